	.target	sm_80

	.elftype	@"ET_EXEC"


//--------------------- .note.nv.tkinfo           --------------------------
	.section	.note.nv.tkinfo,"",@"SHT_NOTE"
	.sectionflags	@"SHF_NOTE_NV_TKINFO"
	.tkinfo
        /*0018*/ 	.word	0x00000002
        /*0030*/ 	.string	""
        /*0030*/ 	.string	"ptxas"
        /*0030*/ 	.string	"Cuda compilation tools, release 13.0, V13.0.88"
        /*0030*/ 	.string	"Build cuda_13.0.r13.0/compiler.36424714_0"
        /*0030*/ 	.string	"-arch sm_80 -m 64 "



//--------------------- .note.nv.cuinfo           --------------------------
	.section	.note.nv.cuinfo,"",@"SHT_NOTE"
	.sectionflags	@"SHF_NOTE_NV_CUINFO"
        /*0018*/ 	.short	0x0002
        /*001a*/ 	.short	0x0050
        /*001c*/ 	.short	0x0082
	.zero		2


//--------------------- .nv.info                  --------------------------
	.section	.nv.info,"",@"SHT_CUDA_INFO"
	.align	4


	//----- nvinfo : EIATTR_REGCOUNT
	.align		4
        /*0000*/ 	.byte	0x04, 0x2f
        /*0002*/ 	.short	(.L_12 - .L_11)
	.align		4
.L_11:
        /*0004*/ 	.word	index@(_ZN7cutlass13device_kernelIN5flash19enable_sm80_to_sm89INS1_16FlashAttnFwdSm80INS1_25CollectiveMainloopFwdSm80ILi4ELi1ELb0EN4cute5tupleIJNS5_1CILi128EEENS7_ILi64EEES8_EEELi128ENS_6half_tEfNS_4arch4Sm80ELb1ELb0ELb1ELb1ELb1ELb1ELb1ELb0EEENS1_21CollectiveEpilogueFwdINS6_IJS8_S8_S9_EEENS6_IJNS7_ILi1EEESH_SH_EEESB_SD_Li128ELb1ELb1ELb0ELb0EEENS1_19SingleTileSchedulerILb1ELb0ELb1ELi128EEEEEEEEEvNT_6ParamsE)
        /*0008*/ 	.word	0x000000ff


	//----- nvinfo : EIATTR_FRAME_SIZE
	.align		4
.L_12:
        /*000c*/ 	.byte	0x04, 0x11
        /*000e*/ 	.short	(.L_14 - .L_13)
	.align		4
.L_13:
        /*0010*/ 	.word	index@($__internal_7_$__cuda_sm70_shflsync_idx_p)
        /*0014*/ 	.word	0x00000000


	//----- nvinfo : EIATTR_FRAME_SIZE
	.align		4
.L_14:
        /*0018*/ 	.byte	0x04, 0x11
        /*001a*/ 	.short	(.L_16 - .L_15)
	.align		4
.L_15:
        /*001c*/ 	.word	index@($__internal_6_$__cuda_sm70_shflsync_bfly_p)
        /*0020*/ 	.word	0x00000000


	//----- nvinfo : EIATTR_FRAME_SIZE
	.align		4
.L_16:
        /*0024*/ 	.byte	0x04, 0x11
        /*0026*/ 	.short	(.L_18 - .L_17)
	.align		4
.L_17:
        /*0028*/ 	.word	index@($_ZN7cutlass13device_kernelIN5flash19enable_sm80_to_sm89INS1_16FlashAttnFwdSm80INS1_25CollectiveMainloopFwdSm80ILi4ELi1ELb0EN4cute5tupleIJNS5_1CILi128EEENS7_ILi64EEES8_EEELi128ENS_6half_tEfNS_4arch4Sm80ELb1ELb0ELb1ELb1ELb1ELb1ELb1ELb0EEENS1_21CollectiveEpilogueFwdINS6_IJS8_S8_S9_EEENS6_IJNS7_ILi1EEESH_SH_EEESB_SD_Li128ELb1ELb1ELb0ELb0EEENS1_19SingleTileSchedulerILb1ELb0ELb1ELi128EEEEEEEEEvNT_6ParamsE$_ZZN5flash25CollectiveMainloopFwdSm80ILi4ELi1ELb0EN4cute5tupleIJNS1_1CILi128EEENS3_ILi64EEES4_EEELi128EN7cutlass6half_tEfNS7_4arch4Sm80ELb1ELb0ELb1ELb1ELb1ELb1ELb1ELb0EE3mmaINS_16FlashAttnFwdSm80ISB_NS_21CollectiveEpilogueFwdINS2_IJS4_S4_S5_EEENS2_IJNS3_ILi1EEESG_SG_EEES8_SA_Li128ELb1ELb1ELb0ELb0EEENS_19SingleTileSchedulerILb1ELb0ELb1ELi128EEEE13SharedStorageENS1_6TensorINS1_11ArrayEngineIfLm128EEENS1_6LayoutINS2_IJNS2_IJNS3_ILi2EEESR_EEESR_NS3_ILi16EEEEEENS2_IJNS2_IJSG_SR_EEENS3_ILi4EEENS3_ILi8EEEEEEEEEENS_7SoftmaxILi4ELi0EEEEEbRKNSB_6ParamsERT0_RT1_iRKNS_16SeqlenInfoQKNewKILb1ELb1EEENS2_IJiiiiEEERT_ENKUlvE_clEv)
        /*002c*/ 	.word	0x00000000


	//----- nvinfo : EIATTR_FRAME_SIZE
	.align		4
.L_18:
        /*0030*/ 	.byte	0x04, 0x11
        /*0032*/ 	.short	(.L_20 - .L_19)
	.align		4
.L_19:
        /*0034*/ 	.word	index@(_ZN7cutlass13device_kernelIN5flash19enable_sm80_to_sm89INS1_16FlashAttnFwdSm80INS1_25CollectiveMainloopFwdSm80ILi4ELi1ELb0EN4cute5tupleIJNS5_1CILi128EEENS7_ILi64EEES8_EEELi128ENS_6half_tEfNS_4arch4Sm80ELb1ELb0ELb1ELb1ELb1ELb1ELb1ELb0EEENS1_21CollectiveEpilogueFwdINS6_IJS8_S8_S9_EEENS6_IJNS7_ILi1EEESH_SH_EEESB_SD_Li128ELb1ELb1ELb0ELb0EEENS1_19SingleTileSchedulerILb1ELb0ELb1ELi128EEEEEEEEEvNT_6ParamsE)
        /*0038*/ 	.word	0x00000118


	//----- nvinfo : EIATTR_REGCOUNT
	.align		4
.L_20:
        /*003c*/ 	.byte	0x04, 0x2f
        /*003e*/ 	.short	(.L_22 - .L_21)
	.align		4
.L_21:
        /*0040*/ 	.word	index@(_ZN7cutlass13device_kernelIN5flash19enable_sm80_to_sm89INS1_16FlashAttnFwdSm80INS1_25CollectiveMainloopFwdSm80ILi4ELi1ELb0EN4cute5tupleIJNS5_1CILi128EEENS7_ILi64EEES8_EEELi128ENS_6half_tEfNS_4arch4Sm80ELb1ELb0ELb1ELb1ELb1ELb0ELb1ELb0EEENS1_21CollectiveEpilogueFwdINS6_IJS8_S8_S9_EEENS6_IJNS7_ILi1EEESH_SH_EEESB_SD_Li128ELb1ELb1ELb0ELb0EEENS1_19SingleTileSchedulerILb1ELb0ELb1ELi128EEEEEEEEEvNT_6ParamsE)
        /*0044*/ 	.word	0x000000ff


	//----- nvinfo : EIATTR_FRAME_SIZE
	.align		4
.L_22:
        /*0048*/ 	.byte	0x04, 0x11
        /*004a*/ 	.short	(.L_24 - .L_23)
	.align		4
.L_23:
        /*004c*/ 	.word	index@(_ZN7cutlass13device_kernelIN5flash19enable_sm80_to_sm89INS1_16FlashAttnFwdSm80INS1_25CollectiveMainloopFwdSm80ILi4ELi1ELb0EN4cute5tupleIJNS5_1CILi128EEENS7_ILi64EEES8_EEELi128ENS_6half_tEfNS_4arch4Sm80ELb1ELb0ELb1ELb1ELb1ELb0ELb1ELb0EEENS1_21CollectiveEpilogueFwdINS6_IJS8_S8_S9_EEENS6_IJNS7_ILi1EEESH_SH_EEESB_SD_Li128ELb1ELb1ELb0ELb0EEENS1_19SingleTileSchedulerILb1ELb0ELb1ELi128EEEEEEEEEvNT_6ParamsE)
        /*0050*/ 	.word	0x000000c0


	//----- nvinfo : EIATTR_REGCOUNT
	.align		4
.L_24:
        /*0054*/ 	.byte	0x04, 0x2f
        /*0056*/ 	.short	(.L_26 - .L_25)
	.align		4
.L_25:
        /*0058*/ 	.word	index@(_ZN7cutlass13device_kernelIN5flash19enable_sm80_to_sm89INS1_16FlashAttnFwdSm80INS1_25CollectiveMainloopFwdSm80ILi4ELi1ELb0EN4cute5tupleIJNS5_1CILi128EEENS7_ILi64EEES8_EEELi128ENS_6half_tEfNS_4arch4Sm80ELb1ELb0ELb1ELb0ELb1ELb0ELb1ELb0EEENS1_21CollectiveEpilogueFwdINS6_IJS8_S8_S9_EEENS6_IJNS7_ILi1EEESH_SH_EEESB_SD_Li128ELb0ELb1ELb0ELb0EEENS1_30DynamicPersistentTileSchedulerILi128ELi128ELb0ELb1ELb0EEEEEEEEEvNT_6ParamsE)
        /*005c*/ 	.word	0x000000ff


	//----- nvinfo : EIATTR_FRAME_SIZE
	.align		4
.L_26:
        /*0060*/ 	.byte	0x04, 0x11
        /*0062*/ 	.short	(.L_28 - .L_27)
	.align		4
.L_27:
        /*0064*/ 	.word	index@($__internal_5_$__cuda_sm70_shflsync_idx_p)
        /*0068*/ 	.word	0x00000000


	//----- nvinfo : EIATTR_FRAME_SIZE
	.align		4
.L_28:
        /*006c*/ 	.byte	0x04, 0x11
        /*006e*/ 	.short	(.L_30 - .L_29)
	.align		4
.L_29:
        /*0070*/ 	.word	index@($__internal_4_$__cuda_sm70_shflsync_bfly_p)
        /*0074*/ 	.word	0x00000000


	//----- nvinfo : EIATTR_FRAME_SIZE
	.align		4
.L_30:
        /*0078*/ 	.byte	0x04, 0x11
        /*007a*/ 	.short	(.L_32 - .L_31)
	.align		4
.L_31:
        /*007c*/ 	.word	index@(_ZN7cutlass13device_kernelIN5flash19enable_sm80_to_sm89INS1_16FlashAttnFwdSm80INS1_25CollectiveMainloopFwdSm80ILi4ELi1ELb0EN4cute5tupleIJNS5_1CILi128EEENS7_ILi64EEES8_EEELi128ENS_6half_tEfNS_4arch4Sm80ELb1ELb0ELb1ELb0ELb1ELb0ELb1ELb0EEENS1_21CollectiveEpilogueFwdINS6_IJS8_S8_S9_EEENS6_IJNS7_ILi1EEESH_SH_EEESB_SD_Li128ELb0ELb1ELb0ELb0EEENS1_30DynamicPersistentTileSchedulerILi128ELi128ELb0ELb1ELb0EEEEEEEEEvNT_6ParamsE)
        /*0080*/ 	.word	0x00000080


	//----- nvinfo : EIATTR_REGCOUNT
	.align		4
.L_32:
        /*0084*/ 	.byte	0x04, 0x2f
        /*0086*/ 	.short	(.L_34 - .L_33)
	.align		4
.L_33:
        /*0088*/ 	.word	index@(_ZN7cutlass13device_kernelIN5flash19enable_sm80_to_sm89INS1_16FlashAttnFwdSm80INS1_25CollectiveMainloopFwdSm80ILi4ELi1ELb0EN4cute5tupleIJNS5_1CILi128EEENS7_ILi48EEES8_EEELi128ENS_6half_tEfNS_4arch4Sm80ELb0ELb1ELb1ELb1ELb1ELb1ELb1ELb0EEENS1_21CollectiveEpilogueFwdINS6_IJS8_S8_S9_EEENS6_IJNS7_ILi1EEESH_SH_EEESB_SD_Li128ELb1ELb1ELb0ELb0EEENS1_19SingleTileSchedulerILb1ELb0ELb1ELi128EEEEEEEEEvNT_6ParamsE)
        /*008c*/ 	.word	0x000000ff


	//----- nvinfo : EIATTR_FRAME_SIZE
	.align		4
.L_34:
        /*0090*/ 	.byte	0x04, 0x11
        /*0092*/ 	.short	(.L_36 - .L_35)
	.align		4
.L_35:
        /*0094*/ 	.word	index@($__internal_3_$__cuda_sm70_shflsync_idx_p)
        /*0098*/ 	.word	0x00000000


	//----- nvinfo : EIATTR_FRAME_SIZE
	.align		4
.L_36:
        /*009c*/ 	.byte	0x04, 0x11
        /*009e*/ 	.short	(.L_38 - .L_37)
	.align		4
.L_37:
        /*00a0*/ 	.word	index@($__internal_2_$__cuda_sm70_shflsync_bfly_p)
        /*00a4*/ 	.word	0x00000000


	//----- nvinfo : EIATTR_FRAME_SIZE
	.align		4
.L_38:
        /*00a8*/ 	.byte	0x04, 0x11
        /*00aa*/ 	.short	(.L_40 - .L_39)
	.align		4
.L_39:
        /*00ac*/ 	.word	index@($_ZN7cutlass13device_kernelIN5flash19enable_sm80_to_sm89INS1_16FlashAttnFwdSm80INS1_25CollectiveMainloopFwdSm80ILi4ELi1ELb0EN4cute5tupleIJNS5_1CILi128EEENS7_ILi48EEES8_EEELi128ENS_6half_tEfNS_4arch4Sm80ELb0ELb1ELb1ELb1ELb1ELb1ELb1ELb0EEENS1_21CollectiveEpilogueFwdINS6_IJS8_S8_S9_EEENS6_IJNS7_ILi1EEESH_SH_EEESB_SD_Li128ELb1ELb1ELb0ELb0EEENS1_19SingleTileSchedulerILb1ELb0ELb1ELi128EEEEEEEEEvNT_6ParamsE$_ZZN5flash25CollectiveMainloopFwdSm80ILi4ELi1ELb0EN4cute5tupleIJNS1_1CILi128EEENS3_ILi48EEES4_EEELi128EN7cutlass6half_tEfNS7_4arch4Sm80ELb0ELb1ELb1ELb1ELb1ELb1ELb1ELb0EE3mmaINS_16FlashAttnFwdSm80ISB_NS_21CollectiveEpilogueFwdINS2_IJS4_S4_S5_EEENS2_IJNS3_ILi1EEESG_SG_EEES8_SA_Li128ELb1ELb1ELb0ELb0EEENS_19SingleTileSchedulerILb1ELb0ELb1ELi128EEEE13SharedStorageENS1_6TensorINS1_11ArrayEngineIfLm128EEENS1_6LayoutINS2_IJNS2_IJNS3_ILi2EEESR_EEESR_NS3_ILi16EEEEEENS2_IJNS2_IJSG_SR_EEENS3_ILi4EEENS3_ILi8EEEEEEEEEENS_7SoftmaxILi4ELi0EEEEEbRKNSB_6ParamsERT0_RT1_iRKNS_16SeqlenInfoQKNewKILb1ELb1EEENS2_IJiiiiEEERT_ENKUlvE_clEv)
        /*00b0*/ 	.word	0x00000000


	//----- nvinfo : EIATTR_FRAME_SIZE
	.align		4
.L_40:
        /*00b4*/ 	.byte	0x04, 0x11
        /*00b6*/ 	.short	(.L_42 - .L_41)
	.align		4
.L_41:
        /*00b8*/ 	.word	index@(_ZN7cutlass13device_kernelIN5flash19enable_sm80_to_sm89INS1_16FlashAttnFwdSm80INS1_25CollectiveMainloopFwdSm80ILi4ELi1ELb0EN4cute5tupleIJNS5_1CILi128EEENS7_ILi48EEES8_EEELi128ENS_6half_tEfNS_4arch4Sm80ELb0ELb1ELb1ELb1ELb1ELb1ELb1ELb0EEENS1_21CollectiveEpilogueFwdINS6_IJS8_S8_S9_EEENS6_IJNS7_ILi1EEESH_SH_EEESB_SD_Li128ELb1ELb1ELb0ELb0EEENS1_19SingleTileSchedulerILb1ELb0ELb1ELi128EEEEEEEEEvNT_6ParamsE)
        /*00bc*/ 	.word	0x00000108


	//----- nvinfo : EIATTR_REGCOUNT
	.align		4
.L_42:
        /*00c0*/ 	.byte	0x04, 0x2f
        /*00c2*/ 	.short	(.L_44 - .L_43)
	.align		4
.L_43:
        /*00c4*/ 	.word	index@(_ZN7cutlass13device_kernelIN5flash19enable_sm80_to_sm89INS1_16FlashAttnFwdSm80INS1_25CollectiveMainloopFwdSm80ILi4ELi1ELb0EN4cute5tupleIJNS5_1CILi128EEENS7_ILi48EEES8_EEELi128ENS_6half_tEfNS_4arch4Sm80ELb0ELb1ELb1ELb1ELb1ELb0ELb1ELb0EEENS1_21CollectiveEpilogueFwdINS6_IJS8_S8_S9_EEENS6_IJNS7_ILi1EEESH_SH_EEESB_SD_Li128ELb1ELb1ELb0ELb0EEENS1_19SingleTileSchedulerILb1ELb0ELb1ELi128EEEEEEEEEvNT_6ParamsE)
        /*00c8*/ 	.word	0x000000ff


	//----- nvinfo : EIATTR_FRAME_SIZE
	.align		4
.L_44:
        /*00cc*/ 	.byte	0x04, 0x11
        /*00ce*/ 	.short	(.L_46 - .L_45)
	.align		4
.L_45:
        /*00d0*/ 	.word	index@(_ZN7cutlass13device_kernelIN5flash19enable_sm80_to_sm89INS1_16FlashAttnFwdSm80INS1_25CollectiveMainloopFwdSm80ILi4ELi1ELb0EN4cute5tupleIJNS5_1CILi128EEENS7_ILi48EEES8_EEELi128ENS_6half_tEfNS_4arch4Sm80ELb0ELb1ELb1ELb1ELb1ELb0ELb1ELb0EEENS1_21CollectiveEpilogueFwdINS6_IJS8_S8_S9_EEENS6_IJNS7_ILi1EEESH_SH_EEESB_SD_Li128ELb1ELb1ELb0ELb0EEENS1_19SingleTileSchedulerILb1ELb0ELb1ELi128EEEEEEEEEvNT_6ParamsE)
        /*00d4*/ 	.word	0x00000078


	//----- nvinfo : EIATTR_REGCOUNT
	.align		4
.L_46:
        /*00d8*/ 	.byte	0x04, 0x2f
        /*00da*/ 	.short	(.L_48 - .L_47)
	.align		4
.L_47:
        /*00dc*/ 	.word	index@(_ZN7cutlass13device_kernelIN5flash19enable_sm80_to_sm89INS1_16FlashAttnFwdSm80INS1_25CollectiveMainloopFwdSm80ILi4ELi1ELb0EN4cute5tupleIJNS5_1CILi128EEENS7_ILi48EEES8_EEELi128ENS_6half_tEfNS_4arch4Sm80ELb0ELb1ELb1ELb0ELb1ELb0ELb1ELb0EEENS1_21CollectiveEpilogueFwdINS6_IJS8_S8_S9_EEENS6_IJNS7_ILi1EEESH_SH_EEESB_SD_Li128ELb0ELb1ELb0ELb0EEENS1_19SingleTileSchedulerILb0ELb0ELb1ELi128EEEEEEEEEvNT_6ParamsE)
        /*00e0*/ 	.word	0x000000ff


	//----- nvinfo : EIATTR_FRAME_SIZE
	.align		4
.L_48:
        /*00e4*/ 	.byte	0x04, 0x11
        /*00e6*/ 	.short	(.L_50 - .L_49)
	.align		4
.L_49:
        /*00e8*/ 	.word	index@(_ZN7cutlass13device_kernelIN5flash19enable_sm80_to_sm89INS1_16FlashAttnFwdSm80INS1_25CollectiveMainloopFwdSm80ILi4ELi1ELb0EN4cute5tupleIJNS5_1CILi128EEENS7_ILi48EEES8_EEELi128ENS_6half_tEfNS_4arch4Sm80ELb0ELb1ELb1ELb0ELb1ELb0ELb1ELb0EEENS1_21CollectiveEpilogueFwdINS6_IJS8_S8_S9_EEENS6_IJNS7_ILi1EEESH_SH_EEESB_SD_Li128ELb0ELb1ELb0ELb0EEENS1_19SingleTileSchedulerILb0ELb0ELb1ELi128EEEEEEEEEvNT_6ParamsE)
        /*00ec*/ 	.word	0x00000068


	//----- nvinfo : EIATTR_REGCOUNT
	.align		4
.L_50:
        /*00f0*/ 	.byte	0x04, 0x2f
        /*00f2*/ 	.short	(.L_52 - .L_51)
	.align		4
.L_51:
        /*00f4*/ 	.word	index@(_ZN7cutlass13device_kernelIN5flash19enable_sm80_to_sm89INS1_16FlashAttnFwdSm80INS1_25CollectiveMainloopFwdSm80ILi4ELi1ELb0EN4cute5tupleIJNS5_1CILi128EEENS7_ILi64EEES8_EEELi128ENS_6half_tEfNS_4arch4Sm80ELb0ELb0ELb1ELb1ELb1ELb1ELb1ELb0EEENS1_21CollectiveEpilogueFwdINS6_IJS8_S8_S9_EEENS6_IJNS7_ILi1EEESH_SH_EEESB_SD_Li128ELb1ELb1ELb0ELb0EEENS1_19SingleTileSchedulerILb1ELb0ELb1ELi128EEEEEEEEEvNT_6ParamsE)
        /*00f8*/ 	.word	0x000000ff


	//----- nvinfo : EIATTR_FRAME_SIZE
	.align		4
.L_52:
        /*00fc*/ 	.byte	0x04, 0x11
        /*00fe*/ 	.short	(.L_54 - .L_53)
	.align		4
.L_53:
        /*0100*/ 	.word	index@(_ZN7cutlass13device_kernelIN5flash19enable_sm80_to_sm89INS1_16FlashAttnFwdSm80INS1_25CollectiveMainloopFwdSm80ILi4ELi1ELb0EN4cute5tupleIJNS5_1CILi128EEENS7_ILi64EEES8_EEELi128ENS_6half_tEfNS_4arch4Sm80ELb0ELb0ELb1ELb1ELb1ELb1ELb1ELb0EEENS1_21CollectiveEpilogueFwdINS6_IJS8_S8_S9_EEENS6_IJNS7_ILi1EEESH_SH_EEESB_SD_Li128ELb1ELb1ELb0ELb0EEENS1_19SingleTileSchedulerILb1ELb0ELb1ELi128EEEEEEEEEvNT_6ParamsE)
        /*0104*/ 	.word	0x000000a8


	//----- nvinfo : EIATTR_REGCOUNT
	.align		4
.L_54:
        /*0108*/ 	.byte	0x04, 0x2f
        /*010a*/ 	.short	(.L_56 - .L_55)
	.align		4
.L_55:
        /*010c*/ 	.word	index@(_ZN7cutlass13device_kernelIN5flash19enable_sm80_to_sm89INS1_16FlashAttnFwdSm80INS1_25CollectiveMainloopFwdSm80ILi4ELi1ELb0EN4cute5tupleIJNS5_1CILi128EEENS7_ILi64EEES8_EEELi128ENS_6half_tEfNS_4arch4Sm80ELb0ELb0ELb1ELb1ELb1ELb0ELb1ELb0EEENS1_21CollectiveEpilogueFwdINS6_IJS8_S8_S9_EEENS6_IJNS7_ILi1EEESH_SH_EEESB_SD_Li128ELb1ELb1ELb0ELb0EEENS1_19SingleTileSchedulerILb1ELb0ELb1ELi128EEEEEEEEEvNT_6ParamsE)
        /*0110*/ 	.word	0x000000ff


	//----- nvinfo : EIATTR_FRAME_SIZE
	.align		4
.L_56:
        /*0114*/ 	.byte	0x04, 0x11
        /*0116*/ 	.short	(.L_58 - .L_57)
	.align		4
.L_57:
        /*0118*/ 	.word	index@(_ZN7cutlass13device_kernelIN5flash19enable_sm80_to_sm89INS1_16FlashAttnFwdSm80INS1_25CollectiveMainloopFwdSm80ILi4ELi1ELb0EN4cute5tupleIJNS5_1CILi128EEENS7_ILi64EEES8_EEELi128ENS_6half_tEfNS_4arch4Sm80ELb0ELb0ELb1ELb1ELb1ELb0ELb1ELb0EEENS1_21CollectiveEpilogueFwdINS6_IJS8_S8_S9_EEENS6_IJNS7_ILi1EEESH_SH_EEESB_SD_Li128ELb1ELb1ELb0ELb0EEENS1_19SingleTileSchedulerILb1ELb0ELb1ELi128EEEEEEEEEvNT_6ParamsE)
        /*011c*/ 	.word	0x00000090


	//----- nvinfo : EIATTR_REGCOUNT
	.align		4
.L_58:
        /*0120*/ 	.byte	0x04, 0x2f
        /*0122*/ 	.short	(.L_60 - .L_59)
	.align		4
.L_59:
        /*0124*/ 	.word	index@(_ZN7cutlass13device_kernelIN5flash19enable_sm80_to_sm89INS1_16FlashAttnFwdSm80INS1_25CollectiveMainloopFwdSm80ILi4ELi1ELb0EN4cute5tupleIJNS5_1CILi128EEENS7_ILi64EEES8_EEELi128ENS_6half_tEfNS_4arch4Sm80ELb0ELb0ELb1ELb0ELb1ELb0ELb1ELb0EEENS1_21CollectiveEpilogueFwdINS6_IJS8_S8_S9_EEENS6_IJNS7_ILi1EEESH_SH_EEESB_SD_Li128ELb0ELb1ELb0ELb0EEENS1_19SingleTileSchedulerILb0ELb0ELb1ELi128EEEEEEEEEvNT_6ParamsE)
        /*0128*/ 	.word	0x000000ff


	//----- nvinfo : EIATTR_FRAME_SIZE
	.align		4
.L_60:
        /*012c*/ 	.byte	0x04, 0x11
        /*012e*/ 	.short	(.L_62 - .L_61)
	.align		4
.L_61:
        /*0130*/ 	.word	index@(_ZN7cutlass13device_kernelIN5flash19enable_sm80_to_sm89INS1_16FlashAttnFwdSm80INS1_25CollectiveMainloopFwdSm80ILi4ELi1ELb0EN4cute5tupleIJNS5_1CILi128EEENS7_ILi64EEES8_EEELi128ENS_6half_tEfNS_4arch4Sm80ELb0ELb0ELb1ELb0ELb1ELb0ELb1ELb0EEENS1_21CollectiveEpilogueFwdINS6_IJS8_S8_S9_EEENS6_IJNS7_ILi1EEESH_SH_EEESB_SD_Li128ELb0ELb1ELb0ELb0EEENS1_19SingleTileSchedulerILb0ELb0ELb1ELi128EEEEEEEEEvNT_6ParamsE)
        /*0134*/ 	.word	0x00000048


	//----- nvinfo : EIATTR_REGCOUNT
	.align		4
.L_62:
        /*0138*/ 	.byte	0x04, 0x2f
        /*013a*/ 	.short	(.L_64 - .L_63)
	.align		4
.L_63:
        /*013c*/ 	.word	index@(_ZN7cutlass13device_kernelIN5flash19enable_sm80_to_sm89INS1_16FlashAttnFwdSm80INS1_25CollectiveMainloopFwdSm80ILi8ELi1ELb1EN4cute5tupleIJNS5_1CILi128EEES8_S8_EEELi128ENS_6half_tEfNS_4arch4Sm80ELb1ELb0ELb1ELb1ELb1ELb1ELb1ELb0EEENS1_21CollectiveEpilogueFwdIS9_NS6_IJNS7_ILi1EEESF_SF_EEESA_SC_Li256ELb1ELb1ELb0ELb0EEENS1_19SingleTileSchedulerILb1ELb0ELb1ELi128EEEEEEEEEvNT_6ParamsE)
        /*0140*/ 	.word	0x000000ff


	//----- nvinfo : EIATTR_FRAME_SIZE
	.align		4
.L_64:
        /*0144*/ 	.byte	0x04, 0x11
        /*0146*/ 	.short	(.L_66 - .L_65)
	.align		4
.L_65:
        /*0148*/ 	.word	index@(_ZN7cutlass13device_kernelIN5flash19enable_sm80_to_sm89INS1_16FlashAttnFwdSm80INS1_25CollectiveMainloopFwdSm80ILi8ELi1ELb1EN4cute5tupleIJNS5_1CILi128EEES8_S8_EEELi128ENS_6half_tEfNS_4arch4Sm80ELb1ELb0ELb1ELb1ELb1ELb1ELb1ELb0EEENS1_21CollectiveEpilogueFwdIS9_NS6_IJNS7_ILi1EEESF_SF_EEESA_SC_Li256ELb1ELb1ELb0ELb0EEENS1_19SingleTileSchedulerILb1ELb0ELb1ELi128EEEEEEEEEvNT_6ParamsE)
        /*014c*/ 	.word	0x00000038


	//----- nvinfo : EIATTR_REGCOUNT
	.align		4
.L_66:
        /*0150*/ 	.byte	0x04, 0x2f
        /*0152*/ 	.short	(.L_68 - .L_67)
	.align		4
.L_67:
        /*0154*/ 	.word	index@(_ZN7cutlass13device_kernelIN5flash19enable_sm80_to_sm89INS1_16FlashAttnFwdSm80INS1_25CollectiveMainloopFwdSm80ILi8ELi1ELb1EN4cute5tupleIJNS5_1CILi128EEES8_S8_EEELi128ENS_6half_tEfNS_4arch4Sm80ELb1ELb0ELb1ELb1ELb1ELb0ELb1ELb0EEENS1_21CollectiveEpilogueFwdIS9_NS6_IJNS7_ILi1EEESF_SF_EEESA_SC_Li256ELb1ELb1ELb0ELb0EEENS1_19SingleTileSchedulerILb1ELb0ELb1ELi128EEEEEEEEEvNT_6ParamsE)
        /*0158*/ 	.word	0x000000ff


	//----- nvinfo : EIATTR_FRAME_SIZE
	.align		4
.L_68:
        /*015c*/ 	.byte	0x04, 0x11
        /*015e*/ 	.short	(.L_70 - .L_69)
	.align		4
.L_69:
        /*0160*/ 	.word	index@(_ZN7cutlass13device_kernelIN5flash19enable_sm80_to_sm89INS1_16FlashAttnFwdSm80INS1_25CollectiveMainloopFwdSm80ILi8ELi1ELb1EN4cute5tupleIJNS5_1CILi128EEES8_S8_EEELi128ENS_6half_tEfNS_4arch4Sm80ELb1ELb0ELb1ELb1ELb1ELb0ELb1ELb0EEENS1_21CollectiveEpilogueFwdIS9_NS6_IJNS7_ILi1EEESF_SF_EEESA_SC_Li256ELb1ELb1ELb0ELb0EEENS1_19SingleTileSchedulerILb1ELb0ELb1ELi128EEEEEEEEEvNT_6ParamsE)
        /*0164*/ 	.word	0x00000058


	//----- nvinfo : EIATTR_REGCOUNT
	.align		4
.L_70:
        /*0168*/ 	.byte	0x04, 0x2f
        /*016a*/ 	.short	(.L_72 - .L_71)
	.align		4
.L_71:
        /*016c*/ 	.word	index@(_ZN7cutlass13device_kernelIN5flash19enable_sm80_to_sm89INS1_16FlashAttnFwdSm80INS1_25CollectiveMainloopFwdSm80ILi8ELi1ELb1EN4cute5tupleIJNS5_1CILi128EEES8_S8_EEELi128ENS_6half_tEfNS_4arch4Sm80ELb1ELb0ELb1ELb0ELb1ELb0ELb1ELb0EEENS1_21CollectiveEpilogueFwdIS9_NS6_IJNS7_ILi1EEESF_SF_EEESA_SC_Li256ELb0ELb1ELb0ELb0EEENS1_30DynamicPersistentTileSchedulerILi256ELi256ELb0ELb1ELb0EEEEEEEEEvNT_6ParamsE)
        /*0170*/ 	.word	0x000000ff


	//----- nvinfo : EIATTR_FRAME_SIZE
	.align		4
.L_72:
        /*0174*/ 	.byte	0x04, 0x11
        /*0176*/ 	.short	(.L_74 - .L_73)
	.align		4
.L_73:
        /*0178*/ 	.word	index@($__internal_1_$__cuda_sm70_shflsync_idx_p)
        /*017c*/ 	.word	0x00000000


	//----- nvinfo : EIATTR_FRAME_SIZE
	.align		4
.L_74:
        /*0180*/ 	.byte	0x04, 0x11
        /*0182*/ 	.short	(.L_76 - .L_75)
	.align		4
.L_75:
        /*0184*/ 	.word	index@($__internal_0_$__cuda_sm70_shflsync_bfly_p)
        /*0188*/ 	.word	0x00000000


	//----- nvinfo : EIATTR_FRAME_SIZE
	.align		4
.L_76:
        /*018c*/ 	.byte	0x04, 0x11
        /*018e*/ 	.short	(.L_78 - .L_77)
	.align		4
.L_77:
        /*0190*/ 	.word	index@(_ZN7cutlass13device_kernelIN5flash19enable_sm80_to_sm89INS1_16FlashAttnFwdSm80INS1_25CollectiveMainloopFwdSm80ILi8ELi1ELb1EN4cute5tupleIJNS5_1CILi128EEES8_S8_EEELi128ENS_6half_tEfNS_4arch4Sm80ELb1ELb0ELb1ELb0ELb1ELb0ELb1ELb0EEENS1_21CollectiveEpilogueFwdIS9_NS6_IJNS7_ILi1EEESF_SF_EEESA_SC_Li256ELb0ELb1ELb0ELb0EEENS1_30DynamicPersistentTileSchedulerILi256ELi256ELb0ELb1ELb0EEEEEEEEEvNT_6ParamsE)
        /*0194*/ 	.word	0x00000080


	//----- nvinfo : EIATTR_REGCOUNT
	.align		4
.L_78:
        /*0198*/ 	.byte	0x04, 0x2f
        /*019a*/ 	.short	(.L_80 - .L_79)
	.align		4
.L_79:
        /*019c*/ 	.word	index@(_ZN7cutlass13device_kernelIN5flash19enable_sm80_to_sm89INS1_16FlashAttnFwdSm80INS1_25CollectiveMainloopFwdSm80ILi8ELi1ELb1EN4cute5tupleIJNS5_1CILi128EEENS7_ILi96EEES8_EEELi128ENS_6half_tEfNS_4arch4Sm80ELb0ELb1ELb1ELb1ELb1ELb1ELb1ELb0EEENS1_21CollectiveEpilogueFwdINS6_IJS8_S8_S9_EEENS6_IJNS7_ILi1EEESH_SH_EEESB_SD_Li256ELb1ELb1ELb0ELb0EEENS1_19SingleTileSchedulerILb1ELb0ELb1ELi128EEEEEEEEEvNT_6ParamsE)
        /*01a0*/ 	.word	0x000000ff


	//----- nvinfo : EIATTR_FRAME_SIZE
	.align		4
.L_80:
        /*01a4*/ 	.byte	0x04, 0x11
        /*01a6*/ 	.short	(.L_82 - .L_81)
	.align		4
.L_81:
        /*01a8*/ 	.word	index@(_ZN7cutlass13device_kernelIN5flash19enable_sm80_to_sm89INS1_16FlashAttnFwdSm80INS1_25CollectiveMainloopFwdSm80ILi8ELi1ELb1EN4cute5tupleIJNS5_1CILi128EEENS7_ILi96EEES8_EEELi128ENS_6half_tEfNS_4arch4Sm80ELb0ELb1ELb1ELb1ELb1ELb1ELb1ELb0EEENS1_21CollectiveEpilogueFwdINS6_IJS8_S8_S9_EEENS6_IJNS7_ILi1EEESH_SH_EEESB_SD_Li256ELb1ELb1ELb0ELb0EEENS1_19SingleTileSchedulerILb1ELb0ELb1ELi128EEEEEEEEEvNT_6ParamsE)
        /*01ac*/ 	.word	0x00000030


	//----- nvinfo : EIATTR_REGCOUNT
	.align		4
.L_82:
        /*01b0*/ 	.byte	0x04, 0x2f
        /*01b2*/ 	.short	(.L_84 - .L_83)
	.align		4
.L_83:
        /*01b4*/ 	.word	index@(_ZN7cutlass13device_kernelIN5flash19enable_sm80_to_sm89INS1_16FlashAttnFwdSm80INS1_25CollectiveMainloopFwdSm80ILi8ELi1ELb1EN4cute5tupleIJNS5_1CILi128EEENS7_ILi96EEES8_EEELi128ENS_6half_tEfNS_4arch4Sm80ELb0ELb1ELb1ELb1ELb1ELb0ELb1ELb0EEENS1_21CollectiveEpilogueFwdINS6_IJS8_S8_S9_EEENS6_IJNS7_ILi1EEESH_SH_EEESB_SD_Li256ELb1ELb1ELb0ELb0EEENS1_19SingleTileSchedulerILb1ELb0ELb1ELi128EEEEEEEEEvNT_6ParamsE)
        /*01b8*/ 	.word	0x000000ff


	//----- nvinfo : EIATTR_FRAME_SIZE
	.align		4
.L_84:
        /*01bc*/ 	.byte	0x04, 0x11
        /*01be*/ 	.short	(.L_86 - .L_85)
	.align		4
.L_85:
        /*01c0*/ 	.word	index@(_ZN7cutlass13device_kernelIN5flash19enable_sm80_to_sm89INS1_16FlashAttnFwdSm80INS1_25CollectiveMainloopFwdSm80ILi8ELi1ELb1EN4cute5tupleIJNS5_1CILi128EEENS7_ILi96EEES8_EEELi128ENS_6half_tEfNS_4arch4Sm80ELb0ELb1ELb1ELb1ELb1ELb0ELb1ELb0EEENS1_21CollectiveEpilogueFwdINS6_IJS8_S8_S9_EEENS6_IJNS7_ILi1EEESH_SH_EEESB_SD_Li256ELb1ELb1ELb0ELb0EEENS1_19SingleTileSchedulerILb1ELb0ELb1ELi128EEEEEEEEEvNT_6ParamsE)
        /*01c4*/ 	.word	0x00000030


	//----- nvinfo : EIATTR_REGCOUNT
	.align		4
.L_86:
        /*01c8*/ 	.byte	0x04, 0x2f
        /*01ca*/ 	.short	(.L_88 - .L_87)
	.align		4
.L_87:
        /*01cc*/ 	.word	index@(_ZN7cutlass13device_kernelIN5flash19enable_sm80_to_sm89INS1_16FlashAttnFwdSm80INS1_25CollectiveMainloopFwdSm80ILi8ELi1ELb1EN4cute5tupleIJNS5_1CILi128EEENS7_ILi96EEES8_EEELi128ENS_6half_tEfNS_4arch4Sm80ELb0ELb1ELb1ELb0ELb1ELb0ELb1ELb0EEENS1_21CollectiveEpilogueFwdINS6_IJS8_S8_S9_EEENS6_IJNS7_ILi1EEESH_SH_EEESB_SD_Li256ELb0ELb1ELb0ELb0EEENS1_19SingleTileSchedulerILb0ELb0ELb1ELi128EEEEEEEEEvNT_6ParamsE)
        /*01d0*/ 	.word	0x000000ff


	//----- nvinfo : EIATTR_FRAME_SIZE
	.align		4
.L_88:
        /*01d4*/ 	.byte	0x04, 0x11
        /*01d6*/ 	.short	(.L_90 - .L_89)
	.align		4
.L_89:
        /*01d8*/ 	.word	index@(_ZN7cutlass13device_kernelIN5flash19enable_sm80_to_sm89INS1_16FlashAttnFwdSm80INS1_25CollectiveMainloopFwdSm80ILi8ELi1ELb1EN4cute5tupleIJNS5_1CILi128EEENS7_ILi96EEES8_EEELi128ENS_6half_tEfNS_4arch4Sm80ELb0ELb1ELb1ELb0ELb1ELb0ELb1ELb0EEENS1_21CollectiveEpilogueFwdINS6_IJS8_S8_S9_EEENS6_IJNS7_ILi1EEESH_SH_EEESB_SD_Li256ELb0ELb1ELb0ELb0EEENS1_19SingleTileSchedulerILb0ELb0ELb1ELi128EEEEEEEEEvNT_6ParamsE)
        /*01dc*/ 	.word	0x00000000


	//----- nvinfo : EIATTR_REGCOUNT
	.align		4
.L_90:
        /*01e0*/ 	.byte	0x04, 0x2f
        /*01e2*/ 	.short	(.L_92 - .L_91)
	.align		4
.L_91:
        /*01e4*/ 	.word	index@(_ZN7cutlass13device_kernelIN5flash19enable_sm80_to_sm89INS1_16FlashAttnFwdSm80INS1_25CollectiveMainloopFwdSm80ILi8ELi1ELb1EN4cute5tupleIJNS5_1CILi128EEES8_S8_EEELi128ENS_6half_tEfNS_4arch4Sm80ELb0ELb0ELb1ELb1ELb1ELb1ELb1ELb0EEENS1_21CollectiveEpilogueFwdIS9_NS6_IJNS7_ILi1EEESF_SF_EEESA_SC_Li256ELb1ELb1ELb0ELb0EEENS1_19SingleTileSchedulerILb1ELb0ELb1ELi128EEEEEEEEEvNT_6ParamsE)
        /*01e8*/ 	.word	0x000000ff


	//----- nvinfo : EIATTR_FRAME_SIZE
	.align		4
.L_92:
        /*01ec*/ 	.byte	0x04, 0x11
        /*01ee*/ 	.short	(.L_94 - .L_93)
	.align		4
.L_93:
        /*01f0*/ 	.word	index@(_ZN7cutlass13device_kernelIN5flash19enable_sm80_to_sm89INS1_16FlashAttnFwdSm80INS1_25CollectiveMainloopFwdSm80ILi8ELi1ELb1EN4cute5tupleIJNS5_1CILi128EEES8_S8_EEELi128ENS_6half_tEfNS_4arch4Sm80ELb0ELb0ELb1ELb1ELb1ELb1ELb1ELb0EEENS1_21CollectiveEpilogueFwdIS9_NS6_IJNS7_ILi1EEESF_SF_EEESA_SC_Li256ELb1ELb1ELb0ELb0EEENS1_19SingleTileSchedulerILb1ELb0ELb1ELi128EEEEEEEEEvNT_6ParamsE)
        /*01f4*/ 	.word	0x00000018


	//----- nvinfo : EIATTR_REGCOUNT
	.align		4
.L_94:
        /*01f8*/ 	.byte	0x04, 0x2f
        /*01fa*/ 	.short	(.L_96 - .L_95)
	.align		4
.L_95:
        /*01fc*/ 	.word	index@(_ZN7cutlass13device_kernelIN5flash19enable_sm80_to_sm89INS1_16FlashAttnFwdSm80INS1_25CollectiveMainloopFwdSm80ILi8ELi1ELb1EN4cute5tupleIJNS5_1CILi128EEES8_S8_EEELi128ENS_6half_tEfNS_4arch4Sm80ELb0ELb0ELb1ELb1ELb1ELb0ELb1ELb0EEENS1_21CollectiveEpilogueFwdIS9_NS6_IJNS7_ILi1EEESF_SF_EEESA_SC_Li256ELb1ELb1ELb0ELb0EEENS1_19SingleTileSchedulerILb1ELb0ELb1ELi128EEEEEEEEEvNT_6ParamsE)
        /*0200*/ 	.word	0x000000ff


	//----- nvinfo : EIATTR_FRAME_SIZE
	.align		4
.L_96:
        /*0204*/ 	.byte	0x04, 0x11
        /*0206*/ 	.short	(.L_98 - .L_97)
	.align		4
.L_97:
        /*0208*/ 	.word	index@(_ZN7cutlass13device_kernelIN5flash19enable_sm80_to_sm89INS1_16FlashAttnFwdSm80INS1_25CollectiveMainloopFwdSm80ILi8ELi1ELb1EN4cute5tupleIJNS5_1CILi128EEES8_S8_EEELi128ENS_6half_tEfNS_4arch4Sm80ELb0ELb0ELb1ELb1ELb1ELb0ELb1ELb0EEENS1_21CollectiveEpilogueFwdIS9_NS6_IJNS7_ILi1EEESF_SF_EEESA_SC_Li256ELb1ELb1ELb0ELb0EEENS1_19SingleTileSchedulerILb1ELb0ELb1ELi128EEEEEEEEEvNT_6ParamsE)
        /*020c*/ 	.word	0x00000018


	//----- nvinfo : EIATTR_REGCOUNT
	.align		4
.L_98:
        /*0210*/ 	.byte	0x04, 0x2f
        /*0212*/ 	.short	(.L_100 - .L_99)
	.align		4
.L_99:
        /*0214*/ 	.word	index@(_ZN7cutlass13device_kernelIN5flash19enable_sm80_to_sm89INS1_16FlashAttnFwdSm80INS1_25CollectiveMainloopFwdSm80ILi8ELi1ELb1EN4cute5tupleIJNS5_1CILi128EEES8_S8_EEELi128ENS_6half_tEfNS_4arch4Sm80ELb0ELb0ELb1ELb0ELb1ELb0ELb1ELb0EEENS1_21CollectiveEpilogueFwdIS9_NS6_IJNS7_ILi1EEESF_SF_EEESA_SC_Li256ELb0ELb1ELb0ELb0EEENS1_19SingleTileSchedulerILb0ELb0ELb1ELi128EEEEEEEEEvNT_6ParamsE)
        /*0218*/ 	.word	0x000000ff


	//----- nvinfo : EIATTR_FRAME_SIZE
	.align		4
.L_100:
        /*021c*/ 	.byte	0x04, 0x11
        /*021e*/ 	.short	(.L_102 - .L_101)
	.align		4
.L_101:
        /*0220*/ 	.word	index@(_ZN7cutlass13device_kernelIN5flash19enable_sm80_to_sm89INS1_16FlashAttnFwdSm80INS1_25CollectiveMainloopFwdSm80ILi8ELi1ELb1EN4cute5tupleIJNS5_1CILi128EEES8_S8_EEELi128ENS_6half_tEfNS_4arch4Sm80ELb0ELb0ELb1ELb0ELb1ELb0ELb1ELb0EEENS1_21CollectiveEpilogueFwdIS9_NS6_IJNS7_ILi1EEESF_SF_EEESA_SC_Li256ELb0ELb1ELb0ELb0EEENS1_19SingleTileSchedulerILb0ELb0ELb1ELi128EEEEEEEEEvNT_6ParamsE)
        /*0224*/ 	.word	0x00000020


	//----- nvinfo : EIATTR_MIN_STACK_SIZE
	.align		4
.L_102:
        /*0228*/ 	.byte	0x04, 0x12
        /*022a*/ 	.short	(.L_104 - .L_103)
	.align		4
.L_103:
        /*022c*/ 	.word	index@(_ZN7cutlass13device_kernelIN5flash19enable_sm80_to_sm89INS1_16FlashAttnFwdSm80INS1_25CollectiveMainloopFwdSm80ILi8ELi1ELb1EN4cute5tupleIJNS5_1CILi128EEES8_S8_EEELi128ENS_6half_tEfNS_4arch4Sm80ELb0ELb0ELb1ELb0ELb1ELb0ELb1ELb0EEENS1_21CollectiveEpilogueFwdIS9_NS6_IJNS7_ILi1EEESF_SF_EEESA_SC_Li256ELb0ELb1ELb0ELb0EEENS1_19SingleTileSchedulerILb0ELb0ELb1ELi128EEEEEEEEEvNT_6ParamsE)
        /*0230*/ 	.word	0x00000020


	//----- nvinfo : EIATTR_MIN_STACK_SIZE
	.align		4
.L_104:
        /*0234*/ 	.byte	0x04, 0x12
        /*0236*/ 	.short	(.L_106 - .L_105)
	.align		4
.L_105:
        /*0238*/ 	.word	index@(_ZN7cutlass13device_kernelIN5flash19enable_sm80_to_sm89INS1_16FlashAttnFwdSm80INS1_25CollectiveMainloopFwdSm80ILi8ELi1ELb1EN4cute5tupleIJNS5_1CILi128EEES8_S8_EEELi128ENS_6half_tEfNS_4arch4Sm80ELb0ELb0ELb1ELb1ELb1ELb0ELb1ELb0EEENS1_21CollectiveEpilogueFwdIS9_NS6_IJNS7_ILi1EEESF_SF_EEESA_SC_Li256ELb1ELb1ELb0ELb0EEENS1_19SingleTileSchedulerILb1ELb0ELb1ELi128EEEEEEEEEvNT_6ParamsE)
        /*023c*/ 	.word	0x00000018


	//----- nvinfo : EIATTR_MIN_STACK_SIZE
	.align		4
.L_106:
        /*0240*/ 	.byte	0x04, 0x12
        /*0242*/ 	.short	(.L_108 - .L_107)
	.align		4
.L_107:
        /*0244*/ 	.word	index@(_ZN7cutlass13device_kernelIN5flash19enable_sm80_to_sm89INS1_16FlashAttnFwdSm80INS1_25CollectiveMainloopFwdSm80ILi8ELi1ELb1EN4cute5tupleIJNS5_1CILi128EEES8_S8_EEELi128ENS_6half_tEfNS_4arch4Sm80ELb0ELb0ELb1ELb1ELb1ELb1ELb1ELb0EEENS1_21CollectiveEpilogueFwdIS9_NS6_IJNS7_ILi1EEESF_SF_EEESA_SC_Li256ELb1ELb1ELb0ELb0EEENS1_19SingleTileSchedulerILb1ELb0ELb1ELi128EEEEEEEEEvNT_6ParamsE)
        /*0248*/ 	.word	0x00000018


	//----- nvinfo : EIATTR_MIN_STACK_SIZE
	.align		4
.L_108:
        /*024c*/ 	.byte	0x04, 0x12
        /*024e*/ 	.short	(.L_110 - .L_109)
	.align		4
.L_109:
        /*0250*/ 	.word	index@(_ZN7cutlass13device_kernelIN5flash19enable_sm80_to_sm89INS1_16FlashAttnFwdSm80INS1_25CollectiveMainloopFwdSm80ILi8ELi1ELb1EN4cute5tupleIJNS5_1CILi128EEENS7_ILi96EEES8_EEELi128ENS_6half_tEfNS_4arch4Sm80ELb0ELb1ELb1ELb0ELb1ELb0ELb1ELb0EEENS1_21CollectiveEpilogueFwdINS6_IJS8_S8_S9_EEENS6_IJNS7_ILi1EEESH_SH_EEESB_SD_Li256ELb0ELb1ELb0ELb0EEENS1_19SingleTileSchedulerILb0ELb0ELb1ELi128EEEEEEEEEvNT_6ParamsE)
        /*0254*/ 	.word	0x00000000


	//----- nvinfo : EIATTR_MIN_STACK_SIZE
	.align		4
.L_110:
        /*0258*/ 	.byte	0x04, 0x12
        /*025a*/ 	.short	(.L_112 - .L_111)
	.align		4
.L_111:
        /*025c*/ 	.word	index@(_ZN7cutlass13device_kernelIN5flash19enable_sm80_to_sm89INS1_16FlashAttnFwdSm80INS1_25CollectiveMainloopFwdSm80ILi8ELi1ELb1EN4cute5tupleIJNS5_1CILi128EEENS7_ILi96EEES8_EEELi128ENS_6half_tEfNS_4arch4Sm80ELb0ELb1ELb1ELb1ELb1ELb0ELb1ELb0EEENS1_21CollectiveEpilogueFwdINS6_IJS8_S8_S9_EEENS6_IJNS7_ILi1EEESH_SH_EEESB_SD_Li256ELb1ELb1ELb0ELb0EEENS1_19SingleTileSchedulerILb1ELb0ELb1ELi128EEEEEEEEEvNT_6ParamsE)
        /*0260*/ 	.word	0x00000030


	//----- nvinfo : EIATTR_MIN_STACK_SIZE
	.align		4
.L_112:
        /*0264*/ 	.byte	0x04, 0x12
        /*0266*/ 	.short	(.L_114 - .L_113)
	.align		4
.L_113:
        /*0268*/ 	.word	index@(_ZN7cutlass13device_kernelIN5flash19enable_sm80_to_sm89INS1_16FlashAttnFwdSm80INS1_25CollectiveMainloopFwdSm80ILi8ELi1ELb1EN4cute5tupleIJNS5_1CILi128EEENS7_ILi96EEES8_EEELi128ENS_6half_tEfNS_4arch4Sm80ELb0ELb1ELb1ELb1ELb1ELb1ELb1ELb0EEENS1_21CollectiveEpilogueFwdINS6_IJS8_S8_S9_EEENS6_IJNS7_ILi1EEESH_SH_EEESB_SD_Li256ELb1ELb1ELb0ELb0EEENS1_19SingleTileSchedulerILb1ELb0ELb1ELi128EEEEEEEEEvNT_6ParamsE)
        /*026c*/ 	.word	0x00000030


	//----- nvinfo : EIATTR_MIN_STACK_SIZE
	.align		4
.L_114:
        /*0270*/ 	.byte	0x04, 0x12
        /*0272*/ 	.short	(.L_116 - .L_115)
	.align		4
.L_115:
        /*0274*/ 	.word	index@(_ZN7cutlass13device_kernelIN5flash19enable_sm80_to_sm89INS1_16FlashAttnFwdSm80INS1_25CollectiveMainloopFwdSm80ILi8ELi1ELb1EN4cute5tupleIJNS5_1CILi128EEES8_S8_EEELi128ENS_6half_tEfNS_4arch4Sm80ELb1ELb0ELb1ELb0ELb1ELb0ELb1ELb0EEENS1_21CollectiveEpilogueFwdIS9_NS6_IJNS7_ILi1EEESF_SF_EEESA_SC_Li256ELb0ELb1ELb0ELb0EEENS1_30DynamicPersistentTileSchedulerILi256ELi256ELb0ELb1ELb0EEEEEEEEEvNT_6ParamsE)
        /*0278*/ 	.word	0x00000080


	//----- nvinfo : EIATTR_MIN_STACK_SIZE
	.align		4
.L_116:
        /*027c*/ 	.byte	0x04, 0x12
        /*027e*/ 	.short	(.L_118 - .L_117)
	.align		4
.L_117:
        /*0280*/ 	.word	index@(_ZN7cutlass13device_kernelIN5flash19enable_sm80_to_sm89INS1_16FlashAttnFwdSm80INS1_25CollectiveMainloopFwdSm80ILi8ELi1ELb1EN4cute5tupleIJNS5_1CILi128EEES8_S8_EEELi128ENS_6half_tEfNS_4arch4Sm80ELb1ELb0ELb1ELb1ELb1ELb0ELb1ELb0EEENS1_21CollectiveEpilogueFwdIS9_NS6_IJNS7_ILi1EEESF_SF_EEESA_SC_Li256ELb1ELb1ELb0ELb0EEENS1_19SingleTileSchedulerILb1ELb0ELb1ELi128EEEEEEEEEvNT_6ParamsE)
        /*0284*/ 	.word	0x00000058


	//----- nvinfo : EIATTR_MIN_STACK_SIZE
	.align		4
.L_118:
        /*0288*/ 	.byte	0x04, 0x12
        /*028a*/ 	.short	(.L_120 - .L_119)
	.align		4
.L_119:
        /*028c*/ 	.word	index@(_ZN7cutlass13device_kernelIN5flash19enable_sm80_to_sm89INS1_16FlashAttnFwdSm80INS1_25CollectiveMainloopFwdSm80ILi8ELi1ELb1EN4cute5tupleIJNS5_1CILi128EEES8_S8_EEELi128ENS_6half_tEfNS_4arch4Sm80ELb1ELb0ELb1ELb1ELb1ELb1ELb1ELb0EEENS1_21CollectiveEpilogueFwdIS9_NS6_IJNS7_ILi1EEESF_SF_EEESA_SC_Li256ELb1ELb1ELb0ELb0EEENS1_19SingleTileSchedulerILb1ELb0ELb1ELi128EEEEEEEEEvNT_6ParamsE)
        /*0290*/ 	.word	0x00000038


	//----- nvinfo : EIATTR_MIN_STACK_SIZE
	.align		4
.L_120:
        /*0294*/ 	.byte	0x04, 0x12
        /*0296*/ 	.short	(.L_122 - .L_121)
	.align		4
.L_121:
        /*0298*/ 	.word	index@(_ZN7cutlass13device_kernelIN5flash19enable_sm80_to_sm89INS1_16FlashAttnFwdSm80INS1_25CollectiveMainloopFwdSm80ILi4ELi1ELb0EN4cute5tupleIJNS5_1CILi128EEENS7_ILi64EEES8_EEELi128ENS_6half_tEfNS_4arch4Sm80ELb0ELb0ELb1ELb0ELb1ELb0ELb1ELb0EEENS1_21CollectiveEpilogueFwdINS6_IJS8_S8_S9_EEENS6_IJNS7_ILi1EEESH_SH_EEESB_SD_Li128ELb0ELb1ELb0ELb0EEENS1_19SingleTileSchedulerILb0ELb0ELb1ELi128EEEEEEEEEvNT_6ParamsE)
        /*029c*/ 	.word	0x00000048


	//----- nvinfo : EIATTR_MIN_STACK_SIZE
	.align		4
.L_122:
        /*02a0*/ 	.byte	0x04, 0x12
        /*02a2*/ 	.short	(.L_124 - .L_123)
	.align		4
.L_123:
        /*02a4*/ 	.word	index@(_ZN7cutlass13device_kernelIN5flash19enable_sm80_to_sm89INS1_16FlashAttnFwdSm80INS1_25CollectiveMainloopFwdSm80ILi4ELi1ELb0EN4cute5tupleIJNS5_1CILi128EEENS7_ILi64EEES8_EEELi128ENS_6half_tEfNS_4arch4Sm80ELb0ELb0ELb1ELb1ELb1ELb0ELb1ELb0EEENS1_21CollectiveEpilogueFwdINS6_IJS8_S8_S9_EEENS6_IJNS7_ILi1EEESH_SH_EEESB_SD_Li128ELb1ELb1ELb0ELb0EEENS1_19SingleTileSchedulerILb1ELb0ELb1ELi128EEEEEEEEEvNT_6ParamsE)
        /*02a8*/ 	.word	0x00000090


	//----- nvinfo : EIATTR_MIN_STACK_SIZE
	.align		4
.L_124:
        /*02ac*/ 	.byte	0x04, 0x12
        /*02ae*/ 	.short	(.L_126 - .L_125)
	.align		4
.L_125:
        /*02b0*/ 	.word	index@(_ZN7cutlass13device_kernelIN5flash19enable_sm80_to_sm89INS1_16FlashAttnFwdSm80INS1_25CollectiveMainloopFwdSm80ILi4ELi1ELb0EN4cute5tupleIJNS5_1CILi128EEENS7_ILi64EEES8_EEELi128ENS_6half_tEfNS_4arch4Sm80ELb0ELb0ELb1ELb1ELb1ELb1ELb1ELb0EEENS1_21CollectiveEpilogueFwdINS6_IJS8_S8_S9_EEENS6_IJNS7_ILi1EEESH_SH_EEESB_SD_Li128ELb1ELb1ELb0ELb0EEENS1_19SingleTileSchedulerILb1ELb0ELb1ELi128EEEEEEEEEvNT_6ParamsE)
        /*02b4*/ 	.word	0x000000a8


	//----- nvinfo : EIATTR_MIN_STACK_SIZE
	.align		4
.L_126:
        /*02b8*/ 	.byte	0x04, 0x12
        /*02ba*/ 	.short	(.L_128 - .L_127)
	.align		4
.L_127:
        /*02bc*/ 	.word	index@(_ZN7cutlass13device_kernelIN5flash19enable_sm80_to_sm89INS1_16FlashAttnFwdSm80INS1_25CollectiveMainloopFwdSm80ILi4ELi1ELb0EN4cute5tupleIJNS5_1CILi128EEENS7_ILi48EEES8_EEELi128ENS_6half_tEfNS_4arch4Sm80ELb0ELb1ELb1ELb0ELb1ELb0ELb1ELb0EEENS1_21CollectiveEpilogueFwdINS6_IJS8_S8_S9_EEENS6_IJNS7_ILi1EEESH_SH_EEESB_SD_Li128ELb0ELb1ELb0ELb0EEENS1_19SingleTileSchedulerILb0ELb0ELb1ELi128EEEEEEEEEvNT_6ParamsE)
        /*02c0*/ 	.word	0x00000068


	//----- nvinfo : EIATTR_MIN_STACK_SIZE
	.align		4
.L_128:
        /*02c4*/ 	.byte	0x04, 0x12
        /*02c6*/ 	.short	(.L_130 - .L_129)
	.align		4
.L_129:
        /*02c8*/ 	.word	index@(_ZN7cutlass13device_kernelIN5flash19enable_sm80_to_sm89INS1_16FlashAttnFwdSm80INS1_25CollectiveMainloopFwdSm80ILi4ELi1ELb0EN4cute5tupleIJNS5_1CILi128EEENS7_ILi48EEES8_EEELi128ENS_6half_tEfNS_4arch4Sm80ELb0ELb1ELb1ELb1ELb1ELb0ELb1ELb0EEENS1_21CollectiveEpilogueFwdINS6_IJS8_S8_S9_EEENS6_IJNS7_ILi1EEESH_SH_EEESB_SD_Li128ELb1ELb1ELb0ELb0EEENS1_19SingleTileSchedulerILb1ELb0ELb1ELi128EEEEEEEEEvNT_6ParamsE)
        /*02cc*/ 	.word	0x00000078


	//----- nvinfo : EIATTR_MIN_STACK_SIZE
	.align		4
.L_130:
        /*02d0*/ 	.byte	0x04, 0x12
        /*02d2*/ 	.short	(.L_132 - .L_131)
	.align		4
.L_131:
        /*02d4*/ 	.word	index@(_ZN7cutlass13device_kernelIN5flash19enable_sm80_to_sm89INS1_16FlashAttnFwdSm80INS1_25CollectiveMainloopFwdSm80ILi4ELi1ELb0EN4cute5tupleIJNS5_1CILi128EEENS7_ILi48EEES8_EEELi128ENS_6half_tEfNS_4arch4Sm80ELb0ELb1ELb1ELb1ELb1ELb1ELb1ELb0EEENS1_21CollectiveEpilogueFwdINS6_IJS8_S8_S9_EEENS6_IJNS7_ILi1EEESH_SH_EEESB_SD_Li128ELb1ELb1ELb0ELb0EEENS1_19SingleTileSchedulerILb1ELb0ELb1ELi128EEEEEEEEEvNT_6ParamsE)
        /*02d8*/ 	.word	0x00000108


	//----- nvinfo : EIATTR_MIN_STACK_SIZE
	.align		4
.L_132:
        /*02dc*/ 	.byte	0x04, 0x12
        /*02de*/ 	.short	(.L_134 - .L_133)
	.align		4
.L_133:
        /*02e0*/ 	.word	index@(_ZN7cutlass13device_kernelIN5flash19enable_sm80_to_sm89INS1_16FlashAttnFwdSm80INS1_25CollectiveMainloopFwdSm80ILi4ELi1ELb0EN4cute5tupleIJNS5_1CILi128EEENS7_ILi64EEES8_EEELi128ENS_6half_tEfNS_4arch4Sm80ELb1ELb0ELb1ELb0ELb1ELb0ELb1ELb0EEENS1_21CollectiveEpilogueFwdINS6_IJS8_S8_S9_EEENS6_IJNS7_ILi1EEESH_SH_EEESB_SD_Li128ELb0ELb1ELb0ELb0EEENS1_30DynamicPersistentTileSchedulerILi128ELi128ELb0ELb1ELb0EEEEEEEEEvNT_6ParamsE)
        /*02e4*/ 	.word	0x00000080


	//----- nvinfo : EIATTR_MIN_STACK_SIZE
	.align		4
.L_134:
        /*02e8*/ 	.byte	0x04, 0x12
        /*02ea*/ 	.short	(.L_136 - .L_135)
	.align		4
.L_135:
        /*02ec*/ 	.word	index@(_ZN7cutlass13device_kernelIN5flash19enable_sm80_to_sm89INS1_16FlashAttnFwdSm80INS1_25CollectiveMainloopFwdSm80ILi4ELi1ELb0EN4cute5tupleIJNS5_1CILi128EEENS7_ILi64EEES8_EEELi128ENS_6half_tEfNS_4arch4Sm80ELb1ELb0ELb1ELb1ELb1ELb0ELb1ELb0EEENS1_21CollectiveEpilogueFwdINS6_IJS8_S8_S9_EEENS6_IJNS7_ILi1EEESH_SH_EEESB_SD_Li128ELb1ELb1ELb0ELb0EEENS1_19SingleTileSchedulerILb1ELb0ELb1ELi128EEEEEEEEEvNT_6ParamsE)
        /*02f0*/ 	.word	0x000000c0


	//----- nvinfo : EIATTR_MIN_STACK_SIZE
	.align		4
.L_136:
        /*02f4*/ 	.byte	0x04, 0x12
        /*02f6*/ 	.short	(.L_138 - .L_137)
	.align		4
.L_137:
        /*02f8*/ 	.word	index@(_ZN7cutlass13device_kernelIN5flash19enable_sm80_to_sm89INS1_16FlashAttnFwdSm80INS1_25CollectiveMainloopFwdSm80ILi4ELi1ELb0EN4cute5tupleIJNS5_1CILi128EEENS7_ILi64EEES8_EEELi128ENS_6half_tEfNS_4arch4Sm80ELb1ELb0ELb1ELb1ELb1ELb1ELb1ELb0EEENS1_21CollectiveEpilogueFwdINS6_IJS8_S8_S9_EEENS6_IJNS7_ILi1EEESH_SH_EEESB_SD_Li128ELb1ELb1ELb0ELb0EEENS1_19SingleTileSchedulerILb1ELb0ELb1ELi128EEEEEEEEEvNT_6ParamsE)
        /*02fc*/ 	.word	0x00000118
.L_138:


//--------------------- .nv.info._ZN7cutlass13device_kernelIN5flash19enable_sm80_to_sm89INS1_16FlashAttnFwdSm80INS1_25CollectiveMainloopFwdSm80ILi8ELi1ELb1EN4cute5tupleIJNS5_1CILi128EEES8_S8_EEELi128ENS_6half_tEfNS_4arch4Sm80ELb0ELb0ELb1ELb0ELb1ELb0ELb1ELb0EEENS1_21CollectiveEpilogueFwdIS9_NS6_IJNS7_ILi1EEESF_SF_EEESA_SC_Li256ELb0ELb1ELb0ELb0EEENS1_19SingleTileSchedulerILb0ELb0ELb1ELi128EEEEEEEEEvNT_6ParamsE --------------------------
	.section	.nv.info._ZN7cutlass13device_kernelIN5flash19enable_sm80_to_sm89INS1_16FlashAttnFwdSm80INS1_25CollectiveMainloopFwdSm80ILi8ELi1ELb1EN4cute5tupleIJNS5_1CILi128EEES8_S8_EEELi128ENS_6half_tEfNS_4arch4Sm80ELb0ELb0ELb1ELb0ELb1ELb0ELb1ELb0EEENS1_21CollectiveEpilogueFwdIS9_NS6_IJNS7_ILi1EEESF_SF_EEESA_SC_Li256ELb0ELb1ELb0ELb0EEENS1_19SingleTileSchedulerILb0ELb0ELb1ELi128EEEEEEEEEvNT_6ParamsE,"",@"SHT_CUDA_INFO"
	.sectionflags	@""
	.align	4


	//----- nvinfo : EIATTR_CUDA_API_VERSION
	.align		4
        /*0000*/ 	.byte	0x04, 0x37
        /*0002*/ 	.short	(.L_140 - .L_139)
.L_139:
        /*0004*/ 	.word	0x00000082


	//----- nvinfo : EIATTR_SW2861232_WAR
	.align		4
.L_140:
        /*0008*/ 	.byte	0x01, 0x35
	.zero		2


	//----- nvinfo : EIATTR_PARAM_CBANK
	.align		4
        /*000c*/ 	.byte	0x04, 0x0a
        /*000e*/ 	.short	(.L_142 - .L_141)
	.align		4
.L_141:
        /*0010*/ 	.word	index@(.nv.constant0._ZN7cutlass13device_kernelIN5flash19enable_sm80_to_sm89INS1_16FlashAttnFwdSm80INS1_25CollectiveMainloopFwdSm80ILi8ELi1ELb1EN4cute5tupleIJNS5_1CILi128EEES8_S8_EEELi128ENS_6half_tEfNS_4arch4Sm80ELb0ELb0ELb1ELb0ELb1ELb0ELb1ELb0EEENS1_21CollectiveEpilogueFwdIS9_NS6_IJNS7_ILi1EEESF_SF_EEESA_SC_Li256ELb0ELb1ELb0ELb0EEENS1_19SingleTileSchedulerILb0ELb0ELb1ELi128EEEEEEEEEvNT_6ParamsE)
        /*0014*/ 	.short	0x0160
        /*0016*/ 	.short	0x0418


	//----- nvinfo : EIATTR_CBANK_PARAM_SIZE
	.align		4
.L_142:
        /*0018*/ 	.byte	0x03, 0x19
        /*001a*/ 	.short	0x0418


	//----- nvinfo : EIATTR_KPARAM_INFO
	.align		4
        /*001c*/ 	.byte	0x04, 0x17
        /*001e*/ 	.short	(.L_144 - .L_143)
.L_143:
        /*0020*/ 	.word	0x00000000
        /*0024*/ 	.short	0x0000
        /*0026*/ 	.short	0x0000
        /*0028*/ 	.byte	0x00, 0xf0, 0x61, 0x10


	//----- nvinfo : EIATTR_MAXREG_COUNT
	.align		4
.L_144:
        /*002c*/ 	.byte	0x03, 0x1b
        /*002e*/ 	.short	0x00ff


	//----- nvinfo : EIATTR_NUM_BARRIERS
	.align		4
        /*0030*/ 	.byte	0x02, 0x4c
        /*0032*/ 	.byte	0x02
	.zero		1


	//----- nvinfo : EIATTR_ANNOTATIONS
	.align		4
        /*0034*/ 	.byte	0x04, 0x55
        /*0036*/ 	.short	(.L_146 - .L_145)


	//   ....[0]....
.L_145:
        /*0038*/ 	.word	0x00000001
        /*003c*/ 	.byte	0x70, 0x06, 0x00, 0x00, 0x01, 0x00, 0x00, 0x00, 0x20, 0x07, 0x00, 0x00, 0x01, 0x00, 0x00, 0x00
        /* <DEDUP_REMOVED lines=9> */
        /*00dc*/ 	.byte	0x40, 0xa6, 0x00, 0x00


	//----- nvinfo : EIATTR_MERCURY_ISA_VERSION
	.align		4
.L_146:
        /*00e0*/ 	.byte	0x03, 0x5f
        /*00e2*/ 	.short	0x0000


	//----- nvinfo : EIATTR_COOP_GROUP_MASK_REGIDS
	.align		4
        /*00e4*/ 	.byte	0x04, 0x29
        /*00e6*/ 	.short	(.L_148 - .L_147)


	//   ....[0]....
.L_147:
        /*00e8*/ 	.word	0xffffffff


	//   ....[1]....
        /*00ec*/ 	.word	0xffffffff


	//   ....[2]....
        /*00f0*/ 	.word	0xffffffff


	//   ....[3]....
        /*00f4*/ 	.word	0xffffffff


	//   ....[4]....
        /*00f8*/ 	.word	0xffffffff


	//   ....[5]....
        /*00fc*/ 	.word	0xffffffff


	//   ....[6]....
        /*0100*/ 	.word	0xffffffff


	//   ....[7]....
        /*0104*/ 	.word	0xffffffff


	//   ....[8]....
        /*0108*/ 	.word	0xffffffff


	//   ....[9]....
        /*010c*/ 	.word	0xffffffff


	//   ....[10]....
        /*0110*/ 	.word	0xffffffff


	//   ....[11]....
        /*0114*/ 	.word	0xffffffff


	//   ....[12]....
        /*0118*/ 	.word	0xffffffff


	//   ....[13]....
        /*011c*/ 	.word	0xffffffff


	//   ....[14]....
        /*0120*/ 	.word	0xffffffff


	//   ....[15]....
        /*0124*/ 	.word	0xffffffff


	//   ....[16]....
        /*0128*/ 	.word	0xffffffff


	//   ....[17]....
        /*012c*/ 	.word	0xffffffff


	//   ....[18]....
        /*0130*/ 	.word	0xffffffff


	//   ....[19]....
        /*0134*/ 	.word	0xffffffff


	//   ....[20]....
        /*0138*/ 	.word	0xffffffff


	//   ....[21]....
        /*013c*/ 	.word	0xffffffff


	//   ....[22]....
        /*0140*/ 	.word	0xffffffff


	//   ....[23]....
        /*0144*/ 	.word	0xffffffff


	//   ....[24]....
        /*0148*/ 	.word	0xffffffff


	//   ....[25]....
        /*014c*/ 	.word	0xffffffff


	//   ....[26]....
        /*0150*/ 	.word	0xffffffff


	//   ....[27]....
        /*0154*/ 	.word	0xffffffff


	//   ....[28]....
        /*0158*/ 	.word	0xffffffff


	//   ....[29]....
        /*015c*/ 	.word	0xffffffff


	//   ....[30]....
        /*0160*/ 	.word	0xffffffff


	//   ....[31]....
        /*0164*/ 	.word	0xffffffff


	//   ....[32]....
        /*0168*/ 	.word	0xffffffff


	//   ....[33]....
        /*016c*/ 	.word	0xffffffff


	//   ....[34]....
        /*0170*/ 	.word	0xffffffff


	//   ....[35]....
        /*0174*/ 	.word	0xffffffff


	//   ....[36]....
        /*0178*/ 	.word	0xffffffff


	//   ....[37]....
        /*017c*/ 	.word	0xffffffff


	//   ....[38]....
        /*0180*/ 	.word	0xffffffff


	//   ....[39]....
        /*0184*/ 	.word	0xffffffff


	//   ....[40]....
        /*0188*/ 	.word	0xffffffff


	//   ....[41]....
        /*018c*/ 	.word	0xffffffff


	//   ....[42]....
        /*0190*/ 	.word	0xffffffff


	//   ....[43]....
        /*0194*/ 	.word	0xffffffff


	//   ....[44]....
        /*0198*/ 	.word	0xffffffff


	//   ....[45]....
        /*019c*/ 	.word	0xffffffff


	//   ....[46]....
        /*01a0*/ 	.word	0xffffffff


	//   ....[47]....
        /*01a4*/ 	.word	0xffffffff


	//   ....[48]....
        /*01a8*/ 	.word	0xffffffff


	//   ....[49]....
        /*01ac*/ 	.word	0xffffffff


	//   ....[50]....
        /*01b0*/ 	.word	0xffffffff


	//   ....[51]....
        /*01b4*/ 	.word	0xffffffff


	//   ....[52]....
        /*01b8*/ 	.word	0xffffffff


	//   ....[53]....
        /*01bc*/ 	.word	0xffffffff


	//   ....[54]....
        /*01c0*/ 	.word	0xffffffff


	//   ....[55]....
        /*01c4*/ 	.word	0xffffffff


	//   ....[56]....
        /*01c8*/ 	.word	0xffffffff


	//   ....[57]....
        /*01cc*/ 	.word	0xffffffff


	//   ....[58]....
        /*01d0*/ 	.word	0xffffffff


	//   ....[59]....
        /*01d4*/ 	.word	0xffffffff


	//   ....[60]....
        /*01d8*/ 	.word	0xffffffff


	//   ....[61]....
        /*01dc*/ 	.word	0xffffffff


	//   ....[62]....
        /*01e0*/ 	.word	0xffffffff


	//   ....[63]....
        /*01e4*/ 	.word	0xffffffff


	//   ....[64]....
        /*01e8*/ 	.word	0xffffffff


	//   ....[65]....
        /*01ec*/ 	.word	0xffffffff


	//   ....[66]....
        /*01f0*/ 	.word	0xffffffff


	//   ....[67]....
        /*01f4*/ 	.word	0xffffffff


	//   ....[68]....
        /*01f8*/ 	.word	0xffffffff


	//   ....[69]....
        /*01fc*/ 	.word	0xffffffff


	//   ....[70]....
        /*0200*/ 	.word	0xffffffff


	//   ....[71]....
        /*0204*/ 	.word	0xffffffff


	//----- nvinfo : EIATTR_COOP_GROUP_INSTR_OFFSETS
	.align		4
.L_148:
        /*0208*/ 	.byte	0x04, 0x28
        /*020a*/ 	.short	(.L_150 - .L_149)


	//   ....[0]....
.L_149:
        /*020c*/ 	.word	0x00000860


	//   ....[1]....
        /*0210*/ 	.word	0x00000890


	//   ....[2]....
        /*0214*/ 	.word	0x000008c0


	//   ....[3]....
        /*0218*/ 	.word	0x000008f0


	//   ....[4]....
        /*021c*/ 	.word	0x00000a00


	//   ....[5]....
        /*0220*/ 	.word	0x00000a30


	//   ....[6]....
        /*0224*/ 	.word	0x00000b80


	//   ....[7]....
        /*0228*/ 	.word	0x00000b90


	//   ....[8]....
        /*022c*/ 	.word	0x00000d20


	//   ....[9]....
        /*0230*/ 	.word	0x00000d40


	//   ....[10]....
        /*0234*/ 	.word	0x00000e40


	//   ....[11]....
        /*0238*/ 	.word	0x00000e70


	//   ....[12]....
        /*023c*/ 	.word	0x00000e90


	//   ....[13]....
        /*0240*/ 	.word	0x00000eb0


	//   ....[14]....
        /*0244*/ 	.word	0x00000ed0


	//   ....[15]....
        /*0248*/ 	.word	0x00000ee0


	//   ....[16]....
        /*024c*/ 	.word	0x00001630


	//   ....[17]....
        /*0250*/ 	.word	0x00001650


	//   ....[18]....
        /*0254*/ 	.word	0x00001670


	//   ....[19]....
        /*0258*/ 	.word	0x000016a0


	//   ....[20]....
        /*025c*/ 	.word	0x000016c0


	//   ....[21]....
        /*0260*/ 	.word	0x00001720


	//   ....[22]....
        /*0264*/ 	.word	0x00001750


	//   ....[23]....
        /*0268*/ 	.word	0x000017c0


	//   ....[24]....
        /*026c*/ 	.word	0x00002f30


	//   ....[25]....
        /*0270*/ 	.word	0x00002f40


	//   ....[26]....
        /*0274*/ 	.word	0x00002f50


	//   ....[27]....
        /*0278*/ 	.word	0x00002f60


	//   ....[28]....
        /*027c*/ 	.word	0x00002f70


	//   ....[29]....
        /*0280*/ 	.word	0x00002f80


	//   ....[30]....
        /*0284*/ 	.word	0x00002f90


	//   ....[31]....
        /*0288*/ 	.word	0x00002fb0


	//   ....[32]....
        /*028c*/ 	.word	0x00003bf0


	//   ....[33]....
        /*0290*/ 	.word	0x00003cc0


	//   ....[34]....
        /*0294*/ 	.word	0x00003cd0


	//   ....[35]....
        /*0298*/ 	.word	0x00003d00


	//   ....[36]....
        /*029c*/ 	.word	0x00005ea0


	//   ....[37]....
        /*02a0*/ 	.word	0x00005eb0


	//   ....[38]....
        /*02a4*/ 	.word	0x00005ec0


	//   ....[39]....
        /*02a8*/ 	.word	0x00005ed0


	//   ....[40]....
        /*02ac*/ 	.word	0x00005ee0


	//   ....[41]....
        /*02b0*/ 	.word	0x00005ef0


	//   ....[42]....
        /*02b4*/ 	.word	0x00005f00


	//   ....[43]....
        /*02b8*/ 	.word	0x00005f10


	//   ....[44]....
        /*02bc*/ 	.word	0x00006380


	//   ....[45]....
        /*02c0*/ 	.word	0x000063a0


	//   ....[46]....
        /*02c4*/ 	.word	0x000063c0


	//   ....[47]....
        /*02c8*/ 	.word	0x000063e0


	//   ....[48]....
        /*02cc*/ 	.word	0x00006400


	//   ....[49]....
        /*02d0*/ 	.word	0x00006420


	//   ....[50]....
        /*02d4*/ 	.word	0x00006440


	//   ....[51]....
        /*02d8*/ 	.word	0x00006460


	//   ....[52]....
        /*02dc*/ 	.word	0x00007d20


	//   ....[53]....
        /*02e0*/ 	.word	0x00007d70


	//   ....[54]....
        /*02e4*/ 	.word	0x00007da0


	//   ....[55]....
        /*02e8*/ 	.word	0x00007db0


	//   ....[56]....
        /*02ec*/ 	.word	0x0000a240


	//   ....[57]....
        /*02f0*/ 	.word	0x0000a250


	//   ....[58]....
        /*02f4*/ 	.word	0x0000a280


	//   ....[59]....
        /*02f8*/ 	.word	0x0000a2a0


	//   ....[60]....
        /*02fc*/ 	.word	0x0000b1c0


	//   ....[61]....
        /*0300*/ 	.word	0x0000b1d0


	//   ....[62]....
        /*0304*/ 	.word	0x0000b1f0


	//   ....[63]....
        /*0308*/ 	.word	0x0000b200


	//   ....[64]....
        /*030c*/ 	.word	0x0000b320


	//   ....[65]....
        /*0310*/ 	.word	0x0000b350


	//   ....[66]....
        /*0314*/ 	.word	0x0000b450


	//   ....[67]....
        /*0318*/ 	.word	0x0000b480


	//   ....[68]....
        /*031c*/ 	.word	0x0000b550


	//   ....[69]....
        /*0320*/ 	.word	0x0000b580


	//   ....[70]....
        /*0324*/ 	.word	0x0000b650


	//   ....[71]....
        /*0328*/ 	.word	0x0000b670


	//----- nvinfo : EIATTR_EXIT_INSTR_OFFSETS
	.align		4
.L_150:
        /*032c*/ 	.byte	0x04, 0x1c
        /*032e*/ 	.short	(.L_152 - .L_151)


	//   ....[0]....
.L_151:
        /*0330*/ 	.word	0x00000040


	//   ....[1]....
        /*0334*/ 	.word	0x0000b680


	//   ....[2]....
        /*0338*/ 	.word	0x0000b6d0


	//   ....[3]....
        /*033c*/ 	.word	0x0000b730


	//----- nvinfo : EIATTR_CTAIDZ_USED
	.align		4
.L_152:
        /*0340*/ 	.byte	0x01, 0x04
	.zero		2


	//----- nvinfo : EIATTR_MAX_THREADS
	.align		4
        /*0344*/ 	.byte	0x04, 0x05
        /*0346*/ 	.short	(.L_154 - .L_153)
.L_153:
        /*0348*/ 	.word	0x00000100
        /*034c*/ 	.word	0x00000001
        /*0350*/ 	.word	0x00000001


	//----- nvinfo : EIATTR_CRS_STACK_SIZE
	.align		4
.L_154:
        /*0354*/ 	.byte	0x04, 0x1e
        /*0356*/ 	.short	(.L_156 - .L_155)
.L_155:
        /*0358*/ 	.word	0x00000000
.L_156:


//--------------------- .nv.info._ZN7cutlass13device_kernelIN5flash19enable_sm80_to_sm89INS1_16FlashAttnFwdSm80INS1_25CollectiveMainloopFwdSm80ILi8ELi1ELb1EN4cute5tupleIJNS5_1CILi128EEES8_S8_EEELi128ENS_6half_tEfNS_4arch4Sm80ELb0ELb0ELb1ELb1ELb1ELb0ELb1ELb0EEENS1_21CollectiveEpilogueFwdIS9_NS6_IJNS7_ILi1EEESF_SF_EEESA_SC_Li256ELb1ELb1ELb0ELb0EEENS1_19SingleTileSchedulerILb1ELb0ELb1ELi128EEEEEEEEEvNT_6ParamsE --------------------------
	.section	.nv.info._ZN7cutlass13device_kernelIN5flash19enable_sm80_to_sm89INS1_16FlashAttnFwdSm80INS1_25CollectiveMainloopFwdSm80ILi8ELi1ELb1EN4cute5tupleIJNS5_1CILi128EEES8_S8_EEELi128ENS_6half_tEfNS_4arch4Sm80ELb0ELb0ELb1ELb1ELb1ELb0ELb1ELb0EEENS1_21CollectiveEpilogueFwdIS9_NS6_IJNS7_ILi1EEESF_SF_EEESA_SC_Li256ELb1ELb1ELb0ELb0EEENS1_19SingleTileSchedulerILb1ELb0ELb1ELi128EEEEEEEEEvNT_6ParamsE,"",@"SHT_CUDA_INFO"
	.sectionflags	@""
	.align	4


	//----- nvinfo : EIATTR_CUDA_API_VERSION
	.align		4
        /*0000*/ 	.byte	0x04, 0x37
        /*0002*/ 	.short	(.L_158 - .L_157)
.L_157:
        /*0004*/ 	.word	0x00000082


	//----- nvinfo : EIATTR_SW2861232_WAR
	.align		4
.L_158:
        /*0008*/ 	.byte	0x01, 0x35
	.zero		2


	//----- nvinfo : EIATTR_PARAM_CBANK
	.align		4
        /*000c*/ 	.byte	0x04, 0x0a
        /*000e*/ 	.short	(.L_160 - .L_159)
	.align		4
.L_159:
        /*0010*/ 	.word	index@(.nv.constant0._ZN7cutlass13device_kernelIN5flash19enable_sm80_to_sm89INS1_16FlashAttnFwdSm80INS1_25CollectiveMainloopFwdSm80ILi8ELi1ELb1EN4cute5tupleIJNS5_1CILi128EEES8_S8_EEELi128ENS_6half_tEfNS_4arch4Sm80ELb0ELb0ELb1ELb1ELb1ELb0ELb1ELb0EEENS1_21CollectiveEpilogueFwdIS9_NS6_IJNS7_ILi1EEESF_SF_EEESA_SC_Li256ELb1ELb1ELb0ELb0EEENS1_19SingleTileSchedulerILb1ELb0ELb1ELi128EEEEEEEEEvNT_6ParamsE)
        /*0014*/ 	.short	0x0160
        /*0016*/ 	.short	0x0418


	//----- nvinfo : EIATTR_CBANK_PARAM_SIZE
	.align		4
.L_160:
        /*0018*/ 	.byte	0x03, 0x19
        /*001a*/ 	.short	0x0418


	//----- nvinfo : EIATTR_KPARAM_INFO
	.align		4
        /*001c*/ 	.byte	0x04, 0x17
        /*001e*/ 	.short	(.L_162 - .L_161)
.L_161:
        /*0020*/ 	.word	0x00000000
        /*0024*/ 	.short	0x0000
        /*0026*/ 	.short	0x0000
        /*0028*/ 	.byte	0x00, 0xf0, 0x61, 0x10


	//----- nvinfo : EIATTR_MAXREG_COUNT
	.align		4
.L_162:
        /*002c*/ 	.byte	0x03, 0x1b
        /*002e*/ 	.short	0x00ff


	//----- nvinfo : EIATTR_NUM_BARRIERS
	.align		4
        /*0030*/ 	.byte	0x02, 0x4c
        /*0032*/ 	.byte	0x02
	.zero		1


	//----- nvinfo : EIATTR_ANNOTATIONS
	.align		4
        /*0034*/ 	.byte	0x04, 0x55
        /*0036*/ 	.short	(.L_164 - .L_163)


	//   ....[0]....
.L_163:
        /*0038*/ 	.word	0x00000001
        /*003c*/ 	.byte	0x20, 0x72, 0x00, 0x00, 0x01, 0x00, 0x00, 0x00, 0x40, 0x72, 0x00, 0x00, 0x01, 0x00, 0x00, 0x00
        /*004c*/ 	.byte	0xa0, 0x72, 0x00, 0x00, 0x01, 0x00, 0x00, 0x00, 0xd0, 0x72, 0x00, 0x00, 0x01, 0x00, 0x00, 0x00
        /*005c*/ 	.byte	0x70, 0x73, 0x00, 0x00, 0x01, 0x00, 0x00, 0x00, 0x00, 0x74, 0x00, 0x00, 0x01, 0x00, 0x00, 0x00
        /*006c*/ 	.byte	0x70, 0x7a, 0x00, 0x00, 0x01, 0x00, 0x00, 0x00, 0xa0, 0x7a, 0x00, 0x00, 0x01, 0x00, 0x00, 0x00
        /*007c*/ 	.byte	0xd0, 0x7a, 0x00, 0x00, 0x01, 0x00, 0x00, 0x00, 0x00, 0x7b, 0x00, 0x00, 0x01, 0x00, 0x00, 0x00
        /*008c*/ 	.byte	0x30, 0x7b, 0x00, 0x00, 0x01, 0x00, 0x00, 0x00, 0x60, 0x7b, 0x00, 0x00


	//----- nvinfo : EIATTR_MERCURY_ISA_VERSION
	.align		4
.L_164:
        /*0098*/ 	.byte	0x03, 0x5f
        /*009a*/ 	.short	0x0000


	//----- nvinfo : EIATTR_COOP_GROUP_MASK_REGIDS
	.align		4
        /*009c*/ 	.byte	0x04, 0x29
        /*009e*/ 	.short	(.L_166 - .L_165)


	//   ....[0]....
.L_165:
        /*00a0*/ 	.word	0xffffffff


	//   ....[1]....
        /*00a4*/ 	.word	0xffffffff


	//   ....[2]....
        /*00a8*/ 	.word	0xffffffff


	//   ....[3]....
        /*00ac*/ 	.word	0xffffffff


	//   ....[4]....
        /*00b0*/ 	.word	0xffffffff


	//   ....[5]....
        /*00b4*/ 	.word	0xffffffff


	//   ....[6]....
        /*00b8*/ 	.word	0xffffffff


	//   ....[7]....
        /*00bc*/ 	.word	0xffffffff


	//   ....[8]....
        /*00c0*/ 	.word	0xffffffff


	//   ....[9]....
        /*00c4*/ 	.word	0xffffffff


	//   ....[10]....
        /*00c8*/ 	.word	0xffffffff


	//   ....[11]....
        /*00cc*/ 	.word	0xffffffff


	//   ....[12]....
        /*00d0*/ 	.word	0xffffffff


	//   ....[13]....
        /*00d4*/ 	.word	0xffffffff


	//   ....[14]....
        /*00d8*/ 	.word	0xffffffff


	//   ....[15]....
        /*00dc*/ 	.word	0xffffffff


	//   ....[16]....
        /*00e0*/ 	.word	0xffffffff


	//   ....[17]....
        /*00e4*/ 	.word	0xffffffff


	//   ....[18]....
        /*00e8*/ 	.word	0xffffffff


	//   ....[19]....
        /*00ec*/ 	.word	0xffffffff


	//   ....[20]....
        /*00f0*/ 	.word	0xffffffff


	//   ....[21]....
        /*00f4*/ 	.word	0xffffffff


	//   ....[22]....
        /*00f8*/ 	.word	0xffffffff


	//   ....[23]....
        /*00fc*/ 	.word	0xffffffff


	//   ....[24]....
        /*0100*/ 	.word	0xffffffff


	//   ....[25]....
        /*0104*/ 	.word	0xffffffff


	//   ....[26]....
        /*0108*/ 	.word	0xffffffff


	//   ....[27]....
        /*010c*/ 	.word	0xffffffff


	//   ....[28]....
        /*0110*/ 	.word	0xffffffff


	//   ....[29]....
        /*0114*/ 	.word	0xffffffff


	//   ....[30]....
        /*0118*/ 	.word	0xffffffff


	//   ....[31]....
        /*011c*/ 	.word	0xffffffff


	//   ....[32]....
        /*0120*/ 	.word	0xffffffff


	//   ....[33]....
        /*0124*/ 	.word	0xffffffff


	//   ....[34]....
        /*0128*/ 	.word	0xffffffff


	//   ....[35]....
        /*012c*/ 	.word	0xffffffff


	//   ....[36]....
        /*0130*/ 	.word	0xffffffff


	//   ....[37]....
        /*0134*/ 	.word	0xffffffff


	//   ....[38]....
        /*0138*/ 	.word	0xffffffff


	//   ....[39]....
        /*013c*/ 	.word	0xffffffff


	//   ....[40]....
        /*0140*/ 	.word	0xffffffff


	//   ....[41]....
        /*0144*/ 	.word	0xffffffff


	//   ....[42]....
        /*0148*/ 	.word	0xffffffff


	//   ....[43]....
        /*014c*/ 	.word	0xffffffff


	//   ....[44]....
        /*0150*/ 	.word	0xffffffff


	//   ....[45]....
        /*0154*/ 	.word	0xffffffff


	//   ....[46]....
        /*0158*/ 	.word	0xffffffff


	//   ....[47]....
        /*015c*/ 	.word	0xffffffff


	//   ....[48]....
        /*0160*/ 	.word	0xffffffff


	//   ....[49]....
        /*0164*/ 	.word	0xffffffff


	//   ....[50]....
        /*0168*/ 	.word	0xffffffff


	//   ....[51]....
        /*016c*/ 	.word	0xffffffff


	//   ....[52]....
        /*0170*/ 	.word	0xffffffff


	//   ....[53]....
        /*0174*/ 	.word	0xffffffff


	//   ....[54]....
        /*0178*/ 	.word	0xffffffff


	//   ....[55]....
        /*017c*/ 	.word	0xffffffff


	//   ....[56]....
        /*0180*/ 	.word	0xffffffff


	//   ....[57]....
        /*0184*/ 	.word	0xffffffff


	//   ....[58]....
        /*0188*/ 	.word	0xffffffff


	//   ....[59]....
        /*018c*/ 	.word	0xffffffff


	//   ....[60]....
        /*0190*/ 	.word	0xffffffff


	//   ....[61]....
        /*0194*/ 	.word	0xffffffff


	//   ....[62]....
        /*0198*/ 	.word	0xffffffff


	//   ....[63]....
        /*019c*/ 	.word	0xffffffff


	//   ....[64]....
        /*01a0*/ 	.word	0xffffffff


	//   ....[65]....
        /*01a4*/ 	.word	0xffffffff


	//   ....[66]....
        /*01a8*/ 	.word	0xffffffff


	//   ....[67]....
        /*01ac*/ 	.word	0xffffffff


	//   ....[68]....
        /*01b0*/ 	.word	0xffffffff


	//   ....[69]....
        /*01b4*/ 	.word	0xffffffff


	//   ....[70]....
        /*01b8*/ 	.word	0xffffffff


	//   ....[71]....
        /*01bc*/ 	.word	0xffffffff


	//   ....[72]....
        /*01c0*/ 	.word	0xffffffff


	//   ....[73]....
        /*01c4*/ 	.word	0xffffffff


	//   ....[74]....
        /*01c8*/ 	.word	0xffffffff


	//   ....[75]....
        /*01cc*/ 	.word	0xffffffff


	//   ....[76]....
        /*01d0*/ 	.word	0xffffffff


	//   ....[77]....
        /*01d4*/ 	.word	0xffffffff


	//   ....[78]....
        /*01d8*/ 	.word	0xffffffff


	//   ....[79]....
        /*01dc*/ 	.word	0xffffffff


	//   ....[80]....
        /*01e0*/ 	.word	0xffffffff


	//----- nvinfo : EIATTR_COOP_GROUP_INSTR_OFFSETS
	.align		4
.L_166:
        /*01e4*/ 	.byte	0x04, 0x28
        /*01e6*/ 	.short	(.L_168 - .L_167)


	//   ....[0]....
.L_167:
        /*01e8*/ 	.word	0x000000a0


	//   ....[1]....
        /*01ec*/ 	.word	0x00001200


	//   ....[2]....
        /*01f0*/ 	.word	0x00001240


	//   ....[3]....
        /*01f4*/ 	.word	0x00001280


	//   ....[4]....
        /*01f8*/ 	.word	0x000012c0


	//   ....[5]....
        /*01fc*/ 	.word	0x00001300


	//   ....[6]....
        /*0200*/ 	.word	0x000014e0


	//   ....[7]....
        /*0204*/ 	.word	0x00001500


	//   ....[8]....
        /*0208*/ 	.word	0x00001530


	//   ....[9]....
        /*020c*/ 	.word	0x000016d0


	//   ....[10]....
        /*0210*/ 	.word	0x00001700


	//   ....[11]....
        /*0214*/ 	.word	0x00001730


	//   ....[12]....
        /*0218*/ 	.word	0x00001760


	//   ....[13]....
        /*021c*/ 	.word	0x00001790


	//   ....[14]....
        /*0220*/ 	.word	0x000017c0


	//   ....[15]....
        /*0224*/ 	.word	0x000017d0


	//   ....[16]....
        /*0228*/ 	.word	0x000017e0


	//   ....[17]....
        /*022c*/ 	.word	0x00001cd0


	//   ....[18]....
        /*0230*/ 	.word	0x00001ce0


	//   ....[19]....
        /*0234*/ 	.word	0x00001cf0


	//   ....[20]....
        /*0238*/ 	.word	0x00001d00


	//   ....[21]....
        /*023c*/ 	.word	0x00001d10


	//   ....[22]....
        /*0240*/ 	.word	0x00001d50


	//   ....[23]....
        /*0244*/ 	.word	0x00001d70


	//   ....[24]....
        /*0248*/ 	.word	0x00001d90


	//   ....[25]....
        /*024c*/ 	.word	0x00003690


	//   ....[26]....
        /*0250*/ 	.word	0x000036b0


	//   ....[27]....
        /*0254*/ 	.word	0x000036c0


	//   ....[28]....
        /*0258*/ 	.word	0x000036d0


	//   ....[29]....
        /*025c*/ 	.word	0x000036e0


	//   ....[30]....
        /*0260*/ 	.word	0x000036f0


	//   ....[31]....
        /*0264*/ 	.word	0x00003700


	//   ....[32]....
        /*0268*/ 	.word	0x00003720


	//   ....[33]....
        /*026c*/ 	.word	0x000043a0


	//   ....[34]....
        /*0270*/ 	.word	0x00004410


	//   ....[35]....
        /*0274*/ 	.word	0x00004430


	//   ....[36]....
        /*0278*/ 	.word	0x00004450


	//   ....[37]....
        /*027c*/ 	.word	0x00006080


	//   ....[38]....
        /*0280*/ 	.word	0x00006090


	//   ....[39]....
        /*0284*/ 	.word	0x000060a0


	//   ....[40]....
        /*0288*/ 	.word	0x000060b0


	//   ....[41]....
        /*028c*/ 	.word	0x000060c0


	//   ....[42]....
        /*0290*/ 	.word	0x000060d0


	//   ....[43]....
        /*0294*/ 	.word	0x000060e0


	//   ....[44]....
        /*0298*/ 	.word	0x00006110


	//   ....[45]....
        /*029c*/ 	.word	0x00006510


	//   ....[46]....
        /*02a0*/ 	.word	0x00006530


	//   ....[47]....
        /*02a4*/ 	.word	0x00006550


	//   ....[48]....
        /*02a8*/ 	.word	0x00006570


	//   ....[49]....
        /*02ac*/ 	.word	0x000066c0


	//   ....[50]....
        /*02b0*/ 	.word	0x000066e0


	//   ....[51]....
        /*02b4*/ 	.word	0x00006720


	//   ....[52]....
        /*02b8*/ 	.word	0x00006750


	//   ....[53]....
        /*02bc*/ 	.word	0x00007fe0


	//   ....[54]....
        /*02c0*/ 	.word	0x00008000


	//   ....[55]....
        /*02c4*/ 	.word	0x00008020


	//   ....[56]....
        /*02c8*/ 	.word	0x00008040


	//   ....[57]....
        /*02cc*/ 	.word	0x00009fb0


	//   ....[58]....
        /*02d0*/ 	.word	0x00009fe0


	//   ....[59]....
        /*02d4*/ 	.word	0x0000a030


	//   ....[60]....
        /*02d8*/ 	.word	0x0000a040


	//   ....[61]....
        /*02dc*/ 	.word	0x0000b2f0


	//   ....[62]....
        /*02e0*/ 	.word	0x0000b330


	//   ....[63]....
        /*02e4*/ 	.word	0x0000b370


	//   ....[64]....
        /*02e8*/ 	.word	0x0000b3b0


	//   ....[65]....
        /*02ec*/ 	.word	0x0000b570


	//   ....[66]....
        /*02f0*/ 	.word	0x0000b580


	//   ....[67]....
        /*02f4*/ 	.word	0x0000b670


	//   ....[68]....
        /*02f8*/ 	.word	0x0000b6a0


	//   ....[69]....
        /*02fc*/ 	.word	0x0000b770


	//   ....[70]....
        /*0300*/ 	.word	0x0000b7a0


	//   ....[71]....
        /*0304*/ 	.word	0x0000b870


	//   ....[72]....
        /*0308*/ 	.word	0x0000b890


	//   ....[73]....
        /*030c*/ 	.word	0x0000c140


	//   ....[74]....
        /*0310*/ 	.word	0x0000c150


	//   ....[75]....
        /*0314*/ 	.word	0x0000c220


	//   ....[76]....
        /*0318*/ 	.word	0x0000c250


	//   ....[77]....
        /*031c*/ 	.word	0x0000c320


	//   ....[78]....
        /*0320*/ 	.word	0x0000c350


	//   ....[79]....
        /*0324*/ 	.word	0x0000c420


	//   ....[80]....
        /*0328*/ 	.word	0x0000c440


	//----- nvinfo : EIATTR_EXIT_INSTR_OFFSETS
	.align		4
.L_168:
        /*032c*/ 	.byte	0x04, 0x1c
        /*032e*/ 	.short	(.L_170 - .L_169)


	//   ....[0]....
.L_169:
        /*0330*/ 	.word	0x00000450


	//   ....[1]....
        /*0334*/ 	.word	0x0000b8a0


	//   ....[2]....
        /*0338*/ 	.word	0x0000b8f0


	//   ....[3]....
        /*033c*/ 	.word	0x0000b950


	//   ....[4]....
        /*0340*/ 	.word	0x0000c450


	//   ....[5]....
        /*0344*/ 	.word	0x0000c4a0


	//   ....[6]....
        /*0348*/ 	.word	0x0000c500


	//----- nvinfo : EIATTR_CTAIDZ_USED
	.align		4
.L_170:
        /*034c*/ 	.byte	0x01, 0x04
	.zero		2


	//----- nvinfo : EIATTR_MAX_THREADS
	.align		4
        /*0350*/ 	.byte	0x04, 0x05
        /*0352*/ 	.short	(.L_172 - .L_171)
.L_171:
        /*0354*/ 	.word	0x00000100
        /*0358*/ 	.word	0x00000001
        /*035c*/ 	.word	0x00000001


	//----- nvinfo : EIATTR_CRS_STACK_SIZE
	.align		4
.L_172:
        /*0360*/ 	.byte	0x04, 0x1e
        /*0362*/ 	.short	(.L_174 - .L_173)
.L_173:
        /*0364*/ 	.word	0x00000000
.L_174:


//--------------------- .nv.info._ZN7cutlass13device_kernelIN5flash19enable_sm80_to_sm89INS1_16FlashAttnFwdSm80INS1_25CollectiveMainloopFwdSm80ILi8ELi1ELb1EN4cute5tupleIJNS5_1CILi128EEES8_S8_EEELi128ENS_6half_tEfNS_4arch4Sm80ELb0ELb0ELb1ELb1ELb1ELb1ELb1ELb0EEENS1_21CollectiveEpilogueFwdIS9_NS6_IJNS7_ILi1EEESF_SF_EEESA_SC_Li256ELb1ELb1ELb0ELb0EEENS1_19SingleTileSchedulerILb1ELb0ELb1ELi128EEEEEEEEEvNT_6ParamsE --------------------------
	.section	.nv.info._ZN7cutlass13device_kernelIN5flash19enable_sm80_to_sm89INS1_16FlashAttnFwdSm80INS1_25CollectiveMainloopFwdSm80ILi8ELi1ELb1EN4cute5tupleIJNS5_1CILi128EEES8_S8_EEELi128ENS_6half_tEfNS_4arch4Sm80ELb0ELb0ELb1ELb1ELb1ELb1ELb1ELb0EEENS1_21CollectiveEpilogueFwdIS9_NS6_IJNS7_ILi1EEESF_SF_EEESA_SC_Li256ELb1ELb1ELb0ELb0EEENS1_19SingleTileSchedulerILb1ELb0ELb1ELi128EEEEEEEEEvNT_6ParamsE,"",@"SHT_CUDA_INFO"
	.sectionflags	@""
	.align	4


	//----- nvinfo : EIATTR_CUDA_API_VERSION
	.align		4
        /*0000*/ 	.byte	0x04, 0x37
        /*0002*/ 	.short	(.L_176 - .L_175)
.L_175:
        /*0004*/ 	.word	0x00000082


	//----- nvinfo : EIATTR_SW2861232_WAR
	.align		4
.L_176:
        /*0008*/ 	.byte	0x01, 0x35
	.zero		2


	//----- nvinfo : EIATTR_PARAM_CBANK
	.align		4
        /*000c*/ 	.byte	0x04, 0x0a
        /*000e*/ 	.short	(.L_178 - .L_177)
	.align		4
.L_177:
        /*0010*/ 	.word	index@(.nv.constant0._ZN7cutlass13device_kernelIN5flash19enable_sm80_to_sm89INS1_16FlashAttnFwdSm80INS1_25CollectiveMainloopFwdSm80ILi8ELi1ELb1EN4cute5tupleIJNS5_1CILi128EEES8_S8_EEELi128ENS_6half_tEfNS_4arch4Sm80ELb0ELb0ELb1ELb1ELb1ELb1ELb1ELb0EEENS1_21CollectiveEpilogueFwdIS9_NS6_IJNS7_ILi1EEESF_SF_EEESA_SC_Li256ELb1ELb1ELb0ELb0EEENS1_19SingleTileSchedulerILb1ELb0ELb1ELi128EEEEEEEEEvNT_6ParamsE)
        /*0014*/ 	.short	0x0160
        /*0016*/ 	.short	0x0418


	//----- nvinfo : EIATTR_CBANK_PARAM_SIZE
	.align		4
.L_178:
        /*0018*/ 	.byte	0x03, 0x19
        /*001a*/ 	.short	0x0418


	//----- nvinfo : EIATTR_KPARAM_INFO
	.align		4
        /*001c*/ 	.byte	0x04, 0x17
        /*001e*/ 	.short	(.L_180 - .L_179)
.L_179:
        /*0020*/ 	.word	0x00000000
        /*0024*/ 	.short	0x0000
        /*0026*/ 	.short	0x0000
        /*0028*/ 	.byte	0x00, 0xf0, 0x61, 0x10


	//----- nvinfo : EIATTR_MAXREG_COUNT
	.align		4
.L_180:
        /*002c*/ 	.byte	0x03, 0x1b
        /*002e*/ 	.short	0x00ff


	//----- nvinfo : EIATTR_NUM_BARRIERS
	.align		4
        /*0030*/ 	.byte	0x02, 0x4c
        /*0032*/ 	.byte	0x02
	.zero		1


	//----- nvinfo : EIATTR_ANNOTATIONS
	.align		4
        /*0034*/ 	.byte	0x04, 0x55
        /*0036*/ 	.short	(.L_182 - .L_181)


	//   ....[0]....
.L_181:
        /*0038*/ 	.word	0x00000001
        /*003c*/ 	.byte	0xc0, 0x1f, 0x01, 0x00, 0x01, 0x00, 0x00, 0x00, 0xe0, 0x1f, 0x01, 0x00, 0x01, 0x00, 0x00, 0x00
        /*004c*/ 	.byte	0x40, 0x20, 0x01, 0x00, 0x01, 0x00, 0x00, 0x00, 0x70, 0x20, 0x01, 0x00, 0x01, 0x00, 0x00, 0x00
        /*005c*/ 	.byte	0x10, 0x21, 0x01, 0x00, 0x01, 0x00, 0x00, 0x00, 0xa0, 0x21, 0x01, 0x00, 0x01, 0x00, 0x00, 0x00
        /*006c*/ 	.byte	0x10, 0x28, 0x01, 0x00, 0x01, 0x00, 0x00, 0x00, 0x40, 0x28, 0x01, 0x00, 0x01, 0x00, 0x00, 0x00
        /*007c*/ 	.byte	0x70, 0x28, 0x01, 0x00, 0x01, 0x00, 0x00, 0x00, 0xa0, 0x28, 0x01, 0x00, 0x01, 0x00, 0x00, 0x00
        /*008c*/ 	.byte	0xd0, 0x28, 0x01, 0x00, 0x01, 0x00, 0x00, 0x00, 0x00, 0x29, 0x01, 0x00


	//----- nvinfo : EIATTR_MERCURY_ISA_VERSION
	.align		4
.L_182:
        /*0098*/ 	.byte	0x03, 0x5f
        /*009a*/ 	.short	0x0000


	//----- nvinfo : EIATTR_COOP_GROUP_MASK_REGIDS
	.align		4
        /*009c*/ 	.byte	0x04, 0x29
        /*009e*/ 	.short	(.L_184 - .L_183)


	//   ....[0]....
.L_183:
        /*00a0*/ 	.word	0xffffffff


	//   ....[1]....
        /*00a4*/ 	.word	0xffffffff


	//   ....[2]....
        /*00a8*/ 	.word	0xffffffff


	//   ....[3]....
        /*00ac*/ 	.word	0xffffffff


	//   ....[4]....
        /*00b0*/ 	.word	0xffffffff


	//   ....[5]....
        /*00b4*/ 	.word	0xffffffff


	//   ....[6]....
        /*00b8*/ 	.word	0xffffffff


	//   ....[7]....
        /*00bc*/ 	.word	0xffffffff


	//   ....[8]....
        /*00c0*/ 	.word	0xffffffff


	//   ....[9]....
        /*00c4*/ 	.word	0xffffffff


	//   ....[10]....
        /*00c8*/ 	.word	0xffffffff


	//   ....[11]....
        /*00cc*/ 	.word	0xffffffff


	//   ....[12]....
        /*00d0*/ 	.word	0xffffffff


	//   ....[13]....
        /*00d4*/ 	.word	0xffffffff


	//   ....[14]....
        /*00d8*/ 	.word	0xffffffff


	//   ....[15]....
        /*00dc*/ 	.word	0xffffffff


	//   ....[16]....
        /*00e0*/ 	.word	0xffffffff


	//   ....[17]....
        /*00e4*/ 	.word	0xffffffff


	//   ....[18]....
        /*00e8*/ 	.word	0xffffffff


	//   ....[19]....
        /*00ec*/ 	.word	0xffffffff


	//   ....[20]....
        /*00f0*/ 	.word	0xffffffff


	//   ....[21]....
        /*00f4*/ 	.word	0xffffffff


	//   ....[22]....
        /*00f8*/ 	.word	0xffffffff


	//   ....[23]....
        /*00fc*/ 	.word	0xffffffff


	//   ....[24]....
        /*0100*/ 	.word	0xffffffff


	//   ....[25]....
        /*0104*/ 	.word	0xffffffff


	//   ....[26]....
        /*0108*/ 	.word	0xffffffff


	//   ....[27]....
        /*010c*/ 	.word	0xffffffff


	//   ....[28]....
        /*0110*/ 	.word	0xffffffff


	//   ....[29]....
        /*0114*/ 	.word	0xffffffff


	//   ....[30]....
        /*0118*/ 	.word	0xffffffff


	//   ....[31]....
        /*011c*/ 	.word	0xffffffff


	//   ....[32]....
        /*0120*/ 	.word	0xffffffff


	//   ....[33]....
        /*0124*/ 	.word	0xffffffff


	//   ....[34]....
        /*0128*/ 	.word	0xffffffff


	//   ....[35]....
        /*012c*/ 	.word	0xffffffff


	//   ....[36]....
        /*0130*/ 	.word	0xffffffff


	//   ....[37]....
        /*0134*/ 	.word	0xffffffff


	//   ....[38]....
        /*0138*/ 	.word	0xffffffff


	//   ....[39]....
        /*013c*/ 	.word	0xffffffff


	//   ....[40]....
        /*0140*/ 	.word	0xffffffff


	//   ....[41]....
        /*0144*/ 	.word	0xffffffff


	//   ....[42]....
        /*0148*/ 	.word	0xffffffff


	//   ....[43]....
        /*014c*/ 	.word	0xffffffff


	//   ....[44]....
        /*0150*/ 	.word	0xffffffff


	//   ....[45]....
        /*0154*/ 	.word	0xffffffff


	//   ....[46]....
        /*0158*/ 	.word	0xffffffff


	//   ....[47]....
        /*015c*/ 	.word	0xffffffff


	//   ....[48]....
        /*0160*/ 	.word	0xffffffff


	//   ....[49]....
        /*0164*/ 	.word	0xffffffff


	//   ....[50]....
        /*0168*/ 	.word	0xffffffff


	//   ....[51]....
        /*016c*/ 	.word	0xffffffff


	//   ....[52]....
        /*0170*/ 	.word	0xffffffff


	//   ....[53]....
        /*0174*/ 	.word	0xffffffff


	//   ....[54]....
        /*0178*/ 	.word	0xffffffff


	//   ....[55]....
        /*017c*/ 	.word	0xffffffff


	//   ....[56]....
        /*0180*/ 	.word	0xffffffff


	//   ....[57]....
        /*0184*/ 	.word	0xffffffff


	//   ....[58]....
        /*0188*/ 	.word	0xffffffff


	//   ....[59]....
        /*018c*/ 	.word	0xffffffff


	//   ....[60]....
        /*0190*/ 	.word	0xffffffff


	//   ....[61]....
        /*0194*/ 	.word	0xffffffff


	//   ....[62]....
        /*0198*/ 	.word	0xffffffff


	//   ....[63]....
        /*019c*/ 	.word	0xffffffff


	//   ....[64]....
        /*01a0*/ 	.word	0xffffffff


	//   ....[65]....
        /*01a4*/ 	.word	0xffffffff


	//   ....[66]....
        /*01a8*/ 	.word	0xffffffff


	//   ....[67]....
        /*01ac*/ 	.word	0xffffffff


	//   ....[68]....
        /*01b0*/ 	.word	0xffffffff


	//   ....[69]....
        /*01b4*/ 	.word	0xffffffff


	//   ....[70]....
        /*01b8*/ 	.word	0xffffffff


	//   ....[71]....
        /*01bc*/ 	.word	0xffffffff


	//   ....[72]....
        /*01c0*/ 	.word	0xffffffff


	//   ....[73]....
        /*01c4*/ 	.word	0xffffffff


	//   ....[74]....
        /*01c8*/ 	.word	0xffffffff


	//   ....[75]....
        /*01cc*/ 	.word	0xffffffff


	//   ....[76]....
        /*01d0*/ 	.word	0xffffffff


	//   ....[77]....
        /*01d4*/ 	.word	0xffffffff


	//   ....[78]....
        /*01d8*/ 	.word	0xffffffff


	//   ....[79]....
        /*01dc*/ 	.word	0xffffffff


	//   ....[80]....
        /*01e0*/ 	.word	0xffffffff


	//   ....[81]....
        /*01e4*/ 	.word	0xffffffff


	//   ....[82]....
        /*01e8*/ 	.word	0xffffffff


	//   ....[83]....
        /*01ec*/ 	.word	0xffffffff


	//   ....[84]....
        /*01f0*/ 	.word	0xffffffff


	//   ....[85]....
        /*01f4*/ 	.word	0xffffffff


	//   ....[86]....
        /*01f8*/ 	.word	0xffffffff


	//   ....[87]....
        /*01fc*/ 	.word	0xffffffff


	//   ....[88]....
        /*0200*/ 	.word	0xffffffff


	//   ....[89]....
        /*0204*/ 	.word	0xffffffff


	//   ....[90]....
        /*0208*/ 	.word	0xffffffff


	//   ....[91]....
        /*020c*/ 	.word	0xffffffff


	//   ....[92]....
        /*0210*/ 	.word	0xffffffff


	//   ....[93]....
        /*0214*/ 	.word	0xffffffff


	//   ....[94]....
        /*0218*/ 	.word	0xffffffff


	//   ....[95]....
        /*021c*/ 	.word	0xffffffff


	//   ....[96]....
        /*0220*/ 	.word	0xffffffff


	//   ....[97]....
        /*0224*/ 	.word	0xffffffff


	//   ....[98]....
        /*0228*/ 	.word	0xffffffff


	//   ....[99]....
        /*022c*/ 	.word	0xffffffff


	//   ....[100]....
        /*0230*/ 	.word	0xffffffff


	//   ....[101]....
        /*0234*/ 	.word	0xffffffff


	//   ....[102]....
        /*0238*/ 	.word	0xffffffff


	//   ....[103]....
        /*023c*/ 	.word	0xffffffff


	//   ....[104]....
        /*0240*/ 	.word	0xffffffff


	//   ....[105]....
        /*0244*/ 	.word	0xffffffff


	//   ....[106]....
        /*0248*/ 	.word	0xffffffff


	//   ....[107]....
        /*024c*/ 	.word	0xffffffff


	//   ....[108]....
        /*0250*/ 	.word	0xffffffff


	//   ....[109]....
        /*0254*/ 	.word	0xffffffff


	//   ....[110]....
        /*0258*/ 	.word	0xffffffff


	//   ....[111]....
        /*025c*/ 	.word	0xffffffff


	//   ....[112]....
        /*0260*/ 	.word	0xffffffff


	//----- nvinfo : EIATTR_COOP_GROUP_INSTR_OFFSETS
	.align		4
.L_184:
        /*0264*/ 	.byte	0x04, 0x28
        /*0266*/ 	.short	(.L_186 - .L_185)


	//   ....[0]....
.L_185:
        /*0268*/ 	.word	0x000000a0


	//   ....[1]....
        /*026c*/ 	.word	0x000028d0


	//   ....[2]....
        /*0270*/ 	.word	0x00002920


	//   ....[3]....
        /*0274*/ 	.word	0x000030f0


	//   ....[4]....
        /*0278*/ 	.word	0x00003110


	//   ....[5]....
        /*027c*/ 	.word	0x00003860


	//   ....[6]....
        /*0280*/ 	.word	0x00003880


	//   ....[7]....
        /*0284*/ 	.word	0x00003fd0


	//   ....[8]....
        /*0288*/ 	.word	0x00003fe0


	//   ....[9]....
        /*028c*/ 	.word	0x00004800


	//   ....[10]....
        /*0290*/ 	.word	0x00004840


	//   ....[11]....
        /*0294*/ 	.word	0x000055f0


	//   ....[12]....
        /*0298*/ 	.word	0x00005620


	//   ....[13]....
        /*029c*/ 	.word	0x00005db0


	//   ....[14]....
        /*02a0*/ 	.word	0x00005de0


	//   ....[15]....
        /*02a4*/ 	.word	0x00006570


	//   ....[16]....
        /*02a8*/ 	.word	0x00006590


	//   ....[17]....
        /*02ac*/ 	.word	0x00006d40


	//   ....[18]....
        /*02b0*/ 	.word	0x00006d70


	//   ....[19]....
        /*02b4*/ 	.word	0x00006e80


	//   ....[20]....
        /*02b8*/ 	.word	0x00006eb0


	//   ....[21]....
        /*02bc*/ 	.word	0x00006f80


	//   ....[22]....
        /*02c0*/ 	.word	0x00006fb0


	//   ....[23]....
        /*02c4*/ 	.word	0x00007080


	//   ....[24]....
        /*02c8*/ 	.word	0x000070a0


	//   ....[25]....
        /*02cc*/ 	.word	0x00007620


	//   ....[26]....
        /*02d0*/ 	.word	0x00007640


	//   ....[27]....
        /*02d4*/ 	.word	0x00007710


	//   ....[28]....
        /*02d8*/ 	.word	0x00007740


	//   ....[29]....
        /*02dc*/ 	.word	0x00007810


	//   ....[30]....
        /*02e0*/ 	.word	0x00007840


	//   ....[31]....
        /*02e4*/ 	.word	0x00007910


	//   ....[32]....
        /*02e8*/ 	.word	0x00007940


	//   ....[33]....
        /*02ec*/ 	.word	0x00008640


	//   ....[34]....
        /*02f0*/ 	.word	0x00008680


	//   ....[35]....
        /*02f4*/ 	.word	0x000086c0


	//   ....[36]....
        /*02f8*/ 	.word	0x00008700


	//   ....[37]....
        /*02fc*/ 	.word	0x00008760


	//   ....[38]....
        /*0300*/ 	.word	0x000087a0


	//   ....[39]....
        /*0304*/ 	.word	0x000087d0


	//   ....[40]....
        /*0308*/ 	.word	0x00008800


	//   ....[41]....
        /*030c*/ 	.word	0x00008a00


	//   ....[42]....
        /*0310*/ 	.word	0x00008a40


	//   ....[43]....
        /*0314*/ 	.word	0x00008a50


	//   ....[44]....
        /*0318*/ 	.word	0x00008ae0


	//   ....[45]....
        /*031c*/ 	.word	0x00008af0


	//   ....[46]....
        /*0320*/ 	.word	0x00008c60


	//   ....[47]....
        /*0324*/ 	.word	0x00008c90


	//   ....[48]....
        /*0328*/ 	.word	0x00008cb0


	//   ....[49]....
        /*032c*/ 	.word	0x0000c7e0


	//   ....[50]....
        /*0330*/ 	.word	0x0000c920


	//   ....[51]....
        /*0334*/ 	.word	0x0000c950


	//   ....[52]....
        /*0338*/ 	.word	0x0000c980


	//   ....[53]....
        /*033c*/ 	.word	0x0000c9b0


	//   ....[54]....
        /*0340*/ 	.word	0x0000c9e0


	//   ....[55]....
        /*0344*/ 	.word	0x0000ca10


	//   ....[56]....
        /*0348*/ 	.word	0x0000ca70


	//   ....[57]....
        /*034c*/ 	.word	0x0000e3b0


	//   ....[58]....
        /*0350*/ 	.word	0x0000e3d0


	//   ....[59]....
        /*0354*/ 	.word	0x0000e3e0


	//   ....[60]....
        /*0358*/ 	.word	0x0000e3f0


	//   ....[61]....
        /*035c*/ 	.word	0x0000e400


	//   ....[62]....
        /*0360*/ 	.word	0x0000e410


	//   ....[63]....
        /*0364*/ 	.word	0x0000e420


	//   ....[64]....
        /*0368*/ 	.word	0x0000e440


	//   ....[65]....
        /*036c*/ 	.word	0x0000f0d0


	//   ....[66]....
        /*0370*/ 	.word	0x0000f140


	//   ....[67]....
        /*0374*/ 	.word	0x0000f160


	//   ....[68]....
        /*0378*/ 	.word	0x0000f180


	//   ....[69]....
        /*037c*/ 	.word	0x00010e20


	//   ....[70]....
        /*0380*/ 	.word	0x00010e30


	//   ....[71]....
        /*0384*/ 	.word	0x00010e40


	//   ....[72]....
        /*0388*/ 	.word	0x00010e50


	//   ....[73]....
        /*038c*/ 	.word	0x00010e60


	//   ....[74]....
        /*0390*/ 	.word	0x00010e70


	//   ....[75]....
        /*0394*/ 	.word	0x00010e80


	//   ....[76]....
        /*0398*/ 	.word	0x00010eb0


	//   ....[77]....
        /*039c*/ 	.word	0x000112b0


	//   ....[78]....
        /*03a0*/ 	.word	0x000112d0


	//   ....[79]....
        /*03a4*/ 	.word	0x000112f0


	//   ....[80]....
        /*03a8*/ 	.word	0x00011310


	//   ....[81]....
        /*03ac*/ 	.word	0x00011460


	//   ....[82]....
        /*03b0*/ 	.word	0x00011480


	//   ....[83]....
        /*03b4*/ 	.word	0x000114c0


	//   ....[84]....
        /*03b8*/ 	.word	0x000114f0


	//   ....[85]....
        /*03bc*/ 	.word	0x00012d90


	//   ....[86]....
        /*03c0*/ 	.word	0x00012db0


	//   ....[87]....
        /*03c4*/ 	.word	0x00012dd0


	//   ....[88]....
        /*03c8*/ 	.word	0x00012df0


	//   ....[89]....
        /*03cc*/ 	.word	0x00014d80


	//   ....[90]....
        /*03d0*/ 	.word	0x00014db0


	//   ....[91]....
        /*03d4*/ 	.word	0x00014e00


	//   ....[92]....
        /*03d8*/ 	.word	0x00014e10


	//   ....[93]....
        /*03dc*/ 	.word	0x000160c0


	//   ....[94]....
        /*03e0*/ 	.word	0x00016100


	//   ....[95]....
        /*03e4*/ 	.word	0x00016140


	//   ....[96]....
        /*03e8*/ 	.word	0x00016180


	//   ....[97]....
        /*03ec*/ 	.word	0x00016330


	//   ....[98]....
        /*03f0*/ 	.word	0x00016340


	//   ....[99]....
        /*03f4*/ 	.word	0x00016430


	//   ....[100]....
        /*03f8*/ 	.word	0x00016460


	//   ....[101]....
        /*03fc*/ 	.word	0x00016530


	//   ....[102]....
        /*0400*/ 	.word	0x00016560


	//   ....[103]....
        /*0404*/ 	.word	0x00016630


	//   ....[104]....
        /*0408*/ 	.word	0x00016650


	//   ....[105]....
        /*040c*/ 	.word	0x00016f00


	//   ....[106]....
        /*0410*/ 	.word	0x00016f10


	//   ....[107]....
        /*0414*/ 	.word	0x00016fe0


	//   ....[108]....
        /*0418*/ 	.word	0x00017010


	//   ....[109]....
        /*041c*/ 	.word	0x000170e0


	//   ....[110]....
        /*0420*/ 	.word	0x00017110


	//   ....[111]....
        /*0424*/ 	.word	0x000171e0


	//   ....[112]....
        /*0428*/ 	.word	0x00017200


	//----- nvinfo : EIATTR_EXIT_INSTR_OFFSETS
	.align		4
.L_186:
        /*042c*/ 	.byte	0x04, 0x1c
        /*042e*/ 	.short	(.L_188 - .L_187)


	//   ....[0]....
.L_187:
        /*0430*/ 	.word	0x00000450


	//   ....[1]....
        /*0434*/ 	.word	0x00016660


	//   ....[2]....
        /*0438*/ 	.word	0x000166b0


	//   ....[3]....
        /*043c*/ 	.word	0x00016710


	//   ....[4]....
        /*0440*/ 	.word	0x00017210


	//   ....[5]....
        /*0444*/ 	.word	0x00017260


	//   ....[6]....
        /*0448*/ 	.word	0x000172c0


	//----- nvinfo : EIATTR_CTAIDZ_USED
	.align		4
.L_188:
        /*044c*/ 	.byte	0x01, 0x04
	.zero		2


	//----- nvinfo : EIATTR_MAX_THREADS
	.align		4
        /*0450*/ 	.byte	0x04, 0x05
        /*0452*/ 	.short	(.L_190 - .L_189)
.L_189:
        /*0454*/ 	.word	0x00000100
        /*0458*/ 	.word	0x00000001
        /*045c*/ 	.word	0x00000001


	//----- nvinfo : EIATTR_CRS_STACK_SIZE
	.align		4
.L_190:
        /*0460*/ 	.byte	0x04, 0x1e
        /*0462*/ 	.short	(.L_192 - .L_191)
.L_191:
        /*0464*/ 	.word	0x00000000
.L_192:


//--------------------- .nv.info._ZN7cutlass13device_kernelIN5flash19enable_sm80_to_sm89INS1_16FlashAttnFwdSm80INS1_25CollectiveMainloopFwdSm80ILi8ELi1ELb1EN4cute5tupleIJNS5_1CILi128EEENS7_ILi96EEES8_EEELi128ENS_6half_tEfNS_4arch4Sm80ELb0ELb1ELb1ELb0ELb1ELb0ELb1ELb0EEENS1_21CollectiveEpilogueFwdINS6_IJS8_S8_S9_EEENS6_IJNS7_ILi1EEESH_SH_EEESB_SD_Li256ELb0ELb1ELb0ELb0EEENS1_19SingleTileSchedulerILb0ELb0ELb1ELi128EEEEEEEEEvNT_6ParamsE --------------------------
	.section	.nv.info._ZN7cutlass13device_kernelIN5flash19enable_sm80_to_sm89INS1_16FlashAttnFwdSm80INS1_25CollectiveMainloopFwdSm80ILi8ELi1ELb1EN4cute5tupleIJNS5_1CILi128EEENS7_ILi96EEES8_EEELi128ENS_6half_tEfNS_4arch4Sm80ELb0ELb1ELb1ELb0ELb1ELb0ELb1ELb0EEENS1_21CollectiveEpilogueFwdINS6_IJS8_S8_S9_EEENS6_IJNS7_ILi1EEESH_SH_EEESB_SD_Li256ELb0ELb1ELb0ELb0EEENS1_19SingleTileSchedulerILb0ELb0ELb1ELi128EEEEEEEEEvNT_6ParamsE,"",@"SHT_CUDA_INFO"
	.sectionflags	@""
	.align	4


	//----- nvinfo : EIATTR_CUDA_API_VERSION
	.align		4
        /*0000*/ 	.byte	0x04, 0x37
        /*0002*/ 	.short	(.L_194 - .L_193)
.L_193:
        /*0004*/ 	.word	0x00000082


	//----- nvinfo : EIATTR_SW2861232_WAR
	.align		4
.L_194:
        /*0008*/ 	.byte	0x01, 0x35
	.zero		2


	//----- nvinfo : EIATTR_PARAM_CBANK
	.align		4
        /*000c*/ 	.byte	0x04, 0x0a
        /*000e*/ 	.short	(.L_196 - .L_195)
	.align		4
.L_195:
        /*0010*/ 	.word	index@(.nv.constant0._ZN7cutlass13device_kernelIN5flash19enable_sm80_to_sm89INS1_16FlashAttnFwdSm80INS1_25CollectiveMainloopFwdSm80ILi8ELi1ELb1EN4cute5tupleIJNS5_1CILi128EEENS7_ILi96EEES8_EEELi128ENS_6half_tEfNS_4arch4Sm80ELb0ELb1ELb1ELb0ELb1ELb0ELb1ELb0EEENS1_21CollectiveEpilogueFwdINS6_IJS8_S8_S9_EEENS6_IJNS7_ILi1EEESH_SH_EEESB_SD_Li256ELb0ELb1ELb0ELb0EEENS1_19SingleTileSchedulerILb0ELb0ELb1ELi128EEEEEEEEEvNT_6ParamsE)
        /*0014*/ 	.short	0x0160
        /*0016*/ 	.short	0x0418


	//----- nvinfo : EIATTR_CBANK_PARAM_SIZE
	.align		4
.L_196:
        /*0018*/ 	.byte	0x03, 0x19
        /*001a*/ 	.short	0x0418


	//----- nvinfo : EIATTR_KPARAM_INFO
	.align		4
        /*001c*/ 	.byte	0x04, 0x17
        /*001e*/ 	.short	(.L_198 - .L_197)
.L_197:
        /*0020*/ 	.word	0x00000000
        /*0024*/ 	.short	0x0000
        /*0026*/ 	.short	0x0000
        /*0028*/ 	.byte	0x00, 0xf0, 0x61, 0x10


	//----- nvinfo : EIATTR_MAXREG_COUNT
	.align		4
.L_198:
        /*002c*/ 	.byte	0x03, 0x1b
        /*002e*/ 	.short	0x00ff


	//----- nvinfo : EIATTR_NUM_BARRIERS
	.align		4
        /*0030*/ 	.byte	0x02, 0x4c
        /*0032*/ 	.byte	0x02
	.zero		1


	//----- nvinfo : EIATTR_MERCURY_ISA_VERSION
	.align		4
        /*0034*/ 	.byte	0x03, 0x5f
        /*0036*/ 	.short	0x0000


	//----- nvinfo : EIATTR_COOP_GROUP_MASK_REGIDS
	.align		4
        /*0038*/ 	.byte	0x04, 0x29
        /*003a*/ 	.short	(.L_200 - .L_199)


	//   ....[0]....
.L_199:
        /*003c*/ 	.word	0xffffffff


	//   ....[1]....
        /*0040*/ 	.word	0xffffffff


	//   ....[2]....
        /*0044*/ 	.word	0xffffffff


	//   ....[3]....
        /*0048*/ 	.word	0xffffffff


	//   ....[4]....
        /*004c*/ 	.word	0xffffffff


	//   ....[5]....
        /*0050*/ 	.word	0xffffffff


	//   ....[6]....
        /*0054*/ 	.word	0xffffffff


	//   ....[7]....
        /*0058*/ 	.word	0xffffffff


	//   ....[8]....
        /*005c*/ 	.word	0xffffffff


	//   ....[9]....
        /*0060*/ 	.word	0xffffffff


	//   ....[10]....
        /*0064*/ 	.word	0xffffffff


	//   ....[11]....
        /*0068*/ 	.word	0xffffffff


	//   ....[12]....
        /*006c*/ 	.word	0xffffffff


	//   ....[13]....
        /*0070*/ 	.word	0xffffffff


	//   ....[14]....
        /*0074*/ 	.word	0xffffffff


	//   ....[15]....
        /*0078*/ 	.word	0xffffffff


	//   ....[16]....
        /*007c*/ 	.word	0xffffffff


	//   ....[17]....
        /*0080*/ 	.word	0xffffffff


	//   ....[18]....
        /*0084*/ 	.word	0xffffffff


	//   ....[19]....
        /*0088*/ 	.word	0xffffffff


	//   ....[20]....
        /*008c*/ 	.word	0xffffffff


	//   ....[21]....
        /*0090*/ 	.word	0xffffffff


	//   ....[22]....
        /*0094*/ 	.word	0xffffffff


	//   ....[23]....
        /*0098*/ 	.word	0xffffffff


	//   ....[24]....
        /*009c*/ 	.word	0xffffffff


	//   ....[25]....
        /*00a0*/ 	.word	0xffffffff


	//   ....[26]....
        /*00a4*/ 	.word	0xffffffff


	//   ....[27]....
        /*00a8*/ 	.word	0xffffffff


	//   ....[28]....
        /*00ac*/ 	.word	0xffffffff


	//   ....[29]....
        /*00b0*/ 	.word	0xffffffff


	//   ....[30]....
        /*00b4*/ 	.word	0xffffffff


	//   ....[31]....
        /*00b8*/ 	.word	0xffffffff


	//   ....[32]....
        /*00bc*/ 	.word	0xffffffff


	//   ....[33]....
        /*00c0*/ 	.word	0xffffffff


	//   ....[34]....
        /*00c4*/ 	.word	0xffffffff


	//   ....[35]....
        /*00c8*/ 	.word	0xffffffff


	//   ....[36]....
        /*00cc*/ 	.word	0xffffffff


	//   ....[37]....
        /*00d0*/ 	.word	0xffffffff


	//   ....[38]....
        /*00d4*/ 	.word	0xffffffff


	//   ....[39]....
        /*00d8*/ 	.word	0xffffffff


	//   ....[40]....
        /*00dc*/ 	.word	0xffffffff


	//   ....[41]....
        /*00e0*/ 	.word	0xffffffff


	//   ....[42]....
        /*00e4*/ 	.word	0xffffffff


	//   ....[43]....
        /*00e8*/ 	.word	0xffffffff


	//   ....[44]....
        /*00ec*/ 	.word	0xffffffff


	//   ....[45]....
        /*00f0*/ 	.word	0xffffffff


	//   ....[46]....
        /*00f4*/ 	.word	0xffffffff


	//   ....[47]....
        /*00f8*/ 	.word	0xffffffff


	//   ....[48]....
        /*00fc*/ 	.word	0xffffffff


	//   ....[49]....
        /*0100*/ 	.word	0xffffffff


	//   ....[50]....
        /*0104*/ 	.word	0xffffffff


	//   ....[51]....
        /*0108*/ 	.word	0xffffffff


	//   ....[52]....
        /*010c*/ 	.word	0xffffffff


	//   ....[53]....
        /*0110*/ 	.word	0xffffffff


	//   ....[54]....
        /*0114*/ 	.word	0xffffffff


	//   ....[55]....
        /*0118*/ 	.word	0xffffffff


	//   ....[56]....
        /*011c*/ 	.word	0xffffffff


	//   ....[57]....
        /*0120*/ 	.word	0xffffffff


	//   ....[58]....
        /*0124*/ 	.word	0xffffffff


	//   ....[59]....
        /*0128*/ 	.word	0xffffffff


	//   ....[60]....
        /*012c*/ 	.word	0xffffffff


	//   ....[61]....
        /*0130*/ 	.word	0xffffffff


	//   ....[62]....
        /*0134*/ 	.word	0xffffffff


	//   ....[63]....
        /*0138*/ 	.word	0xffffffff


	//   ....[64]....
        /*013c*/ 	.word	0xffffffff


	//   ....[65]....
        /*0140*/ 	.word	0xffffffff


	//   ....[66]....
        /*0144*/ 	.word	0xffffffff


	//   ....[67]....
        /*0148*/ 	.word	0xffffffff


	//   ....[68]....
        /*014c*/ 	.word	0xffffffff


	//   ....[69]....
        /*0150*/ 	.word	0xffffffff


	//   ....[70]....
        /*0154*/ 	.word	0xffffffff


	//   ....[71]....
        /*0158*/ 	.word	0xffffffff


	//   ....[72]....
        /*015c*/ 	.word	0xffffffff


	//   ....[73]....
        /*0160*/ 	.word	0xffffffff


	//   ....[74]....
        /*0164*/ 	.word	0xffffffff


	//   ....[75]....
        /*0168*/ 	.word	0xffffffff


	//   ....[76]....
        /*016c*/ 	.word	0xffffffff


	//   ....[77]....
        /*0170*/ 	.word	0xffffffff


	//   ....[78]....
        /*0174*/ 	.word	0xffffffff


	//   ....[79]....
        /*0178*/ 	.word	0xffffffff


	//   ....[80]....
        /*017c*/ 	.word	0xffffffff


	//   ....[81]....
        /*0180*/ 	.word	0xffffffff


	//   ....[82]....
        /*0184*/ 	.word	0xffffffff


	//   ....[83]....
        /*0188*/ 	.word	0xffffffff


	//   ....[84]....
        /*018c*/ 	.word	0xffffffff


	//   ....[85]....
        /*0190*/ 	.word	0xffffffff


	//   ....[86]....
        /*0194*/ 	.word	0xffffffff


	//   ....[87]....
        /*0198*/ 	.word	0xffffffff


	//   ....[88]....
        /*019c*/ 	.word	0xffffffff


	//   ....[89]....
        /*01a0*/ 	.word	0xffffffff


	//   ....[90]....
        /*01a4*/ 	.word	0xffffffff


	//   ....[91]....
        /*01a8*/ 	.word	0xffffffff


	//   ....[92]....
        /*01ac*/ 	.word	0xffffffff


	//   ....[93]....
        /*01b0*/ 	.word	0xffffffff


	//   ....[94]....
        /*01b4*/ 	.word	0xffffffff


	//   ....[95]....
        /*01b8*/ 	.word	0xffffffff


	//   ....[96]....
        /*01bc*/ 	.word	0xffffffff


	//   ....[97]....
        /*01c0*/ 	.word	0xffffffff


	//   ....[98]....
        /*01c4*/ 	.word	0xffffffff


	//   ....[99]....
        /*01c8*/ 	.word	0xffffffff


	//   ....[100]....
        /*01cc*/ 	.word	0xffffffff


	//   ....[101]....
        /*01d0*/ 	.word	0xffffffff


	//   ....[102]....
        /*01d4*/ 	.word	0xffffffff


	//   ....[103]....
        /*01d8*/ 	.word	0xffffffff


	//   ....[104]....
        /*01dc*/ 	.word	0xffffffff


	//   ....[105]....
        /*01e0*/ 	.word	0xffffffff


	//   ....[106]....
        /*01e4*/ 	.word	0xffffffff


	//   ....[107]....
        /*01e8*/ 	.word	0xffffffff


	//----- nvinfo : EIATTR_COOP_GROUP_INSTR_OFFSETS
	.align		4
.L_200:
        /*01ec*/ 	.byte	0x04, 0x28
        /*01ee*/ 	.short	(.L_202 - .L_201)


	//   ....[0]....
.L_201:
        /*01f0*/ 	.word	0x00000fd0


	//   ....[1]....
        /*01f4*/ 	.word	0x00001010


	//   ....[2]....
        /*01f8*/ 	.word	0x00001050


	//   ....[3]....
        /*01fc*/ 	.word	0x00001090


	//   ....[4]....
        /*0200*/ 	.word	0x000010c0


	//   ....[5]....
        /*0204*/ 	.word	0x00001140


	//   ....[6]....
        /*0208*/ 	.word	0x000012d0


	//   ....[7]....
        /*020c*/ 	.word	0x00001300


	//   ....[8]....
        /*0210*/ 	.word	0x00001520


	//   ....[9]....
        /*0214*/ 	.word	0x00001550


	//   ....[10]....
        /*0218*/ 	.word	0x00001570


	//   ....[11]....
        /*021c*/ 	.word	0x00001590


	//   ....[12]....
        /*0220*/ 	.word	0x000015a0


	//   ....[13]....
        /*0224*/ 	.word	0x000015b0


	//   ....[14]....
        /*0228*/ 	.word	0x00001b40


	//   ....[15]....
        /*022c*/ 	.word	0x00001b60


	//   ....[16]....
        /*0230*/ 	.word	0x00001b80


	//   ....[17]....
        /*0234*/ 	.word	0x00001b90


	//   ....[18]....
        /*0238*/ 	.word	0x00001bb0


	//   ....[19]....
        /*023c*/ 	.word	0x00001bc0


	//   ....[20]....
        /*0240*/ 	.word	0x00002860


	//   ....[21]....
        /*0244*/ 	.word	0x00002880


	//   ....[22]....
        /*0248*/ 	.word	0x00002890


	//   ....[23]....
        /*024c*/ 	.word	0x000028a0


	//   ....[24]....
        /*0250*/ 	.word	0x000028b0


	//   ....[25]....
        /*0254*/ 	.word	0x000028c0


	//   ....[26]....
        /*0258*/ 	.word	0x00002d30


	//   ....[27]....
        /*025c*/ 	.word	0x00003130


	//   ....[28]....
        /*0260*/ 	.word	0x00004920


	//   ....[29]....
        /*0264*/ 	.word	0x00004a80


	//   ....[30]....
        /*0268*/ 	.word	0x00004a90


	//   ....[31]....
        /*026c*/ 	.word	0x00004ae0


	//   ....[32]....
        /*0270*/ 	.word	0x00006260


	//   ....[33]....
        /*0274*/ 	.word	0x00006280


	//   ....[34]....
        /*0278*/ 	.word	0x000062a0


	//   ....[35]....
        /*027c*/ 	.word	0x000062b0


	//   ....[36]....
        /*0280*/ 	.word	0x000062c0


	//   ....[37]....
        /*0284*/ 	.word	0x000062d0


	//   ....[38]....
        /*0288*/ 	.word	0x00007440


	//   ....[39]....
        /*028c*/ 	.word	0x00007460


	//   ....[40]....
        /*0290*/ 	.word	0x00007480


	//   ....[41]....
        /*0294*/ 	.word	0x00007490


	//   ....[42]....
        /*0298*/ 	.word	0x000074a0


	//   ....[43]....
        /*029c*/ 	.word	0x000074b0


	//   ....[44]....
        /*02a0*/ 	.word	0x00007690


	//   ....[45]....
        /*02a4*/ 	.word	0x000078c0


	//   ....[46]....
        /*02a8*/ 	.word	0x000088d0


	//   ....[47]....
        /*02ac*/ 	.word	0x00008a50


	//   ....[48]....
        /*02b0*/ 	.word	0x00008cd0


	//   ....[49]....
        /*02b4*/ 	.word	0x00008dc0


	//   ....[50]....
        /*02b8*/ 	.word	0x0000aa90


	//   ....[51]....
        /*02bc*/ 	.word	0x0000aab0


	//   ....[52]....
        /*02c0*/ 	.word	0x0000aad0


	//   ....[53]....
        /*02c4*/ 	.word	0x0000aae0


	//   ....[54]....
        /*02c8*/ 	.word	0x0000aaf0


	//   ....[55]....
        /*02cc*/ 	.word	0x0000ab00


	//   ....[56]....
        /*02d0*/ 	.word	0x0000bc70


	//   ....[57]....
        /*02d4*/ 	.word	0x0000bc90


	//   ....[58]....
        /*02d8*/ 	.word	0x0000bcb0


	//   ....[59]....
        /*02dc*/ 	.word	0x0000bcc0


	//   ....[60]....
        /*02e0*/ 	.word	0x0000bcd0


	//   ....[61]....
        /*02e4*/ 	.word	0x0000bce0


	//   ....[62]....
        /*02e8*/ 	.word	0x0000c190


	//   ....[63]....
        /*02ec*/ 	.word	0x0000c1a0


	//   ....[64]....
        /*02f0*/ 	.word	0x0000c1d0


	//   ....[65]....
        /*02f4*/ 	.word	0x0000c1e0


	//   ....[66]....
        /*02f8*/ 	.word	0x0000dcb0


	//   ....[67]....
        /*02fc*/ 	.word	0x0000dcd0


	//   ....[68]....
        /*0300*/ 	.word	0x0000dcf0


	//   ....[69]....
        /*0304*/ 	.word	0x0000dd10


	//   ....[70]....
        /*0308*/ 	.word	0x0000dd50


	//   ....[71]....
        /*030c*/ 	.word	0x0000ddf0


	//   ....[72]....
        /*0310*/ 	.word	0x0000ee30


	//   ....[73]....
        /*0314*/ 	.word	0x0000ee40


	//   ....[74]....
        /*0318*/ 	.word	0x0000ee50


	//   ....[75]....
        /*031c*/ 	.word	0x0000ee60


	//   ....[76]....
        /*0320*/ 	.word	0x0000ee70


	//   ....[77]....
        /*0324*/ 	.word	0x0000ee80


	//   ....[78]....
        /*0328*/ 	.word	0x0000f090


	//   ....[79]....
        /*032c*/ 	.word	0x0000f540


	//   ....[80]....
        /*0330*/ 	.word	0x00010310


	//   ....[81]....
        /*0334*/ 	.word	0x00010610


	//   ....[82]....
        /*0338*/ 	.word	0x00010660


	//   ....[83]....
        /*033c*/ 	.word	0x00010720


	//   ....[84]....
        /*0340*/ 	.word	0x00011f30


	//   ....[85]....
        /*0344*/ 	.word	0x00011f60


	//   ....[86]....
        /*0348*/ 	.word	0x00011fa0


	//   ....[87]....
        /*034c*/ 	.word	0x00011fb0


	//   ....[88]....
        /*0350*/ 	.word	0x00013130


	//   ....[89]....
        /*0354*/ 	.word	0x00013140


	//   ....[90]....
        /*0358*/ 	.word	0x00013160


	//   ....[91]....
        /*035c*/ 	.word	0x00013180


	//   ....[92]....
        /*0360*/ 	.word	0x000131a0


	//   ....[93]....
        /*0364*/ 	.word	0x000131c0


	//   ....[94]....
        /*0368*/ 	.word	0x00013340


	//   ....[95]....
        /*036c*/ 	.word	0x00013370


	//   ....[96]....
        /*0370*/ 	.word	0x00013440


	//   ....[97]....
        /*0374*/ 	.word	0x00013470


	//   ....[98]....
        /*0378*/ 	.word	0x00013540


	//   ....[99]....
        /*037c*/ 	.word	0x00013560


	//   ....[100]....
        /*0380*/ 	.word	0x00013b90


	//   ....[101]....
        /*0384*/ 	.word	0x00013bc0


	//   ....[102]....
        /*0388*/ 	.word	0x00013c90


	//   ....[103]....
        /*038c*/ 	.word	0x00013cc0


	//   ....[104]....
        /*0390*/ 	.word	0x00013d90


	//   ....[105]....
        /*0394*/ 	.word	0x00013dc0


	//   ....[106]....
        /*0398*/ 	.word	0x00013e90


	//   ....[107]....
        /*039c*/ 	.word	0x00013eb0


	//----- nvinfo : EIATTR_EXIT_INSTR_OFFSETS
	.align		4
.L_202:
        /*03a0*/ 	.byte	0x04, 0x1c
        /*03a2*/ 	.short	(.L_204 - .L_203)


	//   ....[0]....
.L_203:
        /*03a4*/ 	.word	0x00000030


	//   ....[1]....
        /*03a8*/ 	.word	0x00013570


	//   ....[2]....
        /*03ac*/ 	.word	0x000135c0


	//   ....[3]....
        /*03b0*/ 	.word	0x00013620


	//   ....[4]....
        /*03b4*/ 	.word	0x00013ec0


	//   ....[5]....
        /*03b8*/ 	.word	0x00013f10


	//   ....[6]....
        /*03bc*/ 	.word	0x00013f70


	//----- nvinfo : EIATTR_CTAIDZ_USED
	.align		4
.L_204:
        /*03c0*/ 	.byte	0x01, 0x04
	.zero		2


	//----- nvinfo : EIATTR_MAX_THREADS
	.align		4
        /*03c4*/ 	.byte	0x04, 0x05
        /*03c6*/ 	.short	(.L_206 - .L_205)
.L_205:
        /*03c8*/ 	.word	0x00000100
        /*03cc*/ 	.word	0x00000001
        /*03d0*/ 	.word	0x00000001


	//----- nvinfo : EIATTR_CRS_STACK_SIZE
	.align		4
.L_206:
        /*03d4*/ 	.byte	0x04, 0x1e
        /*03d6*/ 	.short	(.L_208 - .L_207)
.L_207:
        /*03d8*/ 	.word	0x00000000
.L_208:


//--------------------- .nv.info._ZN7cutlass13device_kernelIN5flash19enable_sm80_to_sm89INS1_16FlashAttnFwdSm80INS1_25CollectiveMainloopFwdSm80ILi8ELi1ELb1EN4cute5tupleIJNS5_1CILi128EEENS7_ILi96EEES8_EEELi128ENS_6half_tEfNS_4arch4Sm80ELb0ELb1ELb1ELb1ELb1ELb0ELb1ELb0EEENS1_21CollectiveEpilogueFwdINS6_IJS8_S8_S9_EEENS6_IJNS7_ILi1EEESH_SH_EEESB_SD_Li256ELb1ELb1ELb0ELb0EEENS1_19SingleTileSchedulerILb1ELb0ELb1ELi128EEEEEEEEEvNT_6ParamsE --------------------------
	.section	.nv.info._ZN7cutlass13device_kernelIN5flash19enable_sm80_to_sm89INS1_16FlashAttnFwdSm80INS1_25CollectiveMainloopFwdSm80ILi8ELi1ELb1EN4cute5tupleIJNS5_1CILi128EEENS7_ILi96EEES8_EEELi128ENS_6half_tEfNS_4arch4Sm80ELb0ELb1ELb1ELb1ELb1ELb0ELb1ELb0EEENS1_21CollectiveEpilogueFwdINS6_IJS8_S8_S9_EEENS6_IJNS7_ILi1EEESH_SH_EEESB_SD_Li256ELb1ELb1ELb0ELb0EEENS1_19SingleTileSchedulerILb1ELb0ELb1ELi128EEEEEEEEEvNT_6ParamsE,"",@"SHT_CUDA_INFO"
	.sectionflags	@""
	.align	4


	//----- nvinfo : EIATTR_CUDA_API_VERSION
	.align		4
        /*0000*/ 	.byte	0x04, 0x37
        /*0002*/ 	.short	(.L_210 - .L_209)
.L_209:
        /*0004*/ 	.word	0x00000082


	//----- nvinfo : EIATTR_SW2861232_WAR
	.align		4
.L_210:
        /*0008*/ 	.byte	0x01, 0x35
	.zero		2


	//----- nvinfo : EIATTR_PARAM_CBANK
	.align		4
        /*000c*/ 	.byte	0x04, 0x0a
        /*000e*/ 	.short	(.L_212 - .L_211)
	.align		4
.L_211:
        /*0010*/ 	.word	index@(.nv.constant0._ZN7cutlass13device_kernelIN5flash19enable_sm80_to_sm89INS1_16FlashAttnFwdSm80INS1_25CollectiveMainloopFwdSm80ILi8ELi1ELb1EN4cute5tupleIJNS5_1CILi128EEENS7_ILi96EEES8_EEELi128ENS_6half_tEfNS_4arch4Sm80ELb0ELb1ELb1ELb1ELb1ELb0ELb1ELb0EEENS1_21CollectiveEpilogueFwdINS6_IJS8_S8_S9_EEENS6_IJNS7_ILi1EEESH_SH_EEESB_SD_Li256ELb1ELb1ELb0ELb0EEENS1_19SingleTileSchedulerILb1ELb0ELb1ELi128EEEEEEEEEvNT_6ParamsE)
        /*0014*/ 	.short	0x0160
        /*0016*/ 	.short	0x0418


	//----- nvinfo : EIATTR_CBANK_PARAM_SIZE
	.align		4
.L_212:
        /*0018*/ 	.byte	0x03, 0x19
        /*001a*/ 	.short	0x0418


	//----- nvinfo : EIATTR_KPARAM_INFO
	.align		4
        /*001c*/ 	.byte	0x04, 0x17
        /*001e*/ 	.short	(.L_214 - .L_213)
.L_213:
        /*0020*/ 	.word	0x00000000
        /*0024*/ 	.short	0x0000
        /*0026*/ 	.short	0x0000
        /*0028*/ 	.byte	0x00, 0xf0, 0x61, 0x10


	//----- nvinfo : EIATTR_MAXREG_COUNT
	.align		4
.L_214:
        /*002c*/ 	.byte	0x03, 0x1b
        /*002e*/ 	.short	0x00ff


	//----- nvinfo : EIATTR_NUM_BARRIERS
	.align		4
        /*0030*/ 	.byte	0x02, 0x4c
        /*0032*/ 	.byte	0x02
	.zero		1


	//----- nvinfo : EIATTR_ANNOTATIONS
	.align		4
        /*0034*/ 	.byte	0x04, 0x55
        /*0036*/ 	.short	(.L_216 - .L_215)


	//   ....[0]....
.L_215:
        /* <DEDUP_REMOVED lines=17> */
        /*013c*/ 	.byte	0xe0, 0x24, 0x01, 0x00, 0x01, 0x00, 0x00, 0x00, 0x70, 0x37, 0x01, 0x00


	//----- nvinfo : EIATTR_MERCURY_ISA_VERSION
	.align		4
.L_216:
        /*0148*/ 	.byte	0x03, 0x5f
        /*014a*/ 	.short	0x0000


	//----- nvinfo : EIATTR_COOP_GROUP_MASK_REGIDS
	.align		4
        /*014c*/ 	.byte	0x04, 0x29
        /*014e*/ 	.short	(.L_218 - .L_217)


	//   ....[0]....
.L_217:
        /*0150*/ 	.word	0xffffffff


	//   ....[1]....
        /*0154*/ 	.word	0xffffffff


	//   ....[2]....
        /*0158*/ 	.word	0xffffffff


	//   ....[3]....
        /*015c*/ 	.word	0xffffffff


	//   ....[4]....
        /*0160*/ 	.word	0xffffffff


	//   ....[5]....
        /*0164*/ 	.word	0xffffffff


	//   ....[6]....
        /*0168*/ 	.word	0xffffffff


	//   ....[7]....
        /*016c*/ 	.word	0xffffffff


	//   ....[8]....
        /*0170*/ 	.word	0xffffffff


	//   ....[9]....
        /*0174*/ 	.word	0xffffffff


	//   ....[10]....
        /*0178*/ 	.word	0xffffffff


	//   ....[11]....
        /*017c*/ 	.word	0xffffffff


	//   ....[12]....
        /*0180*/ 	.word	0xffffffff


	//   ....[13]....
        /*0184*/ 	.word	0xffffffff


	//   ....[14]....
        /*0188*/ 	.word	0xffffffff


	//   ....[15]....
        /*018c*/ 	.word	0xffffffff


	//   ....[16]....
        /*0190*/ 	.word	0xffffffff


	//   ....[17]....
        /*0194*/ 	.word	0xffffffff


	//   ....[18]....
        /*0198*/ 	.word	0xffffffff


	//   ....[19]....
        /*019c*/ 	.word	0xffffffff


	//   ....[20]....
        /*01a0*/ 	.word	0xffffffff


	//   ....[21]....
        /*01a4*/ 	.word	0xffffffff


	//   ....[22]....
        /*01a8*/ 	.word	0xffffffff


	//   ....[23]....
        /*01ac*/ 	.word	0xffffffff


	//   ....[24]....
        /*01b0*/ 	.word	0xffffffff


	//   ....[25]....
        /*01b4*/ 	.word	0xffffffff


	//   ....[26]....
        /*01b8*/ 	.word	0xffffffff


	//   ....[27]....
        /*01bc*/ 	.word	0xffffffff


	//   ....[28]....
        /*01c0*/ 	.word	0xffffffff


	//   ....[29]....
        /*01c4*/ 	.word	0xffffffff


	//   ....[30]....
        /*01c8*/ 	.word	0xffffffff


	//   ....[31]....
        /*01cc*/ 	.word	0xffffffff


	//   ....[32]....
        /*01d0*/ 	.word	0xffffffff


	//   ....[33]....
        /*01d4*/ 	.word	0xffffffff


	//   ....[34]....
        /*01d8*/ 	.word	0xffffffff


	//   ....[35]....
        /*01dc*/ 	.word	0xffffffff


	//   ....[36]....
        /*01e0*/ 	.word	0xffffffff


	//   ....[37]....
        /*01e4*/ 	.word	0xffffffff


	//   ....[38]....
        /*01e8*/ 	.word	0xffffffff


	//   ....[39]....
        /*01ec*/ 	.word	0xffffffff


	//   ....[40]....
        /*01f0*/ 	.word	0xffffffff


	//   ....[41]....
        /*01f4*/ 	.word	0xffffffff


	//   ....[42]....
        /*01f8*/ 	.word	0xffffffff


	//   ....[43]....
        /*01fc*/ 	.word	0xffffffff


	//   ....[44]....
        /*0200*/ 	.word	0xffffffff


	//   ....[45]....
        /*0204*/ 	.word	0xffffffff


	//   ....[46]....
        /*0208*/ 	.word	0xffffffff


	//   ....[47]....
        /*020c*/ 	.word	0xffffffff


	//   ....[48]....
        /*0210*/ 	.word	0xffffffff


	//   ....[49]....
        /*0214*/ 	.word	0xffffffff


	//   ....[50]....
        /*0218*/ 	.word	0xffffffff


	//   ....[51]....
        /*021c*/ 	.word	0xffffffff


	//   ....[52]....
        /*0220*/ 	.word	0xffffffff


	//   ....[53]....
        /*0224*/ 	.word	0xffffffff


	//   ....[54]....
        /*0228*/ 	.word	0xffffffff


	//   ....[55]....
        /*022c*/ 	.word	0xffffffff


	//   ....[56]....
        /*0230*/ 	.word	0xffffffff


	//   ....[57]....
        /*0234*/ 	.word	0xffffffff


	//   ....[58]....
        /*0238*/ 	.word	0xffffffff


	//   ....[59]....
        /*023c*/ 	.word	0xffffffff


	//   ....[60]....
        /*0240*/ 	.word	0xffffffff


	//   ....[61]....
        /*0244*/ 	.word	0xffffffff


	//   ....[62]....
        /*0248*/ 	.word	0xffffffff


	//   ....[63]....
        /*024c*/ 	.word	0xffffffff


	//   ....[64]....
        /*0250*/ 	.word	0xffffffff


	//   ....[65]....
        /*0254*/ 	.word	0xffffffff


	//   ....[66]....
        /*0258*/ 	.word	0xffffffff


	//   ....[67]....
        /*025c*/ 	.word	0xffffffff


	//   ....[68]....
        /*0260*/ 	.word	0xffffffff


	//   ....[69]....
        /*0264*/ 	.word	0xffffffff


	//   ....[70]....
        /*0268*/ 	.word	0xffffffff


	//   ....[71]....
        /*026c*/ 	.word	0xffffffff


	//   ....[72]....
        /*0270*/ 	.word	0xffffffff


	//   ....[73]....
        /*0274*/ 	.word	0xffffffff


	//   ....[74]....
        /*0278*/ 	.word	0xffffffff


	//   ....[75]....
        /*027c*/ 	.word	0xffffffff


	//   ....[76]....
        /*0280*/ 	.word	0xffffffff


	//   ....[77]....
        /*0284*/ 	.word	0xffffffff


	//   ....[78]....
        /*0288*/ 	.word	0xffffffff


	//   ....[79]....
        /*028c*/ 	.word	0xffffffff


	//   ....[80]....
        /*0290*/ 	.word	0xffffffff


	//   ....[81]....
        /*0294*/ 	.word	0xffffffff


	//   ....[82]....
        /*0298*/ 	.word	0xffffffff


	//   ....[83]....
        /*029c*/ 	.word	0xffffffff


	//   ....[84]....
        /*02a0*/ 	.word	0xffffffff


	//   ....[85]....
        /*02a4*/ 	.word	0xffffffff


	//   ....[86]....
        /*02a8*/ 	.word	0xffffffff


	//   ....[87]....
        /*02ac*/ 	.word	0xffffffff


	//   ....[88]....
        /*02b0*/ 	.word	0xffffffff


	//   ....[89]....
        /*02b4*/ 	.word	0xffffffff


	//   ....[90]....
        /*02b8*/ 	.word	0xffffffff


	//   ....[91]....
        /*02bc*/ 	.word	0xffffffff


	//   ....[92]....
        /*02c0*/ 	.word	0xffffffff


	//   ....[93]....
        /*02c4*/ 	.word	0xffffffff


	//   ....[94]....
        /*02c8*/ 	.word	0xffffffff


	//   ....[95]....
        /*02cc*/ 	.word	0xffffffff


	//   ....[96]....
        /*02d0*/ 	.word	0xffffffff


	//   ....[97]....
        /*02d4*/ 	.word	0xffffffff


	//   ....[98]....
        /*02d8*/ 	.word	0xffffffff


	//   ....[99]....
        /*02dc*/ 	.word	0xffffffff


	//   ....[100]....
        /*02e0*/ 	.word	0xffffffff


	//   ....[101]....
        /*02e4*/ 	.word	0xffffffff


	//   ....[102]....
        /*02e8*/ 	.word	0xffffffff


	//   ....[103]....
        /*02ec*/ 	.word	0xffffffff


	//   ....[104]....
        /*02f0*/ 	.word	0xffffffff


	//   ....[105]....
        /*02f4*/ 	.word	0xffffffff


	//   ....[106]....
        /*02f8*/ 	.word	0xffffffff


	//   ....[107]....
        /*02fc*/ 	.word	0xffffffff


	//   ....[108]....
        /*0300*/ 	.word	0xffffffff


	//----- nvinfo : EIATTR_COOP_GROUP_INSTR_OFFSETS
	.align		4
.L_218:
        /*0304*/ 	.byte	0x04, 0x28
        /*0306*/ 	.short	(.L_220 - .L_219)


	//   ....[0]....
.L_219:
        /*0308*/ 	.word	0x00000090


	//   ....[1]....
        /*030c*/ 	.word	0x00001260


	//   ....[2]....
        /*0310*/ 	.word	0x00001290


	//   ....[3]....
        /*0314*/ 	.word	0x000012c0


	//   ....[4]....
        /*0318*/ 	.word	0x00001340


	//   ....[5]....
        /*031c*/ 	.word	0x00001470


	//   ....[6]....
        /*0320*/ 	.word	0x00001490


	//   ....[7]....
        /*0324*/ 	.word	0x00001510


	//   ....[8]....
        /*0328*/ 	.word	0x00001540


	//   ....[9]....
        /*032c*/ 	.word	0x00001660


	//   ....[10]....
        /*0330*/ 	.word	0x00001670


	//   ....[11]....
        /*0334*/ 	.word	0x000016d0


	//   ....[12]....
        /*0338*/ 	.word	0x00001700


	//   ....[13]....
        /*033c*/ 	.word	0x00001840


	//   ....[14]....
        /*0340*/ 	.word	0x00001860


	//   ....[15]....
        /*0344*/ 	.word	0x000018b0


	//   ....[16]....
        /*0348*/ 	.word	0x000018d0


	//   ....[17]....
        /*034c*/ 	.word	0x000018f0


	//   ....[18]....
        /*0350*/ 	.word	0x00001910


	//   ....[19]....
        /*0354*/ 	.word	0x00001920


	//   ....[20]....
        /*0358*/ 	.word	0x00001930


	//   ....[21]....
        /*035c*/ 	.word	0x00002b20


	//   ....[22]....
        /*0360*/ 	.word	0x00002b50


	//   ....[23]....
        /*0364*/ 	.word	0x00002b80


	//   ....[24]....
        /*0368*/ 	.word	0x00002be0


	//   ....[25]....
        /*036c*/ 	.word	0x00002c00


	//   ....[26]....
        /*0370*/ 	.word	0x00002c20


	//   ....[27]....
        /*0374*/ 	.word	0x00003180


	//   ....[28]....
        /*0378*/ 	.word	0x000033f0


	//   ....[29]....
        /*037c*/ 	.word	0x00004380


	//   ....[30]....
        /*0380*/ 	.word	0x00004800


	//   ....[31]....
        /*0384*/ 	.word	0x00004990


	//   ....[32]....
        /*0388*/ 	.word	0x000049c0


	//   ....[33]....
        /*038c*/ 	.word	0x00006260


	//   ....[34]....
        /*0390*/ 	.word	0x00006270


	//   ....[35]....
        /*0394*/ 	.word	0x00006280


	//   ....[36]....
        /*0398*/ 	.word	0x00006290


	//   ....[37]....
        /*039c*/ 	.word	0x000062a0


	//   ....[38]....
        /*03a0*/ 	.word	0x000062b0


	//   ....[39]....
        /*03a4*/ 	.word	0x000074e0


	//   ....[40]....
        /*03a8*/ 	.word	0x000074f0


	//   ....[41]....
        /*03ac*/ 	.word	0x00007500


	//   ....[42]....
        /*03b0*/ 	.word	0x00007510


	//   ....[43]....
        /*03b4*/ 	.word	0x00007520


	//   ....[44]....
        /*03b8*/ 	.word	0x00007530


	//   ....[45]....
        /*03bc*/ 	.word	0x00007700


	//   ....[46]....
        /*03c0*/ 	.word	0x00007910


	//   ....[47]....
        /*03c4*/ 	.word	0x000088c0


	//   ....[48]....
        /*03c8*/ 	.word	0x00008b40


	//   ....[49]....
        /*03cc*/ 	.word	0x00008b90


	//   ....[50]....
        /*03d0*/ 	.word	0x00008c20


	//   ....[51]....
        /*03d4*/ 	.word	0x0000a9e0


	//   ....[52]....
        /*03d8*/ 	.word	0x0000a9f0


	//   ....[53]....
        /*03dc*/ 	.word	0x0000aa00


	//   ....[54]....
        /*03e0*/ 	.word	0x0000aa10


	//   ....[55]....
        /*03e4*/ 	.word	0x0000aa20


	//   ....[56]....
        /*03e8*/ 	.word	0x0000aa30


	//   ....[57]....
        /*03ec*/ 	.word	0x0000bc60


	//   ....[58]....
        /*03f0*/ 	.word	0x0000bc70


	//   ....[59]....
        /*03f4*/ 	.word	0x0000bc80


	//   ....[60]....
        /*03f8*/ 	.word	0x0000bc90


	//   ....[61]....
        /*03fc*/ 	.word	0x0000bca0


	//   ....[62]....
        /*0400*/ 	.word	0x0000bcb0


	//   ....[63]....
        /*0404*/ 	.word	0x0000c150


	//   ....[64]....
        /*0408*/ 	.word	0x0000c170


	//   ....[65]....
        /*040c*/ 	.word	0x0000c1a0


	//   ....[66]....
        /*0410*/ 	.word	0x0000c1b0


	//   ....[67]....
        /*0414*/ 	.word	0x0000dd60


	//   ....[68]....
        /*0418*/ 	.word	0x0000dd80


	//   ....[69]....
        /*041c*/ 	.word	0x0000dda0


	//   ....[70]....
        /*0420*/ 	.word	0x0000ddc0


	//   ....[71]....
        /*0424*/ 	.word	0x0000df10


	//   ....[72]....
        /*0428*/ 	.word	0x0000df30


	//   ....[73]....
        /*042c*/ 	.word	0x0000efb0


	//   ....[74]....
        /*0430*/ 	.word	0x0000efc0


	//   ....[75]....
        /*0434*/ 	.word	0x0000efd0


	//   ....[76]....
        /*0438*/ 	.word	0x0000efe0


	//   ....[77]....
        /*043c*/ 	.word	0x0000eff0


	//   ....[78]....
        /*0440*/ 	.word	0x0000f000


	//   ....[79]....
        /*0444*/ 	.word	0x0000f1b0


	//   ....[80]....
        /*0448*/ 	.word	0x0000fb10


	//   ....[81]....
        /*044c*/ 	.word	0x00010200


	//   ....[82]....
        /*0450*/ 	.word	0x00010380


	//   ....[83]....
        /*0454*/ 	.word	0x00010670


	//   ....[84]....
        /*0458*/ 	.word	0x00010700


	//   ....[85]....
        /*045c*/ 	.word	0x00011f00


	//   ....[86]....
        /*0460*/ 	.word	0x00011f30


	//   ....[87]....
        /*0464*/ 	.word	0x00011f80


	//   ....[88]....
        /*0468*/ 	.word	0x00011f90


	//   ....[89]....
        /*046c*/ 	.word	0x00013130


	//   ....[90]....
        /*0470*/ 	.word	0x00013160


	//   ....[91]....
        /*0474*/ 	.word	0x00013190


	//   ....[92]....
        /*0478*/ 	.word	0x000131c0


	//   ....[93]....
        /*047c*/ 	.word	0x00013380


	//   ....[94]....
        /*0480*/ 	.word	0x00013390


	//   ....[95]....
        /*0484*/ 	.word	0x00013480


	//   ....[96]....
        /*0488*/ 	.word	0x000134b0


	//   ....[97]....
        /*048c*/ 	.word	0x00013580


	//   ....[98]....
        /*0490*/ 	.word	0x000135b0


	//   ....[99]....
        /*0494*/ 	.word	0x00013680


	//   ....[100]....
        /*0498*/ 	.word	0x000136a0


	//   ....[101]....
        /*049c*/ 	.word	0x00013de0


	//   ....[102]....
        /*04a0*/ 	.word	0x00013e00


	//   ....[103]....
        /*04a4*/ 	.word	0x00013ee0


	//   ....[104]....
        /*04a8*/ 	.word	0x00013f10


	//   ....[105]....
        /*04ac*/ 	.word	0x00013fe0


	//   ....[106]....
        /*04b0*/ 	.word	0x00014010


	//   ....[107]....
        /*04b4*/ 	.word	0x000140e0


	//   ....[108]....
        /*04b8*/ 	.word	0x00014100


	//----- nvinfo : EIATTR_EXIT_INSTR_OFFSETS
	.align		4
.L_220:
        /*04bc*/ 	.byte	0x04, 0x1c
        /*04be*/ 	.short	(.L_222 - .L_221)


	//   ....[0]....
.L_221:
        /*04c0*/ 	.word	0x00000370


	//   ....[1]....
        /*04c4*/ 	.word	0x000136b0


	//   ....[2]....
        /*04c8*/ 	.word	0x00013700


	//   ....[3]....
        /*04cc*/ 	.word	0x00013760


	//   ....[4]....
        /*04d0*/ 	.word	0x00014110


	//   ....[5]....
        /*04d4*/ 	.word	0x00014160


	//   ....[6]....
        /*04d8*/ 	.word	0x000141c0


	//----- nvinfo : EIATTR_CTAIDZ_USED
	.align		4
.L_222:
        /*04dc*/ 	.byte	0x01, 0x04
	.zero		2


	//----- nvinfo : EIATTR_MAX_THREADS
	.align		4
        /*04e0*/ 	.byte	0x04, 0x05
        /*04e2*/ 	.short	(.L_224 - .L_223)
.L_223:
        /*04e4*/ 	.word	0x00000100
        /*04e8*/ 	.word	0x00000001
        /*04ec*/ 	.word	0x00000001


	//----- nvinfo : EIATTR_CRS_STACK_SIZE
	.align		4
.L_224:
        /*04f0*/ 	.byte	0x04, 0x1e
        /*04f2*/ 	.short	(.L_226 - .L_225)
.L_225:
        /*04f4*/ 	.word	0x00000000
.L_226:


//--------------------- .nv.info._ZN7cutlass13device_kernelIN5flash19enable_sm80_to_sm89INS1_16FlashAttnFwdSm80INS1_25CollectiveMainloopFwdSm80ILi8ELi1ELb1EN4cute5tupleIJNS5_1CILi128EEENS7_ILi96EEES8_EEELi128ENS_6half_tEfNS_4arch4Sm80ELb0ELb1ELb1ELb1ELb1ELb1ELb1ELb0EEENS1_21CollectiveEpilogueFwdINS6_IJS8_S8_S9_EEENS6_IJNS7_ILi1EEESH_SH_EEESB_SD_Li256ELb1ELb1ELb0ELb0EEENS1_19SingleTileSchedulerILb1ELb0ELb1ELi128EEEEEEEEEvNT_6ParamsE --------------------------
	.section	.nv.info._ZN7cutlass13device_kernelIN5flash19enable_sm80_to_sm89INS1_16FlashAttnFwdSm80INS1_25CollectiveMainloopFwdSm80ILi8ELi1ELb1EN4cute5tupleIJNS5_1CILi128EEENS7_ILi96EEES8_EEELi128ENS_6half_tEfNS_4arch4Sm80ELb0ELb1ELb1ELb1ELb1ELb1ELb1ELb0EEENS1_21CollectiveEpilogueFwdINS6_IJS8_S8_S9_EEENS6_IJNS7_ILi1EEESH_SH_EEESB_SD_Li256ELb1ELb1ELb0ELb0EEENS1_19SingleTileSchedulerILb1ELb0ELb1ELi128EEEEEEEEEvNT_6ParamsE,"",@"SHT_CUDA_INFO"
	.sectionflags	@""
	.align	4


	//----- nvinfo : EIATTR_CUDA_API_VERSION
	.align		4
        /*0000*/ 	.byte	0x04, 0x37
        /*0002*/ 	.short	(.L_228 - .L_227)
.L_227:
        /*0004*/ 	.word	0x00000082


	//----- nvinfo : EIATTR_SW2861232_WAR
	.align		4
.L_228:
        /*0008*/ 	.byte	0x01, 0x35
	.zero		2


	//----- nvinfo : EIATTR_PARAM_CBANK
	.align		4
        /*000c*/ 	.byte	0x04, 0x0a
        /*000e*/ 	.short	(.L_230 - .L_229)
	.align		4
.L_229:
        /*0010*/ 	.word	index@(.nv.constant0._ZN7cutlass13device_kernelIN5flash19enable_sm80_to_sm89INS1_16FlashAttnFwdSm80INS1_25CollectiveMainloopFwdSm80ILi8ELi1ELb1EN4cute5tupleIJNS5_1CILi128EEENS7_ILi96EEES8_EEELi128ENS_6half_tEfNS_4arch4Sm80ELb0ELb1ELb1ELb1ELb1ELb1ELb1ELb0EEENS1_21CollectiveEpilogueFwdINS6_IJS8_S8_S9_EEENS6_IJNS7_ILi1EEESH_SH_EEESB_SD_Li256ELb1ELb1ELb0ELb0EEENS1_19SingleTileSchedulerILb1ELb0ELb1ELi128EEEEEEEEEvNT_6ParamsE)
        /*0014*/ 	.short	0x0160
        /*0016*/ 	.short	0x0418


	//----- nvinfo : EIATTR_CBANK_PARAM_SIZE
	.align		4
.L_230:
        /*0018*/ 	.byte	0x03, 0x19
        /*001a*/ 	.short	0x0418


	//----- nvinfo : EIATTR_KPARAM_INFO
	.align		4
        /*001c*/ 	.byte	0x04, 0x17
        /*001e*/ 	.short	(.L_232 - .L_231)
.L_231:
        /*0020*/ 	.word	0x00000000
        /*0024*/ 	.short	0x0000
        /*0026*/ 	.short	0x0000
        /*0028*/ 	.byte	0x00, 0xf0, 0x61, 0x10


	//----- nvinfo : EIATTR_MAXREG_COUNT
	.align		4
.L_232:
        /*002c*/ 	.byte	0x03, 0x1b
        /*002e*/ 	.short	0x00ff


	//----- nvinfo : EIATTR_NUM_BARRIERS
	.align		4
        /*0030*/ 	.byte	0x02, 0x4c
        /*0032*/ 	.byte	0x02
	.zero		1


	//----- nvinfo : EIATTR_ANNOTATIONS
	.align		4
        /*0034*/ 	.byte	0x04, 0x55
        /*0036*/ 	.short	(.L_234 - .L_233)


	//   ....[0]....
.L_233:
        /* <DEDUP_REMOVED lines=22> */


	//----- nvinfo : EIATTR_MERCURY_ISA_VERSION
	.align		4
.L_234:
        /*0180*/ 	.byte	0x03, 0x5f
        /*0182*/ 	.short	0x0000


	//----- nvinfo : EIATTR_COOP_GROUP_MASK_REGIDS
	.align		4
        /*0184*/ 	.byte	0x04, 0x29
        /*0186*/ 	.short	(.L_236 - .L_235)


	//   ....[0]....
.L_235:
        /*0188*/ 	.word	0xffffffff


	//   ....[1]....
        /*018c*/ 	.word	0xffffffff


	//   ....[2]....
        /*0190*/ 	.word	0xffffffff


	//   ....[3]....
        /*0194*/ 	.word	0xffffffff


	//   ....[4]....
        /*0198*/ 	.word	0xffffffff


	//   ....[5]....
        /*019c*/ 	.word	0xffffffff


	//   ....[6]....
        /*01a0*/ 	.word	0xffffffff


	//   ....[7]....
        /*01a4*/ 	.word	0xffffffff


	//   ....[8]....
        /*01a8*/ 	.word	0xffffffff


	//   ....[9]....
        /*01ac*/ 	.word	0xffffffff


	//   ....[10]....
        /*01b0*/ 	.word	0xffffffff


	//   ....[11]....
        /*01b4*/ 	.word	0xffffffff


	//   ....[12]....
        /*01b8*/ 	.word	0xffffffff


	//   ....[13]....
        /*01bc*/ 	.word	0xffffffff


	//   ....[14]....
        /*01c0*/ 	.word	0xffffffff


	//   ....[15]....
        /*01c4*/ 	.word	0xffffffff


	//   ....[16]....
        /*01c8*/ 	.word	0xffffffff


	//   ....[17]....
        /*01cc*/ 	.word	0xffffffff


	//   ....[18]....
        /*01d0*/ 	.word	0xffffffff


	//   ....[19]....
        /*01d4*/ 	.word	0xffffffff


	//   ....[20]....
        /*01d8*/ 	.word	0xffffffff


	//   ....[21]....
        /*01dc*/ 	.word	0xffffffff


	//   ....[22]....
        /*01e0*/ 	.word	0xffffffff


	//   ....[23]....
        /*01e4*/ 	.word	0xffffffff


	//   ....[24]....
        /*01e8*/ 	.word	0xffffffff


	//   ....[25]....
        /*01ec*/ 	.word	0xffffffff


	//   ....[26]....
        /*01f0*/ 	.word	0xffffffff


	//   ....[27]....
        /*01f4*/ 	.word	0xffffffff


	//   ....[28]....
        /*01f8*/ 	.word	0xffffffff


	//   ....[29]....
        /*01fc*/ 	.word	0xffffffff


	//   ....[30]....
        /*0200*/ 	.word	0xffffffff


	//   ....[31]....
        /*0204*/ 	.word	0xffffffff


	//   ....[32]....
        /*0208*/ 	.word	0xffffffff


	//   ....[33]....
        /*020c*/ 	.word	0xffffffff


	//   ....[34]....
        /*0210*/ 	.word	0xffffffff


	//   ....[35]....
        /*0214*/ 	.word	0xffffffff


	//   ....[36]....
        /*0218*/ 	.word	0xffffffff


	//   ....[37]....
        /*021c*/ 	.word	0xffffffff


	//   ....[38]....
        /*0220*/ 	.word	0xffffffff


	//   ....[39]....
        /*0224*/ 	.word	0xffffffff


	//   ....[40]....
        /*0228*/ 	.word	0xffffffff


	//   ....[41]....
        /*022c*/ 	.word	0xffffffff


	//   ....[42]....
        /*0230*/ 	.word	0xffffffff


	//   ....[43]....
        /*0234*/ 	.word	0xffffffff


	//   ....[44]....
        /*0238*/ 	.word	0xffffffff


	//   ....[45]....
        /*023c*/ 	.word	0xffffffff


	//   ....[46]....
        /*0240*/ 	.word	0xffffffff


	//   ....[47]....
        /*0244*/ 	.word	0xffffffff


	//   ....[48]....
        /*0248*/ 	.word	0xffffffff


	//   ....[49]....
        /*024c*/ 	.word	0xffffffff


	//   ....[50]....
        /*0250*/ 	.word	0xffffffff


	//   ....[51]....
        /*0254*/ 	.word	0xffffffff


	//   ....[52]....
        /*0258*/ 	.word	0xffffffff


	//   ....[53]....
        /*025c*/ 	.word	0xffffffff


	//   ....[54]....
        /*0260*/ 	.word	0xffffffff


	//   ....[55]....
        /*0264*/ 	.word	0xffffffff


	//   ....[56]....
        /*0268*/ 	.word	0xffffffff


	//   ....[57]....
        /*026c*/ 	.word	0xffffffff


	//   ....[58]....
        /*0270*/ 	.word	0xffffffff


	//   ....[59]....
        /*0274*/ 	.word	0xffffffff


	//   ....[60]....
        /*0278*/ 	.word	0xffffffff


	//   ....[61]....
        /*027c*/ 	.word	0xffffffff


	//   ....[62]....
        /*0280*/ 	.word	0xffffffff


	//   ....[63]....
        /*0284*/ 	.word	0xffffffff


	//   ....[64]....
        /*0288*/ 	.word	0xffffffff


	//   ....[65]....
        /*028c*/ 	.word	0xffffffff


	//   ....[66]....
        /*0290*/ 	.word	0xffffffff


	//   ....[67]....
        /*0294*/ 	.word	0xffffffff


	//   ....[68]....
        /*0298*/ 	.word	0xffffffff


	//   ....[69]....
        /*029c*/ 	.word	0xffffffff


	//   ....[70]....
        /*02a0*/ 	.word	0xffffffff


	//   ....[71]....
        /*02a4*/ 	.word	0xffffffff


	//   ....[72]....
        /*02a8*/ 	.word	0xffffffff


	//   ....[73]....
        /*02ac*/ 	.word	0xffffffff


	//   ....[74]....
        /*02b0*/ 	.word	0xffffffff


	//   ....[75]....
        /*02b4*/ 	.word	0xffffffff


	//   ....[76]....
        /*02b8*/ 	.word	0xffffffff


	//   ....[77]....
        /*02bc*/ 	.word	0xffffffff


	//   ....[78]....
        /*02c0*/ 	.word	0xffffffff


	//   ....[79]....
        /*02c4*/ 	.word	0xffffffff


	//   ....[80]....
        /*02c8*/ 	.word	0xffffffff


	//   ....[81]....
        /*02cc*/ 	.word	0xffffffff


	//   ....[82]....
        /*02d0*/ 	.word	0xffffffff


	//   ....[83]....
        /*02d4*/ 	.word	0xffffffff


	//   ....[84]....
        /*02d8*/ 	.word	0xffffffff


	//   ....[85]....
        /*02dc*/ 	.word	0xffffffff


	//   ....[86]....
        /*02e0*/ 	.word	0xffffffff


	//   ....[87]....
        /*02e4*/ 	.word	0xffffffff


	//   ....[88]....
        /*02e8*/ 	.word	0xffffffff


	//   ....[89]....
        /*02ec*/ 	.word	0xffffffff


	//   ....[90]....
        /*02f0*/ 	.word	0xffffffff


	//   ....[91]....
        /*02f4*/ 	.word	0xffffffff


	//   ....[92]....
        /*02f8*/ 	.word	0xffffffff


	//   ....[93]....
        /*02fc*/ 	.word	0xffffffff


	//   ....[94]....
        /*0300*/ 	.word	0xffffffff


	//   ....[95]....
        /*0304*/ 	.word	0xffffffff


	//   ....[96]....
        /*0308*/ 	.word	0xffffffff


	//   ....[97]....
        /*030c*/ 	.word	0xffffffff


	//   ....[98]....
        /*0310*/ 	.word	0xffffffff


	//   ....[99]....
        /*0314*/ 	.word	0xffffffff


	//   ....[100]....
        /*0318*/ 	.word	0xffffffff


	//   ....[101]....
        /*031c*/ 	.word	0xffffffff


	//   ....[102]....
        /*0320*/ 	.word	0xffffffff


	//   ....[103]....
        /*0324*/ 	.word	0xffffffff


	//   ....[104]....
        /*0328*/ 	.word	0xffffffff


	//   ....[105]....
        /*032c*/ 	.word	0xffffffff


	//   ....[106]....
        /*0330*/ 	.word	0xffffffff


	//   ....[107]....
        /*0334*/ 	.word	0xffffffff


	//   ....[108]....
        /*0338*/ 	.word	0xffffffff


	//   ....[109]....
        /*033c*/ 	.word	0xffffffff


	//   ....[110]....
        /*0340*/ 	.word	0xffffffff


	//   ....[111]....
        /*0344*/ 	.word	0xffffffff


	//   ....[112]....
        /*0348*/ 	.word	0xffffffff


	//   ....[113]....
        /*034c*/ 	.word	0xffffffff


	//   ....[114]....
        /*0350*/ 	.word	0xffffffff


	//   ....[115]....
        /*0354*/ 	.word	0xffffffff


	//   ....[116]....
        /*0358*/ 	.word	0xffffffff


	//   ....[117]....
        /*035c*/ 	.word	0xffffffff


	//   ....[118]....
        /*0360*/ 	.word	0xffffffff


	//   ....[119]....
        /*0364*/ 	.word	0xffffffff


	//   ....[120]....
        /*0368*/ 	.word	0xffffffff


	//   ....[121]....
        /*036c*/ 	.word	0xffffffff


	//   ....[122]....
        /*0370*/ 	.word	0xffffffff


	//   ....[123]....
        /*0374*/ 	.word	0xffffffff


	//   ....[124]....
        /*0378*/ 	.word	0xffffffff


	//   ....[125]....
        /*037c*/ 	.word	0xffffffff


	//   ....[126]....
        /*0380*/ 	.word	0xffffffff


	//   ....[127]....
        /*0384*/ 	.word	0xffffffff


	//   ....[128]....
        /*0388*/ 	.word	0xffffffff


	//   ....[129]....
        /*038c*/ 	.word	0xffffffff


	//   ....[130]....
        /*0390*/ 	.word	0xffffffff


	//   ....[131]....
        /*0394*/ 	.word	0xffffffff


	//   ....[132]....
        /*0398*/ 	.word	0xffffffff


	//   ....[133]....
        /*039c*/ 	.word	0xffffffff


	//   ....[134]....
        /*03a0*/ 	.word	0xffffffff


	//   ....[135]....
        /*03a4*/ 	.word	0xffffffff


	//   ....[136]....
        /*03a8*/ 	.word	0xffffffff


	//   ....[137]....
        /*03ac*/ 	.word	0xffffffff


	//   ....[138]....
        /*03b0*/ 	.word	0xffffffff


	//   ....[139]....
        /*03b4*/ 	.word	0xffffffff


	//   ....[140]....
        /*03b8*/ 	.word	0xffffffff


	//   ....[141]....
        /*03bc*/ 	.word	0xffffffff


	//   ....[142]....
        /*03c0*/ 	.word	0xffffffff


	//   ....[143]....
        /*03c4*/ 	.word	0xffffffff


	//   ....[144]....
        /*03c8*/ 	.word	0xffffffff


	//   ....[145]....
        /*03cc*/ 	.word	0xffffffff


	//   ....[146]....
        /*03d0*/ 	.word	0xffffffff


	//   ....[147]....
        /*03d4*/ 	.word	0xffffffff


	//   ....[148]....
        /*03d8*/ 	.word	0xffffffff


	//   ....[149]....
        /*03dc*/ 	.word	0xffffffff


	//   ....[150]....
        /*03e0*/ 	.word	0xffffffff


	//   ....[151]....
        /*03e4*/ 	.word	0xffffffff


	//   ....[152]....
        /*03e8*/ 	.word	0xffffffff


	//   ....[153]....
        /*03ec*/ 	.word	0xffffffff


	//   ....[154]....
        /*03f0*/ 	.word	0xffffffff


	//   ....[155]....
        /*03f4*/ 	.word	0xffffffff


	//   ....[156]....
        /*03f8*/ 	.word	0xffffffff


	//   ....[157]....
        /*03fc*/ 	.word	0xffffffff


	//   ....[158]....
        /*0400*/ 	.word	0xffffffff


	//   ....[159]....
        /*0404*/ 	.word	0xffffffff


	//   ....[160]....
        /*0408*/ 	.word	0xffffffff


	//   ....[161]....
        /*040c*/ 	.word	0xffffffff


	//   ....[162]....
        /*0410*/ 	.word	0xffffffff


	//   ....[163]....
        /*0414*/ 	.word	0xffffffff


	//   ....[164]....
        /*0418*/ 	.word	0xffffffff


	//----- nvinfo : EIATTR_COOP_GROUP_INSTR_OFFSETS
	.align		4
.L_236:
        /*041c*/ 	.byte	0x04, 0x28
        /*041e*/ 	.short	(.L_238 - .L_237)


	//   ....[0]....
.L_237:
        /*0420*/ 	.word	0x00000090


	//   ....[1]....
        /*0424*/ 	.word	0x00002380


	//   ....[2]....
        /*0428*/ 	.word	0x000023d0


	//   ....[3]....
        /*042c*/ 	.word	0x00002ba0


	//   ....[4]....
        /*0430*/ 	.word	0x00002bc0


	//   ....[5]....
        /*0434*/ 	.word	0x00003310


	//   ....[6]....
        /*0438*/ 	.word	0x00003320


	//   ....[7]....
        /*043c*/ 	.word	0x00003b30


	//   ....[8]....
        /*0440*/ 	.word	0x00003b60


	//   ....[9]....
        /*0444*/ 	.word	0x00004750


	//   ....[10]....
        /*0448*/ 	.word	0x00004780


	//   ....[11]....
        /*044c*/ 	.word	0x00004f00


	//   ....[12]....
        /*0450*/ 	.word	0x00004f20


	//   ....[13]....
        /*0454*/ 	.word	0x000056c0


	//   ....[14]....
        /*0458*/ 	.word	0x000056f0


	//   ....[15]....
        /*045c*/ 	.word	0x00005800


	//   ....[16]....
        /*0460*/ 	.word	0x00005830


	//   ....[17]....
        /*0464*/ 	.word	0x00005900


	//   ....[18]....
        /*0468*/ 	.word	0x00005920


	//   ....[19]....
        /*046c*/ 	.word	0x00005d10


	//   ....[20]....
        /*0470*/ 	.word	0x00005d40


	//   ....[21]....
        /*0474*/ 	.word	0x00005ed0


	//   ....[22]....
        /*0478*/ 	.word	0x00005f00


	//   ....[23]....
        /*047c*/ 	.word	0x00005fd0


	//   ....[24]....
        /*0480*/ 	.word	0x00006000


	//   ....[25]....
        /*0484*/ 	.word	0x00006fe0


	//   ....[26]....
        /*0488*/ 	.word	0x00006ff0


	//   ....[27]....
        /*048c*/ 	.word	0x000070a0


	//   ....[28]....
        /*0490*/ 	.word	0x000070d0


	//   ....[29]....
        /*0494*/ 	.word	0x00007260


	//   ....[30]....
        /*0498*/ 	.word	0x00007290


	//   ....[31]....
        /*049c*/ 	.word	0x000072b0


	//   ....[32]....
        /*04a0*/ 	.word	0x000072d0


	//   ....[33]....
        /*04a4*/ 	.word	0x00007460


	//   ....[34]....
        /*04a8*/ 	.word	0x00007470


	//   ....[35]....
        /*04ac*/ 	.word	0x00007540


	//   ....[36]....
        /*04b0*/ 	.word	0x00007550


	//   ....[37]....
        /*04b4*/ 	.word	0x00007630


	//   ....[38]....
        /*04b8*/ 	.word	0x00007640


	//   ....[39]....
        /*04bc*/ 	.word	0x00007ae0


	//   ....[40]....
        /*04c0*/ 	.word	0x00007b00


	//   ....[41]....
        /*04c4*/ 	.word	0x00007b50


	//   ....[42]....
        /*04c8*/ 	.word	0x00007b60


	//   ....[43]....
        /*04cc*/ 	.word	0x00007cc0


	//   ....[44]....
        /*04d0*/ 	.word	0x00007d80


	//   ....[45]....
        /*04d4*/ 	.word	0x00007dc0


	//   ....[46]....
        /*04d8*/ 	.word	0x00007e00


	//   ....[47]....
        /*04dc*/ 	.word	0x00007f80


	//   ....[48]....
        /*04e0*/ 	.word	0x00008040


	//   ....[49]....
        /*04e4*/ 	.word	0x00008080


	//   ....[50]....
        /*04e8*/ 	.word	0x000080c0


	//   ....[51]....
        /*04ec*/ 	.word	0x00008260


	//   ....[52]....
        /*04f0*/ 	.word	0x00008320


	//   ....[53]....
        /*04f4*/ 	.word	0x00008360


	//   ....[54]....
        /*04f8*/ 	.word	0x000083a0


	//   ....[55]....
        /*04fc*/ 	.word	0x00009f00


	//   ....[56]....
        /*0500*/ 	.word	0x00009f40


	//   ....[57]....
        /*0504*/ 	.word	0x00009f60


	//   ....[58]....
        /*0508*/ 	.word	0x00009fd0


	//   ....[59]....
        /*050c*/ 	.word	0x0000a050


	//   ....[60]....
        /*0510*/ 	.word	0x0000a070


	//   ....[61]....
        /*0514*/ 	.word	0x0000a090


	//   ....[62]....
        /*0518*/ 	.word	0x0000a0b0


	//   ....[63]....
        /*051c*/ 	.word	0x0000a2a0


	//   ....[64]....
        /*0520*/ 	.word	0x0000a2e0


	//   ....[65]....
        /*0524*/ 	.word	0x0000a2f0


	//   ....[66]....
        /*0528*/ 	.word	0x0000a330


	//   ....[67]....
        /*052c*/ 	.word	0x0000a4b0


	//   ....[68]....
        /*0530*/ 	.word	0x0000a4d0


	//   ....[69]....
        /*0534*/ 	.word	0x0000a4f0


	//   ....[70]....
        /*0538*/ 	.word	0x0000a510


	//   ....[71]....
        /*053c*/ 	.word	0x0000c450


	//   ....[72]....
        /*0540*/ 	.word	0x0000c480


	//   ....[73]....
        /*0544*/ 	.word	0x0000c4c0


	//   ....[74]....
        /*0548*/ 	.word	0x0000c510


	//   ....[75]....
        /*054c*/ 	.word	0x0000c540


	//   ....[76]....
        /*0550*/ 	.word	0x0000c560


	//   ....[77]....
        /*0554*/ 	.word	0x0000d4f0


	//   ....[78]....
        /*0558*/ 	.word	0x0000d520


	//   ....[79]....
        /*055c*/ 	.word	0x0000d550


	//   ....[80]....
        /*0560*/ 	.word	0x0000d5b0


	//   ....[81]....
        /*0564*/ 	.word	0x0000d5d0


	//   ....[82]....
        /*0568*/ 	.word	0x0000d5e0


	//   ....[83]....
        /*056c*/ 	.word	0x0000db50


	//   ....[84]....
        /*0570*/ 	.word	0x0000ddb0


	//   ....[85]....
        /*0574*/ 	.word	0x0000f1c0


	//   ....[86]....
        /*0578*/ 	.word	0x0000f240


	//   ....[87]....
        /*057c*/ 	.word	0x0000f250


	//   ....[88]....
        /*0580*/ 	.word	0x0000f280


	//   ....[89]....
        /*0584*/ 	.word	0x00010bc0


	//   ....[90]....
        /*0588*/ 	.word	0x00010be0


	//   ....[91]....
        /*058c*/ 	.word	0x00010c10


	//   ....[92]....
        /*0590*/ 	.word	0x00010c20


	//   ....[93]....
        /*0594*/ 	.word	0x00010c30


	//   ....[94]....
        /*0598*/ 	.word	0x00010c40


	//   ....[95]....
        /*059c*/ 	.word	0x00011eb0


	//   ....[96]....
        /*05a0*/ 	.word	0x00011ee0


	//   ....[97]....
        /*05a4*/ 	.word	0x00011f00


	//   ....[98]....
        /*05a8*/ 	.word	0x00011f10


	//   ....[99]....
        /*05ac*/ 	.word	0x00011f20


	//   ....[100]....
        /*05b0*/ 	.word	0x00011f30


	//   ....[101]....
        /*05b4*/ 	.word	0x00012140


	//   ....[102]....
        /*05b8*/ 	.word	0x00012350


	//   ....[103]....
        /*05bc*/ 	.word	0x000132a0


	//   ....[104]....
        /*05c0*/ 	.word	0x00013650


	//   ....[105]....
        /*05c4*/ 	.word	0x00013680


	//   ....[106]....
        /*05c8*/ 	.word	0x000136f0


	//   ....[107]....
        /*05cc*/ 	.word	0x000154a0


	//   ....[108]....
        /*05d0*/ 	.word	0x000154d0


	//   ....[109]....
        /*05d4*/ 	.word	0x000154f0


	//   ....[110]....
        /*05d8*/ 	.word	0x00015500


	//   ....[111]....
        /*05dc*/ 	.word	0x00015510


	//   ....[112]....
        /*05e0*/ 	.word	0x00015520


	//   ....[113]....
        /*05e4*/ 	.word	0x00016790


	//   ....[114]....
        /*05e8*/ 	.word	0x000167c0


	//   ....[115]....
        /*05ec*/ 	.word	0x000167e0


	//   ....[116]....
        /*05f0*/ 	.word	0x000167f0


	//   ....[117]....
        /*05f4*/ 	.word	0x00016800


	//   ....[118]....
        /*05f8*/ 	.word	0x00016810


	//   ....[119]....
        /*05fc*/ 	.word	0x00016cb0


	//   ....[120]....
        /*0600*/ 	.word	0x00016cd0


	//   ....[121]....
        /*0604*/ 	.word	0x00016d00


	//   ....[122]....
        /*0608*/ 	.word	0x00016d10


	//   ....[123]....
        /*060c*/ 	.word	0x000188a0


	//   ....[124]....
        /*0610*/ 	.word	0x000188c0


	//   ....[125]....
        /*0614*/ 	.word	0x000188e0


	//   ....[126]....
        /*0618*/ 	.word	0x00018900


	//   ....[127]....
        /*061c*/ 	.word	0x00018a50


	//   ....[128]....
        /*0620*/ 	.word	0x00018a70


	//   ....[129]....
        /*0624*/ 	.word	0x00019b30


	//   ....[130]....
        /*0628*/ 	.word	0x00019b40


	//   ....[131]....
        /*062c*/ 	.word	0x00019b50


	//   ....[132]....
        /*0630*/ 	.word	0x00019b60


	//   ....[133]....
        /*0634*/ 	.word	0x00019b70


	//   ....[134]....
        /*0638*/ 	.word	0x00019b80


	//   ....[135]....
        /*063c*/ 	.word	0x00019d80


	//   ....[136]....
        /*0640*/ 	.word	0x0001a7c0


	//   ....[137]....
        /*0644*/ 	.word	0x0001af60


	//   ....[138]....
        /*0648*/ 	.word	0x0001b280


	//   ....[139]....
        /*064c*/ 	.word	0x0001b2b0


	//   ....[140]....
        /*0650*/ 	.word	0x0001b2d0


	//   ....[141]....
        /*0654*/ 	.word	0x0001cb70


	//   ....[142]....
        /*0658*/ 	.word	0x0001cba0


	//   ....[143]....
        /*065c*/ 	.word	0x0001cbf0


	//   ....[144]....
        /*0660*/ 	.word	0x0001cc00


	//   ....[145]....
        /*0664*/ 	.word	0x0001dda0


	//   ....[146]....
        /*0668*/ 	.word	0x0001ddd0


	//   ....[147]....
        /*066c*/ 	.word	0x0001de00


	//   ....[148]....
        /*0670*/ 	.word	0x0001de30


	//   ....[149]....
        /*0674*/ 	.word	0x0001dff0


	//   ....[150]....
        /*0678*/ 	.word	0x0001e000


	//   ....[151]....
        /*067c*/ 	.word	0x0001e0f0


	//   ....[152]....
        /*0680*/ 	.word	0x0001e120


	//   ....[153]....
        /*0684*/ 	.word	0x0001e1f0


	//   ....[154]....
        /*0688*/ 	.word	0x0001e220


	//   ....[155]....
        /*068c*/ 	.word	0x0001e2f0


	//   ....[156]....
        /*0690*/ 	.word	0x0001e310


	//   ....[157]....
        /*0694*/ 	.word	0x0001ea50


	//   ....[158]....
        /*0698*/ 	.word	0x0001ea70


	//   ....[159]....
        /*069c*/ 	.word	0x0001eb50


	//   ....[160]....
        /*06a0*/ 	.word	0x0001eb80


	//   ....[161]....
        /*06a4*/ 	.word	0x0001ec50


	//   ....[162]....
        /*06a8*/ 	.word	0x0001ec80


	//   ....[163]....
        /*06ac*/ 	.word	0x0001ed50


	//   ....[164]....
        /*06b0*/ 	.word	0x0001ed70


	//----- nvinfo : EIATTR_EXIT_INSTR_OFFSETS
	.align		4
.L_238:
        /*06b4*/ 	.byte	0x04, 0x1c
        /*06b6*/ 	.short	(.L_240 - .L_239)


	//   ....[0]....
.L_239:
        /*06b8*/ 	.word	0x00000370


	//   ....[1]....
        /*06bc*/ 	.word	0x0001e320


	//   ....[2]....
        /*06c0*/ 	.word	0x0001e370


	//   ....[3]....
        /*06c4*/ 	.word	0x0001e3d0


	//   ....[4]....
        /*06c8*/ 	.word	0x0001ed80


	//   ....[5]....
        /*06cc*/ 	.word	0x0001edd0


	//   ....[6]....
        /*06d0*/ 	.word	0x0001ee30


	//----- nvinfo : EIATTR_CTAIDZ_USED
	.align		4
.L_240:
        /*06d4*/ 	.byte	0x01, 0x04
	.zero		2


	//----- nvinfo : EIATTR_MAX_THREADS
	.align		4
        /*06d8*/ 	.byte	0x04, 0x05
        /*06da*/ 	.short	(.L_242 - .L_241)
.L_241:
        /*06dc*/ 	.word	0x00000100
        /*06e0*/ 	.word	0x00000001
        /*06e4*/ 	.word	0x00000001


	//----- nvinfo : EIATTR_CRS_STACK_SIZE
	.align		4
.L_242:
        /*06e8*/ 	.byte	0x04, 0x1e
        /*06ea*/ 	.short	(.L_244 - .L_243)
.L_243:
        /*06ec*/ 	.word	0x00000000
.L_244:


//--------------------- .nv.info._ZN7cutlass13device_kernelIN5flash19enable_sm80_to_sm89INS1_16FlashAttnFwdSm80INS1_25CollectiveMainloopFwdSm80ILi8ELi1ELb1EN4cute5tupleIJNS5_1CILi128EEES8_S8_EEELi128ENS_6half_tEfNS_4arch4Sm80ELb1ELb0ELb1ELb0ELb1ELb0ELb1ELb0EEENS1_21CollectiveEpilogueFwdIS9_NS6_IJNS7_ILi1EEESF_SF_EEESA_SC_Li256ELb0ELb1ELb0ELb0EEENS1_30DynamicPersistentTileSchedulerILi256ELi256ELb0ELb1ELb0EEEEEEEEEvNT_6ParamsE --------------------------
	.section	.nv.info._ZN7cutlass13device_kernelIN5flash19enable_sm80_to_sm89INS1_16FlashAttnFwdSm80INS1_25CollectiveMainloopFwdSm80ILi8ELi1ELb1EN4cute5tupleIJNS5_1CILi128EEES8_S8_EEELi128ENS_6half_tEfNS_4arch4Sm80ELb1ELb0ELb1ELb0ELb1ELb0ELb1ELb0EEENS1_21CollectiveEpilogueFwdIS9_NS6_IJNS7_ILi1EEESF_SF_EEESA_SC_Li256ELb0ELb1ELb0ELb0EEENS1_30DynamicPersistentTileSchedulerILi256ELi256ELb0ELb1ELb0EEEEEEEEEvNT_6ParamsE,"",@"SHT_CUDA_INFO"
	.sectionflags	@""
	.align	4


	//----- nvinfo : EIATTR_CUDA_API_VERSION
	.align		4
        /*0000*/ 	.byte	0x04, 0x37
        /*0002*/ 	.short	(.L_246 - .L_245)
.L_245:
        /*0004*/ 	.word	0x00000082


	//----- nvinfo : EIATTR_SW2861232_WAR
	.align		4
.L_246:
        /*0008*/ 	.byte	0x01, 0x35
	.zero		2


	//----- nvinfo : EIATTR_PARAM_CBANK
	.align		4
        /*000c*/ 	.byte	0x04, 0x0a
        /*000e*/ 	.short	(.L_248 - .L_247)
	.align		4
.L_247:
        /*0010*/ 	.word	index@(.nv.constant0._ZN7cutlass13device_kernelIN5flash19enable_sm80_to_sm89INS1_16FlashAttnFwdSm80INS1_25CollectiveMainloopFwdSm80ILi8ELi1ELb1EN4cute5tupleIJNS5_1CILi128EEES8_S8_EEELi128ENS_6half_tEfNS_4arch4Sm80ELb1ELb0ELb1ELb0ELb1ELb0ELb1ELb0EEENS1_21CollectiveEpilogueFwdIS9_NS6_IJNS7_ILi1EEESF_SF_EEESA_SC_Li256ELb0ELb1ELb0ELb0EEENS1_30DynamicPersistentTileSchedulerILi256ELi256ELb0ELb1ELb0EEEEEEEEEvNT_6ParamsE)
        /*0014*/ 	.short	0x0160
        /*0016*/ 	.short	0x0428


	//----- nvinfo : EIATTR_CBANK_PARAM_SIZE
	.align		4
.L_248:
        /*0018*/ 	.byte	0x03, 0x19
        /*001a*/ 	.short	0x0428


	//----- nvinfo : EIATTR_KPARAM_INFO
	.align		4
        /*001c*/ 	.byte	0x04, 0x17
        /*001e*/ 	.short	(.L_250 - .L_249)
.L_249:
        /*0020*/ 	.word	0x00000000
        /*0024*/ 	.short	0x0000
        /*0026*/ 	.short	0x0000
        /*0028*/ 	.byte	0x00, 0xf0, 0xa1, 0x10


	//----- nvinfo : EIATTR_MAXREG_COUNT
	.align		4
.L_250:
        /*002c*/ 	.byte	0x03, 0x1b
        /*002e*/ 	.short	0x00ff


	//----- nvinfo : EIATTR_NUM_BARRIERS
	.align		4
        /*0030*/ 	.byte	0x02, 0x4c
        /*0032*/ 	.byte	0x06
	.zero		1


	//----- nvinfo : EIATTR_ANNOTATIONS
	.align		4
        /*0034*/ 	.byte	0x04, 0x55
        /*0036*/ 	.short	(.L_252 - .L_251)


	//   ....[0]....
.L_251:
        /* <DEDUP_REMOVED lines=49> */


	//----- nvinfo : EIATTR_MERCURY_ISA_VERSION
	.align		4
.L_252:
        /*0330*/ 	.byte	0x03, 0x5f
        /*0332*/ 	.short	0x0000


	//----- nvinfo : EIATTR_INT_WARP_WIDE_INSTR_OFFSETS
	.align		4
        /*0334*/ 	.byte	0x04, 0x31
        /*0336*/ 	.short	(.L_254 - .L_253)


	//   ....[0]....
.L_253:
        /*0338*/ 	.word	0x0000fab0


	//   ....[1]....
        /*033c*/ 	.word	0x0000fb30


	//----- nvinfo : EIATTR_COOP_GROUP_MASK_REGIDS
	.align		4
.L_254:
        /*0340*/ 	.byte	0x04, 0x29
        /*0342*/ 	.short	(.L_256 - .L_255)


	//   ....[0]....
.L_255:
        /*0344*/ 	.word	0xffffffff


	//   ....[1]....
        /*0348*/ 	.word	0xffffffff


	//   ....[2]....
        /*034c*/ 	.word	0xffffffff


	//   ....[3]....
        /*0350*/ 	.word	0xffffffff


	//   ....[4]....
        /*0354*/ 	.word	0xffffffff


	//   ....[5]....
        /*0358*/ 	.word	0xffffffff


	//   ....[6]....
        /*035c*/ 	.word	0xffffffff


	//   ....[7]....
        /*0360*/ 	.word	0xffffffff


	//   ....[8]....
        /*0364*/ 	.word	0xffffffff


	//   ....[9]....
        /*0368*/ 	.word	0xffffffff


	//   ....[10]....
        /*036c*/ 	.word	0xffffffff


	//   ....[11]....
        /*0370*/ 	.word	0xffffffff


	//   ....[12]....
        /*0374*/ 	.word	0xffffffff


	//   ....[13]....
        /*0378*/ 	.word	0xffffffff


	//   ....[14]....
        /*037c*/ 	.word	0xffffffff


	//   ....[15]....
        /*0380*/ 	.word	0xffffffff


	//   ....[16]....
        /*0384*/ 	.word	0xffffffff


	//   ....[17]....
        /*0388*/ 	.word	0xffffffff


	//   ....[18]....
        /*038c*/ 	.word	0xffffffff


	//   ....[19]....
        /*0390*/ 	.word	0xffffffff


	//   ....[20]....
        /*0394*/ 	.word	0xffffffff


	//   ....[21]....
        /*0398*/ 	.word	0xffffffff


	//   ....[22]....
        /*039c*/ 	.word	0xffffffff


	//   ....[23]....
        /*03a0*/ 	.word	0xffffffff


	//   ....[24]....
        /*03a4*/ 	.word	0xffffffff


	//   ....[25]....
        /*03a8*/ 	.word	0xffffffff


	//   ....[26]....
        /*03ac*/ 	.word	0xffffffff


	//   ....[27]....
        /*03b0*/ 	.word	0xffffffff


	//   ....[28]....
        /*03b4*/ 	.word	0xffffffff


	//   ....[29]....
        /*03b8*/ 	.word	0xffffffff


	//   ....[30]....
        /*03bc*/ 	.word	0xffffffff


	//   ....[31]....
        /*03c0*/ 	.word	0xffffffff


	//   ....[32]....
        /*03c4*/ 	.word	0xffffffff


	//   ....[33]....
        /*03c8*/ 	.word	0xffffffff


	//   ....[34]....
        /*03cc*/ 	.word	0xffffffff


	//   ....[35]....
        /*03d0*/ 	.word	0xffffffff


	//   ....[36]....
        /*03d4*/ 	.word	0xffffffff


	//   ....[37]....
        /*03d8*/ 	.word	0xffffffff


	//   ....[38]....
        /*03dc*/ 	.word	0xffffffff


	//   ....[39]....
        /*03e0*/ 	.word	0xffffffff


	//   ....[40]....
        /*03e4*/ 	.word	0xffffffff


	//   ....[41]....
        /*03e8*/ 	.word	0xffffffff


	//   ....[42]....
        /*03ec*/ 	.word	0xffffffff


	//   ....[43]....
        /*03f0*/ 	.word	0xffffffff


	//   ....[44]....
        /*03f4*/ 	.word	0xffffffff


	//   ....[45]....
        /*03f8*/ 	.word	0xffffffff


	//   ....[46]....
        /*03fc*/ 	.word	0xffffffff


	//   ....[47]....
        /*0400*/ 	.word	0xffffffff


	//   ....[48]....
        /*0404*/ 	.word	0xffffffff


	//   ....[49]....
        /*0408*/ 	.word	0xffffffff


	//   ....[50]....
        /*040c*/ 	.word	0xffffffff


	//   ....[51]....
        /*0410*/ 	.word	0xffffffff


	//   ....[52]....
        /*0414*/ 	.word	0xffffffff


	//   ....[53]....
        /*0418*/ 	.word	0xffffffff


	//   ....[54]....
        /*041c*/ 	.word	0xffffffff


	//   ....[55]....
        /*0420*/ 	.word	0xffffffff


	//   ....[56]....
        /*0424*/ 	.word	0xffffffff


	//   ....[57]....
        /*0428*/ 	.word	0xffffffff


	//   ....[58]....
        /*042c*/ 	.word	0xffffffff


	//   ....[59]....
        /*0430*/ 	.word	0xffffffff


	//   ....[60]....
        /*0434*/ 	.word	0xffffffff


	//   ....[61]....
        /*0438*/ 	.word	0xffffffff


	//   ....[62]....
        /*043c*/ 	.word	0xffffffff


	//   ....[63]....
        /*0440*/ 	.word	0xffffffff


	//   ....[64]....
        /*0444*/ 	.word	0xffffffff


	//   ....[65]....
        /*0448*/ 	.word	0xffffffff


	//   ....[66]....
        /*044c*/ 	.word	0xffffffff


	//   ....[67]....
        /*0450*/ 	.word	0xffffffff


	//   ....[68]....
        /*0454*/ 	.word	0xffffffff


	//   ....[69]....
        /*0458*/ 	.word	0xffffffff


	//   ....[70]....
        /*045c*/ 	.word	0xffffffff


	//   ....[71]....
        /*0460*/ 	.word	0xffffffff


	//   ....[72]....
        /*0464*/ 	.word	0xffffffff


	//   ....[73]....
        /*0468*/ 	.word	0xffffffff


	//   ....[74]....
        /*046c*/ 	.word	0xffffffff


	//   ....[75]....
        /*0470*/ 	.word	0xffffffff


	//   ....[76]....
        /*0474*/ 	.word	0xffffffff


	//   ....[77]....
        /*0478*/ 	.word	0xffffffff


	//   ....[78]....
        /*047c*/ 	.word	0xffffffff


	//   ....[79]....
        /*0480*/ 	.word	0xffffffff


	//   ....[80]....
        /*0484*/ 	.word	0xffffffff


	//   ....[81]....
        /*0488*/ 	.word	0xffffffff


	//   ....[82]....
        /*048c*/ 	.word	0xffffffff


	//   ....[83]....
        /*0490*/ 	.word	0xffffffff


	//   ....[84]....
        /*0494*/ 	.word	0xffffffff


	//   ....[85]....
        /*0498*/ 	.word	0xffffffff


	//   ....[86]....
        /*049c*/ 	.word	0xffffffff


	//   ....[87]....
        /*04a0*/ 	.word	0xffffffff


	//   ....[88]....
        /*04a4*/ 	.word	0xffffffff


	//   ....[89]....
        /*04a8*/ 	.word	0xffffffff


	//   ....[90]....
        /*04ac*/ 	.word	0xffffffff


	//   ....[91]....
        /*04b0*/ 	.word	0xffffffff


	//   ....[92]....
        /*04b4*/ 	.word	0xffffffff


	//   ....[93]....
        /*04b8*/ 	.word	0xffffffff


	//   ....[94]....
        /*04bc*/ 	.word	0xffffffff


	//   ....[95]....
        /*04c0*/ 	.word	0xffffffff


	//   ....[96]....
        /*04c4*/ 	.word	0xffffffff


	//   ....[97]....
        /*04c8*/ 	.word	0xffffffff


	//   ....[98]....
        /*04cc*/ 	.word	0xffffffff


	//   ....[99]....
        /*04d0*/ 	.word	0xffffffff


	//   ....[100]....
        /*04d4*/ 	.word	0xffffffff


	//   ....[101]....
        /*04d8*/ 	.word	0xffffffff


	//   ....[102]....
        /*04dc*/ 	.word	0xffffffff


	//   ....[103]....
        /*04e0*/ 	.word	0xffffffff


	//   ....[104]....
        /*04e4*/ 	.word	0xffffffff


	//   ....[105]....
        /*04e8*/ 	.word	0xffffffff


	//   ....[106]....
        /*04ec*/ 	.word	0xffffffff


	//   ....[107]....
        /*04f0*/ 	.word	0xffffffff


	//   ....[108]....
        /*04f4*/ 	.word	0xffffffff


	//   ....[109]....
        /*04f8*/ 	.word	0xffffffff


	//   ....[110]....
        /*04fc*/ 	.word	0xffffffff


	//   ....[111]....
        /*0500*/ 	.word	0xffffffff


	//   ....[112]....
        /*0504*/ 	.word	0xffffffff


	//   ....[113]....
        /*0508*/ 	.word	0xffffffff


	//   ....[114]....
        /*050c*/ 	.word	0xffffffff


	//   ....[115]....
        /*0510*/ 	.word	0xffffffff


	//   ....[116]....
        /*0514*/ 	.word	0xffffffff


	//   ....[117]....
        /*0518*/ 	.word	0xffffffff


	//   ....[118]....
        /*051c*/ 	.word	0xffffffff


	//   ....[119]....
        /*0520*/ 	.word	0xffffffff


	//   ....[120]....
        /*0524*/ 	.word	0xffffffff


	//   ....[121]....
        /*0528*/ 	.word	0xffffffff


	//   ....[122]....
        /*052c*/ 	.word	0xffffffff


	//   ....[123]....
        /*0530*/ 	.word	0xffffffff


	//   ....[124]....
        /*0534*/ 	.word	0xffffffff


	//   ....[125]....
        /*0538*/ 	.word	0xffffffff


	//   ....[126]....
        /*053c*/ 	.word	0xffffffff


	//   ....[127]....
        /*0540*/ 	.word	0xffffffff


	//   ....[128]....
        /*0544*/ 	.word	0xffffffff


	//   ....[129]....
        /*0548*/ 	.word	0xffffffff


	//   ....[130]....
        /*054c*/ 	.word	0xffffffff


	//   ....[131]....
        /*0550*/ 	.word	0xffffffff


	//   ....[132]....
        /*0554*/ 	.word	0xffffffff


	//   ....[133]....
        /*0558*/ 	.word	0xffffffff


	//   ....[134]....
        /*055c*/ 	.word	0xffffffff


	//   ....[135]....
        /*0560*/ 	.word	0xffffffff


	//   ....[136]....
        /*0564*/ 	.word	0xffffffff


	//   ....[137]....
        /*0568*/ 	.word	0xffffffff


	//   ....[138]....
        /*056c*/ 	.word	0xffffffff


	//   ....[139]....
        /*0570*/ 	.word	0xffffffff


	//   ....[140]....
        /*0574*/ 	.word	0xffffffff


	//   ....[141]....
        /*0578*/ 	.word	0xffffffff


	//   ....[142]....
        /*057c*/ 	.word	0xffffffff


	//   ....[143]....
        /*0580*/ 	.word	0xffffffff


	//   ....[144]....
        /*0584*/ 	.word	0xffffffff


	//   ....[145]....
        /*0588*/ 	.word	0xffffffff


	//   ....[146]....
        /*058c*/ 	.word	0xffffffff


	//   ....[147]....
        /*0590*/ 	.word	0xffffffff


	//   ....[148]....
        /*0594*/ 	.word	0xffffffff


	//   ....[149]....
        /*0598*/ 	.word	0xffffffff


	//   ....[150]....
        /*059c*/ 	.word	0xffffffff


	//   ....[151]....
        /*05a0*/ 	.word	0xffffffff


	//   ....[152]....
        /*05a4*/ 	.word	0xffffffff


	//   ....[153]....
        /*05a8*/ 	.word	0xffffffff


	//   ....[154]....
        /*05ac*/ 	.word	0xffffffff


	//   ....[155]....
        /*05b0*/ 	.word	0xffffffff


	//   ....[156]....
        /*05b4*/ 	.word	0xffffffff


	//   ....[157]....
        /*05b8*/ 	.word	0xffffffff


	//   ....[158]....
        /*05bc*/ 	.word	0xffffffff


	//   ....[159]....
        /*05c0*/ 	.word	0xffffffff


	//   ....[160]....
        /*05c4*/ 	.word	0xffffffff


	//   ....[161]....
        /*05c8*/ 	.word	0xffffffff


	//   ....[162]....
        /*05cc*/ 	.word	0xffffffff


	//   ....[163]....
        /*05d0*/ 	.word	0xffffffff


	//   ....[164]....
        /*05d4*/ 	.word	0xffffffff


	//   ....[165]....
        /*05d8*/ 	.word	0xffffffff


	//   ....[166]....
        /*05dc*/ 	.word	0xffffffff


	//   ....[167]....
        /*05e0*/ 	.word	0xffffffff


	//   ....[168]....
        /*05e4*/ 	.word	0xffffffff


	//----- nvinfo : EIATTR_COOP_GROUP_INSTR_OFFSETS
	.align		4
.L_256:
        /*05e8*/ 	.byte	0x04, 0x28
        /*05ea*/ 	.short	(.L_258 - .L_257)


	//   ....[0]....
.L_257:
        /*05ec*/ 	.word	0x00000050


	//   ....[1]....
        /*05f0*/ 	.word	0x00001540


	//   ....[2]....
        /*05f4*/ 	.word	0x00001560


	//   ....[3]....
        /*05f8*/ 	.word	0x00001570


	//   ....[4]....
        /*05fc*/ 	.word	0x00001580


	//   ....[5]....
        /*0600*/ 	.word	0x00001590


	//   ....[6]....
        /*0604*/ 	.word	0x000015a0


	//   ....[7]....
        /*0608*/ 	.word	0x000015e0


	//   ....[8]....
        /*060c*/ 	.word	0x00001640


	//   ....[9]....
        /*0610*/ 	.word	0x00001840


	//   ....[10]....
        /*0614*/ 	.word	0x00001860


	//   ....[11]....
        /*0618*/ 	.word	0x00001870


	//   ....[12]....
        /*061c*/ 	.word	0x000018a0


	//   ....[13]....
        /*0620*/ 	.word	0x000018b0


	//   ....[14]....
        /*0624*/ 	.word	0x00001900


	//   ....[15]....
        /*0628*/ 	.word	0x00001960


	//   ....[16]....
        /*062c*/ 	.word	0x000019b0


	//   ....[17]....
        /*0630*/ 	.word	0x00001f30


	//   ....[18]....
        /*0634*/ 	.word	0x00001f50


	//   ....[19]....
        /*0638*/ 	.word	0x00001f60


	//   ....[20]....
        /*063c*/ 	.word	0x00001f80


	//   ....[21]....
        /*0640*/ 	.word	0x00001f90


	//   ....[22]....
        /*0644*/ 	.word	0x00001fb0


	//   ....[23]....
        /*0648*/ 	.word	0x00001fc0


	//   ....[24]....
        /*064c*/ 	.word	0x00001fe0


	//   ....[25]....
        /*0650*/ 	.word	0x00003720


	//   ....[26]....
        /*0654*/ 	.word	0x00003740


	//   ....[27]....
        /*0658*/ 	.word	0x00003770


	//   ....[28]....
        /*065c*/ 	.word	0x00003780


	//   ....[29]....
        /*0660*/ 	.word	0x00003790


	//   ....[30]....
        /*0664*/ 	.word	0x000037a0


	//   ....[31]....
        /*0668*/ 	.word	0x000037b0


	//   ....[32]....
        /*066c*/ 	.word	0x000037d0


	//   ....[33]....
        /*0670*/ 	.word	0x00003af0


	//   ....[34]....
        /*0674*/ 	.word	0x00003f30


	//   ....[35]....
        /*0678*/ 	.word	0x00004730


	//   ....[36]....
        /*067c*/ 	.word	0x00004750


	//   ....[37]....
        /*0680*/ 	.word	0x00004770


	//   ....[38]....
        /*0684*/ 	.word	0x00004790


	//   ....[39]....
        /*0688*/ 	.word	0x00006670


	//   ....[40]....
        /*068c*/ 	.word	0x00006690


	//   ....[41]....
        /*0690*/ 	.word	0x000066c0


	//   ....[42]....
        /*0694*/ 	.word	0x000066d0


	//   ....[43]....
        /*0698*/ 	.word	0x000066e0


	//   ....[44]....
        /*069c*/ 	.word	0x000066f0


	//   ....[45]....
        /*06a0*/ 	.word	0x00006820


	//   ....[46]....
        /*06a4*/ 	.word	0x00006830


	//   ....[47]....
        /*06a8*/ 	.word	0x00007f40


	//   ....[48]....
        /*06ac*/ 	.word	0x00007f60


	//   ....[49]....
        /*06b0*/ 	.word	0x00007f90


	//   ....[50]....
        /*06b4*/ 	.word	0x00007fa0


	//   ....[51]....
        /*06b8*/ 	.word	0x00007fb0


	//   ....[52]....
        /*06bc*/ 	.word	0x00007fc0


	//   ....[53]....
        /*06c0*/ 	.word	0x000080f0


	//   ....[54]....
        /*06c4*/ 	.word	0x00008100


	//   ....[55]....
        /*06c8*/ 	.word	0x00008310


	//   ....[56]....
        /*06cc*/ 	.word	0x00008750


	//   ....[57]....
        /*06d0*/ 	.word	0x00008f50


	//   ....[58]....
        /*06d4*/ 	.word	0x00008f70


	//   ....[59]....
        /*06d8*/ 	.word	0x00008f90


	//   ....[60]....
        /*06dc*/ 	.word	0x00008fb0


	//   ....[61]....
        /*06e0*/ 	.word	0x0000b360


	//   ....[62]....
        /*06e4*/ 	.word	0x0000b380


	//   ....[63]....
        /*06e8*/ 	.word	0x0000b3e0


	//   ....[64]....
        /*06ec*/ 	.word	0x0000b420


	//   ....[65]....
        /*06f0*/ 	.word	0x0000b440


	//   ....[66]....
        /*06f4*/ 	.word	0x0000b460


	//   ....[67]....
        /*06f8*/ 	.word	0x0000b480


	//   ....[68]....
        /*06fc*/ 	.word	0x0000b490


	//   ....[69]....
        /*0700*/ 	.word	0x0000cbe0


	//   ....[70]....
        /*0704*/ 	.word	0x0000cc00


	//   ....[71]....
        /*0708*/ 	.word	0x0000cc30


	//   ....[72]....
        /*070c*/ 	.word	0x0000cc50


	//   ....[73]....
        /*0710*/ 	.word	0x0000cc60


	//   ....[74]....
        /*0714*/ 	.word	0x0000cc70


	//   ....[75]....
        /*0718*/ 	.word	0x0000cc80


	//   ....[76]....
        /*071c*/ 	.word	0x0000cc90


	//   ....[77]....
        /*0720*/ 	.word	0x0000d2c0


	//   ....[78]....
        /*0724*/ 	.word	0x0000d2d0


	//   ....[79]....
        /*0728*/ 	.word	0x0000d300


	//   ....[80]....
        /*072c*/ 	.word	0x0000d310


	//   ....[81]....
        /*0730*/ 	.word	0x0000f460


	//   ....[82]....
        /*0734*/ 	.word	0x0000f4b0


	//   ....[83]....
        /*0738*/ 	.word	0x0000f4d0


	//   ....[84]....
        /*073c*/ 	.word	0x0000f4f0


	//   ....[85]....
        /*0740*/ 	.word	0x00010110


	//   ....[86]....
        /*0744*/ 	.word	0x00010480


	//   ....[87]....
        /*0748*/ 	.word	0x000104b0


	//   ....[88]....
        /*074c*/ 	.word	0x000104c0


	//   ....[89]....
        /*0750*/ 	.word	0x000104d0


	//   ....[90]....
        /*0754*/ 	.word	0x00010700


	//   ....[91]....
        /*0758*/ 	.word	0x00010710


	//   ....[92]....
        /*075c*/ 	.word	0x000107f0


	//   ....[93]....
        /*0760*/ 	.word	0x00010820


	//   ....[94]....
        /*0764*/ 	.word	0x000108e0


	//   ....[95]....
        /*0768*/ 	.word	0x00010910


	//   ....[96]....
        /*076c*/ 	.word	0x000109d0


	//   ....[97]....
        /*0770*/ 	.word	0x000109f0


	//   ....[98]....
        /*0774*/ 	.word	0x00010f40


	//   ....[99]....
        /*0778*/ 	.word	0x00010f60


	//   ....[100]....
        /*077c*/ 	.word	0x000110e0


	//   ....[101]....
        /*0780*/ 	.word	0x000110f0


	//   ....[102]....
        /*0784*/ 	.word	0x00011200


	//   ....[103]....
        /*0788*/ 	.word	0x00011220


	//   ....[104]....
        /*078c*/ 	.word	0x00011330


	//   ....[105]....
        /*0790*/ 	.word	0x00011340


	//   ....[106]....
        /*0794*/ 	.word	0x000114c0


	//   ....[107]....
        /*0798*/ 	.word	0x000115b0


	//   ....[108]....
        /*079c*/ 	.word	0x00011620


	//   ....[109]....
        /*07a0*/ 	.word	0x00011740


	//   ....[110]....
        /*07a4*/ 	.word	0x000117a0


	//   ....[111]....
        /*07a8*/ 	.word	0x000118e0


	//   ....[112]....
        /*07ac*/ 	.word	0x00011940


	//   ....[113]....
        /*07b0*/ 	.word	0x00011a80


	//   ....[114]....
        /*07b4*/ 	.word	0x00011ae0


	//   ....[115]....
        /*07b8*/ 	.word	0x00011b40


	//   ....[116]....
        /*07bc*/ 	.word	0x00011b90


	//   ....[117]....
        /*07c0*/ 	.word	0x000123d0


	//   ....[118]....
        /*07c4*/ 	.word	0x00012420


	//   ....[119]....
        /*07c8*/ 	.word	0x00012470


	//   ....[120]....
        /*07cc*/ 	.word	0x000124c0


	//   ....[121]....
        /*07d0*/ 	.word	0x00012530


	//   ....[122]....
        /*07d4*/ 	.word	0x000125a0


	//   ....[123]....
        /*07d8*/ 	.word	0x000126c0


	//   ....[124]....
        /*07dc*/ 	.word	0x00012720


	//   ....[125]....
        /*07e0*/ 	.word	0x00012860


	//   ....[126]....
        /*07e4*/ 	.word	0x000128c0


	//   ....[127]....
        /*07e8*/ 	.word	0x00012a00


	//   ....[128]....
        /*07ec*/ 	.word	0x00012a60


	//   ....[129]....
        /*07f0*/ 	.word	0x00012ad0


	//   ....[130]....
        /*07f4*/ 	.word	0x00012b40


	//   ....[131]....
        /*07f8*/ 	.word	0x00012c60


	//   ....[132]....
        /*07fc*/ 	.word	0x00012cc0


	//   ....[133]....
        /*0800*/ 	.word	0x00012e00


	//   ....[134]....
        /*0804*/ 	.word	0x00012e60


	//   ....[135]....
        /*0808*/ 	.word	0x00012fa0


	//   ....[136]....
        /*080c*/ 	.word	0x00013000


	//   ....[137]....
        /*0810*/ 	.word	0x00013070


	//   ....[138]....
        /*0814*/ 	.word	0x000130e0


	//   ....[139]....
        /*0818*/ 	.word	0x00013920


	//   ....[140]....
        /*081c*/ 	.word	0x00013960


	//   ....[141]....
        /*0820*/ 	.word	0x000139b0


	//   ....[142]....
        /*0824*/ 	.word	0x000139f0


	//   ....[143]....
        /*0828*/ 	.word	0x00013a40


	//   ....[144]....
        /*082c*/ 	.word	0x00013aa0


	//   ....[145]....
        /*0830*/ 	.word	0x00013b10


	//   ....[146]....
        /*0834*/ 	.word	0x00013c20


	//   ....[147]....
        /*0838*/ 	.word	0x00013c80


	//   ....[148]....
        /*083c*/ 	.word	0x00013d90


	//   ....[149]....
        /*0840*/ 	.word	0x00013df0


	//   ....[150]....
        /*0844*/ 	.word	0x00013f00


	//   ....[151]....
        /*0848*/ 	.word	0x00013f60


	//   ....[152]....
        /*084c*/ 	.word	0x00013fb0


	//   ....[153]....
        /*0850*/ 	.word	0x00013ff0


	//   ....[154]....
        /*0854*/ 	.word	0x00014040


	//   ....[155]....
        /*0858*/ 	.word	0x00014080


	//   ....[156]....
        /*085c*/ 	.word	0x000140d0


	//   ....[157]....
        /*0860*/ 	.word	0x00014130


	//   ....[158]....
        /*0864*/ 	.word	0x00014180


	//   ....[159]....
        /*0868*/ 	.word	0x000141d0


	//   ....[160]....
        /*086c*/ 	.word	0x00014240


	//   ....[161]....
        /*0870*/ 	.word	0x000142b0


	//   ....[162]....
        /*0874*/ 	.word	0x00014320


	//   ....[163]....
        /*0878*/ 	.word	0x00014380


	//   ....[164]....
        /*087c*/ 	.word	0x000143f0


	//   ....[165]....
        /*0880*/ 	.word	0x00014460


	//   ....[166]....
        /*0884*/ 	.word	0x000144d0


	//   ....[167]....
        /*0888*/ 	.word	0x00014530


	//   ....[168]....
        /*088c*/ 	.word	0x000145a0


	//----- nvinfo : EIATTR_EXIT_INSTR_OFFSETS
	.align		4
.L_258:
        /*0890*/ 	.byte	0x04, 0x1c
        /*0892*/ 	.short	(.L_260 - .L_259)


	//   ....[0]....
.L_259:
        /*0894*/ 	.word	0x000000a0


	//   ....[1]....
        /*0898*/ 	.word	0x00011560


	//----- nvinfo : EIATTR_MAX_THREADS
	.align		4
.L_260:
        /*089c*/ 	.byte	0x04, 0x05
        /*089e*/ 	.short	(.L_262 - .L_261)
.L_261:
        /*08a0*/ 	.word	0x00000100
        /*08a4*/ 	.word	0x00000001
        /*08a8*/ 	.word	0x00000001


	//----- nvinfo : EIATTR_CRS_STACK_SIZE
	.align		4
.L_262:
        /*08ac*/ 	.byte	0x04, 0x1e
        /*08ae*/ 	.short	(.L_264 - .L_263)
.L_263:
        /*08b0*/ 	.word	0x00000000
.L_264:


//--------------------- .nv.info._ZN7cutlass13device_kernelIN5flash19enable_sm80_to_sm89INS1_16FlashAttnFwdSm80INS1_25CollectiveMainloopFwdSm80ILi8ELi1ELb1EN4cute5tupleIJNS5_1CILi128EEES8_S8_EEELi128ENS_6half_tEfNS_4arch4Sm80ELb1ELb0ELb1ELb1ELb1ELb0ELb1ELb0EEENS1_21CollectiveEpilogueFwdIS9_NS6_IJNS7_ILi1EEESF_SF_EEESA_SC_Li256ELb1ELb1ELb0ELb0EEENS1_19SingleTileSchedulerILb1ELb0ELb1ELi128EEEEEEEEEvNT_6ParamsE --------------------------
	.section	.nv.info._ZN7cutlass13device_kernelIN5flash19enable_sm80_to_sm89INS1_16FlashAttnFwdSm80INS1_25CollectiveMainloopFwdSm80ILi8ELi1ELb1EN4cute5tupleIJNS5_1CILi128EEES8_S8_EEELi128ENS_6half_tEfNS_4arch4Sm80ELb1ELb0ELb1ELb1ELb1ELb0ELb1ELb0EEENS1_21CollectiveEpilogueFwdIS9_NS6_IJNS7_ILi1EEESF_SF_EEESA_SC_Li256ELb1ELb1ELb0ELb0EEENS1_19SingleTileSchedulerILb1ELb0ELb1ELi128EEEEEEEEEvNT_6ParamsE,"",@"SHT_CUDA_INFO"
	.sectionflags	@""
	.align	4


	//----- nvinfo : EIATTR_CUDA_API_VERSION
	.align		4
        /*0000*/ 	.byte	0x04, 0x37
        /*0002*/ 	.short	(.L_266 - .L_265)
.L_265:
        /*0004*/ 	.word	0x00000082


	//----- nvinfo : EIATTR_SW2861232_WAR
	.align		4
.L_266:
        /*0008*/ 	.byte	0x01, 0x35
	.zero		2


	//----- nvinfo : EIATTR_PARAM_CBANK
	.align		4
        /*000c*/ 	.byte	0x04, 0x0a
        /*000e*/ 	.short	(.L_268 - .L_267)
	.align		4
.L_267:
        /*0010*/ 	.word	index@(.nv.constant0._ZN7cutlass13device_kernelIN5flash19enable_sm80_to_sm89INS1_16FlashAttnFwdSm80INS1_25CollectiveMainloopFwdSm80ILi8ELi1ELb1EN4cute5tupleIJNS5_1CILi128EEES8_S8_EEELi128ENS_6half_tEfNS_4arch4Sm80ELb1ELb0ELb1ELb1ELb1ELb0ELb1ELb0EEENS1_21CollectiveEpilogueFwdIS9_NS6_IJNS7_ILi1EEESF_SF_EEESA_SC_Li256ELb1ELb1ELb0ELb0EEENS1_19SingleTileSchedulerILb1ELb0ELb1ELi128EEEEEEEEEvNT_6ParamsE)
        /*0014*/ 	.short	0x0160
        /*0016*/ 	.short	0x0418


	//----- nvinfo : EIATTR_CBANK_PARAM_SIZE
	.align		4
.L_268:
        /*0018*/ 	.byte	0x03, 0x19
        /*001a*/ 	.short	0x0418


	//----- nvinfo : EIATTR_KPARAM_INFO
	.align		4
        /*001c*/ 	.byte	0x04, 0x17
        /*001e*/ 	.short	(.L_270 - .L_269)
.L_269:
        /*0020*/ 	.word	0x00000000
        /*0024*/ 	.short	0x0000
        /*0026*/ 	.short	0x0000
        /*0028*/ 	.byte	0x00, 0xf0, 0x61, 0x10


	//----- nvinfo : EIATTR_MAXREG_COUNT
	.align		4
.L_270:
        /*002c*/ 	.byte	0x03, 0x1b
        /*002e*/ 	.short	0x00ff


	//----- nvinfo : EIATTR_NUM_BARRIERS
	.align		4
        /*0030*/ 	.byte	0x02, 0x4c
        /*0032*/ 	.byte	0x02
	.zero		1


	//----- nvinfo : EIATTR_ANNOTATIONS
	.align		4
        /*0034*/ 	.byte	0x04, 0x55
        /*0036*/ 	.short	(.L_272 - .L_271)


	//   ....[0]....
.L_271:
        /* <DEDUP_REMOVED lines=36> */


	//----- nvinfo : EIATTR_MERCURY_ISA_VERSION
	.align		4
.L_272:
        /*0268*/ 	.byte	0x03, 0x5f
        /*026a*/ 	.short	0x0000


	//----- nvinfo : EIATTR_COOP_GROUP_MASK_REGIDS
	.align		4
        /*026c*/ 	.byte	0x04, 0x29
        /*026e*/ 	.short	(.L_274 - .L_273)


	//   ....[0]....
.L_273:
        /*0270*/ 	.word	0xffffffff


	//   ....[1]....
        /*0274*/ 	.word	0xffffffff


	//   ....[2]....
        /*0278*/ 	.word	0xffffffff


	//   ....[3]....
        /*027c*/ 	.word	0xffffffff


	//   ....[4]....
        /*0280*/ 	.word	0xffffffff


	//   ....[5]....
        /*0284*/ 	.word	0xffffffff


	//   ....[6]....
        /*0288*/ 	.word	0xffffffff


	//   ....[7]....
        /*028c*/ 	.word	0xffffffff


	//   ....[8]....
        /*0290*/ 	.word	0xffffffff


	//   ....[9]....
        /*0294*/ 	.word	0xffffffff


	//   ....[10]....
        /*0298*/ 	.word	0xffffffff


	//   ....[11]....
        /*029c*/ 	.word	0xffffffff


	//   ....[12]....
        /*02a0*/ 	.word	0xffffffff


	//   ....[13]....
        /*02a4*/ 	.word	0xffffffff


	//   ....[14]....
        /*02a8*/ 	.word	0xffffffff


	//   ....[15]....
        /*02ac*/ 	.word	0xffffffff


	//   ....[16]....
        /*02b0*/ 	.word	0xffffffff


	//   ....[17]....
        /*02b4*/ 	.word	0xffffffff


	//   ....[18]....
        /*02b8*/ 	.word	0xffffffff


	//   ....[19]....
        /*02bc*/ 	.word	0xffffffff


	//   ....[20]....
        /*02c0*/ 	.word	0xffffffff


	//   ....[21]....
        /*02c4*/ 	.word	0xffffffff


	//   ....[22]....
        /*02c8*/ 	.word	0xffffffff


	//   ....[23]....
        /*02cc*/ 	.word	0xffffffff


	//   ....[24]....
        /*02d0*/ 	.word	0xffffffff


	//   ....[25]....
        /*02d4*/ 	.word	0xffffffff


	//   ....[26]....
        /*02d8*/ 	.word	0xffffffff


	//   ....[27]....
        /*02dc*/ 	.word	0xffffffff


	//   ....[28]....
        /*02e0*/ 	.word	0xffffffff


	//   ....[29]....
        /*02e4*/ 	.word	0xffffffff


	//   ....[30]....
        /*02e8*/ 	.word	0xffffffff


	//   ....[31]....
        /*02ec*/ 	.word	0xffffffff


	//   ....[32]....
        /*02f0*/ 	.word	0xffffffff


	//   ....[33]....
        /*02f4*/ 	.word	0xffffffff


	//   ....[34]....
        /*02f8*/ 	.word	0xffffffff


	//   ....[35]....
        /*02fc*/ 	.word	0xffffffff


	//   ....[36]....
        /*0300*/ 	.word	0xffffffff


	//   ....[37]....
        /*0304*/ 	.word	0xffffffff


	//   ....[38]....
        /*0308*/ 	.word	0xffffffff


	//   ....[39]....
        /*030c*/ 	.word	0xffffffff


	//   ....[40]....
        /*0310*/ 	.word	0xffffffff


	//   ....[41]....
        /*0314*/ 	.word	0xffffffff


	//   ....[42]....
        /*0318*/ 	.word	0xffffffff


	//   ....[43]....
        /*031c*/ 	.word	0xffffffff


	//   ....[44]....
        /*0320*/ 	.word	0xffffffff


	//   ....[45]....
        /*0324*/ 	.word	0xffffffff


	//   ....[46]....
        /*0328*/ 	.word	0xffffffff


	//   ....[47]....
        /*032c*/ 	.word	0xffffffff


	//   ....[48]....
        /*0330*/ 	.word	0xffffffff


	//   ....[49]....
        /*0334*/ 	.word	0xffffffff


	//   ....[50]....
        /*0338*/ 	.word	0xffffffff


	//   ....[51]....
        /*033c*/ 	.word	0xffffffff


	//   ....[52]....
        /*0340*/ 	.word	0xffffffff


	//   ....[53]....
        /*0344*/ 	.word	0xffffffff


	//   ....[54]....
        /*0348*/ 	.word	0xffffffff


	//   ....[55]....
        /*034c*/ 	.word	0xffffffff


	//   ....[56]....
        /*0350*/ 	.word	0xffffffff


	//   ....[57]....
        /*0354*/ 	.word	0xffffffff


	//   ....[58]....
        /*0358*/ 	.word	0xffffffff


	//   ....[59]....
        /*035c*/ 	.word	0xffffffff


	//   ....[60]....
        /*0360*/ 	.word	0xffffffff


	//   ....[61]....
        /*0364*/ 	.word	0xffffffff


	//   ....[62]....
        /*0368*/ 	.word	0xffffffff


	//   ....[63]....
        /*036c*/ 	.word	0xffffffff


	//   ....[64]....
        /*0370*/ 	.word	0xffffffff


	//   ....[65]....
        /*0374*/ 	.word	0xffffffff


	//   ....[66]....
        /*0378*/ 	.word	0xffffffff


	//   ....[67]....
        /*037c*/ 	.word	0xffffffff


	//   ....[68]....
        /*0380*/ 	.word	0xffffffff


	//   ....[69]....
        /*0384*/ 	.word	0xffffffff


	//   ....[70]....
        /*0388*/ 	.word	0xffffffff


	//   ....[71]....
        /*038c*/ 	.word	0xffffffff


	//   ....[72]....
        /*0390*/ 	.word	0xffffffff


	//   ....[73]....
        /*0394*/ 	.word	0xffffffff


	//   ....[74]....
        /*0398*/ 	.word	0xffffffff


	//   ....[75]....
        /*039c*/ 	.word	0xffffffff


	//   ....[76]....
        /*03a0*/ 	.word	0xffffffff


	//   ....[77]....
        /*03a4*/ 	.word	0xffffffff


	//   ....[78]....
        /*03a8*/ 	.word	0xffffffff


	//   ....[79]....
        /*03ac*/ 	.word	0xffffffff


	//   ....[80]....
        /*03b0*/ 	.word	0xffffffff


	//   ....[81]....
        /*03b4*/ 	.word	0xffffffff


	//   ....[82]....
        /*03b8*/ 	.word	0xffffffff


	//   ....[83]....
        /*03bc*/ 	.word	0xffffffff


	//   ....[84]....
        /*03c0*/ 	.word	0xffffffff


	//   ....[85]....
        /*03c4*/ 	.word	0xffffffff


	//   ....[86]....
        /*03c8*/ 	.word	0xffffffff


	//   ....[87]....
        /*03cc*/ 	.word	0xffffffff


	//   ....[88]....
        /*03d0*/ 	.word	0xffffffff


	//   ....[89]....
        /*03d4*/ 	.word	0xffffffff


	//   ....[90]....
        /*03d8*/ 	.word	0xffffffff


	//   ....[91]....
        /*03dc*/ 	.word	0xffffffff


	//   ....[92]....
        /*03e0*/ 	.word	0xffffffff


	//   ....[93]....
        /*03e4*/ 	.word	0xffffffff


	//   ....[94]....
        /*03e8*/ 	.word	0xffffffff


	//   ....[95]....
        /*03ec*/ 	.word	0xffffffff


	//   ....[96]....
        /*03f0*/ 	.word	0xffffffff


	//   ....[97]....
        /*03f4*/ 	.word	0xffffffff


	//   ....[98]....
        /*03f8*/ 	.word	0xffffffff


	//   ....[99]....
        /*03fc*/ 	.word	0xffffffff


	//   ....[100]....
        /*0400*/ 	.word	0xffffffff


	//   ....[101]....
        /*0404*/ 	.word	0xffffffff


	//   ....[102]....
        /*0408*/ 	.word	0xffffffff


	//   ....[103]....
        /*040c*/ 	.word	0xffffffff


	//   ....[104]....
        /*0410*/ 	.word	0xffffffff


	//----- nvinfo : EIATTR_COOP_GROUP_INSTR_OFFSETS
	.align		4
.L_274:
        /*0414*/ 	.byte	0x04, 0x28
        /*0416*/ 	.short	(.L_276 - .L_275)


	//   ....[0]....
.L_275:
        /*0418*/ 	.word	0x000000a0


	//   ....[1]....
        /*041c*/ 	.word	0x000012b0


	//   ....[2]....
        /*0420*/ 	.word	0x000012f0


	//   ....[3]....
        /*0424*/ 	.word	0x00001330


	//   ....[4]....
        /*0428*/ 	.word	0x000013f0


	//   ....[5]....
        /*042c*/ 	.word	0x00001480


	//   ....[6]....
        /*0430*/ 	.word	0x00001530


	//   ....[7]....
        /*0434*/ 	.word	0x00001570


	//   ....[8]....
        /*0438*/ 	.word	0x000015a0


	//   ....[9]....
        /*043c*/ 	.word	0x00001810


	//   ....[10]....
        /*0440*/ 	.word	0x00001830


	//   ....[11]....
        /*0444*/ 	.word	0x00001840


	//   ....[12]....
        /*0448*/ 	.word	0x00001850


	//   ....[13]....
        /*044c*/ 	.word	0x00001860


	//   ....[14]....
        /*0450*/ 	.word	0x00001870


	//   ....[15]....
        /*0454*/ 	.word	0x00001880


	//   ....[16]....
        /*0458*/ 	.word	0x00001890


	//   ....[17]....
        /*045c*/ 	.word	0x00001f70


	//   ....[18]....
        /*0460*/ 	.word	0x00001f90


	//   ....[19]....
        /*0464*/ 	.word	0x00001fb0


	//   ....[20]....
        /*0468*/ 	.word	0x00001fc0


	//   ....[21]....
        /*046c*/ 	.word	0x00001fe0


	//   ....[22]....
        /*0470*/ 	.word	0x00001ff0


	//   ....[23]....
        /*0474*/ 	.word	0x00002020


	//   ....[24]....
        /*0478*/ 	.word	0x00002040


	//   ....[25]....
        /*047c*/ 	.word	0x000030b0


	//   ....[26]....
        /*0480*/ 	.word	0x000030d0


	//   ....[27]....
        /*0484*/ 	.word	0x000030e0


	//   ....[28]....
        /*0488*/ 	.word	0x000030f0


	//   ....[29]....
        /*048c*/ 	.word	0x00003100


	//   ....[30]....
        /*0490*/ 	.word	0x00003110


	//   ....[31]....
        /*0494*/ 	.word	0x00003120


	//   ....[32]....
        /*0498*/ 	.word	0x00003150


	//   ....[33]....
        /*049c*/ 	.word	0x000036b0


	//   ....[34]....
        /*04a0*/ 	.word	0x000036e0


	//   ....[35]....
        /*04a4*/ 	.word	0x00004500


	//   ....[36]....
        /*04a8*/ 	.word	0x00004af0


	//   ....[37]....
        /*04ac*/ 	.word	0x00004b00


	//   ....[38]....
        /*04b0*/ 	.word	0x00004b30


	//   ....[39]....
        /*04b4*/ 	.word	0x00006920


	//   ....[40]....
        /*04b8*/ 	.word	0x00006940


	//   ....[41]....
        /*04bc*/ 	.word	0x00006950


	//   ....[42]....
        /*04c0*/ 	.word	0x00006960


	//   ....[43]....
        /*04c4*/ 	.word	0x00006970


	//   ....[44]....
        /*04c8*/ 	.word	0x00006980


	//   ....[45]....
        /*04cc*/ 	.word	0x00006990


	//   ....[46]....
        /*04d0*/ 	.word	0x000069a0


	//   ....[47]....
        /*04d4*/ 	.word	0x000080d0


	//   ....[48]....
        /*04d8*/ 	.word	0x000080f0


	//   ....[49]....
        /*04dc*/ 	.word	0x00008110


	//   ....[50]....
        /*04e0*/ 	.word	0x00008120


	//   ....[51]....
        /*04e4*/ 	.word	0x00008130


	//   ....[52]....
        /*04e8*/ 	.word	0x00008140


	//   ....[53]....
        /*04ec*/ 	.word	0x00008150


	//   ....[54]....
        /*04f0*/ 	.word	0x00008180


	//   ....[55]....
        /*04f4*/ 	.word	0x000083d0


	//   ....[56]....
        /*04f8*/ 	.word	0x00008400


	//   ....[57]....
        /*04fc*/ 	.word	0x00009040


	//   ....[58]....
        /*0500*/ 	.word	0x00009050


	//   ....[59]....
        /*0504*/ 	.word	0x00009070


	//   ....[60]....
        /*0508*/ 	.word	0x00009090


	//   ....[61]....
        /*050c*/ 	.word	0x0000b2a0


	//   ....[62]....
        /*0510*/ 	.word	0x0000b2b0


	//   ....[63]....
        /*0514*/ 	.word	0x0000b2c0


	//   ....[64]....
        /*0518*/ 	.word	0x0000b2d0


	//   ....[65]....
        /*051c*/ 	.word	0x0000b2e0


	//   ....[66]....
        /*0520*/ 	.word	0x0000b2f0


	//   ....[67]....
        /*0524*/ 	.word	0x0000b300


	//   ....[68]....
        /*0528*/ 	.word	0x0000b330


	//   ....[69]....
        /*052c*/ 	.word	0x0000b730


	//   ....[70]....
        /*0530*/ 	.word	0x0000b750


	//   ....[71]....
        /*0534*/ 	.word	0x0000b770


	//   ....[72]....
        /*0538*/ 	.word	0x0000b880


	//   ....[73]....
        /*053c*/ 	.word	0x0000b890


	//   ....[74]....
        /*0540*/ 	.word	0x0000b8a0


	//   ....[75]....
        /*0544*/ 	.word	0x0000b8c0


	//   ....[76]....
        /*0548*/ 	.word	0x0000b8f0


	//   ....[77]....
        /*054c*/ 	.word	0x0000d1d0


	//   ....[78]....
        /*0550*/ 	.word	0x0000d1f0


	//   ....[79]....
        /*0554*/ 	.word	0x0000d210


	//   ....[80]....
        /*0558*/ 	.word	0x0000d230


	//   ....[81]....
        /*055c*/ 	.word	0x0000f1a0


	//   ....[82]....
        /*0560*/ 	.word	0x0000f1b0


	//   ....[83]....
        /*0564*/ 	.word	0x0000f1f0


	//   ....[84]....
        /*0568*/ 	.word	0x0000f200


	//   ....[85]....
        /*056c*/ 	.word	0x00010480


	//   ....[86]....
        /*0570*/ 	.word	0x000104c0


	//   ....[87]....
        /*0574*/ 	.word	0x00010500


	//   ....[88]....
        /*0578*/ 	.word	0x00010540


	//   ....[89]....
        /*057c*/ 	.word	0x00010730


	//   ....[90]....
        /*0580*/ 	.word	0x00010740


	//   ....[91]....
        /*0584*/ 	.word	0x00010830


	//   ....[92]....
        /*0588*/ 	.word	0x00010860


	//   ....[93]....
        /*058c*/ 	.word	0x00010930


	//   ....[94]....
        /*0590*/ 	.word	0x00010960


	//   ....[95]....
        /*0594*/ 	.word	0x00010a30


	//   ....[96]....
        /*0598*/ 	.word	0x00010a50


	//   ....[97]....
        /*059c*/ 	.word	0x00011300


	//   ....[98]....
        /*05a0*/ 	.word	0x00011310


	//   ....[99]....
        /*05a4*/ 	.word	0x000113e0


	//   ....[100]....
        /*05a8*/ 	.word	0x00011410


	//   ....[101]....
        /*05ac*/ 	.word	0x000114e0


	//   ....[102]....
        /*05b0*/ 	.word	0x00011510


	//   ....[103]....
        /*05b4*/ 	.word	0x000115e0


	//   ....[104]....
        /*05b8*/ 	.word	0x00011600


	//----- nvinfo : EIATTR_EXIT_INSTR_OFFSETS
	.align		4
.L_276:
        /*05bc*/ 	.byte	0x04, 0x1c
        /*05be*/ 	.short	(.L_278 - .L_277)


	//   ....[0]....
.L_277:
        /*05c0*/ 	.word	0x00000450


	//   ....[1]....
        /*05c4*/ 	.word	0x00010a60


	//   ....[2]....
        /*05c8*/ 	.word	0x00010ab0


	//   ....[3]....
        /*05cc*/ 	.word	0x00010b10


	//   ....[4]....
        /*05d0*/ 	.word	0x00011610


	//   ....[5]....
        /*05d4*/ 	.word	0x00011660


	//   ....[6]....
        /*05d8*/ 	.word	0x000116c0


	//----- nvinfo : EIATTR_CTAIDZ_USED
	.align		4
.L_278:
        /*05dc*/ 	.byte	0x01, 0x04
	.zero		2


	//----- nvinfo : EIATTR_MAX_THREADS
	.align		4
        /*05e0*/ 	.byte	0x04, 0x05
        /*05e2*/ 	.short	(.L_280 - .L_279)
.L_279:
        /*05e4*/ 	.word	0x00000100
        /*05e8*/ 	.word	0x00000001
        /*05ec*/ 	.word	0x00000001


	//----- nvinfo : EIATTR_CRS_STACK_SIZE
	.align		4
.L_280:
        /*05f0*/ 	.byte	0x04, 0x1e
        /*05f2*/ 	.short	(.L_282 - .L_281)
.L_281:
        /*05f4*/ 	.word	0x00000000
.L_282:


//--------------------- .nv.info._ZN7cutlass13device_kernelIN5flash19enable_sm80_to_sm89INS1_16FlashAttnFwdSm80INS1_25CollectiveMainloopFwdSm80ILi8ELi1ELb1EN4cute5tupleIJNS5_1CILi128EEES8_S8_EEELi128ENS_6half_tEfNS_4arch4Sm80ELb1ELb0ELb1ELb1ELb1ELb1ELb1ELb0EEENS1_21CollectiveEpilogueFwdIS9_NS6_IJNS7_ILi1EEESF_SF_EEESA_SC_Li256ELb1ELb1ELb0ELb0EEENS1_19SingleTileSchedulerILb1ELb0ELb1ELi128EEEEEEEEEvNT_6ParamsE --------------------------
	.section	.nv.info._ZN7cutlass13device_kernelIN5flash19enable_sm80_to_sm89INS1_16FlashAttnFwdSm80INS1_25CollectiveMainloopFwdSm80ILi8ELi1ELb1EN4cute5tupleIJNS5_1CILi128EEES8_S8_EEELi128ENS_6half_tEfNS_4arch4Sm80ELb1ELb0ELb1ELb1ELb1ELb1ELb1ELb0EEENS1_21CollectiveEpilogueFwdIS9_NS6_IJNS7_ILi1EEESF_SF_EEESA_SC_Li256ELb1ELb1ELb0ELb0EEENS1_19SingleTileSchedulerILb1ELb0ELb1ELi128EEEEEEEEEvNT_6ParamsE,"",@"SHT_CUDA_INFO"
	.sectionflags	@""
	.align	4


	//----- nvinfo : EIATTR_CUDA_API_VERSION
	.align		4
        /*0000*/ 	.byte	0x04, 0x37
        /*0002*/ 	.short	(.L_284 - .L_283)
.L_283:
        /*0004*/ 	.word	0x00000082


	//----- nvinfo : EIATTR_SW2861232_WAR
	.align		4
.L_284:
        /*0008*/ 	.byte	0x01, 0x35
	.zero		2


	//----- nvinfo : EIATTR_PARAM_CBANK
	.align		4
        /*000c*/ 	.byte	0x04, 0x0a
        /*000e*/ 	.short	(.L_286 - .L_285)
	.align		4
.L_285:
        /*0010*/ 	.word	index@(.nv.constant0._ZN7cutlass13device_kernelIN5flash19enable_sm80_to_sm89INS1_16FlashAttnFwdSm80INS1_25CollectiveMainloopFwdSm80ILi8ELi1ELb1EN4cute5tupleIJNS5_1CILi128EEES8_S8_EEELi128ENS_6half_tEfNS_4arch4Sm80ELb1ELb0ELb1ELb1ELb1ELb1ELb1ELb0EEENS1_21CollectiveEpilogueFwdIS9_NS6_IJNS7_ILi1EEESF_SF_EEESA_SC_Li256ELb1ELb1ELb0ELb0EEENS1_19SingleTileSchedulerILb1ELb0ELb1ELi128EEEEEEEEEvNT_6ParamsE)
        /*0014*/ 	.short	0x0160
        /*0016*/ 	.short	0x0418


	//----- nvinfo : EIATTR_CBANK_PARAM_SIZE
	.align		4
.L_286:
        /*0018*/ 	.byte	0x03, 0x19
        /*001a*/ 	.short	0x0418


	//----- nvinfo : EIATTR_KPARAM_INFO
	.align		4
        /*001c*/ 	.byte	0x04, 0x17
        /*001e*/ 	.short	(.L_288 - .L_287)
.L_287:
        /*0020*/ 	.word	0x00000000
        /*0024*/ 	.short	0x0000
        /*0026*/ 	.short	0x0000
        /*0028*/ 	.byte	0x00, 0xf0, 0x61, 0x10


	//----- nvinfo : EIATTR_MAXREG_COUNT
	.align		4
.L_288:
        /*002c*/ 	.byte	0x03, 0x1b
        /*002e*/ 	.short	0x00ff


	//----- nvinfo : EIATTR_NUM_BARRIERS
	.align		4
        /*0030*/ 	.byte	0x02, 0x4c
        /*0032*/ 	.byte	0x02
	.zero		1


	//----- nvinfo : EIATTR_ANNOTATIONS
	.align		4
        /*0034*/ 	.byte	0x04, 0x55
        /*0036*/ 	.short	(.L_290 - .L_289)


	//   ....[0]....
.L_289:
        /* <DEDUP_REMOVED lines=26> */


	//----- nvinfo : EIATTR_MERCURY_ISA_VERSION
	.align		4
.L_290:
        /*01c0*/ 	.byte	0x03, 0x5f
        /*01c2*/ 	.short	0x0000


	//----- nvinfo : EIATTR_COOP_GROUP_MASK_REGIDS
	.align		4
        /*01c4*/ 	.byte	0x04, 0x29
        /*01c6*/ 	.short	(.L_292 - .L_291)


	//   ....[0]....
.L_291:
        /*01c8*/ 	.word	0xffffffff


	//   ....[1]....
        /*01cc*/ 	.word	0xffffffff


	//   ....[2]....
        /*01d0*/ 	.word	0xffffffff


	//   ....[3]....
        /*01d4*/ 	.word	0xffffffff


	//   ....[4]....
        /*01d8*/ 	.word	0xffffffff


	//   ....[5]....
        /*01dc*/ 	.word	0xffffffff


	//   ....[6]....
        /*01e0*/ 	.word	0xffffffff


	//   ....[7]....
        /*01e4*/ 	.word	0xffffffff


	//   ....[8]....
        /*01e8*/ 	.word	0xffffffff


	//   ....[9]....
        /*01ec*/ 	.word	0xffffffff


	//   ....[10]....
        /*01f0*/ 	.word	0xffffffff


	//   ....[11]....
        /*01f4*/ 	.word	0xffffffff


	//   ....[12]....
        /*01f8*/ 	.word	0xffffffff


	//   ....[13]....
        /*01fc*/ 	.word	0xffffffff


	//   ....[14]....
        /*0200*/ 	.word	0xffffffff


	//   ....[15]....
        /*0204*/ 	.word	0xffffffff


	//   ....[16]....
        /*0208*/ 	.word	0xffffffff


	//   ....[17]....
        /*020c*/ 	.word	0xffffffff


	//   ....[18]....
        /*0210*/ 	.word	0xffffffff


	//   ....[19]....
        /*0214*/ 	.word	0xffffffff


	//   ....[20]....
        /*0218*/ 	.word	0xffffffff


	//   ....[21]....
        /*021c*/ 	.word	0xffffffff


	//   ....[22]....
        /*0220*/ 	.word	0xffffffff


	//   ....[23]....
        /*0224*/ 	.word	0xffffffff


	//   ....[24]....
        /*0228*/ 	.word	0xffffffff


	//   ....[25]....
        /*022c*/ 	.word	0xffffffff


	//   ....[26]....
        /*0230*/ 	.word	0xffffffff


	//   ....[27]....
        /*0234*/ 	.word	0xffffffff


	//   ....[28]....
        /*0238*/ 	.word	0xffffffff


	//   ....[29]....
        /*023c*/ 	.word	0xffffffff


	//   ....[30]....
        /*0240*/ 	.word	0xffffffff


	//   ....[31]....
        /*0244*/ 	.word	0xffffffff


	//   ....[32]....
        /*0248*/ 	.word	0xffffffff


	//   ....[33]....
        /*024c*/ 	.word	0xffffffff


	//   ....[34]....
        /*0250*/ 	.word	0xffffffff


	//   ....[35]....
        /*0254*/ 	.word	0xffffffff


	//   ....[36]....
        /*0258*/ 	.word	0xffffffff


	//   ....[37]....
        /*025c*/ 	.word	0xffffffff


	//   ....[38]....
        /*0260*/ 	.word	0xffffffff


	//   ....[39]....
        /*0264*/ 	.word	0xffffffff


	//   ....[40]....
        /*0268*/ 	.word	0xffffffff


	//   ....[41]....
        /*026c*/ 	.word	0xffffffff


	//   ....[42]....
        /*0270*/ 	.word	0xffffffff


	//   ....[43]....
        /*0274*/ 	.word	0xffffffff


	//   ....[44]....
        /*0278*/ 	.word	0xffffffff


	//   ....[45]....
        /*027c*/ 	.word	0xffffffff


	//   ....[46]....
        /*0280*/ 	.word	0xffffffff


	//   ....[47]....
        /*0284*/ 	.word	0xffffffff


	//   ....[48]....
        /*0288*/ 	.word	0xffffffff


	//   ....[49]....
        /*028c*/ 	.word	0xffffffff


	//   ....[50]....
        /*0290*/ 	.word	0xffffffff


	//   ....[51]....
        /*0294*/ 	.word	0xffffffff


	//   ....[52]....
        /*0298*/ 	.word	0xffffffff


	//   ....[53]....
        /*029c*/ 	.word	0xffffffff


	//   ....[54]....
        /*02a0*/ 	.word	0xffffffff


	//   ....[55]....
        /*02a4*/ 	.word	0xffffffff


	//   ....[56]....
        /*02a8*/ 	.word	0xffffffff


	//   ....[57]....
        /*02ac*/ 	.word	0xffffffff


	//   ....[58]....
        /*02b0*/ 	.word	0xffffffff


	//   ....[59]....
        /*02b4*/ 	.word	0xffffffff


	//   ....[60]....
        /*02b8*/ 	.word	0xffffffff


	//   ....[61]....
        /*02bc*/ 	.word	0xffffffff


	//   ....[62]....
        /*02c0*/ 	.word	0xffffffff


	//   ....[63]....
        /*02c4*/ 	.word	0xffffffff


	//   ....[64]....
        /*02c8*/ 	.word	0xffffffff


	//   ....[65]....
        /*02cc*/ 	.word	0xffffffff


	//   ....[66]....
        /*02d0*/ 	.word	0xffffffff


	//   ....[67]....
        /*02d4*/ 	.word	0xffffffff


	//   ....[68]....
        /*02d8*/ 	.word	0xffffffff


	//   ....[69]....
        /*02dc*/ 	.word	0xffffffff


	//   ....[70]....
        /*02e0*/ 	.word	0xffffffff


	//   ....[71]....
        /*02e4*/ 	.word	0xffffffff


	//   ....[72]....
        /*02e8*/ 	.word	0xffffffff


	//   ....[73]....
        /*02ec*/ 	.word	0xffffffff


	//   ....[74]....
        /*02f0*/ 	.word	0xffffffff


	//   ....[75]....
        /*02f4*/ 	.word	0xffffffff


	//   ....[76]....
        /*02f8*/ 	.word	0xffffffff


	//   ....[77]....
        /*02fc*/ 	.word	0xffffffff


	//   ....[78]....
        /*0300*/ 	.word	0xffffffff


	//   ....[79]....
        /*0304*/ 	.word	0xffffffff


	//   ....[80]....
        /*0308*/ 	.word	0xffffffff


	//   ....[81]....
        /*030c*/ 	.word	0xffffffff


	//   ....[82]....
        /*0310*/ 	.word	0xffffffff


	//   ....[83]....
        /*0314*/ 	.word	0xffffffff


	//   ....[84]....
        /*0318*/ 	.word	0xffffffff


	//   ....[85]....
        /*031c*/ 	.word	0xffffffff


	//   ....[86]....
        /*0320*/ 	.word	0xffffffff


	//   ....[87]....
        /*0324*/ 	.word	0xffffffff


	//   ....[88]....
        /*0328*/ 	.word	0xffffffff


	//   ....[89]....
        /*032c*/ 	.word	0xffffffff


	//   ....[90]....
        /*0330*/ 	.word	0xffffffff


	//   ....[91]....
        /*0334*/ 	.word	0xffffffff


	//   ....[92]....
        /*0338*/ 	.word	0xffffffff


	//   ....[93]....
        /*033c*/ 	.word	0xffffffff


	//   ....[94]....
        /*0340*/ 	.word	0xffffffff


	//   ....[95]....
        /*0344*/ 	.word	0xffffffff


	//   ....[96]....
        /*0348*/ 	.word	0xffffffff


	//   ....[97]....
        /*034c*/ 	.word	0xffffffff


	//   ....[98]....
        /*0350*/ 	.word	0xffffffff


	//   ....[99]....
        /*0354*/ 	.word	0xffffffff


	//   ....[100]....
        /*0358*/ 	.word	0xffffffff


	//   ....[101]....
        /*035c*/ 	.word	0xffffffff


	//   ....[102]....
        /*0360*/ 	.word	0xffffffff


	//   ....[103]....
        /*0364*/ 	.word	0xffffffff


	//   ....[104]....
        /*0368*/ 	.word	0xffffffff


	//   ....[105]....
        /*036c*/ 	.word	0xffffffff


	//   ....[106]....
        /*0370*/ 	.word	0xffffffff


	//   ....[107]....
        /*0374*/ 	.word	0xffffffff


	//   ....[108]....
        /*0378*/ 	.word	0xffffffff


	//   ....[109]....
        /*037c*/ 	.word	0xffffffff


	//   ....[110]....
        /*0380*/ 	.word	0xffffffff


	//   ....[111]....
        /*0384*/ 	.word	0xffffffff


	//   ....[112]....
        /*0388*/ 	.word	0xffffffff


	//   ....[113]....
        /*038c*/ 	.word	0xffffffff


	//   ....[114]....
        /*0390*/ 	.word	0xffffffff


	//   ....[115]....
        /*0394*/ 	.word	0xffffffff


	//   ....[116]....
        /*0398*/ 	.word	0xffffffff


	//   ....[117]....
        /*039c*/ 	.word	0xffffffff


	//   ....[118]....
        /*03a0*/ 	.word	0xffffffff


	//   ....[119]....
        /*03a4*/ 	.word	0xffffffff


	//   ....[120]....
        /*03a8*/ 	.word	0xffffffff


	//   ....[121]....
        /*03ac*/ 	.word	0xffffffff


	//   ....[122]....
        /*03b0*/ 	.word	0xffffffff


	//   ....[123]....
        /*03b4*/ 	.word	0xffffffff


	//   ....[124]....
        /*03b8*/ 	.word	0xffffffff


	//   ....[125]....
        /*03bc*/ 	.word	0xffffffff


	//   ....[126]....
        /*03c0*/ 	.word	0xffffffff


	//   ....[127]....
        /*03c4*/ 	.word	0xffffffff


	//   ....[128]....
        /*03c8*/ 	.word	0xffffffff


	//   ....[129]....
        /*03cc*/ 	.word	0xffffffff


	//   ....[130]....
        /*03d0*/ 	.word	0xffffffff


	//   ....[131]....
        /*03d4*/ 	.word	0xffffffff


	//   ....[132]....
        /*03d8*/ 	.word	0xffffffff


	//   ....[133]....
        /*03dc*/ 	.word	0xffffffff


	//   ....[134]....
        /*03e0*/ 	.word	0xffffffff


	//   ....[135]....
        /*03e4*/ 	.word	0xffffffff


	//   ....[136]....
        /*03e8*/ 	.word	0xffffffff


	//   ....[137]....
        /*03ec*/ 	.word	0xffffffff


	//   ....[138]....
        /*03f0*/ 	.word	0xffffffff


	//   ....[139]....
        /*03f4*/ 	.word	0xffffffff


	//   ....[140]....
        /*03f8*/ 	.word	0xffffffff


	//   ....[141]....
        /*03fc*/ 	.word	0xffffffff


	//   ....[142]....
        /*0400*/ 	.word	0xffffffff


	//   ....[143]....
        /*0404*/ 	.word	0xffffffff


	//   ....[144]....
        /*0408*/ 	.word	0xffffffff


	//   ....[145]....
        /*040c*/ 	.word	0xffffffff


	//   ....[146]....
        /*0410*/ 	.word	0xffffffff


	//   ....[147]....
        /*0414*/ 	.word	0xffffffff


	//   ....[148]....
        /*0418*/ 	.word	0xffffffff


	//   ....[149]....
        /*041c*/ 	.word	0xffffffff


	//   ....[150]....
        /*0420*/ 	.word	0xffffffff


	//   ....[151]....
        /*0424*/ 	.word	0xffffffff


	//   ....[152]....
        /*0428*/ 	.word	0xffffffff


	//   ....[153]....
        /*042c*/ 	.word	0xffffffff


	//   ....[154]....
        /*0430*/ 	.word	0xffffffff


	//   ....[155]....
        /*0434*/ 	.word	0xffffffff


	//   ....[156]....
        /*0438*/ 	.word	0xffffffff


	//   ....[157]....
        /*043c*/ 	.word	0xffffffff


	//   ....[158]....
        /*0440*/ 	.word	0xffffffff


	//   ....[159]....
        /*0444*/ 	.word	0xffffffff


	//   ....[160]....
        /*0448*/ 	.word	0xffffffff


	//   ....[161]....
        /*044c*/ 	.word	0xffffffff


	//   ....[162]....
        /*0450*/ 	.word	0xffffffff


	//   ....[163]....
        /*0454*/ 	.word	0xffffffff


	//   ....[164]....
        /*0458*/ 	.word	0xffffffff


	//   ....[165]....
        /*045c*/ 	.word	0xffffffff


	//   ....[166]....
        /*0460*/ 	.word	0xffffffff


	//   ....[167]....
        /*0464*/ 	.word	0xffffffff


	//   ....[168]....
        /*0468*/ 	.word	0xffffffff


	//----- nvinfo : EIATTR_COOP_GROUP_INSTR_OFFSETS
	.align		4
.L_292:
        /*046c*/ 	.byte	0x04, 0x28
        /*046e*/ 	.short	(.L_294 - .L_293)


	//   ....[0]....
.L_293:
        /*0470*/ 	.word	0x000000a0


	//   ....[1]....
        /*0474*/ 	.word	0x00002980


	//   ....[2]....
        /*0478*/ 	.word	0x000029d0


	//   ....[3]....
        /*047c*/ 	.word	0x000031a0


	//   ....[4]....
        /*0480*/ 	.word	0x000031c0


	//   ....[5]....
        /*0484*/ 	.word	0x00003910


	//   ....[6]....
        /*0488*/ 	.word	0x00003930


	//   ....[7]....
        /*048c*/ 	.word	0x00004080


	//   ....[8]....
        /*0490*/ 	.word	0x00004090


	//   ....[9]....
        /*0494*/ 	.word	0x00004910


	//   ....[10]....
        /*0498*/ 	.word	0x00004960


	//   ....[11]....
        /*049c*/ 	.word	0x000056a0


	//   ....[12]....
        /*04a0*/ 	.word	0x000056d0


	//   ....[13]....
        /*04a4*/ 	.word	0x00005e50


	//   ....[14]....
        /*04a8*/ 	.word	0x00005e80


	//   ....[15]....
        /*04ac*/ 	.word	0x00006600


	//   ....[16]....
        /*04b0*/ 	.word	0x00006620


	//   ....[17]....
        /*04b4*/ 	.word	0x00006dc0


	//   ....[18]....
        /*04b8*/ 	.word	0x00006df0


	//   ....[19]....
        /*04bc*/ 	.word	0x00006f00


	//   ....[20]....
        /*04c0*/ 	.word	0x00006f30


	//   ....[21]....
        /*04c4*/ 	.word	0x00007000


	//   ....[22]....
        /*04c8*/ 	.word	0x00007030


	//   ....[23]....
        /*04cc*/ 	.word	0x00007100


	//   ....[24]....
        /*04d0*/ 	.word	0x00007120


	//   ....[25]....
        /*04d4*/ 	.word	0x000076b0


	//   ....[26]....
        /*04d8*/ 	.word	0x000076d0


	//   ....[27]....
        /*04dc*/ 	.word	0x000077a0


	//   ....[28]....
        /*04e0*/ 	.word	0x000077d0


	//   ....[29]....
        /*04e4*/ 	.word	0x000078a0


	//   ....[30]....
        /*04e8*/ 	.word	0x000078d0


	//   ....[31]....
        /*04ec*/ 	.word	0x000079a0


	//   ....[32]....
        /*04f0*/ 	.word	0x000079d0


	//   ....[33]....
        /*04f4*/ 	.word	0x00008740


	//   ....[34]....
        /*04f8*/ 	.word	0x000087c0


	//   ....[35]....
        /*04fc*/ 	.word	0x00008810


	//   ....[36]....
        /*0500*/ 	.word	0x00008850


	//   ....[37]....
        /*0504*/ 	.word	0x00008890


	//   ....[38]....
        /*0508*/ 	.word	0x00008930


	//   ....[39]....
        /*050c*/ 	.word	0x00008a50


	//   ....[40]....
        /*0510*/ 	.word	0x00008a70


	//   ....[41]....
        /*0514*/ 	.word	0x00008c90


	//   ....[42]....
        /*0518*/ 	.word	0x00008cc0


	//   ....[43]....
        /*051c*/ 	.word	0x00008de0


	//   ....[44]....
        /*0520*/ 	.word	0x00008e00


	//   ....[45]....
        /*0524*/ 	.word	0x00008e90


	//   ....[46]....
        /*0528*/ 	.word	0x00008eb0


	//   ....[47]....
        /*052c*/ 	.word	0x00008f40


	//   ....[48]....
        /*0530*/ 	.word	0x00008f60


	//   ....[49]....
        /*0534*/ 	.word	0x000093b0


	//   ....[50]....
        /*0538*/ 	.word	0x000093d0


	//   ....[51]....
        /*053c*/ 	.word	0x00009420


	//   ....[52]....
        /*0540*/ 	.word	0x00009430


	//   ....[53]....
        /*0544*/ 	.word	0x00009590


	//   ....[54]....
        /*0548*/ 	.word	0x00009650


	//   ....[55]....
        /*054c*/ 	.word	0x00009690


	//   ....[56]....
        /*0550*/ 	.word	0x000096d0


	//   ....[57]....
        /*0554*/ 	.word	0x00009860


	//   ....[58]....
        /*0558*/ 	.word	0x00009920


	//   ....[59]....
        /*055c*/ 	.word	0x00009960


	//   ....[60]....
        /*0560*/ 	.word	0x000099a0


	//   ....[61]....
        /*0564*/ 	.word	0x00009b50


	//   ....[62]....
        /*0568*/ 	.word	0x00009bd0


	//   ....[63]....
        /*056c*/ 	.word	0x00009c10


	//   ....[64]....
        /*0570*/ 	.word	0x00009c50


	//   ....[65]....
        /*0574*/ 	.word	0x0000b8a0


	//   ....[66]....
        /*0578*/ 	.word	0x0000b8e0


	//   ....[67]....
        /*057c*/ 	.word	0x0000b900


	//   ....[68]....
        /*0580*/ 	.word	0x0000b980


	//   ....[69]....
        /*0584*/ 	.word	0x0000b9f0


	//   ....[70]....
        /*0588*/ 	.word	0x0000ba10


	//   ....[71]....
        /*058c*/ 	.word	0x0000ba30


	//   ....[72]....
        /*0590*/ 	.word	0x0000ba50


	//   ....[73]....
        /*0594*/ 	.word	0x0000bc40


	//   ....[74]....
        /*0598*/ 	.word	0x0000bc80


	//   ....[75]....
        /*059c*/ 	.word	0x0000bce0


	//   ....[76]....
        /*05a0*/ 	.word	0x0000bd00


	//   ....[77]....
        /*05a4*/ 	.word	0x0000be70


	//   ....[78]....
        /*05a8*/ 	.word	0x0000be90


	//   ....[79]....
        /*05ac*/ 	.word	0x0000beb0


	//   ....[80]....
        /*05b0*/ 	.word	0x0000bed0


	//   ....[81]....
        /*05b4*/ 	.word	0x0000dfe0


	//   ....[82]....
        /*05b8*/ 	.word	0x0000e010


	//   ....[83]....
        /*05bc*/ 	.word	0x0000e040


	//   ....[84]....
        /*05c0*/ 	.word	0x0000e070


	//   ....[85]....
        /*05c4*/ 	.word	0x0000e0a0


	//   ....[86]....
        /*05c8*/ 	.word	0x0000e110


	//   ....[87]....
        /*05cc*/ 	.word	0x0000e140


	//   ....[88]....
        /*05d0*/ 	.word	0x0000e160


	//   ....[89]....
        /*05d4*/ 	.word	0x0000f2c0


	//   ....[90]....
        /*05d8*/ 	.word	0x0000f2e0


	//   ....[91]....
        /*05dc*/ 	.word	0x0000f2f0


	//   ....[92]....
        /*05e0*/ 	.word	0x0000f300


	//   ....[93]....
        /*05e4*/ 	.word	0x0000f310


	//   ....[94]....
        /*05e8*/ 	.word	0x0000f320


	//   ....[95]....
        /*05ec*/ 	.word	0x0000f330


	//   ....[96]....
        /*05f0*/ 	.word	0x0000f340


	//   ....[97]....
        /*05f4*/ 	.word	0x0000fed0


	//   ....[98]....
        /*05f8*/ 	.word	0x0000fee0


	//   ....[99]....
        /*05fc*/ 	.word	0x00010c60


	//   ....[100]....
        /*0600*/ 	.word	0x00010d00


	//   ....[101]....
        /*0604*/ 	.word	0x00010d20


	//   ....[102]....
        /*0608*/ 	.word	0x00010d40


	//   ....[103]....
        /*060c*/ 	.word	0x000130b0


	//   ....[104]....
        /*0610*/ 	.word	0x000130c0


	//   ....[105]....
        /*0614*/ 	.word	0x000130d0


	//   ....[106]....
        /*0618*/ 	.word	0x000130e0


	//   ....[107]....
        /*061c*/ 	.word	0x000130f0


	//   ....[108]....
        /*0620*/ 	.word	0x00013100


	//   ....[109]....
        /*0624*/ 	.word	0x00013110


	//   ....[110]....
        /*0628*/ 	.word	0x00013140


	//   ....[111]....
        /*062c*/ 	.word	0x000148f0


	//   ....[112]....
        /*0630*/ 	.word	0x00014900


	//   ....[113]....
        /*0634*/ 	.word	0x00014910


	//   ....[114]....
        /*0638*/ 	.word	0x00014920


	//   ....[115]....
        /*063c*/ 	.word	0x00014930


	//   ....[116]....
        /*0640*/ 	.word	0x00014940


	//   ....[117]....
        /*0644*/ 	.word	0x00014950


	//   ....[118]....
        /*0648*/ 	.word	0x00014980


	//   ....[119]....
        /*064c*/ 	.word	0x00014ba0


	//   ....[120]....
        /*0650*/ 	.word	0x00014bb0


	//   ....[121]....
        /*0654*/ 	.word	0x00015770


	//   ....[122]....
        /*0658*/ 	.word	0x00015880


	//   ....[123]....
        /*065c*/ 	.word	0x000158a0


	//   ....[124]....
        /*0660*/ 	.word	0x00015900


	//   ....[125]....
        /*0664*/ 	.word	0x00017d10


	//   ....[126]....
        /*0668*/ 	.word	0x00017d20


	//   ....[127]....
        /*066c*/ 	.word	0x00017d30


	//   ....[128]....
        /*0670*/ 	.word	0x00017d40


	//   ....[129]....
        /*0674*/ 	.word	0x00017d50


	//   ....[130]....
        /*0678*/ 	.word	0x00017d60


	//   ....[131]....
        /*067c*/ 	.word	0x00017d70


	//   ....[132]....
        /*0680*/ 	.word	0x00017d90


	//   ....[133]....
        /*0684*/ 	.word	0x00018290


	//   ....[134]....
        /*0688*/ 	.word	0x000182c0


	//   ....[135]....
        /*068c*/ 	.word	0x000182e0


	//   ....[136]....
        /*0690*/ 	.word	0x00018320


	//   ....[137]....
        /*0694*/ 	.word	0x00018350


	//   ....[138]....
        /*0698*/ 	.word	0x00018390


	//   ....[139]....
        /*069c*/ 	.word	0x000183f0


	//   ....[140]....
        /*06a0*/ 	.word	0x00018410


	//   ....[141]....
        /*06a4*/ 	.word	0x00019bb0


	//   ....[142]....
        /*06a8*/ 	.word	0x00019bf0


	//   ....[143]....
        /*06ac*/ 	.word	0x00019c20


	//   ....[144]....
        /*06b0*/ 	.word	0x00019c30


	//   ....[145]....
        /*06b4*/ 	.word	0x0001be80


	//   ....[146]....
        /*06b8*/ 	.word	0x0001be90


	//   ....[147]....
        /*06bc*/ 	.word	0x0001bec0


	//   ....[148]....
        /*06c0*/ 	.word	0x0001bee0


	//   ....[149]....
        /*06c4*/ 	.word	0x0001d0f0


	//   ....[150]....
        /*06c8*/ 	.word	0x0001d140


	//   ....[151]....
        /*06cc*/ 	.word	0x0001d1c0


	//   ....[152]....
        /*06d0*/ 	.word	0x0001d1f0


	//   ....[153]....
        /*06d4*/ 	.word	0x0001d400


	//   ....[154]....
        /*06d8*/ 	.word	0x0001d410


	//   ....[155]....
        /*06dc*/ 	.word	0x0001d500


	//   ....[156]....
        /*06e0*/ 	.word	0x0001d530


	//   ....[157]....
        /*06e4*/ 	.word	0x0001d600


	//   ....[158]....
        /*06e8*/ 	.word	0x0001d630


	//   ....[159]....
        /*06ec*/ 	.word	0x0001d700


	//   ....[160]....
        /*06f0*/ 	.word	0x0001d720


	//   ....[161]....
        /*06f4*/ 	.word	0x0001dfb0


	//   ....[162]....
        /*06f8*/ 	.word	0x0001dfd0


	//   ....[163]....
        /*06fc*/ 	.word	0x0001e0b0


	//   ....[164]....
        /*0700*/ 	.word	0x0001e0e0


	//   ....[165]....
        /*0704*/ 	.word	0x0001e1b0


	//   ....[166]....
        /*0708*/ 	.word	0x0001e1e0


	//   ....[167]....
        /*070c*/ 	.word	0x0001e2b0


	//   ....[168]....
        /*0710*/ 	.word	0x0001e2d0


	//----- nvinfo : EIATTR_EXIT_INSTR_OFFSETS
	.align		4
.L_294:
        /*0714*/ 	.byte	0x04, 0x1c
        /*0716*/ 	.short	(.L_296 - .L_295)


	//   ....[0]....
.L_295:
        /*0718*/ 	.word	0x00000450


	//   ....[1]....
        /*071c*/ 	.word	0x0001d730


	//   ....[2]....
        /*0720*/ 	.word	0x0001d780


	//   ....[3]....
        /*0724*/ 	.word	0x0001d7e0


	//   ....[4]....
        /*0728*/ 	.word	0x0001e2e0


	//   ....[5]....
        /*072c*/ 	.word	0x0001e330


	//   ....[6]....
        /*0730*/ 	.word	0x0001e390


	//----- nvinfo : EIATTR_CTAIDZ_USED
	.align		4
.L_296:
        /*0734*/ 	.byte	0x01, 0x04
	.zero		2


	//----- nvinfo : EIATTR_MAX_THREADS
	.align		4
        /*0738*/ 	.byte	0x04, 0x05
        /*073a*/ 	.short	(.L_298 - .L_297)
.L_297:
        /*073c*/ 	.word	0x00000100
        /*0740*/ 	.word	0x00000001
        /*0744*/ 	.word	0x00000001


	//----- nvinfo : EIATTR_CRS_STACK_SIZE
	.align		4
.L_298:
        /*0748*/ 	.byte	0x04, 0x1e
        /*074a*/ 	.short	(.L_300 - .L_299)
.L_299:
        /*074c*/ 	.word	0x00000000
.L_300:


//--------------------- .nv.info._ZN7cutlass13device_kernelIN5flash19enable_sm80_to_sm89INS1_16FlashAttnFwdSm80INS1_25CollectiveMainloopFwdSm80ILi4ELi1ELb0EN4cute5tupleIJNS5_1CILi128EEENS7_ILi64EEES8_EEELi128ENS_6half_tEfNS_4arch4Sm80ELb0ELb0ELb1ELb0ELb1ELb0ELb1ELb0EEENS1_21CollectiveEpilogueFwdINS6_IJS8_S8_S9_EEENS6_IJNS7_ILi1EEESH_SH_EEESB_SD_Li128ELb0ELb1ELb0ELb0EEENS1_19SingleTileSchedulerILb0ELb0ELb1ELi128EEEEEEEEEvNT_6ParamsE --------------------------
	.section	.nv.info._ZN7cutlass13device_kernelIN5flash19enable_sm80_to_sm89INS1_16FlashAttnFwdSm80INS1_25CollectiveMainloopFwdSm80ILi4ELi1ELb0EN4cute5tupleIJNS5_1CILi128EEENS7_ILi64EEES8_EEELi128ENS_6half_tEfNS_4arch4Sm80ELb0ELb0ELb1ELb0ELb1ELb0ELb1ELb0EEENS1_21CollectiveEpilogueFwdINS6_IJS8_S8_S9_EEENS6_IJNS7_ILi1EEESH_SH_EEESB_SD_Li128ELb0ELb1ELb0ELb0EEENS1_19SingleTileSchedulerILb0ELb0ELb1ELi128EEEEEEEEEvNT_6ParamsE,"",@"SHT_CUDA_INFO"
	.sectionflags	@""
	.align	4


	//----- nvinfo : EIATTR_CUDA_API_VERSION
	.align		4
        /*0000*/ 	.byte	0x04, 0x37
        /*0002*/ 	.short	(.L_302 - .L_301)
.L_301:
        /*0004*/ 	.word	0x00000082


	//----- nvinfo : EIATTR_SW2861232_WAR
	.align		4
.L_302:
        /*0008*/ 	.byte	0x01, 0x35
	.zero		2


	//----- nvinfo : EIATTR_PARAM_CBANK
	.align		4
        /*000c*/ 	.byte	0x04, 0x0a
        /*000e*/ 	.short	(.L_304 - .L_303)
	.align		4
.L_303:
        /*0010*/ 	.word	index@(.nv.constant0._ZN7cutlass13device_kernelIN5flash19enable_sm80_to_sm89INS1_16FlashAttnFwdSm80INS1_25CollectiveMainloopFwdSm80ILi4ELi1ELb0EN4cute5tupleIJNS5_1CILi128EEENS7_ILi64EEES8_EEELi128ENS_6half_tEfNS_4arch4Sm80ELb0ELb0ELb1ELb0ELb1ELb0ELb1ELb0EEENS1_21CollectiveEpilogueFwdINS6_IJS8_S8_S9_EEENS6_IJNS7_ILi1EEESH_SH_EEESB_SD_Li128ELb0ELb1ELb0ELb0EEENS1_19SingleTileSchedulerILb0ELb0ELb1ELi128EEEEEEEEEvNT_6ParamsE)
        /*0014*/ 	.short	0x0160
        /*0016*/ 	.short	0x0418


	//----- nvinfo : EIATTR_CBANK_PARAM_SIZE
	.align		4
.L_304:
        /*0018*/ 	.byte	0x03, 0x19
        /*001a*/ 	.short	0x0418


	//----- nvinfo : EIATTR_KPARAM_INFO
	.align		4
        /*001c*/ 	.byte	0x04, 0x17
        /*001e*/ 	.short	(.L_306 - .L_305)
.L_305:
        /*0020*/ 	.word	0x00000000
        /*0024*/ 	.short	0x0000
        /*0026*/ 	.short	0x0000
        /*0028*/ 	.byte	0x00, 0xf0, 0x61, 0x10


	//----- nvinfo : EIATTR_MAXREG_COUNT
	.align		4
.L_306:
        /*002c*/ 	.byte	0x03, 0x1b
        /*002e*/ 	.short	0x00ff


	//----- nvinfo : EIATTR_NUM_BARRIERS
	.align		4
        /*0030*/ 	.byte	0x02, 0x4c
        /*0032*/ 	.byte	0x02
	.zero		1


	//----- nvinfo : EIATTR_ANNOTATIONS
	.align		4
        /*0034*/ 	.byte	0x04, 0x55
        /*0036*/ 	.short	(.L_308 - .L_307)


	//   ....[0]....
.L_307:
        /* <DEDUP_REMOVED lines=27> */


	//----- nvinfo : EIATTR_MERCURY_ISA_VERSION
	.align		4
.L_308:
        /*01d0*/ 	.byte	0x03, 0x5f
        /*01d2*/ 	.short	0x0000


	//----- nvinfo : EIATTR_COOP_GROUP_MASK_REGIDS
	.align		4
        /*01d4*/ 	.byte	0x04, 0x29
        /*01d6*/ 	.short	(.L_310 - .L_309)


	//   ....[0]....
.L_309:
        /*01d8*/ 	.word	0xffffffff


	//   ....[1]....
        /*01dc*/ 	.word	0xffffffff


	//   ....[2]....
        /*01e0*/ 	.word	0xffffffff


	//   ....[3]....
        /*01e4*/ 	.word	0xffffffff


	//   ....[4]....
        /*01e8*/ 	.word	0xffffffff


	//   ....[5]....
        /*01ec*/ 	.word	0xffffffff


	//   ....[6]....
        /*01f0*/ 	.word	0xffffffff


	//   ....[7]....
        /*01f4*/ 	.word	0xffffffff


	//   ....[8]....
        /*01f8*/ 	.word	0xffffffff


	//   ....[9]....
        /*01fc*/ 	.word	0xffffffff


	//   ....[10]....
        /*0200*/ 	.word	0xffffffff


	//   ....[11]....
        /*0204*/ 	.word	0xffffffff


	//   ....[12]....
        /*0208*/ 	.word	0xffffffff


	//   ....[13]....
        /*020c*/ 	.word	0xffffffff


	//   ....[14]....
        /*0210*/ 	.word	0xffffffff


	//   ....[15]....
        /*0214*/ 	.word	0xffffffff


	//   ....[16]....
        /*0218*/ 	.word	0xffffffff


	//   ....[17]....
        /*021c*/ 	.word	0xffffffff


	//   ....[18]....
        /*0220*/ 	.word	0xffffffff


	//   ....[19]....
        /*0224*/ 	.word	0xffffffff


	//   ....[20]....
        /*0228*/ 	.word	0xffffffff


	//   ....[21]....
        /*022c*/ 	.word	0xffffffff


	//   ....[22]....
        /*0230*/ 	.word	0xffffffff


	//   ....[23]....
        /*0234*/ 	.word	0xffffffff


	//   ....[24]....
        /*0238*/ 	.word	0xffffffff


	//   ....[25]....
        /*023c*/ 	.word	0xffffffff


	//   ....[26]....
        /*0240*/ 	.word	0xffffffff


	//   ....[27]....
        /*0244*/ 	.word	0xffffffff


	//   ....[28]....
        /*0248*/ 	.word	0xffffffff


	//   ....[29]....
        /*024c*/ 	.word	0xffffffff


	//   ....[30]....
        /*0250*/ 	.word	0xffffffff


	//   ....[31]....
        /*0254*/ 	.word	0xffffffff


	//   ....[32]....
        /*0258*/ 	.word	0xffffffff


	//   ....[33]....
        /*025c*/ 	.word	0xffffffff


	//   ....[34]....
        /*0260*/ 	.word	0xffffffff


	//   ....[35]....
        /*0264*/ 	.word	0xffffffff


	//   ....[36]....
        /*0268*/ 	.word	0xffffffff


	//   ....[37]....
        /*026c*/ 	.word	0xffffffff


	//   ....[38]....
        /*0270*/ 	.word	0xffffffff


	//   ....[39]....
        /*0274*/ 	.word	0xffffffff


	//   ....[40]....
        /*0278*/ 	.word	0xffffffff


	//   ....[41]....
        /*027c*/ 	.word	0xffffffff


	//   ....[42]....
        /*0280*/ 	.word	0xffffffff


	//   ....[43]....
        /*0284*/ 	.word	0xffffffff


	//   ....[44]....
        /*0288*/ 	.word	0xffffffff


	//   ....[45]....
        /*028c*/ 	.word	0xffffffff


	//   ....[46]....
        /*0290*/ 	.word	0xffffffff


	//   ....[47]....
        /*0294*/ 	.word	0xffffffff


	//   ....[48]....
        /*0298*/ 	.word	0xffffffff


	//   ....[49]....
        /*029c*/ 	.word	0xffffffff


	//   ....[50]....
        /*02a0*/ 	.word	0xffffffff


	//   ....[51]....
        /*02a4*/ 	.word	0xffffffff


	//   ....[52]....
        /*02a8*/ 	.word	0xffffffff


	//   ....[53]....
        /*02ac*/ 	.word	0xffffffff


	//   ....[54]....
        /*02b0*/ 	.word	0xffffffff


	//   ....[55]....
        /*02b4*/ 	.word	0xffffffff


	//   ....[56]....
        /*02b8*/ 	.word	0xffffffff


	//   ....[57]....
        /*02bc*/ 	.word	0xffffffff


	//   ....[58]....
        /*02c0*/ 	.word	0xffffffff


	//   ....[59]....
        /*02c4*/ 	.word	0xffffffff


	//   ....[60]....
        /*02c8*/ 	.word	0xffffffff


	//   ....[61]....
        /*02cc*/ 	.word	0xffffffff


	//   ....[62]....
        /*02d0*/ 	.word	0xffffffff


	//   ....[63]....
        /*02d4*/ 	.word	0xffffffff


	//   ....[64]....
        /*02d8*/ 	.word	0xffffffff


	//   ....[65]....
        /*02dc*/ 	.word	0xffffffff


	//   ....[66]....
        /*02e0*/ 	.word	0xffffffff


	//   ....[67]....
        /*02e4*/ 	.word	0xffffffff


	//   ....[68]....
        /*02e8*/ 	.word	0xffffffff


	//   ....[69]....
        /*02ec*/ 	.word	0xffffffff


	//   ....[70]....
        /*02f0*/ 	.word	0xffffffff


	//   ....[71]....
        /*02f4*/ 	.word	0xffffffff


	//   ....[72]....
        /*02f8*/ 	.word	0xffffffff


	//   ....[73]....
        /*02fc*/ 	.word	0xffffffff


	//   ....[74]....
        /*0300*/ 	.word	0xffffffff


	//   ....[75]....
        /*0304*/ 	.word	0xffffffff


	//   ....[76]....
        /*0308*/ 	.word	0xffffffff


	//   ....[77]....
        /*030c*/ 	.word	0xffffffff


	//   ....[78]....
        /*0310*/ 	.word	0xffffffff


	//   ....[79]....
        /*0314*/ 	.word	0xffffffff


	//   ....[80]....
        /*0318*/ 	.word	0xffffffff


	//   ....[81]....
        /*031c*/ 	.word	0xffffffff


	//   ....[82]....
        /*0320*/ 	.word	0xffffffff


	//   ....[83]....
        /*0324*/ 	.word	0xffffffff


	//   ....[84]....
        /*0328*/ 	.word	0xffffffff


	//   ....[85]....
        /*032c*/ 	.word	0xffffffff


	//   ....[86]....
        /*0330*/ 	.word	0xffffffff


	//   ....[87]....
        /*0334*/ 	.word	0xffffffff


	//   ....[88]....
        /*0338*/ 	.word	0xffffffff


	//   ....[89]....
        /*033c*/ 	.word	0xffffffff


	//   ....[90]....
        /*0340*/ 	.word	0xffffffff


	//   ....[91]....
        /*0344*/ 	.word	0xffffffff


	//   ....[92]....
        /*0348*/ 	.word	0xffffffff


	//   ....[93]....
        /*034c*/ 	.word	0xffffffff


	//   ....[94]....
        /*0350*/ 	.word	0xffffffff


	//   ....[95]....
        /*0354*/ 	.word	0xffffffff


	//   ....[96]....
        /*0358*/ 	.word	0xffffffff


	//   ....[97]....
        /*035c*/ 	.word	0xffffffff


	//   ....[98]....
        /*0360*/ 	.word	0xffffffff


	//   ....[99]....
        /*0364*/ 	.word	0xffffffff


	//   ....[100]....
        /*0368*/ 	.word	0xffffffff


	//   ....[101]....
        /*036c*/ 	.word	0xffffffff


	//   ....[102]....
        /*0370*/ 	.word	0xffffffff


	//   ....[103]....
        /*0374*/ 	.word	0xffffffff


	//----- nvinfo : EIATTR_COOP_GROUP_INSTR_OFFSETS
	.align		4
.L_310:
        /*0378*/ 	.byte	0x04, 0x28
        /*037a*/ 	.short	(.L_312 - .L_311)


	//   ....[0]....
.L_311:
        /*037c*/ 	.word	0x00000520


	//   ....[1]....
        /*0380*/ 	.word	0x00000530


	//   ....[2]....
        /*0384*/ 	.word	0x00000550


	//   ....[3]....
        /*0388*/ 	.word	0x00000560


	//   ....[4]....
        /*038c*/ 	.word	0x00000640


	//   ....[5]....
        /*0390*/ 	.word	0x00000660


	//   ....[6]....
        /*0394*/ 	.word	0x00000730


	//   ....[7]....
        /*0398*/ 	.word	0x00000810


	//   ....[8]....
        /*039c*/ 	.word	0x00000820


	//   ....[9]....
        /*03a0*/ 	.word	0x00000900


	//   ....[10]....
        /*03a4*/ 	.word	0x00000920


	//   ....[11]....
        /*03a8*/ 	.word	0x000009f0


	//   ....[12]....
        /*03ac*/ 	.word	0x00000a10


	//   ....[13]....
        /*03b0*/ 	.word	0x00000b60


	//   ....[14]....
        /*03b4*/ 	.word	0x00000b70


	//   ....[15]....
        /*03b8*/ 	.word	0x00000b80


	//   ....[16]....
        /*03bc*/ 	.word	0x000010a0


	//   ....[17]....
        /*03c0*/ 	.word	0x000010c0


	//   ....[18]....
        /*03c4*/ 	.word	0x000010f0


	//   ....[19]....
        /*03c8*/ 	.word	0x00001120


	//   ....[20]....
        /*03cc*/ 	.word	0x00001150


	//   ....[21]....
        /*03d0*/ 	.word	0x00001170


	//   ....[22]....
        /*03d4*/ 	.word	0x00001190


	//   ....[23]....
        /*03d8*/ 	.word	0x000011b0


	//   ....[24]....
        /*03dc*/ 	.word	0x00001840


	//   ....[25]....
        /*03e0*/ 	.word	0x00001870


	//   ....[26]....
        /*03e4*/ 	.word	0x00001880


	//   ....[27]....
        /*03e8*/ 	.word	0x000018c0


	//   ....[28]....
        /*03ec*/ 	.word	0x00001900


	//   ....[29]....
        /*03f0*/ 	.word	0x00001920


	//   ....[30]....
        /*03f4*/ 	.word	0x00001940


	//   ....[31]....
        /*03f8*/ 	.word	0x00001950


	//   ....[32]....
        /*03fc*/ 	.word	0x00003070


	//   ....[33]....
        /*0400*/ 	.word	0x00003090


	//   ....[34]....
        /*0404*/ 	.word	0x000030b0


	//   ....[35]....
        /*0408*/ 	.word	0x000030d0


	//   ....[36]....
        /*040c*/ 	.word	0x000030f0


	//   ....[37]....
        /*0410*/ 	.word	0x00003100


	//   ....[38]....
        /*0414*/ 	.word	0x00003110


	//   ....[39]....
        /*0418*/ 	.word	0x00003130


	//   ....[40]....
        /*041c*/ 	.word	0x000039c0


	//   ....[41]....
        /*0420*/ 	.word	0x00003ac0


	//   ....[42]....
        /*0424*/ 	.word	0x00003ba0


	//   ....[43]....
        /*0428*/ 	.word	0x00003d00


	//   ....[44]....
        /*042c*/ 	.word	0x00003db0


	//   ....[45]....
        /*0430*/ 	.word	0x00003dd0


	//   ....[46]....
        /*0434*/ 	.word	0x00003ee0


	//   ....[47]....
        /*0438*/ 	.word	0x00003f10


	//   ....[48]....
        /*043c*/ 	.word	0x00005b10


	//   ....[49]....
        /*0440*/ 	.word	0x00005b20


	//   ....[50]....
        /*0444*/ 	.word	0x00005b30


	//   ....[51]....
        /*0448*/ 	.word	0x00005b40


	//   ....[52]....
        /*044c*/ 	.word	0x00005b50


	//   ....[53]....
        /*0450*/ 	.word	0x00005b60


	//   ....[54]....
        /*0454*/ 	.word	0x00005b70


	//   ....[55]....
        /*0458*/ 	.word	0x00005b90


	//   ....[56]....
        /*045c*/ 	.word	0x00005fa0


	//   ....[57]....
        /*0460*/ 	.word	0x00005fb0


	//   ....[58]....
        /*0464*/ 	.word	0x00005fc0


	//   ....[59]....
        /*0468*/ 	.word	0x00005fd0


	//   ....[60]....
        /*046c*/ 	.word	0x00005ff0


	//   ....[61]....
        /*0470*/ 	.word	0x00006010


	//   ....[62]....
        /*0474*/ 	.word	0x00006060


	//   ....[63]....
        /*0478*/ 	.word	0x000060a0


	//   ....[64]....
        /*047c*/ 	.word	0x000076c0


	//   ....[65]....
        /*0480*/ 	.word	0x00007790


	//   ....[66]....
        /*0484*/ 	.word	0x00007880


	//   ....[67]....
        /*0488*/ 	.word	0x000078c0


	//   ....[68]....
        /*048c*/ 	.word	0x000078d0


	//   ....[69]....
        /*0490*/ 	.word	0x00007900


	//   ....[70]....
        /*0494*/ 	.word	0x00007990


	//   ....[71]....
        /*0498*/ 	.word	0x00007ad0


	//   ....[72]....
        /*049c*/ 	.word	0x0000a130


	//   ....[73]....
        /*04a0*/ 	.word	0x0000a2d0


	//   ....[74]....
        /*04a4*/ 	.word	0x0000a2e0


	//   ....[75]....
        /*04a8*/ 	.word	0x0000a310


	//   ....[76]....
        /*04ac*/ 	.word	0x0000a320


	//   ....[77]....
        /*04b0*/ 	.word	0x0000a340


	//   ....[78]....
        /*04b4*/ 	.word	0x0000a390


	//   ....[79]....
        /*04b8*/ 	.word	0x0000a3c0


	//   ....[80]....
        /*04bc*/ 	.word	0x0000bc60


	//   ....[81]....
        /*04c0*/ 	.word	0x0000bc70


	//   ....[82]....
        /*04c4*/ 	.word	0x0000bc90


	//   ....[83]....
        /*04c8*/ 	.word	0x0000bca0


	//   ....[84]....
        /*04cc*/ 	.word	0x0000bcb0


	//   ....[85]....
        /*04d0*/ 	.word	0x0000bcc0


	//   ....[86]....
        /*04d4*/ 	.word	0x0000bcd0


	//   ....[87]....
        /*04d8*/ 	.word	0x0000bce0


	//   ....[88]....
        /*04dc*/ 	.word	0x0000be80


	//   ....[89]....
        /*04e0*/ 	.word	0x0000bea0


	//   ....[90]....
        /*04e4*/ 	.word	0x0000bf90


	//   ....[91]....
        /*04e8*/ 	.word	0x0000bfc0


	//   ....[92]....
        /*04ec*/ 	.word	0x0000c090


	//   ....[93]....
        /*04f0*/ 	.word	0x0000c0c0


	//   ....[94]....
        /*04f4*/ 	.word	0x0000c190


	//   ....[95]....
        /*04f8*/ 	.word	0x0000c1c0


	//   ....[96]....
        /*04fc*/ 	.word	0x0000c290


	//   ....[97]....
        /*0500*/ 	.word	0x0000c2c0


	//   ....[98]....
        /*0504*/ 	.word	0x0000c390


	//   ....[99]....
        /*0508*/ 	.word	0x0000c3c0


	//   ....[100]....
        /*050c*/ 	.word	0x0000c490


	//   ....[101]....
        /*0510*/ 	.word	0x0000c4c0


	//   ....[102]....
        /*0514*/ 	.word	0x0000c580


	//   ....[103]....
        /*0518*/ 	.word	0x0000c590


	//----- nvinfo : EIATTR_EXIT_INSTR_OFFSETS
	.align		4
.L_312:
        /*051c*/ 	.byte	0x04, 0x1c
        /*051e*/ 	.short	(.L_314 - .L_313)


	//   ....[0]....
.L_313:
        /*0520*/ 	.word	0x00000040


	//   ....[1]....
        /*0524*/ 	.word	0x0000c5c0


	//   ....[2]....
        /*0528*/ 	.word	0x0000c610


	//   ....[3]....
        /*052c*/ 	.word	0x0000c670


	//----- nvinfo : EIATTR_CTAIDZ_USED
	.align		4
.L_314:
        /*0530*/ 	.byte	0x01, 0x04
	.zero		2


	//----- nvinfo : EIATTR_MAX_THREADS
	.align		4
        /*0534*/ 	.byte	0x04, 0x05
        /*0536*/ 	.short	(.L_316 - .L_315)
.L_315:
        /*0538*/ 	.word	0x00000080
        /*053c*/ 	.word	0x00000001
        /*0540*/ 	.word	0x00000001


	//----- nvinfo : EIATTR_CRS_STACK_SIZE
	.align		4
.L_316:
        /*0544*/ 	.byte	0x04, 0x1e
        /*0546*/ 	.short	(.L_318 - .L_317)
.L_317:
        /*0548*/ 	.word	0x00000000
.L_318:


//--------------------- .nv.info._ZN7cutlass13device_kernelIN5flash19enable_sm80_to_sm89INS1_16FlashAttnFwdSm80INS1_25CollectiveMainloopFwdSm80ILi4ELi1ELb0EN4cute5tupleIJNS5_1CILi128EEENS7_ILi64EEES8_EEELi128ENS_6half_tEfNS_4arch4Sm80ELb0ELb0ELb1ELb1ELb1ELb0ELb1ELb0EEENS1_21CollectiveEpilogueFwdINS6_IJS8_S8_S9_EEENS6_IJNS7_ILi1EEESH_SH_EEESB_SD_Li128ELb1ELb1ELb0ELb0EEENS1_19SingleTileSchedulerILb1ELb0ELb1ELi128EEEEEEEEEvNT_6ParamsE --------------------------
	.section	.nv.info._ZN7cutlass13device_kernelIN5flash19enable_sm80_to_sm89INS1_16FlashAttnFwdSm80INS1_25CollectiveMainloopFwdSm80ILi4ELi1ELb0EN4cute5tupleIJNS5_1CILi128EEENS7_ILi64EEES8_EEELi128ENS_6half_tEfNS_4arch4Sm80ELb0ELb0ELb1ELb1ELb1ELb0ELb1ELb0EEENS1_21CollectiveEpilogueFwdINS6_IJS8_S8_S9_EEENS6_IJNS7_ILi1EEESH_SH_EEESB_SD_Li128ELb1ELb1ELb0ELb0EEENS1_19SingleTileSchedulerILb1ELb0ELb1ELi128EEEEEEEEEvNT_6ParamsE,"",@"SHT_CUDA_INFO"
	.sectionflags	@""
	.align	4


	//----- nvinfo : EIATTR_CUDA_API_VERSION
	.align		4
        /*0000*/ 	.byte	0x04, 0x37
        /*0002*/ 	.short	(.L_320 - .L_319)
.L_319:
        /*0004*/ 	.word	0x00000082


	//----- nvinfo : EIATTR_SW2861232_WAR
	.align		4
.L_320:
        /*0008*/ 	.byte	0x01, 0x35
	.zero		2


	//----- nvinfo : EIATTR_PARAM_CBANK
	.align		4
        /*000c*/ 	.byte	0x04, 0x0a
        /*000e*/ 	.short	(.L_322 - .L_321)
	.align		4
.L_321:
        /*0010*/ 	.word	index@(.nv.constant0._ZN7cutlass13device_kernelIN5flash19enable_sm80_to_sm89INS1_16FlashAttnFwdSm80INS1_25CollectiveMainloopFwdSm80ILi4ELi1ELb0EN4cute5tupleIJNS5_1CILi128EEENS7_ILi64EEES8_EEELi128ENS_6half_tEfNS_4arch4Sm80ELb0ELb0ELb1ELb1ELb1ELb0ELb1ELb0EEENS1_21CollectiveEpilogueFwdINS6_IJS8_S8_S9_EEENS6_IJNS7_ILi1EEESH_SH_EEESB_SD_Li128ELb1ELb1ELb0ELb0EEENS1_19SingleTileSchedulerILb1ELb0ELb1ELi128EEEEEEEEEvNT_6ParamsE)
        /*0014*/ 	.short	0x0160
        /*0016*/ 	.short	0x0418


	//----- nvinfo : EIATTR_CBANK_PARAM_SIZE
	.align		4
.L_322:
        /*0018*/ 	.byte	0x03, 0x19
        /*001a*/ 	.short	0x0418


	//----- nvinfo : EIATTR_KPARAM_INFO
	.align		4
        /*001c*/ 	.byte	0x04, 0x17
        /*001e*/ 	.short	(.L_324 - .L_323)
.L_323:
        /*0020*/ 	.word	0x00000000
        /*0024*/ 	.short	0x0000
        /*0026*/ 	.short	0x0000
        /*0028*/ 	.byte	0x00, 0xf0, 0x61, 0x10


	//----- nvinfo : EIATTR_MAXREG_COUNT
	.align		4
.L_324:
        /*002c*/ 	.byte	0x03, 0x1b
        /*002e*/ 	.short	0x00ff


	//----- nvinfo : EIATTR_NUM_BARRIERS
	.align		4
        /*0030*/ 	.byte	0x02, 0x4c
        /*0032*/ 	.byte	0x02
	.zero		1


	//----- nvinfo : EIATTR_ANNOTATIONS
	.align		4
        /*0034*/ 	.byte	0x04, 0x55
        /*0036*/ 	.short	(.L_326 - .L_325)


	//   ....[0]....
.L_325:
        /* <DEDUP_REMOVED lines=58> */


	//----- nvinfo : EIATTR_MERCURY_ISA_VERSION
	.align		4
.L_326:
        /*03c8*/ 	.byte	0x03, 0x5f
        /*03ca*/ 	.short	0x0000


	//----- nvinfo : EIATTR_COOP_GROUP_MASK_REGIDS
	.align		4
        /*03cc*/ 	.byte	0x04, 0x29
        /*03ce*/ 	.short	(.L_328 - .L_327)


	//   ....[0]....
.L_327:
        /*03d0*/ 	.word	0xffffffff


	//   ....[1]....
        /*03d4*/ 	.word	0xffffffff


	//   ....[2]....
        /*03d8*/ 	.word	0xffffffff


	//   ....[3]....
        /*03dc*/ 	.word	0xffffffff


	//   ....[4]....
        /*03e0*/ 	.word	0xffffffff


	//   ....[5]....
        /*03e4*/ 	.word	0xffffffff


	//   ....[6]....
        /*03e8*/ 	.word	0xffffffff


	//   ....[7]....
        /*03ec*/ 	.word	0xffffffff


	//   ....[8]....
        /*03f0*/ 	.word	0xffffffff


	//   ....[9]....
        /*03f4*/ 	.word	0xffffffff


	//   ....[10]....
        /*03f8*/ 	.word	0xffffffff


	//   ....[11]....
        /*03fc*/ 	.word	0xffffffff


	//   ....[12]....
        /*0400*/ 	.word	0xffffffff


	//   ....[13]....
        /*0404*/ 	.word	0xffffffff


	//   ....[14]....
        /*0408*/ 	.word	0xffffffff


	//   ....[15]....
        /*040c*/ 	.word	0xffffffff


	//   ....[16]....
        /*0410*/ 	.word	0xffffffff


	//   ....[17]....
        /*0414*/ 	.word	0xffffffff


	//   ....[18]....
        /*0418*/ 	.word	0xffffffff


	//   ....[19]....
        /*041c*/ 	.word	0xffffffff


	//   ....[20]....
        /*0420*/ 	.word	0xffffffff


	//   ....[21]....
        /*0424*/ 	.word	0xffffffff


	//   ....[22]....
        /*0428*/ 	.word	0xffffffff


	//   ....[23]....
        /*042c*/ 	.word	0xffffffff


	//   ....[24]....
        /*0430*/ 	.word	0xffffffff


	//   ....[25]....
        /*0434*/ 	.word	0xffffffff


	//   ....[26]....
        /*0438*/ 	.word	0xffffffff


	//   ....[27]....
        /*043c*/ 	.word	0xffffffff


	//   ....[28]....
        /*0440*/ 	.word	0xffffffff


	//   ....[29]....
        /*0444*/ 	.word	0xffffffff


	//   ....[30]....
        /*0448*/ 	.word	0xffffffff


	//   ....[31]....
        /*044c*/ 	.word	0xffffffff


	//   ....[32]....
        /*0450*/ 	.word	0xffffffff


	//   ....[33]....
        /*0454*/ 	.word	0xffffffff


	//   ....[34]....
        /*0458*/ 	.word	0xffffffff


	//   ....[35]....
        /*045c*/ 	.word	0xffffffff


	//   ....[36]....
        /*0460*/ 	.word	0xffffffff


	//   ....[37]....
        /*0464*/ 	.word	0xffffffff


	//   ....[38]....
        /*0468*/ 	.word	0xffffffff


	//   ....[39]....
        /*046c*/ 	.word	0xffffffff


	//   ....[40]....
        /*0470*/ 	.word	0xffffffff


	//   ....[41]....
        /*0474*/ 	.word	0xffffffff


	//   ....[42]....
        /*0478*/ 	.word	0xffffffff


	//   ....[43]....
        /*047c*/ 	.word	0xffffffff


	//   ....[44]....
        /*0480*/ 	.word	0xffffffff


	//   ....[45]....
        /*0484*/ 	.word	0xffffffff


	//   ....[46]....
        /*0488*/ 	.word	0xffffffff


	//   ....[47]....
        /*048c*/ 	.word	0xffffffff


	//   ....[48]....
        /*0490*/ 	.word	0xffffffff


	//   ....[49]....
        /*0494*/ 	.word	0xffffffff


	//   ....[50]....
        /*0498*/ 	.word	0xffffffff


	//   ....[51]....
        /*049c*/ 	.word	0xffffffff


	//   ....[52]....
        /*04a0*/ 	.word	0xffffffff


	//   ....[53]....
        /*04a4*/ 	.word	0xffffffff


	//   ....[54]....
        /*04a8*/ 	.word	0xffffffff


	//   ....[55]....
        /*04ac*/ 	.word	0xffffffff


	//   ....[56]....
        /*04b0*/ 	.word	0xffffffff


	//   ....[57]....
        /*04b4*/ 	.word	0xffffffff


	//   ....[58]....
        /*04b8*/ 	.word	0xffffffff


	//   ....[59]....
        /*04bc*/ 	.word	0xffffffff


	//   ....[60]....
        /*04c0*/ 	.word	0xffffffff


	//   ....[61]....
        /*04c4*/ 	.word	0xffffffff


	//   ....[62]....
        /*04c8*/ 	.word	0xffffffff


	//   ....[63]....
        /*04cc*/ 	.word	0xffffffff


	//   ....[64]....
        /*04d0*/ 	.word	0xffffffff


	//   ....[65]....
        /*04d4*/ 	.word	0xffffffff


	//   ....[66]....
        /*04d8*/ 	.word	0xffffffff


	//   ....[67]....
        /*04dc*/ 	.word	0xffffffff


	//   ....[68]....
        /*04e0*/ 	.word	0xffffffff


	//   ....[69]....
        /*04e4*/ 	.word	0xffffffff


	//   ....[70]....
        /*04e8*/ 	.word	0xffffffff


	//   ....[71]....
        /*04ec*/ 	.word	0xffffffff


	//   ....[72]....
        /*04f0*/ 	.word	0xffffffff


	//   ....[73]....
        /*04f4*/ 	.word	0xffffffff


	//   ....[74]....
        /*04f8*/ 	.word	0xffffffff


	//   ....[75]....
        /*04fc*/ 	.word	0xffffffff


	//   ....[76]....
        /*0500*/ 	.word	0xffffffff


	//   ....[77]....
        /*0504*/ 	.word	0xffffffff


	//   ....[78]....
        /*0508*/ 	.word	0xffffffff


	//   ....[79]....
        /*050c*/ 	.word	0xffffffff


	//   ....[80]....
        /*0510*/ 	.word	0xffffffff


	//   ....[81]....
        /*0514*/ 	.word	0xffffffff


	//   ....[82]....
        /*0518*/ 	.word	0xffffffff


	//   ....[83]....
        /*051c*/ 	.word	0xffffffff


	//   ....[84]....
        /*0520*/ 	.word	0xffffffff


	//   ....[85]....
        /*0524*/ 	.word	0xffffffff


	//   ....[86]....
        /*0528*/ 	.word	0xffffffff


	//   ....[87]....
        /*052c*/ 	.word	0xffffffff


	//   ....[88]....
        /*0530*/ 	.word	0xffffffff


	//   ....[89]....
        /*0534*/ 	.word	0xffffffff


	//   ....[90]....
        /*0538*/ 	.word	0xffffffff


	//   ....[91]....
        /*053c*/ 	.word	0xffffffff


	//   ....[92]....
        /*0540*/ 	.word	0xffffffff


	//   ....[93]....
        /*0544*/ 	.word	0xffffffff


	//   ....[94]....
        /*0548*/ 	.word	0xffffffff


	//   ....[95]....
        /*054c*/ 	.word	0xffffffff


	//   ....[96]....
        /*0550*/ 	.word	0xffffffff


	//   ....[97]....
        /*0554*/ 	.word	0xffffffff


	//   ....[98]....
        /*0558*/ 	.word	0xffffffff


	//   ....[99]....
        /*055c*/ 	.word	0xffffffff


	//   ....[100]....
        /*0560*/ 	.word	0xffffffff


	//   ....[101]....
        /*0564*/ 	.word	0xffffffff


	//   ....[102]....
        /*0568*/ 	.word	0xffffffff


	//   ....[103]....
        /*056c*/ 	.word	0xffffffff


	//   ....[104]....
        /*0570*/ 	.word	0xffffffff


	//   ....[105]....
        /*0574*/ 	.word	0xffffffff


	//   ....[106]....
        /*0578*/ 	.word	0xffffffff


	//   ....[107]....
        /*057c*/ 	.word	0xffffffff


	//   ....[108]....
        /*0580*/ 	.word	0xffffffff


	//   ....[109]....
        /*0584*/ 	.word	0xffffffff


	//   ....[110]....
        /*0588*/ 	.word	0xffffffff


	//   ....[111]....
        /*058c*/ 	.word	0xffffffff


	//   ....[112]....
        /*0590*/ 	.word	0xffffffff


	//   ....[113]....
        /*0594*/ 	.word	0xffffffff


	//   ....[114]....
        /*0598*/ 	.word	0xffffffff


	//   ....[115]....
        /*059c*/ 	.word	0xffffffff


	//   ....[116]....
        /*05a0*/ 	.word	0xffffffff


	//   ....[117]....
        /*05a4*/ 	.word	0xffffffff


	//   ....[118]....
        /*05a8*/ 	.word	0xffffffff


	//   ....[119]....
        /*05ac*/ 	.word	0xffffffff


	//   ....[120]....
        /*05b0*/ 	.word	0xffffffff


	//----- nvinfo : EIATTR_COOP_GROUP_INSTR_OFFSETS
	.align		4
.L_328:
        /*05b4*/ 	.byte	0x04, 0x28
        /*05b6*/ 	.short	(.L_330 - .L_329)


	//   ....[0]....
.L_329:
        /*05b8*/ 	.word	0x000000a0


	//   ....[1]....
        /*05bc*/ 	.word	0x00001300


	//   ....[2]....
        /*05c0*/ 	.word	0x00001330


	//   ....[3]....
        /*05c4*/ 	.word	0x00001500


	//   ....[4]....
        /*05c8*/ 	.word	0x00001530


	//   ....[5]....
        /*05cc*/ 	.word	0x00001600


	//   ....[6]....
        /*05d0*/ 	.word	0x00001630


	//   ....[7]....
        /*05d4*/ 	.word	0x00001700


	//   ....[8]....
        /*05d8*/ 	.word	0x00001730


	//   ....[9]....
        /*05dc*/ 	.word	0x00001800


	//   ....[10]....
        /*05e0*/ 	.word	0x00001830


	//   ....[11]....
        /*05e4*/ 	.word	0x00001900


	//   ....[12]....
        /*05e8*/ 	.word	0x00001930


	//   ....[13]....
        /*05ec*/ 	.word	0x00001a00


	//   ....[14]....
        /*05f0*/ 	.word	0x00001a30


	//   ....[15]....
        /*05f4*/ 	.word	0x00001b10


	//   ....[16]....
        /*05f8*/ 	.word	0x00001b80


	//   ....[17]....
        /*05fc*/ 	.word	0x00001fd0


	//   ....[18]....
        /*0600*/ 	.word	0x00001ff0


	//   ....[19]....
        /*0604*/ 	.word	0x00002000


	//   ....[20]....
        /*0608*/ 	.word	0x00002010


	//   ....[21]....
        /*060c*/ 	.word	0x00002020


	//   ....[22]....
        /*0610*/ 	.word	0x00002030


	//   ....[23]....
        /*0614*/ 	.word	0x00002040


	//   ....[24]....
        /*0618*/ 	.word	0x00002050


	//   ....[25]....
        /*061c*/ 	.word	0x00002490


	//   ....[26]....
        /*0620*/ 	.word	0x000024a0


	//   ....[27]....
        /*0624*/ 	.word	0x000024b0


	//   ....[28]....
        /*0628*/ 	.word	0x000024c0


	//   ....[29]....
        /*062c*/ 	.word	0x000024d0


	//   ....[30]....
        /*0630*/ 	.word	0x000024e0


	//   ....[31]....
        /*0634*/ 	.word	0x000025a0


	//   ....[32]....
        /*0638*/ 	.word	0x000025b0


	//   ....[33]....
        /*063c*/ 	.word	0x00003e40


	//   ....[34]....
        /*0640*/ 	.word	0x00003e60


	//   ....[35]....
        /*0644*/ 	.word	0x00003e70


	//   ....[36]....
        /*0648*/ 	.word	0x00003e80


	//   ....[37]....
        /*064c*/ 	.word	0x00003e90


	//   ....[38]....
        /*0650*/ 	.word	0x00003ea0


	//   ....[39]....
        /*0654*/ 	.word	0x00003eb0


	//   ....[40]....
        /*0658*/ 	.word	0x00003ed0


	//   ....[41]....
        /*065c*/ 	.word	0x000048c0


	//   ....[42]....
        /*0660*/ 	.word	0x000049a0


	//   ....[43]....
        /*0664*/ 	.word	0x00004b60


	//   ....[44]....
        /*0668*/ 	.word	0x00004b80


	//   ....[45]....
        /*066c*/ 	.word	0x00004d10


	//   ....[46]....
        /*0670*/ 	.word	0x00004da0


	//   ....[47]....
        /*0674*/ 	.word	0x00005090


	//   ....[48]....
        /*0678*/ 	.word	0x000051e0


	//   ....[49]....
        /*067c*/ 	.word	0x00007c90


	//   ....[50]....
        /*0680*/ 	.word	0x00007ca0


	//   ....[51]....
        /*0684*/ 	.word	0x00007cb0


	//   ....[52]....
        /*0688*/ 	.word	0x00007cc0


	//   ....[53]....
        /*068c*/ 	.word	0x00007cd0


	//   ....[54]....
        /*0690*/ 	.word	0x00007ce0


	//   ....[55]....
        /*0694*/ 	.word	0x00007cf0


	//   ....[56]....
        /*0698*/ 	.word	0x00007d20


	//   ....[57]....
        /*069c*/ 	.word	0x00008100


	//   ....[58]....
        /*06a0*/ 	.word	0x00008120


	//   ....[59]....
        /*06a4*/ 	.word	0x00008140


	//   ....[60]....
        /*06a8*/ 	.word	0x00008160


	//   ....[61]....
        /*06ac*/ 	.word	0x000081b0


	//   ....[62]....
        /*06b0*/ 	.word	0x00008220


	//   ....[63]....
        /*06b4*/ 	.word	0x000082d0


	//   ....[64]....
        /*06b8*/ 	.word	0x000082f0


	//   ....[65]....
        /*06bc*/ 	.word	0x00009ac0


	//   ....[66]....
        /*06c0*/ 	.word	0x00009af0


	//   ....[67]....
        /*06c4*/ 	.word	0x00009b60


	//   ....[68]....
        /*06c8*/ 	.word	0x00009bb0


	//   ....[69]....
        /*06cc*/ 	.word	0x00009bf0


	//   ....[70]....
        /*06d0*/ 	.word	0x00009ce0


	//   ....[71]....
        /*06d4*/ 	.word	0x00009cf0


	//   ....[72]....
        /*06d8*/ 	.word	0x0000a2c0


	//   ....[73]....
        /*06dc*/ 	.word	0x0000cc80


	//   ....[74]....
        /*06e0*/ 	.word	0x0000cc90


	//   ....[75]....
        /*06e4*/ 	.word	0x0000cca0


	//   ....[76]....
        /*06e8*/ 	.word	0x0000ccb0


	//   ....[77]....
        /*06ec*/ 	.word	0x0000cce0


	//   ....[78]....
        /*06f0*/ 	.word	0x0000cd00


	//   ....[79]....
        /*06f4*/ 	.word	0x0000cd20


	//   ....[80]....
        /*06f8*/ 	.word	0x0000cd30


	//   ....[81]....
        /*06fc*/ 	.word	0x0000e9a0


	//   ....[82]....
        /*0700*/ 	.word	0x0000e9e0


	//   ....[83]....
        /*0704*/ 	.word	0x0000ea10


	//   ....[84]....
        /*0708*/ 	.word	0x0000ea40


	//   ....[85]....
        /*070c*/ 	.word	0x0000ea80


	//   ....[86]....
        /*0710*/ 	.word	0x0000eac0


	//   ....[87]....
        /*0714*/ 	.word	0x0000eae0


	//   ....[88]....
        /*0718*/ 	.word	0x0000eaf0


	//   ....[89]....
        /*071c*/ 	.word	0x0000ecb0


	//   ....[90]....
        /*0720*/ 	.word	0x0000ecc0


	//   ....[91]....
        /*0724*/ 	.word	0x0000edc0


	//   ....[92]....
        /*0728*/ 	.word	0x0000edf0


	//   ....[93]....
        /*072c*/ 	.word	0x0000eed0


	//   ....[94]....
        /*0730*/ 	.word	0x0000ef00


	//   ....[95]....
        /*0734*/ 	.word	0x0000efe0


	//   ....[96]....
        /*0738*/ 	.word	0x0000f010


	//   ....[97]....
        /*073c*/ 	.word	0x0000f0f0


	//   ....[98]....
        /*0740*/ 	.word	0x0000f120


	//   ....[99]....
        /*0744*/ 	.word	0x0000f200


	//   ....[100]....
        /*0748*/ 	.word	0x0000f230


	//   ....[101]....
        /*074c*/ 	.word	0x0000f310


	//   ....[102]....
        /*0750*/ 	.word	0x0000f340


	//   ....[103]....
        /*0754*/ 	.word	0x0000f420


	//   ....[104]....
        /*0758*/ 	.word	0x0000f440


	//   ....[105]....
        /*075c*/ 	.word	0x0000fd00


	//   ....[106]....
        /*0760*/ 	.word	0x0000fd10


	//   ....[107]....
        /*0764*/ 	.word	0x0000fde0


	//   ....[108]....
        /*0768*/ 	.word	0x0000fe10


	//   ....[109]....
        /*076c*/ 	.word	0x0000fee0


	//   ....[110]....
        /*0770*/ 	.word	0x0000ff10


	//   ....[111]....
        /*0774*/ 	.word	0x0000ffe0


	//   ....[112]....
        /*0778*/ 	.word	0x00010010


	//   ....[113]....
        /*077c*/ 	.word	0x000100e0


	//   ....[114]....
        /*0780*/ 	.word	0x00010110


	//   ....[115]....
        /*0784*/ 	.word	0x000101e0


	//   ....[116]....
        /*0788*/ 	.word	0x00010210


	//   ....[117]....
        /*078c*/ 	.word	0x000102e0


	//   ....[118]....
        /*0790*/ 	.word	0x00010310


	//   ....[119]....
        /*0794*/ 	.word	0x000103e0


	//   ....[120]....
        /*0798*/ 	.word	0x00010400


	//----- nvinfo : EIATTR_EXIT_INSTR_OFFSETS
	.align		4
.L_330:
        /*079c*/ 	.byte	0x04, 0x1c
        /*079e*/ 	.short	(.L_332 - .L_331)


	//   ....[0]....
.L_331:
        /*07a0*/ 	.word	0x00000450


	//   ....[1]....
        /*07a4*/ 	.word	0x0000f450


	//   ....[2]....
        /*07a8*/ 	.word	0x0000f4b0


	//   ....[3]....
        /*07ac*/ 	.word	0x0000f510


	//   ....[4]....
        /*07b0*/ 	.word	0x00010410


	//   ....[5]....
        /*07b4*/ 	.word	0x00010460


	//   ....[6]....
        /*07b8*/ 	.word	0x000104c0


	//----- nvinfo : EIATTR_CTAIDZ_USED
	.align		4
.L_332:
        /*07bc*/ 	.byte	0x01, 0x04
	.zero		2


	//----- nvinfo : EIATTR_MAX_THREADS
	.align		4
        /*07c0*/ 	.byte	0x04, 0x05
        /*07c2*/ 	.short	(.L_334 - .L_333)
.L_333:
        /*07c4*/ 	.word	0x00000080
        /*07c8*/ 	.word	0x00000001
        /*07cc*/ 	.word	0x00000001


	//----- nvinfo : EIATTR_CRS_STACK_SIZE
	.align		4
.L_334:
        /*07d0*/ 	.byte	0x04, 0x1e
        /*07d2*/ 	.short	(.L_336 - .L_335)
.L_335:
        /*07d4*/ 	.word	0x00000000
.L_336:


//--------------------- .nv.info._ZN7cutlass13device_kernelIN5flash19enable_sm80_to_sm89INS1_16FlashAttnFwdSm80INS1_25CollectiveMainloopFwdSm80ILi4ELi1ELb0EN4cute5tupleIJNS5_1CILi128EEENS7_ILi64EEES8_EEELi128ENS_6half_tEfNS_4arch4Sm80ELb0ELb0ELb1ELb1ELb1ELb1ELb1ELb0EEENS1_21CollectiveEpilogueFwdINS6_IJS8_S8_S9_EEENS6_IJNS7_ILi1EEESH_SH_EEESB_SD_Li128ELb1ELb1ELb0ELb0EEENS1_19SingleTileSchedulerILb1ELb0ELb1ELi128EEEEEEEEEvNT_6ParamsE --------------------------
	.section	.nv.info._ZN7cutlass13device_kernelIN5flash19enable_sm80_to_sm89INS1_16FlashAttnFwdSm80INS1_25CollectiveMainloopFwdSm80ILi4ELi1ELb0EN4cute5tupleIJNS5_1CILi128EEENS7_ILi64EEES8_EEELi128ENS_6half_tEfNS_4arch4Sm80ELb0ELb0ELb1ELb1ELb1ELb1ELb1ELb0EEENS1_21CollectiveEpilogueFwdINS6_IJS8_S8_S9_EEENS6_IJNS7_ILi1EEESH_SH_EEESB_SD_Li128ELb1ELb1ELb0ELb0EEENS1_19SingleTileSchedulerILb1ELb0ELb1ELi128EEEEEEEEEvNT_6ParamsE,"",@"SHT_CUDA_INFO"
	.sectionflags	@""
	.align	4


	//----- nvinfo : EIATTR_CUDA_API_VERSION
	.align		4
        /*0000*/ 	.byte	0x04, 0x37
        /*0002*/ 	.short	(.L_338 - .L_337)
.L_337:
        /*0004*/ 	.word	0x00000082


	//----- nvinfo : EIATTR_SW2861232_WAR
	.align		4
.L_338:
        /*0008*/ 	.byte	0x01, 0x35
	.zero		2


	//----- nvinfo : EIATTR_PARAM_CBANK
	.align		4
        /*000c*/ 	.byte	0x04, 0x0a
        /*000e*/ 	.short	(.L_340 - .L_339)
	.align		4
.L_339:
        /*0010*/ 	.word	index@(.nv.constant0._ZN7cutlass13device_kernelIN5flash19enable_sm80_to_sm89INS1_16FlashAttnFwdSm80INS1_25CollectiveMainloopFwdSm80ILi4ELi1ELb0EN4cute5tupleIJNS5_1CILi128EEENS7_ILi64EEES8_EEELi128ENS_6half_tEfNS_4arch4Sm80ELb0ELb0ELb1ELb1ELb1ELb1ELb1ELb0EEENS1_21CollectiveEpilogueFwdINS6_IJS8_S8_S9_EEENS6_IJNS7_ILi1EEESH_SH_EEESB_SD_Li128ELb1ELb1ELb0ELb0EEENS1_19SingleTileSchedulerILb1ELb0ELb1ELi128EEEEEEEEEvNT_6ParamsE)
        /*0014*/ 	.short	0x0160
        /*0016*/ 	.short	0x0418


	//----- nvinfo : EIATTR_CBANK_PARAM_SIZE
	.align		4
.L_340:
        /*0018*/ 	.byte	0x03, 0x19
        /*001a*/ 	.short	0x0418


	//----- nvinfo : EIATTR_KPARAM_INFO
	.align		4
        /*001c*/ 	.byte	0x04, 0x17
        /*001e*/ 	.short	(.L_342 - .L_341)
.L_341:
        /*0020*/ 	.word	0x00000000
        /*0024*/ 	.short	0x0000
        /*0026*/ 	.short	0x0000
        /*0028*/ 	.byte	0x00, 0xf0, 0x61, 0x10


	//----- nvinfo : EIATTR_MAXREG_COUNT
	.align		4
.L_342:
        /*002c*/ 	.byte	0x03, 0x1b
        /*002e*/ 	.short	0x00ff


	//----- nvinfo : EIATTR_NUM_BARRIERS
	.align		4
        /*0030*/ 	.byte	0x02, 0x4c
        /*0032*/ 	.byte	0x02
	.zero		1


	//----- nvinfo : EIATTR_ANNOTATIONS
	.align		4
        /*0034*/ 	.byte	0x04, 0x55
        /*0036*/ 	.short	(.L_344 - .L_343)


	//   ....[0]....
.L_343:
        /* <DEDUP_REMOVED lines=67> */


	//----- nvinfo : EIATTR_MERCURY_ISA_VERSION
	.align		4
.L_344:
        /*0450*/ 	.byte	0x03, 0x5f
        /*0452*/ 	.short	0x0000


	//----- nvinfo : EIATTR_INT_WARP_WIDE_INSTR_OFFSETS
	.align		4
        /*0454*/ 	.byte	0x04, 0x31
        /*0456*/ 	.short	(.L_346 - .L_345)


	//   ....[0]....
.L_345:
        /*0458*/ 	.word	0x00001250


	//----- nvinfo : EIATTR_COOP_GROUP_MASK_REGIDS
	.align		4
.L_346:
        /*045c*/ 	.byte	0x04, 0x29
        /*045e*/ 	.short	(.L_348 - .L_347)


	//   ....[0]....
.L_347:
        /*0460*/ 	.word	0xffffffff


	//   ....[1]....
        /*0464*/ 	.word	0xffffffff


	//   ....[2]....
        /*0468*/ 	.word	0xffffffff


	//   ....[3]....
        /*046c*/ 	.word	0xffffffff


	//   ....[4]....
        /*0470*/ 	.word	0xffffffff


	//   ....[5]....
        /*0474*/ 	.word	0xffffffff


	//   ....[6]....
        /*0478*/ 	.word	0xffffffff


	//   ....[7]....
        /*047c*/ 	.word	0xffffffff


	//   ....[8]....
        /*0480*/ 	.word	0xffffffff


	//   ....[9]....
        /*0484*/ 	.word	0xffffffff


	//   ....[10]....
        /*0488*/ 	.word	0xffffffff


	//   ....[11]....
        /*048c*/ 	.word	0xffffffff


	//   ....[12]....
        /*0490*/ 	.word	0xffffffff


	//   ....[13]....
        /*0494*/ 	.word	0xffffffff


	//   ....[14]....
        /*0498*/ 	.word	0xffffffff


	//   ....[15]....
        /*049c*/ 	.word	0xffffffff


	//   ....[16]....
        /*04a0*/ 	.word	0xffffffff


	//   ....[17]....
        /*04a4*/ 	.word	0xffffffff


	//   ....[18]....
        /*04a8*/ 	.word	0xffffffff


	//   ....[19]....
        /*04ac*/ 	.word	0xffffffff


	//   ....[20]....
        /*04b0*/ 	.word	0xffffffff


	//   ....[21]....
        /*04b4*/ 	.word	0xffffffff


	//   ....[22]....
        /*04b8*/ 	.word	0xffffffff


	//   ....[23]....
        /*04bc*/ 	.word	0xffffffff


	//   ....[24]....
        /*04c0*/ 	.word	0xffffffff


	//   ....[25]....
        /*04c4*/ 	.word	0xffffffff


	//   ....[26]....
        /*04c8*/ 	.word	0xffffffff


	//   ....[27]....
        /*04cc*/ 	.word	0xffffffff


	//   ....[28]....
        /*04d0*/ 	.word	0xffffffff


	//   ....[29]....
        /*04d4*/ 	.word	0xffffffff


	//   ....[30]....
        /*04d8*/ 	.word	0xffffffff


	//   ....[31]....
        /*04dc*/ 	.word	0xffffffff


	//   ....[32]....
        /*04e0*/ 	.word	0xffffffff


	//   ....[33]....
        /*04e4*/ 	.word	0xffffffff


	//   ....[34]....
        /*04e8*/ 	.word	0xffffffff


	//   ....[35]....
        /*04ec*/ 	.word	0xffffffff


	//   ....[36]....
        /*04f0*/ 	.word	0xffffffff


	//   ....[37]....
        /*04f4*/ 	.word	0xffffffff


	//   ....[38]....
        /*04f8*/ 	.word	0xffffffff


	//   ....[39]....
        /*04fc*/ 	.word	0xffffffff


	//   ....[40]....
        /*0500*/ 	.word	0xffffffff


	//   ....[41]....
        /*0504*/ 	.word	0xffffffff


	//   ....[42]....
        /*0508*/ 	.word	0xffffffff


	//   ....[43]....
        /*050c*/ 	.word	0xffffffff


	//   ....[44]....
        /*0510*/ 	.word	0xffffffff


	//   ....[45]....
        /*0514*/ 	.word	0xffffffff


	//   ....[46]....
        /*0518*/ 	.word	0xffffffff


	//   ....[47]....
        /*051c*/ 	.word	0xffffffff


	//   ....[48]....
        /*0520*/ 	.word	0xffffffff


	//   ....[49]....
        /*0524*/ 	.word	0xffffffff


	//   ....[50]....
        /*0528*/ 	.word	0xffffffff


	//   ....[51]....
        /*052c*/ 	.word	0xffffffff


	//   ....[52]....
        /*0530*/ 	.word	0xffffffff


	//   ....[53]....
        /*0534*/ 	.word	0xffffffff


	//   ....[54]....
        /*0538*/ 	.word	0xffffffff


	//   ....[55]....
        /*053c*/ 	.word	0xffffffff


	//   ....[56]....
        /*0540*/ 	.word	0xffffffff


	//   ....[57]....
        /*0544*/ 	.word	0xffffffff


	//   ....[58]....
        /*0548*/ 	.word	0xffffffff


	//   ....[59]....
        /*054c*/ 	.word	0xffffffff


	//   ....[60]....
        /*0550*/ 	.word	0xffffffff


	//   ....[61]....
        /*0554*/ 	.word	0xffffffff


	//   ....[62]....
        /*0558*/ 	.word	0xffffffff


	//   ....[63]....
        /*055c*/ 	.word	0xffffffff


	//   ....[64]....
        /*0560*/ 	.word	0xffffffff


	//   ....[65]....
        /*0564*/ 	.word	0xffffffff


	//   ....[66]....
        /*0568*/ 	.word	0xffffffff


	//   ....[67]....
        /*056c*/ 	.word	0xffffffff


	//   ....[68]....
        /*0570*/ 	.word	0xffffffff


	//   ....[69]....
        /*0574*/ 	.word	0xffffffff


	//   ....[70]....
        /*0578*/ 	.word	0xffffffff


	//   ....[71]....
        /*057c*/ 	.word	0xffffffff


	//   ....[72]....
        /*0580*/ 	.word	0xffffffff


	//   ....[73]....
        /*0584*/ 	.word	0xffffffff


	//   ....[74]....
        /*0588*/ 	.word	0xffffffff


	//   ....[75]....
        /*058c*/ 	.word	0xffffffff


	//   ....[76]....
        /*0590*/ 	.word	0xffffffff


	//   ....[77]....
        /*0594*/ 	.word	0xffffffff


	//   ....[78]....
        /*0598*/ 	.word	0xffffffff


	//   ....[79]....
        /*059c*/ 	.word	0xffffffff


	//   ....[80]....
        /*05a0*/ 	.word	0xffffffff


	//   ....[81]....
        /*05a4*/ 	.word	0xffffffff


	//   ....[82]....
        /*05a8*/ 	.word	0xffffffff


	//   ....[83]....
        /*05ac*/ 	.word	0xffffffff


	//   ....[84]....
        /*05b0*/ 	.word	0xffffffff


	//   ....[85]....
        /*05b4*/ 	.word	0xffffffff


	//   ....[86]....
        /*05b8*/ 	.word	0xffffffff


	//   ....[87]....
        /*05bc*/ 	.word	0xffffffff


	//   ....[88]....
        /*05c0*/ 	.word	0xffffffff


	//   ....[89]....
        /*05c4*/ 	.word	0xffffffff


	//   ....[90]....
        /*05c8*/ 	.word	0xffffffff


	//   ....[91]....
        /*05cc*/ 	.word	0xffffffff


	//   ....[92]....
        /*05d0*/ 	.word	0xffffffff


	//   ....[93]....
        /*05d4*/ 	.word	0xffffffff


	//   ....[94]....
        /*05d8*/ 	.word	0xffffffff


	//   ....[95]....
        /*05dc*/ 	.word	0xffffffff


	//   ....[96]....
        /*05e0*/ 	.word	0xffffffff


	//   ....[97]....
        /*05e4*/ 	.word	0xffffffff


	//   ....[98]....
        /*05e8*/ 	.word	0xffffffff


	//   ....[99]....
        /*05ec*/ 	.word	0xffffffff


	//   ....[100]....
        /*05f0*/ 	.word	0xffffffff


	//   ....[101]....
        /*05f4*/ 	.word	0xffffffff


	//   ....[102]....
        /*05f8*/ 	.word	0xffffffff


	//   ....[103]....
        /*05fc*/ 	.word	0xffffffff


	//   ....[104]....
        /*0600*/ 	.word	0xffffffff


	//   ....[105]....
        /*0604*/ 	.word	0xffffffff


	//   ....[106]....
        /*0608*/ 	.word	0xffffffff


	//   ....[107]....
        /*060c*/ 	.word	0xffffffff


	//   ....[108]....
        /*0610*/ 	.word	0xffffffff


	//   ....[109]....
        /*0614*/ 	.word	0xffffffff


	//   ....[110]....
        /*0618*/ 	.word	0xffffffff


	//   ....[111]....
        /*061c*/ 	.word	0xffffffff


	//   ....[112]....
        /*0620*/ 	.word	0xffffffff


	//   ....[113]....
        /*0624*/ 	.word	0xffffffff


	//   ....[114]....
        /*0628*/ 	.word	0xffffffff


	//   ....[115]....
        /*062c*/ 	.word	0xffffffff


	//   ....[116]....
        /*0630*/ 	.word	0xffffffff


	//   ....[117]....
        /*0634*/ 	.word	0xffffffff


	//   ....[118]....
        /*0638*/ 	.word	0xffffffff


	//   ....[119]....
        /*063c*/ 	.word	0xffffffff


	//   ....[120]....
        /*0640*/ 	.word	0xffffffff


	//   ....[121]....
        /*0644*/ 	.word	0xffffffff


	//   ....[122]....
        /*0648*/ 	.word	0xffffffff


	//   ....[123]....
        /*064c*/ 	.word	0xffffffff


	//   ....[124]....
        /*0650*/ 	.word	0xffffffff


	//   ....[125]....
        /*0654*/ 	.word	0xffffffff


	//   ....[126]....
        /*0658*/ 	.word	0xffffffff


	//   ....[127]....
        /*065c*/ 	.word	0xffffffff


	//   ....[128]....
        /*0660*/ 	.word	0xffffffff


	//   ....[129]....
        /*0664*/ 	.word	0xffffffff


	//   ....[130]....
        /*0668*/ 	.word	0xffffffff


	//   ....[131]....
        /*066c*/ 	.word	0xffffffff


	//   ....[132]....
        /*0670*/ 	.word	0xffffffff


	//   ....[133]....
        /*0674*/ 	.word	0xffffffff


	//   ....[134]....
        /*0678*/ 	.word	0xffffffff


	//   ....[135]....
        /*067c*/ 	.word	0xffffffff


	//   ....[136]....
        /*0680*/ 	.word	0xffffffff


	//   ....[137]....
        /*0684*/ 	.word	0xffffffff


	//   ....[138]....
        /*0688*/ 	.word	0xffffffff


	//   ....[139]....
        /*068c*/ 	.word	0xffffffff


	//   ....[140]....
        /*0690*/ 	.word	0xffffffff


	//   ....[141]....
        /*0694*/ 	.word	0xffffffff


	//   ....[142]....
        /*0698*/ 	.word	0xffffffff


	//   ....[143]....
        /*069c*/ 	.word	0xffffffff


	//   ....[144]....
        /*06a0*/ 	.word	0xffffffff


	//   ....[145]....
        /*06a4*/ 	.word	0xffffffff


	//   ....[146]....
        /*06a8*/ 	.word	0xffffffff


	//   ....[147]....
        /*06ac*/ 	.word	0xffffffff


	//   ....[148]....
        /*06b0*/ 	.word	0xffffffff


	//   ....[149]....
        /*06b4*/ 	.word	0xffffffff


	//   ....[150]....
        /*06b8*/ 	.word	0xffffffff


	//   ....[151]....
        /*06bc*/ 	.word	0xffffffff


	//   ....[152]....
        /*06c0*/ 	.word	0xffffffff


	//----- nvinfo : EIATTR_COOP_GROUP_INSTR_OFFSETS
	.align		4
.L_348:
        /*06c4*/ 	.byte	0x04, 0x28
        /*06c6*/ 	.short	(.L_350 - .L_349)


	//   ....[0]....
.L_349:
        /*06c8*/ 	.word	0x000000a0


	//   ....[1]....
        /*06cc*/ 	.word	0x00002890


	//   ....[2]....
        /*06d0*/ 	.word	0x000028e0


	//   ....[3]....
        /*06d4*/ 	.word	0x000030b0


	//   ....[4]....
        /*06d8*/ 	.word	0x000030d0


	//   ....[5]....
        /*06dc*/ 	.word	0x00003820


	//   ....[6]....
        /*06e0*/ 	.word	0x00003840


	//   ....[7]....
        /*06e4*/ 	.word	0x00003f90


	//   ....[8]....
        /*06e8*/ 	.word	0x00003fa0


	//   ....[9]....
        /*06ec*/ 	.word	0x00004820


	//   ....[10]....
        /*06f0*/ 	.word	0x00004870


	//   ....[11]....
        /*06f4*/ 	.word	0x000055b0


	//   ....[12]....
        /*06f8*/ 	.word	0x000055e0


	//   ....[13]....
        /*06fc*/ 	.word	0x00005d60


	//   ....[14]....
        /*0700*/ 	.word	0x00005d90


	//   ....[15]....
        /*0704*/ 	.word	0x00006510


	//   ....[16]....
        /*0708*/ 	.word	0x00006530


	//   ....[17]....
        /*070c*/ 	.word	0x00006cd0


	//   ....[18]....
        /*0710*/ 	.word	0x00006d00


	//   ....[19]....
        /*0714*/ 	.word	0x00006e10


	//   ....[20]....
        /*0718*/ 	.word	0x00006e40


	//   ....[21]....
        /*071c*/ 	.word	0x00006f10


	//   ....[22]....
        /*0720*/ 	.word	0x00006f40


	//   ....[23]....
        /*0724*/ 	.word	0x00007010


	//   ....[24]....
        /*0728*/ 	.word	0x00007030


	//   ....[25]....
        /*072c*/ 	.word	0x000075c0


	//   ....[26]....
        /*0730*/ 	.word	0x000075e0


	//   ....[27]....
        /*0734*/ 	.word	0x000076b0


	//   ....[28]....
        /*0738*/ 	.word	0x000076e0


	//   ....[29]....
        /*073c*/ 	.word	0x000077b0


	//   ....[30]....
        /*0740*/ 	.word	0x000077e0


	//   ....[31]....
        /*0744*/ 	.word	0x000078b0


	//   ....[32]....
        /*0748*/ 	.word	0x000078e0


	//   ....[33]....
        /*074c*/ 	.word	0x000086e0


	//   ....[34]....
        /*0750*/ 	.word	0x00008730


	//   ....[35]....
        /*0754*/ 	.word	0x00008760


	//   ....[36]....
        /*0758*/ 	.word	0x00008790


	//   ....[37]....
        /*075c*/ 	.word	0x000087c0


	//   ....[38]....
        /*0760*/ 	.word	0x000087f0


	//   ....[39]....
        /*0764*/ 	.word	0x00008840


	//   ....[40]....
        /*0768*/ 	.word	0x00008970


	//   ....[41]....
        /*076c*/ 	.word	0x00008a40


	//   ....[42]....
        /*0770*/ 	.word	0x00008a80


	//   ....[43]....
        /*0774*/ 	.word	0x00008ab0


	//   ....[44]....
        /*0778*/ 	.word	0x00008ad0


	//   ....[45]....
        /*077c*/ 	.word	0x00008bc0


	//   ....[46]....
        /*0780*/ 	.word	0x00008c00


	//   ....[47]....
        /*0784*/ 	.word	0x00008d10


	//   ....[48]....
        /*0788*/ 	.word	0x00008d40


	//   ....[49]....
        /*078c*/ 	.word	0x000090b0


	//   ....[50]....
        /*0790*/ 	.word	0x000090f0


	//   ....[51]....
        /*0794*/ 	.word	0x00009100


	//   ....[52]....
        /*0798*/ 	.word	0x00009110


	//   ....[53]....
        /*079c*/ 	.word	0x000091f0


	//   ....[54]....
        /*07a0*/ 	.word	0x00009200


	//   ....[55]....
        /*07a4*/ 	.word	0x00009220


	//   ....[56]....
        /*07a8*/ 	.word	0x00009240


	//   ....[57]....
        /*07ac*/ 	.word	0x0000fba0


	//   ....[58]....
        /*07b0*/ 	.word	0x0000fbd0


	//   ....[59]....
        /*07b4*/ 	.word	0x0000fc00


	//   ....[60]....
        /*07b8*/ 	.word	0x0000fc10


	//   ....[61]....
        /*07bc*/ 	.word	0x0000fc20


	//   ....[62]....
        /*07c0*/ 	.word	0x0000fc30


	//   ....[63]....
        /*07c4*/ 	.word	0x0000fc40


	//   ....[64]....
        /*07c8*/ 	.word	0x0000fc80


	//   ....[65]....
        /*07cc*/ 	.word	0x00011720


	//   ....[66]....
        /*07d0*/ 	.word	0x00011740


	//   ....[67]....
        /*07d4*/ 	.word	0x00011750


	//   ....[68]....
        /*07d8*/ 	.word	0x00011760


	//   ....[69]....
        /*07dc*/ 	.word	0x00011770


	//   ....[70]....
        /*07e0*/ 	.word	0x00011780


	//   ....[71]....
        /*07e4*/ 	.word	0x00011790


	//   ....[72]....
        /*07e8*/ 	.word	0x000117b0


	//   ....[73]....
        /*07ec*/ 	.word	0x000121c0


	//   ....[74]....
        /*07f0*/ 	.word	0x00012290


	//   ....[75]....
        /*07f4*/ 	.word	0x00012440


	//   ....[76]....
        /*07f8*/ 	.word	0x00012460


	//   ....[77]....
        /*07fc*/ 	.word	0x00012870


	//   ....[78]....
        /*0800*/ 	.word	0x00012910


	//   ....[79]....
        /*0804*/ 	.word	0x00012960


	//   ....[80]....
        /*0808*/ 	.word	0x00012a70


	//   ....[81]....
        /*080c*/ 	.word	0x00015840


	//   ....[82]....
        /*0810*/ 	.word	0x00015850


	//   ....[83]....
        /*0814*/ 	.word	0x00015860


	//   ....[84]....
        /*0818*/ 	.word	0x00015870


	//   ....[85]....
        /*081c*/ 	.word	0x00015880


	//   ....[86]....
        /*0820*/ 	.word	0x00015890


	//   ....[87]....
        /*0824*/ 	.word	0x000158a0


	//   ....[88]....
        /*0828*/ 	.word	0x000158d0


	//   ....[89]....
        /*082c*/ 	.word	0x00015cb0


	//   ....[90]....
        /*0830*/ 	.word	0x00015cd0


	//   ....[91]....
        /*0834*/ 	.word	0x00015cf0


	//   ....[92]....
        /*0838*/ 	.word	0x00015d10


	//   ....[93]....
        /*083c*/ 	.word	0x00015d60


	//   ....[94]....
        /*0840*/ 	.word	0x00015dd0


	//   ....[95]....
        /*0844*/ 	.word	0x00015e80


	//   ....[96]....
        /*0848*/ 	.word	0x00015ea0


	//   ....[97]....
        /*084c*/ 	.word	0x00017670


	//   ....[98]....
        /*0850*/ 	.word	0x000176a0


	//   ....[99]....
        /*0854*/ 	.word	0x00017710


	//   ....[100]....
        /*0858*/ 	.word	0x00017760


	//   ....[101]....
        /*085c*/ 	.word	0x000177a0


	//   ....[102]....
        /*0860*/ 	.word	0x00017890


	//   ....[103]....
        /*0864*/ 	.word	0x000178a0


	//   ....[104]....
        /*0868*/ 	.word	0x00017e70


	//   ....[105]....
        /*086c*/ 	.word	0x0001a830


	//   ....[106]....
        /*0870*/ 	.word	0x0001a840


	//   ....[107]....
        /*0874*/ 	.word	0x0001a850


	//   ....[108]....
        /*0878*/ 	.word	0x0001a860


	//   ....[109]....
        /*087c*/ 	.word	0x0001a890


	//   ....[110]....
        /*0880*/ 	.word	0x0001a8b0


	//   ....[111]....
        /*0884*/ 	.word	0x0001a8d0


	//   ....[112]....
        /*0888*/ 	.word	0x0001a8e0


	//   ....[113]....
        /*088c*/ 	.word	0x0001c560


	//   ....[114]....
        /*0890*/ 	.word	0x0001c5a0


	//   ....[115]....
        /*0894*/ 	.word	0x0001c5d0


	//   ....[116]....
        /*0898*/ 	.word	0x0001c600


	//   ....[117]....
        /*089c*/ 	.word	0x0001c640


	//   ....[118]....
        /*08a0*/ 	.word	0x0001c680


	//   ....[119]....
        /*08a4*/ 	.word	0x0001c6a0


	//   ....[120]....
        /*08a8*/ 	.word	0x0001c6b0


	//   ....[121]....
        /*08ac*/ 	.word	0x0001c870


	//   ....[122]....
        /*08b0*/ 	.word	0x0001c880


	//   ....[123]....
        /*08b4*/ 	.word	0x0001c980


	//   ....[124]....
        /*08b8*/ 	.word	0x0001c9b0


	//   ....[125]....
        /*08bc*/ 	.word	0x0001ca90


	//   ....[126]....
        /*08c0*/ 	.word	0x0001cac0


	//   ....[127]....
        /*08c4*/ 	.word	0x0001cba0


	//   ....[128]....
        /*08c8*/ 	.word	0x0001cbd0


	//   ....[129]....
        /*08cc*/ 	.word	0x0001ccb0


	//   ....[130]....
        /*08d0*/ 	.word	0x0001cce0


	//   ....[131]....
        /*08d4*/ 	.word	0x0001cdc0


	//   ....[132]....
        /*08d8*/ 	.word	0x0001cdf0


	//   ....[133]....
        /*08dc*/ 	.word	0x0001ced0


	//   ....[134]....
        /*08e0*/ 	.word	0x0001cf00


	//   ....[135]....
        /*08e4*/ 	.word	0x0001cfe0


	//   ....[136]....
        /*08e8*/ 	.word	0x0001d000


	//   ....[137]....
        /*08ec*/ 	.word	0x0001d8c0


	//   ....[138]....
        /*08f0*/ 	.word	0x0001d8d0


	//   ....[139]....
        /*08f4*/ 	.word	0x0001d9a0


	//   ....[140]....
        /*08f8*/ 	.word	0x0001d9d0


	//   ....[141]....
        /*08fc*/ 	.word	0x0001daa0


	//   ....[142]....
        /*0900*/ 	.word	0x0001dad0


	//   ....[143]....
        /*0904*/ 	.word	0x0001dba0


	//   ....[144]....
        /*0908*/ 	.word	0x0001dbd0


	//   ....[145]....
        /*090c*/ 	.word	0x0001dca0


	//   ....[146]....
        /*0910*/ 	.word	0x0001dcd0


	//   ....[147]....
        /*0914*/ 	.word	0x0001dda0


	//   ....[148]....
        /*0918*/ 	.word	0x0001ddd0


	//   ....[149]....
        /*091c*/ 	.word	0x0001dea0


	//   ....[150]....
        /*0920*/ 	.word	0x0001ded0


	//   ....[151]....
        /*0924*/ 	.word	0x0001dfa0


	//   ....[152]....
        /*0928*/ 	.word	0x0001dfc0


	//----- nvinfo : EIATTR_EXIT_INSTR_OFFSETS
	.align		4
.L_350:
        /*092c*/ 	.byte	0x04, 0x1c
        /*092e*/ 	.short	(.L_352 - .L_351)


	//   ....[0]....
.L_351:
        /*0930*/ 	.word	0x00000450


	//   ....[1]....
        /*0934*/ 	.word	0x0001d010


	//   ....[2]....
        /*0938*/ 	.word	0x0001d070


	//   ....[3]....
        /*093c*/ 	.word	0x0001d0d0


	//   ....[4]....
        /*0940*/ 	.word	0x0001dfd0


	//   ....[5]....
        /*0944*/ 	.word	0x0001e020


	//   ....[6]....
        /*0948*/ 	.word	0x0001e080


	//----- nvinfo : EIATTR_CTAIDZ_USED
	.align		4
.L_352:
        /*094c*/ 	.byte	0x01, 0x04
	.zero		2


	//----- nvinfo : EIATTR_MAX_THREADS
	.align		4
        /*0950*/ 	.byte	0x04, 0x05
        /*0952*/ 	.short	(.L_354 - .L_353)
.L_353:
        /*0954*/ 	.word	0x00000080
        /*0958*/ 	.word	0x00000001
        /*095c*/ 	.word	0x00000001


	//----- nvinfo : EIATTR_CRS_STACK_SIZE
	.align		4
.L_354:
        /*0960*/ 	.byte	0x04, 0x1e
        /*0962*/ 	.short	(.L_356 - .L_355)
.L_355:
        /*0964*/ 	.word	0x00000000
.L_356:


//--------------------- .nv.info._ZN7cutlass13device_kernelIN5flash19enable_sm80_to_sm89INS1_16FlashAttnFwdSm80INS1_25CollectiveMainloopFwdSm80ILi4ELi1ELb0EN4cute5tupleIJNS5_1CILi128EEENS7_ILi48EEES8_EEELi128ENS_6half_tEfNS_4arch4Sm80ELb0ELb1ELb1ELb0ELb1ELb0ELb1ELb0EEENS1_21CollectiveEpilogueFwdINS6_IJS8_S8_S9_EEENS6_IJNS7_ILi1EEESH_SH_EEESB_SD_Li128ELb0ELb1ELb0ELb0EEENS1_19SingleTileSchedulerILb0ELb0ELb1ELi128EEEEEEEEEvNT_6ParamsE --------------------------
	.section	.nv.info._ZN7cutlass13device_kernelIN5flash19enable_sm80_to_sm89INS1_16FlashAttnFwdSm80INS1_25CollectiveMainloopFwdSm80ILi4ELi1ELb0EN4cute5tupleIJNS5_1CILi128EEENS7_ILi48EEES8_EEELi128ENS_6half_tEfNS_4arch4Sm80ELb0ELb1ELb1ELb0ELb1ELb0ELb1ELb0EEENS1_21CollectiveEpilogueFwdINS6_IJS8_S8_S9_EEENS6_IJNS7_ILi1EEESH_SH_EEESB_SD_Li128ELb0ELb1ELb0ELb0EEENS1_19SingleTileSchedulerILb0ELb0ELb1ELi128EEEEEEEEEvNT_6ParamsE,"",@"SHT_CUDA_INFO"
	.sectionflags	@""
	.align	4


	//----- nvinfo : EIATTR_CUDA_API_VERSION
	.align		4
        /*0000*/ 	.byte	0x04, 0x37
        /*0002*/ 	.short	(.L_358 - .L_357)
.L_357:
        /*0004*/ 	.word	0x00000082


	//----- nvinfo : EIATTR_SW2861232_WAR
	.align		4
.L_358:
        /*0008*/ 	.byte	0x01, 0x35
	.zero		2


	//----- nvinfo : EIATTR_PARAM_CBANK
	.align		4
        /*000c*/ 	.byte	0x04, 0x0a
        /*000e*/ 	.short	(.L_360 - .L_359)
	.align		4
.L_359:
        /*0010*/ 	.word	index@(.nv.constant0._ZN7cutlass13device_kernelIN5flash19enable_sm80_to_sm89INS1_16FlashAttnFwdSm80INS1_25CollectiveMainloopFwdSm80ILi4ELi1ELb0EN4cute5tupleIJNS5_1CILi128EEENS7_ILi48EEES8_EEELi128ENS_6half_tEfNS_4arch4Sm80ELb0ELb1ELb1ELb0ELb1ELb0ELb1ELb0EEENS1_21CollectiveEpilogueFwdINS6_IJS8_S8_S9_EEENS6_IJNS7_ILi1EEESH_SH_EEESB_SD_Li128ELb0ELb1ELb0ELb0EEENS1_19SingleTileSchedulerILb0ELb0ELb1ELi128EEEEEEEEEvNT_6ParamsE)
        /*0014*/ 	.short	0x0160
        /*0016*/ 	.short	0x0418


	//----- nvinfo : EIATTR_CBANK_PARAM_SIZE
	.align		4
.L_360:
        /*0018*/ 	.byte	0x03, 0x19
        /*001a*/ 	.short	0x0418


	//----- nvinfo : EIATTR_KPARAM_INFO
	.align		4
        /*001c*/ 	.byte	0x04, 0x17
        /*001e*/ 	.short	(.L_362 - .L_361)
.L_361:
        /*0020*/ 	.word	0x00000000
        /*0024*/ 	.short	0x0000
        /*0026*/ 	.short	0x0000
        /*0028*/ 	.byte	0x00, 0xf0, 0x61, 0x10


	//----- nvinfo : EIATTR_MAXREG_COUNT
	.align		4
.L_362:
        /*002c*/ 	.byte	0x03, 0x1b
        /*002e*/ 	.short	0x00ff


	//----- nvinfo : EIATTR_NUM_BARRIERS
	.align		4
        /*0030*/ 	.byte	0x02, 0x4c
        /*0032*/ 	.byte	0x02
	.zero		1


	//----- nvinfo : EIATTR_ANNOTATIONS
	.align		4
        /*0034*/ 	.byte	0x04, 0x55
        /*0036*/ 	.short	(.L_364 - .L_363)


	//   ....[0]....
.L_363:
        /* <DEDUP_REMOVED lines=47> */


	//----- nvinfo : EIATTR_MERCURY_ISA_VERSION
	.align		4
.L_364:
        /*0318*/ 	.byte	0x03, 0x5f
        /*031a*/ 	.short	0x0000


	//----- nvinfo : EIATTR_COOP_GROUP_MASK_REGIDS
	.align		4
        /*031c*/ 	.byte	0x04, 0x29
        /*031e*/ 	.short	(.L_366 - .L_365)


	//   ....[0]....
.L_365:
        /*0320*/ 	.word	0xffffffff


	//   ....[1]....
        /*0324*/ 	.word	0xffffffff


	//   ....[2]....
        /*0328*/ 	.word	0xffffffff


	//   ....[3]....
        /*032c*/ 	.word	0xffffffff


	//   ....[4]....
        /*0330*/ 	.word	0xffffffff


	//   ....[5]....
        /*0334*/ 	.word	0xffffffff


	//   ....[6]....
        /*0338*/ 	.word	0xffffffff


	//   ....[7]....
        /*033c*/ 	.word	0xffffffff


	//   ....[8]....
        /*0340*/ 	.word	0xffffffff


	//   ....[9]....
        /*0344*/ 	.word	0xffffffff


	//   ....[10]....
        /*0348*/ 	.word	0xffffffff


	//   ....[11]....
        /*034c*/ 	.word	0xffffffff


	//   ....[12]....
        /*0350*/ 	.word	0xffffffff


	//   ....[13]....
        /*0354*/ 	.word	0xffffffff


	//   ....[14]....
        /*0358*/ 	.word	0xffffffff


	//   ....[15]....
        /*035c*/ 	.word	0xffffffff


	//   ....[16]....
        /*0360*/ 	.word	0xffffffff


	//   ....[17]....
        /*0364*/ 	.word	0xffffffff


	//   ....[18]....
        /*0368*/ 	.word	0xffffffff


	//   ....[19]....
        /*036c*/ 	.word	0xffffffff


	//   ....[20]....
        /*0370*/ 	.word	0xffffffff


	//   ....[21]....
        /*0374*/ 	.word	0xffffffff


	//   ....[22]....
        /*0378*/ 	.word	0xffffffff


	//   ....[23]....
        /*037c*/ 	.word	0xffffffff


	//   ....[24]....
        /*0380*/ 	.word	0xffffffff


	//   ....[25]....
        /*0384*/ 	.word	0xffffffff


	//   ....[26]....
        /*0388*/ 	.word	0xffffffff


	//   ....[27]....
        /*038c*/ 	.word	0xffffffff


	//   ....[28]....
        /*0390*/ 	.word	0xffffffff


	//   ....[29]....
        /*0394*/ 	.word	0xffffffff


	//   ....[30]....
        /*0398*/ 	.word	0xffffffff


	//   ....[31]....
        /*039c*/ 	.word	0xffffffff


	//   ....[32]....
        /*03a0*/ 	.word	0xffffffff


	//   ....[33]....
        /*03a4*/ 	.word	0xffffffff


	//   ....[34]....
        /*03a8*/ 	.word	0xffffffff


	//   ....[35]....
        /*03ac*/ 	.word	0xffffffff


	//   ....[36]....
        /*03b0*/ 	.word	0xffffffff


	//   ....[37]....
        /*03b4*/ 	.word	0xffffffff


	//   ....[38]....
        /*03b8*/ 	.word	0xffffffff


	//   ....[39]....
        /*03bc*/ 	.word	0xffffffff


	//   ....[40]....
        /*03c0*/ 	.word	0xffffffff


	//   ....[41]....
        /*03c4*/ 	.word	0xffffffff


	//   ....[42]....
        /*03c8*/ 	.word	0xffffffff


	//   ....[43]....
        /*03cc*/ 	.word	0xffffffff


	//   ....[44]....
        /*03d0*/ 	.word	0xffffffff


	//   ....[45]....
        /*03d4*/ 	.word	0xffffffff


	//   ....[46]....
        /*03d8*/ 	.word	0xffffffff


	//   ....[47]....
        /*03dc*/ 	.word	0xffffffff


	//   ....[48]....
        /*03e0*/ 	.word	0xffffffff


	//   ....[49]....
        /*03e4*/ 	.word	0xffffffff


	//   ....[50]....
        /*03e8*/ 	.word	0xffffffff


	//   ....[51]....
        /*03ec*/ 	.word	0xffffffff


	//   ....[52]....
        /*03f0*/ 	.word	0xffffffff


	//   ....[53]....
        /*03f4*/ 	.word	0xffffffff


	//   ....[54]....
        /*03f8*/ 	.word	0xffffffff


	//   ....[55]....
        /*03fc*/ 	.word	0xffffffff


	//   ....[56]....
        /*0400*/ 	.word	0xffffffff


	//   ....[57]....
        /*0404*/ 	.word	0xffffffff


	//   ....[58]....
        /*0408*/ 	.word	0xffffffff


	//   ....[59]....
        /*040c*/ 	.word	0xffffffff


	//   ....[60]....
        /*0410*/ 	.word	0xffffffff


	//   ....[61]....
        /*0414*/ 	.word	0xffffffff


	//   ....[62]....
        /*0418*/ 	.word	0xffffffff


	//   ....[63]....
        /*041c*/ 	.word	0xffffffff


	//   ....[64]....
        /*0420*/ 	.word	0xffffffff


	//   ....[65]....
        /*0424*/ 	.word	0xffffffff


	//   ....[66]....
        /*0428*/ 	.word	0xffffffff


	//   ....[67]....
        /*042c*/ 	.word	0xffffffff


	//   ....[68]....
        /*0430*/ 	.word	0xffffffff


	//   ....[69]....
        /*0434*/ 	.word	0xffffffff


	//   ....[70]....
        /*0438*/ 	.word	0xffffffff


	//   ....[71]....
        /*043c*/ 	.word	0xffffffff


	//   ....[72]....
        /*0440*/ 	.word	0xffffffff


	//   ....[73]....
        /*0444*/ 	.word	0xffffffff


	//   ....[74]....
        /*0448*/ 	.word	0xffffffff


	//   ....[75]....
        /*044c*/ 	.word	0xffffffff


	//   ....[76]....
        /*0450*/ 	.word	0xffffffff


	//   ....[77]....
        /*0454*/ 	.word	0xffffffff


	//   ....[78]....
        /*0458*/ 	.word	0xffffffff


	//   ....[79]....
        /*045c*/ 	.word	0xffffffff


	//   ....[80]....
        /*0460*/ 	.word	0xffffffff


	//   ....[81]....
        /*0464*/ 	.word	0xffffffff


	//   ....[82]....
        /*0468*/ 	.word	0xffffffff


	//   ....[83]....
        /*046c*/ 	.word	0xffffffff


	//   ....[84]....
        /*0470*/ 	.word	0xffffffff


	//   ....[85]....
        /*0474*/ 	.word	0xffffffff


	//   ....[86]....
        /*0478*/ 	.word	0xffffffff


	//   ....[87]....
        /*047c*/ 	.word	0xffffffff


	//   ....[88]....
        /*0480*/ 	.word	0xffffffff


	//   ....[89]....
        /*0484*/ 	.word	0xffffffff


	//   ....[90]....
        /*0488*/ 	.word	0xffffffff


	//   ....[91]....
        /*048c*/ 	.word	0xffffffff


	//   ....[92]....
        /*0490*/ 	.word	0xffffffff


	//   ....[93]....
        /*0494*/ 	.word	0xffffffff


	//   ....[94]....
        /*0498*/ 	.word	0xffffffff


	//   ....[95]....
        /*049c*/ 	.word	0xffffffff


	//   ....[96]....
        /*04a0*/ 	.word	0xffffffff


	//   ....[97]....
        /*04a4*/ 	.word	0xffffffff


	//   ....[98]....
        /*04a8*/ 	.word	0xffffffff


	//   ....[99]....
        /*04ac*/ 	.word	0xffffffff


	//   ....[100]....
        /*04b0*/ 	.word	0xffffffff


	//   ....[101]....
        /*04b4*/ 	.word	0xffffffff


	//   ....[102]....
        /*04b8*/ 	.word	0xffffffff


	//   ....[103]....
        /*04bc*/ 	.word	0xffffffff


	//   ....[104]....
        /*04c0*/ 	.word	0xffffffff


	//   ....[105]....
        /*04c4*/ 	.word	0xffffffff


	//   ....[106]....
        /*04c8*/ 	.word	0xffffffff


	//   ....[107]....
        /*04cc*/ 	.word	0xffffffff


	//   ....[108]....
        /*04d0*/ 	.word	0xffffffff


	//   ....[109]....
        /*04d4*/ 	.word	0xffffffff


	//   ....[110]....
        /*04d8*/ 	.word	0xffffffff


	//   ....[111]....
        /*04dc*/ 	.word	0xffffffff


	//   ....[112]....
        /*04e0*/ 	.word	0xffffffff


	//   ....[113]....
        /*04e4*/ 	.word	0xffffffff


	//   ....[114]....
        /*04e8*/ 	.word	0xffffffff


	//   ....[115]....
        /*04ec*/ 	.word	0xffffffff


	//   ....[116]....
        /*04f0*/ 	.word	0xffffffff


	//   ....[117]....
        /*04f4*/ 	.word	0xffffffff


	//   ....[118]....
        /*04f8*/ 	.word	0xffffffff


	//   ....[119]....
        /*04fc*/ 	.word	0xffffffff


	//   ....[120]....
        /*0500*/ 	.word	0xffffffff


	//   ....[121]....
        /*0504*/ 	.word	0xffffffff


	//   ....[122]....
        /*0508*/ 	.word	0xffffffff


	//   ....[123]....
        /*050c*/ 	.word	0xffffffff


	//   ....[124]....
        /*0510*/ 	.word	0xffffffff


	//   ....[125]....
        /*0514*/ 	.word	0xffffffff


	//   ....[126]....
        /*0518*/ 	.word	0xffffffff


	//   ....[127]....
        /*051c*/ 	.word	0xffffffff


	//   ....[128]....
        /*0520*/ 	.word	0xffffffff


	//   ....[129]....
        /*0524*/ 	.word	0xffffffff


	//   ....[130]....
        /*0528*/ 	.word	0xffffffff


	//   ....[131]....
        /*052c*/ 	.word	0xffffffff


	//   ....[132]....
        /*0530*/ 	.word	0xffffffff


	//   ....[133]....
        /*0534*/ 	.word	0xffffffff


	//   ....[134]....
        /*0538*/ 	.word	0xffffffff


	//   ....[135]....
        /*053c*/ 	.word	0xffffffff


	//   ....[136]....
        /*0540*/ 	.word	0xffffffff


	//   ....[137]....
        /*0544*/ 	.word	0xffffffff


	//   ....[138]....
        /*0548*/ 	.word	0xffffffff


	//   ....[139]....
        /*054c*/ 	.word	0xffffffff


	//   ....[140]....
        /*0550*/ 	.word	0xffffffff


	//   ....[141]....
        /*0554*/ 	.word	0xffffffff


	//   ....[142]....
        /*0558*/ 	.word	0xffffffff


	//   ....[143]....
        /*055c*/ 	.word	0xffffffff


	//   ....[144]....
        /*0560*/ 	.word	0xffffffff


	//   ....[145]....
        /*0564*/ 	.word	0xffffffff


	//   ....[146]....
        /*0568*/ 	.word	0xffffffff


	//   ....[147]....
        /*056c*/ 	.word	0xffffffff


	//   ....[148]....
        /*0570*/ 	.word	0xffffffff


	//   ....[149]....
        /*0574*/ 	.word	0xffffffff


	//   ....[150]....
        /*0578*/ 	.word	0xffffffff


	//   ....[151]....
        /*057c*/ 	.word	0xffffffff


	//   ....[152]....
        /*0580*/ 	.word	0xffffffff


	//   ....[153]....
        /*0584*/ 	.word	0xffffffff


	//   ....[154]....
        /*0588*/ 	.word	0xffffffff


	//   ....[155]....
        /*058c*/ 	.word	0xffffffff


	//   ....[156]....
        /*0590*/ 	.word	0xffffffff


	//   ....[157]....
        /*0594*/ 	.word	0xffffffff


	//   ....[158]....
        /*0598*/ 	.word	0xffffffff


	//   ....[159]....
        /*059c*/ 	.word	0xffffffff


	//   ....[160]....
        /*05a0*/ 	.word	0xffffffff


	//   ....[161]....
        /*05a4*/ 	.word	0xffffffff


	//----- nvinfo : EIATTR_COOP_GROUP_INSTR_OFFSETS
	.align		4
.L_366:
        /*05a8*/ 	.byte	0x04, 0x28
        /*05aa*/ 	.short	(.L_368 - .L_367)


	//   ....[0]....
.L_367:
        /*05ac*/ 	.word	0x000011e0


	//   ....[1]....
        /*05b0*/ 	.word	0x00001220


	//   ....[2]....
        /*05b4*/ 	.word	0x00001250


	//   ....[3]....
        /*05b8*/ 	.word	0x00001280


	//   ....[4]....
        /*05bc*/ 	.word	0x000012c0


	//   ....[5]....
        /*05c0*/ 	.word	0x000012e0


	//   ....[6]....
        /*05c4*/ 	.word	0x00001300


	//   ....[7]....
        /*05c8*/ 	.word	0x00001320


	//   ....[8]....
        /*05cc*/ 	.word	0x00001330


	//   ....[9]....
        /*05d0*/ 	.word	0x00001350


	//   ....[10]....
        /*05d4*/ 	.word	0x000014c0


	//   ....[11]....
        /*05d8*/ 	.word	0x000014e0


	//   ....[12]....
        /*05dc*/ 	.word	0x000015c0


	//   ....[13]....
        /*05e0*/ 	.word	0x000015d0


	//   ....[14]....
        /*05e4*/ 	.word	0x000015f0


	//   ....[15]....
        /*05e8*/ 	.word	0x00001610


	//   ....[16]....
        /*05ec*/ 	.word	0x00001a40


	//   ....[17]....
        /*05f0*/ 	.word	0x00001a60


	//   ....[18]....
        /*05f4*/ 	.word	0x00001a80


	//   ....[19]....
        /*05f8*/ 	.word	0x00001a90


	//   ....[20]....
        /*05fc*/ 	.word	0x00001aa0


	//   ....[21]....
        /*0600*/ 	.word	0x00001ab0


	//   ....[22]....
        /*0604*/ 	.word	0x00001db0


	//   ....[23]....
        /*0608*/ 	.word	0x00001de0


	//   ....[24]....
        /*060c*/ 	.word	0x00001e10


	//   ....[25]....
        /*0610*/ 	.word	0x00001e30


	//   ....[26]....
        /*0614*/ 	.word	0x00001e60


	//   ....[27]....
        /*0618*/ 	.word	0x00001e90


	//   ....[28]....
        /*061c*/ 	.word	0x00002c40


	//   ....[29]....
        /*0620*/ 	.word	0x00002c60


	//   ....[30]....
        /*0624*/ 	.word	0x00002c70


	//   ....[31]....
        /*0628*/ 	.word	0x00002c80


	//   ....[32]....
        /*062c*/ 	.word	0x00002c90


	//   ....[33]....
        /*0630*/ 	.word	0x00002ca0


	//   ....[34]....
        /*0634*/ 	.word	0x00003220


	//   ....[35]....
        /*0638*/ 	.word	0x000039f0


	//   ....[36]....
        /*063c*/ 	.word	0x00004120


	//   ....[37]....
        /*0640*/ 	.word	0x00004850


	//   ....[38]....
        /*0644*/ 	.word	0x00004c90


	//   ....[39]....
        /*0648*/ 	.word	0x00004cd0


	//   ....[40]....
        /*064c*/ 	.word	0x00004e10


	//   ....[41]....
        /*0650*/ 	.word	0x00004e40


	//   ....[42]....
        /*0654*/ 	.word	0x00005250


	//   ....[43]....
        /*0658*/ 	.word	0x000053d0


	//   ....[44]....
        /*065c*/ 	.word	0x000053e0


	//   ....[45]....
        /*0660*/ 	.word	0x00005480


	//   ....[46]....
        /*0664*/ 	.word	0x000076c0


	//   ....[47]....
        /*0668*/ 	.word	0x000076d0


	//   ....[48]....
        /*066c*/ 	.word	0x000076e0


	//   ....[49]....
        /*0670*/ 	.word	0x000076f0


	//   ....[50]....
        /*0674*/ 	.word	0x00007700


	//   ....[51]....
        /*0678*/ 	.word	0x00007710


	//   ....[52]....
        /*067c*/ 	.word	0x00008870


	//   ....[53]....
        /*0680*/ 	.word	0x00008880


	//   ....[54]....
        /*0684*/ 	.word	0x00008890


	//   ....[55]....
        /*0688*/ 	.word	0x000088a0


	//   ....[56]....
        /*068c*/ 	.word	0x000088b0


	//   ....[57]....
        /*0690*/ 	.word	0x000088c0


	//   ....[58]....
        /*0694*/ 	.word	0x00008ae0


	//   ....[59]....
        /*0698*/ 	.word	0x00008d20


	//   ....[60]....
        /*069c*/ 	.word	0x00009350


	//   ....[61]....
        /*06a0*/ 	.word	0x00009960


	//   ....[62]....
        /*06a4*/ 	.word	0x0000a1a0


	//   ....[63]....
        /*06a8*/ 	.word	0x0000a2b0


	//   ....[64]....
        /*06ac*/ 	.word	0x0000a310


	//   ....[65]....
        /*06b0*/ 	.word	0x0000a360


	//   ....[66]....
        /*06b4*/ 	.word	0x0000a4b0


	//   ....[67]....
        /*06b8*/ 	.word	0x0000a5b0


	//   ....[68]....
        /*06bc*/ 	.word	0x0000a7e0


	//   ....[69]....
        /*06c0*/ 	.word	0x0000a900


	//   ....[70]....
        /*06c4*/ 	.word	0x0000ccd0


	//   ....[71]....
        /*06c8*/ 	.word	0x0000cce0


	//   ....[72]....
        /*06cc*/ 	.word	0x0000ccf0


	//   ....[73]....
        /*06d0*/ 	.word	0x0000cd00


	//   ....[74]....
        /*06d4*/ 	.word	0x0000cd10


	//   ....[75]....
        /*06d8*/ 	.word	0x0000cd20


	//   ....[76]....
        /*06dc*/ 	.word	0x0000de80


	//   ....[77]....
        /*06e0*/ 	.word	0x0000de90


	//   ....[78]....
        /*06e4*/ 	.word	0x0000dea0


	//   ....[79]....
        /*06e8*/ 	.word	0x0000deb0


	//   ....[80]....
        /*06ec*/ 	.word	0x0000dec0


	//   ....[81]....
        /*06f0*/ 	.word	0x0000ded0


	//   ....[82]....
        /*06f4*/ 	.word	0x0000e1f0


	//   ....[83]....
        /*06f8*/ 	.word	0x0000e230


	//   ....[84]....
        /*06fc*/ 	.word	0x0000e2d0


	//   ....[85]....
        /*0700*/ 	.word	0x0000e320


	//   ....[86]....
        /*0704*/ 	.word	0x0000e360


	//   ....[87]....
        /*0708*/ 	.word	0x0000e460


	//   ....[88]....
        /*070c*/ 	.word	0x0000e4f0


	//   ....[89]....
        /*0710*/ 	.word	0x0000e8d0


	//   ....[90]....
        /*0714*/ 	.word	0x00010750


	//   ....[91]....
        /*0718*/ 	.word	0x00010760


	//   ....[92]....
        /*071c*/ 	.word	0x00010780


	//   ....[93]....
        /*0720*/ 	.word	0x000107a0


	//   ....[94]....
        /*0724*/ 	.word	0x00010850


	//   ....[95]....
        /*0728*/ 	.word	0x00010860


	//   ....[96]....
        /*072c*/ 	.word	0x00011950


	//   ....[97]....
        /*0730*/ 	.word	0x00011960


	//   ....[98]....
        /*0734*/ 	.word	0x00011970


	//   ....[99]....
        /*0738*/ 	.word	0x00011980


	//   ....[100]....
        /*073c*/ 	.word	0x00011990


	//   ....[101]....
        /*0740*/ 	.word	0x000119a0


	//   ....[102]....
        /*0744*/ 	.word	0x00011bc0


	//   ....[103]....
        /*0748*/ 	.word	0x00011de0


	//   ....[104]....
        /*074c*/ 	.word	0x00012400


	//   ....[105]....
        /*0750*/ 	.word	0x00012a00


	//   ....[106]....
        /*0754*/ 	.word	0x00013240


	//   ....[107]....
        /*0758*/ 	.word	0x00013360


	//   ....[108]....
        /*075c*/ 	.word	0x000135f0


	//   ....[109]....
        /*0760*/ 	.word	0x00013790


	//   ....[110]....
        /*0764*/ 	.word	0x000137c0


	//   ....[111]....
        /*0768*/ 	.word	0x00013810


	//   ....[112]....
        /*076c*/ 	.word	0x00013870


	//   ....[113]....
        /*0770*/ 	.word	0x000138e0


	//   ....[114]....
        /*0774*/ 	.word	0x00015810


	//   ....[115]....
        /*0778*/ 	.word	0x00015820


	//   ....[116]....
        /*077c*/ 	.word	0x00015830


	//   ....[117]....
        /*0780*/ 	.word	0x00015840


	//   ....[118]....
        /*0784*/ 	.word	0x00015870


	//   ....[119]....
        /*0788*/ 	.word	0x00015890


	//   ....[120]....
        /*078c*/ 	.word	0x000158b0


	//   ....[121]....
        /*0790*/ 	.word	0x000158c0


	//   ....[122]....
        /*0794*/ 	.word	0x00017420


	//   ....[123]....
        /*0798*/ 	.word	0x00017430


	//   ....[124]....
        /*079c*/ 	.word	0x00017450


	//   ....[125]....
        /*07a0*/ 	.word	0x00017460


	//   ....[126]....
        /*07a4*/ 	.word	0x00017470


	//   ....[127]....
        /*07a8*/ 	.word	0x00017480


	//   ....[128]....
        /*07ac*/ 	.word	0x00017490


	//   ....[129]....
        /*07b0*/ 	.word	0x000174a0


	//   ....[130]....
        /*07b4*/ 	.word	0x00017600


	//   ....[131]....
        /*07b8*/ 	.word	0x00017610


	//   ....[132]....
        /*07bc*/ 	.word	0x00017710


	//   ....[133]....
        /*07c0*/ 	.word	0x00017740


	//   ....[134]....
        /*07c4*/ 	.word	0x00017820


	//   ....[135]....
        /*07c8*/ 	.word	0x00017850


	//   ....[136]....
        /*07cc*/ 	.word	0x00017930


	//   ....[137]....
        /*07d0*/ 	.word	0x00017960


	//   ....[138]....
        /*07d4*/ 	.word	0x00017a40


	//   ....[139]....
        /*07d8*/ 	.word	0x00017a70


	//   ....[140]....
        /*07dc*/ 	.word	0x00017b50


	//   ....[141]....
        /*07e0*/ 	.word	0x00017b80


	//   ....[142]....
        /*07e4*/ 	.word	0x00017c60


	//   ....[143]....
        /*07e8*/ 	.word	0x00017c90


	//   ....[144]....
        /*07ec*/ 	.word	0x00017d70


	//   ....[145]....
        /*07f0*/ 	.word	0x00017d90


	//   ....[146]....
        /*07f4*/ 	.word	0x000183e0


	//   ....[147]....
        /*07f8*/ 	.word	0x000183f0


	//   ....[148]....
        /*07fc*/ 	.word	0x000184c0


	//   ....[149]....
        /*0800*/ 	.word	0x000184f0


	//   ....[150]....
        /*0804*/ 	.word	0x000185c0


	//   ....[151]....
        /*0808*/ 	.word	0x000185f0


	//   ....[152]....
        /*080c*/ 	.word	0x000186c0


	//   ....[153]....
        /*0810*/ 	.word	0x000186f0


	//   ....[154]....
        /*0814*/ 	.word	0x000187c0


	//   ....[155]....
        /*0818*/ 	.word	0x000187f0


	//   ....[156]....
        /*081c*/ 	.word	0x000188c0


	//   ....[157]....
        /*0820*/ 	.word	0x000188f0


	//   ....[158]....
        /*0824*/ 	.word	0x000189c0


	//   ....[159]....
        /*0828*/ 	.word	0x000189f0


	//   ....[160]....
        /*082c*/ 	.word	0x00018ac0


	//   ....[161]....
        /*0830*/ 	.word	0x00018ae0


	//----- nvinfo : EIATTR_EXIT_INSTR_OFFSETS
	.align		4
.L_368:
        /*0834*/ 	.byte	0x04, 0x1c
        /*0836*/ 	.short	(.L_370 - .L_369)


	//   ....[0]....
.L_369:
        /*0838*/ 	.word	0x00000040


	//   ....[1]....
        /*083c*/ 	.word	0x00017da0


	//   ....[2]....
        /*0840*/ 	.word	0x00017e00


	//   ....[3]....
        /*0844*/ 	.word	0x00017e60


	//   ....[4]....
        /*0848*/ 	.word	0x00018af0


	//   ....[5]....
        /*084c*/ 	.word	0x00018b40


	//   ....[6]....
        /*0850*/ 	.word	0x00018ba0


	//----- nvinfo : EIATTR_CTAIDZ_USED
	.align		4
.L_370:
        /*0854*/ 	.byte	0x01, 0x04
	.zero		2


	//----- nvinfo : EIATTR_MAX_THREADS
	.align		4
        /*0858*/ 	.byte	0x04, 0x05
        /*085a*/ 	.short	(.L_372 - .L_371)
.L_371:
        /*085c*/ 	.word	0x00000080
        /*0860*/ 	.word	0x00000001
        /*0864*/ 	.word	0x00000001


	//----- nvinfo : EIATTR_CRS_STACK_SIZE
	.align		4
.L_372:
        /*0868*/ 	.byte	0x04, 0x1e
        /*086a*/ 	.short	(.L_374 - .L_373)
.L_373:
        /*086c*/ 	.word	0x00000000
.L_374:


//--------------------- .nv.info._ZN7cutlass13device_kernelIN5flash19enable_sm80_to_sm89INS1_16FlashAttnFwdSm80INS1_25CollectiveMainloopFwdSm80ILi4ELi1ELb0EN4cute5tupleIJNS5_1CILi128EEENS7_ILi48EEES8_EEELi128ENS_6half_tEfNS_4arch4Sm80ELb0ELb1ELb1ELb1ELb1ELb0ELb1ELb0EEENS1_21CollectiveEpilogueFwdINS6_IJS8_S8_S9_EEENS6_IJNS7_ILi1EEESH_SH_EEESB_SD_Li128ELb1ELb1ELb0ELb0EEENS1_19SingleTileSchedulerILb1ELb0ELb1ELi128EEEEEEEEEvNT_6ParamsE --------------------------
	.section	.nv.info._ZN7cutlass13device_kernelIN5flash19enable_sm80_to_sm89INS1_16FlashAttnFwdSm80INS1_25CollectiveMainloopFwdSm80ILi4ELi1ELb0EN4cute5tupleIJNS5_1CILi128EEENS7_ILi48EEES8_EEELi128ENS_6half_tEfNS_4arch4Sm80ELb0ELb1ELb1ELb1ELb1ELb0ELb1ELb0EEENS1_21CollectiveEpilogueFwdINS6_IJS8_S8_S9_EEENS6_IJNS7_ILi1EEESH_SH_EEESB_SD_Li128ELb1ELb1ELb0ELb0EEENS1_19SingleTileSchedulerILb1ELb0ELb1ELi128EEEEEEEEEvNT_6ParamsE,"",@"SHT_CUDA_INFO"
	.sectionflags	@""
	.align	4


	//----- nvinfo : EIATTR_CUDA_API_VERSION
	.align		4
        /*0000*/ 	.byte	0x04, 0x37
        /*0002*/ 	.short	(.L_376 - .L_375)
.L_375:
        /*0004*/ 	.word	0x00000082


	//----- nvinfo : EIATTR_SW2861232_WAR
	.align		4
.L_376:
        /*0008*/ 	.byte	0x01, 0x35
	.zero		2


	//----- nvinfo : EIATTR_PARAM_CBANK
	.align		4
        /*000c*/ 	.byte	0x04, 0x0a
        /*000e*/ 	.short	(.L_378 - .L_377)
	.align		4
.L_377:
        /*0010*/ 	.word	index@(.nv.constant0._ZN7cutlass13device_kernelIN5flash19enable_sm80_to_sm89INS1_16FlashAttnFwdSm80INS1_25CollectiveMainloopFwdSm80ILi4ELi1ELb0EN4cute5tupleIJNS5_1CILi128EEENS7_ILi48EEES8_EEELi128ENS_6half_tEfNS_4arch4Sm80ELb0ELb1ELb1ELb1ELb1ELb0ELb1ELb0EEENS1_21CollectiveEpilogueFwdINS6_IJS8_S8_S9_EEENS6_IJNS7_ILi1EEESH_SH_EEESB_SD_Li128ELb1ELb1ELb0ELb0EEENS1_19SingleTileSchedulerILb1ELb0ELb1ELi128EEEEEEEEEvNT_6ParamsE)
        /*0014*/ 	.short	0x0160
        /*0016*/ 	.short	0x0418


	//----- nvinfo : EIATTR_CBANK_PARAM_SIZE
	.align		4
.L_378:
        /*0018*/ 	.byte	0x03, 0x19
        /*001a*/ 	.short	0x0418


	//----- nvinfo : EIATTR_KPARAM_INFO
	.align		4
        /*001c*/ 	.byte	0x04, 0x17
        /*001e*/ 	.short	(.L_380 - .L_379)
.L_379:
        /*0020*/ 	.word	0x00000000
        /*0024*/ 	.short	0x0000
        /*0026*/ 	.short	0x0000
        /*0028*/ 	.byte	0x00, 0xf0, 0x61, 0x10


	//----- nvinfo : EIATTR_MAXREG_COUNT
	.align		4
.L_380:
        /*002c*/ 	.byte	0x03, 0x1b
        /*002e*/ 	.short	0x00ff


	//----- nvinfo : EIATTR_NUM_BARRIERS
	.align		4
        /*0030*/ 	.byte	0x02, 0x4c
        /*0032*/ 	.byte	0x02
	.zero		1


	//----- nvinfo : EIATTR_ANNOTATIONS
	.align		4
        /*0034*/ 	.byte	0x04, 0x55
        /*0036*/ 	.short	(.L_382 - .L_381)


	//   ....[0]....
.L_381:
        /* <DEDUP_REMOVED lines=53> */


	//----- nvinfo : EIATTR_MERCURY_ISA_VERSION
	.align		4
.L_382:
        /*0378*/ 	.byte	0x03, 0x5f
        /*037a*/ 	.short	0x0000


	//----- nvinfo : EIATTR_COOP_GROUP_MASK_REGIDS
	.align		4
        /*037c*/ 	.byte	0x04, 0x29
        /*037e*/ 	.short	(.L_384 - .L_383)


	//   ....[0]....
.L_383:
        /*0380*/ 	.word	0xffffffff


	//   ....[1]....
        /*0384*/ 	.word	0xffffffff


	//   ....[2]....
        /*0388*/ 	.word	0xffffffff


	//   ....[3]....
        /*038c*/ 	.word	0xffffffff


	//   ....[4]....
        /*0390*/ 	.word	0xffffffff


	//   ....[5]....
        /*0394*/ 	.word	0xffffffff


	//   ....[6]....
        /*0398*/ 	.word	0xffffffff


	//   ....[7]....
        /*039c*/ 	.word	0xffffffff


	//   ....[8]....
        /*03a0*/ 	.word	0xffffffff


	//   ....[9]....
        /*03a4*/ 	.word	0xffffffff


	//   ....[10]....
        /*03a8*/ 	.word	0xffffffff


	//   ....[11]....
        /*03ac*/ 	.word	0xffffffff


	//   ....[12]....
        /*03b0*/ 	.word	0xffffffff


	//   ....[13]....
        /*03b4*/ 	.word	0xffffffff


	//   ....[14]....
        /*03b8*/ 	.word	0xffffffff


	//   ....[15]....
        /*03bc*/ 	.word	0xffffffff


	//   ....[16]....
        /*03c0*/ 	.word	0xffffffff


	//   ....[17]....
        /*03c4*/ 	.word	0xffffffff


	//   ....[18]....
        /*03c8*/ 	.word	0xffffffff


	//   ....[19]....
        /*03cc*/ 	.word	0xffffffff


	//   ....[20]....
        /*03d0*/ 	.word	0xffffffff


	//   ....[21]....
        /*03d4*/ 	.word	0xffffffff


	//   ....[22]....
        /*03d8*/ 	.word	0xffffffff


	//   ....[23]....
        /*03dc*/ 	.word	0xffffffff


	//   ....[24]....
        /*03e0*/ 	.word	0xffffffff


	//   ....[25]....
        /*03e4*/ 	.word	0xffffffff


	//   ....[26]....
        /*03e8*/ 	.word	0xffffffff


	//   ....[27]....
        /*03ec*/ 	.word	0xffffffff


	//   ....[28]....
        /*03f0*/ 	.word	0xffffffff


	//   ....[29]....
        /*03f4*/ 	.word	0xffffffff


	//   ....[30]....
        /*03f8*/ 	.word	0xffffffff


	//   ....[31]....
        /*03fc*/ 	.word	0xffffffff


	//   ....[32]....
        /*0400*/ 	.word	0xffffffff


	//   ....[33]....
        /*0404*/ 	.word	0xffffffff


	//   ....[34]....
        /*0408*/ 	.word	0xffffffff


	//   ....[35]....
        /*040c*/ 	.word	0xffffffff


	//   ....[36]....
        /*0410*/ 	.word	0xffffffff


	//   ....[37]....
        /*0414*/ 	.word	0xffffffff


	//   ....[38]....
        /*0418*/ 	.word	0xffffffff


	//   ....[39]....
        /*041c*/ 	.word	0xffffffff


	//   ....[40]....
        /*0420*/ 	.word	0xffffffff


	//   ....[41]....
        /*0424*/ 	.word	0xffffffff


	//   ....[42]....
        /*0428*/ 	.word	0xffffffff


	//   ....[43]....
        /*042c*/ 	.word	0xffffffff


	//   ....[44]....
        /*0430*/ 	.word	0xffffffff


	//   ....[45]....
        /*0434*/ 	.word	0xffffffff


	//   ....[46]....
        /*0438*/ 	.word	0xffffffff


	//   ....[47]....
        /*043c*/ 	.word	0xffffffff


	//   ....[48]....
        /*0440*/ 	.word	0xffffffff


	//   ....[49]....
        /*0444*/ 	.word	0xffffffff


	//   ....[50]....
        /*0448*/ 	.word	0xffffffff


	//   ....[51]....
        /*044c*/ 	.word	0xffffffff


	//   ....[52]....
        /*0450*/ 	.word	0xffffffff


	//   ....[53]....
        /*0454*/ 	.word	0xffffffff


	//   ....[54]....
        /*0458*/ 	.word	0xffffffff


	//   ....[55]....
        /*045c*/ 	.word	0xffffffff


	//   ....[56]....
        /*0460*/ 	.word	0xffffffff


	//   ....[57]....
        /*0464*/ 	.word	0xffffffff


	//   ....[58]....
        /*0468*/ 	.word	0xffffffff


	//   ....[59]....
        /*046c*/ 	.word	0xffffffff


	//   ....[60]....
        /*0470*/ 	.word	0xffffffff


	//   ....[61]....
        /*0474*/ 	.word	0xffffffff


	//   ....[62]....
        /*0478*/ 	.word	0xffffffff


	//   ....[63]....
        /*047c*/ 	.word	0xffffffff


	//   ....[64]....
        /*0480*/ 	.word	0xffffffff


	//   ....[65]....
        /*0484*/ 	.word	0xffffffff


	//   ....[66]....
        /*0488*/ 	.word	0xffffffff


	//   ....[67]....
        /*048c*/ 	.word	0xffffffff


	//   ....[68]....
        /*0490*/ 	.word	0xffffffff


	//   ....[69]....
        /*0494*/ 	.word	0xffffffff


	//   ....[70]....
        /*0498*/ 	.word	0xffffffff


	//   ....[71]....
        /*049c*/ 	.word	0xffffffff


	//   ....[72]....
        /*04a0*/ 	.word	0xffffffff


	//   ....[73]....
        /*04a4*/ 	.word	0xffffffff


	//   ....[74]....
        /*04a8*/ 	.word	0xffffffff


	//   ....[75]....
        /*04ac*/ 	.word	0xffffffff


	//   ....[76]....
        /*04b0*/ 	.word	0xffffffff


	//   ....[77]....
        /*04b4*/ 	.word	0xffffffff


	//   ....[78]....
        /*04b8*/ 	.word	0xffffffff


	//   ....[79]....
        /*04bc*/ 	.word	0xffffffff


	//   ....[80]....
        /*04c0*/ 	.word	0xffffffff


	//   ....[81]....
        /*04c4*/ 	.word	0xffffffff


	//   ....[82]....
        /*04c8*/ 	.word	0xffffffff


	//   ....[83]....
        /*04cc*/ 	.word	0xffffffff


	//   ....[84]....
        /*04d0*/ 	.word	0xffffffff


	//   ....[85]....
        /*04d4*/ 	.word	0xffffffff


	//   ....[86]....
        /*04d8*/ 	.word	0xffffffff


	//   ....[87]....
        /*04dc*/ 	.word	0xffffffff


	//   ....[88]....
        /*04e0*/ 	.word	0xffffffff


	//   ....[89]....
        /*04e4*/ 	.word	0xffffffff


	//   ....[90]....
        /*04e8*/ 	.word	0xffffffff


	//   ....[91]....
        /*04ec*/ 	.word	0xffffffff


	//   ....[92]....
        /*04f0*/ 	.word	0xffffffff


	//   ....[93]....
        /*04f4*/ 	.word	0xffffffff


	//   ....[94]....
        /*04f8*/ 	.word	0xffffffff


	//   ....[95]....
        /*04fc*/ 	.word	0xffffffff


	//   ....[96]....
        /*0500*/ 	.word	0xffffffff


	//   ....[97]....
        /*0504*/ 	.word	0xffffffff


	//   ....[98]....
        /*0508*/ 	.word	0xffffffff


	//   ....[99]....
        /*050c*/ 	.word	0xffffffff


	//   ....[100]....
        /*0510*/ 	.word	0xffffffff


	//   ....[101]....
        /*0514*/ 	.word	0xffffffff


	//   ....[102]....
        /*0518*/ 	.word	0xffffffff


	//   ....[103]....
        /*051c*/ 	.word	0xffffffff


	//   ....[104]....
        /*0520*/ 	.word	0xffffffff


	//   ....[105]....
        /*0524*/ 	.word	0xffffffff


	//   ....[106]....
        /*0528*/ 	.word	0xffffffff


	//   ....[107]....
        /*052c*/ 	.word	0xffffffff


	//   ....[108]....
        /*0530*/ 	.word	0xffffffff


	//   ....[109]....
        /*0534*/ 	.word	0xffffffff


	//   ....[110]....
        /*0538*/ 	.word	0xffffffff


	//   ....[111]....
        /*053c*/ 	.word	0xffffffff


	//   ....[112]....
        /*0540*/ 	.word	0xffffffff


	//   ....[113]....
        /*0544*/ 	.word	0xffffffff


	//   ....[114]....
        /*0548*/ 	.word	0xffffffff


	//   ....[115]....
        /*054c*/ 	.word	0xffffffff


	//   ....[116]....
        /*0550*/ 	.word	0xffffffff


	//   ....[117]....
        /*0554*/ 	.word	0xffffffff


	//   ....[118]....
        /*0558*/ 	.word	0xffffffff


	//   ....[119]....
        /*055c*/ 	.word	0xffffffff


	//   ....[120]....
        /*0560*/ 	.word	0xffffffff


	//   ....[121]....
        /*0564*/ 	.word	0xffffffff


	//   ....[122]....
        /*0568*/ 	.word	0xffffffff


	//   ....[123]....
        /*056c*/ 	.word	0xffffffff


	//   ....[124]....
        /*0570*/ 	.word	0xffffffff


	//   ....[125]....
        /*0574*/ 	.word	0xffffffff


	//   ....[126]....
        /*0578*/ 	.word	0xffffffff


	//   ....[127]....
        /*057c*/ 	.word	0xffffffff


	//   ....[128]....
        /*0580*/ 	.word	0xffffffff


	//   ....[129]....
        /*0584*/ 	.word	0xffffffff


	//   ....[130]....
        /*0588*/ 	.word	0xffffffff


	//   ....[131]....
        /*058c*/ 	.word	0xffffffff


	//   ....[132]....
        /*0590*/ 	.word	0xffffffff


	//   ....[133]....
        /*0594*/ 	.word	0xffffffff


	//   ....[134]....
        /*0598*/ 	.word	0xffffffff


	//   ....[135]....
        /*059c*/ 	.word	0xffffffff


	//   ....[136]....
        /*05a0*/ 	.word	0xffffffff


	//   ....[137]....
        /*05a4*/ 	.word	0xffffffff


	//   ....[138]....
        /*05a8*/ 	.word	0xffffffff


	//   ....[139]....
        /*05ac*/ 	.word	0xffffffff


	//   ....[140]....
        /*05b0*/ 	.word	0xffffffff


	//   ....[141]....
        /*05b4*/ 	.word	0xffffffff


	//   ....[142]....
        /*05b8*/ 	.word	0xffffffff


	//   ....[143]....
        /*05bc*/ 	.word	0xffffffff


	//   ....[144]....
        /*05c0*/ 	.word	0xffffffff


	//   ....[145]....
        /*05c4*/ 	.word	0xffffffff


	//   ....[146]....
        /*05c8*/ 	.word	0xffffffff


	//   ....[147]....
        /*05cc*/ 	.word	0xffffffff


	//   ....[148]....
        /*05d0*/ 	.word	0xffffffff


	//   ....[149]....
        /*05d4*/ 	.word	0xffffffff


	//   ....[150]....
        /*05d8*/ 	.word	0xffffffff


	//   ....[151]....
        /*05dc*/ 	.word	0xffffffff


	//   ....[152]....
        /*05e0*/ 	.word	0xffffffff


	//   ....[153]....
        /*05e4*/ 	.word	0xffffffff


	//   ....[154]....
        /*05e8*/ 	.word	0xffffffff


	//   ....[155]....
        /*05ec*/ 	.word	0xffffffff


	//   ....[156]....
        /*05f0*/ 	.word	0xffffffff


	//   ....[157]....
        /*05f4*/ 	.word	0xffffffff


	//   ....[158]....
        /*05f8*/ 	.word	0xffffffff


	//   ....[159]....
        /*05fc*/ 	.word	0xffffffff


	//   ....[160]....
        /*0600*/ 	.word	0xffffffff


	//   ....[161]....
        /*0604*/ 	.word	0xffffffff


	//   ....[162]....
        /*0608*/ 	.word	0xffffffff


	//----- nvinfo : EIATTR_COOP_GROUP_INSTR_OFFSETS
	.align		4
.L_384:
        /*060c*/ 	.byte	0x04, 0x28
        /*060e*/ 	.short	(.L_386 - .L_385)


	//   ....[0]....
.L_385:
        /*0610*/ 	.word	0x000000a0


	//   ....[1]....
        /*0614*/ 	.word	0x000017e0


	//   ....[2]....
        /*0618*/ 	.word	0x00001810


	//   ....[3]....
        /*061c*/ 	.word	0x000019d0


	//   ....[4]....
        /*0620*/ 	.word	0x00001a00


	//   ....[5]....
        /*0624*/ 	.word	0x00001ad0


	//   ....[6]....
        /*0628*/ 	.word	0x00001b00


	//   ....[7]....
        /*062c*/ 	.word	0x00001bd0


	//   ....[8]....
        /*0630*/ 	.word	0x00001c00


	//   ....[9]....
        /*0634*/ 	.word	0x00001cd0


	//   ....[10]....
        /*0638*/ 	.word	0x00001d00


	//   ....[11]....
        /*063c*/ 	.word	0x00001dd0


	//   ....[12]....
        /*0640*/ 	.word	0x00001e00


	//   ....[13]....
        /*0644*/ 	.word	0x00001ed0


	//   ....[14]....
        /*0648*/ 	.word	0x00001f00


	//   ....[15]....
        /*064c*/ 	.word	0x00001fe0


	//   ....[16]....
        /*0650*/ 	.word	0x00002030


	//   ....[17]....
        /*0654*/ 	.word	0x00002500


	//   ....[18]....
        /*0658*/ 	.word	0x00002520


	//   ....[19]....
        /*065c*/ 	.word	0x00002540


	//   ....[20]....
        /*0660*/ 	.word	0x00002550


	//   ....[21]....
        /*0664*/ 	.word	0x00002560


	//   ....[22]....
        /*0668*/ 	.word	0x00002570


	//   ....[23]....
        /*066c*/ 	.word	0x000029e0


	//   ....[24]....
        /*0670*/ 	.word	0x00002a10


	//   ....[25]....
        /*0674*/ 	.word	0x00002a50


	//   ....[26]....
        /*0678*/ 	.word	0x00002a80


	//   ....[27]....
        /*067c*/ 	.word	0x00002aa0


	//   ....[28]....
        /*0680*/ 	.word	0x00002ab0


	//   ....[29]....
        /*0684*/ 	.word	0x00003710


	//   ....[30]....
        /*0688*/ 	.word	0x00003730


	//   ....[31]....
        /*068c*/ 	.word	0x00003740


	//   ....[32]....
        /*0690*/ 	.word	0x00003750


	//   ....[33]....
        /*0694*/ 	.word	0x00003760


	//   ....[34]....
        /*0698*/ 	.word	0x00003770


	//   ....[35]....
        /*069c*/ 	.word	0x00003ce0


	//   ....[36]....
        /*06a0*/ 	.word	0x00004420


	//   ....[37]....
        /*06a4*/ 	.word	0x00004be0


	//   ....[38]....
        /*06a8*/ 	.word	0x00005310


	//   ....[39]....
        /*06ac*/ 	.word	0x00005750


	//   ....[40]....
        /*06b0*/ 	.word	0x00005790


	//   ....[41]....
        /*06b4*/ 	.word	0x000058f0


	//   ....[42]....
        /*06b8*/ 	.word	0x00005920


	//   ....[43]....
        /*06bc*/ 	.word	0x00005d40


	//   ....[44]....
        /*06c0*/ 	.word	0x00005eb0


	//   ....[45]....
        /*06c4*/ 	.word	0x00005ec0


	//   ....[46]....
        /*06c8*/ 	.word	0x00005f60


	//   ....[47]....
        /*06cc*/ 	.word	0x00008060


	//   ....[48]....
        /*06d0*/ 	.word	0x00008070


	//   ....[49]....
        /*06d4*/ 	.word	0x00008080


	//   ....[50]....
        /*06d8*/ 	.word	0x00008090


	//   ....[51]....
        /*06dc*/ 	.word	0x000080a0


	//   ....[52]....
        /*06e0*/ 	.word	0x000080b0


	//   ....[53]....
        /*06e4*/ 	.word	0x00009220


	//   ....[54]....
        /*06e8*/ 	.word	0x00009230


	//   ....[55]....
        /*06ec*/ 	.word	0x00009240


	//   ....[56]....
        /*06f0*/ 	.word	0x00009250


	//   ....[57]....
        /*06f4*/ 	.word	0x00009260


	//   ....[58]....
        /*06f8*/ 	.word	0x00009270


	//   ....[59]....
        /*06fc*/ 	.word	0x00009490


	//   ....[60]....
        /*0700*/ 	.word	0x000096b0


	//   ....[61]....
        /*0704*/ 	.word	0x00009cd0


	//   ....[62]....
        /*0708*/ 	.word	0x0000a2d0


	//   ....[63]....
        /*070c*/ 	.word	0x0000ab00


	//   ....[64]....
        /*0710*/ 	.word	0x0000ab60


	//   ....[65]....
        /*0714*/ 	.word	0x0000ac90


	//   ....[66]....
        /*0718*/ 	.word	0x0000ace0


	//   ....[67]....
        /*071c*/ 	.word	0x0000ae60


	//   ....[68]....
        /*0720*/ 	.word	0x0000b0b0


	//   ....[69]....
        /*0724*/ 	.word	0x0000b140


	//   ....[70]....
        /*0728*/ 	.word	0x0000b220


	//   ....[71]....
        /*072c*/ 	.word	0x0000d5c0


	//   ....[72]....
        /*0730*/ 	.word	0x0000d5d0


	//   ....[73]....
        /*0734*/ 	.word	0x0000d5e0


	//   ....[74]....
        /*0738*/ 	.word	0x0000d5f0


	//   ....[75]....
        /*073c*/ 	.word	0x0000d600


	//   ....[76]....
        /*0740*/ 	.word	0x0000d610


	//   ....[77]....
        /*0744*/ 	.word	0x0000e780


	//   ....[78]....
        /*0748*/ 	.word	0x0000e790


	//   ....[79]....
        /*074c*/ 	.word	0x0000e7a0


	//   ....[80]....
        /*0750*/ 	.word	0x0000e7b0


	//   ....[81]....
        /*0754*/ 	.word	0x0000e7c0


	//   ....[82]....
        /*0758*/ 	.word	0x0000e7d0


	//   ....[83]....
        /*075c*/ 	.word	0x0000eaf0


	//   ....[84]....
        /*0760*/ 	.word	0x0000ebb0


	//   ....[85]....
        /*0764*/ 	.word	0x0000ebd0


	//   ....[86]....
        /*0768*/ 	.word	0x0000ec10


	//   ....[87]....
        /*076c*/ 	.word	0x0000ec50


	//   ....[88]....
        /*0770*/ 	.word	0x0000ec80


	//   ....[89]....
        /*0774*/ 	.word	0x0000ed90


	//   ....[90]....
        /*0778*/ 	.word	0x0000f1f0


	//   ....[91]....
        /*077c*/ 	.word	0x00011020


	//   ....[92]....
        /*0780*/ 	.word	0x00011030


	//   ....[93]....
        /*0784*/ 	.word	0x00011050


	//   ....[94]....
        /*0788*/ 	.word	0x00011070


	//   ....[95]....
        /*078c*/ 	.word	0x00011120


	//   ....[96]....
        /*0790*/ 	.word	0x00011130


	//   ....[97]....
        /*0794*/ 	.word	0x00012230


	//   ....[98]....
        /*0798*/ 	.word	0x00012240


	//   ....[99]....
        /*079c*/ 	.word	0x00012250


	//   ....[100]....
        /*07a0*/ 	.word	0x00012260


	//   ....[101]....
        /*07a4*/ 	.word	0x00012270


	//   ....[102]....
        /*07a8*/ 	.word	0x00012280


	//   ....[103]....
        /*07ac*/ 	.word	0x000124a0


	//   ....[104]....
        /*07b0*/ 	.word	0x000126b0


	//   ....[105]....
        /*07b4*/ 	.word	0x00012cc0


	//   ....[106]....
        /*07b8*/ 	.word	0x000132b0


	//   ....[107]....
        /*07bc*/ 	.word	0x00013b10


	//   ....[108]....
        /*07c0*/ 	.word	0x00013b70


	//   ....[109]....
        /*07c4*/ 	.word	0x00013ca0


	//   ....[110]....
        /*07c8*/ 	.word	0x00013cf0


	//   ....[111]....
        /*07cc*/ 	.word	0x00013e60


	//   ....[112]....
        /*07d0*/ 	.word	0x00014050


	//   ....[113]....
        /*07d4*/ 	.word	0x00014110


	//   ....[114]....
        /*07d8*/ 	.word	0x00014230


	//   ....[115]....
        /*07dc*/ 	.word	0x000160c0


	//   ....[116]....
        /*07e0*/ 	.word	0x000160d0


	//   ....[117]....
        /*07e4*/ 	.word	0x000160e0


	//   ....[118]....
        /*07e8*/ 	.word	0x000160f0


	//   ....[119]....
        /*07ec*/ 	.word	0x00016120


	//   ....[120]....
        /*07f0*/ 	.word	0x00016140


	//   ....[121]....
        /*07f4*/ 	.word	0x00016160


	//   ....[122]....
        /*07f8*/ 	.word	0x00016170


	//   ....[123]....
        /*07fc*/ 	.word	0x00017e30


	//   ....[124]....
        /*0800*/ 	.word	0x00017e70


	//   ....[125]....
        /*0804*/ 	.word	0x00017ea0


	//   ....[126]....
        /*0808*/ 	.word	0x00017ed0


	//   ....[127]....
        /*080c*/ 	.word	0x00017f10


	//   ....[128]....
        /*0810*/ 	.word	0x00017f50


	//   ....[129]....
        /*0814*/ 	.word	0x00017f70


	//   ....[130]....
        /*0818*/ 	.word	0x00017f80


	//   ....[131]....
        /*081c*/ 	.word	0x00018140


	//   ....[132]....
        /*0820*/ 	.word	0x00018150


	//   ....[133]....
        /*0824*/ 	.word	0x00018250


	//   ....[134]....
        /*0828*/ 	.word	0x00018280


	//   ....[135]....
        /*082c*/ 	.word	0x00018360


	//   ....[136]....
        /*0830*/ 	.word	0x00018390


	//   ....[137]....
        /*0834*/ 	.word	0x00018470


	//   ....[138]....
        /*0838*/ 	.word	0x000184a0


	//   ....[139]....
        /*083c*/ 	.word	0x00018580


	//   ....[140]....
        /*0840*/ 	.word	0x000185b0


	//   ....[141]....
        /*0844*/ 	.word	0x00018690


	//   ....[142]....
        /*0848*/ 	.word	0x000186c0


	//   ....[143]....
        /*084c*/ 	.word	0x000187a0


	//   ....[144]....
        /*0850*/ 	.word	0x000187d0


	//   ....[145]....
        /*0854*/ 	.word	0x000188b0


	//   ....[146]....
        /*0858*/ 	.word	0x000188d0


	//   ....[147]....
        /*085c*/ 	.word	0x00019190


	//   ....[148]....
        /*0860*/ 	.word	0x000191a0


	//   ....[149]....
        /*0864*/ 	.word	0x00019270


	//   ....[150]....
        /*0868*/ 	.word	0x000192a0


	//   ....[151]....
        /*086c*/ 	.word	0x00019370


	//   ....[152]....
        /*0870*/ 	.word	0x000193a0


	//   ....[153]....
        /*0874*/ 	.word	0x00019470


	//   ....[154]....
        /*0878*/ 	.word	0x000194a0


	//   ....[155]....
        /*087c*/ 	.word	0x00019570


	//   ....[156]....
        /*0880*/ 	.word	0x000195a0


	//   ....[157]....
        /*0884*/ 	.word	0x00019670


	//   ....[158]....
        /*0888*/ 	.word	0x000196a0


	//   ....[159]....
        /*088c*/ 	.word	0x00019770


	//   ....[160]....
        /*0890*/ 	.word	0x000197a0


	//   ....[161]....
        /*0894*/ 	.word	0x00019870


	//   ....[162]....
        /*0898*/ 	.word	0x00019890


	//----- nvinfo : EIATTR_EXIT_INSTR_OFFSETS
	.align		4
.L_386:
        /*089c*/ 	.byte	0x04, 0x1c
        /*089e*/ 	.short	(.L_388 - .L_387)


	//   ....[0]....
.L_387:
        /*08a0*/ 	.word	0x00000450


	//   ....[1]....
        /*08a4*/ 	.word	0x000188e0


	//   ....[2]....
        /*08a8*/ 	.word	0x00018940


	//   ....[3]....
        /*08ac*/ 	.word	0x000189a0


	//   ....[4]....
        /*08b0*/ 	.word	0x000198a0


	//   ....[5]....
        /*08b4*/ 	.word	0x000198f0


	//   ....[6]....
        /*08b8*/ 	.word	0x00019950


	//----- nvinfo : EIATTR_CTAIDZ_USED
	.align		4
.L_388:
        /*08bc*/ 	.byte	0x01, 0x04
	.zero		2


	//----- nvinfo : EIATTR_MAX_THREADS
	.align		4
        /*08c0*/ 	.byte	0x04, 0x05
        /*08c2*/ 	.short	(.L_390 - .L_389)
.L_389:
        /*08c4*/ 	.word	0x00000080
        /*08c8*/ 	.word	0x00000001
        /*08cc*/ 	.word	0x00000001


	//----- nvinfo : EIATTR_CRS_STACK_SIZE
	.align		4
.L_390:
        /*08d0*/ 	.byte	0x04, 0x1e
        /*08d2*/ 	.short	(.L_392 - .L_391)
.L_391:
        /*08d4*/ 	.word	0x00000000
.L_392:


//--------------------- .nv.info._ZN7cutlass13device_kernelIN5flash19enable_sm80_to_sm89INS1_16FlashAttnFwdSm80INS1_25CollectiveMainloopFwdSm80ILi4ELi1ELb0EN4cute5tupleIJNS5_1CILi128EEENS7_ILi48EEES8_EEELi128ENS_6half_tEfNS_4arch4Sm80ELb0ELb1ELb1ELb1ELb1ELb1ELb1ELb0EEENS1_21CollectiveEpilogueFwdINS6_IJS8_S8_S9_EEENS6_IJNS7_ILi1EEESH_SH_EEESB_SD_Li128ELb1ELb1ELb0ELb0EEENS1_19SingleTileSchedulerILb1ELb0ELb1ELi128EEEEEEEEEvNT_6ParamsE --------------------------
	.section	.nv.info._ZN7cutlass13device_kernelIN5flash19enable_sm80_to_sm89INS1_16FlashAttnFwdSm80INS1_25CollectiveMainloopFwdSm80ILi4ELi1ELb0EN4cute5tupleIJNS5_1CILi128EEENS7_ILi48EEES8_EEELi128ENS_6half_tEfNS_4arch4Sm80ELb0ELb1ELb1ELb1ELb1ELb1ELb1ELb0EEENS1_21CollectiveEpilogueFwdINS6_IJS8_S8_S9_EEENS6_IJNS7_ILi1EEESH_SH_EEESB_SD_Li128ELb1ELb1ELb0ELb0EEENS1_19SingleTileSchedulerILb1ELb0ELb1ELi128EEEEEEEEEvNT_6ParamsE,"",@"SHT_CUDA_INFO"
	.sectionflags	@""
	.align	4


	//----- nvinfo : EIATTR_CUDA_API_VERSION
	.align		4
        /*0000*/ 	.byte	0x04, 0x37
        /*0002*/ 	.short	(.L_394 - .L_393)
.L_393:
        /*0004*/ 	.word	0x00000082


	//----- nvinfo : EIATTR_SW2861232_WAR
	.align		4
.L_394:
        /*0008*/ 	.byte	0x01, 0x35
	.zero		2


	//----- nvinfo : EIATTR_PARAM_CBANK
	.align		4
        /*000c*/ 	.byte	0x04, 0x0a
        /*000e*/ 	.short	(.L_396 - .L_395)
	.align		4
.L_395:
        /*0010*/ 	.word	index@(.nv.constant0._ZN7cutlass13device_kernelIN5flash19enable_sm80_to_sm89INS1_16FlashAttnFwdSm80INS1_25CollectiveMainloopFwdSm80ILi4ELi1ELb0EN4cute5tupleIJNS5_1CILi128EEENS7_ILi48EEES8_EEELi128ENS_6half_tEfNS_4arch4Sm80ELb0ELb1ELb1ELb1ELb1ELb1ELb1ELb0EEENS1_21CollectiveEpilogueFwdINS6_IJS8_S8_S9_EEENS6_IJNS7_ILi1EEESH_SH_EEESB_SD_Li128ELb1ELb1ELb0ELb0EEENS1_19SingleTileSchedulerILb1ELb0ELb1ELi128EEEEEEEEEvNT_6ParamsE)
        /*0014*/ 	.short	0x0160
        /*0016*/ 	.short	0x0418


	//----- nvinfo : EIATTR_CBANK_PARAM_SIZE
	.align		4
.L_396:
        /*0018*/ 	.byte	0x03, 0x19
        /*001a*/ 	.short	0x0418


	//----- nvinfo : EIATTR_KPARAM_INFO
	.align		4
        /*001c*/ 	.byte	0x04, 0x17
        /*001e*/ 	.short	(.L_398 - .L_397)
.L_397:
        /*0020*/ 	.word	0x00000000
        /*0024*/ 	.short	0x0000
        /*0026*/ 	.short	0x0000
        /*0028*/ 	.byte	0x00, 0xf0, 0x61, 0x10


	//----- nvinfo : EIATTR_MAXREG_COUNT
	.align		4
.L_398:
        /*002c*/ 	.byte	0x03, 0x1b
        /*002e*/ 	.short	0x00ff


	//----- nvinfo : EIATTR_NUM_BARRIERS
	.align		4
        /*0030*/ 	.byte	0x02, 0x4c
        /*0032*/ 	.byte	0x02
	.zero		1


	//----- nvinfo : EIATTR_ANNOTATIONS
	.align		4
        /*0034*/ 	.byte	0x04, 0x55
        /*0036*/ 	.short	(.L_400 - .L_399)


	//   ....[0]....
.L_399:
        /* <DEDUP_REMOVED lines=350> */


	//----- nvinfo : EIATTR_MERCURY_ISA_VERSION
	.align		4
.L_400:
        /*1600*/ 	.byte	0x03, 0x5f
        /*1602*/ 	.short	0x0000


	//----- nvinfo : EIATTR_COOP_GROUP_MASK_REGIDS
	.align		4
        /*1604*/ 	.byte	0x04, 0x29
        /*1606*/ 	.short	(.L_402 - .L_401)


	//   ....[0]....
.L_401:
        /*1608*/ 	.word	0xffffffff


	//   ....[1]....
        /*160c*/ 	.word	0xffffffff


	//   ....[2]....
        /*1610*/ 	.word	0xffffffff


	//   ....[3]....
        /*1614*/ 	.word	0xffffffff


	//   ....[4]....
        /*1618*/ 	.word	0xffffffff


	//   ....[5]....
        /*161c*/ 	.word	0xffffffff


	//   ....[6]....
        /*1620*/ 	.word	0xffffffff


	//   ....[7]....
        /*1624*/ 	.word	0xffffffff


	//   ....[8]....
        /*1628*/ 	.word	0xffffffff


	//   ....[9]....
        /*162c*/ 	.word	0xffffffff


	//   ....[10]....
        /*1630*/ 	.word	0xffffffff


	//   ....[11]....
        /*1634*/ 	.word	0xffffffff


	//   ....[12]....
        /*1638*/ 	.word	0xffffffff


	//   ....[13]....
        /*163c*/ 	.word	0xffffffff


	//   ....[14]....
        /*1640*/ 	.word	0xffffffff


	//   ....[15]....
        /*1644*/ 	.word	0xffffffff


	//   ....[16]....
        /*1648*/ 	.word	0xffffffff


	//   ....[17]....
        /*164c*/ 	.word	0xffffffff


	//   ....[18]....
        /*1650*/ 	.word	0xffffffff


	//   ....[19]....
        /*1654*/ 	.word	0xffffffff


	//   ....[20]....
        /*1658*/ 	.word	0xffffffff


	//   ....[21]....
        /*165c*/ 	.word	0xffffffff


	//   ....[22]....
        /*1660*/ 	.word	0xffffffff


	//   ....[23]....
        /*1664*/ 	.word	0xffffffff


	//   ....[24]....
        /*1668*/ 	.word	0xffffffff


	//   ....[25]....
        /*166c*/ 	.word	0xffffffff


	//   ....[26]....
        /*1670*/ 	.word	0xffffffff


	//   ....[27]....
        /*1674*/ 	.word	0xffffffff


	//   ....[28]....
        /*1678*/ 	.word	0xffffffff


	//   ....[29]....
        /*167c*/ 	.word	0xffffffff


	//   ....[30]....
        /*1680*/ 	.word	0xffffffff


	//   ....[31]....
        /*1684*/ 	.word	0xffffffff


	//   ....[32]....
        /*1688*/ 	.word	0xffffffff


	//   ....[33]....
        /*168c*/ 	.word	0xffffffff


	//   ....[34]....
        /*1690*/ 	.word	0xffffffff


	//   ....[35]....
        /*1694*/ 	.word	0xffffffff


	//   ....[36]....
        /*1698*/ 	.word	0xffffffff


	//   ....[37]....
        /*169c*/ 	.word	0xffffffff


	//   ....[38]....
        /*16a0*/ 	.word	0xffffffff


	//   ....[39]....
        /*16a4*/ 	.word	0xffffffff


	//   ....[40]....
        /*16a8*/ 	.word	0xffffffff


	//   ....[41]....
        /*16ac*/ 	.word	0xffffffff


	//   ....[42]....
        /*16b0*/ 	.word	0xffffffff


	//   ....[43]....
        /*16b4*/ 	.word	0xffffffff


	//   ....[44]....
        /*16b8*/ 	.word	0xffffffff


	//   ....[45]....
        /*16bc*/ 	.word	0xffffffff


	//   ....[46]....
        /*16c0*/ 	.word	0xffffffff


	//   ....[47]....
        /*16c4*/ 	.word	0xffffffff


	//   ....[48]....
        /*16c8*/ 	.word	0xffffffff


	//   ....[49]....
        /*16cc*/ 	.word	0xffffffff


	//   ....[50]....
        /*16d0*/ 	.word	0xffffffff


	//   ....[51]....
        /*16d4*/ 	.word	0xffffffff


	//   ....[52]....
        /*16d8*/ 	.word	0xffffffff


	//   ....[53]....
        /*16dc*/ 	.word	0xffffffff


	//   ....[54]....
        /*16e0*/ 	.word	0xffffffff


	//   ....[55]....
        /*16e4*/ 	.word	0xffffffff


	//   ....[56]....
        /*16e8*/ 	.word	0xffffffff


	//   ....[57]....
        /*16ec*/ 	.word	0xffffffff


	//   ....[58]....
        /*16f0*/ 	.word	0xffffffff


	//   ....[59]....
        /*16f4*/ 	.word	0xffffffff


	//   ....[60]....
        /*16f8*/ 	.word	0xffffffff


	//   ....[61]....
        /*16fc*/ 	.word	0xffffffff


	//   ....[62]....
        /*1700*/ 	.word	0xffffffff


	//   ....[63]....
        /*1704*/ 	.word	0xffffffff


	//   ....[64]....
        /*1708*/ 	.word	0xffffffff


	//   ....[65]....
        /*170c*/ 	.word	0xffffffff


	//   ....[66]....
        /*1710*/ 	.word	0xffffffff


	//   ....[67]....
        /*1714*/ 	.word	0xffffffff


	//   ....[68]....
        /*1718*/ 	.word	0xffffffff


	//   ....[69]....
        /*171c*/ 	.word	0xffffffff


	//   ....[70]....
        /*1720*/ 	.word	0xffffffff


	//   ....[71]....
        /*1724*/ 	.word	0xffffffff


	//   ....[72]....
        /*1728*/ 	.word	0xffffffff


	//   ....[73]....
        /*172c*/ 	.word	0xffffffff


	//   ....[74]....
        /*1730*/ 	.word	0xffffffff


	//   ....[75]....
        /*1734*/ 	.word	0xffffffff


	//   ....[76]....
        /*1738*/ 	.word	0xffffffff


	//   ....[77]....
        /*173c*/ 	.word	0xffffffff


	//   ....[78]....
        /*1740*/ 	.word	0xffffffff


	//   ....[79]....
        /*1744*/ 	.word	0xffffffff


	//   ....[80]....
        /*1748*/ 	.word	0xffffffff


	//   ....[81]....
        /*174c*/ 	.word	0xffffffff


	//   ....[82]....
        /*1750*/ 	.word	0xffffffff


	//   ....[83]....
        /*1754*/ 	.word	0xffffffff


	//   ....[84]....
        /*1758*/ 	.word	0xffffffff


	//   ....[85]....
        /*175c*/ 	.word	0xffffffff


	//   ....[86]....
        /*1760*/ 	.word	0xffffffff


	//   ....[87]....
        /*1764*/ 	.word	0xffffffff


	//   ....[88]....
        /*1768*/ 	.word	0xffffffff


	//   ....[89]....
        /*176c*/ 	.word	0xffffffff


	//   ....[90]....
        /*1770*/ 	.word	0xffffffff


	//   ....[91]....
        /*1774*/ 	.word	0xffffffff


	//   ....[92]....
        /*1778*/ 	.word	0xffffffff


	//   ....[93]....
        /*177c*/ 	.word	0xffffffff


	//   ....[94]....
        /*1780*/ 	.word	0xffffffff


	//   ....[95]....
        /*1784*/ 	.word	0xffffffff


	//   ....[96]....
        /*1788*/ 	.word	0xffffffff


	//   ....[97]....
        /*178c*/ 	.word	0xffffffff


	//   ....[98]....
        /*1790*/ 	.word	0xffffffff


	//   ....[99]....
        /*1794*/ 	.word	0xffffffff


	//   ....[100]....
        /*1798*/ 	.word	0xffffffff


	//   ....[101]....
        /*179c*/ 	.word	0xffffffff


	//   ....[102]....
        /*17a0*/ 	.word	0xffffffff


	//   ....[103]....
        /*17a4*/ 	.word	0xffffffff


	//   ....[104]....
        /*17a8*/ 	.word	0xffffffff


	//   ....[105]....
        /*17ac*/ 	.word	0xffffffff


	//   ....[106]....
        /*17b0*/ 	.word	0xffffffff


	//   ....[107]....
        /*17b4*/ 	.word	0xffffffff


	//   ....[108]....
        /*17b8*/ 	.word	0xffffffff


	//   ....[109]....
        /*17bc*/ 	.word	0xffffffff


	//   ....[110]....
        /*17c0*/ 	.word	0xffffffff


	//   ....[111]....
        /*17c4*/ 	.word	0xffffffff


	//   ....[112]....
        /*17c8*/ 	.word	0xffffffff


	//   ....[113]....
        /*17cc*/ 	.word	0xffffffff


	//   ....[114]....
        /*17d0*/ 	.word	0xffffffff


	//   ....[115]....
        /*17d4*/ 	.word	0xffffffff


	//   ....[116]....
        /*17d8*/ 	.word	0xffffffff


	//   ....[117]....
        /*17dc*/ 	.word	0xffffffff


	//   ....[118]....
        /*17e0*/ 	.word	0xffffffff


	//   ....[119]....
        /*17e4*/ 	.word	0xffffffff


	//   ....[120]....
        /*17e8*/ 	.word	0xffffffff


	//   ....[121]....
        /*17ec*/ 	.word	0xffffffff


	//   ....[122]....
        /*17f0*/ 	.word	0xffffffff


	//   ....[123]....
        /*17f4*/ 	.word	0xffffffff


	//   ....[124]....
        /*17f8*/ 	.word	0xffffffff


	//   ....[125]....
        /*17fc*/ 	.word	0xffffffff


	//   ....[126]....
        /*1800*/ 	.word	0xffffffff


	//   ....[127]....
        /*1804*/ 	.word	0xffffffff


	//   ....[128]....
        /*1808*/ 	.word	0xffffffff


	//   ....[129]....
        /*180c*/ 	.word	0xffffffff


	//   ....[130]....
        /*1810*/ 	.word	0xffffffff


	//   ....[131]....
        /*1814*/ 	.word	0xffffffff


	//   ....[132]....
        /*1818*/ 	.word	0xffffffff


	//   ....[133]....
        /*181c*/ 	.word	0xffffffff


	//   ....[134]....
        /*1820*/ 	.word	0xffffffff


	//   ....[135]....
        /*1824*/ 	.word	0xffffffff


	//   ....[136]....
        /*1828*/ 	.word	0xffffffff


	//   ....[137]....
        /*182c*/ 	.word	0xffffffff


	//   ....[138]....
        /*1830*/ 	.word	0xffffffff


	//   ....[139]....
        /*1834*/ 	.word	0xffffffff


	//   ....[140]....
        /*1838*/ 	.word	0xffffffff


	//   ....[141]....
        /*183c*/ 	.word	0xffffffff


	//   ....[142]....
        /*1840*/ 	.word	0xffffffff


	//   ....[143]....
        /*1844*/ 	.word	0xffffffff


	//   ....[144]....
        /*1848*/ 	.word	0xffffffff


	//   ....[145]....
        /*184c*/ 	.word	0xffffffff


	//   ....[146]....
        /*1850*/ 	.word	0xffffffff


	//   ....[147]....
        /*1854*/ 	.word	0xffffffff


	//   ....[148]....
        /*1858*/ 	.word	0xffffffff


	//   ....[149]....
        /*185c*/ 	.word	0xffffffff


	//   ....[150]....
        /*1860*/ 	.word	0xffffffff


	//   ....[151]....
        /*1864*/ 	.word	0xffffffff


	//   ....[152]....
        /*1868*/ 	.word	0xffffffff


	//   ....[153]....
        /*186c*/ 	.word	0xffffffff


	//   ....[154]....
        /*1870*/ 	.word	0xffffffff


	//   ....[155]....
        /*1874*/ 	.word	0xffffffff


	//   ....[156]....
        /*1878*/ 	.word	0xffffffff


	//   ....[157]....
        /*187c*/ 	.word	0xffffffff


	//   ....[158]....
        /*1880*/ 	.word	0xffffffff


	//   ....[159]....
        /*1884*/ 	.word	0xffffffff


	//   ....[160]....
        /*1888*/ 	.word	0xffffffff


	//   ....[161]....
        /*188c*/ 	.word	0xffffffff


	//   ....[162]....
        /*1890*/ 	.word	0xffffffff


	//   ....[163]....
        /*1894*/ 	.word	0xffffffff


	//   ....[164]....
        /*1898*/ 	.word	0xffffffff


	//   ....[165]....
        /*189c*/ 	.word	0xffffffff


	//   ....[166]....
        /*18a0*/ 	.word	0xffffffff


	//   ....[167]....
        /*18a4*/ 	.word	0xffffffff


	//   ....[168]....
        /*18a8*/ 	.word	0xffffffff


	//   ....[169]....
        /*18ac*/ 	.word	0xffffffff


	//   ....[170]....
        /*18b0*/ 	.word	0xffffffff


	//   ....[171]....
        /*18b4*/ 	.word	0xffffffff


	//   ....[172]....
        /*18b8*/ 	.word	0xffffffff


	//   ....[173]....
        /*18bc*/ 	.word	0xffffffff


	//   ....[174]....
        /*18c0*/ 	.word	0xffffffff


	//   ....[175]....
        /*18c4*/ 	.word	0xffffffff


	//   ....[176]....
        /*18c8*/ 	.word	0xffffffff


	//   ....[177]....
        /*18cc*/ 	.word	0xffffffff


	//   ....[178]....
        /*18d0*/ 	.word	0xffffffff


	//   ....[179]....
        /*18d4*/ 	.word	0xffffffff


	//   ....[180]....
        /*18d8*/ 	.word	0xffffffff


	//   ....[181]....
        /*18dc*/ 	.word	0xffffffff


	//   ....[182]....
        /*18e0*/ 	.word	0xffffffff


	//   ....[183]....
        /*18e4*/ 	.word	0xffffffff


	//   ....[184]....
        /*18e8*/ 	.word	0xffffffff


	//   ....[185]....
        /*18ec*/ 	.word	0xffffffff


	//   ....[186]....
        /*18f0*/ 	.word	0xffffffff


	//   ....[187]....
        /*18f4*/ 	.word	0xffffffff


	//   ....[188]....
        /*18f8*/ 	.word	0xffffffff


	//   ....[189]....
        /*18fc*/ 	.word	0xffffffff


	//   ....[190]....
        /*1900*/ 	.word	0xffffffff


	//   ....[191]....
        /*1904*/ 	.word	0xffffffff


	//   ....[192]....
        /*1908*/ 	.word	0xffffffff


	//   ....[193]....
        /*190c*/ 	.word	0xffffffff


	//   ....[194]....
        /*1910*/ 	.word	0xffffffff


	//   ....[195]....
        /*1914*/ 	.word	0xffffffff


	//   ....[196]....
        /*1918*/ 	.word	0xffffffff


	//   ....[197]....
        /*191c*/ 	.word	0xffffffff


	//   ....[198]....
        /*1920*/ 	.word	0xffffffff


	//   ....[199]....
        /*1924*/ 	.word	0xffffffff


	//   ....[200]....
        /*1928*/ 	.word	0xffffffff


	//   ....[201]....
        /*192c*/ 	.word	0xffffffff


	//   ....[202]....
        /*1930*/ 	.word	0xffffffff


	//   ....[203]....
        /*1934*/ 	.word	0xffffffff


	//   ....[204]....
        /*1938*/ 	.word	0xffffffff


	//   ....[205]....
        /*193c*/ 	.word	0xffffffff


	//   ....[206]....
        /*1940*/ 	.word	0xffffffff


	//   ....[207]....
        /*1944*/ 	.word	0xffffffff


	//   ....[208]....
        /*1948*/ 	.word	0xffffffff


	//   ....[209]....
        /*194c*/ 	.word	0xffffffff


	//   ....[210]....
        /*1950*/ 	.word	0xffffffff


	//   ....[211]....
        /*1954*/ 	.word	0xffffffff


	//   ....[212]....
        /*1958*/ 	.word	0xffffffff


	//   ....[213]....
        /*195c*/ 	.word	0xffffffff


	//   ....[214]....
        /*1960*/ 	.word	0xffffffff


	//   ....[215]....
        /*1964*/ 	.word	0xffffffff


	//   ....[216]....
        /*1968*/ 	.word	0xffffffff


	//   ....[217]....
        /*196c*/ 	.word	0xffffffff


	//   ....[218]....
        /*1970*/ 	.word	0xffffffff


	//   ....[219]....
        /*1974*/ 	.word	0xffffffff


	//   ....[220]....
        /*1978*/ 	.word	0xffffffff


	//   ....[221]....
        /*197c*/ 	.word	0xffffffff


	//   ....[222]....
        /*1980*/ 	.word	0xffffffff


	//   ....[223]....
        /*1984*/ 	.word	0xffffffff


	//   ....[224]....
        /*1988*/ 	.word	0xffffffff


	//   ....[225]....
        /*198c*/ 	.word	0xffffffff


	//   ....[226]....
        /*1990*/ 	.word	0xffffffff


	//   ....[227]....
        /*1994*/ 	.word	0xffffffff


	//   ....[228]....
        /*1998*/ 	.word	0xffffffff


	//   ....[229]....
        /*199c*/ 	.word	0xffffffff


	//   ....[230]....
        /*19a0*/ 	.word	0xffffffff


	//   ....[231]....
        /*19a4*/ 	.word	0xffffffff


	//   ....[232]....
        /*19a8*/ 	.word	0xffffffff


	//   ....[233]....
        /*19ac*/ 	.word	0xffffffff


	//   ....[234]....
        /*19b0*/ 	.word	0xffffffff


	//   ....[235]....
        /*19b4*/ 	.word	0xffffffff


	//   ....[236]....
        /*19b8*/ 	.word	0xffffffff


	//   ....[237]....
        /*19bc*/ 	.word	0xffffffff


	//   ....[238]....
        /*19c0*/ 	.word	0xffffffff


	//   ....[239]....
        /*19c4*/ 	.word	0xffffffff


	//   ....[240]....
        /*19c8*/ 	.word	0xffffffff


	//   ....[241]....
        /*19cc*/ 	.word	0xffffffff


	//   ....[242]....
        /*19d0*/ 	.word	0xffffffff


	//   ....[243]....
        /*19d4*/ 	.word	0xffffffff


	//   ....[244]....
        /*19d8*/ 	.word	0xffffffff


	//   ....[245]....
        /*19dc*/ 	.word	0xffffffff


	//   ....[246]....
        /*19e0*/ 	.word	0xffffffff


	//   ....[247]....
        /*19e4*/ 	.word	0xffffffff


	//   ....[248]....
        /*19e8*/ 	.word	0xffffffff


	//   ....[249]....
        /*19ec*/ 	.word	0xffffffff


	//   ....[250]....
        /*19f0*/ 	.word	0xffffffff


	//   ....[251]....
        /*19f4*/ 	.word	0xffffffff


	//   ....[252]....
        /*19f8*/ 	.word	0xffffffff


	//   ....[253]....
        /*19fc*/ 	.word	0xffffffff


	//   ....[254]....
        /*1a00*/ 	.word	0xffffffff


	//   ....[255]....
        /*1a04*/ 	.word	0xffffffff


	//   ....[0]....
        /*1a08*/ 	.word	0xffffffff


	//   ....[1]....
        /*1a0c*/ 	.word	0xffffffff


	//   ....[2]....
        /*1a10*/ 	.word	0xffffffff


	//   ....[3]....
        /*1a14*/ 	.word	0xffffffff


	//   ....[4]....
        /*1a18*/ 	.word	0xffffffff


	//   ....[5]....
        /*1a1c*/ 	.word	0xffffffff


	//   ....[6]....
        /*1a20*/ 	.word	0xffffffff


	//   ....[7]....
        /*1a24*/ 	.word	0xffffffff


	//   ....[8]....
        /*1a28*/ 	.word	0xffffffff


	//   ....[9]....
        /*1a2c*/ 	.word	0xffffffff


	//   ....[10]....
        /*1a30*/ 	.word	0xffffffff


	//   ....[11]....
        /*1a34*/ 	.word	0xffffffff


	//   ....[12]....
        /*1a38*/ 	.word	0xffffffff


	//   ....[13]....
        /*1a3c*/ 	.word	0xffffffff


	//   ....[14]....
        /*1a40*/ 	.word	0xffffffff


	//   ....[15]....
        /*1a44*/ 	.word	0xffffffff


	//   ....[16]....
        /*1a48*/ 	.word	0xffffffff


	//   ....[17]....
        /*1a4c*/ 	.word	0xffffffff


	//   ....[18]....
        /*1a50*/ 	.word	0xffffffff


	//   ....[19]....
        /*1a54*/ 	.word	0xffffffff


	//   ....[20]....
        /*1a58*/ 	.word	0xffffffff


	//   ....[21]....
        /*1a5c*/ 	.word	0xffffffff


	//   ....[22]....
        /*1a60*/ 	.word	0xffffffff


	//   ....[23]....
        /*1a64*/ 	.word	0xffffffff


	//   ....[24]....
        /*1a68*/ 	.word	0xffffffff


	//   ....[25]....
        /*1a6c*/ 	.word	0xffffffff


	//   ....[26]....
        /*1a70*/ 	.word	0xffffffff


	//   ....[27]....
        /*1a74*/ 	.word	0xffffffff


	//   ....[28]....
        /*1a78*/ 	.word	0xffffffff


	//   ....[29]....
        /*1a7c*/ 	.word	0xffffffff


	//   ....[30]....
        /*1a80*/ 	.word	0xffffffff


	//   ....[31]....
        /*1a84*/ 	.word	0xffffffff


	//   ....[32]....
        /*1a88*/ 	.word	0xffffffff


	//   ....[33]....
        /*1a8c*/ 	.word	0xffffffff


	//   ....[34]....
        /*1a90*/ 	.word	0xffffffff


	//   ....[35]....
        /*1a94*/ 	.word	0xffffffff


	//   ....[36]....
        /*1a98*/ 	.word	0xffffffff


	//   ....[37]....
        /*1a9c*/ 	.word	0xffffffff


	//   ....[38]....
        /*1aa0*/ 	.word	0xffffffff


	//   ....[39]....
        /*1aa4*/ 	.word	0xffffffff


	//   ....[40]....
        /*1aa8*/ 	.word	0xffffffff


	//   ....[41]....
        /*1aac*/ 	.word	0xffffffff


	//   ....[42]....
        /*1ab0*/ 	.word	0xffffffff


	//   ....[43]....
        /*1ab4*/ 	.word	0xffffffff


	//   ....[44]....
        /*1ab8*/ 	.word	0xffffffff


	//   ....[45]....
        /*1abc*/ 	.word	0xffffffff


	//   ....[46]....
        /*1ac0*/ 	.word	0xffffffff


	//   ....[47]....
        /*1ac4*/ 	.word	0xffffffff


	//   ....[48]....
        /*1ac8*/ 	.word	0xffffffff


	//   ....[49]....
        /*1acc*/ 	.word	0xffffffff


	//   ....[50]....
        /*1ad0*/ 	.word	0xffffffff


	//   ....[51]....
        /*1ad4*/ 	.word	0xffffffff


	//   ....[52]....
        /*1ad8*/ 	.word	0xffffffff


	//   ....[53]....
        /*1adc*/ 	.word	0xffffffff


	//   ....[54]....
        /*1ae0*/ 	.word	0xffffffff


	//   ....[55]....
        /*1ae4*/ 	.word	0xffffffff


	//   ....[56]....
        /*1ae8*/ 	.word	0xffffffff


	//   ....[57]....
        /*1aec*/ 	.word	0xffffffff


	//   ....[58]....
        /*1af0*/ 	.word	0xffffffff


	//   ....[59]....
        /*1af4*/ 	.word	0xffffffff


	//   ....[60]....
        /*1af8*/ 	.word	0xffffffff


	//   ....[61]....
        /*1afc*/ 	.word	0xffffffff


	//   ....[62]....
        /*1b00*/ 	.word	0xffffffff


	//   ....[63]....
        /*1b04*/ 	.word	0xffffffff


	//   ....[64]....
        /*1b08*/ 	.word	0xffffffff


	//   ....[65]....
        /*1b0c*/ 	.word	0xffffffff


	//   ....[66]....
        /*1b10*/ 	.word	0xffffffff


	//   ....[67]....
        /*1b14*/ 	.word	0xffffffff


	//   ....[68]....
        /*1b18*/ 	.word	0xffffffff


	//   ....[69]....
        /*1b1c*/ 	.word	0xffffffff


	//   ....[70]....
        /*1b20*/ 	.word	0xffffffff


	//   ....[71]....
        /*1b24*/ 	.word	0xffffffff


	//   ....[72]....
        /*1b28*/ 	.word	0xffffffff


	//   ....[73]....
        /*1b2c*/ 	.word	0xffffffff


	//   ....[74]....
        /*1b30*/ 	.word	0xffffffff


	//   ....[75]....
        /*1b34*/ 	.word	0xffffffff


	//   ....[76]....
        /*1b38*/ 	.word	0xffffffff


	//   ....[77]....
        /*1b3c*/ 	.word	0xffffffff


	//   ....[78]....
        /*1b40*/ 	.word	0xffffffff


	//   ....[79]....
        /*1b44*/ 	.word	0xffffffff


	//   ....[80]....
        /*1b48*/ 	.word	0xffffffff


	//   ....[81]....
        /*1b4c*/ 	.word	0xffffffff


	//   ....[82]....
        /*1b50*/ 	.word	0xffffffff


	//   ....[83]....
        /*1b54*/ 	.word	0xffffffff


	//   ....[84]....
        /*1b58*/ 	.word	0xffffffff


	//   ....[85]....
        /*1b5c*/ 	.word	0xffffffff


	//   ....[86]....
        /*1b60*/ 	.word	0xffffffff


	//   ....[87]....
        /*1b64*/ 	.word	0xffffffff


	//   ....[88]....
        /*1b68*/ 	.word	0xffffffff


	//   ....[89]....
        /*1b6c*/ 	.word	0xffffffff


	//   ....[90]....
        /*1b70*/ 	.word	0xffffffff


	//   ....[91]....
        /*1b74*/ 	.word	0xffffffff


	//   ....[92]....
        /*1b78*/ 	.word	0xffffffff


	//   ....[93]....
        /*1b7c*/ 	.word	0xffffffff


	//   ....[94]....
        /*1b80*/ 	.word	0xffffffff


	//   ....[95]....
        /*1b84*/ 	.word	0xffffffff


	//   ....[96]....
        /*1b88*/ 	.word	0xffffffff


	//   ....[97]....
        /*1b8c*/ 	.word	0xffffffff


	//   ....[98]....
        /*1b90*/ 	.word	0xffffffff


	//   ....[99]....
        /*1b94*/ 	.word	0xffffffff


	//   ....[100]....
        /*1b98*/ 	.word	0xffffffff


	//   ....[101]....
        /*1b9c*/ 	.word	0xffffffff


	//   ....[102]....
        /*1ba0*/ 	.word	0xffffffff


	//   ....[103]....
        /*1ba4*/ 	.word	0xffffffff


	//   ....[104]....
        /*1ba8*/ 	.word	0xffffffff


	//   ....[105]....
        /*1bac*/ 	.word	0xffffffff


	//   ....[106]....
        /*1bb0*/ 	.word	0xffffffff


	//   ....[107]....
        /*1bb4*/ 	.word	0xffffffff


	//   ....[108]....
        /*1bb8*/ 	.word	0xffffffff


	//   ....[109]....
        /*1bbc*/ 	.word	0xffffffff


	//   ....[110]....
        /*1bc0*/ 	.word	0xffffffff


	//   ....[111]....
        /*1bc4*/ 	.word	0xffffffff


	//   ....[112]....
        /*1bc8*/ 	.word	0xffffffff


	//   ....[113]....
        /*1bcc*/ 	.word	0xffffffff


	//   ....[114]....
        /*1bd0*/ 	.word	0xffffffff


	//   ....[115]....
        /*1bd4*/ 	.word	0xffffffff


	//   ....[116]....
        /*1bd8*/ 	.word	0xffffffff


	//   ....[117]....
        /*1bdc*/ 	.word	0xffffffff


	//   ....[118]....
        /*1be0*/ 	.word	0xffffffff


	//   ....[119]....
        /*1be4*/ 	.word	0xffffffff


	//   ....[120]....
        /*1be8*/ 	.word	0xffffffff


	//   ....[121]....
        /*1bec*/ 	.word	0xffffffff


	//   ....[122]....
        /*1bf0*/ 	.word	0xffffffff


	//   ....[123]....
        /*1bf4*/ 	.word	0xffffffff


	//   ....[124]....
        /*1bf8*/ 	.word	0xffffffff


	//   ....[125]....
        /*1bfc*/ 	.word	0xffffffff


	//   ....[126]....
        /*1c00*/ 	.word	0xffffffff


	//   ....[127]....
        /*1c04*/ 	.word	0xffffffff


	//   ....[128]....
        /*1c08*/ 	.word	0xffffffff


	//   ....[129]....
        /*1c0c*/ 	.word	0xffffffff


	//   ....[130]....
        /*1c10*/ 	.word	0xffffffff


	//   ....[131]....
        /*1c14*/ 	.word	0xffffffff


	//   ....[132]....
        /*1c18*/ 	.word	0xffffffff


	//   ....[133]....
        /*1c1c*/ 	.word	0xffffffff


	//   ....[134]....
        /*1c20*/ 	.word	0xffffffff


	//   ....[135]....
        /*1c24*/ 	.word	0xffffffff


	//   ....[136]....
        /*1c28*/ 	.word	0xffffffff


	//   ....[137]....
        /*1c2c*/ 	.word	0xffffffff


	//   ....[138]....
        /*1c30*/ 	.word	0xffffffff


	//   ....[139]....
        /*1c34*/ 	.word	0xffffffff


	//   ....[140]....
        /*1c38*/ 	.word	0xffffffff


	//   ....[141]....
        /*1c3c*/ 	.word	0xffffffff


	//   ....[142]....
        /*1c40*/ 	.word	0xffffffff


	//   ....[143]....
        /*1c44*/ 	.word	0xffffffff


	//   ....[144]....
        /*1c48*/ 	.word	0xffffffff


	//   ....[145]....
        /*1c4c*/ 	.word	0xffffffff


	//   ....[146]....
        /*1c50*/ 	.word	0xffffffff


	//   ....[147]....
        /*1c54*/ 	.word	0xffffffff


	//   ....[148]....
        /*1c58*/ 	.word	0xffffffff


	//   ....[149]....
        /*1c5c*/ 	.word	0xffffffff


	//   ....[150]....
        /*1c60*/ 	.word	0xffffffff


	//   ....[151]....
        /*1c64*/ 	.word	0xffffffff


	//   ....[152]....
        /*1c68*/ 	.word	0xffffffff


	//   ....[153]....
        /*1c6c*/ 	.word	0xffffffff


	//   ....[154]....
        /*1c70*/ 	.word	0xffffffff


	//   ....[155]....
        /*1c74*/ 	.word	0xffffffff


	//   ....[156]....
        /*1c78*/ 	.word	0xffffffff


	//   ....[157]....
        /*1c7c*/ 	.word	0xffffffff


	//   ....[158]....
        /*1c80*/ 	.word	0xffffffff


	//   ....[159]....
        /*1c84*/ 	.word	0xffffffff


	//   ....[160]....
        /*1c88*/ 	.word	0xffffffff


	//   ....[161]....
        /*1c8c*/ 	.word	0xffffffff


	//   ....[162]....
        /*1c90*/ 	.word	0xffffffff


	//   ....[163]....
        /*1c94*/ 	.word	0xffffffff


	//   ....[164]....
        /*1c98*/ 	.word	0xffffffff


	//   ....[165]....
        /*1c9c*/ 	.word	0xffffffff


	//   ....[166]....
        /*1ca0*/ 	.word	0xffffffff


	//   ....[167]....
        /*1ca4*/ 	.word	0xffffffff


	//   ....[168]....
        /*1ca8*/ 	.word	0xffffffff


	//   ....[169]....
        /*1cac*/ 	.word	0xffffffff


	//   ....[170]....
        /*1cb0*/ 	.word	0xffffffff


	//   ....[171]....
        /*1cb4*/ 	.word	0xffffffff


	//   ....[172]....
        /*1cb8*/ 	.word	0xffffffff


	//   ....[173]....
        /*1cbc*/ 	.word	0xffffffff


	//   ....[174]....
        /*1cc0*/ 	.word	0xffffffff


	//   ....[175]....
        /*1cc4*/ 	.word	0xffffffff


	//   ....[176]....
        /*1cc8*/ 	.word	0xffffffff


	//   ....[177]....
        /*1ccc*/ 	.word	0xffffffff


	//   ....[178]....
        /*1cd0*/ 	.word	0xffffffff


	//   ....[179]....
        /*1cd4*/ 	.word	0xffffffff


	//   ....[180]....
        /*1cd8*/ 	.word	0xffffffff


	//   ....[181]....
        /*1cdc*/ 	.word	0xffffffff


	//   ....[182]....
        /*1ce0*/ 	.word	0xffffffff


	//   ....[183]....
        /*1ce4*/ 	.word	0xffffffff


	//   ....[184]....
        /*1ce8*/ 	.word	0xffffffff


	//   ....[185]....
        /*1cec*/ 	.word	0xffffffff


	//----- nvinfo : EIATTR_COOP_GROUP_INSTR_OFFSETS
	.align		4
.L_402:
        /*1cf0*/ 	.byte	0x04, 0x28
        /*1cf2*/ 	.short	(.L_404 - .L_403)


	//   ....[0]....
.L_403:
        /*1cf4*/ 	.word	0x00000090


	//   ....[1]....
        /*1cf8*/ 	.word	0x00002310


	//   ....[2]....
        /*1cfc*/ 	.word	0x00002360


	//   ....[3]....
        /*1d00*/ 	.word	0x00002b30


	//   ....[4]....
        /*1d04*/ 	.word	0x00002b50


	//   ....[5]....
        /*1d08*/ 	.word	0x000032a0


	//   ....[6]....
        /*1d0c*/ 	.word	0x000032b0


	//   ....[7]....
        /*1d10*/ 	.word	0x00003ac0


	//   ....[8]....
        /*1d14*/ 	.word	0x00003af0


	//   ....[9]....
        /*1d18*/ 	.word	0x000046e0


	//   ....[10]....
        /*1d1c*/ 	.word	0x00004710


	//   ....[11]....
        /*1d20*/ 	.word	0x00004e90


	//   ....[12]....
        /*1d24*/ 	.word	0x00004eb0


	//   ....[13]....
        /*1d28*/ 	.word	0x00005650


	//   ....[14]....
        /*1d2c*/ 	.word	0x00005680


	//   ....[15]....
        /*1d30*/ 	.word	0x00005790


	//   ....[16]....
        /*1d34*/ 	.word	0x000057c0


	//   ....[17]....
        /*1d38*/ 	.word	0x00005890


	//   ....[18]....
        /*1d3c*/ 	.word	0x000058b0


	//   ....[19]....
        /*1d40*/ 	.word	0x00005d60


	//   ....[20]....
        /*1d44*/ 	.word	0x00005d80


	//   ....[21]....
        /*1d48*/ 	.word	0x00005e90


	//   ....[22]....
        /*1d4c*/ 	.word	0x00005ec0


	//   ....[23]....
        /*1d50*/ 	.word	0x00005f90


	//   ....[24]....
        /*1d54*/ 	.word	0x00005fc0


	//   ....[25]....
        /*1d58*/ 	.word	0x00007190


	//   ....[26]....
        /*1d5c*/ 	.word	0x000071b0


	//   ....[27]....
        /*1d60*/ 	.word	0x000072f0


	//   ....[28]....
        /*1d64*/ 	.word	0x00007300


	//   ....[29]....
        /*1d68*/ 	.word	0x00007430


	//   ....[30]....
        /*1d6c*/ 	.word	0x00007450


	//   ....[31]....
        /*1d70*/ 	.word	0x00007580


	//   ....[32]....
        /*1d74*/ 	.word	0x00007590


	//   ....[33]....
        /*1d78*/ 	.word	0x000076c0


	//   ....[34]....
        /*1d7c*/ 	.word	0x000076e0


	//   ....[35]....
        /*1d80*/ 	.word	0x00007810


	//   ....[36]....
        /*1d84*/ 	.word	0x00007820


	//   ....[37]....
        /*1d88*/ 	.word	0x00007950


	//   ....[38]....
        /*1d8c*/ 	.word	0x00007970


	//   ....[39]....
        /*1d90*/ 	.word	0x00007aa0


	//   ....[40]....
        /*1d94*/ 	.word	0x00007ab0


	//   ....[41]....
        /*1d98*/ 	.word	0x000083a0


	//   ....[42]....
        /*1d9c*/ 	.word	0x000083d0


	//   ....[43]....
        /*1da0*/ 	.word	0x00008400


	//   ....[44]....
        /*1da4*/ 	.word	0x00008420


	//   ....[45]....
        /*1da8*/ 	.word	0x00008440


	//   ....[46]....
        /*1dac*/ 	.word	0x00008460


	//   ....[47]....
        /*1db0*/ 	.word	0x000089b0


	//   ....[48]....
        /*1db4*/ 	.word	0x000089c0


	//   ....[49]....
        /*1db8*/ 	.word	0x000089d0


	//   ....[50]....
        /*1dbc*/ 	.word	0x000089e0


	//   ....[51]....
        /*1dc0*/ 	.word	0x00008b50


	//   ....[52]....
        /*1dc4*/ 	.word	0x00008b60


	//   ....[53]....
        /*1dc8*/ 	.word	0x00009830


	//   ....[54]....
        /*1dcc*/ 	.word	0x000098b0


	//   ....[55]....
        /*1dd0*/ 	.word	0x000098c0


	//   ....[56]....
        /*1dd4*/ 	.word	0x000098d0


	//   ....[57]....
        /*1dd8*/ 	.word	0x000099f0


	//   ....[58]....
        /*1ddc*/ 	.word	0x00009a00


	//   ....[59]....
        /*1de0*/ 	.word	0x00009ea0


	//   ....[60]....
        /*1de4*/ 	.word	0x0000a5b0


	//   ....[61]....
        /*1de8*/ 	.word	0x0000ab90


	//   ....[62]....
        /*1dec*/ 	.word	0x0000b170


	//   ....[63]....
        /*1df0*/ 	.word	0x0000ba10


	//   ....[64]....
        /*1df4*/ 	.word	0x0000ba40


	//   ....[65]....
        /*1df8*/ 	.word	0x0000ba50


	//   ....[66]....
        /*1dfc*/ 	.word	0x0000ba60


	//   ....[67]....
        /*1e00*/ 	.word	0x0000ba80


	//   ....[68]....
        /*1e04*/ 	.word	0x0000baa0


	//   ....[69]....
        /*1e08*/ 	.word	0x0000bac0


	//   ....[70]....
        /*1e0c*/ 	.word	0x0000bad0


	//   ....[71]....
        /*1e10*/ 	.word	0x0000d3e0


	//   ....[72]....
        /*1e14*/ 	.word	0x0000d430


	//   ....[73]....
        /*1e18*/ 	.word	0x0000d440


	//   ....[74]....
        /*1e1c*/ 	.word	0x0000d450


	//   ....[75]....
        /*1e20*/ 	.word	0x0000d460


	//   ....[76]....
        /*1e24*/ 	.word	0x0000d560


	//   ....[77]....
        /*1e28*/ 	.word	0x0000e7b0


	//   ....[78]....
        /*1e2c*/ 	.word	0x0000e800


	//   ....[79]....
        /*1e30*/ 	.word	0x0000e810


	//   ....[80]....
        /*1e34*/ 	.word	0x0000e820


	//   ....[81]....
        /*1e38*/ 	.word	0x0000e830


	//   ....[82]....
        /*1e3c*/ 	.word	0x0000e840


	//   ....[83]....
        /*1e40*/ 	.word	0x0000eb70


	//   ....[84]....
        /*1e44*/ 	.word	0x0000f180


	//   ....[85]....
        /*1e48*/ 	.word	0x0000f640


	//   ....[86]....
        /*1e4c*/ 	.word	0x0000fb00


	//   ....[87]....
        /*1e50*/ 	.word	0x000102c0


	//   ....[88]....
        /*1e54*/ 	.word	0x000102f0


	//   ....[89]....
        /*1e58*/ 	.word	0x00010300


	//   ....[90]....
        /*1e5c*/ 	.word	0x00010310


	//   ....[91]....
        /*1e60*/ 	.word	0x00010320


	//   ....[92]....
        /*1e64*/ 	.word	0x00010370


	//   ....[93]....
        /*1e68*/ 	.word	0x00010380


	//   ....[94]....
        /*1e6c*/ 	.word	0x00010390


	//   ....[95]....
        /*1e70*/ 	.word	0x00012810


	//   ....[96]....
        /*1e74*/ 	.word	0x00012850


	//   ....[97]....
        /*1e78*/ 	.word	0x00012860


	//   ....[98]....
        /*1e7c*/ 	.word	0x00012870


	//   ....[99]....
        /*1e80*/ 	.word	0x00012880


	//   ....[100]....
        /*1e84*/ 	.word	0x00012980


	//   ....[101]....
        /*1e88*/ 	.word	0x00013ba0


	//   ....[102]....
        /*1e8c*/ 	.word	0x00013be0


	//   ....[103]....
        /*1e90*/ 	.word	0x00013bf0


	//   ....[104]....
        /*1e94*/ 	.word	0x00013c00


	//   ....[105]....
        /*1e98*/ 	.word	0x00013c10


	//   ....[106]....
        /*1e9c*/ 	.word	0x00013c20


	//   ....[107]....
        /*1ea0*/ 	.word	0x00014120


	//   ....[108]....
        /*1ea4*/ 	.word	0x00014150


	//   ....[109]....
        /*1ea8*/ 	.word	0x00014160


	//   ....[110]....
        /*1eac*/ 	.word	0x00014170


	//   ....[111]....
        /*1eb0*/ 	.word	0x000141b0


	//   ....[112]....
        /*1eb4*/ 	.word	0x000141c0


	//   ....[113]....
        /*1eb8*/ 	.word	0x000141d0


	//   ....[114]....
        /*1ebc*/ 	.word	0x000141e0


	//   ....[115]....
        /*1ec0*/ 	.word	0x00016270


	//   ....[116]....
        /*1ec4*/ 	.word	0x00016330


	//   ....[117]....
        /*1ec8*/ 	.word	0x00016340


	//   ....[118]....
        /*1ecc*/ 	.word	0x00016350


	//   ....[119]....
        /*1ed0*/ 	.word	0x00016360


	//   ....[120]....
        /*1ed4*/ 	.word	0x00016370


	//   ....[121]....
        /*1ed8*/ 	.word	0x000175d0


	//   ....[122]....
        /*1edc*/ 	.word	0x00017620


	//   ....[123]....
        /*1ee0*/ 	.word	0x00017630


	//   ....[124]....
        /*1ee4*/ 	.word	0x00017640


	//   ....[125]....
        /*1ee8*/ 	.word	0x00017650


	//   ....[126]....
        /*1eec*/ 	.word	0x00017660


	//   ....[127]....
        /*1ef0*/ 	.word	0x000179b0


	//   ....[128]....
        /*1ef4*/ 	.word	0x00017f80


	//   ....[129]....
        /*1ef8*/ 	.word	0x00018420


	//   ....[130]....
        /*1efc*/ 	.word	0x000188c0


	//   ....[131]....
        /*1f00*/ 	.word	0x00019060


	//   ....[132]....
        /*1f04*/ 	.word	0x00019090


	//   ....[133]....
        /*1f08*/ 	.word	0x000190a0


	//   ....[134]....
        /*1f0c*/ 	.word	0x000190b0


	//   ....[135]....
        /*1f10*/ 	.word	0x000190e0


	//   ....[136]....
        /*1f14*/ 	.word	0x00019100


	//   ....[137]....
        /*1f18*/ 	.word	0x00019110


	//   ....[138]....
        /*1f1c*/ 	.word	0x00019120


	//   ....[139]....
        /*1f20*/ 	.word	0x0001b0f0


	//   ....[140]....
        /*1f24*/ 	.word	0x0001b160


	//   ....[141]....
        /*1f28*/ 	.word	0x0001b170


	//   ....[142]....
        /*1f2c*/ 	.word	0x0001b180


	//   ....[143]....
        /*1f30*/ 	.word	0x0001b1b0


	//   ....[144]....
        /*1f34*/ 	.word	0x0001b1d0


	//   ....[145]....
        /*1f38*/ 	.word	0x0001b1e0


	//   ....[146]....
        /*1f3c*/ 	.word	0x0001b1f0


	//   ....[147]....
        /*1f40*/ 	.word	0x0001cd50


	//   ....[148]....
        /*1f44*/ 	.word	0x0001cd90


	//   ....[149]....
        /*1f48*/ 	.word	0x0001cdc0


	//   ....[150]....
        /*1f4c*/ 	.word	0x0001cde0


	//   ....[151]....
        /*1f50*/ 	.word	0x0001ce00


	//   ....[152]....
        /*1f54*/ 	.word	0x0001ce20


	//   ....[153]....
        /*1f58*/ 	.word	0x0001ce30


	//   ....[154]....
        /*1f5c*/ 	.word	0x0001ce40


	//   ....[155]....
        /*1f60*/ 	.word	0x0001d080


	//   ....[156]....
        /*1f64*/ 	.word	0x0001d090


	//   ....[157]....
        /*1f68*/ 	.word	0x0001d190


	//   ....[158]....
        /*1f6c*/ 	.word	0x0001d1c0


	//   ....[159]....
        /*1f70*/ 	.word	0x0001d2a0


	//   ....[160]....
        /*1f74*/ 	.word	0x0001d2d0


	//   ....[161]....
        /*1f78*/ 	.word	0x0001d3b0


	//   ....[162]....
        /*1f7c*/ 	.word	0x0001d3e0


	//   ....[163]....
        /*1f80*/ 	.word	0x0001d4c0


	//   ....[164]....
        /*1f84*/ 	.word	0x0001d4f0


	//   ....[165]....
        /*1f88*/ 	.word	0x0001d5d0


	//   ....[166]....
        /*1f8c*/ 	.word	0x0001d600


	//   ....[167]....
        /*1f90*/ 	.word	0x0001d6e0


	//   ....[168]....
        /*1f94*/ 	.word	0x0001d710


	//   ....[169]....
        /*1f98*/ 	.word	0x0001d7f0


	//   ....[170]....
        /*1f9c*/ 	.word	0x0001d810


	//   ....[171]....
        /*1fa0*/ 	.word	0x0001df90


	//   ....[172]....
        /*1fa4*/ 	.word	0x0001dfb0


	//   ....[173]....
        /*1fa8*/ 	.word	0x0001e0c0


	//   ....[174]....
        /*1fac*/ 	.word	0x0001e0d0


	//   ....[175]....
        /*1fb0*/ 	.word	0x0001e1e0


	//   ....[176]....
        /*1fb4*/ 	.word	0x0001e200


	//   ....[177]....
        /*1fb8*/ 	.word	0x0001e310


	//   ....[178]....
        /*1fbc*/ 	.word	0x0001e320


	//   ....[179]....
        /*1fc0*/ 	.word	0x0001e430


	//   ....[180]....
        /*1fc4*/ 	.word	0x0001e450


	//   ....[181]....
        /*1fc8*/ 	.word	0x0001e560


	//   ....[182]....
        /*1fcc*/ 	.word	0x0001e570


	//   ....[183]....
        /*1fd0*/ 	.word	0x0001e680


	//   ....[184]....
        /*1fd4*/ 	.word	0x0001e6a0


	//   ....[185]....
        /*1fd8*/ 	.word	0x0001e7b0


	//   ....[186]....
        /*1fdc*/ 	.word	0x0001e7c0


	//   ....[187]....
        /*1fe0*/ 	.word	0x0001e910


	//   ....[188]....
        /*1fe4*/ 	.word	0x0001e990


	//   ....[189]....
        /*1fe8*/ 	.word	0x0001ea20


	//   ....[190]....
        /*1fec*/ 	.word	0x0001eaa0


	//   ....[191]....
        /*1ff0*/ 	.word	0x0001eb30


	//   ....[192]....
        /*1ff4*/ 	.word	0x0001ebc0


	//   ....[193]....
        /*1ff8*/ 	.word	0x0001ec50


	//   ....[194]....
        /*1ffc*/ 	.word	0x0001ecd0


	//   ....[195]....
        /*2000*/ 	.word	0x0001ed60


	//   ....[196]....
        /*2004*/ 	.word	0x0001edf0


	//   ....[197]....
        /*2008*/ 	.word	0x0001ee80


	//   ....[198]....
        /*200c*/ 	.word	0x0001ef00


	//   ....[199]....
        /*2010*/ 	.word	0x0001ef90


	//   ....[200]....
        /*2014*/ 	.word	0x0001f020


	//   ....[201]....
        /*2018*/ 	.word	0x0001f0b0


	//   ....[202]....
        /*201c*/ 	.word	0x0001f130


	//   ....[203]....
        /*2020*/ 	.word	0x0001f1b0


	//   ....[204]....
        /*2024*/ 	.word	0x0001f220


	//   ....[205]....
        /*2028*/ 	.word	0x0001f470


	//   ....[206]....
        /*202c*/ 	.word	0x0001f4f0


	//   ....[207]....
        /*2030*/ 	.word	0x0001f630


	//   ....[208]....
        /*2034*/ 	.word	0x0001f6b0


	//   ....[209]....
        /*2038*/ 	.word	0x0001f730


	//   ....[210]....
        /*203c*/ 	.word	0x0001f7b0


	//   ....[211]....
        /*2040*/ 	.word	0x0001f9a0


	//   ....[212]....
        /*2044*/ 	.word	0x0001fa20


	//   ....[213]....
        /*2048*/ 	.word	0x0001fba0


	//   ....[214]....
        /*204c*/ 	.word	0x0001fc20


	//   ....[215]....
        /*2050*/ 	.word	0x0001fca0


	//   ....[216]....
        /*2054*/ 	.word	0x0001fd30


	//   ....[217]....
        /*2058*/ 	.word	0x0001fdc0


	//   ....[218]....
        /*205c*/ 	.word	0x0001fe50


	//   ....[219]....
        /*2060*/ 	.word	0x0001feb0


	//   ....[220]....
        /*2064*/ 	.word	0x0001ff10


	//   ....[221]....
        /*2068*/ 	.word	0x0001ff60


	//   ....[222]....
        /*206c*/ 	.word	0x0001ffb0


	//   ....[223]....
        /*2070*/ 	.word	0x00020000


	//   ....[224]....
        /*2074*/ 	.word	0x00020050


	//   ....[225]....
        /*2078*/ 	.word	0x000200a0


	//   ....[226]....
        /*207c*/ 	.word	0x000200f0


	//   ....[227]....
        /*2080*/ 	.word	0x00020170


	//   ....[228]....
        /*2084*/ 	.word	0x000201f0


	//   ....[229]....
        /*2088*/ 	.word	0x00020360


	//   ....[230]....
        /*208c*/ 	.word	0x000203e0


	//   ....[231]....
        /*2090*/ 	.word	0x00020550


	//   ....[232]....
        /*2094*/ 	.word	0x000205d0


	//   ....[233]....
        /*2098*/ 	.word	0x00020650


	//   ....[234]....
        /*209c*/ 	.word	0x000206d0


	//   ....[235]....
        /*20a0*/ 	.word	0x00020840


	//   ....[236]....
        /*20a4*/ 	.word	0x000208c0


	//   ....[237]....
        /*20a8*/ 	.word	0x00020a30


	//   ....[238]....
        /*20ac*/ 	.word	0x00020ab0


	//   ....[239]....
        /*20b0*/ 	.word	0x00020b30


	//   ....[240]....
        /*20b4*/ 	.word	0x00020bc0


	//   ....[241]....
        /*20b8*/ 	.word	0x00020c50


	//   ....[242]....
        /*20bc*/ 	.word	0x00020ce0


	//   ....[243]....
        /*20c0*/ 	.word	0x00020d30


	//   ....[244]....
        /*20c4*/ 	.word	0x00020d80


	//   ....[245]....
        /*20c8*/ 	.word	0x00020dd0


	//   ....[246]....
        /*20cc*/ 	.word	0x00020e10


	//   ....[247]....
        /*20d0*/ 	.word	0x00020e60


	//   ....[248]....
        /*20d4*/ 	.word	0x00020ea0


	//   ....[249]....
        /*20d8*/ 	.word	0x00020ef0


	//   ....[250]....
        /*20dc*/ 	.word	0x00020f40


	//   ....[251]....
        /*20e0*/ 	.word	0x00020fc0


	//   ....[252]....
        /*20e4*/ 	.word	0x00021040


	//   ....[253]....
        /*20e8*/ 	.word	0x00021190


	//   ....[254]....
        /*20ec*/ 	.word	0x00021210


	//   ....[255]....
        /*20f0*/ 	.word	0x00021360


	//   ....[0]....
        /*20f4*/ 	.word	0x000213e0


	//   ....[1]....
        /*20f8*/ 	.word	0x00021460


	//   ....[2]....
        /*20fc*/ 	.word	0x000214e0


	//   ....[3]....
        /*2100*/ 	.word	0x00021630


	//   ....[4]....
        /*2104*/ 	.word	0x000216b0


	//   ....[5]....
        /*2108*/ 	.word	0x00021800


	//   ....[6]....
        /*210c*/ 	.word	0x00021880


	//   ....[7]....
        /*2110*/ 	.word	0x000218d0


	//   ....[8]....
        /*2114*/ 	.word	0x00021930


	//   ....[9]....
        /*2118*/ 	.word	0x00021980


	//   ....[10]....
        /*211c*/ 	.word	0x000219c0


	//   ....[11]....
        /*2120*/ 	.word	0x00021a10


	//   ....[12]....
        /*2124*/ 	.word	0x00021a50


	//   ....[13]....
        /*2128*/ 	.word	0x00021aa0


	//   ....[14]....
        /*212c*/ 	.word	0x00021ae0


	//   ....[15]....
        /*2130*/ 	.word	0x00021b60


	//   ....[16]....
        /*2134*/ 	.word	0x00021be0


	//   ....[17]....
        /*2138*/ 	.word	0x00021c60


	//   ....[18]....
        /*213c*/ 	.word	0x00021dc0


	//   ....[19]....
        /*2140*/ 	.word	0x00021e40


	//   ....[20]....
        /*2144*/ 	.word	0x00021fa0


	//   ....[21]....
        /*2148*/ 	.word	0x00022020


	//   ....[22]....
        /*214c*/ 	.word	0x000220a0


	//   ....[23]....
        /*2150*/ 	.word	0x00022130


	//   ....[24]....
        /*2154*/ 	.word	0x000221c0


	//   ....[25]....
        /*2158*/ 	.word	0x00022250


	//   ....[26]....
        /*215c*/ 	.word	0x000222a0


	//   ....[27]....
        /*2160*/ 	.word	0x00022300


	//   ....[28]....
        /*2164*/ 	.word	0x00022350


	//   ....[29]....
        /*2168*/ 	.word	0x00022390


	//   ....[30]....
        /*216c*/ 	.word	0x000223e0


	//   ....[31]....
        /*2170*/ 	.word	0x00022420


	//   ....[32]....
        /*2174*/ 	.word	0x00022470


	//   ....[33]....
        /*2178*/ 	.word	0x000224b0


	//   ....[34]....
        /*217c*/ 	.word	0x00022510


	//   ....[35]....
        /*2180*/ 	.word	0x00022570


	//   ....[36]....
        /*2184*/ 	.word	0x000225c0


	//   ....[37]....
        /*2188*/ 	.word	0x00022620


	//   ....[38]....
        /*218c*/ 	.word	0x00022670


	//   ....[39]....
        /*2190*/ 	.word	0x000226d0


	//   ....[40]....
        /*2194*/ 	.word	0x00022720


	//   ....[41]....
        /*2198*/ 	.word	0x00022780


	//   ....[42]....
        /*219c*/ 	.word	0x000227f0


	//   ....[43]....
        /*21a0*/ 	.word	0x00022870


	//   ....[44]....
        /*21a4*/ 	.word	0x00022900


	//   ....[45]....
        /*21a8*/ 	.word	0x00022980


	//   ....[46]....
        /*21ac*/ 	.word	0x00022a10


	//   ....[47]....
        /*21b0*/ 	.word	0x00022aa0


	//   ....[48]....
        /*21b4*/ 	.word	0x00022b30


	//   ....[49]....
        /*21b8*/ 	.word	0x00022bb0


	//   ....[50]....
        /*21bc*/ 	.word	0x00022c40


	//   ....[51]....
        /*21c0*/ 	.word	0x00022cd0


	//   ....[52]....
        /*21c4*/ 	.word	0x00022d60


	//   ....[53]....
        /*21c8*/ 	.word	0x00022de0


	//   ....[54]....
        /*21cc*/ 	.word	0x00022e70


	//   ....[55]....
        /*21d0*/ 	.word	0x00022f00


	//   ....[56]....
        /*21d4*/ 	.word	0x00022f90


	//   ....[57]....
        /*21d8*/ 	.word	0x00023010


	//   ....[58]....
        /*21dc*/ 	.word	0x000234e0


	//   ....[59]....
        /*21e0*/ 	.word	0x00023500


	//   ....[60]....
        /*21e4*/ 	.word	0x00023520


	//   ....[61]....
        /*21e8*/ 	.word	0x00023530


	//   ....[62]....
        /*21ec*/ 	.word	0x00023820


	//   ....[63]....
        /*21f0*/ 	.word	0x00023830


	//   ....[64]....
        /*21f4*/ 	.word	0x00023840


	//   ....[65]....
        /*21f8*/ 	.word	0x00023850


	//   ....[66]....
        /*21fc*/ 	.word	0x00023b20


	//   ....[67]....
        /*2200*/ 	.word	0x00023b40


	//   ....[68]....
        /*2204*/ 	.word	0x00023b60


	//   ....[69]....
        /*2208*/ 	.word	0x00023b70


	//   ....[70]....
        /*220c*/ 	.word	0x00023e60


	//   ....[71]....
        /*2210*/ 	.word	0x00023e70


	//   ....[72]....
        /*2214*/ 	.word	0x00023e80


	//   ....[73]....
        /*2218*/ 	.word	0x00023e90


	//   ....[74]....
        /*221c*/ 	.word	0x00024160


	//   ....[75]....
        /*2220*/ 	.word	0x00024180


	//   ....[76]....
        /*2224*/ 	.word	0x000241a0


	//   ....[77]....
        /*2228*/ 	.word	0x000241b0


	//   ....[78]....
        /*222c*/ 	.word	0x000244b0


	//   ....[79]....
        /*2230*/ 	.word	0x000244d0


	//   ....[80]....
        /*2234*/ 	.word	0x000244f0


	//   ....[81]....
        /*2238*/ 	.word	0x00024500


	//   ....[82]....
        /*223c*/ 	.word	0x000247e0


	//   ....[83]....
        /*2240*/ 	.word	0x00024840


	//   ....[84]....
        /*2244*/ 	.word	0x00024850


	//   ....[85]....
        /*2248*/ 	.word	0x00024860


	//   ....[86]....
        /*224c*/ 	.word	0x00024b60


	//   ....[87]....
        /*2250*/ 	.word	0x00024bc0


	//   ....[88]....
        /*2254*/ 	.word	0x00024bd0


	//   ....[89]....
        /*2258*/ 	.word	0x00024be0


	//   ....[90]....
        /*225c*/ 	.word	0x00028210


	//   ....[91]....
        /*2260*/ 	.word	0x00028230


	//   ....[92]....
        /*2264*/ 	.word	0x00028250


	//   ....[93]....
        /*2268*/ 	.word	0x00028260


	//   ....[94]....
        /*226c*/ 	.word	0x00028490


	//   ....[95]....
        /*2270*/ 	.word	0x000284a0


	//   ....[96]....
        /*2274*/ 	.word	0x000284b0


	//   ....[97]....
        /*2278*/ 	.word	0x000284c0


	//   ....[98]....
        /*227c*/ 	.word	0x00028730


	//   ....[99]....
        /*2280*/ 	.word	0x00028750


	//   ....[100]....
        /*2284*/ 	.word	0x00028770


	//   ....[101]....
        /*2288*/ 	.word	0x00028780


	//   ....[102]....
        /*228c*/ 	.word	0x000289a0


	//   ....[103]....
        /*2290*/ 	.word	0x000289b0


	//   ....[104]....
        /*2294*/ 	.word	0x000289c0


	//   ....[105]....
        /*2298*/ 	.word	0x000289d0


	//   ....[106]....
        /*229c*/ 	.word	0x00028c40


	//   ....[107]....
        /*22a0*/ 	.word	0x00028c60


	//   ....[108]....
        /*22a4*/ 	.word	0x00028c80


	//   ....[109]....
        /*22a8*/ 	.word	0x00028c90


	//   ....[110]....
        /*22ac*/ 	.word	0x00028eb0


	//   ....[111]....
        /*22b0*/ 	.word	0x00028ec0


	//   ....[112]....
        /*22b4*/ 	.word	0x00028ed0


	//   ....[113]....
        /*22b8*/ 	.word	0x00028ee0


	//   ....[114]....
        /*22bc*/ 	.word	0x00029150


	//   ....[115]....
        /*22c0*/ 	.word	0x00029170


	//   ....[116]....
        /*22c4*/ 	.word	0x00029190


	//   ....[117]....
        /*22c8*/ 	.word	0x000291a0


	//   ....[118]....
        /*22cc*/ 	.word	0x00029420


	//   ....[119]....
        /*22d0*/ 	.word	0x00029430


	//   ....[120]....
        /*22d4*/ 	.word	0x00029440


	//   ....[121]....
        /*22d8*/ 	.word	0x00029450


	//   ....[122]....
        /*22dc*/ 	.word	0x0002ce40


	//   ....[123]....
        /*22e0*/ 	.word	0x0002cec0


	//   ....[124]....
        /*22e4*/ 	.word	0x0002cf50


	//   ....[125]....
        /*22e8*/ 	.word	0x0002cfc0


	//   ....[126]....
        /*22ec*/ 	.word	0x0002d050


	//   ....[127]....
        /*22f0*/ 	.word	0x0002d0d0


	//   ....[128]....
        /*22f4*/ 	.word	0x0002d170


	//   ....[129]....
        /*22f8*/ 	.word	0x0002d1f0


	//   ....[130]....
        /*22fc*/ 	.word	0x0002d280


	//   ....[131]....
        /*2300*/ 	.word	0x0002d310


	//   ....[132]....
        /*2304*/ 	.word	0x0002d3b0


	//   ....[133]....
        /*2308*/ 	.word	0x0002d430


	//   ....[134]....
        /*230c*/ 	.word	0x0002d4c0


	//   ....[135]....
        /*2310*/ 	.word	0x0002d540


	//   ....[136]....
        /*2314*/ 	.word	0x0002d5e0


	//   ....[137]....
        /*2318*/ 	.word	0x0002d660


	//   ....[138]....
        /*231c*/ 	.word	0x0002d6f0


	//   ....[139]....
        /*2320*/ 	.word	0x0002d780


	//   ....[140]....
        /*2324*/ 	.word	0x0002d820


	//   ....[141]....
        /*2328*/ 	.word	0x0002d8a0


	//   ....[142]....
        /*232c*/ 	.word	0x0002d930


	//   ....[143]....
        /*2330*/ 	.word	0x0002d9c0


	//   ....[144]....
        /*2334*/ 	.word	0x0002da60


	//   ....[145]....
        /*2338*/ 	.word	0x0002dae0


	//   ....[146]....
        /*233c*/ 	.word	0x0002db70


	//   ....[147]....
        /*2340*/ 	.word	0x0002dc00


	//   ....[148]....
        /*2344*/ 	.word	0x0002dc90


	//   ....[149]....
        /*2348*/ 	.word	0x0002dd10


	//   ....[150]....
        /*234c*/ 	.word	0x0002dda0


	//   ....[151]....
        /*2350*/ 	.word	0x0002de30


	//   ....[152]....
        /*2354*/ 	.word	0x0002dec0


	//   ....[153]....
        /*2358*/ 	.word	0x0002df40


	//   ....[154]....
        /*235c*/ 	.word	0x0002dfc0


	//   ....[155]....
        /*2360*/ 	.word	0x0002e040


	//   ....[156]....
        /*2364*/ 	.word	0x0002e0d0


	//   ....[157]....
        /*2368*/ 	.word	0x0002e140


	//   ....[158]....
        /*236c*/ 	.word	0x0002e1d0


	//   ....[159]....
        /*2370*/ 	.word	0x0002e250


	//   ....[160]....
        /*2374*/ 	.word	0x0002e2f0


	//   ....[161]....
        /*2378*/ 	.word	0x0002e370


	//   ....[162]....
        /*237c*/ 	.word	0x0002e400


	//   ....[163]....
        /*2380*/ 	.word	0x0002e490


	//   ....[164]....
        /*2384*/ 	.word	0x0002e530


	//   ....[165]....
        /*2388*/ 	.word	0x0002e5b0


	//   ....[166]....
        /*238c*/ 	.word	0x0002e640


	//   ....[167]....
        /*2390*/ 	.word	0x0002e6c0


	//   ....[168]....
        /*2394*/ 	.word	0x0002e760


	//   ....[169]....
        /*2398*/ 	.word	0x0002e7e0


	//   ....[170]....
        /*239c*/ 	.word	0x0002e870


	//   ....[171]....
        /*23a0*/ 	.word	0x0002e900


	//   ....[172]....
        /*23a4*/ 	.word	0x0002e9a0


	//   ....[173]....
        /*23a8*/ 	.word	0x0002ea20


	//   ....[174]....
        /*23ac*/ 	.word	0x0002eab0


	//   ....[175]....
        /*23b0*/ 	.word	0x0002eb30


	//   ....[176]....
        /*23b4*/ 	.word	0x0002ebd0


	//   ....[177]....
        /*23b8*/ 	.word	0x0002ec50


	//   ....[178]....
        /*23bc*/ 	.word	0x0002ece0


	//   ....[179]....
        /*23c0*/ 	.word	0x0002ed70


	//   ....[180]....
        /*23c4*/ 	.word	0x0002ee10


	//   ....[181]....
        /*23c8*/ 	.word	0x0002ee90


	//   ....[182]....
        /*23cc*/ 	.word	0x0002ef20


	//   ....[183]....
        /*23d0*/ 	.word	0x0002efa0


	//   ....[184]....
        /*23d4*/ 	.word	0x0002f030


	//   ....[185]....
        /*23d8*/ 	.word	0x0002f0b0


	//----- nvinfo : EIATTR_EXIT_INSTR_OFFSETS
	.align		4
.L_404:
        /*23dc*/ 	.byte	0x04, 0x1c
        /*23de*/ 	.short	(.L_406 - .L_405)


	//   ....[0]....
.L_405:
        /*23e0*/ 	.word	0x00000350


	//   ....[1]....
        /*23e4*/ 	.word	0x0001d820


	//   ....[2]....
        /*23e8*/ 	.word	0x0001d880


	//   ....[3]....
        /*23ec*/ 	.word	0x0001d8e0


	//   ....[4]....
        /*23f0*/ 	.word	0x0001e800


	//   ....[5]....
        /*23f4*/ 	.word	0x0001e850


	//   ....[6]....
        /*23f8*/ 	.word	0x0001e8b0


	//----- nvinfo : EIATTR_CTAIDZ_USED
	.align		4
.L_406:
        /*23fc*/ 	.byte	0x01, 0x04
	.zero		2


	//----- nvinfo : EIATTR_MAX_THREADS
	.align		4
        /*2400*/ 	.byte	0x04, 0x05
        /*2402*/ 	.short	(.L_408 - .L_407)
.L_407:
        /*2404*/ 	.word	0x00000080
        /*2408*/ 	.word	0x00000001
        /*240c*/ 	.word	0x00000001


	//----- nvinfo : EIATTR_CRS_STACK_SIZE
	.align		4
.L_408:
        /*2410*/ 	.byte	0x04, 0x1e
        /*2412*/ 	.short	(.L_410 - .L_409)
.L_409:
        /*2414*/ 	.word	0x00000000
.L_410:


//--------------------- .nv.info._ZN7cutlass13device_kernelIN5flash19enable_sm80_to_sm89INS1_16FlashAttnFwdSm80INS1_25CollectiveMainloopFwdSm80ILi4ELi1ELb0EN4cute5tupleIJNS5_1CILi128EEENS7_ILi64EEES8_EEELi128ENS_6half_tEfNS_4arch4Sm80ELb1ELb0ELb1ELb0ELb1ELb0ELb1ELb0EEENS1_21CollectiveEpilogueFwdINS6_IJS8_S8_S9_EEENS6_IJNS7_ILi1EEESH_SH_EEESB_SD_Li128ELb0ELb1ELb0ELb0EEENS1_30DynamicPersistentTileSchedulerILi128ELi128ELb0ELb1ELb0EEEEEEEEEvNT_6ParamsE --------------------------
	.section	.nv.info._ZN7cutlass13device_kernelIN5flash19enable_sm80_to_sm89INS1_16FlashAttnFwdSm80INS1_25CollectiveMainloopFwdSm80ILi4ELi1ELb0EN4cute5tupleIJNS5_1CILi128EEENS7_ILi64EEES8_EEELi128ENS_6half_tEfNS_4arch4Sm80ELb1ELb0ELb1ELb0ELb1ELb0ELb1ELb0EEENS1_21CollectiveEpilogueFwdINS6_IJS8_S8_S9_EEENS6_IJNS7_ILi1EEESH_SH_EEESB_SD_Li128ELb0ELb1ELb0ELb0EEENS1_30DynamicPersistentTileSchedulerILi128ELi128ELb0ELb1ELb0EEEEEEEEEvNT_6ParamsE,"",@"SHT_CUDA_INFO"
	.sectionflags	@""
	.align	4


	//----- nvinfo : EIATTR_CUDA_API_VERSION
	.align		4
        /*0000*/ 	.byte	0x04, 0x37
        /*0002*/ 	.short	(.L_412 - .L_411)
.L_411:
        /*0004*/ 	.word	0x00000082


	//----- nvinfo : EIATTR_SW2861232_WAR
	.align		4
.L_412:
        /*0008*/ 	.byte	0x01, 0x35
	.zero		2


	//----- nvinfo : EIATTR_PARAM_CBANK
	.align		4
        /*000c*/ 	.byte	0x04, 0x0a
        /*000e*/ 	.short	(.L_414 - .L_413)
	.align		4
.L_413:
        /*0010*/ 	.word	index@(.nv.constant0._ZN7cutlass13device_kernelIN5flash19enable_sm80_to_sm89INS1_16FlashAttnFwdSm80INS1_25CollectiveMainloopFwdSm80ILi4ELi1ELb0EN4cute5tupleIJNS5_1CILi128EEENS7_ILi64EEES8_EEELi128ENS_6half_tEfNS_4arch4Sm80ELb1ELb0ELb1ELb0ELb1ELb0ELb1ELb0EEENS1_21CollectiveEpilogueFwdINS6_IJS8_S8_S9_EEENS6_IJNS7_ILi1EEESH_SH_EEESB_SD_Li128ELb0ELb1ELb0ELb0EEENS1_30DynamicPersistentTileSchedulerILi128ELi128ELb0ELb1ELb0EEEEEEEEEvNT_6ParamsE)
        /*0014*/ 	.short	0x0160
        /*0016*/ 	.short	0x0428


	//----- nvinfo : EIATTR_CBANK_PARAM_SIZE
	.align		4
.L_414:
        /*0018*/ 	.byte	0x03, 0x19
        /*001a*/ 	.short	0x0428


	//----- nvinfo : EIATTR_KPARAM_INFO
	.align		4
        /*001c*/ 	.byte	0x04, 0x17
        /*001e*/ 	.short	(.L_416 - .L_415)
.L_415:
        /*0020*/ 	.word	0x00000000
        /*0024*/ 	.short	0x0000
        /*0026*/ 	.short	0x0000
        /*0028*/ 	.byte	0x00, 0xf0, 0xa1, 0x10


	//----- nvinfo : EIATTR_MAXREG_COUNT
	.align		4
.L_416:
        /*002c*/ 	.byte	0x03, 0x1b
        /*002e*/ 	.short	0x00ff


	//----- nvinfo : EIATTR_NUM_BARRIERS
	.align		4
        /*0030*/ 	.byte	0x02, 0x4c
        /*0032*/ 	.byte	0x06
	.zero		1


	//----- nvinfo : EIATTR_ANNOTATIONS
	.align		4
        /*0034*/ 	.byte	0x04, 0x55
        /*0036*/ 	.short	(.L_418 - .L_417)


	//   ....[0]....
.L_417:
        /* <DEDUP_REMOVED lines=72> */


	//----- nvinfo : EIATTR_MERCURY_ISA_VERSION
	.align		4
.L_418:
        /*04a0*/ 	.byte	0x03, 0x5f
        /*04a2*/ 	.short	0x0000


	//----- nvinfo : EIATTR_INT_WARP_WIDE_INSTR_OFFSETS
	.align		4
        /*04a4*/ 	.byte	0x04, 0x31
        /*04a6*/ 	.short	(.L_420 - .L_419)


	//   ....[0]....
.L_419:
        /*04a8*/ 	.word	0x00010da0


	//   ....[1]....
        /*04ac*/ 	.word	0x00010e40


	//----- nvinfo : EIATTR_COOP_GROUP_MASK_REGIDS
	.align		4
.L_420:
        /*04b0*/ 	.byte	0x04, 0x29
        /*04b2*/ 	.short	(.L_422 - .L_421)


	//   ....[0]....
.L_421:
        /*04b4*/ 	.word	0xffffffff


	//   ....[1]....
        /*04b8*/ 	.word	0xffffffff


	//   ....[2]....
        /*04bc*/ 	.word	0xffffffff


	//   ....[3]....
        /*04c0*/ 	.word	0xffffffff


	//   ....[4]....
        /*04c4*/ 	.word	0xffffffff


	//   ....[5]....
        /*04c8*/ 	.word	0xffffffff


	//   ....[6]....
        /*04cc*/ 	.word	0xffffffff


	//   ....[7]....
        /*04d0*/ 	.word	0xffffffff


	//   ....[8]....
        /*04d4*/ 	.word	0xffffffff


	//   ....[9]....
        /*04d8*/ 	.word	0xffffffff


	//   ....[10]....
        /*04dc*/ 	.word	0xffffffff


	//   ....[11]....
        /*04e0*/ 	.word	0xffffffff


	//   ....[12]....
        /*04e4*/ 	.word	0xffffffff


	//   ....[13]....
        /*04e8*/ 	.word	0xffffffff


	//   ....[14]....
        /*04ec*/ 	.word	0xffffffff


	//   ....[15]....
        /*04f0*/ 	.word	0xffffffff


	//   ....[16]....
        /*04f4*/ 	.word	0xffffffff


	//   ....[17]....
        /*04f8*/ 	.word	0xffffffff


	//   ....[18]....
        /*04fc*/ 	.word	0xffffffff


	//   ....[19]....
        /*0500*/ 	.word	0xffffffff


	//   ....[20]....
        /*0504*/ 	.word	0xffffffff


	//   ....[21]....
        /*0508*/ 	.word	0xffffffff


	//   ....[22]....
        /*050c*/ 	.word	0xffffffff


	//   ....[23]....
        /*0510*/ 	.word	0xffffffff


	//   ....[24]....
        /*0514*/ 	.word	0xffffffff


	//   ....[25]....
        /*0518*/ 	.word	0xffffffff


	//   ....[26]....
        /*051c*/ 	.word	0xffffffff


	//   ....[27]....
        /*0520*/ 	.word	0xffffffff


	//   ....[28]....
        /*0524*/ 	.word	0xffffffff


	//   ....[29]....
        /*0528*/ 	.word	0xffffffff


	//   ....[30]....
        /*052c*/ 	.word	0xffffffff


	//   ....[31]....
        /*0530*/ 	.word	0xffffffff


	//   ....[32]....
        /*0534*/ 	.word	0xffffffff


	//   ....[33]....
        /*0538*/ 	.word	0xffffffff


	//   ....[34]....
        /*053c*/ 	.word	0xffffffff


	//   ....[35]....
        /*0540*/ 	.word	0xffffffff


	//   ....[36]....
        /*0544*/ 	.word	0xffffffff


	//   ....[37]....
        /*0548*/ 	.word	0xffffffff


	//   ....[38]....
        /*054c*/ 	.word	0xffffffff


	//   ....[39]....
        /*0550*/ 	.word	0xffffffff


	//   ....[40]....
        /*0554*/ 	.word	0xffffffff


	//   ....[41]....
        /*0558*/ 	.word	0xffffffff


	//   ....[42]....
        /*055c*/ 	.word	0xffffffff


	//   ....[43]....
        /*0560*/ 	.word	0xffffffff


	//   ....[44]....
        /*0564*/ 	.word	0xffffffff


	//   ....[45]....
        /*0568*/ 	.word	0xffffffff


	//   ....[46]....
        /*056c*/ 	.word	0xffffffff


	//   ....[47]....
        /*0570*/ 	.word	0xffffffff


	//   ....[48]....
        /*0574*/ 	.word	0xffffffff


	//   ....[49]....
        /*0578*/ 	.word	0xffffffff


	//   ....[50]....
        /*057c*/ 	.word	0xffffffff


	//   ....[51]....
        /*0580*/ 	.word	0xffffffff


	//   ....[52]....
        /*0584*/ 	.word	0xffffffff


	//   ....[53]....
        /*0588*/ 	.word	0xffffffff


	//   ....[54]....
        /*058c*/ 	.word	0xffffffff


	//   ....[55]....
        /*0590*/ 	.word	0xffffffff


	//   ....[56]....
        /*0594*/ 	.word	0xffffffff


	//   ....[57]....
        /*0598*/ 	.word	0xffffffff


	//   ....[58]....
        /*059c*/ 	.word	0xffffffff


	//   ....[59]....
        /*05a0*/ 	.word	0xffffffff


	//   ....[60]....
        /*05a4*/ 	.word	0xffffffff


	//   ....[61]....
        /*05a8*/ 	.word	0xffffffff


	//   ....[62]....
        /*05ac*/ 	.word	0xffffffff


	//   ....[63]....
        /*05b0*/ 	.word	0xffffffff


	//   ....[64]....
        /*05b4*/ 	.word	0xffffffff


	//   ....[65]....
        /*05b8*/ 	.word	0xffffffff


	//   ....[66]....
        /*05bc*/ 	.word	0xffffffff


	//   ....[67]....
        /*05c0*/ 	.word	0xffffffff


	//   ....[68]....
        /*05c4*/ 	.word	0xffffffff


	//   ....[69]....
        /*05c8*/ 	.word	0xffffffff


	//   ....[70]....
        /*05cc*/ 	.word	0xffffffff


	//   ....[71]....
        /*05d0*/ 	.word	0xffffffff


	//   ....[72]....
        /*05d4*/ 	.word	0xffffffff


	//   ....[73]....
        /*05d8*/ 	.word	0xffffffff


	//   ....[74]....
        /*05dc*/ 	.word	0xffffffff


	//   ....[75]....
        /*05e0*/ 	.word	0xffffffff


	//   ....[76]....
        /*05e4*/ 	.word	0xffffffff


	//   ....[77]....
        /*05e8*/ 	.word	0xffffffff


	//   ....[78]....
        /*05ec*/ 	.word	0xffffffff


	//   ....[79]....
        /*05f0*/ 	.word	0xffffffff


	//   ....[80]....
        /*05f4*/ 	.word	0xffffffff


	//   ....[81]....
        /*05f8*/ 	.word	0xffffffff


	//   ....[82]....
        /*05fc*/ 	.word	0xffffffff


	//   ....[83]....
        /*0600*/ 	.word	0xffffffff


	//   ....[84]....
        /*0604*/ 	.word	0xffffffff


	//   ....[85]....
        /*0608*/ 	.word	0xffffffff


	//   ....[86]....
        /*060c*/ 	.word	0xffffffff


	//   ....[87]....
        /*0610*/ 	.word	0xffffffff


	//   ....[88]....
        /*0614*/ 	.word	0xffffffff


	//   ....[89]....
        /*0618*/ 	.word	0xffffffff


	//   ....[90]....
        /*061c*/ 	.word	0xffffffff


	//   ....[91]....
        /*0620*/ 	.word	0xffffffff


	//   ....[92]....
        /*0624*/ 	.word	0xffffffff


	//   ....[93]....
        /*0628*/ 	.word	0xffffffff


	//   ....[94]....
        /*062c*/ 	.word	0xffffffff


	//   ....[95]....
        /*0630*/ 	.word	0xffffffff


	//   ....[96]....
        /*0634*/ 	.word	0xffffffff


	//   ....[97]....
        /*0638*/ 	.word	0xffffffff


	//   ....[98]....
        /*063c*/ 	.word	0xffffffff


	//   ....[99]....
        /*0640*/ 	.word	0xffffffff


	//   ....[100]....
        /*0644*/ 	.word	0xffffffff


	//   ....[101]....
        /*0648*/ 	.word	0xffffffff


	//   ....[102]....
        /*064c*/ 	.word	0xffffffff


	//   ....[103]....
        /*0650*/ 	.word	0xffffffff


	//   ....[104]....
        /*0654*/ 	.word	0xffffffff


	//   ....[105]....
        /*0658*/ 	.word	0xffffffff


	//   ....[106]....
        /*065c*/ 	.word	0xffffffff


	//   ....[107]....
        /*0660*/ 	.word	0xffffffff


	//   ....[108]....
        /*0664*/ 	.word	0xffffffff


	//   ....[109]....
        /*0668*/ 	.word	0xffffffff


	//   ....[110]....
        /*066c*/ 	.word	0xffffffff


	//   ....[111]....
        /*0670*/ 	.word	0xffffffff


	//   ....[112]....
        /*0674*/ 	.word	0xffffffff


	//   ....[113]....
        /*0678*/ 	.word	0xffffffff


	//   ....[114]....
        /*067c*/ 	.word	0xffffffff


	//   ....[115]....
        /*0680*/ 	.word	0xffffffff


	//   ....[116]....
        /*0684*/ 	.word	0xffffffff


	//   ....[117]....
        /*0688*/ 	.word	0xffffffff


	//   ....[118]....
        /*068c*/ 	.word	0xffffffff


	//   ....[119]....
        /*0690*/ 	.word	0xffffffff


	//   ....[120]....
        /*0694*/ 	.word	0xffffffff


	//   ....[121]....
        /*0698*/ 	.word	0xffffffff


	//   ....[122]....
        /*069c*/ 	.word	0xffffffff


	//   ....[123]....
        /*06a0*/ 	.word	0xffffffff


	//   ....[124]....
        /*06a4*/ 	.word	0xffffffff


	//   ....[125]....
        /*06a8*/ 	.word	0xffffffff


	//   ....[126]....
        /*06ac*/ 	.word	0xffffffff


	//   ....[127]....
        /*06b0*/ 	.word	0xffffffff


	//   ....[128]....
        /*06b4*/ 	.word	0xffffffff


	//   ....[129]....
        /*06b8*/ 	.word	0xffffffff


	//   ....[130]....
        /*06bc*/ 	.word	0xffffffff


	//   ....[131]....
        /*06c0*/ 	.word	0xffffffff


	//   ....[132]....
        /*06c4*/ 	.word	0xffffffff


	//   ....[133]....
        /*06c8*/ 	.word	0xffffffff


	//   ....[134]....
        /*06cc*/ 	.word	0xffffffff


	//   ....[135]....
        /*06d0*/ 	.word	0xffffffff


	//   ....[136]....
        /*06d4*/ 	.word	0xffffffff


	//   ....[137]....
        /*06d8*/ 	.word	0xffffffff


	//   ....[138]....
        /*06dc*/ 	.word	0xffffffff


	//   ....[139]....
        /*06e0*/ 	.word	0xffffffff


	//   ....[140]....
        /*06e4*/ 	.word	0xffffffff


	//   ....[141]....
        /*06e8*/ 	.word	0xffffffff


	//   ....[142]....
        /*06ec*/ 	.word	0xffffffff


	//   ....[143]....
        /*06f0*/ 	.word	0xffffffff


	//   ....[144]....
        /*06f4*/ 	.word	0xffffffff


	//   ....[145]....
        /*06f8*/ 	.word	0xffffffff


	//   ....[146]....
        /*06fc*/ 	.word	0xffffffff


	//   ....[147]....
        /*0700*/ 	.word	0xffffffff


	//   ....[148]....
        /*0704*/ 	.word	0xffffffff


	//   ....[149]....
        /*0708*/ 	.word	0xffffffff


	//   ....[150]....
        /*070c*/ 	.word	0xffffffff


	//   ....[151]....
        /*0710*/ 	.word	0xffffffff


	//   ....[152]....
        /*0714*/ 	.word	0xffffffff


	//   ....[153]....
        /*0718*/ 	.word	0xffffffff


	//   ....[154]....
        /*071c*/ 	.word	0xffffffff


	//   ....[155]....
        /*0720*/ 	.word	0xffffffff


	//   ....[156]....
        /*0724*/ 	.word	0xffffffff


	//   ....[157]....
        /*0728*/ 	.word	0xffffffff


	//   ....[158]....
        /*072c*/ 	.word	0xffffffff


	//   ....[159]....
        /*0730*/ 	.word	0xffffffff


	//   ....[160]....
        /*0734*/ 	.word	0xffffffff


	//   ....[161]....
        /*0738*/ 	.word	0xffffffff


	//   ....[162]....
        /*073c*/ 	.word	0xffffffff


	//   ....[163]....
        /*0740*/ 	.word	0xffffffff


	//   ....[164]....
        /*0744*/ 	.word	0xffffffff


	//   ....[165]....
        /*0748*/ 	.word	0xffffffff


	//   ....[166]....
        /*074c*/ 	.word	0xffffffff


	//   ....[167]....
        /*0750*/ 	.word	0xffffffff


	//   ....[168]....
        /*0754*/ 	.word	0xffffffff


	//   ....[169]....
        /*0758*/ 	.word	0xffffffff


	//   ....[170]....
        /*075c*/ 	.word	0xffffffff


	//   ....[171]....
        /*0760*/ 	.word	0xffffffff


	//   ....[172]....
        /*0764*/ 	.word	0xffffffff


	//   ....[173]....
        /*0768*/ 	.word	0xffffffff


	//   ....[174]....
        /*076c*/ 	.word	0xffffffff


	//   ....[175]....
        /*0770*/ 	.word	0xffffffff


	//   ....[176]....
        /*0774*/ 	.word	0xffffffff


	//   ....[177]....
        /*0778*/ 	.word	0xffffffff


	//   ....[178]....
        /*077c*/ 	.word	0xffffffff


	//   ....[179]....
        /*0780*/ 	.word	0xffffffff


	//   ....[180]....
        /*0784*/ 	.word	0xffffffff


	//   ....[181]....
        /*0788*/ 	.word	0xffffffff


	//   ....[182]....
        /*078c*/ 	.word	0xffffffff


	//   ....[183]....
        /*0790*/ 	.word	0xffffffff


	//   ....[184]....
        /*0794*/ 	.word	0xffffffff


	//   ....[185]....
        /*0798*/ 	.word	0xffffffff


	//   ....[186]....
        /*079c*/ 	.word	0xffffffff


	//   ....[187]....
        /*07a0*/ 	.word	0xffffffff


	//   ....[188]....
        /*07a4*/ 	.word	0xffffffff


	//   ....[189]....
        /*07a8*/ 	.word	0xffffffff


	//   ....[190]....
        /*07ac*/ 	.word	0xffffffff


	//   ....[191]....
        /*07b0*/ 	.word	0xffffffff


	//   ....[192]....
        /*07b4*/ 	.word	0xffffffff


	//   ....[193]....
        /*07b8*/ 	.word	0xffffffff


	//   ....[194]....
        /*07bc*/ 	.word	0xffffffff


	//   ....[195]....
        /*07c0*/ 	.word	0xffffffff


	//   ....[196]....
        /*07c4*/ 	.word	0xffffffff


	//   ....[197]....
        /*07c8*/ 	.word	0xffffffff


	//   ....[198]....
        /*07cc*/ 	.word	0xffffffff


	//   ....[199]....
        /*07d0*/ 	.word	0xffffffff


	//   ....[200]....
        /*07d4*/ 	.word	0xffffffff


	//   ....[201]....
        /*07d8*/ 	.word	0xffffffff


	//   ....[202]....
        /*07dc*/ 	.word	0xffffffff


	//   ....[203]....
        /*07e0*/ 	.word	0xffffffff


	//   ....[204]....
        /*07e4*/ 	.word	0xffffffff


	//   ....[205]....
        /*07e8*/ 	.word	0xffffffff


	//   ....[206]....
        /*07ec*/ 	.word	0xffffffff


	//   ....[207]....
        /*07f0*/ 	.word	0xffffffff


	//   ....[208]....
        /*07f4*/ 	.word	0xffffffff


	//   ....[209]....
        /*07f8*/ 	.word	0xffffffff


	//   ....[210]....
        /*07fc*/ 	.word	0xffffffff


	//   ....[211]....
        /*0800*/ 	.word	0xffffffff


	//   ....[212]....
        /*0804*/ 	.word	0xffffffff


	//   ....[213]....
        /*0808*/ 	.word	0xffffffff


	//   ....[214]....
        /*080c*/ 	.word	0xffffffff


	//   ....[215]....
        /*0810*/ 	.word	0xffffffff


	//   ....[216]....
        /*0814*/ 	.word	0xffffffff


	//   ....[217]....
        /*0818*/ 	.word	0xffffffff


	//   ....[218]....
        /*081c*/ 	.word	0xffffffff


	//   ....[219]....
        /*0820*/ 	.word	0xffffffff


	//   ....[220]....
        /*0824*/ 	.word	0xffffffff


	//   ....[221]....
        /*0828*/ 	.word	0xffffffff


	//   ....[222]....
        /*082c*/ 	.word	0xffffffff


	//   ....[223]....
        /*0830*/ 	.word	0xffffffff


	//   ....[224]....
        /*0834*/ 	.word	0xffffffff


	//   ....[225]....
        /*0838*/ 	.word	0xffffffff


	//   ....[226]....
        /*083c*/ 	.word	0xffffffff


	//   ....[227]....
        /*0840*/ 	.word	0xffffffff


	//   ....[228]....
        /*0844*/ 	.word	0xffffffff


	//   ....[229]....
        /*0848*/ 	.word	0xffffffff


	//   ....[230]....
        /*084c*/ 	.word	0xffffffff


	//   ....[231]....
        /*0850*/ 	.word	0xffffffff


	//   ....[232]....
        /*0854*/ 	.word	0xffffffff


	//   ....[233]....
        /*0858*/ 	.word	0xffffffff


	//   ....[234]....
        /*085c*/ 	.word	0xffffffff


	//   ....[235]....
        /*0860*/ 	.word	0xffffffff


	//   ....[236]....
        /*0864*/ 	.word	0xffffffff


	//   ....[237]....
        /*0868*/ 	.word	0xffffffff


	//   ....[238]....
        /*086c*/ 	.word	0xffffffff


	//   ....[239]....
        /*0870*/ 	.word	0xffffffff


	//   ....[240]....
        /*0874*/ 	.word	0xffffffff


	//   ....[241]....
        /*0878*/ 	.word	0xffffffff


	//   ....[242]....
        /*087c*/ 	.word	0xffffffff


	//   ....[243]....
        /*0880*/ 	.word	0xffffffff


	//   ....[244]....
        /*0884*/ 	.word	0xffffffff


	//   ....[245]....
        /*0888*/ 	.word	0xffffffff


	//   ....[246]....
        /*088c*/ 	.word	0xffffffff


	//   ....[247]....
        /*0890*/ 	.word	0xffffffff


	//   ....[248]....
        /*0894*/ 	.word	0xffffffff


	//   ....[249]....
        /*0898*/ 	.word	0xffffffff


	//   ....[250]....
        /*089c*/ 	.word	0xffffffff


	//   ....[251]....
        /*08a0*/ 	.word	0xffffffff


	//   ....[252]....
        /*08a4*/ 	.word	0xffffffff


	//   ....[253]....
        /*08a8*/ 	.word	0xffffffff


	//   ....[254]....
        /*08ac*/ 	.word	0xffffffff


	//   ....[255]....
        /*08b0*/ 	.word	0xffffffff


	//   ....[0]....
        /*08b4*/ 	.word	0xffffffff


	//   ....[1]....
        /*08b8*/ 	.word	0xffffffff


	//   ....[2]....
        /*08bc*/ 	.word	0xffffffff


	//   ....[3]....
        /*08c0*/ 	.word	0xffffffff


	//   ....[4]....
        /*08c4*/ 	.word	0xffffffff


	//----- nvinfo : EIATTR_COOP_GROUP_INSTR_OFFSETS
	.align		4
.L_422:
        /*08c8*/ 	.byte	0x04, 0x28
        /*08ca*/ 	.short	(.L_424 - .L_423)


	//   ....[0]....
.L_423:
        /*08cc*/ 	.word	0x00000050


	//   ....[1]....
        /*08d0*/ 	.word	0x000013d0


	//   ....[2]....
        /*08d4*/ 	.word	0x000013f0


	//   ....[3]....
        /*08d8*/ 	.word	0x00001560


	//   ....[4]....
        /*08dc*/ 	.word	0x00001570


	//   ....[5]....
        /*08e0*/ 	.word	0x00001680


	//   ....[6]....
        /*08e4*/ 	.word	0x000016a0


	//   ....[7]....
        /*08e8*/ 	.word	0x000017b0


	//   ....[8]....
        /*08ec*/ 	.word	0x000017c0


	//   ....[9]....
        /*08f0*/ 	.word	0x000018d0


	//   ....[10]....
        /*08f4*/ 	.word	0x000018f0


	//   ....[11]....
        /*08f8*/ 	.word	0x00001a00


	//   ....[12]....
        /*08fc*/ 	.word	0x00001a10


	//   ....[13]....
        /*0900*/ 	.word	0x00001b20


	//   ....[14]....
        /*0904*/ 	.word	0x00001b40


	//   ....[15]....
        /*0908*/ 	.word	0x00001c50


	//   ....[16]....
        /*090c*/ 	.word	0x00001c60


	//   ....[17]....
        /*0910*/ 	.word	0x00002130


	//   ....[18]....
        /*0914*/ 	.word	0x00002150


	//   ....[19]....
        /*0918*/ 	.word	0x00002170


	//   ....[20]....
        /*091c*/ 	.word	0x00002180


	//   ....[21]....
        /*0920*/ 	.word	0x000021b0


	//   ....[22]....
        /*0924*/ 	.word	0x000021e0


	//   ....[23]....
        /*0928*/ 	.word	0x00002240


	//   ....[24]....
        /*092c*/ 	.word	0x00002250


	//   ....[25]....
        /*0930*/ 	.word	0x00002600


	//   ....[26]....
        /*0934*/ 	.word	0x00002610


	//   ....[27]....
        /*0938*/ 	.word	0x00002620


	//   ....[28]....
        /*093c*/ 	.word	0x00002630


	//   ....[29]....
        /*0940*/ 	.word	0x00002640


	//   ....[30]....
        /*0944*/ 	.word	0x00002660


	//   ....[31]....
        /*0948*/ 	.word	0x00002680


	//   ....[32]....
        /*094c*/ 	.word	0x00002690


	//   ....[33]....
        /*0950*/ 	.word	0x00003e00


	//   ....[34]....
        /*0954*/ 	.word	0x00003e40


	//   ....[35]....
        /*0958*/ 	.word	0x00003e50


	//   ....[36]....
        /*095c*/ 	.word	0x00003e60


	//   ....[37]....
        /*0960*/ 	.word	0x00003e70


	//   ....[38]....
        /*0964*/ 	.word	0x00003e80


	//   ....[39]....
        /*0968*/ 	.word	0x00003e90


	//   ....[40]....
        /*096c*/ 	.word	0x00003eb0


	//   ....[41]....
        /*0970*/ 	.word	0x000041c0


	//   ....[42]....
        /*0974*/ 	.word	0x00004400


	//   ....[43]....
        /*0978*/ 	.word	0x00004410


	//   ....[44]....
        /*097c*/ 	.word	0x00004420


	//   ....[45]....
        /*0980*/ 	.word	0x00004e20


	//   ....[46]....
        /*0984*/ 	.word	0x00004e50


	//   ....[47]....
        /*0988*/ 	.word	0x00004e70


	//   ....[48]....
        /*098c*/ 	.word	0x00004e80


	//   ....[49]....
        /*0990*/ 	.word	0x00004eb0


	//   ....[50]....
        /*0994*/ 	.word	0x00004ed0


	//   ....[51]....
        /*0998*/ 	.word	0x00004ef0


	//   ....[52]....
        /*099c*/ 	.word	0x00004f00


	//   ....[53]....
        /*09a0*/ 	.word	0x00006c00


	//   ....[54]....
        /*09a4*/ 	.word	0x00006c30


	//   ....[55]....
        /*09a8*/ 	.word	0x00006ce0


	//   ....[56]....
        /*09ac*/ 	.word	0x00006cf0


	//   ....[57]....
        /*09b0*/ 	.word	0x00006d20


	//   ....[58]....
        /*09b4*/ 	.word	0x00006d50


	//   ....[59]....
        /*09b8*/ 	.word	0x00006d80


	//   ....[60]....
        /*09bc*/ 	.word	0x00006e00


	//   ....[61]....
        /*09c0*/ 	.word	0x00008460


	//   ....[62]....
        /*09c4*/ 	.word	0x00008490


	//   ....[63]....
        /*09c8*/ 	.word	0x00008540


	//   ....[64]....
        /*09cc*/ 	.word	0x00008550


	//   ....[65]....
        /*09d0*/ 	.word	0x00008580


	//   ....[66]....
        /*09d4*/ 	.word	0x000085b0


	//   ....[67]....
        /*09d8*/ 	.word	0x000085e0


	//   ....[68]....
        /*09dc*/ 	.word	0x00008660


	//   ....[69]....
        /*09e0*/ 	.word	0x00008850


	//   ....[70]....
        /*09e4*/ 	.word	0x00008a80


	//   ....[71]....
        /*09e8*/ 	.word	0x00008a90


	//   ....[72]....
        /*09ec*/ 	.word	0x00008aa0


	//   ....[73]....
        /*09f0*/ 	.word	0x000090b0


	//   ....[74]....
        /*09f4*/ 	.word	0x000091b0


	//   ....[75]....
        /*09f8*/ 	.word	0x00009320


	//   ....[76]....
        /*09fc*/ 	.word	0x00009340


	//   ....[77]....
        /*0a00*/ 	.word	0x00009460


	//   ....[78]....
        /*0a04*/ 	.word	0x00009480


	//   ....[79]....
        /*0a08*/ 	.word	0x000095a0


	//   ....[80]....
        /*0a0c*/ 	.word	0x000095c0


	//   ....[81]....
        /*0a10*/ 	.word	0x0000bdc0


	//   ....[82]....
        /*0a14*/ 	.word	0x0000be10


	//   ....[83]....
        /*0a18*/ 	.word	0x0000be40


	//   ....[84]....
        /*0a1c*/ 	.word	0x0000be60


	//   ....[85]....
        /*0a20*/ 	.word	0x0000be80


	//   ....[86]....
        /*0a24*/ 	.word	0x0000be90


	//   ....[87]....
        /*0a28*/ 	.word	0x0000bea0


	//   ....[88]....
        /*0a2c*/ 	.word	0x0000beb0


	//   ....[89]....
        /*0a30*/ 	.word	0x0000d5a0


	//   ....[90]....
        /*0a34*/ 	.word	0x0000d5c0


	//   ....[91]....
        /*0a38*/ 	.word	0x0000d660


	//   ....[92]....
        /*0a3c*/ 	.word	0x0000d6a0


	//   ....[93]....
        /*0a40*/ 	.word	0x0000d6d0


	//   ....[94]....
        /*0a44*/ 	.word	0x0000d700


	//   ....[95]....
        /*0a48*/ 	.word	0x0000d720


	//   ....[96]....
        /*0a4c*/ 	.word	0x0000d770


	//   ....[97]....
        /*0a50*/ 	.word	0x0000dc90


	//   ....[98]....
        /*0a54*/ 	.word	0x0000dcb0


	//   ....[99]....
        /*0a58*/ 	.word	0x0000dcd0


	//   ....[100]....
        /*0a5c*/ 	.word	0x0000dcf0


	//   ....[101]....
        /*0a60*/ 	.word	0x0000dd10


	//   ....[102]....
        /*0a64*/ 	.word	0x0000dd30


	//   ....[103]....
        /*0a68*/ 	.word	0x0000dd50


	//   ....[104]....
        /*0a6c*/ 	.word	0x0000dd70


	//   ....[105]....
        /*0a70*/ 	.word	0x000101e0


	//   ....[106]....
        /*0a74*/ 	.word	0x00010230


	//   ....[107]....
        /*0a78*/ 	.word	0x00010240


	//   ....[108]....
        /*0a7c*/ 	.word	0x00010270


	//   ....[109]....
        /*0a80*/ 	.word	0x00010280


	//   ....[110]....
        /*0a84*/ 	.word	0x000102a0


	//   ....[111]....
        /*0a88*/ 	.word	0x000102c0


	//   ....[112]....
        /*0a8c*/ 	.word	0x000102d0


	//   ....[113]....
        /*0a90*/ 	.word	0x000117f0


	//   ....[114]....
        /*0a94*/ 	.word	0x00011ba0


	//   ....[115]....
        /*0a98*/ 	.word	0x00011bc0


	//   ....[116]....
        /*0a9c*/ 	.word	0x00011be0


	//   ....[117]....
        /*0aa0*/ 	.word	0x00011c00


	//   ....[118]....
        /*0aa4*/ 	.word	0x00011c10


	//   ....[119]....
        /*0aa8*/ 	.word	0x00011c20


	//   ....[120]....
        /*0aac*/ 	.word	0x00011c30


	//   ....[121]....
        /*0ab0*/ 	.word	0x00011c40


	//   ....[122]....
        /*0ab4*/ 	.word	0x00011ed0


	//   ....[123]....
        /*0ab8*/ 	.word	0x00011ee0


	//   ....[124]....
        /*0abc*/ 	.word	0x00011fc0


	//   ....[125]....
        /*0ac0*/ 	.word	0x00011ff0


	//   ....[126]....
        /*0ac4*/ 	.word	0x000120b0


	//   ....[127]....
        /*0ac8*/ 	.word	0x000120e0


	//   ....[128]....
        /*0acc*/ 	.word	0x000121a0


	//   ....[129]....
        /*0ad0*/ 	.word	0x000121d0


	//   ....[130]....
        /*0ad4*/ 	.word	0x00012290


	//   ....[131]....
        /*0ad8*/ 	.word	0x000122c0


	//   ....[132]....
        /*0adc*/ 	.word	0x00012380


	//   ....[133]....
        /*0ae0*/ 	.word	0x000123b0


	//   ....[134]....
        /*0ae4*/ 	.word	0x00012470


	//   ....[135]....
        /*0ae8*/ 	.word	0x000124a0


	//   ....[136]....
        /*0aec*/ 	.word	0x00012560


	//   ....[137]....
        /*0af0*/ 	.word	0x00012580


	//   ....[138]....
        /*0af4*/ 	.word	0x00012a90


	//   ....[139]....
        /*0af8*/ 	.word	0x00012ab0


	//   ....[140]....
        /*0afc*/ 	.word	0x00012c10


	//   ....[141]....
        /*0b00*/ 	.word	0x00012c20


	//   ....[142]....
        /*0b04*/ 	.word	0x00012d20


	//   ....[143]....
        /*0b08*/ 	.word	0x00012d40


	//   ....[144]....
        /*0b0c*/ 	.word	0x00012e40


	//   ....[145]....
        /*0b10*/ 	.word	0x00012e50


	//   ....[146]....
        /*0b14*/ 	.word	0x00012f50


	//   ....[147]....
        /*0b18*/ 	.word	0x00012f70


	//   ....[148]....
        /*0b1c*/ 	.word	0x00013070


	//   ....[149]....
        /*0b20*/ 	.word	0x00013080


	//   ....[150]....
        /*0b24*/ 	.word	0x00013180


	//   ....[151]....
        /*0b28*/ 	.word	0x000131a0


	//   ....[152]....
        /*0b2c*/ 	.word	0x000132a0


	//   ....[153]....
        /*0b30*/ 	.word	0x000132b0


	//   ....[154]....
        /*0b34*/ 	.word	0x00013420


	//   ....[155]....
        /*0b38*/ 	.word	0x00013510


	//   ....[156]....
        /*0b3c*/ 	.word	0x00013580


	//   ....[157]....
        /*0b40*/ 	.word	0x000135f0


	//   ....[158]....
        /*0b44*/ 	.word	0x00013650


	//   ....[159]....
        /*0b48*/ 	.word	0x000136c0


	//   ....[160]....
        /*0b4c*/ 	.word	0x00013730


	//   ....[161]....
        /*0b50*/ 	.word	0x000137a0


	//   ....[162]....
        /*0b54*/ 	.word	0x00013800


	//   ....[163]....
        /*0b58*/ 	.word	0x00013870


	//   ....[164]....
        /*0b5c*/ 	.word	0x000138e0


	//   ....[165]....
        /*0b60*/ 	.word	0x00013950


	//   ....[166]....
        /*0b64*/ 	.word	0x000139b0


	//   ....[167]....
        /*0b68*/ 	.word	0x00013a20


	//   ....[168]....
        /*0b6c*/ 	.word	0x00013a90


	//   ....[169]....
        /*0b70*/ 	.word	0x00013b00


	//   ....[170]....
        /*0b74*/ 	.word	0x00013b60


	//   ....[171]....
        /*0b78*/ 	.word	0x00013bd0


	//   ....[172]....
        /*0b7c*/ 	.word	0x00013c40


	//   ....[173]....
        /*0b80*/ 	.word	0x00013d70


	//   ....[174]....
        /*0b84*/ 	.word	0x00013dd0


	//   ....[175]....
        /*0b88*/ 	.word	0x00013f10


	//   ....[176]....
        /*0b8c*/ 	.word	0x00013f70


	//   ....[177]....
        /*0b90*/ 	.word	0x000140b0


	//   ....[178]....
        /*0b94*/ 	.word	0x00014110


	//   ....[179]....
        /*0b98*/ 	.word	0x00014170


	//   ....[180]....
        /*0b9c*/ 	.word	0x000141d0


	//   ....[181]....
        /*0ba0*/ 	.word	0x00014430


	//   ....[182]....
        /*0ba4*/ 	.word	0x00014690


	//   ....[183]....
        /*0ba8*/ 	.word	0x00014cb0


	//   ....[184]....
        /*0bac*/ 	.word	0x00014d00


	//   ....[185]....
        /*0bb0*/ 	.word	0x00014d50


	//   ....[186]....
        /*0bb4*/ 	.word	0x00014da0


	//   ....[187]....
        /*0bb8*/ 	.word	0x00014df0


	//   ....[188]....
        /*0bbc*/ 	.word	0x00014e40


	//   ....[189]....
        /*0bc0*/ 	.word	0x00014e90


	//   ....[190]....
        /*0bc4*/ 	.word	0x00014ee0


	//   ....[191]....
        /*0bc8*/ 	.word	0x00014f40


	//   ....[192]....
        /*0bcc*/ 	.word	0x00014fb0


	//   ....[193]....
        /*0bd0*/ 	.word	0x000150e0


	//   ....[194]....
        /*0bd4*/ 	.word	0x00015140


	//   ....[195]....
        /*0bd8*/ 	.word	0x00015280


	//   ....[196]....
        /*0bdc*/ 	.word	0x000152e0


	//   ....[197]....
        /*0be0*/ 	.word	0x00015420


	//   ....[198]....
        /*0be4*/ 	.word	0x00015480


	//   ....[199]....
        /*0be8*/ 	.word	0x000154e0


	//   ....[200]....
        /*0bec*/ 	.word	0x00015550


	//   ....[201]....
        /*0bf0*/ 	.word	0x00015680


	//   ....[202]....
        /*0bf4*/ 	.word	0x000156e0


	//   ....[203]....
        /*0bf8*/ 	.word	0x00015820


	//   ....[204]....
        /*0bfc*/ 	.word	0x00015880


	//   ....[205]....
        /*0c00*/ 	.word	0x000159c0


	//   ....[206]....
        /*0c04*/ 	.word	0x00015a20


	//   ....[207]....
        /*0c08*/ 	.word	0x00015a70


	//   ....[208]....
        /*0c0c*/ 	.word	0x00015ac0


	//   ....[209]....
        /*0c10*/ 	.word	0x00015d10


	//   ....[210]....
        /*0c14*/ 	.word	0x00015f60


	//   ....[211]....
        /*0c18*/ 	.word	0x000165a0


	//   ....[212]....
        /*0c1c*/ 	.word	0x000165e0


	//   ....[213]....
        /*0c20*/ 	.word	0x00016630


	//   ....[214]....
        /*0c24*/ 	.word	0x00016670


	//   ....[215]....
        /*0c28*/ 	.word	0x000166c0


	//   ....[216]....
        /*0c2c*/ 	.word	0x00016700


	//   ....[217]....
        /*0c30*/ 	.word	0x00016750


	//   ....[218]....
        /*0c34*/ 	.word	0x00016790


	//   ....[219]....
        /*0c38*/ 	.word	0x00016800


	//   ....[220]....
        /*0c3c*/ 	.word	0x00016870


	//   ....[221]....
        /*0c40*/ 	.word	0x000168e0


	//   ....[222]....
        /*0c44*/ 	.word	0x000169f0


	//   ....[223]....
        /*0c48*/ 	.word	0x00016a50


	//   ....[224]....
        /*0c4c*/ 	.word	0x00016b60


	//   ....[225]....
        /*0c50*/ 	.word	0x00016bc0


	//   ....[226]....
        /*0c54*/ 	.word	0x00016cd0


	//   ....[227]....
        /*0c58*/ 	.word	0x00016d30


	//   ....[228]....
        /*0c5c*/ 	.word	0x00016d70


	//   ....[229]....
        /*0c60*/ 	.word	0x00016db0


	//   ....[230]....
        /*0c64*/ 	.word	0x00016e00


	//   ....[231]....
        /*0c68*/ 	.word	0x00016e40


	//   ....[232]....
        /*0c6c*/ 	.word	0x00016e90


	//   ....[233]....
        /*0c70*/ 	.word	0x00016ed0


	//   ....[234]....
        /*0c74*/ 	.word	0x00016f20


	//   ....[235]....
        /*0c78*/ 	.word	0x00016f60


	//   ....[236]....
        /*0c7c*/ 	.word	0x00016fc0


	//   ....[237]....
        /*0c80*/ 	.word	0x00017020


	//   ....[238]....
        /*0c84*/ 	.word	0x00017070


	//   ....[239]....
        /*0c88*/ 	.word	0x000170d0


	//   ....[240]....
        /*0c8c*/ 	.word	0x00017120


	//   ....[241]....
        /*0c90*/ 	.word	0x00017170


	//   ....[242]....
        /*0c94*/ 	.word	0x000171c0


	//   ....[243]....
        /*0c98*/ 	.word	0x00017210


	//   ....[244]....
        /*0c9c*/ 	.word	0x00017270


	//   ....[245]....
        /*0ca0*/ 	.word	0x000172e0


	//   ....[246]....
        /*0ca4*/ 	.word	0x00017350


	//   ....[247]....
        /*0ca8*/ 	.word	0x000173b0


	//   ....[248]....
        /*0cac*/ 	.word	0x00017420


	//   ....[249]....
        /*0cb0*/ 	.word	0x00017490


	//   ....[250]....
        /*0cb4*/ 	.word	0x00017500


	//   ....[251]....
        /*0cb8*/ 	.word	0x00017560


	//   ....[252]....
        /*0cbc*/ 	.word	0x000175d0


	//   ....[253]....
        /*0cc0*/ 	.word	0x00017640


	//   ....[254]....
        /*0cc4*/ 	.word	0x000176b0


	//   ....[255]....
        /*0cc8*/ 	.word	0x00017710


	//   ....[0]....
        /*0ccc*/ 	.word	0x00017780


	//   ....[1]....
        /*0cd0*/ 	.word	0x000177f0


	//   ....[2]....
        /*0cd4*/ 	.word	0x00017860


	//   ....[3]....
        /*0cd8*/ 	.word	0x000178c0


	//   ....[4]....
        /*0cdc*/ 	.word	0x00017930


	//----- nvinfo : EIATTR_EXIT_INSTR_OFFSETS
	.align		4
.L_424:
        /*0ce0*/ 	.byte	0x04, 0x1c
        /*0ce2*/ 	.short	(.L_426 - .L_425)


	//   ....[0]....
.L_425:
        /*0ce4*/ 	.word	0x000000a0


	//   ....[1]....
        /*0ce8*/ 	.word	0x000134c0


	//----- nvinfo : EIATTR_MAX_THREADS
	.align		4
.L_426:
        /*0cec*/ 	.byte	0x04, 0x05
        /*0cee*/ 	.short	(.L_428 - .L_427)
.L_427:
        /*0cf0*/ 	.word	0x00000080
        /*0cf4*/ 	.word	0x00000001
        /*0cf8*/ 	.word	0x00000001


	//----- nvinfo : EIATTR_CRS_STACK_SIZE
	.align		4
.L_428:
        /*0cfc*/ 	.byte	0x04, 0x1e
        /*0cfe*/ 	.short	(.L_430 - .L_429)
.L_429:
        /*0d00*/ 	.word	0x00000000
.L_430:


//--------------------- .nv.info._ZN7cutlass13device_kernelIN5flash19enable_sm80_to_sm89INS1_16FlashAttnFwdSm80INS1_25CollectiveMainloopFwdSm80ILi4ELi1ELb0EN4cute5tupleIJNS5_1CILi128EEENS7_ILi64EEES8_EEELi128ENS_6half_tEfNS_4arch4Sm80ELb1ELb0ELb1ELb1ELb1ELb0ELb1ELb0EEENS1_21CollectiveEpilogueFwdINS6_IJS8_S8_S9_EEENS6_IJNS7_ILi1EEESH_SH_EEESB_SD_Li128ELb1ELb1ELb0ELb0EEENS1_19SingleTileSchedulerILb1ELb0ELb1ELi128EEEEEEEEEvNT_6ParamsE --------------------------
	.section	.nv.info._ZN7cutlass13device_kernelIN5flash19enable_sm80_to_sm89INS1_16FlashAttnFwdSm80INS1_25CollectiveMainloopFwdSm80ILi4ELi1ELb0EN4cute5tupleIJNS5_1CILi128EEENS7_ILi64EEES8_EEELi128ENS_6half_tEfNS_4arch4Sm80ELb1ELb0ELb1ELb1ELb1ELb0ELb1ELb0EEENS1_21CollectiveEpilogueFwdINS6_IJS8_S8_S9_EEENS6_IJNS7_ILi1EEESH_SH_EEESB_SD_Li128ELb1ELb1ELb0ELb0EEENS1_19SingleTileSchedulerILb1ELb0ELb1ELi128EEEEEEEEEvNT_6ParamsE,"",@"SHT_CUDA_INFO"
	.sectionflags	@""
	.align	4


	//----- nvinfo : EIATTR_CUDA_API_VERSION
	.align		4
        /*0000*/ 	.byte	0x04, 0x37
        /*0002*/ 	.short	(.L_432 - .L_431)
.L_431:
        /*0004*/ 	.word	0x00000082


	//----- nvinfo : EIATTR_SW2861232_WAR
	.align		4
.L_432:
        /*0008*/ 	.byte	0x01, 0x35
	.zero		2


	//----- nvinfo : EIATTR_PARAM_CBANK
	.align		4
        /*000c*/ 	.byte	0x04, 0x0a
        /*000e*/ 	.short	(.L_434 - .L_433)
	.align		4
.L_433:
        /*0010*/ 	.word	index@(.nv.constant0._ZN7cutlass13device_kernelIN5flash19enable_sm80_to_sm89INS1_16FlashAttnFwdSm80INS1_25CollectiveMainloopFwdSm80ILi4ELi1ELb0EN4cute5tupleIJNS5_1CILi128EEENS7_ILi64EEES8_EEELi128ENS_6half_tEfNS_4arch4Sm80ELb1ELb0ELb1ELb1ELb1ELb0ELb1ELb0EEENS1_21CollectiveEpilogueFwdINS6_IJS8_S8_S9_EEENS6_IJNS7_ILi1EEESH_SH_EEESB_SD_Li128ELb1ELb1ELb0ELb0EEENS1_19SingleTileSchedulerILb1ELb0ELb1ELi128EEEEEEEEEvNT_6ParamsE)
        /*0014*/ 	.short	0x0160
        /*0016*/ 	.short	0x0418


	//----- nvinfo : EIATTR_CBANK_PARAM_SIZE
	.align		4
.L_434:
        /*0018*/ 	.byte	0x03, 0x19
        /*001a*/ 	.short	0x0418


	//----- nvinfo : EIATTR_KPARAM_INFO
	.align		4
        /*001c*/ 	.byte	0x04, 0x17
        /*001e*/ 	.short	(.L_436 - .L_435)
.L_435:
        /*0020*/ 	.word	0x00000000
        /*0024*/ 	.short	0x0000
        /*0026*/ 	.short	0x0000
        /*0028*/ 	.byte	0x00, 0xf0, 0x61, 0x10


	//----- nvinfo : EIATTR_MAXREG_COUNT
	.align		4
.L_436:
        /*002c*/ 	.byte	0x03, 0x1b
        /*002e*/ 	.short	0x00ff


	//----- nvinfo : EIATTR_NUM_BARRIERS
	.align		4
        /*0030*/ 	.byte	0x02, 0x4c
        /*0032*/ 	.byte	0x02
	.zero		1


	//----- nvinfo : EIATTR_ANNOTATIONS
	.align		4
        /*0034*/ 	.byte	0x04, 0x55
        /*0036*/ 	.short	(.L_438 - .L_437)


	//   ....[0]....
.L_437:
        /* <DEDUP_REMOVED lines=85> */


	//----- nvinfo : EIATTR_MERCURY_ISA_VERSION
	.align		4
.L_438:
        /*0578*/ 	.byte	0x03, 0x5f
        /*057a*/ 	.short	0x0000


	//----- nvinfo : EIATTR_COOP_GROUP_MASK_REGIDS
	.align		4
        /*057c*/ 	.byte	0x04, 0x29
        /*057e*/ 	.short	(.L_440 - .L_439)


	//   ....[0]....
.L_439:
        /*0580*/ 	.word	0xffffffff


	//   ....[1]....
        /*0584*/ 	.word	0xffffffff


	//   ....[2]....
        /*0588*/ 	.word	0xffffffff


	//   ....[3]....
        /*058c*/ 	.word	0xffffffff


	//   ....[4]....
        /*0590*/ 	.word	0xffffffff


	//   ....[5]....
        /*0594*/ 	.word	0xffffffff


	//   ....[6]....
        /*0598*/ 	.word	0xffffffff


	//   ....[7]....
        /*059c*/ 	.word	0xffffffff


	//   ....[8]....
        /*05a0*/ 	.word	0xffffffff


	//   ....[9]....
        /*05a4*/ 	.word	0xffffffff


	//   ....[10]....
        /*05a8*/ 	.word	0xffffffff


	//   ....[11]....
        /*05ac*/ 	.word	0xffffffff


	//   ....[12]....
        /*05b0*/ 	.word	0xffffffff


	//   ....[13]....
        /*05b4*/ 	.word	0xffffffff


	//   ....[14]....
        /*05b8*/ 	.word	0xffffffff


	//   ....[15]....
        /*05bc*/ 	.word	0xffffffff


	//   ....[16]....
        /*05c0*/ 	.word	0xffffffff


	//   ....[17]....
        /*05c4*/ 	.word	0xffffffff


	//   ....[18]....
        /*05c8*/ 	.word	0xffffffff


	//   ....[19]....
        /*05cc*/ 	.word	0xffffffff


	//   ....[20]....
        /*05d0*/ 	.word	0xffffffff


	//   ....[21]....
        /*05d4*/ 	.word	0xffffffff


	//   ....[22]....
        /*05d8*/ 	.word	0xffffffff


	//   ....[23]....
        /*05dc*/ 	.word	0xffffffff


	//   ....[24]....
        /*05e0*/ 	.word	0xffffffff


	//   ....[25]....
        /*05e4*/ 	.word	0xffffffff


	//   ....[26]....
        /*05e8*/ 	.word	0xffffffff


	//   ....[27]....
        /*05ec*/ 	.word	0xffffffff


	//   ....[28]....
        /*05f0*/ 	.word	0xffffffff


	//   ....[29]....
        /*05f4*/ 	.word	0xffffffff


	//   ....[30]....
        /*05f8*/ 	.word	0xffffffff


	//   ....[31]....
        /*05fc*/ 	.word	0xffffffff


	//   ....[32]....
        /*0600*/ 	.word	0xffffffff


	//   ....[33]....
        /*0604*/ 	.word	0xffffffff


	//   ....[34]....
        /*0608*/ 	.word	0xffffffff


	//   ....[35]....
        /*060c*/ 	.word	0xffffffff


	//   ....[36]....
        /*0610*/ 	.word	0xffffffff


	//   ....[37]....
        /*0614*/ 	.word	0xffffffff


	//   ....[38]....
        /*0618*/ 	.word	0xffffffff


	//   ....[39]....
        /*061c*/ 	.word	0xffffffff


	//   ....[40]....
        /*0620*/ 	.word	0xffffffff


	//   ....[41]....
        /*0624*/ 	.word	0xffffffff


	//   ....[42]....
        /*0628*/ 	.word	0xffffffff


	//   ....[43]....
        /*062c*/ 	.word	0xffffffff


	//   ....[44]....
        /*0630*/ 	.word	0xffffffff


	//   ....[45]....
        /*0634*/ 	.word	0xffffffff


	//   ....[46]....
        /*0638*/ 	.word	0xffffffff


	//   ....[47]....
        /*063c*/ 	.word	0xffffffff


	//   ....[48]....
        /*0640*/ 	.word	0xffffffff


	//   ....[49]....
        /*0644*/ 	.word	0xffffffff


	//   ....[50]....
        /*0648*/ 	.word	0xffffffff


	//   ....[51]....
        /*064c*/ 	.word	0xffffffff


	//   ....[52]....
        /*0650*/ 	.word	0xffffffff


	//   ....[53]....
        /*0654*/ 	.word	0xffffffff


	//   ....[54]....
        /*0658*/ 	.word	0xffffffff


	//   ....[55]....
        /*065c*/ 	.word	0xffffffff


	//   ....[56]....
        /*0660*/ 	.word	0xffffffff


	//   ....[57]....
        /*0664*/ 	.word	0xffffffff


	//   ....[58]....
        /*0668*/ 	.word	0xffffffff


	//   ....[59]....
        /*066c*/ 	.word	0xffffffff


	//   ....[60]....
        /*0670*/ 	.word	0xffffffff


	//   ....[61]....
        /*0674*/ 	.word	0xffffffff


	//   ....[62]....
        /*0678*/ 	.word	0xffffffff


	//   ....[63]....
        /*067c*/ 	.word	0xffffffff


	//   ....[64]....
        /*0680*/ 	.word	0xffffffff


	//   ....[65]....
        /*0684*/ 	.word	0xffffffff


	//   ....[66]....
        /*0688*/ 	.word	0xffffffff


	//   ....[67]....
        /*068c*/ 	.word	0xffffffff


	//   ....[68]....
        /*0690*/ 	.word	0xffffffff


	//   ....[69]....
        /*0694*/ 	.word	0xffffffff


	//   ....[70]....
        /*0698*/ 	.word	0xffffffff


	//   ....[71]....
        /*069c*/ 	.word	0xffffffff


	//   ....[72]....
        /*06a0*/ 	.word	0xffffffff


	//   ....[73]....
        /*06a4*/ 	.word	0xffffffff


	//   ....[74]....
        /*06a8*/ 	.word	0xffffffff


	//   ....[75]....
        /*06ac*/ 	.word	0xffffffff


	//   ....[76]....
        /*06b0*/ 	.word	0xffffffff


	//   ....[77]....
        /*06b4*/ 	.word	0xffffffff


	//   ....[78]....
        /*06b8*/ 	.word	0xffffffff


	//   ....[79]....
        /*06bc*/ 	.word	0xffffffff


	//   ....[80]....
        /*06c0*/ 	.word	0xffffffff


	//   ....[81]....
        /*06c4*/ 	.word	0xffffffff


	//   ....[82]....
        /*06c8*/ 	.word	0xffffffff


	//   ....[83]....
        /*06cc*/ 	.word	0xffffffff


	//   ....[84]....
        /*06d0*/ 	.word	0xffffffff


	//   ....[85]....
        /*06d4*/ 	.word	0xffffffff


	//   ....[86]....
        /*06d8*/ 	.word	0xffffffff


	//   ....[87]....
        /*06dc*/ 	.word	0xffffffff


	//   ....[88]....
        /*06e0*/ 	.word	0xffffffff


	//   ....[89]....
        /*06e4*/ 	.word	0xffffffff


	//   ....[90]....
        /*06e8*/ 	.word	0xffffffff


	//   ....[91]....
        /*06ec*/ 	.word	0xffffffff


	//   ....[92]....
        /*06f0*/ 	.word	0xffffffff


	//   ....[93]....
        /*06f4*/ 	.word	0xffffffff


	//   ....[94]....
        /*06f8*/ 	.word	0xffffffff


	//   ....[95]....
        /*06fc*/ 	.word	0xffffffff


	//   ....[96]....
        /*0700*/ 	.word	0xffffffff


	//   ....[97]....
        /*0704*/ 	.word	0xffffffff


	//   ....[98]....
        /*0708*/ 	.word	0xffffffff


	//   ....[99]....
        /*070c*/ 	.word	0xffffffff


	//   ....[100]....
        /*0710*/ 	.word	0xffffffff


	//   ....[101]....
        /*0714*/ 	.word	0xffffffff


	//   ....[102]....
        /*0718*/ 	.word	0xffffffff


	//   ....[103]....
        /*071c*/ 	.word	0xffffffff


	//   ....[104]....
        /*0720*/ 	.word	0xffffffff


	//   ....[105]....
        /*0724*/ 	.word	0xffffffff


	//   ....[106]....
        /*0728*/ 	.word	0xffffffff


	//   ....[107]....
        /*072c*/ 	.word	0xffffffff


	//   ....[108]....
        /*0730*/ 	.word	0xffffffff


	//   ....[109]....
        /*0734*/ 	.word	0xffffffff


	//   ....[110]....
        /*0738*/ 	.word	0xffffffff


	//   ....[111]....
        /*073c*/ 	.word	0xffffffff


	//   ....[112]....
        /*0740*/ 	.word	0xffffffff


	//   ....[113]....
        /*0744*/ 	.word	0xffffffff


	//   ....[114]....
        /*0748*/ 	.word	0xffffffff


	//   ....[115]....
        /*074c*/ 	.word	0xffffffff


	//   ....[116]....
        /*0750*/ 	.word	0xffffffff


	//   ....[117]....
        /*0754*/ 	.word	0xffffffff


	//   ....[118]....
        /*0758*/ 	.word	0xffffffff


	//   ....[119]....
        /*075c*/ 	.word	0xffffffff


	//   ....[120]....
        /*0760*/ 	.word	0xffffffff


	//   ....[121]....
        /*0764*/ 	.word	0xffffffff


	//   ....[122]....
        /*0768*/ 	.word	0xffffffff


	//   ....[123]....
        /*076c*/ 	.word	0xffffffff


	//   ....[124]....
        /*0770*/ 	.word	0xffffffff


	//   ....[125]....
        /*0774*/ 	.word	0xffffffff


	//   ....[126]....
        /*0778*/ 	.word	0xffffffff


	//   ....[127]....
        /*077c*/ 	.word	0xffffffff


	//   ....[128]....
        /*0780*/ 	.word	0xffffffff


	//   ....[129]....
        /*0784*/ 	.word	0xffffffff


	//   ....[130]....
        /*0788*/ 	.word	0xffffffff


	//   ....[131]....
        /*078c*/ 	.word	0xffffffff


	//   ....[132]....
        /*0790*/ 	.word	0xffffffff


	//   ....[133]....
        /*0794*/ 	.word	0xffffffff


	//   ....[134]....
        /*0798*/ 	.word	0xffffffff


	//   ....[135]....
        /*079c*/ 	.word	0xffffffff


	//   ....[136]....
        /*07a0*/ 	.word	0xffffffff


	//   ....[137]....
        /*07a4*/ 	.word	0xffffffff


	//   ....[138]....
        /*07a8*/ 	.word	0xffffffff


	//   ....[139]....
        /*07ac*/ 	.word	0xffffffff


	//   ....[140]....
        /*07b0*/ 	.word	0xffffffff


	//   ....[141]....
        /*07b4*/ 	.word	0xffffffff


	//   ....[142]....
        /*07b8*/ 	.word	0xffffffff


	//   ....[143]....
        /*07bc*/ 	.word	0xffffffff


	//   ....[144]....
        /*07c0*/ 	.word	0xffffffff


	//   ....[145]....
        /*07c4*/ 	.word	0xffffffff


	//   ....[146]....
        /*07c8*/ 	.word	0xffffffff


	//   ....[147]....
        /*07cc*/ 	.word	0xffffffff


	//   ....[148]....
        /*07d0*/ 	.word	0xffffffff


	//   ....[149]....
        /*07d4*/ 	.word	0xffffffff


	//   ....[150]....
        /*07d8*/ 	.word	0xffffffff


	//   ....[151]....
        /*07dc*/ 	.word	0xffffffff


	//   ....[152]....
        /*07e0*/ 	.word	0xffffffff


	//----- nvinfo : EIATTR_COOP_GROUP_INSTR_OFFSETS
	.align		4
.L_440:
        /*07e4*/ 	.byte	0x04, 0x28
        /*07e6*/ 	.short	(.L_442 - .L_441)


	//   ....[0]....
.L_441:
        /*07e8*/ 	.word	0x000000a0


	//   ....[1]....
        /*07ec*/ 	.word	0x00001410


	//   ....[2]....
        /*07f0*/ 	.word	0x00001570


	//   ....[3]....
        /*07f4*/ 	.word	0x00001640


	//   ....[4]....
        /*07f8*/ 	.word	0x00001670


	//   ....[5]....
        /*07fc*/ 	.word	0x00001740


	//   ....[6]....
        /*0800*/ 	.word	0x00001770


	//   ....[7]....
        /*0804*/ 	.word	0x00001840


	//   ....[8]....
        /*0808*/ 	.word	0x00001870


	//   ....[9]....
        /*080c*/ 	.word	0x00001940


	//   ....[10]....
        /*0810*/ 	.word	0x00001970


	//   ....[11]....
        /*0814*/ 	.word	0x00001a40


	//   ....[12]....
        /*0818*/ 	.word	0x00001a70


	//   ....[13]....
        /*081c*/ 	.word	0x00001b40


	//   ....[14]....
        /*0820*/ 	.word	0x00001b70


	//   ....[15]....
        /*0824*/ 	.word	0x00001c40


	//   ....[16]....
        /*0828*/ 	.word	0x00001c80


	//   ....[17]....
        /*082c*/ 	.word	0x00002180


	//   ....[18]....
        /*0830*/ 	.word	0x000021b0


	//   ....[19]....
        /*0834*/ 	.word	0x000021c0


	//   ....[20]....
        /*0838*/ 	.word	0x000021d0


	//   ....[21]....
        /*083c*/ 	.word	0x000021e0


	//   ....[22]....
        /*0840*/ 	.word	0x000021f0


	//   ....[23]....
        /*0844*/ 	.word	0x00002200


	//   ....[24]....
        /*0848*/ 	.word	0x00002210


	//   ....[25]....
        /*084c*/ 	.word	0x00002610


	//   ....[26]....
        /*0850*/ 	.word	0x00002620


	//   ....[27]....
        /*0854*/ 	.word	0x00002630


	//   ....[28]....
        /*0858*/ 	.word	0x00002640


	//   ....[29]....
        /*085c*/ 	.word	0x00002650


	//   ....[30]....
        /*0860*/ 	.word	0x00002660


	//   ....[31]....
        /*0864*/ 	.word	0x00002680


	//   ....[32]....
        /*0868*/ 	.word	0x00002690


	//   ....[33]....
        /*086c*/ 	.word	0x00003760


	//   ....[34]....
        /*0870*/ 	.word	0x00003780


	//   ....[35]....
        /*0874*/ 	.word	0x00003790


	//   ....[36]....
        /*0878*/ 	.word	0x000037a0


	//   ....[37]....
        /*087c*/ 	.word	0x000037b0


	//   ....[38]....
        /*0880*/ 	.word	0x000037c0


	//   ....[39]....
        /*0884*/ 	.word	0x000037d0


	//   ....[40]....
        /*0888*/ 	.word	0x000037f0


	//   ....[41]....
        /*088c*/ 	.word	0x000043d0


	//   ....[42]....
        /*0890*/ 	.word	0x000043f0


	//   ....[43]....
        /*0894*/ 	.word	0x00004500


	//   ....[44]....
        /*0898*/ 	.word	0x00004780


	//   ....[45]....
        /*089c*/ 	.word	0x00004a50


	//   ....[46]....
        /*08a0*/ 	.word	0x00004c60


	//   ....[47]....
        /*08a4*/ 	.word	0x00004dc0


	//   ....[48]....
        /*08a8*/ 	.word	0x00004fc0


	//   ....[49]....
        /*08ac*/ 	.word	0x00005200


	//   ....[50]....
        /*08b0*/ 	.word	0x00005360


	//   ....[51]....
        /*08b4*/ 	.word	0x00005430


	//   ....[52]....
        /*08b8*/ 	.word	0x000054b0


	//   ....[53]....
        /*08bc*/ 	.word	0x00007f50


	//   ....[54]....
        /*08c0*/ 	.word	0x00007f60


	//   ....[55]....
        /*08c4*/ 	.word	0x00007f70


	//   ....[56]....
        /*08c8*/ 	.word	0x00007f80


	//   ....[57]....
        /*08cc*/ 	.word	0x00007f90


	//   ....[58]....
        /*08d0*/ 	.word	0x00007fa0


	//   ....[59]....
        /*08d4*/ 	.word	0x00007fb0


	//   ....[60]....
        /*08d8*/ 	.word	0x00007fd0


	//   ....[61]....
        /*08dc*/ 	.word	0x000096b0


	//   ....[62]....
        /*08e0*/ 	.word	0x000096c0


	//   ....[63]....
        /*08e4*/ 	.word	0x000096d0


	//   ....[64]....
        /*08e8*/ 	.word	0x000096e0


	//   ....[65]....
        /*08ec*/ 	.word	0x000096f0


	//   ....[66]....
        /*08f0*/ 	.word	0x00009700


	//   ....[67]....
        /*08f4*/ 	.word	0x00009710


	//   ....[68]....
        /*08f8*/ 	.word	0x00009720


	//   ....[69]....
        /*08fc*/ 	.word	0x00009aa0


	//   ....[70]....
        /*0900*/ 	.word	0x00009ad0


	//   ....[71]....
        /*0904*/ 	.word	0x00009ae0


	//   ....[72]....
        /*0908*/ 	.word	0x00009b00


	//   ....[73]....
        /*090c*/ 	.word	0x00009eb0


	//   ....[74]....
        /*0910*/ 	.word	0x0000a130


	//   ....[75]....
        /*0914*/ 	.word	0x0000a280


	//   ....[76]....
        /*0918*/ 	.word	0x0000a580


	//   ....[77]....
        /*091c*/ 	.word	0x0000a820


	//   ....[78]....
        /*0920*/ 	.word	0x0000a960


	//   ....[79]....
        /*0924*/ 	.word	0x0000a990


	//   ....[80]....
        /*0928*/ 	.word	0x0000aad0


	//   ....[81]....
        /*092c*/ 	.word	0x0000d490


	//   ....[82]....
        /*0930*/ 	.word	0x0000d4a0


	//   ....[83]....
        /*0934*/ 	.word	0x0000d4b0


	//   ....[84]....
        /*0938*/ 	.word	0x0000d4c0


	//   ....[85]....
        /*093c*/ 	.word	0x0000d4d0


	//   ....[86]....
        /*0940*/ 	.word	0x0000d4e0


	//   ....[87]....
        /*0944*/ 	.word	0x0000d4f0


	//   ....[88]....
        /*0948*/ 	.word	0x0000d520


	//   ....[89]....
        /*094c*/ 	.word	0x0000d930


	//   ....[90]....
        /*0950*/ 	.word	0x0000d950


	//   ....[91]....
        /*0954*/ 	.word	0x0000d970


	//   ....[92]....
        /*0958*/ 	.word	0x0000d990


	//   ....[93]....
        /*095c*/ 	.word	0x0000d9f0


	//   ....[94]....
        /*0960*/ 	.word	0x0000da50


	//   ....[95]....
        /*0964*/ 	.word	0x0000dab0


	//   ....[96]....
        /*0968*/ 	.word	0x0000db10


	//   ....[97]....
        /*096c*/ 	.word	0x0000f2f0


	//   ....[98]....
        /*0970*/ 	.word	0x0000f3d0


	//   ....[99]....
        /*0974*/ 	.word	0x0000f400


	//   ....[100]....
        /*0978*/ 	.word	0x0000f460


	//   ....[101]....
        /*097c*/ 	.word	0x0000f4b0


	//   ....[102]....
        /*0980*/ 	.word	0x0000f4d0


	//   ....[103]....
        /*0984*/ 	.word	0x0000f5f0


	//   ....[104]....
        /*0988*/ 	.word	0x0000fa90


	//   ....[105]....
        /*098c*/ 	.word	0x00012060


	//   ....[106]....
        /*0990*/ 	.word	0x00012070


	//   ....[107]....
        /*0994*/ 	.word	0x00012080


	//   ....[108]....
        /*0998*/ 	.word	0x00012090


	//   ....[109]....
        /*099c*/ 	.word	0x000120c0


	//   ....[110]....
        /*09a0*/ 	.word	0x000120e0


	//   ....[111]....
        /*09a4*/ 	.word	0x00012100


	//   ....[112]....
        /*09a8*/ 	.word	0x00012110


	//   ....[113]....
        /*09ac*/ 	.word	0x00013d80


	//   ....[114]....
        /*09b0*/ 	.word	0x00013dc0


	//   ....[115]....
        /*09b4*/ 	.word	0x00013df0


	//   ....[116]....
        /*09b8*/ 	.word	0x00013e20


	//   ....[117]....
        /*09bc*/ 	.word	0x00013e60


	//   ....[118]....
        /*09c0*/ 	.word	0x00013ea0


	//   ....[119]....
        /*09c4*/ 	.word	0x00013ec0


	//   ....[120]....
        /*09c8*/ 	.word	0x00013ed0


	//   ....[121]....
        /*09cc*/ 	.word	0x00014090


	//   ....[122]....
        /*09d0*/ 	.word	0x000140a0


	//   ....[123]....
        /*09d4*/ 	.word	0x000141a0


	//   ....[124]....
        /*09d8*/ 	.word	0x000141d0


	//   ....[125]....
        /*09dc*/ 	.word	0x000142b0


	//   ....[126]....
        /*09e0*/ 	.word	0x000142e0


	//   ....[127]....
        /*09e4*/ 	.word	0x000143c0


	//   ....[128]....
        /*09e8*/ 	.word	0x000143f0


	//   ....[129]....
        /*09ec*/ 	.word	0x000144d0


	//   ....[130]....
        /*09f0*/ 	.word	0x00014500


	//   ....[131]....
        /*09f4*/ 	.word	0x000145e0


	//   ....[132]....
        /*09f8*/ 	.word	0x00014610


	//   ....[133]....
        /*09fc*/ 	.word	0x000146f0


	//   ....[134]....
        /*0a00*/ 	.word	0x00014720


	//   ....[135]....
        /*0a04*/ 	.word	0x00014800


	//   ....[136]....
        /*0a08*/ 	.word	0x00014820


	//   ....[137]....
        /*0a0c*/ 	.word	0x000150e0


	//   ....[138]....
        /*0a10*/ 	.word	0x000150f0


	//   ....[139]....
        /*0a14*/ 	.word	0x000151c0


	//   ....[140]....
        /*0a18*/ 	.word	0x000151f0


	//   ....[141]....
        /*0a1c*/ 	.word	0x000152c0


	//   ....[142]....
        /*0a20*/ 	.word	0x000152f0


	//   ....[143]....
        /*0a24*/ 	.word	0x000153c0


	//   ....[144]....
        /*0a28*/ 	.word	0x000153f0


	//   ....[145]....
        /*0a2c*/ 	.word	0x000154c0


	//   ....[146]....
        /*0a30*/ 	.word	0x000154f0


	//   ....[147]....
        /*0a34*/ 	.word	0x000155c0


	//   ....[148]....
        /*0a38*/ 	.word	0x000155f0


	//   ....[149]....
        /*0a3c*/ 	.word	0x000156c0


	//   ....[150]....
        /*0a40*/ 	.word	0x000156f0


	//   ....[151]....
        /*0a44*/ 	.word	0x000157c0


	//   ....[152]....
        /*0a48*/ 	.word	0x000157e0


	//----- nvinfo : EIATTR_EXIT_INSTR_OFFSETS
	.align		4
.L_442:
        /*0a4c*/ 	.byte	0x04, 0x1c
        /*0a4e*/ 	.short	(.L_444 - .L_443)


	//   ....[0]....
.L_443:
        /*0a50*/ 	.word	0x00000450


	//   ....[1]....
        /*0a54*/ 	.word	0x00014830


	//   ....[2]....
        /*0a58*/ 	.word	0x00014890


	//   ....[3]....
        /*0a5c*/ 	.word	0x000148f0


	//   ....[4]....
        /*0a60*/ 	.word	0x000157f0


	//   ....[5]....
        /*0a64*/ 	.word	0x00015840


	//   ....[6]....
        /*0a68*/ 	.word	0x000158a0


	//----- nvinfo : EIATTR_CTAIDZ_USED
	.align		4
.L_444:
        /*0a6c*/ 	.byte	0x01, 0x04
	.zero		2


	//----- nvinfo : EIATTR_MAX_THREADS
	.align		4
        /*0a70*/ 	.byte	0x04, 0x05
        /*0a72*/ 	.short	(.L_446 - .L_445)
.L_445:
        /*0a74*/ 	.word	0x00000080
        /*0a78*/ 	.word	0x00000001
        /*0a7c*/ 	.word	0x00000001


	//----- nvinfo : EIATTR_CRS_STACK_SIZE
	.align		4
.L_446:
        /*0a80*/ 	.byte	0x04, 0x1e
        /*0a82*/ 	.short	(.L_448 - .L_447)
.L_447:
        /*0a84*/ 	.word	0x00000000
.L_448:


//--------------------- .nv.info._ZN7cutlass13device_kernelIN5flash19enable_sm80_to_sm89INS1_16FlashAttnFwdSm80INS1_25CollectiveMainloopFwdSm80ILi4ELi1ELb0EN4cute5tupleIJNS5_1CILi128EEENS7_ILi64EEES8_EEELi128ENS_6half_tEfNS_4arch4Sm80ELb1ELb0ELb1ELb1ELb1ELb1ELb1ELb0EEENS1_21CollectiveEpilogueFwdINS6_IJS8_S8_S9_EEENS6_IJNS7_ILi1EEESH_SH_EEESB_SD_Li128ELb1ELb1ELb0ELb0EEENS1_19SingleTileSchedulerILb1ELb0ELb1ELi128EEEEEEEEEvNT_6ParamsE --------------------------
	.section	.nv.info._ZN7cutlass13device_kernelIN5flash19enable_sm80_to_sm89INS1_16FlashAttnFwdSm80INS1_25CollectiveMainloopFwdSm80ILi4ELi1ELb0EN4cute5tupleIJNS5_1CILi128EEENS7_ILi64EEES8_EEELi128ENS_6half_tEfNS_4arch4Sm80ELb1ELb0ELb1ELb1ELb1ELb1ELb1ELb0EEENS1_21CollectiveEpilogueFwdINS6_IJS8_S8_S9_EEENS6_IJNS7_ILi1EEESH_SH_EEESB_SD_Li128ELb1ELb1ELb0ELb0EEENS1_19SingleTileSchedulerILb1ELb0ELb1ELi128EEEEEEEEEvNT_6ParamsE,"",@"SHT_CUDA_INFO"
	.sectionflags	@""
	.align	4


	//----- nvinfo : EIATTR_CUDA_API_VERSION
	.align		4
        /*0000*/ 	.byte	0x04, 0x37
        /*0002*/ 	.short	(.L_450 - .L_449)
.L_449:
        /*0004*/ 	.word	0x00000082


	//----- nvinfo : EIATTR_SW2861232_WAR
	.align		4
.L_450:
        /*0008*/ 	.byte	0x01, 0x35
	.zero		2


	//----- nvinfo : EIATTR_PARAM_CBANK
	.align		4
        /*000c*/ 	.byte	0x04, 0x0a
        /*000e*/ 	.short	(.L_452 - .L_451)
	.align		4
.L_451:
        /*0010*/ 	.word	index@(.nv.constant0._ZN7cutlass13device_kernelIN5flash19enable_sm80_to_sm89INS1_16FlashAttnFwdSm80INS1_25CollectiveMainloopFwdSm80ILi4ELi1ELb0EN4cute5tupleIJNS5_1CILi128EEENS7_ILi64EEES8_EEELi128ENS_6half_tEfNS_4arch4Sm80ELb1ELb0ELb1ELb1ELb1ELb1ELb1ELb0EEENS1_21CollectiveEpilogueFwdINS6_IJS8_S8_S9_EEENS6_IJNS7_ILi1EEESH_SH_EEESB_SD_Li128ELb1ELb1ELb0ELb0EEENS1_19SingleTileSchedulerILb1ELb0ELb1ELi128EEEEEEEEEvNT_6ParamsE)
        /*0014*/ 	.short	0x0160
        /*0016*/ 	.short	0x0418


	//----- nvinfo : EIATTR_CBANK_PARAM_SIZE
	.align		4
.L_452:
        /*0018*/ 	.byte	0x03, 0x19
        /*001a*/ 	.short	0x0418


	//----- nvinfo : EIATTR_KPARAM_INFO
	.align		4
        /*001c*/ 	.byte	0x04, 0x17
        /*001e*/ 	.short	(.L_454 - .L_453)
.L_453:
        /*0020*/ 	.word	0x00000000
        /*0024*/ 	.short	0x0000
        /*0026*/ 	.short	0x0000
        /*0028*/ 	.byte	0x00, 0xf0, 0x61, 0x10


	//----- nvinfo : EIATTR_MAXREG_COUNT
	.align		4
.L_454:
        /*002c*/ 	.byte	0x03, 0x1b
        /*002e*/ 	.short	0x00ff


	//----- nvinfo : EIATTR_NUM_BARRIERS
	.align		4
        /*0030*/ 	.byte	0x02, 0x4c
        /*0032*/ 	.byte	0x02
	.zero		1


	//----- nvinfo : EIATTR_ANNOTATIONS
	.align		4
        /*0034*/ 	.byte	0x04, 0x55
        /*0036*/ 	.short	(.L_456 - .L_455)


	//   ....[0]....
.L_455:
        /* <DEDUP_REMOVED lines=185> */


	//----- nvinfo : EIATTR_MERCURY_ISA_VERSION
	.align		4
.L_456:
        /*0bb8*/ 	.byte	0x03, 0x5f
        /*0bba*/ 	.short	0x0000


	//----- nvinfo : EIATTR_COOP_GROUP_MASK_REGIDS
	.align		4
        /*0bbc*/ 	.byte	0x04, 0x29
        /*0bbe*/ 	.short	(.L_458 - .L_457)


	//   ....[0]....
.L_457:
        /*0bc0*/ 	.word	0xffffffff


	//   ....[1]....
        /*0bc4*/ 	.word	0xffffffff


	//   ....[2]....
        /*0bc8*/ 	.word	0xffffffff


	//   ....[3]....
        /*0bcc*/ 	.word	0xffffffff


	//   ....[4]....
        /*0bd0*/ 	.word	0xffffffff


	//   ....[5]....
        /*0bd4*/ 	.word	0xffffffff


	//   ....[6]....
        /*0bd8*/ 	.word	0xffffffff


	//   ....[7]....
        /*0bdc*/ 	.word	0xffffffff


	//   ....[8]....
        /*0be0*/ 	.word	0xffffffff


	//   ....[9]....
        /*0be4*/ 	.word	0xffffffff


	//   ....[10]....
        /*0be8*/ 	.word	0xffffffff


	//   ....[11]....
        /*0bec*/ 	.word	0xffffffff


	//   ....[12]....
        /*0bf0*/ 	.word	0xffffffff


	//   ....[13]....
        /*0bf4*/ 	.word	0xffffffff


	//   ....[14]....
        /*0bf8*/ 	.word	0xffffffff


	//   ....[15]....
        /*0bfc*/ 	.word	0xffffffff


	//   ....[16]....
        /*0c00*/ 	.word	0xffffffff


	//   ....[17]....
        /*0c04*/ 	.word	0xffffffff


	//   ....[18]....
        /*0c08*/ 	.word	0xffffffff


	//   ....[19]....
        /*0c0c*/ 	.word	0xffffffff


	//   ....[20]....
        /*0c10*/ 	.word	0xffffffff


	//   ....[21]....
        /*0c14*/ 	.word	0xffffffff


	//   ....[22]....
        /*0c18*/ 	.word	0xffffffff


	//   ....[23]....
        /*0c1c*/ 	.word	0xffffffff


	//   ....[24]....
        /*0c20*/ 	.word	0xffffffff


	//   ....[25]....
        /*0c24*/ 	.word	0xffffffff


	//   ....[26]....
        /*0c28*/ 	.word	0xffffffff


	//   ....[27]....
        /*0c2c*/ 	.word	0xffffffff


	//   ....[28]....
        /*0c30*/ 	.word	0xffffffff


	//   ....[29]....
        /*0c34*/ 	.word	0xffffffff


	//   ....[30]....
        /*0c38*/ 	.word	0xffffffff


	//   ....[31]....
        /*0c3c*/ 	.word	0xffffffff


	//   ....[32]....
        /*0c40*/ 	.word	0xffffffff


	//   ....[33]....
        /*0c44*/ 	.word	0xffffffff


	//   ....[34]....
        /*0c48*/ 	.word	0xffffffff


	//   ....[35]....
        /*0c4c*/ 	.word	0xffffffff


	//   ....[36]....
        /*0c50*/ 	.word	0xffffffff


	//   ....[37]....
        /*0c54*/ 	.word	0xffffffff


	//   ....[38]....
        /*0c58*/ 	.word	0xffffffff


	//   ....[39]....
        /*0c5c*/ 	.word	0xffffffff


	//   ....[40]....
        /*0c60*/ 	.word	0xffffffff


	//   ....[41]....
        /*0c64*/ 	.word	0xffffffff


	//   ....[42]....
        /*0c68*/ 	.word	0xffffffff


	//   ....[43]....
        /*0c6c*/ 	.word	0xffffffff


	//   ....[44]....
        /*0c70*/ 	.word	0xffffffff


	//   ....[45]....
        /*0c74*/ 	.word	0xffffffff


	//   ....[46]....
        /*0c78*/ 	.word	0xffffffff


	//   ....[47]....
        /*0c7c*/ 	.word	0xffffffff


	//   ....[48]....
        /*0c80*/ 	.word	0xffffffff


	//   ....[49]....
        /*0c84*/ 	.word	0xffffffff


	//   ....[50]....
        /*0c88*/ 	.word	0xffffffff


	//   ....[51]....
        /*0c8c*/ 	.word	0xffffffff


	//   ....[52]....
        /*0c90*/ 	.word	0xffffffff


	//   ....[53]....
        /*0c94*/ 	.word	0xffffffff


	//   ....[54]....
        /*0c98*/ 	.word	0xffffffff


	//   ....[55]....
        /*0c9c*/ 	.word	0xffffffff


	//   ....[56]....
        /*0ca0*/ 	.word	0xffffffff


	//   ....[57]....
        /*0ca4*/ 	.word	0xffffffff


	//   ....[58]....
        /*0ca8*/ 	.word	0xffffffff


	//   ....[59]....
        /*0cac*/ 	.word	0xffffffff


	//   ....[60]....
        /*0cb0*/ 	.word	0xffffffff


	//   ....[61]....
        /*0cb4*/ 	.word	0xffffffff


	//   ....[62]....
        /*0cb8*/ 	.word	0xffffffff


	//   ....[63]....
        /*0cbc*/ 	.word	0xffffffff


	//   ....[64]....
        /*0cc0*/ 	.word	0xffffffff


	//   ....[65]....
        /*0cc4*/ 	.word	0xffffffff


	//   ....[66]....
        /*0cc8*/ 	.word	0xffffffff


	//   ....[67]....
        /*0ccc*/ 	.word	0xffffffff


	//   ....[68]....
        /*0cd0*/ 	.word	0xffffffff


	//   ....[69]....
        /*0cd4*/ 	.word	0xffffffff


	//   ....[70]....
        /*0cd8*/ 	.word	0xffffffff


	//   ....[71]....
        /*0cdc*/ 	.word	0xffffffff


	//   ....[72]....
        /*0ce0*/ 	.word	0xffffffff


	//   ....[73]....
        /*0ce4*/ 	.word	0xffffffff


	//   ....[74]....
        /*0ce8*/ 	.word	0xffffffff


	//   ....[75]....
        /*0cec*/ 	.word	0xffffffff


	//   ....[76]....
        /*0cf0*/ 	.word	0xffffffff


	//   ....[77]....
        /*0cf4*/ 	.word	0xffffffff


	//   ....[78]....
        /*0cf8*/ 	.word	0xffffffff


	//   ....[79]....
        /*0cfc*/ 	.word	0xffffffff


	//   ....[80]....
        /*0d00*/ 	.word	0xffffffff


	//   ....[81]....
        /*0d04*/ 	.word	0xffffffff


	//   ....[82]....
        /*0d08*/ 	.word	0xffffffff


	//   ....[83]....
        /*0d0c*/ 	.word	0xffffffff


	//   ....[84]....
        /*0d10*/ 	.word	0xffffffff


	//   ....[85]....
        /*0d14*/ 	.word	0xffffffff


	//   ....[86]....
        /*0d18*/ 	.word	0xffffffff


	//   ....[87]....
        /*0d1c*/ 	.word	0xffffffff


	//   ....[88]....
        /*0d20*/ 	.word	0xffffffff


	//   ....[89]....
        /*0d24*/ 	.word	0xffffffff


	//   ....[90]....
        /*0d28*/ 	.word	0xffffffff


	//   ....[91]....
        /*0d2c*/ 	.word	0xffffffff


	//   ....[92]....
        /*0d30*/ 	.word	0xffffffff


	//   ....[93]....
        /*0d34*/ 	.word	0xffffffff


	//   ....[94]....
        /*0d38*/ 	.word	0xffffffff


	//   ....[95]....
        /*0d3c*/ 	.word	0xffffffff


	//   ....[96]....
        /*0d40*/ 	.word	0xffffffff


	//   ....[97]....
        /*0d44*/ 	.word	0xffffffff


	//   ....[98]....
        /*0d48*/ 	.word	0xffffffff


	//   ....[99]....
        /*0d4c*/ 	.word	0xffffffff


	//   ....[100]....
        /*0d50*/ 	.word	0xffffffff


	//   ....[101]....
        /*0d54*/ 	.word	0xffffffff


	//   ....[102]....
        /*0d58*/ 	.word	0xffffffff


	//   ....[103]....
        /*0d5c*/ 	.word	0xffffffff


	//   ....[104]....
        /*0d60*/ 	.word	0xffffffff


	//   ....[105]....
        /*0d64*/ 	.word	0xffffffff


	//   ....[106]....
        /*0d68*/ 	.word	0xffffffff


	//   ....[107]....
        /*0d6c*/ 	.word	0xffffffff


	//   ....[108]....
        /*0d70*/ 	.word	0xffffffff


	//   ....[109]....
        /*0d74*/ 	.word	0xffffffff


	//   ....[110]....
        /*0d78*/ 	.word	0xffffffff


	//   ....[111]....
        /*0d7c*/ 	.word	0xffffffff


	//   ....[112]....
        /*0d80*/ 	.word	0xffffffff


	//   ....[113]....
        /*0d84*/ 	.word	0xffffffff


	//   ....[114]....
        /*0d88*/ 	.word	0xffffffff


	//   ....[115]....
        /*0d8c*/ 	.word	0xffffffff


	//   ....[116]....
        /*0d90*/ 	.word	0xffffffff


	//   ....[117]....
        /*0d94*/ 	.word	0xffffffff


	//   ....[118]....
        /*0d98*/ 	.word	0xffffffff


	//   ....[119]....
        /*0d9c*/ 	.word	0xffffffff


	//   ....[120]....
        /*0da0*/ 	.word	0xffffffff


	//   ....[121]....
        /*0da4*/ 	.word	0xffffffff


	//   ....[122]....
        /*0da8*/ 	.word	0xffffffff


	//   ....[123]....
        /*0dac*/ 	.word	0xffffffff


	//   ....[124]....
        /*0db0*/ 	.word	0xffffffff


	//   ....[125]....
        /*0db4*/ 	.word	0xffffffff


	//   ....[126]....
        /*0db8*/ 	.word	0xffffffff


	//   ....[127]....
        /*0dbc*/ 	.word	0xffffffff


	//   ....[128]....
        /*0dc0*/ 	.word	0xffffffff


	//   ....[129]....
        /*0dc4*/ 	.word	0xffffffff


	//   ....[130]....
        /*0dc8*/ 	.word	0xffffffff


	//   ....[131]....
        /*0dcc*/ 	.word	0xffffffff


	//   ....[132]....
        /*0dd0*/ 	.word	0xffffffff


	//   ....[133]....
        /*0dd4*/ 	.word	0xffffffff


	//   ....[134]....
        /*0dd8*/ 	.word	0xffffffff


	//   ....[135]....
        /*0ddc*/ 	.word	0xffffffff


	//   ....[136]....
        /*0de0*/ 	.word	0xffffffff


	//   ....[137]....
        /*0de4*/ 	.word	0xffffffff


	//   ....[138]....
        /*0de8*/ 	.word	0xffffffff


	//   ....[139]....
        /*0dec*/ 	.word	0xffffffff


	//   ....[140]....
        /*0df0*/ 	.word	0xffffffff


	//   ....[141]....
        /*0df4*/ 	.word	0xffffffff


	//   ....[142]....
        /*0df8*/ 	.word	0xffffffff


	//   ....[143]....
        /*0dfc*/ 	.word	0xffffffff


	//   ....[144]....
        /*0e00*/ 	.word	0xffffffff


	//   ....[145]....
        /*0e04*/ 	.word	0xffffffff


	//   ....[146]....
        /*0e08*/ 	.word	0xffffffff


	//   ....[147]....
        /*0e0c*/ 	.word	0xffffffff


	//   ....[148]....
        /*0e10*/ 	.word	0xffffffff


	//   ....[149]....
        /*0e14*/ 	.word	0xffffffff


	//   ....[150]....
        /*0e18*/ 	.word	0xffffffff


	//   ....[151]....
        /*0e1c*/ 	.word	0xffffffff


	//   ....[152]....
        /*0e20*/ 	.word	0xffffffff


	//   ....[153]....
        /*0e24*/ 	.word	0xffffffff


	//   ....[154]....
        /*0e28*/ 	.word	0xffffffff


	//   ....[155]....
        /*0e2c*/ 	.word	0xffffffff


	//   ....[156]....
        /*0e30*/ 	.word	0xffffffff


	//   ....[157]....
        /*0e34*/ 	.word	0xffffffff


	//   ....[158]....
        /*0e38*/ 	.word	0xffffffff


	//   ....[159]....
        /*0e3c*/ 	.word	0xffffffff


	//   ....[160]....
        /*0e40*/ 	.word	0xffffffff


	//   ....[161]....
        /*0e44*/ 	.word	0xffffffff


	//   ....[162]....
        /*0e48*/ 	.word	0xffffffff


	//   ....[163]....
        /*0e4c*/ 	.word	0xffffffff


	//   ....[164]....
        /*0e50*/ 	.word	0xffffffff


	//   ....[165]....
        /*0e54*/ 	.word	0xffffffff


	//   ....[166]....
        /*0e58*/ 	.word	0xffffffff


	//   ....[167]....
        /*0e5c*/ 	.word	0xffffffff


	//   ....[168]....
        /*0e60*/ 	.word	0xffffffff


	//   ....[169]....
        /*0e64*/ 	.word	0xffffffff


	//   ....[170]....
        /*0e68*/ 	.word	0xffffffff


	//   ....[171]....
        /*0e6c*/ 	.word	0xffffffff


	//   ....[172]....
        /*0e70*/ 	.word	0xffffffff


	//   ....[173]....
        /*0e74*/ 	.word	0xffffffff


	//   ....[174]....
        /*0e78*/ 	.word	0xffffffff


	//   ....[175]....
        /*0e7c*/ 	.word	0xffffffff


	//   ....[176]....
        /*0e80*/ 	.word	0xffffffff


	//   ....[177]....
        /*0e84*/ 	.word	0xffffffff


	//   ....[178]....
        /*0e88*/ 	.word	0xffffffff


	//   ....[179]....
        /*0e8c*/ 	.word	0xffffffff


	//   ....[180]....
        /*0e90*/ 	.word	0xffffffff


	//   ....[181]....
        /*0e94*/ 	.word	0xffffffff


	//   ....[182]....
        /*0e98*/ 	.word	0xffffffff


	//   ....[183]....
        /*0e9c*/ 	.word	0xffffffff


	//   ....[184]....
        /*0ea0*/ 	.word	0xffffffff


	//   ....[185]....
        /*0ea4*/ 	.word	0xffffffff


	//   ....[186]....
        /*0ea8*/ 	.word	0xffffffff


	//   ....[187]....
        /*0eac*/ 	.word	0xffffffff


	//   ....[188]....
        /*0eb0*/ 	.word	0xffffffff


	//   ....[189]....
        /*0eb4*/ 	.word	0xffffffff


	//   ....[190]....
        /*0eb8*/ 	.word	0xffffffff


	//   ....[191]....
        /*0ebc*/ 	.word	0xffffffff


	//   ....[192]....
        /*0ec0*/ 	.word	0xffffffff


	//   ....[193]....
        /*0ec4*/ 	.word	0xffffffff


	//   ....[194]....
        /*0ec8*/ 	.word	0xffffffff


	//   ....[195]....
        /*0ecc*/ 	.word	0xffffffff


	//   ....[196]....
        /*0ed0*/ 	.word	0xffffffff


	//   ....[197]....
        /*0ed4*/ 	.word	0xffffffff


	//   ....[198]....
        /*0ed8*/ 	.word	0xffffffff


	//   ....[199]....
        /*0edc*/ 	.word	0xffffffff


	//   ....[200]....
        /*0ee0*/ 	.word	0xffffffff


	//   ....[201]....
        /*0ee4*/ 	.word	0xffffffff


	//   ....[202]....
        /*0ee8*/ 	.word	0xffffffff


	//   ....[203]....
        /*0eec*/ 	.word	0xffffffff


	//   ....[204]....
        /*0ef0*/ 	.word	0xffffffff


	//   ....[205]....
        /*0ef4*/ 	.word	0xffffffff


	//   ....[206]....
        /*0ef8*/ 	.word	0xffffffff


	//   ....[207]....
        /*0efc*/ 	.word	0xffffffff


	//   ....[208]....
        /*0f00*/ 	.word	0xffffffff


	//   ....[209]....
        /*0f04*/ 	.word	0xffffffff


	//   ....[210]....
        /*0f08*/ 	.word	0xffffffff


	//   ....[211]....
        /*0f0c*/ 	.word	0xffffffff


	//   ....[212]....
        /*0f10*/ 	.word	0xffffffff


	//   ....[213]....
        /*0f14*/ 	.word	0xffffffff


	//   ....[214]....
        /*0f18*/ 	.word	0xffffffff


	//   ....[215]....
        /*0f1c*/ 	.word	0xffffffff


	//   ....[216]....
        /*0f20*/ 	.word	0xffffffff


	//   ....[217]....
        /*0f24*/ 	.word	0xffffffff


	//   ....[218]....
        /*0f28*/ 	.word	0xffffffff


	//   ....[219]....
        /*0f2c*/ 	.word	0xffffffff


	//   ....[220]....
        /*0f30*/ 	.word	0xffffffff


	//   ....[221]....
        /*0f34*/ 	.word	0xffffffff


	//   ....[222]....
        /*0f38*/ 	.word	0xffffffff


	//   ....[223]....
        /*0f3c*/ 	.word	0xffffffff


	//   ....[224]....
        /*0f40*/ 	.word	0xffffffff


	//   ....[225]....
        /*0f44*/ 	.word	0xffffffff


	//   ....[226]....
        /*0f48*/ 	.word	0xffffffff


	//   ....[227]....
        /*0f4c*/ 	.word	0xffffffff


	//   ....[228]....
        /*0f50*/ 	.word	0xffffffff


	//   ....[229]....
        /*0f54*/ 	.word	0xffffffff


	//   ....[230]....
        /*0f58*/ 	.word	0xffffffff


	//   ....[231]....
        /*0f5c*/ 	.word	0xffffffff


	//   ....[232]....
        /*0f60*/ 	.word	0xffffffff


	//   ....[233]....
        /*0f64*/ 	.word	0xffffffff


	//   ....[234]....
        /*0f68*/ 	.word	0xffffffff


	//   ....[235]....
        /*0f6c*/ 	.word	0xffffffff


	//   ....[236]....
        /*0f70*/ 	.word	0xffffffff


	//   ....[237]....
        /*0f74*/ 	.word	0xffffffff


	//   ....[238]....
        /*0f78*/ 	.word	0xffffffff


	//   ....[239]....
        /*0f7c*/ 	.word	0xffffffff


	//   ....[240]....
        /*0f80*/ 	.word	0xffffffff


	//   ....[241]....
        /*0f84*/ 	.word	0xffffffff


	//   ....[242]....
        /*0f88*/ 	.word	0xffffffff


	//   ....[243]....
        /*0f8c*/ 	.word	0xffffffff


	//   ....[244]....
        /*0f90*/ 	.word	0xffffffff


	//   ....[245]....
        /*0f94*/ 	.word	0xffffffff


	//   ....[246]....
        /*0f98*/ 	.word	0xffffffff


	//   ....[247]....
        /*0f9c*/ 	.word	0xffffffff


	//   ....[248]....
        /*0fa0*/ 	.word	0xffffffff


	//   ....[249]....
        /*0fa4*/ 	.word	0xffffffff


	//   ....[250]....
        /*0fa8*/ 	.word	0xffffffff


	//   ....[251]....
        /*0fac*/ 	.word	0xffffffff


	//   ....[252]....
        /*0fb0*/ 	.word	0xffffffff


	//   ....[253]....
        /*0fb4*/ 	.word	0xffffffff


	//   ....[254]....
        /*0fb8*/ 	.word	0xffffffff


	//   ....[255]....
        /*0fbc*/ 	.word	0xffffffff


	//   ....[0]....
        /*0fc0*/ 	.word	0xffffffff


	//   ....[1]....
        /*0fc4*/ 	.word	0xffffffff


	//   ....[2]....
        /*0fc8*/ 	.word	0xffffffff


	//   ....[3]....
        /*0fcc*/ 	.word	0xffffffff


	//   ....[4]....
        /*0fd0*/ 	.word	0xffffffff


	//   ....[5]....
        /*0fd4*/ 	.word	0xffffffff


	//   ....[6]....
        /*0fd8*/ 	.word	0xffffffff


	//   ....[7]....
        /*0fdc*/ 	.word	0xffffffff


	//   ....[8]....
        /*0fe0*/ 	.word	0xffffffff


	//   ....[9]....
        /*0fe4*/ 	.word	0xffffffff


	//   ....[10]....
        /*0fe8*/ 	.word	0xffffffff


	//   ....[11]....
        /*0fec*/ 	.word	0xffffffff


	//   ....[12]....
        /*0ff0*/ 	.word	0xffffffff


	//   ....[13]....
        /*0ff4*/ 	.word	0xffffffff


	//   ....[14]....
        /*0ff8*/ 	.word	0xffffffff


	//   ....[15]....
        /*0ffc*/ 	.word	0xffffffff


	//   ....[16]....
        /*1000*/ 	.word	0xffffffff


	//   ....[17]....
        /*1004*/ 	.word	0xffffffff


	//   ....[18]....
        /*1008*/ 	.word	0xffffffff


	//   ....[19]....
        /*100c*/ 	.word	0xffffffff


	//   ....[20]....
        /*1010*/ 	.word	0xffffffff


	//   ....[21]....
        /*1014*/ 	.word	0xffffffff


	//   ....[22]....
        /*1018*/ 	.word	0xffffffff


	//   ....[23]....
        /*101c*/ 	.word	0xffffffff


	//   ....[24]....
        /*1020*/ 	.word	0xffffffff


	//   ....[25]....
        /*1024*/ 	.word	0xffffffff


	//   ....[26]....
        /*1028*/ 	.word	0xffffffff


	//   ....[27]....
        /*102c*/ 	.word	0xffffffff


	//   ....[28]....
        /*1030*/ 	.word	0xffffffff


	//   ....[29]....
        /*1034*/ 	.word	0xffffffff


	//   ....[30]....
        /*1038*/ 	.word	0xffffffff


	//   ....[31]....
        /*103c*/ 	.word	0xffffffff


	//   ....[32]....
        /*1040*/ 	.word	0xffffffff


	//   ....[33]....
        /*1044*/ 	.word	0xffffffff


	//   ....[34]....
        /*1048*/ 	.word	0xffffffff


	//   ....[35]....
        /*104c*/ 	.word	0xffffffff


	//   ....[36]....
        /*1050*/ 	.word	0xffffffff


	//   ....[37]....
        /*1054*/ 	.word	0xffffffff


	//   ....[38]....
        /*1058*/ 	.word	0xffffffff


	//   ....[39]....
        /*105c*/ 	.word	0xffffffff


	//   ....[40]....
        /*1060*/ 	.word	0xffffffff


	//   ....[41]....
        /*1064*/ 	.word	0xffffffff


	//   ....[42]....
        /*1068*/ 	.word	0xffffffff


	//   ....[43]....
        /*106c*/ 	.word	0xffffffff


	//   ....[44]....
        /*1070*/ 	.word	0xffffffff


	//   ....[45]....
        /*1074*/ 	.word	0xffffffff


	//   ....[46]....
        /*1078*/ 	.word	0xffffffff


	//   ....[47]....
        /*107c*/ 	.word	0xffffffff


	//   ....[48]....
        /*1080*/ 	.word	0xffffffff


	//   ....[49]....
        /*1084*/ 	.word	0xffffffff


	//   ....[50]....
        /*1088*/ 	.word	0xffffffff


	//   ....[51]....
        /*108c*/ 	.word	0xffffffff


	//   ....[52]....
        /*1090*/ 	.word	0xffffffff


	//   ....[53]....
        /*1094*/ 	.word	0xffffffff


	//   ....[54]....
        /*1098*/ 	.word	0xffffffff


	//   ....[55]....
        /*109c*/ 	.word	0xffffffff


	//   ....[56]....
        /*10a0*/ 	.word	0xffffffff


	//   ....[57]....
        /*10a4*/ 	.word	0xffffffff


	//   ....[58]....
        /*10a8*/ 	.word	0xffffffff


	//   ....[59]....
        /*10ac*/ 	.word	0xffffffff


	//   ....[60]....
        /*10b0*/ 	.word	0xffffffff


	//   ....[61]....
        /*10b4*/ 	.word	0xffffffff


	//   ....[62]....
        /*10b8*/ 	.word	0xffffffff


	//   ....[63]....
        /*10bc*/ 	.word	0xffffffff


	//   ....[64]....
        /*10c0*/ 	.word	0xffffffff


	//   ....[65]....
        /*10c4*/ 	.word	0xffffffff


	//   ....[66]....
        /*10c8*/ 	.word	0xffffffff


	//   ....[67]....
        /*10cc*/ 	.word	0xffffffff


	//   ....[68]....
        /*10d0*/ 	.word	0xffffffff


	//   ....[69]....
        /*10d4*/ 	.word	0xffffffff


	//   ....[70]....
        /*10d8*/ 	.word	0xffffffff


	//   ....[71]....
        /*10dc*/ 	.word	0xffffffff


	//   ....[72]....
        /*10e0*/ 	.word	0xffffffff


	//   ....[73]....
        /*10e4*/ 	.word	0xffffffff


	//   ....[74]....
        /*10e8*/ 	.word	0xffffffff


	//   ....[75]....
        /*10ec*/ 	.word	0xffffffff


	//   ....[76]....
        /*10f0*/ 	.word	0xffffffff


	//   ....[77]....
        /*10f4*/ 	.word	0xffffffff


	//   ....[78]....
        /*10f8*/ 	.word	0xffffffff


	//   ....[79]....
        /*10fc*/ 	.word	0xffffffff


	//   ....[80]....
        /*1100*/ 	.word	0xffffffff


	//   ....[81]....
        /*1104*/ 	.word	0xffffffff


	//   ....[82]....
        /*1108*/ 	.word	0xffffffff


	//   ....[83]....
        /*110c*/ 	.word	0xffffffff


	//   ....[84]....
        /*1110*/ 	.word	0xffffffff


	//   ....[85]....
        /*1114*/ 	.word	0xffffffff


	//   ....[86]....
        /*1118*/ 	.word	0xffffffff


	//   ....[87]....
        /*111c*/ 	.word	0xffffffff


	//   ....[88]....
        /*1120*/ 	.word	0xffffffff


	//   ....[89]....
        /*1124*/ 	.word	0xffffffff


	//   ....[90]....
        /*1128*/ 	.word	0xffffffff


	//   ....[91]....
        /*112c*/ 	.word	0xffffffff


	//   ....[92]....
        /*1130*/ 	.word	0xffffffff


	//   ....[93]....
        /*1134*/ 	.word	0xffffffff


	//   ....[94]....
        /*1138*/ 	.word	0xffffffff


	//   ....[95]....
        /*113c*/ 	.word	0xffffffff


	//   ....[96]....
        /*1140*/ 	.word	0xffffffff


	//   ....[97]....
        /*1144*/ 	.word	0xffffffff


	//   ....[98]....
        /*1148*/ 	.word	0xffffffff


	//   ....[99]....
        /*114c*/ 	.word	0xffffffff


	//   ....[100]....
        /*1150*/ 	.word	0xffffffff


	//   ....[101]....
        /*1154*/ 	.word	0xffffffff


	//   ....[102]....
        /*1158*/ 	.word	0xffffffff


	//   ....[103]....
        /*115c*/ 	.word	0xffffffff


	//   ....[104]....
        /*1160*/ 	.word	0xffffffff


	//   ....[105]....
        /*1164*/ 	.word	0xffffffff


	//   ....[106]....
        /*1168*/ 	.word	0xffffffff


	//   ....[107]....
        /*116c*/ 	.word	0xffffffff


	//   ....[108]....
        /*1170*/ 	.word	0xffffffff


	//   ....[109]....
        /*1174*/ 	.word	0xffffffff


	//   ....[110]....
        /*1178*/ 	.word	0xffffffff


	//   ....[111]....
        /*117c*/ 	.word	0xffffffff


	//   ....[112]....
        /*1180*/ 	.word	0xffffffff


	//   ....[113]....
        /*1184*/ 	.word	0xffffffff


	//   ....[114]....
        /*1188*/ 	.word	0xffffffff


	//   ....[115]....
        /*118c*/ 	.word	0xffffffff


	//   ....[116]....
        /*1190*/ 	.word	0xffffffff


	//   ....[117]....
        /*1194*/ 	.word	0xffffffff


	//   ....[118]....
        /*1198*/ 	.word	0xffffffff


	//   ....[119]....
        /*119c*/ 	.word	0xffffffff


	//   ....[120]....
        /*11a0*/ 	.word	0xffffffff


	//   ....[121]....
        /*11a4*/ 	.word	0xffffffff


	//   ....[122]....
        /*11a8*/ 	.word	0xffffffff


	//   ....[123]....
        /*11ac*/ 	.word	0xffffffff


	//   ....[124]....
        /*11b0*/ 	.word	0xffffffff


	//   ....[125]....
        /*11b4*/ 	.word	0xffffffff


	//   ....[126]....
        /*11b8*/ 	.word	0xffffffff


	//   ....[127]....
        /*11bc*/ 	.word	0xffffffff


	//   ....[128]....
        /*11c0*/ 	.word	0xffffffff


	//   ....[129]....
        /*11c4*/ 	.word	0xffffffff


	//   ....[130]....
        /*11c8*/ 	.word	0xffffffff


	//   ....[131]....
        /*11cc*/ 	.word	0xffffffff


	//   ....[132]....
        /*11d0*/ 	.word	0xffffffff


	//   ....[133]....
        /*11d4*/ 	.word	0xffffffff


	//   ....[134]....
        /*11d8*/ 	.word	0xffffffff


	//   ....[135]....
        /*11dc*/ 	.word	0xffffffff


	//   ....[136]....
        /*11e0*/ 	.word	0xffffffff


	//   ....[137]....
        /*11e4*/ 	.word	0xffffffff


	//   ....[138]....
        /*11e8*/ 	.word	0xffffffff


	//   ....[139]....
        /*11ec*/ 	.word	0xffffffff


	//   ....[140]....
        /*11f0*/ 	.word	0xffffffff


	//   ....[141]....
        /*11f4*/ 	.word	0xffffffff


	//   ....[142]....
        /*11f8*/ 	.word	0xffffffff


	//   ....[143]....
        /*11fc*/ 	.word	0xffffffff


	//   ....[144]....
        /*1200*/ 	.word	0xffffffff


	//   ....[145]....
        /*1204*/ 	.word	0xffffffff


	//   ....[146]....
        /*1208*/ 	.word	0xffffffff


	//   ....[147]....
        /*120c*/ 	.word	0xffffffff


	//   ....[148]....
        /*1210*/ 	.word	0xffffffff


	//   ....[149]....
        /*1214*/ 	.word	0xffffffff


	//   ....[150]....
        /*1218*/ 	.word	0xffffffff


	//   ....[151]....
        /*121c*/ 	.word	0xffffffff


	//   ....[152]....
        /*1220*/ 	.word	0xffffffff


	//   ....[153]....
        /*1224*/ 	.word	0xffffffff


	//   ....[154]....
        /*1228*/ 	.word	0xffffffff


	//   ....[155]....
        /*122c*/ 	.word	0xffffffff


	//   ....[156]....
        /*1230*/ 	.word	0xffffffff


	//   ....[157]....
        /*1234*/ 	.word	0xffffffff


	//   ....[158]....
        /*1238*/ 	.word	0xffffffff


	//   ....[159]....
        /*123c*/ 	.word	0xffffffff


	//   ....[160]....
        /*1240*/ 	.word	0xffffffff


	//   ....[161]....
        /*1244*/ 	.word	0xffffffff


	//   ....[162]....
        /*1248*/ 	.word	0xffffffff


	//----- nvinfo : EIATTR_COOP_GROUP_INSTR_OFFSETS
	.align		4
.L_458:
        /*124c*/ 	.byte	0x04, 0x28
        /*124e*/ 	.short	(.L_460 - .L_459)


	//   ....[0]....
.L_459:
        /*1250*/ 	.word	0x00000090


	//   ....[1]....
        /*1254*/ 	.word	0x00002560


	//   ....[2]....
        /*1258*/ 	.word	0x000025b0


	//   ....[3]....
        /*125c*/ 	.word	0x00002d80


	//   ....[4]....
        /*1260*/ 	.word	0x00002da0


	//   ....[5]....
        /*1264*/ 	.word	0x000034f0


	//   ....[6]....
        /*1268*/ 	.word	0x00003510


	//   ....[7]....
        /*126c*/ 	.word	0x00003c60


	//   ....[8]....
        /*1270*/ 	.word	0x00003c70


	//   ....[9]....
        /*1274*/ 	.word	0x000044f0


	//   ....[10]....
        /*1278*/ 	.word	0x00004540


	//   ....[11]....
        /*127c*/ 	.word	0x00005280


	//   ....[12]....
        /*1280*/ 	.word	0x000052b0


	//   ....[13]....
        /*1284*/ 	.word	0x00005a30


	//   ....[14]....
        /*1288*/ 	.word	0x00005a60


	//   ....[15]....
        /*128c*/ 	.word	0x000061e0


	//   ....[16]....
        /*1290*/ 	.word	0x00006200


	//   ....[17]....
        /*1294*/ 	.word	0x000069a0


	//   ....[18]....
        /*1298*/ 	.word	0x000069d0


	//   ....[19]....
        /*129c*/ 	.word	0x00006ae0


	//   ....[20]....
        /*12a0*/ 	.word	0x00006b10


	//   ....[21]....
        /*12a4*/ 	.word	0x00006be0


	//   ....[22]....
        /*12a8*/ 	.word	0x00006c10


	//   ....[23]....
        /*12ac*/ 	.word	0x00006ce0


	//   ....[24]....
        /*12b0*/ 	.word	0x00006d00


	//   ....[25]....
        /*12b4*/ 	.word	0x00007290


	//   ....[26]....
        /*12b8*/ 	.word	0x000072b0


	//   ....[27]....
        /*12bc*/ 	.word	0x00007380


	//   ....[28]....
        /*12c0*/ 	.word	0x000073b0


	//   ....[29]....
        /*12c4*/ 	.word	0x00007480


	//   ....[30]....
        /*12c8*/ 	.word	0x000074b0


	//   ....[31]....
        /*12cc*/ 	.word	0x00007580


	//   ....[32]....
        /*12d0*/ 	.word	0x000075b0


	//   ....[33]....
        /*12d4*/ 	.word	0x00008590


	//   ....[34]....
        /*12d8*/ 	.word	0x000085b0


	//   ....[35]....
        /*12dc*/ 	.word	0x00008700


	//   ....[36]....
        /*12e0*/ 	.word	0x00008710


	//   ....[37]....
        /*12e4*/ 	.word	0x00008840


	//   ....[38]....
        /*12e8*/ 	.word	0x00008860


	//   ....[39]....
        /*12ec*/ 	.word	0x00008990


	//   ....[40]....
        /*12f0*/ 	.word	0x000089a0


	//   ....[41]....
        /*12f4*/ 	.word	0x00008ad0


	//   ....[42]....
        /*12f8*/ 	.word	0x00008af0


	//   ....[43]....
        /*12fc*/ 	.word	0x00008c20


	//   ....[44]....
        /*1300*/ 	.word	0x00008c30


	//   ....[45]....
        /*1304*/ 	.word	0x00008d60


	//   ....[46]....
        /*1308*/ 	.word	0x00008d80


	//   ....[47]....
        /*130c*/ 	.word	0x00008eb0


	//   ....[48]....
        /*1310*/ 	.word	0x00008ec0


	//   ....[49]....
        /*1314*/ 	.word	0x00009770


	//   ....[50]....
        /*1318*/ 	.word	0x000097a0


	//   ....[51]....
        /*131c*/ 	.word	0x000097d0


	//   ....[52]....
        /*1320*/ 	.word	0x000097f0


	//   ....[53]....
        /*1324*/ 	.word	0x00009820


	//   ....[54]....
        /*1328*/ 	.word	0x00009840


	//   ....[55]....
        /*132c*/ 	.word	0x00009870


	//   ....[56]....
        /*1330*/ 	.word	0x00009880


	//   ....[57]....
        /*1334*/ 	.word	0x00009de0


	//   ....[58]....
        /*1338*/ 	.word	0x00009e10


	//   ....[59]....
        /*133c*/ 	.word	0x00009e40


	//   ....[60]....
        /*1340*/ 	.word	0x00009ef0


	//   ....[61]....
        /*1344*/ 	.word	0x00009f00


	//   ....[62]....
        /*1348*/ 	.word	0x00009f10


	//   ....[63]....
        /*134c*/ 	.word	0x0000a0c0


	//   ....[64]....
        /*1350*/ 	.word	0x0000a0f0


	//   ....[65]....
        /*1354*/ 	.word	0x0000aed0


	//   ....[66]....
        /*1358*/ 	.word	0x0000af40


	//   ....[67]....
        /*135c*/ 	.word	0x0000af50


	//   ....[68]....
        /*1360*/ 	.word	0x0000af60


	//   ....[69]....
        /*1364*/ 	.word	0x0000af70


	//   ....[70]....
        /*1368*/ 	.word	0x0000af80


	//   ....[71]....
        /*136c*/ 	.word	0x0000b080


	//   ....[72]....
        /*1370*/ 	.word	0x0000b130


	//   ....[73]....
        /*1374*/ 	.word	0x0000b7a0


	//   ....[74]....
        /*1378*/ 	.word	0x0000bfe0


	//   ....[75]....
        /*137c*/ 	.word	0x0000bff0


	//   ....[76]....
        /*1380*/ 	.word	0x0000c000


	//   ....[77]....
        /*1384*/ 	.word	0x0000ca00


	//   ....[78]....
        /*1388*/ 	.word	0x0000ca30


	//   ....[79]....
        /*138c*/ 	.word	0x0000ca50


	//   ....[80]....
        /*1390*/ 	.word	0x0000ca60


	//   ....[81]....
        /*1394*/ 	.word	0x0000ca90


	//   ....[82]....
        /*1398*/ 	.word	0x0000cab0


	//   ....[83]....
        /*139c*/ 	.word	0x0000cad0


	//   ....[84]....
        /*13a0*/ 	.word	0x0000cae0


	//   ....[85]....
        /*13a4*/ 	.word	0x0000eda0


	//   ....[86]....
        /*13a8*/ 	.word	0x0000edf0


	//   ....[87]....
        /*13ac*/ 	.word	0x0000ee00


	//   ....[88]....
        /*13b0*/ 	.word	0x0000ee10


	//   ....[89]....
        /*13b4*/ 	.word	0x0000ee20


	//   ....[90]....
        /*13b8*/ 	.word	0x0000ee30


	//   ....[91]....
        /*13bc*/ 	.word	0x0000ef90


	//   ....[92]....
        /*13c0*/ 	.word	0x0000efa0


	//   ....[93]....
        /*13c4*/ 	.word	0x00010670


	//   ....[94]....
        /*13c8*/ 	.word	0x000106c0


	//   ....[95]....
        /*13cc*/ 	.word	0x00010760


	//   ....[96]....
        /*13d0*/ 	.word	0x00010770


	//   ....[97]....
        /*13d4*/ 	.word	0x000107e0


	//   ....[98]....
        /*13d8*/ 	.word	0x000107f0


	//   ....[99]....
        /*13dc*/ 	.word	0x00010880


	//   ....[100]....
        /*13e0*/ 	.word	0x00010890


	//   ....[101]....
        /*13e4*/ 	.word	0x00010b10


	//   ....[102]....
        /*13e8*/ 	.word	0x00010d70


	//   ....[103]....
        /*13ec*/ 	.word	0x00010da0


	//   ....[104]....
        /*13f0*/ 	.word	0x00010dd0


	//   ....[105]....
        /*13f4*/ 	.word	0x00011360


	//   ....[106]....
        /*13f8*/ 	.word	0x000113c0


	//   ....[107]....
        /*13fc*/ 	.word	0x00011730


	//   ....[108]....
        /*1400*/ 	.word	0x00011750


	//   ....[109]....
        /*1404*/ 	.word	0x00011770


	//   ....[110]....
        /*1408*/ 	.word	0x00011790


	//   ....[111]....
        /*140c*/ 	.word	0x000118b0


	//   ....[112]....
        /*1410*/ 	.word	0x000118d0


	//   ....[113]....
        /*1414*/ 	.word	0x000142a0


	//   ....[114]....
        /*1418*/ 	.word	0x00014340


	//   ....[115]....
        /*141c*/ 	.word	0x00014360


	//   ....[116]....
        /*1420*/ 	.word	0x00014380


	//   ....[117]....
        /*1424*/ 	.word	0x000143a0


	//   ....[118]....
        /*1428*/ 	.word	0x000143c0


	//   ....[119]....
        /*142c*/ 	.word	0x000143e0


	//   ....[120]....
        /*1430*/ 	.word	0x000143f0


	//   ....[121]....
        /*1434*/ 	.word	0x00015ae0


	//   ....[122]....
        /*1438*/ 	.word	0x00015b30


	//   ....[123]....
        /*143c*/ 	.word	0x00015b40


	//   ....[124]....
        /*1440*/ 	.word	0x00015b50


	//   ....[125]....
        /*1444*/ 	.word	0x00015b60


	//   ....[126]....
        /*1448*/ 	.word	0x00015b70


	//   ....[127]....
        /*144c*/ 	.word	0x00015bc0


	//   ....[128]....
        /*1450*/ 	.word	0x00015be0


	//   ....[129]....
        /*1454*/ 	.word	0x00016250


	//   ....[130]....
        /*1458*/ 	.word	0x00016260


	//   ....[131]....
        /*145c*/ 	.word	0x00016270


	//   ....[132]....
        /*1460*/ 	.word	0x00016280


	//   ....[133]....
        /*1464*/ 	.word	0x000162c0


	//   ....[134]....
        /*1468*/ 	.word	0x000162e0


	//   ....[135]....
        /*146c*/ 	.word	0x000162f0


	//   ....[136]....
        /*1470*/ 	.word	0x00016300


	//   ....[137]....
        /*1474*/ 	.word	0x00018a20


	//   ....[138]....
        /*1478*/ 	.word	0x00018a90


	//   ....[139]....
        /*147c*/ 	.word	0x00018aa0


	//   ....[140]....
        /*1480*/ 	.word	0x00018ab0


	//   ....[141]....
        /*1484*/ 	.word	0x00018ae0


	//   ....[142]....
        /*1488*/ 	.word	0x00018b00


	//   ....[143]....
        /*148c*/ 	.word	0x00018b10


	//   ....[144]....
        /*1490*/ 	.word	0x00018b20


	//   ....[145]....
        /*1494*/ 	.word	0x0001a680


	//   ....[146]....
        /*1498*/ 	.word	0x0001a6c0


	//   ....[147]....
        /*149c*/ 	.word	0x0001a6f0


	//   ....[148]....
        /*14a0*/ 	.word	0x0001a710


	//   ....[149]....
        /*14a4*/ 	.word	0x0001a730


	//   ....[150]....
        /*14a8*/ 	.word	0x0001a750


	//   ....[151]....
        /*14ac*/ 	.word	0x0001a760


	//   ....[152]....
        /*14b0*/ 	.word	0x0001a770


	//   ....[153]....
        /*14b4*/ 	.word	0x0001a9b0


	//   ....[154]....
        /*14b8*/ 	.word	0x0001a9c0


	//   ....[155]....
        /*14bc*/ 	.word	0x0001aac0


	//   ....[156]....
        /*14c0*/ 	.word	0x0001aaf0


	//   ....[157]....
        /*14c4*/ 	.word	0x0001abd0


	//   ....[158]....
        /*14c8*/ 	.word	0x0001ac00


	//   ....[159]....
        /*14cc*/ 	.word	0x0001ace0


	//   ....[160]....
        /*14d0*/ 	.word	0x0001ad10


	//   ....[161]....
        /*14d4*/ 	.word	0x0001adf0


	//   ....[162]....
        /*14d8*/ 	.word	0x0001ae20


	//   ....[163]....
        /*14dc*/ 	.word	0x0001af00


	//   ....[164]....
        /*14e0*/ 	.word	0x0001af30


	//   ....[165]....
        /*14e4*/ 	.word	0x0001b010


	//   ....[166]....
        /*14e8*/ 	.word	0x0001b040


	//   ....[167]....
        /*14ec*/ 	.word	0x0001b120


	//   ....[168]....
        /*14f0*/ 	.word	0x0001b140


	//   ....[169]....
        /*14f4*/ 	.word	0x0001b8b0


	//   ....[170]....
        /*14f8*/ 	.word	0x0001b8d0


	//   ....[171]....
        /*14fc*/ 	.word	0x0001b9e0


	//   ....[172]....
        /*1500*/ 	.word	0x0001b9f0


	//   ....[173]....
        /*1504*/ 	.word	0x0001bb00


	//   ....[174]....
        /*1508*/ 	.word	0x0001bb20


	//   ....[175]....
        /*150c*/ 	.word	0x0001bc30


	//   ....[176]....
        /*1510*/ 	.word	0x0001bc40


	//   ....[177]....
        /*1514*/ 	.word	0x0001bd50


	//   ....[178]....
        /*1518*/ 	.word	0x0001bd70


	//   ....[179]....
        /*151c*/ 	.word	0x0001be80


	//   ....[180]....
        /*1520*/ 	.word	0x0001be90


	//   ....[181]....
        /*1524*/ 	.word	0x0001bfa0


	//   ....[182]....
        /*1528*/ 	.word	0x0001bfc0


	//   ....[183]....
        /*152c*/ 	.word	0x0001c0d0


	//   ....[184]....
        /*1530*/ 	.word	0x0001c0e0


	//   ....[185]....
        /*1534*/ 	.word	0x0001c220


	//   ....[186]....
        /*1538*/ 	.word	0x0001c290


	//   ....[187]....
        /*153c*/ 	.word	0x0001c310


	//   ....[188]....
        /*1540*/ 	.word	0x0001c380


	//   ....[189]....
        /*1544*/ 	.word	0x0001c400


	//   ....[190]....
        /*1548*/ 	.word	0x0001c480


	//   ....[191]....
        /*154c*/ 	.word	0x0001c500


	//   ....[192]....
        /*1550*/ 	.word	0x0001c570


	//   ....[193]....
        /*1554*/ 	.word	0x0001c5f0


	//   ....[194]....
        /*1558*/ 	.word	0x0001c670


	//   ....[195]....
        /*155c*/ 	.word	0x0001c6f0


	//   ....[196]....
        /*1560*/ 	.word	0x0001c760


	//   ....[197]....
        /*1564*/ 	.word	0x0001c7e0


	//   ....[198]....
        /*1568*/ 	.word	0x0001c860


	//   ....[199]....
        /*156c*/ 	.word	0x0001c8e0


	//   ....[200]....
        /*1570*/ 	.word	0x0001c950


	//   ....[201]....
        /*1574*/ 	.word	0x0001c9c0


	//   ....[202]....
        /*1578*/ 	.word	0x0001ca30


	//   ....[203]....
        /*157c*/ 	.word	0x0001caa0


	//   ....[204]....
        /*1580*/ 	.word	0x0001cc60


	//   ....[205]....
        /*1584*/ 	.word	0x0001ccd0


	//   ....[206]....
        /*1588*/ 	.word	0x0001ce30


	//   ....[207]....
        /*158c*/ 	.word	0x0001cea0


	//   ....[208]....
        /*1590*/ 	.word	0x0001d000


	//   ....[209]....
        /*1594*/ 	.word	0x0001d070


	//   ....[210]....
        /*1598*/ 	.word	0x0001d0e0


	//   ....[211]....
        /*159c*/ 	.word	0x0001d160


	//   ....[212]....
        /*15a0*/ 	.word	0x0001d3e0


	//   ....[213]....
        /*15a4*/ 	.word	0x0001d660


	//   ....[214]....
        /*15a8*/ 	.word	0x0001dc80


	//   ....[215]....
        /*15ac*/ 	.word	0x0001dcd0


	//   ....[216]....
        /*15b0*/ 	.word	0x0001dd20


	//   ....[217]....
        /*15b4*/ 	.word	0x0001dd70


	//   ....[218]....
        /*15b8*/ 	.word	0x0001ddc0


	//   ....[219]....
        /*15bc*/ 	.word	0x0001de10


	//   ....[220]....
        /*15c0*/ 	.word	0x0001de60


	//   ....[221]....
        /*15c4*/ 	.word	0x0001deb0


	//   ....[222]....
        /*15c8*/ 	.word	0x0001df20


	//   ....[223]....
        /*15cc*/ 	.word	0x0001df90


	//   ....[224]....
        /*15d0*/ 	.word	0x0001e0e0


	//   ....[225]....
        /*15d4*/ 	.word	0x0001e150


	//   ....[226]....
        /*15d8*/ 	.word	0x0001e2b0


	//   ....[227]....
        /*15dc*/ 	.word	0x0001e320


	//   ....[228]....
        /*15e0*/ 	.word	0x0001e480


	//   ....[229]....
        /*15e4*/ 	.word	0x0001e4f0


	//   ....[230]....
        /*15e8*/ 	.word	0x0001e560


	//   ....[231]....
        /*15ec*/ 	.word	0x0001e5d0


	//   ....[232]....
        /*15f0*/ 	.word	0x0001e720


	//   ....[233]....
        /*15f4*/ 	.word	0x0001e790


	//   ....[234]....
        /*15f8*/ 	.word	0x0001e8f0


	//   ....[235]....
        /*15fc*/ 	.word	0x0001e960


	//   ....[236]....
        /*1600*/ 	.word	0x0001eac0


	//   ....[237]....
        /*1604*/ 	.word	0x0001eb30


	//   ....[238]....
        /*1608*/ 	.word	0x0001eba0


	//   ....[239]....
        /*160c*/ 	.word	0x0001ec20


	//   ....[240]....
        /*1610*/ 	.word	0x0001ee90


	//   ....[241]....
        /*1614*/ 	.word	0x0001f110


	//   ....[242]....
        /*1618*/ 	.word	0x0001f790


	//   ....[243]....
        /*161c*/ 	.word	0x0001f7d0


	//   ....[244]....
        /*1620*/ 	.word	0x0001f820


	//   ....[245]....
        /*1624*/ 	.word	0x0001f860


	//   ....[246]....
        /*1628*/ 	.word	0x0001f8b0


	//   ....[247]....
        /*162c*/ 	.word	0x0001f8f0


	//   ....[248]....
        /*1630*/ 	.word	0x0001f940


	//   ....[249]....
        /*1634*/ 	.word	0x0001f980


	//   ....[250]....
        /*1638*/ 	.word	0x0001f9e0


	//   ....[251]....
        /*163c*/ 	.word	0x0001fa40


	//   ....[252]....
        /*1640*/ 	.word	0x0001fab0


	//   ....[253]....
        /*1644*/ 	.word	0x0001fbd0


	//   ....[254]....
        /*1648*/ 	.word	0x0001fc40


	//   ....[255]....
        /*164c*/ 	.word	0x0001fd60


	//   ....[0]....
        /*1650*/ 	.word	0x0001fdd0


	//   ....[1]....
        /*1654*/ 	.word	0x0001fef0


	//   ....[2]....
        /*1658*/ 	.word	0x0001ff60


	//   ....[3]....
        /*165c*/ 	.word	0x0001ffb0


	//   ....[4]....
        /*1660*/ 	.word	0x0001fff0


	//   ....[5]....
        /*1664*/ 	.word	0x00020040


	//   ....[6]....
        /*1668*/ 	.word	0x00020080


	//   ....[7]....
        /*166c*/ 	.word	0x000200d0


	//   ....[8]....
        /*1670*/ 	.word	0x00020110


	//   ....[9]....
        /*1674*/ 	.word	0x00020160


	//   ....[10]....
        /*1678*/ 	.word	0x000201a0


	//   ....[11]....
        /*167c*/ 	.word	0x000201f0


	//   ....[12]....
        /*1680*/ 	.word	0x00020250


	//   ....[13]....
        /*1684*/ 	.word	0x000202a0


	//   ....[14]....
        /*1688*/ 	.word	0x00020300


	//   ....[15]....
        /*168c*/ 	.word	0x00020350


	//   ....[16]....
        /*1690*/ 	.word	0x000203b0


	//   ....[17]....
        /*1694*/ 	.word	0x00020400


	//   ....[18]....
        /*1698*/ 	.word	0x00020460


	//   ....[19]....
        /*169c*/ 	.word	0x000204d0


	//   ....[20]....
        /*16a0*/ 	.word	0x00020540


	//   ....[21]....
        /*16a4*/ 	.word	0x000205c0


	//   ....[22]....
        /*16a8*/ 	.word	0x00020630


	//   ....[23]....
        /*16ac*/ 	.word	0x000206b0


	//   ....[24]....
        /*16b0*/ 	.word	0x00020730


	//   ....[25]....
        /*16b4*/ 	.word	0x000207b0


	//   ....[26]....
        /*16b8*/ 	.word	0x00020820


	//   ....[27]....
        /*16bc*/ 	.word	0x000208a0


	//   ....[28]....
        /*16c0*/ 	.word	0x00020920


	//   ....[29]....
        /*16c4*/ 	.word	0x000209a0


	//   ....[30]....
        /*16c8*/ 	.word	0x00020a10


	//   ....[31]....
        /*16cc*/ 	.word	0x00020a90


	//   ....[32]....
        /*16d0*/ 	.word	0x00020b10


	//   ....[33]....
        /*16d4*/ 	.word	0x00020b90


	//   ....[34]....
        /*16d8*/ 	.word	0x00020c00


	//   ....[35]....
        /*16dc*/ 	.word	0x000210d0


	//   ....[36]....
        /*16e0*/ 	.word	0x000210f0


	//   ....[37]....
        /*16e4*/ 	.word	0x00021100


	//   ....[38]....
        /*16e8*/ 	.word	0x00021110


	//   ....[39]....
        /*16ec*/ 	.word	0x00021400


	//   ....[40]....
        /*16f0*/ 	.word	0x00021410


	//   ....[41]....
        /*16f4*/ 	.word	0x00021420


	//   ....[42]....
        /*16f8*/ 	.word	0x00021430


	//   ....[43]....
        /*16fc*/ 	.word	0x00021700


	//   ....[44]....
        /*1700*/ 	.word	0x00021720


	//   ....[45]....
        /*1704*/ 	.word	0x00021730


	//   ....[46]....
        /*1708*/ 	.word	0x00021740


	//   ....[47]....
        /*170c*/ 	.word	0x00021a30


	//   ....[48]....
        /*1710*/ 	.word	0x00021a40


	//   ....[49]....
        /*1714*/ 	.word	0x00021a50


	//   ....[50]....
        /*1718*/ 	.word	0x00021a60


	//   ....[51]....
        /*171c*/ 	.word	0x00021d30


	//   ....[52]....
        /*1720*/ 	.word	0x00021d50


	//   ....[53]....
        /*1724*/ 	.word	0x00021d60


	//   ....[54]....
        /*1728*/ 	.word	0x00021d70


	//   ....[55]....
        /*172c*/ 	.word	0x00022070


	//   ....[56]....
        /*1730*/ 	.word	0x00022090


	//   ....[57]....
        /*1734*/ 	.word	0x000220a0


	//   ....[58]....
        /*1738*/ 	.word	0x000220b0


	//   ....[59]....
        /*173c*/ 	.word	0x00022390


	//   ....[60]....
        /*1740*/ 	.word	0x000223f0


	//   ....[61]....
        /*1744*/ 	.word	0x00022400


	//   ....[62]....
        /*1748*/ 	.word	0x00022410


	//   ....[63]....
        /*174c*/ 	.word	0x00022710


	//   ....[64]....
        /*1750*/ 	.word	0x00022770


	//   ....[65]....
        /*1754*/ 	.word	0x00022780


	//   ....[66]....
        /*1758*/ 	.word	0x00022790


	//   ....[67]....
        /*175c*/ 	.word	0x00025dc0


	//   ....[68]....
        /*1760*/ 	.word	0x00025de0


	//   ....[69]....
        /*1764*/ 	.word	0x00025df0


	//   ....[70]....
        /*1768*/ 	.word	0x00025e00


	//   ....[71]....
        /*176c*/ 	.word	0x00026030


	//   ....[72]....
        /*1770*/ 	.word	0x00026040


	//   ....[73]....
        /*1774*/ 	.word	0x00026050


	//   ....[74]....
        /*1778*/ 	.word	0x00026060


	//   ....[75]....
        /*177c*/ 	.word	0x000262d0


	//   ....[76]....
        /*1780*/ 	.word	0x000262f0


	//   ....[77]....
        /*1784*/ 	.word	0x00026300


	//   ....[78]....
        /*1788*/ 	.word	0x00026310


	//   ....[79]....
        /*178c*/ 	.word	0x00026530


	//   ....[80]....
        /*1790*/ 	.word	0x00026540


	//   ....[81]....
        /*1794*/ 	.word	0x00026550


	//   ....[82]....
        /*1798*/ 	.word	0x00026560


	//   ....[83]....
        /*179c*/ 	.word	0x000267d0


	//   ....[84]....
        /*17a0*/ 	.word	0x000267f0


	//   ....[85]....
        /*17a4*/ 	.word	0x00026800


	//   ....[86]....
        /*17a8*/ 	.word	0x00026810


	//   ....[87]....
        /*17ac*/ 	.word	0x00026a30


	//   ....[88]....
        /*17b0*/ 	.word	0x00026a40


	//   ....[89]....
        /*17b4*/ 	.word	0x00026a50


	//   ....[90]....
        /*17b8*/ 	.word	0x00026a60


	//   ....[91]....
        /*17bc*/ 	.word	0x00026cd0


	//   ....[92]....
        /*17c0*/ 	.word	0x00026cf0


	//   ....[93]....
        /*17c4*/ 	.word	0x00026d00


	//   ....[94]....
        /*17c8*/ 	.word	0x00026d10


	//   ....[95]....
        /*17cc*/ 	.word	0x00026f90


	//   ....[96]....
        /*17d0*/ 	.word	0x00026fa0


	//   ....[97]....
        /*17d4*/ 	.word	0x00026fb0


	//   ....[98]....
        /*17d8*/ 	.word	0x00026fc0


	//   ....[99]....
        /*17dc*/ 	.word	0x0002a9a0


	//   ....[100]....
        /*17e0*/ 	.word	0x0002aa10


	//   ....[101]....
        /*17e4*/ 	.word	0x0002aa70


	//   ....[102]....
        /*17e8*/ 	.word	0x0002aad0


	//   ....[103]....
        /*17ec*/ 	.word	0x0002ab50


	//   ....[104]....
        /*17f0*/ 	.word	0x0002abc0


	//   ....[105]....
        /*17f4*/ 	.word	0x0002ac40


	//   ....[106]....
        /*17f8*/ 	.word	0x0002acb0


	//   ....[107]....
        /*17fc*/ 	.word	0x0002ad30


	//   ....[108]....
        /*1800*/ 	.word	0x0002adb0


	//   ....[109]....
        /*1804*/ 	.word	0x0002ae20


	//   ....[110]....
        /*1808*/ 	.word	0x0002ae90


	//   ....[111]....
        /*180c*/ 	.word	0x0002af10


	//   ....[112]....
        /*1810*/ 	.word	0x0002af80


	//   ....[113]....
        /*1814*/ 	.word	0x0002b000


	//   ....[114]....
        /*1818*/ 	.word	0x0002b070


	//   ....[115]....
        /*181c*/ 	.word	0x0002b0f0


	//   ....[116]....
        /*1820*/ 	.word	0x0002b170


	//   ....[117]....
        /*1824*/ 	.word	0x0002b1e0


	//   ....[118]....
        /*1828*/ 	.word	0x0002b250


	//   ....[119]....
        /*182c*/ 	.word	0x0002b2d0


	//   ....[120]....
        /*1830*/ 	.word	0x0002b350


	//   ....[121]....
        /*1834*/ 	.word	0x0002b3c0


	//   ....[122]....
        /*1838*/ 	.word	0x0002b430


	//   ....[123]....
        /*183c*/ 	.word	0x0002b4b0


	//   ....[124]....
        /*1840*/ 	.word	0x0002b530


	//   ....[125]....
        /*1844*/ 	.word	0x0002b5a0


	//   ....[126]....
        /*1848*/ 	.word	0x0002b610


	//   ....[127]....
        /*184c*/ 	.word	0x0002b690


	//   ....[128]....
        /*1850*/ 	.word	0x0002b710


	//   ....[129]....
        /*1854*/ 	.word	0x0002b780


	//   ....[130]....
        /*1858*/ 	.word	0x0002b7f0


	//   ....[131]....
        /*185c*/ 	.word	0x0002b860


	//   ....[132]....
        /*1860*/ 	.word	0x0002b8d0


	//   ....[133]....
        /*1864*/ 	.word	0x0002b930


	//   ....[134]....
        /*1868*/ 	.word	0x0002b990


	//   ....[135]....
        /*186c*/ 	.word	0x0002ba10


	//   ....[136]....
        /*1870*/ 	.word	0x0002ba80


	//   ....[137]....
        /*1874*/ 	.word	0x0002bb00


	//   ....[138]....
        /*1878*/ 	.word	0x0002bb70


	//   ....[139]....
        /*187c*/ 	.word	0x0002bbf0


	//   ....[140]....
        /*1880*/ 	.word	0x0002bc70


	//   ....[141]....
        /*1884*/ 	.word	0x0002bce0


	//   ....[142]....
        /*1888*/ 	.word	0x0002bd50


	//   ....[143]....
        /*188c*/ 	.word	0x0002bdd0


	//   ....[144]....
        /*1890*/ 	.word	0x0002be40


	//   ....[145]....
        /*1894*/ 	.word	0x0002bec0


	//   ....[146]....
        /*1898*/ 	.word	0x0002bf30


	//   ....[147]....
        /*189c*/ 	.word	0x0002bfb0


	//   ....[148]....
        /*18a0*/ 	.word	0x0002c030


	//   ....[149]....
        /*18a4*/ 	.word	0x0002c0a0


	//   ....[150]....
        /*18a8*/ 	.word	0x0002c110


	//   ....[151]....
        /*18ac*/ 	.word	0x0002c190


	//   ....[152]....
        /*18b0*/ 	.word	0x0002c200


	//   ....[153]....
        /*18b4*/ 	.word	0x0002c280


	//   ....[154]....
        /*18b8*/ 	.word	0x0002c2f0


	//   ....[155]....
        /*18bc*/ 	.word	0x0002c370


	//   ....[156]....
        /*18c0*/ 	.word	0x0002c3f0


	//   ....[157]....
        /*18c4*/ 	.word	0x0002c460


	//   ....[158]....
        /*18c8*/ 	.word	0x0002c4d0


	//   ....[159]....
        /*18cc*/ 	.word	0x0002c550


	//   ....[160]....
        /*18d0*/ 	.word	0x0002c5c0


	//   ....[161]....
        /*18d4*/ 	.word	0x0002c630


	//   ....[162]....
        /*18d8*/ 	.word	0x0002c6a0


	//----- nvinfo : EIATTR_EXIT_INSTR_OFFSETS
	.align		4
.L_460:
        /*18dc*/ 	.byte	0x04, 0x1c
        /*18de*/ 	.short	(.L_462 - .L_461)


	//   ....[0]....
.L_461:
        /*18e0*/ 	.word	0x00000350


	//   ....[1]....
        /*18e4*/ 	.word	0x0001b150


	//   ....[2]....
        /*18e8*/ 	.word	0x0001b1b0


	//   ....[3]....
        /*18ec*/ 	.word	0x0001b210


	//   ....[4]....
        /*18f0*/ 	.word	0x0001c120


	//   ....[5]....
        /*18f4*/ 	.word	0x0001c170


	//   ....[6]....
        /*18f8*/ 	.word	0x0001c1d0


	//----- nvinfo : EIATTR_CTAIDZ_USED
	.align		4
.L_462:
        /*18fc*/ 	.byte	0x01, 0x04
	.zero		2


	//----- nvinfo : EIATTR_MAX_THREADS
	.align		4
        /*1900*/ 	.byte	0x04, 0x05
        /*1902*/ 	.short	(.L_464 - .L_463)
.L_463:
        /*1904*/ 	.word	0x00000080
        /*1908*/ 	.word	0x00000001
        /*190c*/ 	.word	0x00000001


	//----- nvinfo : EIATTR_CRS_STACK_SIZE
	.align		4
.L_464:
        /*1910*/ 	.byte	0x04, 0x1e
        /*1912*/ 	.short	(.L_466 - .L_465)
.L_465:
        /*1914*/ 	.word	0x00000000
.L_466:


//--------------------- .nv.callgraph             --------------------------
	.section	.nv.callgraph,"",@"SHT_CUDA_CALLGRAPH"
	.align	4
	.sectionentsize	8
	.align		4
        /*0000*/ 	.word	0x00000000
	.align		4
        /*0004*/ 	.word	0xffffffff
	.align		4
        /*0008*/ 	.word	0x00000000
	.align		4
        /*000c*/ 	.word	0xfffffffe
	.align		4
        /*0010*/ 	.word	0x00000000
	.align		4
        /*0014*/ 	.word	0xfffffffd
	.align		4
        /*0018*/ 	.word	0x00000000
	.align		4
        /*001c*/ 	.word	0xfffffffc


//--------------------- .nv.rel.action            --------------------------
	.section	.nv.rel.action,"",@"SHT_CUDA_RELOCINFO"
	.align	8
	.sectionentsize	8
        /*0000*/ 	.byte	0x73, 0x00, 0x00, 0x00, 0x00, 0x00, 0x00, 0x00, 0x00, 0x00, 0x00, 0x11, 0x25, 0x00, 0x05, 0x36


//--------------------- .nv.constant4             --------------------------
	.section	.nv.constant4,"a",@progbits
	.align	8
	.align		8
.nv.constant4:
        /*0000*/ 	.dword	_ZN80_INTERNAL_77ea243b_44_flash_fwd_hdim128_fp16_paged_softcap_sm80_cu_de61a85f_28854cuda3std3__45__cpo5beginE
	.align		8
        /*0008*/ 	.dword	_ZN80_INTERNAL_77ea243b_44_flash_fwd_hdim128_fp16_paged_softcap_sm80_cu_de61a85f_28854cuda3std3__45__cpo3endE
	.align		8
        /*0010*/ 	.dword	_ZN80_INTERNAL_77ea243b_44_flash_fwd_hdim128_fp16_paged_softcap_sm80_cu_de61a85f_28854cuda3std3__45__cpo6cbeginE
	.align		8
        /*0018*/ 	.dword	_ZN80_INTERNAL_77ea243b_44_flash_fwd_hdim128_fp16_paged_softcap_sm80_cu_de61a85f_28854cuda3std3__45__cpo4cendE
	.align		8
        /*0020*/ 	.dword	_ZN80_INTERNAL_77ea243b_44_flash_fwd_hdim128_fp16_paged_softcap_sm80_cu_de61a85f_28854cuda3std3__482_GLOBAL__N__77ea243b_44_flash_fwd_hdim128_fp16_paged_softcap_sm80_cu_de61a85f_28856ignoreE
	.align		8
        /*0028*/ 	.dword	_ZN80_INTERNAL_77ea243b_44_flash_fwd_hdim128_fp16_paged_softcap_sm80_cu_de61a85f_28854cuda3std3__419piecewise_constructE
	.align		8
        /*0030*/ 	.dword	_ZN80_INTERNAL_77ea243b_44_flash_fwd_hdim128_fp16_paged_softcap_sm80_cu_de61a85f_28854cuda3std3__48in_placeE
	.align		8
        /*0038*/ 	.dword	_ZN80_INTERNAL_77ea243b_44_flash_fwd_hdim128_fp16_paged_softcap_sm80_cu_de61a85f_28854cuda3std6ranges3__45__cpo4swapE
	.align		8
        /*0040*/ 	.dword	_ZN80_INTERNAL_77ea243b_44_flash_fwd_hdim128_fp16_paged_softcap_sm80_cu_de61a85f_28854cuda3std6ranges3__45__cpo9iter_moveE
	.align		8
        /*0048*/ 	.dword	_ZN80_INTERNAL_77ea243b_44_flash_fwd_hdim128_fp16_paged_softcap_sm80_cu_de61a85f_28854cute7productE
	.align		8
        /*0050*/ 	.dword	_ZN80_INTERNAL_77ea243b_44_flash_fwd_hdim128_fp16_paged_softcap_sm80_cu_de61a85f_28854cute1_E


//--------------------- .nv.constant0._ZN7cutlass13device_kernelIN5flash19enable_sm80_to_sm89INS1_16FlashAttnFwdSm80INS1_25CollectiveMainloopFwdSm80ILi8ELi1ELb1EN4cute5tupleIJNS5_1CILi128EEES8_S8_EEELi128ENS_6half_tEfNS_4arch4Sm80ELb0ELb0ELb1ELb0ELb1ELb0ELb1ELb0EEENS1_21CollectiveEpilogueFwdIS9_NS6_IJNS7_ILi1EEESF_SF_EEESA_SC_Li256ELb0ELb1ELb0ELb0EEENS1_19SingleTileSchedulerILb0ELb0ELb1ELi128EEEEEEEEEvNT_6ParamsE --------------------------
	.section	.nv.constant0._ZN7cutlass13device_kernelIN5flash19enable_sm80_to_sm89INS1_16FlashAttnFwdSm80INS1_25CollectiveMainloopFwdSm80ILi8ELi1ELb1EN4cute5tupleIJNS5_1CILi128EEES8_S8_EEELi128ENS_6half_tEfNS_4arch4Sm80ELb0ELb0ELb1ELb0ELb1ELb0ELb1ELb0EEENS1_21CollectiveEpilogueFwdIS9_NS6_IJNS7_ILi1EEESF_SF_EEESA_SC_Li256ELb0ELb1ELb0ELb0EEENS1_19SingleTileSchedulerILb0ELb0ELb1ELi128EEEEEEEEEvNT_6ParamsE,"a",@progbits
	.sectionflags	@""
	.align	4
.nv.constant0._ZN7cutlass13device_kernelIN5flash19enable_sm80_to_sm89INS1_16FlashAttnFwdSm80INS1_25CollectiveMainloopFwdSm80ILi8ELi1ELb1EN4cute5tupleIJNS5_1CILi128EEES8_S8_EEELi128ENS_6half_tEfNS_4arch4Sm80ELb0ELb0ELb1ELb0ELb1ELb0ELb1ELb0EEENS1_21CollectiveEpilogueFwdIS9_NS6_IJNS7_ILi1EEESF_SF_EEESA_SC_Li256ELb0ELb1ELb0ELb0EEENS1_19SingleTileSchedulerILb0ELb0ELb1ELi128EEEEEEEEEvNT_6ParamsE:
	.zero		1400


//--------------------- .nv.constant0._ZN7cutlass13device_kernelIN5flash19enable_sm80_to_sm89INS1_16FlashAttnFwdSm80INS1_25CollectiveMainloopFwdSm80ILi8ELi1ELb1EN4cute5tupleIJNS5_1CILi128EEES8_S8_EEELi128ENS_6half_tEfNS_4arch4Sm80ELb0ELb0ELb1ELb1ELb1ELb0ELb1ELb0EEENS1_21CollectiveEpilogueFwdIS9_NS6_IJNS7_ILi1EEESF_SF_EEESA_SC_Li256ELb1ELb1ELb0ELb0EEENS1_19SingleTileSchedulerILb1ELb0ELb1ELi128EEEEEEEEEvNT_6ParamsE --------------------------
	.section	.nv.constant0._ZN7cutlass13device_kernelIN5flash19enable_sm80_to_sm89INS1_16FlashAttnFwdSm80INS1_25CollectiveMainloopFwdSm80ILi8ELi1ELb1EN4cute5tupleIJNS5_1CILi128EEES8_S8_EEELi128ENS_6half_tEfNS_4arch4Sm80ELb0ELb0ELb1ELb1ELb1ELb0ELb1ELb0EEENS1_21CollectiveEpilogueFwdIS9_NS6_IJNS7_ILi1EEESF_SF_EEESA_SC_Li256ELb1ELb1ELb0ELb0EEENS1_19SingleTileSchedulerILb1ELb0ELb1ELi128EEEEEEEEEvNT_6ParamsE,"a",@progbits
	.sectionflags	@""
	.align	4
.nv.constant0._ZN7cutlass13device_kernelIN5flash19enable_sm80_to_sm89INS1_16FlashAttnFwdSm80INS1_25CollectiveMainloopFwdSm80ILi8ELi1ELb1EN4cute5tupleIJNS5_1CILi128EEES8_S8_EEELi128ENS_6half_tEfNS_4arch4Sm80ELb0ELb0ELb1ELb1ELb1ELb0ELb1ELb0EEENS1_21CollectiveEpilogueFwdIS9_NS6_IJNS7_ILi1EEESF_SF_EEESA_SC_Li256ELb1ELb1ELb0ELb0EEENS1_19SingleTileSchedulerILb1ELb0ELb1ELi128EEEEEEEEEvNT_6ParamsE:
	.zero		1400


//--------------------- .nv.constant0._ZN7cutlass13device_kernelIN5flash19enable_sm80_to_sm89INS1_16FlashAttnFwdSm80INS1_25CollectiveMainloopFwdSm80ILi8ELi1ELb1EN4cute5tupleIJNS5_1CILi128EEES8_S8_EEELi128ENS_6half_tEfNS_4arch4Sm80ELb0ELb0ELb1ELb1ELb1ELb1ELb1ELb0EEENS1_21CollectiveEpilogueFwdIS9_NS6_IJNS7_ILi1EEESF_SF_EEESA_SC_Li256ELb1ELb1ELb0ELb0EEENS1_19SingleTileSchedulerILb1ELb0ELb1ELi128EEEEEEEEEvNT_6ParamsE --------------------------
	.section	.nv.constant0._ZN7cutlass13device_kernelIN5flash19enable_sm80_to_sm89INS1_16FlashAttnFwdSm80INS1_25CollectiveMainloopFwdSm80ILi8ELi1ELb1EN4cute5tupleIJNS5_1CILi128EEES8_S8_EEELi128ENS_6half_tEfNS_4arch4Sm80ELb0ELb0ELb1ELb1ELb1ELb1ELb1ELb0EEENS1_21CollectiveEpilogueFwdIS9_NS6_IJNS7_ILi1EEESF_SF_EEESA_SC_Li256ELb1ELb1ELb0ELb0EEENS1_19SingleTileSchedulerILb1ELb0ELb1ELi128EEEEEEEEEvNT_6ParamsE,"a",@progbits
	.sectionflags	@""
	.align	4
.nv.constant0._ZN7cutlass13device_kernelIN5flash19enable_sm80_to_sm89INS1_16FlashAttnFwdSm80INS1_25CollectiveMainloopFwdSm80ILi8ELi1ELb1EN4cute5tupleIJNS5_1CILi128EEES8_S8_EEELi128ENS_6half_tEfNS_4arch4Sm80ELb0ELb0ELb1ELb1ELb1ELb1ELb1ELb0EEENS1_21CollectiveEpilogueFwdIS9_NS6_IJNS7_ILi1EEESF_SF_EEESA_SC_Li256ELb1ELb1ELb0ELb0EEENS1_19SingleTileSchedulerILb1ELb0ELb1ELi128EEEEEEEEEvNT_6ParamsE:
	.zero		1400


//--------------------- .nv.constant0._ZN7cutlass13device_kernelIN5flash19enable_sm80_to_sm89INS1_16FlashAttnFwdSm80INS1_25CollectiveMainloopFwdSm80ILi8ELi1ELb1EN4cute5tupleIJNS5_1CILi128EEENS7_ILi96EEES8_EEELi128ENS_6half_tEfNS_4arch4Sm80ELb0ELb1ELb1ELb0ELb1ELb0ELb1ELb0EEENS1_21CollectiveEpilogueFwdINS6_IJS8_S8_S9_EEENS6_IJNS7_ILi1EEESH_SH_EEESB_SD_Li256ELb0ELb1ELb0ELb0EEENS1_19SingleTileSchedulerILb0ELb0ELb1ELi128EEEEEEEEEvNT_6ParamsE --------------------------
	.section	.nv.constant0._ZN7cutlass13device_kernelIN5flash19enable_sm80_to_sm89INS1_16FlashAttnFwdSm80INS1_25CollectiveMainloopFwdSm80ILi8ELi1ELb1EN4cute5tupleIJNS5_1CILi128EEENS7_ILi96EEES8_EEELi128ENS_6half_tEfNS_4arch4Sm80ELb0ELb1ELb1ELb0ELb1ELb0ELb1ELb0EEENS1_21CollectiveEpilogueFwdINS6_IJS8_S8_S9_EEENS6_IJNS7_ILi1EEESH_SH_EEESB_SD_Li256ELb0ELb1ELb0ELb0EEENS1_19SingleTileSchedulerILb0ELb0ELb1ELi128EEEEEEEEEvNT_6ParamsE,"a",@progbits
	.sectionflags	@""
	.align	4
.nv.constant0._ZN7cutlass13device_kernelIN5flash19enable_sm80_to_sm89INS1_16FlashAttnFwdSm80INS1_25CollectiveMainloopFwdSm80ILi8ELi1ELb1EN4cute5tupleIJNS5_1CILi128EEENS7_ILi96EEES8_EEELi128ENS_6half_tEfNS_4arch4Sm80ELb0ELb1ELb1ELb0ELb1ELb0ELb1ELb0EEENS1_21CollectiveEpilogueFwdINS6_IJS8_S8_S9_EEENS6_IJNS7_ILi1EEESH_SH_EEESB_SD_Li256ELb0ELb1ELb0ELb0EEENS1_19SingleTileSchedulerILb0ELb0ELb1ELi128EEEEEEEEEvNT_6ParamsE:
	.zero		1400


//--------------------- .nv.constant0._ZN7cutlass13device_kernelIN5flash19enable_sm80_to_sm89INS1_16FlashAttnFwdSm80INS1_25CollectiveMainloopFwdSm80ILi8ELi1ELb1EN4cute5tupleIJNS5_1CILi128EEENS7_ILi96EEES8_EEELi128ENS_6half_tEfNS_4arch4Sm80ELb0ELb1ELb1ELb1ELb1ELb0ELb1ELb0EEENS1_21CollectiveEpilogueFwdINS6_IJS8_S8_S9_EEENS6_IJNS7_ILi1EEESH_SH_EEESB_SD_Li256ELb1ELb1ELb0ELb0EEENS1_19SingleTileSchedulerILb1ELb0ELb1ELi128EEEEEEEEEvNT_6ParamsE --------------------------
	.section	.nv.constant0._ZN7cutlass13device_kernelIN5flash19enable_sm80_to_sm89INS1_16FlashAttnFwdSm80INS1_25CollectiveMainloopFwdSm80ILi8ELi1ELb1EN4cute5tupleIJNS5_1CILi128EEENS7_ILi96EEES8_EEELi128ENS_6half_tEfNS_4arch4Sm80ELb0ELb1ELb1ELb1ELb1ELb0ELb1ELb0EEENS1_21CollectiveEpilogueFwdINS6_IJS8_S8_S9_EEENS6_IJNS7_ILi1EEESH_SH_EEESB_SD_Li256ELb1ELb1ELb0ELb0EEENS1_19SingleTileSchedulerILb1ELb0ELb1ELi128EEEEEEEEEvNT_6ParamsE,"a",@progbits
	.sectionflags	@""
	.align	4
.nv.constant0._ZN7cutlass13device_kernelIN5flash19enable_sm80_to_sm89INS1_16FlashAttnFwdSm80INS1_25CollectiveMainloopFwdSm80ILi8ELi1ELb1EN4cute5tupleIJNS5_1CILi128EEENS7_ILi96EEES8_EEELi128ENS_6half_tEfNS_4arch4Sm80ELb0ELb1ELb1ELb1ELb1ELb0ELb1ELb0EEENS1_21CollectiveEpilogueFwdINS6_IJS8_S8_S9_EEENS6_IJNS7_ILi1EEESH_SH_EEESB_SD_Li256ELb1ELb1ELb0ELb0EEENS1_19SingleTileSchedulerILb1ELb0ELb1ELi128EEEEEEEEEvNT_6ParamsE:
	.zero		1400


//--------------------- .nv.constant0._ZN7cutlass13device_kernelIN5flash19enable_sm80_to_sm89INS1_16FlashAttnFwdSm80INS1_25CollectiveMainloopFwdSm80ILi8ELi1ELb1EN4cute5tupleIJNS5_1CILi128EEENS7_ILi96EEES8_EEELi128ENS_6half_tEfNS_4arch4Sm80ELb0ELb1ELb1ELb1ELb1ELb1ELb1ELb0EEENS1_21CollectiveEpilogueFwdINS6_IJS8_S8_S9_EEENS6_IJNS7_ILi1EEESH_SH_EEESB_SD_Li256ELb1ELb1ELb0ELb0EEENS1_19SingleTileSchedulerILb1ELb0ELb1ELi128EEEEEEEEEvNT_6ParamsE --------------------------
	.section	.nv.constant0._ZN7cutlass13device_kernelIN5flash19enable_sm80_to_sm89INS1_16FlashAttnFwdSm80INS1_25CollectiveMainloopFwdSm80ILi8ELi1ELb1EN4cute5tupleIJNS5_1CILi128EEENS7_ILi96EEES8_EEELi128ENS_6half_tEfNS_4arch4Sm80ELb0ELb1ELb1ELb1ELb1ELb1ELb1ELb0EEENS1_21CollectiveEpilogueFwdINS6_IJS8_S8_S9_EEENS6_IJNS7_ILi1EEESH_SH_EEESB_SD_Li256ELb1ELb1ELb0ELb0EEENS1_19SingleTileSchedulerILb1ELb0ELb1ELi128EEEEEEEEEvNT_6ParamsE,"a",@progbits
	.sectionflags	@""
	.align	4
.nv.constant0._ZN7cutlass13device_kernelIN5flash19enable_sm80_to_sm89INS1_16FlashAttnFwdSm80INS1_25CollectiveMainloopFwdSm80ILi8ELi1ELb1EN4cute5tupleIJNS5_1CILi128EEENS7_ILi96EEES8_EEELi128ENS_6half_tEfNS_4arch4Sm80ELb0ELb1ELb1ELb1ELb1ELb1ELb1ELb0EEENS1_21CollectiveEpilogueFwdINS6_IJS8_S8_S9_EEENS6_IJNS7_ILi1EEESH_SH_EEESB_SD_Li256ELb1ELb1ELb0ELb0EEENS1_19SingleTileSchedulerILb1ELb0ELb1ELi128EEEEEEEEEvNT_6ParamsE:
	.zero		1400


//--------------------- .nv.constant0._ZN7cutlass13device_kernelIN5flash19enable_sm80_to_sm89INS1_16FlashAttnFwdSm80INS1_25CollectiveMainloopFwdSm80ILi8ELi1ELb1EN4cute5tupleIJNS5_1CILi128EEES8_S8_EEELi128ENS_6half_tEfNS_4arch4Sm80ELb1ELb0ELb1ELb0ELb1ELb0ELb1ELb0EEENS1_21CollectiveEpilogueFwdIS9_NS6_IJNS7_ILi1EEESF_SF_EEESA_SC_Li256ELb0ELb1ELb0ELb0EEENS1_30DynamicPersistentTileSchedulerILi256ELi256ELb0ELb1ELb0EEEEEEEEEvNT_6ParamsE --------------------------
	.section	.nv.constant0._ZN7cutlass13device_kernelIN5flash19enable_sm80_to_sm89INS1_16FlashAttnFwdSm80INS1_25CollectiveMainloopFwdSm80ILi8ELi1ELb1EN4cute5tupleIJNS5_1CILi128EEES8_S8_EEELi128ENS_6half_tEfNS_4arch4Sm80ELb1ELb0ELb1ELb0ELb1ELb0ELb1ELb0EEENS1_21CollectiveEpilogueFwdIS9_NS6_IJNS7_ILi1EEESF_SF_EEESA_SC_Li256ELb0ELb1ELb0ELb0EEENS1_30DynamicPersistentTileSchedulerILi256ELi256ELb0ELb1ELb0EEEEEEEEEvNT_6ParamsE,"a",@progbits
	.sectionflags	@""
	.align	4
.nv.constant0._ZN7cutlass13device_kernelIN5flash19enable_sm80_to_sm89INS1_16FlashAttnFwdSm80INS1_25CollectiveMainloopFwdSm80ILi8ELi1ELb1EN4cute5tupleIJNS5_1CILi128EEES8_S8_EEELi128ENS_6half_tEfNS_4arch4Sm80ELb1ELb0ELb1ELb0ELb1ELb0ELb1ELb0EEENS1_21CollectiveEpilogueFwdIS9_NS6_IJNS7_ILi1EEESF_SF_EEESA_SC_Li256ELb0ELb1ELb0ELb0EEENS1_30DynamicPersistentTileSchedulerILi256ELi256ELb0ELb1ELb0EEEEEEEEEvNT_6ParamsE:
	.zero		1416


//--------------------- .nv.constant0._ZN7cutlass13device_kernelIN5flash19enable_sm80_to_sm89INS1_16FlashAttnFwdSm80INS1_25CollectiveMainloopFwdSm80ILi8ELi1ELb1EN4cute5tupleIJNS5_1CILi128EEES8_S8_EEELi128ENS_6half_tEfNS_4arch4Sm80ELb1ELb0ELb1ELb1ELb1ELb0ELb1ELb0EEENS1_21CollectiveEpilogueFwdIS9_NS6_IJNS7_ILi1EEESF_SF_EEESA_SC_Li256ELb1ELb1ELb0ELb0EEENS1_19SingleTileSchedulerILb1ELb0ELb1ELi128EEEEEEEEEvNT_6ParamsE --------------------------
	.section	.nv.constant0._ZN7cutlass13device_kernelIN5flash19enable_sm80_to_sm89INS1_16FlashAttnFwdSm80INS1_25CollectiveMainloopFwdSm80ILi8ELi1ELb1EN4cute5tupleIJNS5_1CILi128EEES8_S8_EEELi128ENS_6half_tEfNS_4arch4Sm80ELb1ELb0ELb1ELb1ELb1ELb0ELb1ELb0EEENS1_21CollectiveEpilogueFwdIS9_NS6_IJNS7_ILi1EEESF_SF_EEESA_SC_Li256ELb1ELb1ELb0ELb0EEENS1_19SingleTileSchedulerILb1ELb0ELb1ELi128EEEEEEEEEvNT_6ParamsE,"a",@progbits
	.sectionflags	@""
	.align	4
.nv.constant0._ZN7cutlass13device_kernelIN5flash19enable_sm80_to_sm89INS1_16FlashAttnFwdSm80INS1_25CollectiveMainloopFwdSm80ILi8ELi1ELb1EN4cute5tupleIJNS5_1CILi128EEES8_S8_EEELi128ENS_6half_tEfNS_4arch4Sm80ELb1ELb0ELb1ELb1ELb1ELb0ELb1ELb0EEENS1_21CollectiveEpilogueFwdIS9_NS6_IJNS7_ILi1EEESF_SF_EEESA_SC_Li256ELb1ELb1ELb0ELb0EEENS1_19SingleTileSchedulerILb1ELb0ELb1ELi128EEEEEEEEEvNT_6ParamsE:
	.zero		1400


//--------------------- .nv.constant0._ZN7cutlass13device_kernelIN5flash19enable_sm80_to_sm89INS1_16FlashAttnFwdSm80INS1_25CollectiveMainloopFwdSm80ILi8ELi1ELb1EN4cute5tupleIJNS5_1CILi128EEES8_S8_EEELi128ENS_6half_tEfNS_4arch4Sm80ELb1ELb0ELb1ELb1ELb1ELb1ELb1ELb0EEENS1_21CollectiveEpilogueFwdIS9_NS6_IJNS7_ILi1EEESF_SF_EEESA_SC_Li256ELb1ELb1ELb0ELb0EEENS1_19SingleTileSchedulerILb1ELb0ELb1ELi128EEEEEEEEEvNT_6ParamsE --------------------------
	.section	.nv.constant0._ZN7cutlass13device_kernelIN5flash19enable_sm80_to_sm89INS1_16FlashAttnFwdSm80INS1_25CollectiveMainloopFwdSm80ILi8ELi1ELb1EN4cute5tupleIJNS5_1CILi128EEES8_S8_EEELi128ENS_6half_tEfNS_4arch4Sm80ELb1ELb0ELb1ELb1ELb1ELb1ELb1ELb0EEENS1_21CollectiveEpilogueFwdIS9_NS6_IJNS7_ILi1EEESF_SF_EEESA_SC_Li256ELb1ELb1ELb0ELb0EEENS1_19SingleTileSchedulerILb1ELb0ELb1ELi128EEEEEEEEEvNT_6ParamsE,"a",@progbits
	.sectionflags	@""
	.align	4
.nv.constant0._ZN7cutlass13device_kernelIN5flash19enable_sm80_to_sm89INS1_16FlashAttnFwdSm80INS1_25CollectiveMainloopFwdSm80ILi8ELi1ELb1EN4cute5tupleIJNS5_1CILi128EEES8_S8_EEELi128ENS_6half_tEfNS_4arch4Sm80ELb1ELb0ELb1ELb1ELb1ELb1ELb1ELb0EEENS1_21CollectiveEpilogueFwdIS9_NS6_IJNS7_ILi1EEESF_SF_EEESA_SC_Li256ELb1ELb1ELb0ELb0EEENS1_19SingleTileSchedulerILb1ELb0ELb1ELi128EEEEEEEEEvNT_6ParamsE:
	.zero		1400


//--------------------- .nv.constant0._ZN7cutlass13device_kernelIN5flash19enable_sm80_to_sm89INS1_16FlashAttnFwdSm80INS1_25CollectiveMainloopFwdSm80ILi4ELi1ELb0EN4cute5tupleIJNS5_1CILi128EEENS7_ILi64EEES8_EEELi128ENS_6half_tEfNS_4arch4Sm80ELb0ELb0ELb1ELb0ELb1ELb0ELb1ELb0EEENS1_21CollectiveEpilogueFwdINS6_IJS8_S8_S9_EEENS6_IJNS7_ILi1EEESH_SH_EEESB_SD_Li128ELb0ELb1ELb0ELb0EEENS1_19SingleTileSchedulerILb0ELb0ELb1ELi128EEEEEEEEEvNT_6ParamsE --------------------------
	.section	.nv.constant0._ZN7cutlass13device_kernelIN5flash19enable_sm80_to_sm89INS1_16FlashAttnFwdSm80INS1_25CollectiveMainloopFwdSm80ILi4ELi1ELb0EN4cute5tupleIJNS5_1CILi128EEENS7_ILi64EEES8_EEELi128ENS_6half_tEfNS_4arch4Sm80ELb0ELb0ELb1ELb0ELb1ELb0ELb1ELb0EEENS1_21CollectiveEpilogueFwdINS6_IJS8_S8_S9_EEENS6_IJNS7_ILi1EEESH_SH_EEESB_SD_Li128ELb0ELb1ELb0ELb0EEENS1_19SingleTileSchedulerILb0ELb0ELb1ELi128EEEEEEEEEvNT_6ParamsE,"a",@progbits
	.sectionflags	@""
	.align	4
.nv.constant0._ZN7cutlass13device_kernelIN5flash19enable_sm80_to_sm89INS1_16FlashAttnFwdSm80INS1_25CollectiveMainloopFwdSm80ILi4ELi1ELb0EN4cute5tupleIJNS5_1CILi128EEENS7_ILi64EEES8_EEELi128ENS_6half_tEfNS_4arch4Sm80ELb0ELb0ELb1ELb0ELb1ELb0ELb1ELb0EEENS1_21CollectiveEpilogueFwdINS6_IJS8_S8_S9_EEENS6_IJNS7_ILi1EEESH_SH_EEESB_SD_Li128ELb0ELb1ELb0ELb0EEENS1_19SingleTileSchedulerILb0ELb0ELb1ELi128EEEEEEEEEvNT_6ParamsE:
	.zero		1400


//--------------------- .nv.constant0._ZN7cutlass13device_kernelIN5flash19enable_sm80_to_sm89INS1_16FlashAttnFwdSm80INS1_25CollectiveMainloopFwdSm80ILi4ELi1ELb0EN4cute5tupleIJNS5_1CILi128EEENS7_ILi64EEES8_EEELi128ENS_6half_tEfNS_4arch4Sm80ELb0ELb0ELb1ELb1ELb1ELb0ELb1ELb0EEENS1_21CollectiveEpilogueFwdINS6_IJS8_S8_S9_EEENS6_IJNS7_ILi1EEESH_SH_EEESB_SD_Li128ELb1ELb1ELb0ELb0EEENS1_19SingleTileSchedulerILb1ELb0ELb1ELi128EEEEEEEEEvNT_6ParamsE --------------------------
	.section	.nv.constant0._ZN7cutlass13device_kernelIN5flash19enable_sm80_to_sm89INS1_16FlashAttnFwdSm80INS1_25CollectiveMainloopFwdSm80ILi4ELi1ELb0EN4cute5tupleIJNS5_1CILi128EEENS7_ILi64EEES8_EEELi128ENS_6half_tEfNS_4arch4Sm80ELb0ELb0ELb1ELb1ELb1ELb0ELb1ELb0EEENS1_21CollectiveEpilogueFwdINS6_IJS8_S8_S9_EEENS6_IJNS7_ILi1EEESH_SH_EEESB_SD_Li128ELb1ELb1ELb0ELb0EEENS1_19SingleTileSchedulerILb1ELb0ELb1ELi128EEEEEEEEEvNT_6ParamsE,"a",@progbits
	.sectionflags	@""
	.align	4
.nv.constant0._ZN7cutlass13device_kernelIN5flash19enable_sm80_to_sm89INS1_16FlashAttnFwdSm80INS1_25CollectiveMainloopFwdSm80ILi4ELi1ELb0EN4cute5tupleIJNS5_1CILi128EEENS7_ILi64EEES8_EEELi128ENS_6half_tEfNS_4arch4Sm80ELb0ELb0ELb1ELb1ELb1ELb0ELb1ELb0EEENS1_21CollectiveEpilogueFwdINS6_IJS8_S8_S9_EEENS6_IJNS7_ILi1EEESH_SH_EEESB_SD_Li128ELb1ELb1ELb0ELb0EEENS1_19SingleTileSchedulerILb1ELb0ELb1ELi128EEEEEEEEEvNT_6ParamsE:
	.zero		1400


//--------------------- .nv.constant0._ZN7cutlass13device_kernelIN5flash19enable_sm80_to_sm89INS1_16FlashAttnFwdSm80INS1_25CollectiveMainloopFwdSm80ILi4ELi1ELb0EN4cute5tupleIJNS5_1CILi128EEENS7_ILi64EEES8_EEELi128ENS_6half_tEfNS_4arch4Sm80ELb0ELb0ELb1ELb1ELb1ELb1ELb1ELb0EEENS1_21CollectiveEpilogueFwdINS6_IJS8_S8_S9_EEENS6_IJNS7_ILi1EEESH_SH_EEESB_SD_Li128ELb1ELb1ELb0ELb0EEENS1_19SingleTileSchedulerILb1ELb0ELb1ELi128EEEEEEEEEvNT_6ParamsE --------------------------
	.section	.nv.constant0._ZN7cutlass13device_kernelIN5flash19enable_sm80_to_sm89INS1_16FlashAttnFwdSm80INS1_25CollectiveMainloopFwdSm80ILi4ELi1ELb0EN4cute5tupleIJNS5_1CILi128EEENS7_ILi64EEES8_EEELi128ENS_6half_tEfNS_4arch4Sm80ELb0ELb0ELb1ELb1ELb1ELb1ELb1ELb0EEENS1_21CollectiveEpilogueFwdINS6_IJS8_S8_S9_EEENS6_IJNS7_ILi1EEESH_SH_EEESB_SD_Li128ELb1ELb1ELb0ELb0EEENS1_19SingleTileSchedulerILb1ELb0ELb1ELi128EEEEEEEEEvNT_6ParamsE,"a",@progbits
	.sectionflags	@""
	.align	4
.nv.constant0._ZN7cutlass13device_kernelIN5flash19enable_sm80_to_sm89INS1_16FlashAttnFwdSm80INS1_25CollectiveMainloopFwdSm80ILi4ELi1ELb0EN4cute5tupleIJNS5_1CILi128EEENS7_ILi64EEES8_EEELi128ENS_6half_tEfNS_4arch4Sm80ELb0ELb0ELb1ELb1ELb1ELb1ELb1ELb0EEENS1_21CollectiveEpilogueFwdINS6_IJS8_S8_S9_EEENS6_IJNS7_ILi1EEESH_SH_EEESB_SD_Li128ELb1ELb1ELb0ELb0EEENS1_19SingleTileSchedulerILb1ELb0ELb1ELi128EEEEEEEEEvNT_6ParamsE:
	.zero		1400


//--------------------- .nv.constant0._ZN7cutlass13device_kernelIN5flash19enable_sm80_to_sm89INS1_16FlashAttnFwdSm80INS1_25CollectiveMainloopFwdSm80ILi4ELi1ELb0EN4cute5tupleIJNS5_1CILi128EEENS7_ILi48EEES8_EEELi128ENS_6half_tEfNS_4arch4Sm80ELb0ELb1ELb1ELb0ELb1ELb0ELb1ELb0EEENS1_21CollectiveEpilogueFwdINS6_IJS8_S8_S9_EEENS6_IJNS7_ILi1EEESH_SH_EEESB_SD_Li128ELb0ELb1ELb0ELb0EEENS1_19SingleTileSchedulerILb0ELb0ELb1ELi128EEEEEEEEEvNT_6ParamsE --------------------------
	.section	.nv.constant0._ZN7cutlass13device_kernelIN5flash19enable_sm80_to_sm89INS1_16FlashAttnFwdSm80INS1_25CollectiveMainloopFwdSm80ILi4ELi1ELb0EN4cute5tupleIJNS5_1CILi128EEENS7_ILi48EEES8_EEELi128ENS_6half_tEfNS_4arch4Sm80ELb0ELb1ELb1ELb0ELb1ELb0ELb1ELb0EEENS1_21CollectiveEpilogueFwdINS6_IJS8_S8_S9_EEENS6_IJNS7_ILi1EEESH_SH_EEESB_SD_Li128ELb0ELb1ELb0ELb0EEENS1_19SingleTileSchedulerILb0ELb0ELb1ELi128EEEEEEEEEvNT_6ParamsE,"a",@progbits
	.sectionflags	@""
	.align	4
.nv.constant0._ZN7cutlass13device_kernelIN5flash19enable_sm80_to_sm89INS1_16FlashAttnFwdSm80INS1_25CollectiveMainloopFwdSm80ILi4ELi1ELb0EN4cute5tupleIJNS5_1CILi128EEENS7_ILi48EEES8_EEELi128ENS_6half_tEfNS_4arch4Sm80ELb0ELb1ELb1ELb0ELb1ELb0ELb1ELb0EEENS1_21CollectiveEpilogueFwdINS6_IJS8_S8_S9_EEENS6_IJNS7_ILi1EEESH_SH_EEESB_SD_Li128ELb0ELb1ELb0ELb0EEENS1_19SingleTileSchedulerILb0ELb0ELb1ELi128EEEEEEEEEvNT_6ParamsE:
	.zero		1400


//--------------------- .nv.constant0._ZN7cutlass13device_kernelIN5flash19enable_sm80_to_sm89INS1_16FlashAttnFwdSm80INS1_25CollectiveMainloopFwdSm80ILi4ELi1ELb0EN4cute5tupleIJNS5_1CILi128EEENS7_ILi48EEES8_EEELi128ENS_6half_tEfNS_4arch4Sm80ELb0ELb1ELb1ELb1ELb1ELb0ELb1ELb0EEENS1_21CollectiveEpilogueFwdINS6_IJS8_S8_S9_EEENS6_IJNS7_ILi1EEESH_SH_EEESB_SD_Li128ELb1ELb1ELb0ELb0EEENS1_19SingleTileSchedulerILb1ELb0ELb1ELi128EEEEEEEEEvNT_6ParamsE --------------------------
	.section	.nv.constant0._ZN7cutlass13device_kernelIN5flash19enable_sm80_to_sm89INS1_16FlashAttnFwdSm80INS1_25CollectiveMainloopFwdSm80ILi4ELi1ELb0EN4cute5tupleIJNS5_1CILi128EEENS7_ILi48EEES8_EEELi128ENS_6half_tEfNS_4arch4Sm80ELb0ELb1ELb1ELb1ELb1ELb0ELb1ELb0EEENS1_21CollectiveEpilogueFwdINS6_IJS8_S8_S9_EEENS6_IJNS7_ILi1EEESH_SH_EEESB_SD_Li128ELb1ELb1ELb0ELb0EEENS1_19SingleTileSchedulerILb1ELb0ELb1ELi128EEEEEEEEEvNT_6ParamsE,"a",@progbits
	.sectionflags	@""
	.align	4
.nv.constant0._ZN7cutlass13device_kernelIN5flash19enable_sm80_to_sm89INS1_16FlashAttnFwdSm80INS1_25CollectiveMainloopFwdSm80ILi4ELi1ELb0EN4cute5tupleIJNS5_1CILi128EEENS7_ILi48EEES8_EEELi128ENS_6half_tEfNS_4arch4Sm80ELb0ELb1ELb1ELb1ELb1ELb0ELb1ELb0EEENS1_21CollectiveEpilogueFwdINS6_IJS8_S8_S9_EEENS6_IJNS7_ILi1EEESH_SH_EEESB_SD_Li128ELb1ELb1ELb0ELb0EEENS1_19SingleTileSchedulerILb1ELb0ELb1ELi128EEEEEEEEEvNT_6ParamsE:
	.zero		1400


//--------------------- .nv.constant0._ZN7cutlass13device_kernelIN5flash19enable_sm80_to_sm89INS1_16FlashAttnFwdSm80INS1_25CollectiveMainloopFwdSm80ILi4ELi1ELb0EN4cute5tupleIJNS5_1CILi128EEENS7_ILi48EEES8_EEELi128ENS_6half_tEfNS_4arch4Sm80ELb0ELb1ELb1ELb1ELb1ELb1ELb1ELb0EEENS1_21CollectiveEpilogueFwdINS6_IJS8_S8_S9_EEENS6_IJNS7_ILi1EEESH_SH_EEESB_SD_Li128ELb1ELb1ELb0ELb0EEENS1_19SingleTileSchedulerILb1ELb0ELb1ELi128EEEEEEEEEvNT_6ParamsE --------------------------
	.section	.nv.constant0._ZN7cutlass13device_kernelIN5flash19enable_sm80_to_sm89INS1_16FlashAttnFwdSm80INS1_25CollectiveMainloopFwdSm80ILi4ELi1ELb0EN4cute5tupleIJNS5_1CILi128EEENS7_ILi48EEES8_EEELi128ENS_6half_tEfNS_4arch4Sm80ELb0ELb1ELb1ELb1ELb1ELb1ELb1ELb0EEENS1_21CollectiveEpilogueFwdINS6_IJS8_S8_S9_EEENS6_IJNS7_ILi1EEESH_SH_EEESB_SD_Li128ELb1ELb1ELb0ELb0EEENS1_19SingleTileSchedulerILb1ELb0ELb1ELi128EEEEEEEEEvNT_6ParamsE,"a",@progbits
	.sectionflags	@""
	.align	4
.nv.constant0._ZN7cutlass13device_kernelIN5flash19enable_sm80_to_sm89INS1_16FlashAttnFwdSm80INS1_25CollectiveMainloopFwdSm80ILi4ELi1ELb0EN4cute5tupleIJNS5_1CILi128EEENS7_ILi48EEES8_EEELi128ENS_6half_tEfNS_4arch4Sm80ELb0ELb1ELb1ELb1ELb1ELb1ELb1ELb0EEENS1_21CollectiveEpilogueFwdINS6_IJS8_S8_S9_EEENS6_IJNS7_ILi1EEESH_SH_EEESB_SD_Li128ELb1ELb1ELb0ELb0EEENS1_19SingleTileSchedulerILb1ELb0ELb1ELi128EEEEEEEEEvNT_6ParamsE:
	.zero		1400


//--------------------- .nv.constant0._ZN7cutlass13device_kernelIN5flash19enable_sm80_to_sm89INS1_16FlashAttnFwdSm80INS1_25CollectiveMainloopFwdSm80ILi4ELi1ELb0EN4cute5tupleIJNS5_1CILi128EEENS7_ILi64EEES8_EEELi128ENS_6half_tEfNS_4arch4Sm80ELb1ELb0ELb1ELb0ELb1ELb0ELb1ELb0EEENS1_21CollectiveEpilogueFwdINS6_IJS8_S8_S9_EEENS6_IJNS7_ILi1EEESH_SH_EEESB_SD_Li128ELb0ELb1ELb0ELb0EEENS1_30DynamicPersistentTileSchedulerILi128ELi128ELb0ELb1ELb0EEEEEEEEEvNT_6ParamsE --------------------------
	.section	.nv.constant0._ZN7cutlass13device_kernelIN5flash19enable_sm80_to_sm89INS1_16FlashAttnFwdSm80INS1_25CollectiveMainloopFwdSm80ILi4ELi1ELb0EN4cute5tupleIJNS5_1CILi128EEENS7_ILi64EEES8_EEELi128ENS_6half_tEfNS_4arch4Sm80ELb1ELb0ELb1ELb0ELb1ELb0ELb1ELb0EEENS1_21CollectiveEpilogueFwdINS6_IJS8_S8_S9_EEENS6_IJNS7_ILi1EEESH_SH_EEESB_SD_Li128ELb0ELb1ELb0ELb0EEENS1_30DynamicPersistentTileSchedulerILi128ELi128ELb0ELb1ELb0EEEEEEEEEvNT_6ParamsE,"a",@progbits
	.sectionflags	@""
	.align	4
.nv.constant0._ZN7cutlass13device_kernelIN5flash19enable_sm80_to_sm89INS1_16FlashAttnFwdSm80INS1_25CollectiveMainloopFwdSm80ILi4ELi1ELb0EN4cute5tupleIJNS5_1CILi128EEENS7_ILi64EEES8_EEELi128ENS_6half_tEfNS_4arch4Sm80ELb1ELb0ELb1ELb0ELb1ELb0ELb1ELb0EEENS1_21CollectiveEpilogueFwdINS6_IJS8_S8_S9_EEENS6_IJNS7_ILi1EEESH_SH_EEESB_SD_Li128ELb0ELb1ELb0ELb0EEENS1_30DynamicPersistentTileSchedulerILi128ELi128ELb0ELb1ELb0EEEEEEEEEvNT_6ParamsE:
	.zero		1416


//--------------------- .nv.constant0._ZN7cutlass13device_kernelIN5flash19enable_sm80_to_sm89INS1_16FlashAttnFwdSm80INS1_25CollectiveMainloopFwdSm80ILi4ELi1ELb0EN4cute5tupleIJNS5_1CILi128EEENS7_ILi64EEES8_EEELi128ENS_6half_tEfNS_4arch4Sm80ELb1ELb0ELb1ELb1ELb1ELb0ELb1ELb0EEENS1_21CollectiveEpilogueFwdINS6_IJS8_S8_S9_EEENS6_IJNS7_ILi1EEESH_SH_EEESB_SD_Li128ELb1ELb1ELb0ELb0EEENS1_19SingleTileSchedulerILb1ELb0ELb1ELi128EEEEEEEEEvNT_6ParamsE --------------------------
	.section	.nv.constant0._ZN7cutlass13device_kernelIN5flash19enable_sm80_to_sm89INS1_16FlashAttnFwdSm80INS1_25CollectiveMainloopFwdSm80ILi4ELi1ELb0EN4cute5tupleIJNS5_1CILi128EEENS7_ILi64EEES8_EEELi128ENS_6half_tEfNS_4arch4Sm80ELb1ELb0ELb1ELb1ELb1ELb0ELb1ELb0EEENS1_21CollectiveEpilogueFwdINS6_IJS8_S8_S9_EEENS6_IJNS7_ILi1EEESH_SH_EEESB_SD_Li128ELb1ELb1ELb0ELb0EEENS1_19SingleTileSchedulerILb1ELb0ELb1ELi128EEEEEEEEEvNT_6ParamsE,"a",@progbits
	.sectionflags	@""
	.align	4
.nv.constant0._ZN7cutlass13device_kernelIN5flash19enable_sm80_to_sm89INS1_16FlashAttnFwdSm80INS1_25CollectiveMainloopFwdSm80ILi4ELi1ELb0EN4cute5tupleIJNS5_1CILi128EEENS7_ILi64EEES8_EEELi128ENS_6half_tEfNS_4arch4Sm80ELb1ELb0ELb1ELb1ELb1ELb0ELb1ELb0EEENS1_21CollectiveEpilogueFwdINS6_IJS8_S8_S9_EEENS6_IJNS7_ILi1EEESH_SH_EEESB_SD_Li128ELb1ELb1ELb0ELb0EEENS1_19SingleTileSchedulerILb1ELb0ELb1ELi128EEEEEEEEEvNT_6ParamsE:
	.zero		1400


//--------------------- .nv.constant0._ZN7cutlass13device_kernelIN5flash19enable_sm80_to_sm89INS1_16FlashAttnFwdSm80INS1_25CollectiveMainloopFwdSm80ILi4ELi1ELb0EN4cute5tupleIJNS5_1CILi128EEENS7_ILi64EEES8_EEELi128ENS_6half_tEfNS_4arch4Sm80ELb1ELb0ELb1ELb1ELb1ELb1ELb1ELb0EEENS1_21CollectiveEpilogueFwdINS6_IJS8_S8_S9_EEENS6_IJNS7_ILi1EEESH_SH_EEESB_SD_Li128ELb1ELb1ELb0ELb0EEENS1_19SingleTileSchedulerILb1ELb0ELb1ELi128EEEEEEEEEvNT_6ParamsE --------------------------
	.section	.nv.constant0._ZN7cutlass13device_kernelIN5flash19enable_sm80_to_sm89INS1_16FlashAttnFwdSm80INS1_25CollectiveMainloopFwdSm80ILi4ELi1ELb0EN4cute5tupleIJNS5_1CILi128EEENS7_ILi64EEES8_EEELi128ENS_6half_tEfNS_4arch4Sm80ELb1ELb0ELb1ELb1ELb1ELb1ELb1ELb0EEENS1_21CollectiveEpilogueFwdINS6_IJS8_S8_S9_EEENS6_IJNS7_ILi1EEESH_SH_EEESB_SD_Li128ELb1ELb1ELb0ELb0EEENS1_19SingleTileSchedulerILb1ELb0ELb1ELi128EEEEEEEEEvNT_6ParamsE,"a",@progbits
	.sectionflags	@""
	.align	4
.nv.constant0._ZN7cutlass13device_kernelIN5flash19enable_sm80_to_sm89INS1_16FlashAttnFwdSm80INS1_25CollectiveMainloopFwdSm80ILi4ELi1ELb0EN4cute5tupleIJNS5_1CILi128EEENS7_ILi64EEES8_EEELi128ENS_6half_tEfNS_4arch4Sm80ELb1ELb0ELb1ELb1ELb1ELb1ELb1ELb0EEENS1_21CollectiveEpilogueFwdINS6_IJS8_S8_S9_EEENS6_IJNS7_ILi1EEESH_SH_EEESB_SD_Li128ELb1ELb1ELb0ELb0EEENS1_19SingleTileSchedulerILb1ELb0ELb1ELi128EEEEEEEEEvNT_6ParamsE:
	.zero		1400


//--------------------- .text._ZN7cutlass13device_kernelIN5flash19enable_sm80_to_sm89INS1_16FlashAttnFwdSm80INS1_25CollectiveMainloopFwdSm80ILi8ELi1ELb1EN4cute5tupleIJNS5_1CILi128EEES8_S8_EEELi128ENS_6half_tEfNS_4arch4Sm80ELb0ELb0ELb1ELb0ELb1ELb0ELb1ELb0EEENS1_21CollectiveEpilogueFwdIS9_NS6_IJNS7_ILi1EEESF_SF_EEESA_SC_Li256ELb0ELb1ELb0ELb0EEENS1_19SingleTileSchedulerILb0ELb0ELb1ELi128EEEEEEEEEvNT_6ParamsE --------------------------
	.section	.text._ZN7cutlass13device_kernelIN5flash19enable_sm80_to_sm89INS1_16FlashAttnFwdSm80INS1_25CollectiveMainloopFwdSm80ILi8ELi1ELb1EN4cute5tupleIJNS5_1CILi128EEES8_S8_EEELi128ENS_6half_tEfNS_4arch4Sm80ELb0ELb0ELb1ELb0ELb1ELb0ELb1ELb0EEENS1_21CollectiveEpilogueFwdIS9_NS6_IJNS7_ILi1EEESF_SF_EEESA_SC_Li256ELb0ELb1ELb0ELb0EEENS1_19SingleTileSchedulerILb0ELb0ELb1ELi128EEEEEEEEEvNT_6ParamsE,"ax",@progbits
	.sectioninfo	@"SHI_REGISTERS=255"
	.align	128
.text._ZN7cutlass13device_kernelIN5flash19enable_sm80_to_sm89INS1_16FlashAttnFwdSm80INS1_25CollectiveMainloopFwdSm80ILi8ELi1ELb1EN4cute5tupleIJNS5_1CILi128EEES8_S8_EEELi128ENS_6half_tEfNS_4arch4Sm80ELb0ELb0ELb1ELb0ELb1ELb0ELb1ELb0EEENS1_21CollectiveEpilogueFwdIS9_NS6_IJNS7_ILi1EEESF_SF_EEESA_SC_Li256ELb0ELb1ELb0ELb0EEENS1_19SingleTileSchedulerILb0ELb0ELb1ELi128EEEEEEEEEvNT_6ParamsE:
        .type           _ZN7cutlass13device_kernelIN5flash19enable_sm80_to_sm89INS1_16FlashAttnFwdSm80INS1_25CollectiveMainloopFwdSm80ILi8ELi1ELb1EN4cute5tupleIJNS5_1CILi128EEES8_S8_EEELi128ENS_6half_tEfNS_4arch4Sm80ELb0ELb0ELb1ELb0ELb1ELb0ELb1ELb0EEENS1_21CollectiveEpilogueFwdIS9_NS6_IJNS7_ILi1EEESF_SF_EEESA_SC_Li256ELb0ELb1ELb0ELb0EEENS1_19SingleTileSchedulerILb0ELb0ELb1ELi128EEEEEEEEEvNT_6ParamsE,@function
        .size           _ZN7cutlass13device_kernelIN5flash19enable_sm80_to_sm89INS1_16FlashAttnFwdSm80INS1_25CollectiveMainloopFwdSm80ILi8ELi1ELb1EN4cute5tupleIJNS5_1CILi128EEES8_S8_EEELi128ENS_6half_tEfNS_4arch4Sm80ELb0ELb0ELb1ELb0ELb1ELb0ELb1ELb0EEENS1_21CollectiveEpilogueFwdIS9_NS6_IJNS7_ILi1EEESF_SF_EEESA_SC_Li256ELb0ELb1ELb0ELb0EEENS1_19SingleTileSchedulerILb0ELb0ELb1ELi128EEEEEEEEEvNT_6ParamsE,(.L_x_2165 - _ZN7cutlass13device_kernelIN5flash19enable_sm80_to_sm89INS1_16FlashAttnFwdSm80INS1_25CollectiveMainloopFwdSm80ILi8ELi1ELb1EN4cute5tupleIJNS5_1CILi128EEES8_S8_EEELi128ENS_6half_tEfNS_4arch4Sm80ELb0ELb0ELb1ELb0ELb1ELb0ELb1ELb0EEENS1_21CollectiveEpilogueFwdIS9_NS6_IJNS7_ILi1EEESF_SF_EEESA_SC_Li256ELb0ELb1ELb0ELb0EEENS1_19SingleTileSchedulerILb0ELb0ELb1ELi128EEEEEEEEEvNT_6ParamsE)
        .other          _ZN7cutlass13device_kernelIN5flash19enable_sm80_to_sm89INS1_16FlashAttnFwdSm80INS1_25CollectiveMainloopFwdSm80ILi8ELi1ELb1EN4cute5tupleIJNS5_1CILi128EEES8_S8_EEELi128ENS_6half_tEfNS_4arch4Sm80ELb0ELb0ELb1ELb0ELb1ELb0ELb1ELb0EEENS1_21CollectiveEpilogueFwdIS9_NS6_IJNS7_ILi1EEESF_SF_EEESA_SC_Li256ELb0ELb1ELb0ELb0EEENS1_19SingleTileSchedulerILb0ELb0ELb1ELi128EEEEEEEEEvNT_6ParamsE,@"STO_CUDA_ENTRY STV_DEFAULT"
_ZN7cutlass13device_kernelIN5flash19enable_sm80_to_sm89INS1_16FlashAttnFwdSm80INS1_25CollectiveMainloopFwdSm80ILi8ELi1ELb1EN4cute5tupleIJNS5_1CILi128EEES8_S8_EEELi128ENS_6half_tEfNS_4arch4Sm80ELb0ELb0ELb1ELb0ELb1ELb0ELb1ELb0EEENS1_21CollectiveEpilogueFwdIS9_NS6_IJNS7_ILi1EEESF_SF_EEESA_SC_Li256ELb0ELb1ELb0ELb0EEENS1_19SingleTileSchedulerILb0ELb0ELb1ELi128EEEEEEEEEvNT_6ParamsE:
[----:B------:R-:W-:-:S03]  /*0000*/  MOV R1, c[0x0][0x28] ;  /* 0x00000a0000017a02 */ /* 0x000fc60000000f00 */
[----:B------:R-:W1:Y:S01]  /*0010*/  S2UR UR16, SR_CTAID.Z ;  /* 0x00000000001079c3 */ /* 0x000e620000002700 */
[----:B------:R-:W-:Y:S02]  /*0020*/  IADD3 R1, R1, -0x20, RZ ;  /* 0xffffffe001017810 */ /* 0x000fe40007ffe0ff */
[----:B-1----:R-:W-:-:S13]  /*0030*/  ISETP.LE.AND P0, PT, RZ, UR16, PT ;  /* 0x00000010ff007c0c */ /* 0x002fda000bf03270 */
[----:B------:R-:W-:Y:S05]  /*0040*/  @!P0 EXIT ;  /* 0x000000000000894d */ /* 0x000fea0003800000 */
[----:B------:R-:W-:Y:S02]  /*0050*/  ULDC.64 UR6, c[0x0][0x370] ;  /* 0x0000dc0000067ab9 */ /* 0x000fe40000000a00 */
[----:B------:R-:W-:Y:S02]  /*0060*/  UISETP.NE.U32.AND UP1, UPT, URZ, UR6, UPT ;  /* 0x000000063f00728c */ /* 0x000fe4000bf25070 */
[----:B------:R-:W-:Y:S02]  /*0070*/  ULDC.64 UR4, c[0x0][0x340] ;  /* 0x0000d00000047ab9 */ /* 0x000fe40000000a00 */
[----:B------:R-:W-:Y:S02]  /*0080*/  UISETP.NE.AND.EX UP1, UPT, URZ, UR7, UPT, UP1 ;  /* 0x000000073f00728c */ /* 0x000fe4000bf25310 */
[----:B------:R-:W-:Y:S02]  /*0090*/  UISETP.NE.U32.AND UP0, UPT, URZ, UR4, UPT ;  /* 0x000000043f00728c */ /* 0x000fe4000bf05070 */
[----:B------:R-:W-:-:S02]  /*00a0*/  ULDC.64 UR8, c[0x0][0x370] ;  /* 0x0000dc0000087ab9 */ /* 0x000fc40000000a00 */
[----:B------:R-:W-:Y:S01]  /*00b0*/  UISETP.NE.AND.EX UP0, UPT, URZ, UR5, UPT, UP0 ;  /* 0x000000053f00728c */ /* 0x000fe2000bf05300 */
[----:B------:R-:W-:Y:S01]  /*00c0*/  PLOP3.LUT P1, PT, PT, PT, UP1, 0x80, 0x0 ;  /* 0x000000000000781c */ /* 0x000fe20003f2f018 */
[----:B------:R-:W-:Y:S02]  /*00d0*/  ULDC.64 UR14, c[0x0][0x118] ;  /* 0x00004600000e7ab9 */ /* 0x000fe40000000a00 */
[----:B------:R-:W-:Y:S02]  /*00e0*/  ULDC.64 UR6, c[0x0][0x340] ;  /* 0x0000d00000067ab9 */ /* 0x000fe40000000a00 */
[----:B------:R-:W-:Y:S01]  /*00f0*/  @UP1 UMOV UR5, 0x4 ;  /* 0x0000000400051882 */ /* 0x000fe20000000000 */
[----:B------:R-:W-:Y:S01]  /*0100*/  PLOP3.LUT P0, PT, PT, PT, UP0, 0x80, 0x0 ;  /* 0x000000000000781c */ /* 0x000fe20003f0f008 */
[----:B------:R-:W-:-:S03]  /*0110*/  @UP1 UIMAD.WIDE UR8, UR16, UR5, UR8 ;  /* 0x00000005100812a5 */ /* 0x000fc6000f8e0208 */
[----:B------:R-:W-:Y:S02]  /*0120*/  @UP0 UMOV UR4, 0x4 ;  /* 0x0000000400040882 */ /* 0x000fe40000000000 */
[----:B------:R-:W-:Y:S01]  /*0130*/  @UP0 UIMAD.WIDE UR4, UR16, UR4, UR6 ;  /* 0x00000004100402a5 */ /* 0x000fe2000f8e0206 */
[----:B------:R-:W-:Y:S02]  /*0140*/  IMAD.U32 R4, RZ, RZ, UR8 ;  /* 0x00000008ff047e24 */ /* 0x000fe4000f8e00ff */
[----:B------:R-:W-:-:S03]  /*0150*/  IMAD.U32 R5, RZ, RZ, UR9 ;  /* 0x00000009ff057e24 */ /* 0x000fc6000f8e00ff */
[----:B------:R-:W-:Y:S01]  /*0160*/  IMAD.U32 R2, RZ, RZ, UR4 ;  /* 0x00000004ff027e24 */ /* 0x000fe2000f8e00ff */
[----:B------:R-:W-:Y:S01]  /*0170*/  ULDC UR4, c[0x0][0x2ac] ;  /* 0x0000ab0000047ab9 */ /* 0x000fe20000000800 */
[----:B------:R-:W2:Y:S01]  /*0180*/  @P1 LDG.E R4, [R4.64] ;  /* 0x0000000e04041981 */ /* 0x000ea2000c1e1900 */
[----:B------:R-:W-:-:S05]  /*0190*/  IMAD.U32 R3, RZ, RZ, UR5 ;  /* 0x00000005ff037e24 */ /* 0x000fca000f8e00ff */
[----:B------:R1:W3:Y:S04]  /*01a0*/  @P0 LDG.E R2, [R2.64] ;  /* 0x0000000e02020981 */ /* 0x0002e8000c1e1900 */
[----:B------:R-:W4:Y:S01]  /*01b0*/  S2R R30, SR_TID.X ;  /* 0x00000000001e7919 */ /* 0x000f220000002100 */
[----:B------:R-:W-:Y:S02]  /*01c0*/  ULDC UR6, c[0x0][0x1d0] ;  /* 0x0000740000067ab9 */ /* 0x000fe40000000800 */
[----:B------:R-:W-:Y:S02]  /*01d0*/  UIMAD UR6, UR4, UR6, 0x7f ;  /* 0x0000007f040674a4 */ /* 0x000fe4000f8e0206 */
[----:B------:R-:W-:Y:S02]  /*01e0*/  UMOV UR11, URZ ;  /* 0x0000003f000b7c82 */ /* 0x000fe40008000000 */
[----:B------:R-:W-:-:S04]  /*01f0*/  USHF.R.S32.HI UR5, URZ, 0x1f, UR6 ;  /* 0x0000001f3f057899 */ /* 0x000fc80008011406 */
[----:B------:R-:W-:Y:S01]  /*0200*/  ULEA.HI UR5, UR5, UR6, URZ, 0x7 ;  /* 0x0000000605057291 */ /* 0x000fe2000f8f383f */
[----:B----4-:R-:W-:-:S04]  /*0210*/  SHF.R.S32.HI R24, RZ, 0x1f, R30 ;  /* 0x0000001fff187819 */ /* 0x010fc8000001141e */
[----:B-1----:R-:W-:Y:S01]  /*0220*/  LEA.HI R3, R24, R30, RZ, 0x3 ;  /* 0x0000001e18037211 */ /* 0x002fe200078f18ff */
[----:B------:R-:W-:-:S03]  /*0230*/  USHF.R.S32.HI UR8, URZ, 0x7, UR5 ;  /* 0x000000073f087899 */ /* 0x000fc60008011405 */
[----:B------:R-:W-:Y:S02]  /*0240*/  LOP3.LUT R0, R3, 0xfffffff8, RZ, 0xc0, !PT ;  /* 0xfffffff803007812 */ /* 0x000fe400078ec0ff */
[----:B------:R-:W-:-:S03]  /*0250*/  SHF.R.S32.HI R18, RZ, 0x3, R3 ;  /* 0x00000003ff127819 */ /* 0x000fc60000011403 */
[----:B------:R-:W-:Y:S01]  /*0260*/  IMAD.IADD R19, R30, 0x1, -R0 ;  /* 0x000000011e137824 */ /* 0x000fe200078e0a00 */
[----:B------:R-:W-:Y:S01]  /*0270*/  ULDC UR5, c[0x0][0x2b8] ;  /* 0x0000ae0000057ab9 */ /* 0x000fe20000000800 */
[----:B------:R-:W-:Y:S02]  /*0280*/  IMAD.U32 R0, RZ, RZ, UR8 ;  /* 0x00000008ff007e24 */ /* 0x000fe4000f8e00ff */
[----:B------:R-:W-:Y:S01]  /*0290*/  IMAD R138, R19, 0x20, R18 ;  /* 0x00000020138a7824 */ /* 0x000fe200078e0212 */
[----:B------:R-:W-:Y:S02]  /*02a0*/  UISETP.NE.AND UP1, UPT, UR5, 0x1, UPT ;  /* 0x000000010500788c */ /* 0x000fe4000bf25270 */
[----:B------:R-:W-:Y:S01]  /*02b0*/  ULDC UR10, c[0x0][0x1d0] ;  /* 0x00007400000a7ab9 */ /* 0x000fe20000000800 */
[----:B------:R-:W-:Y:S01]  /*02c0*/  IMAD R0, R0, 0x80, R138 ;  /* 0x0000008000007824 */ /* 0x000fe200078e028a */
[----:B------:R-:W-:-:S03]  /*02d0*/  UIMAD UR10, UR4, UR10, URZ ;  /* 0x0000000a040a72a4 */ /* 0x000fc6000f8e023f */
[----:B------:R-:W-:Y:S01]  /*02e0*/  ULDC.64 UR4, c[0x0][0x2b0] ;  /* 0x0000ac0000047ab9 */ /* 0x000fe20000000a00 */
[----:B------:R-:W-:-:S04]  /*02f0*/  IADD3 R0, R0, -0x80, RZ ;  /* 0xffffff8000007810 */ /* 0x000fc80007ffe0ff */
[----:B------:R-:W-:-:S04]  /*0300*/  ISETP.GE.AND P2, PT, R0, UR10, PT ;  /* 0x0000000a00007c0c */ /* 0x000fc8000bf46270 */
[----:B------:R-:W-:Y:S01]  /*0310*/  ISETP.GT.OR P2, PT, R138, 0x7f, P2 ;  /* 0x0000007f8a00780c */ /* 0x000fe20001744670 */
[----:B------:R-:W-:Y:S01]  /*0320*/  IMAD.MOV.U32 R244, RZ, RZ, RZ ;  /* 0x000000fffff47224 */ /* 0x000fe200078e00ff */
[----:B------:R-:W-:Y:S06]  /*0330*/  BAR.SYNC.DEFER_BLOCKING 0x0 ;  /* 0x0000000000007b1d */ /* 0x000fec0000010000 */
[----:B--2---:R-:W1:Y:S01]  /*0340*/  @P1 R2UR UR11, R4 ;  /* 0x00000000040b13c2 */ /* 0x004e6200000e0000 */
[----:B------:R-:W-:-:S07]  /*0350*/  PLOP3.LUT P1, PT, PT, PT, UP1, 0x80, 0x0 ;  /* 0x000000000000781c */ /* 0x000fce0003f2f018 */
[----:B---3--:R2:W3:Y:S01]  /*0360*/  @P0 R2UR UR7, R2 ;  /* 0x00000000020703c2 */ /* 0x0084e200000e0000 */
[----:B------:R-:W-:Y:S01]  /*0370*/  PLOP3.LUT P0, PT, PT, PT, UP1, 0x80, 0x0 ;  /* 0x000000000000781c */ /* 0x000fe20003f0f018 */
[----:B---3--:R-:W-:Y:S02]  /*0380*/  @!UP0 UMOV UR7, UR16 ;  /* 0x0000001000078c82 */ /* 0x008fe40008000000 */
[----:B------:R-:W-:-:S04]  /*0390*/  USHF.R.S32.HI UR6, URZ, 0x1f, UR7 ;  /* 0x0000001f3f067899 */ /* 0x000fc80008011407 */
[----:B------:R-:W-:Y:S01]  /*03a0*/  UIMAD UR6, UR6, UR4, URZ ;  /* 0x00000004060672a4 */ /* 0x000fe2000f8e023f */
[----:B-1----:R-:W-:Y:S01]  /*03b0*/  IADD3 R9, R0, UR11, RZ ;  /* 0x0000000b00097c10 */ /* 0x002fe2000fffe0ff */
[----:B------:R-:W-:-:S04]  /*03c0*/  UIMAD.WIDE.U32 UR12, UR7, UR4, URZ ;  /* 0x00000004070c72a5 */ /* 0x000fc8000f8e003f */
[----:B------:R-:W-:Y:S01]  /*03d0*/  @P1 IMAD.HI.U32 R0, R9, c[0x0][0x2bc], RZ ;  /* 0x0000af0009001a27 */ /* 0x000fe200078e00ff */
[----:B------:R-:W-:-:S03]  /*03e0*/  UIMAD UR6, UR7, UR5, UR6 ;  /* 0x00000005070672a4 */ /* 0x000fc6000f8e0206 */
[----:B------:R-:W-:Y:S01]  /*03f0*/  IMAD.MOV.U32 R7, RZ, RZ, R9 ;  /* 0x000000ffff077224 */ /* 0x000fe200078e0009 */
[----:B------:R-:W-:Y:S01]  /*0400*/  @P0 SHF.R.U32.HI R7, RZ, c[0x0][0x2c0], R0 ;  /* 0x0000b000ff070a19 */ /* 0x000fe20000011600 */
[----:B------:R-:W-:Y:S01]  /*0410*/  UIADD3 UR6, UR13, UR6, URZ ;  /* 0x000000060d067290 */ /* 0x000fe2000fffe03f */
[----:B------:R-:W1:Y:S01]  /*0420*/  S2UR UR9, SR_CTAID.Y ;  /* 0x00000000000979c3 */ /* 0x000e620000002600 */
[----:B------:R-:W-:Y:S01]  /*0430*/  ULDC.64 UR4, c[0x0][0x1b8] ;  /* 0x00006e0000047ab9 */ /* 0x000fe20000000a00 */
[----:B------:R-:W-:-:S04]  /*0440*/  @!P2 IADD3 R0, P1, R7, UR12, RZ ;  /* 0x0000000c0700ac10 */ /* 0x000fc8000ff3e0ff */
[----:B--2---:R-:W-:Y:S02]  /*0450*/  @!P2 LEA R2, P0, R0, c[0x0][0x2a0], 0x2 ;  /* 0x0000a8000002aa11 */ /* 0x004fe400078010ff */
[----:B------:R-:W-:-:S04]  /*0460*/  @!P2 LEA.HI.X.SX32 R3, R7, UR6, 0x1, P1 ;  /* 0x000000060703ac11 */ /* 0x000fc800088f0eff */
[----:B------:R-:W-:-:S05]  /*0470*/  @!P2 LEA.HI.X R3, R0, c[0x0][0x2a4], R3, 0x2, P0 ;  /* 0x0000a9000003aa11 */ /* 0x000fca00000f1403 */
[----:B------:R2:W3:Y:S01]  /*0480*/  @!P2 LDG.E R244, [R2.64] ;  /* 0x0000000e02f4a981 */ /* 0x0004e2000c1e1900 */
[----:B------:R-:W-:-:S05]  /*0490*/  IMAD.MOV.U32 R0, RZ, RZ, c[0x0][0x2c4] ;  /* 0x0000b100ff007624 */ /* 0x000fca00078e00ff */
[----:B------:R-:W-:Y:S01]  /*04a0*/  ISETP.NE.AND P0, PT, R0, 0x1, PT ;  /* 0x000000010000780c */ /* 0x000fe20003f05270 */
[----:B-1----:R-:W-:Y:S01]  /*04b0*/  USHF.R.S32.HI UR7, URZ, 0x1f, UR9 ;  /* 0x0000001f3f077899 */ /* 0x002fe20008011409 */
[----:B--2---:R-:W1:Y:S03]  /*04c0*/  S2R R2, SR_CTAID.X ;  /* 0x0000000000027919 */ /* 0x004e660000002500 */
[----:B------:R-:W-:Y:S02]  /*04d0*/  UIMAD UR18, UR7, UR4, URZ ;  /* 0x00000004071272a4 */ /* 0x000fe4000f8e023f */
[----:B------:R-:W-:Y:S02]  /*04e0*/  UIMAD.WIDE.U32 UR20, UR9, UR4, URZ ;  /* 0x00000004091472a5 */ /* 0x000fe4000f8e003f */
[----:B------:R-:W-:Y:S02]  /*04f0*/  UIMAD UR18, UR9, UR5, UR18 ;  /* 0x00000005091272a4 */ /* 0x000fe4000f8e0212 */
[----:B------:R-:W-:-:S02]  /*0500*/  USHF.R.S32.HI UR17, URZ, 0x1f, UR16 ;  /* 0x0000001f3f117899 */ /* 0x000fc40008011410 */
[----:B------:R-:W-:Y:S01]  /*0510*/  ULDC.64 UR4, c[0x0][0x1c0] ;  /* 0x0000700000047ab9 */ /* 0x000fe20000000a00 */
[----:B------:R-:W-:Y:S01]  /*0520*/  IMAD R12, R0, c[0x0][0x168], RZ ;  /* 0x00005a00000c7a24 */ /* 0x000fe200078e02ff */
[----:B------:R-:W-:Y:S02]  /*0530*/  UIMAD UR17, UR17, UR4, URZ ;  /* 0x00000004111172a4 */ /* 0x000fe4000f8e023f */
[----:B------:R-:W-:Y:S02]  /*0540*/  UIADD3 UR19, UR21, UR18, URZ ;  /* 0x0000001215137290 */ /* 0x000fe4000fffe03f */
[----:B------:R-:W-:Y:S02]  /*0550*/  UIMAD UR5, UR16, UR5, UR17 ;  /* 0x00000005100572a4 */ /* 0x000fe4000f8e0211 */
[----:B------:R-:W-:Y:S01]  /*0560*/  UMOV UR18, UR20 ;  /* 0x0000001400127c82 */ /* 0x000fe20008000000 */
[----:B-1----:R-:W-:-:S04]  /*0570*/  IMAD R8, R2, 0x80, R138 ;  /* 0x0000008002087824 */ /* 0x002fc800078e028a */
[----:B------:R-:W-:Y:S01]  /*0580*/  @P0 IMAD.HI.U32 R0, R8, c[0x0][0x2c8], RZ ;  /* 0x0000b20008000a27 */ /* 0x000fe200078e00ff */
[----:B------:R-:W-:-:S03]  /*0590*/  UIMAD.WIDE.U32 UR16, UR16, UR4, UR18 ;  /* 0x00000004101072a5 */ /* 0x000fc6000f8e0012 */
[----:B------:R-:W-:Y:S02]  /*05a0*/  IMAD R13, R2, 0x80, R18 ;  /* 0x00000080020d7824 */ /* 0x000fe400078e0212 */
[----:B------:R-:W-:Y:S01]  /*05b0*/  IMAD.MOV.U32 R4, RZ, RZ, R8 ;  /* 0x000000ffff047224 */ /* 0x000fe200078e0008 */
[----:B------:R-:W-:Y:S01]  /*05c0*/  @P0 SHF.R.U32.HI R4, RZ, c[0x0][0x2cc], R0 ;  /* 0x0000b300ff040a19 */ /* 0x000fe20000011600 */
[----:B------:R-:W-:Y:S01]  /*05d0*/  UIADD3 UR5, UR17, UR5, URZ ;  /* 0x0000000511057290 */ /* 0x000fe2000fffe03f */
[----:B------:R-:W-:Y:S02]  /*05e0*/  IADD3 R2, R13, 0x20, RZ ;  /* 0x000000200d027810 */ /* 0x000fe40007ffe0ff */
[--C-:B------:R-:W-:Y:S01]  /*05f0*/  SHF.R.S32.HI R0, RZ, 0x1f, R4.reuse ;  /* 0x0000001fff007819 */ /* 0x100fe20000011404 */
[----:B------:R-:W-:Y:S01]  /*0600*/  IMAD.MOV R5, RZ, RZ, -R4 ;  /* 0x000000ffff057224 */ /* 0x000fe200078e0a04 */
[----:B------:R-:W-:Y:S01]  /*0610*/  ISETP.GE.AND P5, PT, R2, R12, PT ;  /* 0x0000000c0200720c */ /* 0x000fe20003fa6270 */
[----:B------:R-:W-:-:S02]  /*0620*/  IMAD.U32 R3, RZ, RZ, UR17 ;  /* 0x00000011ff037e24 */ /* 0x000fc4000f8e00ff */
[----:B------:R-:W-:Y:S02]  /*0630*/  IMAD.U32 R2, RZ, RZ, UR16 ;  /* 0x00000010ff027e24 */ /* 0x000fe4000f8e00ff */
[----:B------:R-:W-:Y:S01]  /*0640*/  IMAD.U32 R3, RZ, RZ, UR5 ;  /* 0x00000005ff037e24 */ /* 0x000fe2000f8e00ff */
[----:B------:R-:W-:Y:S01]  /*0650*/  LEA.HI R10, R24, R30, RZ, 0x4 ;  /* 0x0000001e180a7211 */ /* 0x000fe200078f20ff */
[----:B------:R-:W-:Y:S01]  /*0660*/  IMAD R0, R0, c[0x0][0x1b0], RZ ;  /* 0x00006c0000007a24 */ /* 0x000fe200078e02ff */
[----:B------:R-:W-:Y:S01]  /*0670*/  STL [R1], R138 ;  /* 0x0000008a01007387 */ /* 0x000fe20000100800 */
[----:B------:R-:W-:Y:S01]  /*0680*/  IMAD R5, R5, c[0x0][0x2c4], R8 ;  /* 0x0000b10005057a24 */ /* 0x000fe200078e0208 */
[C---:B------:R-:W-:Y:S01]  /*0690*/  IADD3 R6, R13.reuse, 0x40, RZ ;  /* 0x000000400d067810 */ /* 0x040fe20007ffe0ff */
[----:B------:R-:W-:Y:S01]  /*06a0*/  IMAD.WIDE.U32 R2, R4, c[0x0][0x1b0], R2 ;  /* 0x00006c0004027a25 */ /* 0x000fe200078e0002 */
[----:B------:R-:W-:Y:S01]  /*06b0*/  ISETP.GE.AND P3, PT, R13, R12, PT ;  /* 0x0000000c0d00720c */ /* 0x000fe20003f66270 */
[----:B------:R-:W-:-:S02]  /*06c0*/  ULDC.64 UR4, c[0x0][0x1e8] ;  /* 0x00007a0000047ab9 */ /* 0x000fc40000000a00 */
[----:B------:R-:W-:Y:S01]  /*06d0*/  IMAD R0, R4, c[0x0][0x1b4], R0 ;  /* 0x00006d0004007a24 */ /* 0x000fe200078e0200 */
[----:B------:R-:W-:Y:S02]  /*06e0*/  SHF.R.S32.HI R4, RZ, 0x1f, R5 ;  /* 0x0000001fff047819 */ /* 0x000fe40000011405 */
[----:B------:R-:W-:Y:S01]  /*06f0*/  SHF.R.S32.HI R11, RZ, 0x4, R10 ;  /* 0x00000004ff0b7819 */ /* 0x000fe2000001140a */
[----:B------:R-:W-:Y:S02]  /*0700*/  IMAD.IADD R3, R3, 0x1, R0 ;  /* 0x0000000103037824 */ /* 0x000fe400078e0200 */
[----:B------:R-:W-:Y:S01]  /*0710*/  IMAD R0, R4, c[0x0][0x1a8], RZ ;  /* 0x00006a0004007a24 */ /* 0x000fe200078e02ff */
[----:B------:R-:W-:Y:S01]  /*0720*/  STL [R1+0x18], R13 ;  /* 0x0000180d01007387 */ /* 0x000fe20000100800 */
[C---:B------:R-:W-:Y:S01]  /*0730*/  IMAD.WIDE.U32 R2, R5.reuse, c[0x0][0x1a8], R2 ;  /* 0x00006a0005027a25 */ /* 0x040fe200078e0002 */
[----:B------:R-:W-:Y:S02]  /*0740*/  ISETP.GE.AND P4, PT, R6, R12, PT ;  /* 0x0000000c0600720c */ /* 0x000fe40003f86270 */
[----:B------:R1:W-:Y:S01]  /*0750*/  STL [R1+0x14], R8 ;  /* 0x0000140801007387 */ /* 0x0003e20000100800 */
[----:B------:R-:W-:Y:S01]  /*0760*/  IMAD R4, R5, c[0x0][0x1ac], R0 ;  /* 0x00006b0005047a24 */ /* 0x000fe200078e0200 */
[----:B------:R-:W-:Y:S01]  /*0770*/  IADD3 R6, R13, 0x60, RZ ;  /* 0x000000600d067810 */ /* 0x000fe20007ffe0ff */
[----:B------:R-:W-:Y:S01]  /*0780*/  IMAD.SHL.U32 R5, R18, 0x40, RZ ;  /* 0x0000004012057824 */ /* 0x000fe200078e00ff */
[----:B------:R-:W-:Y:S01]  /*0790*/  LOP3.LUT R0, R10, 0xfffffff0, RZ, 0xc0, !PT ;  /* 0xfffffff00a007812 */ /* 0x000fe200078ec0ff */
[----:B------:R-:W-:Y:S01]  /*07a0*/  IMAD.IADD R3, R3, 0x1, R4 ;  /* 0x0000000103037824 */ /* 0x000fe200078e0204 */
[----:B------:R-:W-:-:S02]  /*07b0*/  LEA R14, P1, R2, c[0x0][0x160], 0x1 ;  /* 0x00005800020e7a11 */ /* 0x000fc400078208ff */
[----:B------:R-:W-:Y:S01]  /*07c0*/  ISETP.GE.AND P0, PT, R6, R12, PT ;  /* 0x0000000c0600720c */ /* 0x000fe20003f06270 */
[----:B------:R-:W-:Y:S02]  /*07d0*/  IMAD.MOV R6, RZ, RZ, -R7 ;  /* 0x000000ffff067224 */ /* 0x000fe400078e0a07 */
[----:B------:R-:W-:Y:S02]  /*07e0*/  IMAD.SHL.U32 R148, R19, 0x8, RZ ;  /* 0x0000000813947824 */ /* 0x000fe400078e00ff */
[----:B------:R-:W-:Y:S01]  /*07f0*/  IMAD R245, R6, c[0x0][0x2b8], R9 ;  /* 0x0000ae0006f57a24 */ /* 0x000fe200078e0209 */
[----:B-1----:R-:W-:-:S04]  /*0800*/  LEA.HI R8, R10, R11, RZ, 0x1 ;  /* 0x0000000b0a087211 */ /* 0x002fc800078f08ff */
[----:B------:R-:W-:Y:S02]  /*0810*/  LOP3.LUT R8, R8, 0xfffffffe, RZ, 0xc0, !PT ;  /* 0xfffffffe08087812 */ /* 0x000fe400078ec0ff */
[----:B------:R-:W-:-:S03]  /*0820*/  LEA.HI.X R13, R2, c[0x0][0x164], R3, 0x1, P1 ;  /* 0x00005900020d7a11 */ /* 0x000fc600008f0c03 */
[----:B------:R-:W-:Y:S02]  /*0830*/  IMAD.IADD R23, R11, 0x1, -R8 ;  /* 0x000000010b177824 */ /* 0x000fe400078e0a08 */
[----:B------:R-:W-:Y:S01]  /*0840*/  IMAD.IADD R8, R30, 0x1, -R0 ;  /* 0x000000011e087824 */ /* 0x000fe200078e0a00 */
[----:B------:R-:W-:Y:S01]  /*0850*/  LOP3.LUT R0, R5, 0x1c0, RZ, 0xc0, !PT ;  /* 0x000001c005007812 */ /* 0x000fe200078ec0ff */
[----:B------:R-:W-:Y:S01]  /*0860*/  SHFL.IDX PT, R2, R14, RZ, 0x181f ;  /* 0x00181fff0e027589 */ /* 0x000fe200000e0000 */
[----:B------:R-:W-:Y:S02]  /*0870*/  SHF.R.S32.HI R29, RZ, 0x1f, R245 ;  /* 0x0000001fff1d7819 */ /* 0x000fe400000114f5 */
[----:B------:R-:W-:Y:S01]  /*0880*/  SHF.R.U32.HI R4, RZ, 0x3, R0 ;  /* 0x00000003ff047819 */ /* 0x000fe20000011600 */
[----:B------:R-:W1:Y:S01]  /*0890*/  SHFL.IDX PT, R3, R13, RZ, 0x181f ;  /* 0x00181fff0d037589 */ /* 0x000e6200000e0000 */
[----:B------:R-:W-:Y:S02]  /*08a0*/  LOP3.LUT R0, R0, 0x38, R148, 0xf8, !PT ;  /* 0x0000003800007812 */ /* 0x000fe400078ef894 */
[----:B------:R-:W-:Y:S01]  /*08b0*/  SHF.R.S32.HI R5, RZ, 0x1f, R8 ;  /* 0x0000001fff057819 */ /* 0x000fe20000011408 */
[----:B------:R-:W-:Y:S01]  /*08c0*/  SHFL.IDX PT, R6, R14, 0x1, 0x181f ;  /* 0x00381f000e067f89 */ /* 0x000fe200000e0000 */
[----:B------:R-:W-:Y:S01]  /*08d0*/  LOP3.LUT R15, R0, R4, RZ, 0x3c, !PT ;  /* 0x00000004000f7212 */ /* 0x000fe200078e3cff */
[----:B------:R-:W-:-:S02]  /*08e0*/  IMAD R0, R29, c[0x0][0x1e0], RZ ;  /* 0x000078001d007a24 */ /* 0x000fc400078e02ff */
[----:B------:R-:W2:Y:S01]  /*08f0*/  SHFL.IDX PT, R7, R13, 0x1, 0x181f ;  /* 0x00381f000d077f89 */ /* 0x000ea200000e0000 */
[----:B------:R-:W-:Y:S01]  /*0900*/  IADD3 R137, R148, 0x40, RZ ;  /* 0x0000004094897810 */ /* 0x000fe20007ffe0ff */
[----:B------:R-:W-:Y:S01]  /*0910*/  IMAD R0, R245, c[0x0][0x1e4], R0 ;  /* 0x00007900f5007a24 */ /* 0x000fe200078e0200 */
[----:B------:R-:W-:Y:S02]  /*0920*/  LEA.HI R11, R24, R30, RZ, 0x6 ;  /* 0x0000001e180b7211 */ /* 0x000fe400078f30ff */
[----:B------:R-:W-:Y:S01]  /*0930*/  LEA.HI R22, R5, R8, RZ, 0x3 ;  /* 0x0000000805167211 */ /* 0x000fe200078f18ff */
[----:B------:R-:W-:Y:S01]  /*0940*/  IMAD.WIDE.U32 R4, R245, c[0x0][0x1e0], RZ ;  /* 0x00007800f5047a25 */ /* 0x000fe200078e00ff */
[--C-:B------:R-:W-:Y:S02]  /*0950*/  @!P3 SHF.R.S32.HI R10, RZ, 0x1f, R137.reuse ;  /* 0x0000001fff0ab819 */ /* 0x100fe40000011489 */
[----:B------:R-:W-:Y:S01]  /*0960*/  LOP3.LUT R12, R22, 0xfffffff8, RZ, 0xc0, !PT ;  /* 0xfffffff8160c7812 */ /* 0x000fe200078ec0ff */
[----:B------:R-:W-:Y:S01]  /*0970*/  IMAD.SHL.U32 R11, R11, 0x8, RZ ;  /* 0x000000080b0b7824 */ /* 0x000fe200078e00ff */
[----:B------:R-:W-:Y:S01]  /*0980*/  @!P3 LEA.HI R10, R10, R137, RZ, 0x3 ;  /* 0x000000890a0ab211 */ /* 0x000fe200078f18ff */
[----:B------:R-:W-:Y:S01]  /*0990*/  IMAD.IADD R9, R5, 0x1, R0 ;  /* 0x0000000105097824 */ /* 0x000fe200078e0200 */
[----:B------:R-:W-:-:S02]  /*09a0*/  @!P5 SHF.R.S32.HI R0, RZ, 0x1f, R137 ;  /* 0x0000001fff00d819 */ /* 0x000fc40000011489 */
[----:B------:R-:W-:Y:S01]  /*09b0*/  ISETP.GE.AND P2, PT, R148, c[0x0][0x198], PT ;  /* 0x0000660094007a0c */ /* 0x000fe20003f46270 */
[----:B------:R-:W-:Y:S01]  /*09c0*/  IMAD.IADD R21, R8, 0x1, -R12 ;  /* 0x0000000108157824 */ /* 0x000fe200078e0a0c */
[----:B------:R-:W-:Y:S01]  /*09d0*/  @!P3 LOP3.LUT R10, R10, 0xfffffff8, RZ, 0xc0, !PT ;  /* 0xfffffff80a0ab812 */ /* 0x000fe200078ec0ff */
[----:B------:R-:W-:Y:S01]  /*09e0*/  IMAD.MOV.U32 R8, RZ, RZ, R4 ;  /* 0x000000ffff087224 */ /* 0x000fe200078e0004 */
[----:B------:R-:W-:Y:S01]  /*09f0*/  LOP3.LUT R136, R15, 0xfffffe00, R11, 0xf8, !PT ;  /* 0xfffffe000f887812 */ /* 0x000fe200078ef80b */
[----:B------:R-:W-:Y:S01]  /*0a00*/  SHFL.IDX PT, R4, R14, 0x2, 0x181f ;  /* 0x00581f000e047f89 */ /* 0x000fe200000e0000 */
[----:B------:R-:W-:Y:S02]  /*0a10*/  @!P5 LEA.HI R0, R0, R137, RZ, 0x3 ;  /* 0x000000890000d211 */ /* 0x000fe400078f18ff */
[----:B------:R-:W-:Y:S01]  /*0a20*/  ISETP.GE.AND P1, PT, R137, c[0x0][0x198], PT ;  /* 0x0000660089007a0c */ /* 0x000fe20003f26270 */
[----:B------:R-:W4:Y:S01]  /*0a30*/  SHFL.IDX PT, R5, R13, 0x2, 0x181f ;  /* 0x00581f000d057f89 */ /* 0x000f2200000e0000 */
[----:B-1----:R-:W-:Y:S01]  /*0a40*/  @!P3 IMAD.WIDE R10, R10, 0x2, R2 ;  /* 0x000000020a0ab825 */ /* 0x002fe200078e0202 */
[----:B------:R-:W-:-:S03]  /*0a50*/  @!P5 LOP3.LUT R0, R0, 0xfffffff8, RZ, 0xc0, !PT ;  /* 0xfffffff80000d812 */ /* 0x000fc600078ec0ff */
[----:B------:R-:W-:Y:S02]  /*0a60*/  @!P3 IMAD.SHL.U32 R12, R136, 0x2, RZ ;  /* 0x00000002880cb824 */ /* 0x000fe400078e00ff */
[----:B------:R-:W-:Y:S01]  /*0a70*/  @!P3 IMAD.WIDE R2, R148, 0x2, R2 ;  /* 0x000000029402b825 */ /* 0x000fe200078e0202 */
[----:B------:R-:W-:-:S03]  /*0a80*/  UIMAD UR16, UR7, UR4, URZ ;  /* 0x00000004071072a4 */ /* 0x000fc6000f8e023f */
[----:B--2---:R-:W-:Y:S01]  /*0a90*/  @!P5 IMAD.WIDE R16, R0, 0x2, R6 ;  /* 0x000000020010d825 */ /* 0x004fe200078e0206 */
[----:B------:R1:W-:Y:S01]  /*0aa0*/  @!P3 LDGSTS.E.BYPASS.LTC128B.128 [R12+0x100], [R2.64], !P2 ;  /* 0x00100000020cbfae */ /* 0x0003e2000d101d4e */
[----:B------:R-:W-:Y:S02]  /*0ab0*/  @!P4 SHF.R.S32.HI R0, RZ, 0x1f, R137 ;  /* 0x0000001fff00c819 */ /* 0x000fe40000011489 */
[----:B------:R-:W-:Y:S01]  /*0ac0*/  @!P5 IMAD.SHL.U32 R15, R136, 0x2, RZ ;  /* 0x00000002880fd824 */ /* 0x000fe200078e00ff */
[----:B------:R2:W-:Y:S01]  /*0ad0*/  @!P3 LDGSTS.E.BYPASS.LTC128B.128 [R12+0x4100], [R10.64], !P1 ;  /* 0x041000000a0cbfae */ /* 0x0005e2000c901d4e */
[----:B------:R-:W-:Y:S01]  /*0ae0*/  @!P5 IMAD.WIDE R6, R148, 0x2, R6 ;  /* 0x000000029406d825 */ /* 0x000fe200078e0206 */
[----:B------:R-:W-:Y:S01]  /*0af0*/  UIMAD.WIDE.U32 UR18, UR9, UR4, URZ ;  /* 0x00000004091272a5 */ /* 0x000fe2000f8e003f */
[----:B------:R-:W-:Y:S01]  /*0b00*/  @!P4 LEA.HI R0, R0, R137, RZ, 0x3 ;  /* 0x000000890000c211 */ /* 0x000fe200078f18ff */
[----:B------:R-:W-:Y:S02]  /*0b10*/  UIMAD UR16, UR9, UR5, UR16 ;  /* 0x00000005091072a4 */ /* 0x000fe4000f8e0210 */
[----:B------:R5:W-:Y:S01]  /*0b20*/  @!P5 LDGSTS.E.BYPASS.LTC128B.128 [R15+0x1100], [R6.64], !P2 ;  /* 0x01100000060fdfae */ /* 0x000be2000d101d4e */
[----:B------:R-:W-:Y:S01]  /*0b30*/  @!P4 LOP3.LUT R0, R0, 0xfffffff8, RZ, 0xc0, !PT ;  /* 0xfffffff80000c812 */ /* 0x000fe200078ec0ff */
[----:B------:R-:W-:-:S02]  /*0b40*/  UIADD3 UR16, UR19, UR16, URZ ;  /* 0x0000001013107290 */ /* 0x000fc4000fffe03f */
[----:B------:R-:W-:Y:S01]  /*0b50*/  ULEA UR17, UR8, 0xffffff80, 0x7 ;  /* 0xffffff8008117891 */ /* 0x000fe2000f8e383f */
[----:B------:R5:W-:Y:S01]  /*0b60*/  @!P5 LDGSTS.E.BYPASS.LTC128B.128 [R15+0x5100], [R16.64], !P1 ;  /* 0x05100000100fdfae */ /* 0x000be2000c901d4e */
[----:B------:R-:W-:-:S03]  /*0b70*/  UISETP.GE.AND UP0, UPT, UR10, 0x1, UPT ;  /* 0x000000010a00788c */ /* 0x000fc6000bf06270 */
[----:B-1----:R1:W-:Y:S04]  /*0b80*/  SHFL.IDX PT, R2, R14, 0x3, 0x181f ;  /* 0x00781f000e027f89 */ /* 0x0023e800000e0000 */
[----:B------:R4:W5:Y:S01]  /*0b90*/  SHFL.IDX PT, R3, R13, 0x3, 0x181f ;  /* 0x00781f000d037f89 */ /* 0x00096200000e0000 */
[----:B------:R-:W-:Y:S01]  /*0ba0*/  UIADD3 UR17, UR10, -UR17, URZ ;  /* 0x800000110a117290 */ /* 0x000fe2000fffe03f */
[----:B--2---:R-:W-:Y:S01]  /*0bb0*/  @!P4 IMAD.SHL.U32 R11, R136, 0x2, RZ ;  /* 0x00000002880bc824 */ /* 0x004fe200078e00ff */
[----:B------:R-:W-:Y:S01]  /*0bc0*/  ULDC.64 UR4, c[0x0][0x210] ;  /* 0x0000840000047ab9 */ /* 0x000fe20000000a00 */
[----:B-1----:R-:W-:Y:S01]  /*0bd0*/  @!P0 SHF.R.S32.HI R14, RZ, 0x1f, R137 ;  /* 0x0000001fff0e8819 */ /* 0x002fe20000011489 */
[----:B----4-:R-:W-:-:S03]  /*0be0*/  @!P4 IMAD.WIDE R12, R0, 0x2, R4 ;  /* 0x00000002000cc825 */ /* 0x010fc600078e0204 */
[----:B------:R-:W-:Y:S01]  /*0bf0*/  @!P0 LEA.HI R0, R14, R137, RZ, 0x3 ;  /* 0x000000890e008211 */ /* 0x000fe200078f18ff */
[----:B------:R-:W-:-:S03]  /*0c00*/  @!P4 IMAD.WIDE R4, R148, 0x2, R4 ;  /* 0x000000029404c825 */ /* 0x000fc600078e0204 */
[----:B------:R-:W-:Y:S02]  /*0c10*/  @!P0 LOP3.LUT R0, R0, 0xfffffff8, RZ, 0xc0, !PT ;  /* 0xfffffff800008812 */ /* 0x000fe400078ec0ff */
[----:B-----5:R-:W-:Y:S01]  /*0c20*/  IADD3 R15, -R18, UR17, RZ ;  /* 0x00000011120f7c10 */ /* 0x020fe2000fffe1ff */
[----:B------:R1:W-:Y:S03]  /*0c30*/  @!P4 LDGSTS.E.BYPASS.LTC128B.128 [R11+0x2100], [R4.64], !P2 ;  /* 0x02100000040bcfae */ /* 0x0003e6000d101d4e */
[C---:B------:R-:W-:Y:S01]  /*0c40*/  ISETP.GE.AND P5, PT, R15.reuse, 0x1, PT ;  /* 0x000000010f00780c */ /* 0x040fe20003fa6270 */
[----:B------:R2:W-:Y:S01]  /*0c50*/  @!P4 LDGSTS.E.BYPASS.LTC128B.128 [R11+0x6100], [R12.64], !P1 ;  /* 0x061000000c0bcfae */ /* 0x0005e2000c901d4e */
[----:B------:R-:W-:Y:S01]  /*0c60*/  ISETP.GE.AND P4, PT, R15, 0x21, PT ;  /* 0x000000210f00780c */ /* 0x000fe20003f86270 */
[----:B-1----:R-:W-:-:S04]  /*0c70*/  @!P0 IMAD.WIDE R4, R0, 0x2, R2 ;  /* 0x0000000200048825 */ /* 0x002fc800078e0202 */
[----:B------:R-:W-:Y:S01]  /*0c80*/  @!P0 IMAD.WIDE R2, R148, 0x2, R2 ;  /* 0x0000000294028825 */ /* 0x000fe200078e0202 */
[----:B---3--:R-:W-:-:S03]  /*0c90*/  SHF.R.S32.HI R28, RZ, 0x1f, R244 ;  /* 0x0000001fff1c7819 */ /* 0x008fc600000114f4 */
[----:B------:R-:W-:-:S04]  /*0ca0*/  IMAD.WIDE.U32 R6, R244, c[0x0][0x1f0], R8 ;  /* 0x00007c00f4067a25 */ /* 0x000fc800078e0008 */
[----:B------:R-:W-:Y:S01]  /*0cb0*/  IMAD R8, R28, c[0x0][0x1f0], RZ ;  /* 0x00007c001c087a24 */ /* 0x000fe200078e02ff */
[----:B------:R-:W-:-:S03]  /*0cc0*/  IADD3 R10, P3, R6, UR18, RZ ;  /* 0x00000012060a7c10 */ /* 0x000fc6000ff7e0ff */
[----:B------:R-:W-:-:S05]  /*0cd0*/  IMAD R8, R244, c[0x0][0x1f4], R8 ;  /* 0x00007d00f4087a24 */ /* 0x000fca00078e0208 */
[----:B------:R-:W-:Y:S02]  /*0ce0*/  IADD3.X R8, R7, UR16, R8, P3, !PT ;  /* 0x0000001007087c10 */ /* 0x000fe40009ffe408 */
[----:B------:R-:W-:-:S04]  /*0cf0*/  LEA R7, P3, R10, c[0x0][0x1c8], 0x1 ;  /* 0x000072000a077a11 */ /* 0x000fc800078608ff */
[----:B------:R-:W-:Y:S01]  /*0d00*/  LEA.HI.X R10, R10, c[0x0][0x1cc], R8, 0x1, P3 ;  /* 0x000073000a0a7a11 */ /* 0x000fe200018f0c08 */
[----:B------:R-:W-:Y:S01]  /*0d10*/  @!P0 IMAD.SHL.U32 R6, R136, 0x2, RZ ;  /* 0x0000000288068824 */ /* 0x000fe200078e00ff */
[----:B------:R-:W-:Y:S01]  /*0d20*/  SHFL.IDX PT, R8, R7, RZ, 0x181f ;  /* 0x00181fff07087589 */ /* 0x000fe200000e0000 */
[----:B------:R-:W-:-:S03]  /*0d30*/  IMAD.SHL.U32 R0, R19, 0x40, RZ ;  /* 0x0000004013007824 */ /* 0x000fc600078e00ff */
[----:B------:R-:W1:Y:S02]  /*0d40*/  SHFL.IDX PT, R9, R10, RZ, 0x181f ;  /* 0x00181fff0a097589 */ /* 0x000e6400000e0000 */
[----:B------:R-:W-:Y:S02]  /*0d50*/  LOP3.LUT R0, R0, 0x1c0, RZ, 0xc0, !PT ;  /* 0x000001c000007812 */ /* 0x000fe400078ec0ff */
[----:B------:R3:W-:Y:S02]  /*0d60*/  @!P0 LDGSTS.E.BYPASS.LTC128B.128 [R6+0x3100], [R2.64], !P2 ;  /* 0x0310000002068fae */ /* 0x0007e4000d101d4e */
[----:B------:R-:W-:Y:S02]  /*0d70*/  SHF.R.U32.HI R16, RZ, 0x3, R0 ;  /* 0x00000003ff107819 */ /* 0x000fe40000011600 */
[----:B------:R4:W-:Y:S01]  /*0d80*/  @!P0 LDGSTS.E.BYPASS.LTC128B.128 [R6+0x7100], [R4.64], !P1 ;  /* 0x0710000004068fae */ /* 0x0009e2000c901d4e */
[----:B------:R-:W-:Y:S02]  /*0d90*/  ISETP.GE.AND P0, PT, R148, c[0x0][0x1d4], PT ;  /* 0x0000750094007a0c */ /* 0x000fe40003f06270 */
[----:B------:R-:W-:Y:S01]  /*0da0*/  ISETP.GE.AND P3, PT, R137, c[0x0][0x1d4], PT ;  /* 0x0000750089007a0c */ /* 0x000fe20003f66270 */
[----:B--2---:R-:W-:Y:S01]  /*0db0*/  @P5 IMAD.SHL.U32 R12, R136, 0x2, RZ ;  /* 0x00000002880c5824 */ /* 0x004fe200078e00ff */
[C---:B------:R-:W-:Y:S01]  /*0dc0*/  ISETP.GE.AND P2, PT, R15.reuse, 0x41, PT ;  /* 0x000000410f00780c */ /* 0x040fe20003f46270 */
[----:B------:R-:W0:Y:S01]  /*0dd0*/  LDGDEPBAR ;  /* 0x00000000000079af */ /* 0x000e220000000000 */
[----:B------:R-:W-:Y:S01]  /*0de0*/  ISETP.GE.AND P1, PT, R15, 0x61, PT ;  /* 0x000000610f00780c */ /* 0x000fe20003f26270 */
[----:B---3--:R-:W-:-:S05]  /*0df0*/  IMAD.SHL.U32 R2, R18, 0x8, RZ ;  /* 0x0000000812027824 */ /* 0x008fca00078e00ff */
[----:B------:R-:W-:Y:S01]  /*0e00*/  LOP3.LUT R17, R0, 0x8, R2, 0xf8, !PT ;  /* 0x0000000800117812 */ /* 0x000fe200078ef802 */
[----:B------:R-:W-:Y:S01]  /*0e10*/  IMAD.SHL.U32 R2, R21, 0x40, RZ ;  /* 0x0000004015027824 */ /* 0x000fe200078e00ff */
[----:B------:R-:W-:Y:S01]  /*0e20*/  @P5 SHF.R.S32.HI R0, RZ, 0x1f, R137 ;  /* 0x0000001fff005819 */ /* 0x000fe20000011489 */
[----:B------:R-:W-:Y:S01]  /*0e30*/  IMAD.SHL.U32 R3, R23, 0x8, RZ ;  /* 0x0000000817037824 */ /* 0x000fe200078e00ff */
[----:B----4-:R-:W-:Y:S02]  /*0e40*/  SHFL.IDX PT, R6, R7, 0x1, 0x181f ;  /* 0x00381f0007067f89 */ /* 0x010fe400000e0000 */
[----:B------:R-:W-:Y:S02]  /*0e50*/  @P5 LEA.HI R0, R0, R137, RZ, 0x3 ;  /* 0x0000008900005211 */ /* 0x000fe400078f18ff */
[----:B------:R-:W-:Y:S01]  /*0e60*/  LOP3.LUT R11, R2, 0x1c0, RZ, 0xc0, !PT ;  /* 0x000001c0020b7812 */ /* 0x000fe200078ec0ff */
[----:B------:R-:W-:Y:S01]  /*0e70*/  SHFL.IDX PT, R4, R7, 0x2, 0x181f ;  /* 0x00581f0007047f89 */ /* 0x000fe200000e0000 */
[----:B------:R-:W-:-:S03]  /*0e80*/  @P5 LOP3.LUT R13, R0, 0xfffffff8, RZ, 0xc0, !PT ;  /* 0xfffffff8000d5812 */ /* 0x000fc600078ec0ff */
[----:B------:R-:W-:Y:S01]  /*0e90*/  SHFL.IDX PT, R2, R7, 0x3, 0x181f ;  /* 0x00781f0007027f89 */ /* 0x000fe200000e0000 */
[----:B------:R-:W-:-:S03]  /*0ea0*/  LOP3.LUT R14, R11, 0x8, R3, 0xf8, !PT ;  /* 0x000000080b0e7812 */ /* 0x000fc600078ef803 */
[----:B------:R-:W2:Y:S01]  /*0eb0*/  SHFL.IDX PT, R7, R10, 0x1, 0x181f ;  /* 0x00381f000a077f89 */ /* 0x000ea200000e0000 */
[----:B------:R-:W-:-:S03]  /*0ec0*/  SHF.R.U32.HI R0, RZ, 0x3, R11 ;  /* 0x00000003ff007819 */ /* 0x000fc6000001160b */
[----:B------:R-:W3:Y:S04]  /*0ed0*/  SHFL.IDX PT, R5, R10, 0x2, 0x181f ;  /* 0x00581f000a057f89 */ /* 0x000ee800000e0000 */
[----:B------:R1:W4:Y:S01]  /*0ee0*/  SHFL.IDX PT, R3, R10, 0x3, 0x181f ;  /* 0x00781f000a037f89 */ /* 0x00032200000e0000 */
[----:B------:R-:W-:Y:S02]  /*0ef0*/  LOP3.LUT R18, R14, R0, RZ, 0x3c, !PT ;  /* 0x000000000e127212 */ /* 0x000fe400078e3cff */
[----:B------:R-:W-:-:S04]  /*0f00*/  @P1 SHF.R.S32.HI R0, RZ, 0x1f, R137 ;  /* 0x0000001fff001819 */ /* 0x000fc80000011489 */
[----:B------:R-:W-:Y:S01]  /*0f10*/  @P1 LEA.HI R0, R0, R137, RZ, 0x3 ;  /* 0x0000008900001211 */ /* 0x000fe200078f18ff */
[----:B-1----:R-:W-:-:S04]  /*0f20*/  @P5 IMAD.WIDE R10, R148, 0x2, R8 ;  /* 0x00000002940a5825 */ /* 0x002fc800078e0208 */
[----:B------:R-:W-:Y:S01]  /*0f30*/  @P5 IMAD.WIDE R8, R13, 0x2, R8 ;  /* 0x000000020d085825 */ /* 0x000fe200078e0208 */
[----:B------:R1:W-:Y:S04]  /*0f40*/  @P5 LDGSTS.E.BYPASS.LTC128B.128 [R12+0x8100], [R10.64], !P0 ;  /* 0x081000000a0c5fae */ /* 0x0003e8000c101d4e */
[----:B------:R5:W-:Y:S01]  /*0f50*/  @P5 LDGSTS.E.BYPASS.LTC128B.128 [R12+0xc100], [R8.64], !P3 ;  /* 0x0c100000080c5fae */ /* 0x000be2000d901d4e */
[----:B------:R-:W-:Y:S02]  /*0f60*/  @P1 LOP3.LUT R0, R0, 0xfffffff8, RZ, 0xc0, !PT ;  /* 0xfffffff800001812 */ /* 0x000fe400078ec0ff */
[----:B------:R-:W-:Y:S01]  /*0f70*/  LOP3.LUT R20, R17, R16, RZ, 0x3c, !PT ;  /* 0x0000001011147212 */ /* 0x000fe200078e3cff */
[C---:B------:R-:W-:Y:S02]  /*0f80*/  @P4 IMAD.SHL.U32 R17, R136.reuse, 0x2, RZ ;  /* 0x0000000288114824 */ /* 0x040fe400078e00ff */
[----:B------:R-:W-:-:S02]  /*0f90*/  @P2 IMAD.SHL.U32 R16, R136, 0x2, RZ ;  /* 0x0000000288102824 */ /* 0x000fc400078e00ff */
[----:B------:R-:W-:Y:S01]  /*0fa0*/  @P1 IMAD.SHL.U32 R14, R136, 0x2, RZ ;  /* 0x00000002880e1824 */ /* 0x000fe200078e00ff */
[--C-:B-----5:R-:W-:Y:S02]  /*0fb0*/  @P4 SHF.R.S32.HI R9, RZ, 0x1f, R137.reuse ;  /* 0x0000001fff094819 */ /* 0x120fe40000011489 */
[----:B------:R-:W-:Y:S02]  /*0fc0*/  @P2 SHF.R.S32.HI R8, RZ, 0x1f, R137 ;  /* 0x0000001fff082819 */ /* 0x000fe40000011489 */
[-C--:B-1----:R-:W-:Y:S02]  /*0fd0*/  @P4 LEA.HI R10, R9, R137.reuse, RZ, 0x3 ;  /* 0x00000089090a4211 */ /* 0x082fe400078f18ff */
[----:B------:R-:W-:Y:S02]  /*0fe0*/  @P2 LEA.HI R9, R8, R137, RZ, 0x3 ;  /* 0x0000008908092211 */ /* 0x000fe400078f18ff */
[----:B------:R-:W-:Y:S02]  /*0ff0*/  @P4 LOP3.LUT R8, R10, 0xfffffff8, RZ, 0xc0, !PT ;  /* 0xfffffff80a084812 */ /* 0x000fe400078ec0ff */
[----:B------:R-:W-:Y:S01]  /*1000*/  @P2 LOP3.LUT R9, R9, 0xfffffff8, RZ, 0xc0, !PT ;  /* 0xfffffff809092812 */ /* 0x000fe200078ec0ff */
[----:B--2---:R-:W-:-:S04]  /*1010*/  @P4 IMAD.WIDE R10, R148, 0x2, R6 ;  /* 0x00000002940a4825 */ /* 0x004fc800078e0206 */
[----:B------:R-:W-:Y:S01]  /*1020*/  @P4 IMAD.WIDE R12, R8, 0x2, R6 ;  /* 0x00000002080c4825 */ /* 0x000fe200078e0206 */
[----:B------:R1:W-:Y:S03]  /*1030*/  @P4 LDGSTS.E.BYPASS.LTC128B.128 [R17+0x9100], [R10.64], !P0 ;  /* 0x091000000a114fae */ /* 0x0003e6000c101d4e */
[--C-:B---3--:R-:W-:Y:S01]  /*1040*/  @P2 IMAD.WIDE R8, R9, 0x2, R4.reuse ;  /* 0x0000000209082825 */ /* 0x108fe200078e0204 */
[----:B------:R1:W-:Y:S03]  /*1050*/  @P4 LDGSTS.E.BYPASS.LTC128B.128 [R17+0xd100], [R12.64], !P3 ;  /* 0x0d1000000c114fae */ /* 0x0003e6000d901d4e */
[----:B------:R-:W-:-:S04]  /*1060*/  @P2 IMAD.WIDE R6, R148, 0x2, R4 ;  /* 0x0000000294062825 */ /* 0x000fc800078e0204 */
[--C-:B----4-:R-:W-:Y:S01]  /*1070*/  @P1 IMAD.WIDE R4, R0, 0x2, R2.reuse ;  /* 0x0000000200041825 */ /* 0x110fe200078e0202 */
[----:B------:R2:W-:Y:S03]  /*1080*/  @P2 LDGSTS.E.BYPASS.LTC128B.128 [R16+0xa100], [R6.64], !P0 ;  /* 0x0a10000006102fae */ /* 0x0005e6000c101d4e */
[----:B------:R-:W-:Y:S01]  /*1090*/  @P1 IMAD.WIDE R2, R148, 0x2, R2 ;  /* 0x0000000294021825 */ /* 0x000fe200078e0202 */
[----:B------:R1:W-:Y:S04]  /*10a0*/  @P2 LDGSTS.E.BYPASS.LTC128B.128 [R16+0xe100], [R8.64], !P3 ;  /* 0x0e10000008102fae */ /* 0x0003e8000d901d4e */
[----:B------:R3:W-:Y:S04]  /*10b0*/  @P1 LDGSTS.E.BYPASS.LTC128B.128 [R14+0xb100], [R2.64], !P0 ;  /* 0x0b100000020e1fae */ /* 0x0007e8000c101d4e */
[----:B------:R4:W-:Y:S04]  /*10c0*/  @P1 LDGSTS.E.BYPASS.LTC128B.128 [R14+0xf100], [R4.64], !P3 ;  /* 0x0f100000040e1fae */ /* 0x0009e8000d901d4e */
[----:B------:R-:W0:Y:S01]  /*10d0*/  LDGDEPBAR ;  /* 0x00000000000079af */ /* 0x000e220000000000 */
[----:B------:R-:W-:-:S04]  /*10e0*/  LOP3.LUT P4, RZ, R19, 0x2, RZ, 0xc0, !PT ;  /* 0x0000000213ff7812 */ /* 0x000fc8000788c0ff */
[----:B------:R-:W-:Y:S01]  /*10f0*/  R2P PR, R21, 0x6 ;  /* 0x0000000615007804 */ /* 0x000fe20000000000 */
[----:B------:R-:W-:Y:S01]  /*1100*/  IMAD R0, R23, 0x200, R20 ;  /* 0x0000020017007824 */ /* 0x000fe200078e0214 */
[----:B---3--:R-:W-:Y:S01]  /*1110*/  LEA.HI R3, R24, R30, RZ, 0x5 ;  /* 0x0000001e18037211 */ /* 0x008fe200078f28ff */
[----:B----4-:R-:W-:Y:S01]  /*1120*/  IMAD.SHL.U32 R4, R22, 0x40, RZ ;  /* 0x0000004016047824 */ /* 0x010fe200078e00ff */
[----:B------:R-:W-:-:S04]  /*1130*/  DEPBAR.LE SB0, 0x1 ;  /* 0x000080400000791a */ /* 0x000fc80000000000 */
[----:B------:R-:W-:Y:S02]  /*1140*/  LOP3.LUT R4, R18, 0xfffffe00, R4, 0xf8, !PT ;  /* 0xfffffe0012047812 */ /* 0x000fe400078ef804 */
[----:B------:R-:W-:Y:S01]  /*1150*/  SHF.R.S32.HI R180, RZ, 0x5, R3 ;  /* 0x00000005ffb47819 */ /* 0x000fe20000011403 */
[----:B------:R-:W-:Y:S02]  /*1160*/  IMAD.MOV.U32 R5, RZ, RZ, 0x10 ;  /* 0x00000010ff057424 */ /* 0x000fe400078e00ff */
[----:B--2---:R-:W-:Y:S02]  /*1170*/  IMAD.MOV.U32 R6, RZ, RZ, 0x20 ;  /* 0x00000020ff067424 */ /* 0x004fe400078e00ff */
[----:B------:R-:W-:Y:S01]  /*1180*/  IMAD R180, R180, 0x400, R4 ;  /* 0x00000400b4b47824 */ /* 0x000fe200078e0204 */
[----:B------:R-:W-:Y:S01]  /*1190*/  SEL R5, R5, 0xfffffff0, !P1 ;  /* 0xfffffff005057807 */ /* 0x000fe20004800000 */
[----:B------:R-:W-:Y:S01]  /*11a0*/  IMAD.SHL.U32 R216, R0, 0x2, RZ ;  /* 0x0000000200d87824 */ /* 0x000fe200078e00ff */
[----:B------:R-:W-:Y:S01]  /*11b0*/  BAR.SYNC.DEFER_BLOCKING 0x0 ;  /* 0x0000000000007b1d */ /* 0x000fe20000010000 */
[----:B------:R-:W-:Y:S01]  /*11c0*/  IMAD.SHL.U32 R180, R180, 0x2, RZ ;  /* 0x00000002b4b47824 */ /* 0x000fe200078e00ff */
[----:B------:R-:W-:-:S03]  /*11d0*/  SEL R0, R6, 0xffffffe0, !P2 ;  /* 0xffffffe006007807 */ /* 0x000fc60005000000 */
[--C-:B------:R-:W-:Y:S02]  /*11e0*/  IMAD R184, R5, 0x2, R180.reuse ;  /* 0x0000000205b87824 */ /* 0x100fe400078e02b4 */
[C---:B------:R-:W-:Y:S02]  /*11f0*/  IMAD R192, R0.reuse, 0x2, R180 ;  /* 0x0000000200c07824 */ /* 0x040fe400078e02b4 */
[----:B------:R-:W-:Y:S01]  /*1200*/  IMAD R208, R0, 0x2, R184 ;  /* 0x0000000200d07824 */ /* 0x000fe200078e02b8 */
[----:B------:R1:W2:Y:S04]  /*1210*/  LDSM.16.M88.4 R140, [R180+0x100] ;  /* 0x00010000b48c783b */ /* 0x0002a80000000200 */
[----:B------:R1:W3:Y:S04]  /*1220*/  LDSM.16.M88.4 R144, [R184+0x100] ;  /* 0x00010000b890783b */ /* 0x0002e80000000200 */
[----:B------:R1:W4:Y:S04]  /*1230*/  LDSM.16.M88.4 R172, [R192+0x100] ;  /* 0x00010000c0ac783b */ /* 0x0003280000000200 */
[----:B------:R1:W1:Y:S04]  /*1240*/  LDSM.16.M88.4 R176, [R208+0x100] ;  /* 0x00010000d0b0783b */ /* 0x0002680000000200 */
[----:B------:R-:W1:Y:S04]  /*1250*/  LDSM.16.M88.4 R180, [R180+0x4100] ;  /* 0x00410000b4b4783b */ /* 0x000e680000000200 */
[----:B------:R-:W1:Y:S04]  /*1260*/  LDSM.16.M88.4 R184, [R184+0x4100] ;  /* 0x00410000b8b8783b */ /* 0x000e680000000200 */
[----:B------:R-:W1:Y:S04]  /*1270*/  LDSM.16.M88.4 R192, [R192+0x4100] ;  /* 0x00410000c0c0783b */ /* 0x000e680000000200 */
[----:B------:R-:W1:Y:S04]  /*1280*/  LDSM.16.M88.4 R208, [R208+0x4100] ;  /* 0x00410000d0d0783b */ /* 0x000e680000000200 */
[----:B------:R-:W-:Y:S06]  /*1290*/  BAR.SYNC.DEFER_BLOCKING 0x0 ;  /* 0x0000000000007b1d */ /* 0x000fec0000010000 */
[----:B------:R1:W-:Y:S04]  /*12a0*/  STL [R1+0x4], R137 ;  /* 0x0000048901007387 */ /* 0x0003e80000100800 */
[----:B------:R1:W-:Y:S01]  /*12b0*/  STL [R1+0x10], R136 ;  /* 0x0000108801007387 */ /* 0x0003e20000100800 */
[----:B------:R-:W-:Y:S01]  /*12c0*/  PLOP3.LUT P1, PT, PT, PT, UP0, 0x80, 0x0 ;  /* 0x000000000000781c */ /* 0x000fe20003f2f008 */
[----:B------:R-:W-:-:S04]  /*12d0*/  DEPBAR.LE SB0, 0x0 ;  /* 0x000080000000791a */ /* 0x000fc80000000000 */
[----:B------:R-:W-:Y:S01]  /*12e0*/  BAR.SYNC.DEFER_BLOCKING 0x0 ;  /* 0x0000000000007b1d */ /* 0x000fe20000010000 */
[C---:B------:R-:W-:Y:S01]  /*12f0*/  IADD3 R2, R216.reuse, 0x8100, RZ ;  /* 0x00008100d8027810 */ /* 0x040fe20007ffe0ff */
[----:B------:R-:W-:Y:S02]  /*1300*/  UIMAD.WIDE.U32 UR20, UR9, UR4, URZ ;  /* 0x00000004091472a5 */ /* 0x000fe4000f8e003f */
[----:B------:R-:W-:Y:S01]  /*1310*/  UIMAD UR4, UR7, UR4, URZ ;  /* 0x00000004070472a4 */ /* 0x000fe2000f8e023f */
[----:B------:R-:W-:Y:S02]  /*1320*/  IADD3 R223, R216, 0x8120, RZ ;  /* 0x00008120d8df7810 */ /* 0x000fe40007ffe0ff */
[----:B------:R-:W-:Y:S01]  /*1330*/  @P4 IADD3 R223, R2, -0x20, RZ ;  /* 0xffffffe002df4810 */ /* 0x000fe20007ffe0ff */
[----:B------:R-:W-:Y:S01]  /*1340*/  UIMAD UR4, UR9, UR5, UR4 ;  /* 0x00000005090472a4 */ /* 0x000fe2000f8e0204 */
[----:B------:R-:W-:Y:S02]  /*1350*/  LOP3.LUT R2, R3, 0xffffffe0, RZ, 0xc0, !PT ;  /* 0xffffffe003027812 */ /* 0x000fe400078ec0ff */
[----:B------:R-:W-:Y:S01]  /*1360*/  LOP3.LUT P2, RZ, R19, 0x4, RZ, 0xc0, !PT ;  /* 0x0000000413ff7812 */ /* 0x000fe2000784c0ff */
[----:B------:R-:W-:Y:S01]  /*1370*/  UIADD3 UR4, UR21, UR4, URZ ;  /* 0x0000000415047290 */ /* 0x000fe2000fffe03f */
[----:B------:R-:W-:Y:S01]  /*1380*/  ISETP.GT.AND P6, PT, R138, 0x7f, PT ;  /* 0x0000007f8a00780c */ /* 0x000fe20003fc4270 */
[----:B------:R-:W-:Y:S01]  /*1390*/  IMAD.IADD R132, R30, 0x1, -R2 ;  /* 0x000000011e847824 */ /* 0x000fe200078e0a02 */
[----:B------:R-:W-:-:S02]  /*13a0*/  SEL R2, R6, 0xffffffe0, !P2 ;  /* 0xffffffe006027807 */ /* 0x000fc40005000000 */
[----:B------:R-:W-:Y:S02]  /*13b0*/  SEL R135, RZ, 0x10, P3 ;  /* 0x00000010ff877807 */ /* 0x000fe40001800000 */
[C---:B------:R-:W-:Y:S02]  /*13c0*/  IADD3 R238, R223.reuse, 0x800, RZ ;  /* 0x00000800dfee7810 */ /* 0x040fe40007ffe0ff */
[C---:B------:R-:W-:Y:S01]  /*13d0*/  IADD3 R237, R223.reuse, 0x1000, RZ ;  /* 0x00001000dfed7810 */ /* 0x040fe20007ffe0ff */
[----:B------:R1:W1:Y:S01]  /*13e0*/  LDSM.16.M88.4 R24, [R216+0x8100] ;  /* 0x00810000d818783b */ /* 0x0002620000000200 */
[----:B------:R-:W-:-:S03]  /*13f0*/  IADD3 R236, R223, 0x1800, RZ ;  /* 0x00001800dfec7810 */ /* 0x000fc60007ffe0ff */
        /* <DEDUP_REMOVED lines=8> */
[----:B------:R1:W1:Y:S04]  /*1480*/  LDSM.16.M88.4 R76, [R216+0xa900] ;  /* 0x00a90000d84c783b */ /* 0x0002680000000200 */
[----:B------:R1:W1:Y:S04]  /*1490*/  LDSM.16.M88.4 R84, [R216+0xb100] ;  /* 0x00b10000d854783b */ /* 0x0002680000000200 */
[----:B------:R1:W1:Y:S04]  /*14a0*/  LDSM.16.M88.4 R88, [R216+0xb900] ;  /* 0x00b90000d858783b */ /* 0x0002680000000200 */
[----:B------:R1:W1:Y:S04]  /*14b0*/  LDSM.16.M88.4 R64, [R223] ;  /* 0x00000000df40783b */ /* 0x0002680000000200 */
[----:B------:R1:W1:Y:S04]  /*14c0*/  LDSM.16.M88.4 R56, [R223+0x800] ;  /* 0x00080000df38783b */ /* 0x0002680000000200 */
[----:B------:R1:W1:Y:S04]  /*14d0*/  LDSM.16.M88.4 R80, [R223+0x1000] ;  /* 0x00100000df50783b */ /* 0x0002680000000200 */
[----:B------:R1:W1:Y:S04]  /*14e0*/  LDSM.16.M88.4 R92, [R223+0x1800] ;  /* 0x00180000df5c783b */ /* 0x0002680000000200 */
[----:B------:R1:W1:Y:S04]  /*14f0*/  LDSM.16.M88.4 R128, [R223+0x2000] ;  /* 0x00200000df80783b */ /* 0x0002680000000200 */
[----:B------:R1:W1:Y:S04]  /*1500*/  LDSM.16.M88.4 R96, [R223+0x2800] ;  /* 0x00280000df60783b */ /* 0x0002680000000200 */
[----:B------:R1:W1:Y:S04]  /*1510*/  LDSM.16.M88.4 R116, [R223+0x3000] ;  /* 0x00300000df74783b */ /* 0x0002680000000200 */
[----:B------:R1:W1:Y:S01]  /*1520*/  LDSM.16.M88.4 R108, [R223+0x3800] ;  /* 0x00380000df6c783b */ /* 0x0002620000000200 */
[----:B------:R-:W-:Y:S05]  /*1530*/  @!P1 BRA `(.L_x_0) ;  /* 0x000003b000009947 */ /* 0x000fea0003800000 */
[----:B--234-:R-:W-:Y:S01]  /*1540*/  IMAD R3, R29, c[0x0][0x208], RZ ;  /* 0x000082001d037a24 */ /* 0x01cfe200078e02ff */
[----:B------:R-:W-:Y:S01]  /*1550*/  ISETP.GE.AND P4, PT, R148, c[0x0][0x1d4], PT ;  /* 0x0000750094007a0c */ /* 0x000fe20003f86270 */
[----:B------:R-:W-:Y:S01]  /*1560*/  IMAD.WIDE.U32 R6, R245, c[0x0][0x208], RZ ;  /* 0x00008200f5067a25 */ /* 0x000fe200078e00ff */
[----:B------:R-:W-:-:S02]  /*1570*/  ISETP.GE.AND P2, PT, R137, c[0x0][0x1d4], PT ;  /* 0x0000750089007a0c */ /* 0x000fc40003f46270 */
[----:B------:R-:W-:Y:S01]  /*1580*/  ISETP.LT.OR P5, PT, R15, 0x1, P4 ;  /* 0x000000010f00780c */ /* 0x000fe200027a1670 */
[----:B------:R-:W-:Y:S02]  /*1590*/  IMAD R3, R245, c[0x0][0x20c], R3 ;  /* 0x00008300f5037a24 */ /* 0x000fe400078e0203 */
[----:B------:R-:W-:-:S04]  /*15a0*/  IMAD.WIDE R18, R148, 0x2, RZ ;  /* 0x0000000294127825 */ /* 0x000fc800078e02ff */
[----:B------:R-:W-:Y:S02]  /*15b0*/  IMAD.IADD R7, R7, 0x1, R3 ;  /* 0x0000000107077824 */ /* 0x000fe400078e0203 */
[----:B------:R-:W-:Y:S02]  /*15c0*/  IMAD R3, R28, c[0x0][0x218], RZ ;  /* 0x000086001c037a24 */ /* 0x000fe400078e02ff */
[----:B------:R-:W-:-:S04]  /*15d0*/  IMAD.WIDE.U32 R6, R244, c[0x0][0x218], R6 ;  /* 0x00008600f4067a25 */ /* 0x000fc800078e0006 */
[----:B-1----:R-:W-:Y:S01]  /*15e0*/  IMAD R8, R244, c[0x0][0x21c], R3 ;  /* 0x00008700f4087a24 */ /* 0x002fe200078e0203 */
[----:B------:R-:W-:-:S04]  /*15f0*/  IADD3 R3, P1, R6, UR20, RZ ;  /* 0x0000001406037c10 */ /* 0x000fc8000ff3e0ff */
[----:B------:R-:W-:Y:S02]  /*1600*/  IADD3.X R6, R7, UR4, R8, P1, !PT ;  /* 0x0000000407067c10 */ /* 0x000fe40008ffe408 */
[----:B------:R-:W-:-:S04]  /*1610*/  LEA R9, P1, R3, c[0x0][0x1f8], 0x1 ;  /* 0x00007e0003097a11 */ /* 0x000fc800078208ff */
[----:B------:R-:W-:Y:S01]  /*1620*/  LEA.HI.X R8, R3, c[0x0][0x1fc], R6, 0x1, P1 ;  /* 0x00007f0003087a11 */ /* 0x000fe200008f0c06 */
[----:B------:R-:W1:Y:S01]  /*1630*/  SHFL.IDX PT, R12, R9, RZ, 0x181f ;  /* 0x00181fff090c7589 */ /* 0x000e6200000e0000 */
[----:B------:R-:W-:-:S03]  /*1640*/  SHF.R.S32.HI R3, RZ, 0x1f, R137 ;  /* 0x0000001fff037819 */ /* 0x000fc60000011489 */
[----:B------:R-:W2:Y:S01]  /*1650*/  SHFL.IDX PT, R13, R8, RZ, 0x181f ;  /* 0x00181fff080d7589 */ /* 0x000ea200000e0000 */
[----:B------:R-:W-:-:S03]  /*1660*/  LEA.HI R3, R3, R137, RZ, 0x3 ;  /* 0x0000008903037211 */ /* 0x000fc600078f18ff */
[----:B------:R-:W3:Y:S01]  /*1670*/  SHFL.IDX PT, R14, R9, 0x1, 0x181f ;  /* 0x00381f00090e7f89 */ /* 0x000ee200000e0000 */
[----:B------:R-:W-:Y:S01]  /*1680*/  LOP3.LUT R6, R3, 0xfffffff8, RZ, 0xc0, !PT ;  /* 0xfffffff803067812 */ /* 0x000fe200078ec0ff */
[----:B------:R-:W-:Y:S02]  /*1690*/  IMAD.SHL.U32 R3, R136, 0x2, RZ ;  /* 0x0000000288037824 */ /* 0x000fe400078e00ff */
[----:B------:R-:W4:Y:S02]  /*16a0*/  SHFL.IDX PT, R17, R8, 0x1, 0x181f ;  /* 0x00381f0008117f89 */ /* 0x000f2400000e0000 */
[----:B------:R-:W-:Y:S02]  /*16b0*/  IMAD.WIDE R6, R6, 0x2, RZ ;  /* 0x0000000206067825 */ /* 0x000fe400078e02ff */
[----:B------:R-:W-:Y:S01]  /*16c0*/  SHFL.IDX PT, R16, R8, 0x2, 0x181f ;  /* 0x00581f0008107f89 */ /* 0x000fe200000e0000 */
[----:B-1----:R-:W-:-:S05]  /*16d0*/  IADD3 R10, P1, R12, R18, RZ ;  /* 0x000000120c0a7210 */ /* 0x002fca0007f3e0ff */
[----:B--2---:R-:W-:Y:S01]  /*16e0*/  IMAD.X R11, R13, 0x1, R19, P1 ;  /* 0x000000010d0b7824 */ /* 0x004fe200008e0613 */
[----:B------:R-:W-:-:S04]  /*16f0*/  ISETP.LT.OR P1, PT, R15, 0x1, P2 ;  /* 0x000000010f00780c */ /* 0x000fc80001721670 */
[----:B------:R1:W-:Y:S02]  /*1700*/  LDGSTS.E.BYPASS.LTC128B.128 [R3+0x100], [R10.64], !P5 ;  /* 0x001000000a037fae */ /* 0x0003e4000e901d4e */
[----:B-1----:R-:W-:Y:S02]  /*1710*/  IADD3 R10, P5, R12, R6, RZ ;  /* 0x000000060c0a7210 */ /* 0x002fe40007fbe0ff */
[----:B------:R-:W1:Y:S03]  /*1720*/  SHFL.IDX PT, R12, R9, 0x2, 0x181f ;  /* 0x00581f00090c7f89 */ /* 0x000e6600000e0000 */
[----:B------:R-:W-:Y:S01]  /*1730*/  IMAD.X R11, R13, 0x1, R7, P5 ;  /* 0x000000010d0b7824 */ /* 0x000fe200028e0607 */
[----:B------:R-:W-:Y:S01]  /*1740*/  ISETP.LT.OR P5, PT, R15, 0x21, P4 ;  /* 0x000000210f00780c */ /* 0x000fe200027a1670 */
[----:B------:R-:W2:Y:S04]  /*1750*/  SHFL.IDX PT, R13, R9, 0x3, 0x181f ;  /* 0x00781f00090d7f89 */ /* 0x000ea800000e0000 */
[----:B------:R3:W-:Y:S02]  /*1760*/  LDGSTS.E.BYPASS.LTC128B.128 [R3+0x4100], [R10.64], !P1 ;  /* 0x041000000a037fae */ /* 0x0007e4000c901d4e */
[----:B---3--:R-:W-:-:S05]  /*1770*/  IADD3 R10, P1, R18, R14, RZ ;  /* 0x0000000e120a7210 */ /* 0x008fca0007f3e0ff */
[----:B----4-:R-:W-:Y:S01]  /*1780*/  IMAD.X R11, R19, 0x1, R17, P1 ;  /* 0x00000001130b7824 */ /* 0x010fe200008e0611 */
[----:B------:R-:W-:-:S04]  /*1790*/  ISETP.LT.OR P1, PT, R15, 0x21, P2 ;  /* 0x000000210f00780c */ /* 0x000fc80001721670 */
[----:B------:R3:W-:Y:S02]  /*17a0*/  LDGSTS.E.BYPASS.LTC128B.128 [R3+0x1100], [R10.64], !P5 ;  /* 0x011000000a037fae */ /* 0x0007e4000e901d4e */
[----:B---3--:R-:W-:Y:S02]  /*17b0*/  IADD3 R10, P5, R6, R14, RZ ;  /* 0x0000000e060a7210 */ /* 0x008fe40007fbe0ff */
[----:B------:R1:W3:Y:S03]  /*17c0*/  SHFL.IDX PT, R14, R8, 0x3, 0x181f ;  /* 0x00781f00080e7f89 */ /* 0x0002e600000e0000 */
[----:B------:R-:W-:Y:S01]  /*17d0*/  IMAD.X R11, R7, 0x1, R17, P5 ;  /* 0x00000001070b7824 */ /* 0x000fe200028e0611 */
[C---:B------:R-:W-:Y:S02]  /*17e0*/  ISETP.LT.OR P5, PT, R15.reuse, 0x41, P4 ;  /* 0x000000410f00780c */ /* 0x040fe400027a1670 */
[----:B------:R-:W-:-:S02]  /*17f0*/  ISETP.LT.OR P4, PT, R15, 0x61, P4 ;  /* 0x000000610f00780c */ /* 0x000fc40002781670 */
[----:B------:R4:W-:Y:S01]  /*1800*/  LDGSTS.E.BYPASS.LTC128B.128 [R3+0x5100], [R10.64], !P1 ;  /* 0x051000000a037fae */ /* 0x0009e2000c901d4e */
[----:B-1----:R-:W-:-:S05]  /*1810*/  IADD3 R8, P1, R18, R12, RZ ;  /* 0x0000000c12087210 */ /* 0x002fca0007f3e0ff */
[----:B------:R-:W-:-:S05]  /*1820*/  IMAD.X R9, R19, 0x1, R16, P1 ;  /* 0x0000000113097824 */ /* 0x000fca00008e0610 */
[----:B------:R2:W-:Y:S01]  /*1830*/  LDGSTS.E.BYPASS.LTC128B.128 [R3+0x2100], [R8.64], !P5 ;  /* 0x0210000008037fae */ /* 0x0005e2000e901d4e */
[C---:B------:R-:W-:Y:S02]  /*1840*/  ISETP.LT.OR P5, PT, R15.reuse, 0x41, P2 ;  /* 0x000000410f00780c */ /* 0x040fe400017a1670 */
[----:B----4-:R-:W-:Y:S02]  /*1850*/  IADD3 R10, P1, R6, R12, RZ ;  /* 0x0000000c060a7210 */ /* 0x010fe40007f3e0ff */
[----:B------:R-:W-:-:S03]  /*1860*/  ISETP.LT.OR P2, PT, R15, 0x61, P2 ;  /* 0x000000610f00780c */ /* 0x000fc60001741670 */
[----:B------:R-:W-:-:S06]  /*1870*/  IMAD.X R11, R7, 0x1, R16, P1 ;  /* 0x00000001070b7824 */ /* 0x000fcc00008e0610 */
[----:B------:R1:W-:Y:S01]  /*1880*/  LDGSTS.E.BYPASS.LTC128B.128 [R3+0x6100], [R10.64], !P5 ;  /* 0x061000000a037fae */ /* 0x0003e2000e901d4e */
[----:B--2---:R-:W-:-:S05]  /*1890*/  IADD3 R8, P1, R18, R13, RZ ;  /* 0x0000000d12087210 */ /* 0x004fca0007f3e0ff */
[----:B---3--:R-:W-:Y:S01]  /*18a0*/  IMAD.X R9, R19, 0x1, R14, P1 ;  /* 0x0000000113097824 */ /* 0x008fe200008e060e */
[----:B------:R-:W-:-:S04]  /*18b0*/  IADD3 R6, P1, R6, R13, RZ ;  /* 0x0000000d06067210 */ /* 0x000fc80007f3e0ff */
[----:B------:R1:W-:Y:S01]  /*18c0*/  LDGSTS.E.BYPASS.LTC128B.128 [R3+0x3100], [R8.64], !P4 ;  /* 0x0310000008037fae */ /* 0x0003e2000e101d4e */
[----:B------:R-:W-:-:S05]  /*18d0*/  IMAD.X R7, R7, 0x1, R14, P1 ;  /* 0x0000000107077824 */ /* 0x000fca00008e060e */
[----:B------:R1:W-:Y:S03]  /*18e0*/  LDGSTS.E.BYPASS.LTC128B.128 [R3+0x7100], [R6.64], !P2 ;  /* 0x0710000006037fae */ /* 0x0003e6000d101d4e */
.L_x_0:
[C---:B-1234-:R-:W-:Y:S01]  /*18f0*/  HMMA.16816.F32 R28, R140.reuse, R24, RZ ;  /* 0x000000188c1c723c */ /* 0x05efe200000018ff */
[C---:B------:R-:W-:Y:S01]  /*1900*/  LEA R222, R2.reuse, R216, 0x1 ;  /* 0x000000d802de7211 */ /* 0x040fe200078e08ff */
[----:B------:R-:W0:Y:S01]  /*1910*/  LDGDEPBAR ;  /* 0x00000000000079af */ /* 0x000e220000000000 */
[----:B------:R-:W-:Y:S01]  /*1920*/  LEA R219, R2, R223, 0x1 ;  /* 0x000000df02db7211 */ /* 0x000fe200078e08ff */
[----:B------:R-:W-:Y:S01]  /*1930*/  UISETP.GE.AND UP0, UPT, UR10, 0x81, UPT ;  /* 0x000000810a00788c */ /* 0x000fe2000bf06270 */
[C---:B------:R-:W-:Y:S01]  /*1940*/  IADD3 R231, R223.reuse, 0x4000, RZ ;  /* 0x00004000dfe77810 */ /* 0x040fe20007ffe0ff */
[----:B------:R-:W-:Y:S01]  /*1950*/  LDSM.16.M88.4 R48, [R222+0x8100] ;  /* 0x00810000de30783b */ /* 0x000fe20000000200 */
[C---:B------:R-:W-:Y:S01]  /*1960*/  IADD3 R230, R223.reuse, 0x4800, RZ ;  /* 0x00004800dfe67810 */ /* 0x040fe20007ffe0ff */
[----:B------:R-:W-:Y:S01]  /*1970*/  HMMA.16816.F32 R24, R140, R26, RZ ;  /* 0x0000001a8c18723c */ /* 0x000fe200000018ff */
[----:B------:R-:W-:Y:S02]  /*1980*/  IADD3 R229, R223, 0x5000, RZ ;  /* 0x00005000dfe57810 */ /* 0x000fe40007ffe0ff */
[----:B------:R-:W-:-:S02]  /*1990*/  PLOP3.LUT P1, PT, PT, PT, UP0, 0x40, 0x0 ;  /* 0x000000000000781c */ /* 0x000fc40003f2e808 */
[C---:B------:R-:W-:Y:S02]  /*19a0*/  IADD3 R228, R223.reuse, 0x5800, RZ ;  /* 0x00005800dfe47810 */ /* 0x040fe40007ffe0ff */
[C---:B------:R-:W-:Y:S01]  /*19b0*/  IADD3 R227, R223.reuse, 0x6000, RZ ;  /* 0x00006000dfe37810 */ /* 0x040fe20007ffe0ff */
[----:B------:R-:W-:Y:S01]  /*19c0*/  HMMA.16816.F32 R20, R140, R32, RZ ;  /* 0x000000208c14723c */ /* 0x000fe200000018ff */
[C---:B------:R-:W-:Y:S02]  /*19d0*/  IADD3 R226, R223.reuse, 0x6800, RZ ;  /* 0x00006800dfe27810 */ /* 0x040fe40007ffe0ff */
[C---:B------:R-:W-:Y:S02]  /*19e0*/  IADD3 R225, R223.reuse, 0x7000, RZ ;  /* 0x00007000dfe17810 */ /* 0x040fe40007ffe0ff */
[----:B------:R-:W-:-:S03]  /*19f0*/  IADD3 R224, R223, 0x7800, RZ ;  /* 0x00007800dfe07810 */ /* 0x000fc60007ffe0ff */
[C---:B------:R-:W-:Y:S08]  /*1a00*/  HMMA.16816.F32 R12, R140.reuse, R36, RZ ;  /* 0x000000248c0c723c */ /* 0x040ff000000018ff */
[C---:B------:R-:W-:Y:S08]  /*1a10*/  HMMA.16816.F32 R8, R140.reuse, R38, RZ ;  /* 0x000000268c08723c */ /* 0x040ff000000018ff */
[----:B------:R-:W-:Y:S08]  /*1a20*/  HMMA.16816.F32 R16, R140, R34, RZ ;  /* 0x000000228c10723c */ /* 0x000ff000000018ff */
[----:B------:R-:W-:Y:S08]  /*1a30*/  HMMA.16816.F32 R68, R144, R64, R28 ;  /* 0x000000409044723c */ /* 0x000ff0000000181c */
[----:B------:R-:W-:Y:S08]  /*1a40*/  HMMA.16816.F32 R36, R140, R52, RZ ;  /* 0x000000348c24723c */ /* 0x000ff000000018ff */
[----:B------:R-:W-:Y:S08]  /*1a50*/  HMMA.16816.F32 R64, R144, R66, R24 ;  /* 0x000000429040723c */ /* 0x000ff00000001818 */
[C---:B------:R-:W-:Y:S08]  /*1a60*/  HMMA.16816.F32 R44, R140.reuse, R40, RZ ;  /* 0x000000288c2c723c */ /* 0x040ff000000018ff */
[----:B------:R-:W-:Y:S01]  /*1a70*/  HMMA.16816.F32 R32, R140, R54, RZ ;  /* 0x000000368c20723c */ /* 0x000fe200000018ff */
[----:B------:R-:W1:Y:S07]  /*1a80*/  LDSM.16.M88.4 R52, [R222+0x8900] ;  /* 0x00890000de34783b */ /* 0x000e6e0000000200 */
[C---:B------:R-:W-:Y:S08]  /*1a90*/  HMMA.16816.F32 R60, R144.reuse, R56, R20 ;  /* 0x00000038903c723c */ /* 0x040ff00000001814 */
[----:B------:R-:W-:Y:S08]  /*1aa0*/  HMMA.16816.F32 R72, R144, R80, R12 ;  /* 0x000000509048723c */ /* 0x000ff0000000180c */
[C---:B------:R-:W-:Y:S08]  /*1ab0*/  HMMA.16816.F32 R24, R140.reuse, R78, RZ ;  /* 0x0000004e8c18723c */ /* 0x040ff000000018ff */
[C---:B------:R-:W-:Y:S08]  /*1ac0*/  HMMA.16816.F32 R20, R140.reuse, R84, RZ ;  /* 0x000000548c14723c */ /* 0x040ff000000018ff */
[----:B------:R-:W-:Y:S08]  /*1ad0*/  HMMA.16816.F32 R12, R140, R88, RZ ;  /* 0x000000588c0c723c */ /* 0x000ff000000018ff */
[C---:B------:R-:W-:Y:S08]  /*1ae0*/  HMMA.16816.F32 R80, R144.reuse, R82, R8 ;  /* 0x000000529050723c */ /* 0x040ff00000001808 */
[----:B------:R-:W-:Y:S08]  /*1af0*/  HMMA.16816.F32 R56, R144, R58, R16 ;  /* 0x0000003a9038723c */ /* 0x000ff00000001810 */
[C---:B------:R-:W-:Y:S08]  /*1b00*/  HMMA.16816.F32 R40, R140.reuse, R42, RZ ;  /* 0x0000002a8c28723c */ /* 0x040ff000000018ff */
[C---:B------:R-:W-:Y:S08]  /*1b10*/  HMMA.16816.F32 R8, R140.reuse, R90, RZ ;  /* 0x0000005a8c08723c */ /* 0x040ff000000018ff */
[C---:B------:R-:W-:Y:S01]  /*1b20*/  HMMA.16816.F32 R28, R140.reuse, R76, RZ ;  /* 0x0000004c8c1c723c */ /* 0x040fe200000018ff */
[----:B------:R-:W-:Y:S07]  /*1b30*/  LDSM.16.M88.4 R76, [R219+0x800] ;  /* 0x00080000db4c783b */ /* 0x000fee0000000200 */
[----:B------:R-:W-:Y:S08]  /*1b40*/  HMMA.16816.F32 R16, R140, R86, RZ ;  /* 0x000000568c10723c */ /* 0x000ff000000018ff */
[C---:B------:R-:W-:Y:S08]  /*1b50*/  HMMA.16816.F32 R36, R144.reuse, R128, R36 ;  /* 0x000000809024723c */ /* 0x040ff00000001824 */
[C---:B------:R-:W-:Y:S01]  /*1b60*/  HMMA.16816.F32 R88, R144.reuse, R92, R44 ;  /* 0x0000005c9058723c */ /* 0x040fe2000000182c */
[----:B------:R-:W2:Y:S07]  /*1b70*/  LDSM.16.M88.4 R44, [R222+0x9100] ;  /* 0x00910000de2c783b */ /* 0x000eae0000000200 */
[C---:B------:R-:W-:Y:S08]  /*1b80*/  HMMA.16816.F32 R128, R144.reuse, R130, R32 ;  /* 0x000000829080723c */ /* 0x040ff00000001820 */
[C---:B------:R-:W-:Y:S01]  /*1b90*/  HMMA.16816.F32 R32, R144.reuse, R98, R24 ;  /* 0x000000629020723c */ /* 0x040fe20000001818 */
[----:B------:R-:W3:Y:S07]  /*1ba0*/  LDSM.16.M88.4 R24, [R222+0x9900] ;  /* 0x00990000de18783b */ /* 0x000eee0000000200 */
[C---:B------:R-:W-:Y:S01]  /*1bb0*/  HMMA.16816.F32 R120, R144.reuse, R116, R20 ;  /* 0x000000749078723c */ /* 0x040fe20000001814 */
[----:B------:R-:W4:Y:S07]  /*1bc0*/  LDSM.16.M88.4 R20, [R222+0xa100] ;  /* 0x00a10000de14783b */ /* 0x000f2e0000000200 */
[C---:B------:R-:W-:Y:S01]  /*1bd0*/  HMMA.16816.F32 R112, R144.reuse, R108, R12 ;  /* 0x0000006c9070723c */ /* 0x040fe2000000180c */
[----:B------:R-:W5:Y:S07]  /*1be0*/  LDSM.16.M88.4 R12, [R222+0xb100] ;  /* 0x00b10000de0c783b */ /* 0x000f6e0000000200 */
[C---:B------:R-:W-:Y:S08]  /*1bf0*/  HMMA.16816.F32 R40, R144.reuse, R94, R40 ;  /* 0x0000005e9028723c */ /* 0x040ff00000001828 */
[C---:B------:R-:W-:Y:S01]  /*1c00*/  HMMA.16816.F32 R108, R144.reuse, R110, R8 ;  /* 0x0000006e906c723c */ /* 0x040fe20000001808 */
[----:B------:R-:W2:Y:S07]  /*1c10*/  LDSM.16.M88.4 R8, [R222+0xb900] ;  /* 0x00b90000de08783b */ /* 0x000eae0000000200 */
[C---:B------:R-:W-:Y:S01]  /*1c20*/  HMMA.16816.F32 R124, R144.reuse, R96, R28 ;  /* 0x00000060907c723c */ /* 0x040fe2000000181c */
[----:B------:R-:W3:Y:S07]  /*1c30*/  LDSM.16.M88.4 R28, [R219] ;  /* 0x00000000db1c783b */ /* 0x000eee0000000200 */
[----:B------:R-:W-:Y:S01]  /*1c40*/  HMMA.16816.F32 R116, R144, R118, R16 ;  /* 0x000000769074723c */ /* 0x000fe20000001810 */
[----:B------:R-:W4:Y:S07]  /*1c50*/  LDSM.16.M88.4 R16, [R222+0xa900] ;  /* 0x00a90000de10783b */ /* 0x000f2e0000000200 */
[C---:B-1----:R-:W-:Y:S01]  /*1c60*/  HMMA.16816.F32 R92, R172.reuse, R54, R56 ;  /* 0x00000036ac5c723c */ /* 0x042fe20000001838 */
[----:B------:R-:W1:Y:S07]  /*1c70*/  LDSM.16.M88.4 R56, [R219+0x2000] ;  /* 0x00200000db38783b */ /* 0x000e6e0000000200 */
[C---:B------:R-:W-:Y:S08]  /*1c80*/  HMMA.16816.F32 R104, R172.reuse, R48, R68 ;  /* 0x00000030ac68723c */ /* 0x040ff00000001844 */
[C---:B------:R-:W-:Y:S01]  /*1c90*/  HMMA.16816.F32 R96, R172.reuse, R50, R64 ;  /* 0x00000032ac60723c */ /* 0x040fe20000001840 */
[----:B------:R-:W-:Y:S07]  /*1ca0*/  LDSM.16.M88.4 R64, [R219+0x1000] ;  /* 0x00100000db40783b */ /* 0x000fee0000000200 */
[C---:B--2---:R-:W-:Y:S08]  /*1cb0*/  HMMA.16816.F32 R84, R172.reuse, R44, R72 ;  /* 0x0000002cac54723c */ /* 0x044ff00000001848 */
[C---:B---3--:R-:W-:Y:S08]  /*1cc0*/  HMMA.16816.F32 R72, R172.reuse, R24, R88 ;  /* 0x00000018ac48723c */ /* 0x048ff00000001858 */
[C---:B------:R-:W-:Y:S08]  /*1cd0*/  HMMA.16816.F32 R48, R172.reuse, R26, R40 ;  /* 0x0000001aac30723c */ /* 0x040ff00000001828 */
[C---:B----4-:R-:W-:Y:S08]  /*1ce0*/  HMMA.16816.F32 R40, R172.reuse, R22, R128 ;  /* 0x00000016ac28723c */ /* 0x050ff00000001880 */
[C---:B-----5:R-:W-:Y:S08]  /*1cf0*/  HMMA.16816.F32 R68, R172.reuse, R12, R120 ;  /* 0x0000000cac44723c */ /* 0x060ff00000001878 */
[C---:B------:R-:W-:Y:S01]  /*1d00*/  HMMA.16816.F32 R24, R172.reuse, R14, R116 ;  /* 0x0000000eac18723c */ /* 0x040fe20000001874 */
[----:B------:R-:W2:Y:S07]  /*1d10*/  LDSM.16.M88.4 R12, [R216+0xc100] ;  /* 0x00c10000d80c783b */ /* 0x000eae0000000200 */
[C---:B------:R-:W-:Y:S08]  /*1d20*/  HMMA.16816.F32 R112, R172.reuse, R8, R112 ;  /* 0x00000008ac70723c */ /* 0x040ff00000001870 */
[----:B------:R-:W-:Y:S08]  /*1d30*/  HMMA.16816.F32 R108, R172, R10, R108 ;  /* 0x0000000aac6c723c */ /* 0x000ff0000000186c */
[----:B------:R-:W-:Y:S08]  /*1d40*/  HMMA.16816.F32 R8, R176, R28, R104 ;  /* 0x0000001cb008723c */ /* 0x000ff00000001868 */
[C---:B------:R-:W-:Y:S08]  /*1d50*/  HMMA.16816.F32 R80, R172.reuse, R46, R80 ;  /* 0x0000002eac50723c */ /* 0x040ff00000001850 */
[C---:B------:R-:W-:Y:S01]  /*1d60*/  HMMA.16816.F32 R44, R172.reuse, R20, R36 ;  /* 0x00000014ac2c723c */ /* 0x040fe20000001824 */
[----:B------:R-:W-:Y:S07]  /*1d70*/  LDSM.16.M88.4 R20, [R219+0x3000] ;  /* 0x00300000db14783b */ /* 0x000fee0000000200 */
[C---:B------:R-:W-:Y:S08]  /*1d80*/  HMMA.16816.F32 R36, R172.reuse, R16, R124 ;  /* 0x00000010ac24723c */ /* 0x040ff0000000187c */
[----:B------:R-:W-:Y:S08]  /*1d90*/  HMMA.16816.F32 R32, R172, R18, R32 ;  /* 0x00000012ac20723c */ /* 0x000ff00000001820 */
[C---:B-1----:R-:W-:Y:S01]  /*1da0*/  HMMA.16816.F32 R88, R176.reuse, R58, R40 ;  /* 0x0000003ab058723c */ /* 0x042fe20000001828 */
[----:B------:R-:W1:Y:S07]  /*1db0*/  LDSM.16.M88.4 R40, [R223+0x4000] ;  /* 0x00400000df28783b */ /* 0x000e6e0000000200 */
[----:B------:R-:W-:Y:S01]  /*1dc0*/  HMMA.16816.F32 R16, R176, R30, R96 ;  /* 0x0000001eb010723c */ /* 0x000fe20000001860 */
[----:B------:R-:W-:Y:S07]  /*1dd0*/  LDSM.16.M88.4 R28, [R222+0xc100] ;  /* 0x00c10000de1c783b */ /* 0x000fee0000000200 */
[----:B------:R-:W-:Y:S01]  /*1de0*/  HMMA.16816.F32 R100, R172, R52, R60 ;  /* 0x00000034ac64723c */ /* 0x000fe2000000183c */
[----:B------:R-:W3:Y:S04]  /*1df0*/  LDSM.16.M88.4 R60, [R219+0x1800] ;  /* 0x00180000db3c783b */ /* 0x000ee80000000200 */
[----:B------:R-:W4:Y:S03]  /*1e00*/  LDSM.16.M88.4 R52, [R219+0x2800] ;  /* 0x00280000db34783b */ /* 0x000f260000000200 */
[C---:B--2---:R-:W-:Y:S08]  /*1e10*/  HMMA.16816.F32 R8, R180.reuse, R12, R8 ;  /* 0x0000000cb408723c */ /* 0x044ff00000001808 */
[----:B------:R-:W-:Y:S01]  /*1e20*/  HMMA.16816.F32 R12, R180, R14, R16 ;  /* 0x0000000eb40c723c */ /* 0x000fe20000001810 */
[----:B------:R-:W2:Y:S07]  /*1e30*/  LDSM.16.M88.4 R16, [R216+0xc900] ;  /* 0x00c90000d810783b */ /* 0x000eae0000000200 */
[----:B------:R-:W-:Y:S08]  /*1e40*/  HMMA.16816.F32 R100, R176, R76, R100 ;  /* 0x0000004cb064723c */ /* 0x000ff00000001864 */
[----:B-1----:R-:W-:Y:S08]  /*1e50*/  HMMA.16816.F32 R8, R184, R40, R8 ;  /* 0x00000028b808723c */ /* 0x002ff00000001808 */
[C---:B------:R-:W-:Y:S08]  /*1e60*/  HMMA.16816.F32 R84, R176.reuse, R64, R84 ;  /* 0x00000040b054723c */ /* 0x040ff00000001854 */
[C---:B------:R-:W-:Y:S08]  /*1e70*/  HMMA.16816.F32 R92, R176.reuse, R78, R92 ;  /* 0x0000004eb05c723c */ /* 0x040ff0000000185c */
[C---:B------:R-:W-:Y:S08]  /*1e80*/  HMMA.16816.F32 R64, R176.reuse, R66, R80 ;  /* 0x00000042b040723c */ /* 0x040ff00000001850 */
[C---:B---3--:R-:W-:Y:S01]  /*1e90*/  HMMA.16816.F32 R76, R176.reuse, R62, R48 ;  /* 0x0000003eb04c723c */ /* 0x048fe20000001830 */
[----:B------:R-:W-:Y:S07]  /*1ea0*/  LDSM.16.M88.4 R48, [R219+0x4000] ;  /* 0x00400000db30783b */ /* 0x000fee0000000200 */
[----:B------:R-:W-:Y:S01]  /*1eb0*/  HMMA.16816.F32 R80, R176, R56, R44 ;  /* 0x00000038b050723c */ /* 0x000fe2000000182c */
[----:B------:R-:W1:Y:S07]  /*1ec0*/  LDSM.16.M88.4 R44, [R219+0x3800] ;  /* 0x00380000db2c783b */ /* 0x000e6e0000000200 */
[----:B------:R-:W-:Y:S01]  /*1ed0*/  HMMA.16816.F32 R12, R184, R42, R12 ;  /* 0x0000002ab80c723c */ /* 0x000fe2000000180c */
[----:B------:R-:W3:Y:S07]  /*1ee0*/  LDSM.16.M88.4 R40, [R223+0x4800] ;  /* 0x00480000df28783b */ /* 0x000eee0000000200 */
[C---:B----4-:R-:W-:Y:S01]  /*1ef0*/  HMMA.16816.F32 R104, R176.reuse, R54, R32 ;  /* 0x00000036b068723c */ /* 0x050fe20000001820 */
[----:B------:R-:W4:Y:S07]  /*1f00*/  LDSM.16.M88.4 R32, [R216+0xd100] ;  /* 0x00d10000d820783b */ /* 0x000f2e0000000200 */
[C---:B------:R-:W-:Y:S08]  /*1f10*/  HMMA.16816.F32 R116, R176.reuse, R20, R68 ;  /* 0x00000014b074723c */ /* 0x040ff00000001844 */
[----:B------:R-:W-:Y:S08]  /*1f20*/  HMMA.16816.F32 R120, R176, R22, R24 ;  /* 0x00000016b078723c */ /* 0x000ff00000001818 */
[----:B------:R-:W-:Y:S08]  /*1f30*/  HMMA.16816.F32 R8, R192, R28, R8 ;  /* 0x0000001cc008723c */ /* 0x000ff00000001808 */
[C---:B--2---:R-:W-:Y:S08]  /*1f40*/  HMMA.16816.F32 R20, R180.reuse, R16, R100 ;  /* 0x00000010b414723c */ /* 0x044ff00000001864 */
[----:B------:R-:W-:Y:S08]  /*1f50*/  HMMA.16816.F32 R24, R180, R18, R92 ;  /* 0x00000012b418723c */ /* 0x000ff0000000185c */
[----:B------:R-:W-:Y:S01]  /*1f60*/  HMMA.16816.F32 R12, R192, R30, R12 ;  /* 0x0000001ec00c723c */ /* 0x000fe2000000180c */
[----:B------:R-:W2:Y:S07]  /*1f70*/  LDSM.16.M88.4 R28, [R222+0xc900] ;  /* 0x00c90000de1c783b */ /* 0x000eae0000000200 */
[C---:B-1----:R-:W-:Y:S08]  /*1f80*/  HMMA.16816.F32 R112, R176.reuse, R44, R112 ;  /* 0x0000002cb070723c */ /* 0x042ff00000001870 */
[----:B------:R-:W-:Y:S01]  /*1f90*/  HMMA.16816.F32 R108, R176, R46, R108 ;  /* 0x0000002eb06c723c */ /* 0x000fe2000000186c */
[----:B------:R-:W1:Y:S07]  /*1fa0*/  LDSM.16.M88.4 R44, [R223+0x5000] ;  /* 0x00500000df2c783b */ /* 0x000e6e0000000200 */
[----:B------:R-:W-:Y:S08]  /*1fb0*/  HMMA.16816.F32 R16, R208, R48, R8 ;  /* 0x00000030d010723c */ /* 0x000ff00000001808 */
[----:B---3--:R-:W-:Y:S08]  /*1fc0*/  HMMA.16816.F32 R8, R184, R40, R20 ;  /* 0x00000028b808723c */ /* 0x008ff00000001814 */
[----:B------:R-:W-:Y:S01]  /*1fd0*/  HMMA.16816.F32 R96, R176, R52, R36 ;  /* 0x00000034b060723c */ /* 0x000fe20000001824 */
[----:B------:R-:W3:Y:S04]  /*1fe0*/  LDSM.16.M88.4 R36, [R216+0xd900] ;  /* 0x00d90000d824783b */ /* 0x000ee80000000200 */
[----:B------:R-:W-:Y:S03]  /*1ff0*/  LDSM.16.M88.4 R52, [R222+0xd100] ;  /* 0x00d10000de34783b */ /* 0x000fe60000000200 */
[----:B------:R-:W-:Y:S01]  /*2000*/  HMMA.16816.F32 R20, R184, R42, R24 ;  /* 0x0000002ab814723c */ /* 0x000fe20000001818 */
[----:B------:R-:W5:Y:S01]  /*2010*/  LDSM.16.M88.4 R40, [R219+0x4800] ;  /* 0x00480000db28783b */ /* 0x000f620000000200 */
[----:B------:R-:W-:-:S03]  /*2020*/  FMUL.FTZ R2, R16, c[0x0][0x320] ;  /* 0x0000c80010027a20 */ /* 0x000fc60000410000 */
[----:B------:R-:W1:Y:S01]  /*2030*/  LDSM.16.M88.4 R24, [R223+0x5800] ;  /* 0x00580000df18783b */ /* 0x000e620000000200 */
[----:B------:R2:W1:Y:S02]  /*2040*/  MUFU.TANH R134, R2 ;  /* 0x0000000200867308 */ /* 0x0004640000002400 */
[----:B----4-:R-:W-:Y:S08]  /*2050*/  HMMA.16816.F32 R56, R180, R32, R84 ;  /* 0x00000020b438723c */ /* 0x010ff00000001854 */
[----:B------:R-:W-:Y:S01]  /*2060*/  HMMA.16816.F32 R72, R176, R60, R72 ;  /* 0x0000003cb048723c */ /* 0x000fe20000001848 */
[----:B------:R-:W4:Y:S01]  /*2070*/  LDSM.16.M88.4 R60, [R216+0xe100] ;  /* 0x00e10000d83c783b */ /* 0x000f220000000200 */
[----:B--2---:R-:W-:-:S06]  /*2080*/  FMUL.FTZ R2, R17, c[0x0][0x320] ;  /* 0x0000c80011027a20 */ /* 0x004fcc0000410000 */
[----:B------:R-:W-:Y:S01]  /*2090*/  HMMA.16816.F32 R8, R192, R28, R8 ;  /* 0x0000001cc008723c */ /* 0x000fe20000001808 */
[----:B------:R2:W1:Y:S07]  /*20a0*/  MUFU.TANH R133, R2 ;  /* 0x0000000200857308 */ /* 0x00046e0000002400 */
[----:B------:R-:W-:Y:S08]  /*20b0*/  HMMA.16816.F32 R64, R180, R34, R64 ;  /* 0x00000022b440723c */ /* 0x000ff00000001840 */
[----:B------:R-:W-:Y:S01]  /*20c0*/  HMMA.16816.F32 R32, R208, R50, R12 ;  /* 0x00000032d020723c */ /* 0x000fe2000000180c */
[----:B------:R-:W4:Y:S01]  /*20d0*/  LDSM.16.M88.4 R48, [R216+0xe900] ;  /* 0x00e90000d830783b */ /* 0x000f220000000200 */
[----:B--2---:R-:W-:-:S04]  /*20e0*/  FMUL.FTZ R2, R18, c[0x0][0x320] ;  /* 0x0000c80012027a20 */ /* 0x004fc80000410000 */
[----:B------:R2:W2:Y:S02]  /*20f0*/  MUFU.TANH R131, R2 ;  /* 0x0000000200837308 */ /* 0x0004a40000002400 */
[----:B-1----:R-:W-:Y:S01]  /*2100*/  HMMA.16816.F32 R12, R184, R44, R56 ;  /* 0x0000002cb80c723c */ /* 0x002fe20000001838 */
[----:B------:R-:W-:Y:S07]  /*2110*/  LDSM.16.M88.4 R56, [R222+0xd900] ;  /* 0x00d90000de38783b */ /* 0x000fee0000000200 */
[----:B---3--:R-:W-:Y:S01]  /*2120*/  HMMA.16816.F32 R68, R180, R36, R72 ;  /* 0x00000024b444723c */ /* 0x008fe20000001848 */
[----:B--2---:R-:W-:-:S07]  /*2130*/  FMUL.FTZ R2, R19, c[0x0][0x320] ;  /* 0x0000c80013027a20 */ /* 0x004fce0000410000 */
[----:B------:R-:W-:Y:S01]  /*2140*/  HMMA.16816.F32 R16, R192, R30, R20 ;  /* 0x0000001ec010723c */ /* 0x000fe20000001814 */
[----:B------:R1:W2:Y:S07]  /*2150*/  MUFU.TANH R130, R2 ;  /* 0x0000000200827308 */ /* 0x0002ae0000002400 */
[----:B------:R-:W-:Y:S01]  /*2160*/  HMMA.16816.F32 R76, R180, R38, R76 ;  /* 0x00000026b44c723c */ /* 0x000fe2000000184c */
[----:B------:R-:W-:Y:S07]  /*2170*/  LDSM.16.M88.4 R36, [R219+0x5000] ;  /* 0x00500000db24783b */ /* 0x000fee0000000200 */
[----:B-----5:R-:W-:Y:S01]  /*2180*/  HMMA.16816.F32 R20, R208, R40, R8 ;  /* 0x00000028d014723c */ /* 0x020fe20000001808 */
[----:B-1----:R-:W-:-:S04]  /*2190*/  FMUL.FTZ R2, R32, c[0x0][0x320] ;  /* 0x0000c80020027a20 */ /* 0x002fc80000410000 */
[----:B------:R1:W3:Y:S03]  /*21a0*/  MUFU.TANH R129, R2 ;  /* 0x0000000200817308 */ /* 0x0002e60000002400 */
[----:B------:R-:W-:Y:S08]  /*21b0*/  HMMA.16816.F32 R8, R192, R52, R12 ;  /* 0x00000034c008723c */ /* 0x000ff0000000180c */
[----:B------:R-:W-:Y:S01]  /*21c0*/  HMMA.16816.F32 R28, R184, R46, R64 ;  /* 0x0000002eb81c723c */ /* 0x000fe20000001840 */
[----:B------:R-:W-:Y:S01]  /*21d0*/  LDSM.16.M88.4 R44, [R219+0x5800] ;  /* 0x00580000db2c783b */ /* 0x000fe20000000200 */
[----:B-1----:R-:W-:-:S06]  /*21e0*/  FMUL.FTZ R2, R33, c[0x0][0x320] ;  /* 0x0000c80021027a20 */ /* 0x002fcc0000410000 */
[----:B------:R-:W-:Y:S01]  /*21f0*/  HMMA.16816.F32 R12, R208, R42, R16 ;  /* 0x0000002ad00c723c */ /* 0x000fe20000001810 */
[----:B------:R-:W-:Y:S01]  /*2200*/  LDSM.16.M88.4 R40, [R223+0x6800] ;  /* 0x00680000df28783b */ /* 0x000fe20000000200 */
[----:B------:R1:W1:Y:S06]  /*2210*/  MUFU.TANH R128, R2 ;  /* 0x0000000200807308 */ /* 0x00026c0000002400 */
[----:B------:R-:W-:Y:S08]  /*2220*/  HMMA.16816.F32 R16, R184, R24, R68 ;  /* 0x00000018b810723c */ /* 0x000ff00000001844 */
[----:B----4-:R-:W-:Y:S01]  /*2230*/  HMMA.16816.F32 R80, R180, R60, R80 ;  /* 0x0000003cb450723c */ /* 0x010fe20000001850 */
[----:B-1----:R-:W-:-:S04]  /*2240*/  FMUL.FTZ R2, R34, c[0x0][0x320] ;  /* 0x0000c80022027a20 */ /* 0x002fc80000410000 */
[----:B------:R1:W4:Y:S03]  /*2250*/  MUFU.TANH R127, R2 ;  /* 0x00000002007f7308 */ /* 0x0003260000002400 */
[----:B------:R-:W-:Y:S08]  /*2260*/  HMMA.16816.F32 R64, R180, R48, R96 ;  /* 0x00000030b440723c */ /* 0x000ff00000001860 */
[----:B------:R-:W-:Y:S01]  /*2270*/  HMMA.16816.F32 R24, R184, R26, R76 ;  /* 0x0000001ab818723c */ /* 0x000fe2000000184c */
[----:B-1----:R-:W-:-:S02]  /*2280*/  FMUL.FTZ R2, R35, c[0x0][0x320] ;  /* 0x0000c80023027a20 */ /* 0x002fc40000410000 */
[----:B------:R-:W-:Y:S05]  /*2290*/  LDSM.16.M88.4 R32, [R223+0x6000] ;  /* 0x00600000df20783b */ /* 0x000fea0000000200 */
[C---:B------:R-:W-:Y:S01]  /*22a0*/  HMMA.16816.F32 R72, R180.reuse, R62, R88 ;  /* 0x0000003eb448723c */ /* 0x040fe20000001858 */
[----:B------:R1:W1:Y:S01]  /*22b0*/  MUFU.TANH R126, R2 ;  /* 0x00000002007e7308 */ /* 0x0002620000002400 */
[----:B------:R-:W5:Y:S06]  /*22c0*/  LDSM.16.M88.4 R60, [R216+0xf100] ;  /* 0x00f10000d83c783b */ /* 0x000f6c0000000200 */
[----:B------:R-:W-:Y:S01]  /*22d0*/  HMMA.16816.F32 R68, R180, R50, R104 ;  /* 0x00000032b444723c */ /* 0x000fe20000001868 */
[----:B------:R-:W-:Y:S01]  /*22e0*/  LDSM.16.M88.4 R48, [R222+0xe900] ;  /* 0x00e90000de30783b */ /* 0x000fe20000000200 */
[----:B-1----:R-:W-:-:S04]  /*22f0*/  FMUL.FTZ R2, R20, c[0x0][0x320] ;  /* 0x0000c80014027a20 */ /* 0x002fc80000410000 */
[----:B------:R1:W1:Y:S02]  /*2300*/  MUFU.TANH R125, R2 ;  /* 0x00000002007d7308 */ /* 0x0002640000002400 */
[----:B-1----:R-:W-:-:S06]  /*2310*/  FMUL.FTZ R2, R21, c[0x0][0x320] ;  /* 0x0000c80015027a20 */ /* 0x002fcc0000410000 */
[----:B------:R1:W1:Y:S01]  /*2320*/  MUFU.TANH R124, R2 ;  /* 0x00000002007c7308 */ /* 0x0002620000002400 */
[----:B-----5:R-:W-:Y:S01]  /*2330*/  HMMA.16816.F32 R76, R180, R60, R116 ;  /* 0x0000003cb44c723c */ /* 0x020fe20000001874 */
[----:B-1----:R-:W-:-:S06]  /*2340*/  FMUL.FTZ R2, R22, c[0x0][0x320] ;  /* 0x0000c80016027a20 */ /* 0x002fcc0000410000 */
[----:B------:R1:W1:Y:S02]  /*2350*/  MUFU.TANH R103, R2 ;  /* 0x0000000200677308 */ /* 0x0002640000002400 */
[----:B-1----:R-:W-:Y:S02]  /*2360*/  FMUL.FTZ R2, R23, c[0x0][0x320] ;  /* 0x0000c80017027a20 */ /* 0x002fe40000410000 */
[----:B------:R-:W-:Y:S04]  /*2370*/  HMMA.16816.F32 R20, R208, R36, R8 ;  /* 0x00000024d014723c */ /* 0x000fe80000001808 */
[----:B------:R1:W1:Y:S04]  /*2380*/  MUFU.TANH R102, R2 ;  /* 0x0000000200667308 */ /* 0x0002680000002400 */
[----:B------:R-:W-:Y:S01]  /*2390*/  HMMA.16816.F32 R8, R192, R54, R28 ;  /* 0x00000036c008723c */ /* 0x000fe2000000181c */
[----:B------:R-:W-:Y:S01]  /*23a0*/  LDSM.16.M88.4 R52, [R219+0x6000] ;  /* 0x00600000db34783b */ /* 0x000fe20000000200 */
[----:B-1----:R-:W-:-:S04]  /*23b0*/  FMUL.FTZ R2, R12, c[0x0][0x320] ;  /* 0x0000c8000c027a20 */ /* 0x002fc80000410000 */
[----:B------:R1:W1:Y:S11]  /*23c0*/  MUFU.TANH R101, R2 ;  /* 0x0000000200657308 */ /* 0x0002760000002400 */
[----:B------:R-:W-:Y:S07]  /*23d0*/  @!UPT UIADD3 URZ, URZ, URZ, URZ ;  /* 0x0000003f3f3ff290 */ /* 0x000fee000fffe03f */
[----:B------:R-:W-:Y:S01]  /*23e0*/  HMMA.16816.F32 R8, R208, R38, R8 ;  /* 0x00000026d008723c */ /* 0x000fe20000001808 */
[----:B------:R-:W5:Y:S01]  /*23f0*/  LDSM.16.M88.4 R36, [R222+0xe100] ;  /* 0x00e10000de24783b */ /* 0x000f620000000200 */
[----:B-1----:R-:W-:-:S04]  /*2400*/  FMUL.FTZ R2, R13, c[0x0][0x320] ;  /* 0x0000c8000d027a20 */ /* 0x002fc80000410000 */
[----:B------:R1:W1:Y:S02]  /*2410*/  MUFU.TANH R100, R2 ;  /* 0x0000000200647308 */ /* 0x0002640000002400 */
[----:B-1----:R-:W-:-:S06]  /*2420*/  FMUL.FTZ R2, R14, c[0x0][0x320] ;  /* 0x0000c8000e027a20 */ /* 0x002fcc0000410000 */
[----:B------:R1:W1:Y:S02]  /*2430*/  MUFU.TANH R97, R2 ;  /* 0x0000000200617308 */ /* 0x0002640000002400 */
[----:B-1----:R-:W-:Y:S02]  /*2440*/  FMUL.FTZ R2, R15, c[0x0][0x320] ;  /* 0x0000c8000f027a20 */ /* 0x002fe40000410000 */
[----:B------:R-:W-:Y:S04]  /*2450*/  HMMA.16816.F32 R12, R192, R56, R16 ;  /* 0x00000038c00c723c */ /* 0x000fe80000001810 */
[----:B------:R1:W1:Y:S04]  /*2460*/  MUFU.TANH R96, R2 ;  /* 0x0000000200607308 */ /* 0x0002680000002400 */
[----:B------:R-:W-:Y:S01]  /*2470*/  HMMA.16816.F32 R16, R184, R32, R80 ;  /* 0x00000020b810723c */ /* 0x000fe20000001850 */
[----:B-1----:R-:W-:-:S04]  /*2480*/  FMUL.FTZ R2, R20, c[0x0][0x320] ;  /* 0x0000c80014027a20 */ /* 0x002fc80000410000 */
[----:B------:R1:W1:Y:S11]  /*2490*/  MUFU.TANH R95, R2 ;  /* 0x00000002005f7308 */ /* 0x0002760000002400 */
[----:B------:R-:W-:Y:S08]  /*24a0*/  HMMA.16816.F32 R28, R208, R44, R12 ;  /* 0x0000002cd01c723c */ /* 0x000ff0000000180c */
[----:B------:R-:W-:Y:S01]  /*24b0*/  HMMA.16816.F32 R12, R192, R58, R24 ;  /* 0x0000003ac00c723c */ /* 0x000fe20000001818 */
[----:B-1----:R-:W-:-:S07]  /*24c0*/  FMUL.FTZ R2, R21, c[0x0][0x320] ;  /* 0x0000c80015027a20 */ /* 0x002fce0000410000 */
[----:B------:R-:W-:Y:S01]  /*24d0*/  HMMA.16816.F32 R24, R184, R34, R72 ;  /* 0x00000022b818723c */ /* 0x000fe20000001848 */
[----:B------:R-:W-:Y:S01]  /*24e0*/  LDSM.16.M88.4 R32, [R223+0x7000] ;  /* 0x00700000df20783b */ /* 0x000fe20000000200 */
[----:B------:R1:W1:Y:S02]  /*24f0*/  MUFU.TANH R94, R2 ;  /* 0x00000002005e7308 */ /* 0x0002640000002400 */
[----:B-1----:R-:W-:-:S06]  /*2500*/  FMUL.FTZ R2, R22, c[0x0][0x320] ;  /* 0x0000c80016027a20 */ /* 0x002fcc0000410000 */
[----:B------:R1:W1:Y:S02]  /*2510*/  MUFU.TANH R91, R2 ;  /* 0x00000002005b7308 */ /* 0x0002640000002400 */
[----:B-1----:R-:W-:Y:S02]  /*2520*/  FMUL.FTZ R2, R23, c[0x0][0x320] ;  /* 0x0000c80017027a20 */ /* 0x002fe40000410000 */
[----:B-----5:R-:W-:Y:S04]  /*2530*/  HMMA.16816.F32 R20, R192, R36, R16 ;  /* 0x00000024c014723c */ /* 0x020fe80000001810 */
[----:B------:R1:W1:Y:S04]  /*2540*/  MUFU.TANH R89, R2 ;  /* 0x0000000200597308 */ /* 0x0002680000002400 */
[----:B------:R-:W-:Y:S01]  /*2550*/  HMMA.16816.F32 R16, R184, R40, R64 ;  /* 0x00000028b810723c */ /* 0x000fe20000001840 */
[----:B------:R-:W5:Y:S01]  /*2560*/  LDSM.16.M88.4 R64, [R216+0xf900] ;  /* 0x00f90000d840783b */ /* 0x000f620000000200 */
        /* <DEDUP_REMOVED lines=11> */
[----:B------:R-:W5:Y:S07]  /*2620*/  LDSM.16.M88.4 R36, [R219+0x6800] ;  /* 0x00680000db24783b */ /* 0x000f6e0000000200 */
[----:B------:R-:W-:Y:S01]  /*2630*/  HMMA.16816.F32 R24, R184, R42, R68 ;  /* 0x0000002ab818723c */ /* 0x000fe20000001844 */
[----:B------:R-:W-:Y:S01]  /*2640*/  LDSM.16.M88.4 R40, [R219+0x7000] ;  /* 0x00700000db28783b */ /* 0x000fe20000000200 */
[----:B-1----:R-:W-:-:S04]  /*2650*/  FMUL.FTZ R2, R28, c[0x0][0x320] ;  /* 0x0000c8001c027a20 */ /* 0x002fc80000410000 */
[----:B------:R1:W1:Y:S02]  /*2660*/  MUFU.TANH R87, R2 ;  /* 0x0000000200577308 */ /* 0x0002640000002400 */
[----:B------:R-:W-:Y:S01]  /*2670*/  HMMA.16816.F32 R44, R180, R62, R120 ;  /* 0x0000003eb42c723c */ /* 0x000fe20000001878 */
[----:B-1----:R-:W-:-:S05]  /*2680*/  FMUL.FTZ R2, R29, c[0x0][0x320] ;  /* 0x0000c8001d027a20 */ /* 0x002fca0000410000 */
[----:B------:R1:W1:Y:S02]  /*2690*/  MUFU.TANH R86, R2 ;  /* 0x0000000200567308 */ /* 0x0002640000002400 */
[----:B-1----:R-:W-:-:S06]  /*26a0*/  FMUL.FTZ R2, R30, c[0x0][0x320] ;  /* 0x0000c8001e027a20 */ /* 0x002fcc0000410000 */
[----:B------:R1:W1:Y:S02]  /*26b0*/  MUFU.TANH R85, R2 ;  /* 0x0000000200557308 */ /* 0x0002640000002400 */
[----:B-1----:R-:W-:Y:S02]  /*26c0*/  FMUL.FTZ R2, R31, c[0x0][0x320] ;  /* 0x0000c8001f027a20 */ /* 0x002fe40000410000 */
[----:B------:R-:W-:Y:S04]  /*26d0*/  HMMA.16816.F32 R28, R208, R52, R20 ;  /* 0x00000034d01c723c */ /* 0x000fe80000001814 */
[----:B------:R1:W1:Y:S04]  /*26e0*/  MUFU.TANH R84, R2 ;  /* 0x0000000200547308 */ /* 0x0002680000002400 */
[----:B------:R-:W-:Y:S08]  /*26f0*/  HMMA.16816.F32 R20, R192, R48, R16 ;  /* 0x00000030c014723c */ /* 0x000ff00000001810 */
[----:B------:R-:W-:Y:S01]  /*2700*/  HMMA.16816.F32 R16, R184, R32, R76 ;  /* 0x00000020b810723c */ /* 0x000fe2000000184c */
[----:B-1----:R-:W-:-:S04]  /*2710*/  FMUL.FTZ R2, R8, c[0x0][0x320] ;  /* 0x0000c80008027a20 */ /* 0x002fc80000410000 */
[----:B------:R1:W1:Y:S02]  /*2720*/  MUFU.TANH R83, R2 ;  /* 0x0000000200537308 */ /* 0x0002640000002400 */
[----:B-1----:R-:W-:-:S06]  /*2730*/  FMUL.FTZ R2, R9, c[0x0][0x320] ;  /* 0x0000c80009027a20 */ /* 0x002fcc0000410000 */
[----:B------:R1:W1:Y:S02]  /*2740*/  MUFU.TANH R82, R2 ;  /* 0x0000000200527308 */ /* 0x0002640000002400 */
[----:B-1----:R-:W-:-:S06]  /*2750*/  FMUL.FTZ R2, R10, c[0x0][0x320] ;  /* 0x0000c8000a027a20 */ /* 0x002fcc0000410000 */
[----:B------:R1:W1:Y:S02]  /*2760*/  MUFU.TANH R81, R2 ;  /* 0x0000000200517308 */ /* 0x0002640000002400 */
[----:B-1----:R-:W-:Y:S02]  /*2770*/  FMUL.FTZ R2, R11, c[0x0][0x320] ;  /* 0x0000c8000b027a20 */ /* 0x002fe40000410000 */
[----:B------:R-:W-:Y:S01]  /*2780*/  HMMA.16816.F32 R8, R208, R54, R12 ;  /* 0x00000036d008723c */ /* 0x000fe2000000180c */
[----:B------:R-:W1:Y:S03]  /*2790*/  LDSM.16.M88.4 R52, [R222+0xf100] ;  /* 0x00f10000de34783b */ /* 0x000e660000000200 */
[----:B------:R2:W1:Y:S04]  /*27a0*/  MUFU.TANH R80, R2 ;  /* 0x0000000200507308 */ /* 0x0004680000002400 */
[----:B------:R-:W-:Y:S01]  /*27b0*/  HMMA.16816.F32 R12, R192, R50, R24 ;  /* 0x00000032c00c723c */ /* 0x000fe20000001818 */
[----:B------:R-:W3:Y:S07]  /*27c0*/  LDSM.16.M88.4 R48, [R223+0x7800] ;  /* 0x00780000df30783b */ /* 0x000eee0000000200 */
[----:B-----5:R-:W-:Y:S01]  /*27d0*/  HMMA.16816.F32 R24, R208, R36, R20 ;  /* 0x00000024d018723c */ /* 0x020fe20000001814 */
[----:B--2---:R-:W-:-:S04]  /*27e0*/  FMUL.FTZ R2, R28, c[0x0][0x320] ;  /* 0x0000c8001c027a20 */ /* 0x004fc80000410000 */
[----:B------:R2:W1:Y:S11]  /*27f0*/  MUFU.TANH R75, R2 ;  /* 0x00000002004b7308 */ /* 0x0004760000002400 */
[----:B------:R-:W-:Y:S01]  /*2800*/  HMMA.16816.F32 R12, R208, R38, R12 ;  /* 0x00000026d00c723c */ /* 0x000fe2000000180c */
[----:B------:R-:W5:Y:S01]  /*2810*/  LDSM.16.M88.4 R36, [R222+0xf900] ;  /* 0x00f90000de24783b */ /* 0x000f620000000200 */
[----:B--2---:R-:W-:-:S06]  /*2820*/  FMUL.FTZ R2, R29, c[0x0][0x320] ;  /* 0x0000c8001d027a20 */ /* 0x004fcc0000410000 */
[----:B------:R-:W-:Y:S01]  /*2830*/  FMUL.FTZ R25, R25, c[0x0][0x320] ;  /* 0x0000c80019197a20 */ /* 0x000fe20000410000 */
[----:B-1----:R-:W-:Y:S01]  /*2840*/  HMMA.16816.F32 R20, R192, R52, R16 ;  /* 0x00000034c014723c */ /* 0x002fe20000001810 */
[----:B------:R1:W2:Y:S01]  /*2850*/  MUFU.TANH R74, R2 ;  /* 0x00000002004a7308 */ /* 0x0002a20000002400 */
[----:B------:R-:W-:Y:S02]  /*2860*/  FMUL.FTZ R26, R26, c[0x0][0x320] ;  /* 0x0000c8001a1a7a20 */ /* 0x000fe40000410000 */
[----:B------:R-:W-:-:S04]  /*2870*/  FMUL.FTZ R27, R27, c[0x0][0x320] ;  /* 0x0000c8001b1b7a20 */ /* 0x000fc80000410000 */
[----:B---3--:R-:W-:Y:S01]  /*2880*/  HMMA.16816.F32 R16, R184, R48, R56 ;  /* 0x00000030b810723c */ /* 0x008fe20000001838 */
[----:B------:R-:W3:Y:S06]  /*2890*/  MUFU.TANH R60, R25 ;  /* 0x00000019003c7308 */ /* 0x000eec0000002400 */
[----:B------:R-:W-:Y:S02]  /*28a0*/  FMUL.FTZ R12, R12, c[0x0][0x320] ;  /* 0x0000c8000c0c7a20 */ /* 0x000fe40000410000 */
[----:B-1----:R-:W-:Y:S01]  /*28b0*/  FMUL.FTZ R2, R30, c[0x0][0x320] ;  /* 0x0000c8001e027a20 */ /* 0x002fe20000410000 */
[----:B------:R-:W1:Y:S01]  /*28c0*/  MUFU.TANH R56, R26 ;  /* 0x0000001a00387308 */ /* 0x000e620000002400 */
[----:B------:R-:W-:-:S02]  /*28d0*/  FMUL.FTZ R13, R13, c[0x0][0x320] ;  /* 0x0000c8000d0d7a20 */ /* 0x000fc40000410000 */
[----:B------:R-:W-:Y:S02]  /*28e0*/  FMUL.FTZ R14, R14, c[0x0][0x320] ;  /* 0x0000c8000e0e7a20 */ /* 0x000fe40000410000 */
[----:B------:R-:W-:-:S03]  /*28f0*/  FMUL.FTZ R15, R15, c[0x0][0x320] ;  /* 0x0000c8000f0f7a20 */ /* 0x000fc60000410000 */
[----:B------:R1:W1:Y:S06]  /*2900*/  MUFU.TANH R73, R2 ;  /* 0x0000000200497308 */ /* 0x00026c0000002400 */
[----:B-----5:R-:W-:Y:S02]  /*2910*/  HMMA.16816.F32 R16, R192, R36, R16 ;  /* 0x00000024c010723c */ /* 0x020fe40000001810 */
[----:B------:R-:W2:Y:S01]  /*2920*/  MUFU.TANH R53, R12 ;  /* 0x0000000c00357308 */ /* 0x000ea20000002400 */
[----:B-1----:R-:W-:-:S07]  /*2930*/  FMUL.FTZ R2, R31, c[0x0][0x320] ;  /* 0x0000c8001f027a20 */ /* 0x002fce0000410000 */
[----:B------:R-:W1:Y:S01]  /*2940*/  MUFU.TANH R52, R13 ;  /* 0x0000000d00347308 */ /* 0x000e620000002400 */
[----:B------:R-:W-:Y:S01]  /*2950*/  HMMA.16816.F32 R28, R184, R34, R44 ;  /* 0x00000022b81c723c */ /* 0x000fe2000000182c */
[----:B------:R-:W5:Y:S01]  /*2960*/  LDSM.16.M88.4 R32, [R219+0x7800] ;  /* 0x00780000db20783b */ /* 0x000f620000000200 */
[----:B------:R-:W-:-:S05]  /*2970*/  DEPBAR.LE SB0, 0x0 ;  /* 0x000080000000791a */ /* 0x000fca0000000000 */
[----:B------:R1:W1:Y:S08]  /*2980*/  MUFU.TANH R72, R2 ;  /* 0x0000000200487308 */ /* 0x0002700000002400 */
[----:B------:R-:W2:Y:S01]  /*2990*/  MUFU.TANH R49, R15 ;  /* 0x0000000f00317308 */ /* 0x000ea20000002400 */
[----:B-1----:R-:W-:-:S08]  /*29a0*/  FMUL.FTZ R2, R8, c[0x0][0x320] ;  /* 0x0000c80008027a20 */ /* 0x002fd00000410000 */
[----:B------:R-:W-:Y:S01]  /*29b0*/  HMMA.16816.F32 R28, R192, R54, R28 ;  /* 0x00000036c01c723c */ /* 0x000fe2000000181c */
[----:B------:R-:W1:Y:S08]  /*29c0*/  MUFU.TANH R54, R27 ;  /* 0x0000001b00367308 */ /* 0x000e700000002400 */
[----:B------:R1:W1:Y:S02]  /*29d0*/  MUFU.TANH R65, R2 ;  /* 0x0000000200417308 */ /* 0x0002640000002400 */
[----:B-1----:R-:W-:-:S06]  /*29e0*/  FMUL.FTZ R2, R9, c[0x0][0x320] ;  /* 0x0000c80009027a20 */ /* 0x002fcc0000410000 */
[----:B------:R1:W1:Y:S02]  /*29f0*/  MUFU.TANH R64, R2 ;  /* 0x0000000200407308 */ /* 0x0002640000002400 */
[----:B-1----:R-:W-:-:S06]  /*2a00*/  FMUL.FTZ R2, R10, c[0x0][0x320] ;  /* 0x0000c8000a027a20 */ /* 0x002fcc0000410000 */
[----:B------:R1:W1:Y:S02]  /*2a10*/  MUFU.TANH R63, R2 ;  /* 0x00000002003f7308 */ /* 0x0002640000002400 */
[----:B-1----:R-:W-:Y:S02]  /*2a20*/  FMUL.FTZ R2, R11, c[0x0][0x320] ;  /* 0x0000c8000b027a20 */ /* 0x002fe40000410000 */
[----:B------:R-:W-:Y:S04]  /*2a30*/  HMMA.16816.F32 R8, R180, R66, R108 ;  /* 0x00000042b408723c */ /* 0x000fe8000000186c */
[----:B------:R1:W1:Y:S02]  /*2a40*/  MUFU.TANH R62, R2 ;  /* 0x00000002003e7308 */ /* 0x0002640000002400 */
[----:B-1----:R-:W-:-:S02]  /*2a50*/  FMUL.FTZ R2, R24, c[0x0][0x320] ;  /* 0x0000c80018027a20 */ /* 0x002fc40000410000 */
[----:B------:R-:W-:Y:S04]  /*2a60*/  HMMA.16816.F32 R24, R208, R40, R20 ;  /* 0x00000028d018723c */ /* 0x000fe80000001814 */
[----:B------:R-:W1:Y:S11]  /*2a70*/  MUFU.TANH R61, R2 ;  /* 0x00000002003d7308 */ /* 0x000e760000002400 */
[----:B------:R-:W-:Y:S01]  /*2a80*/  @!UPT UIADD3 URZ, URZ, URZ, URZ ;  /* 0x0000003f3f3ff290 */ /* 0x000fe2000fffe03f */
[----:B------:R-:W-:Y:S01]  /*2a90*/  HMMA.16816.F32 R8, R184, R50, R8 ;  /* 0x00000032b808723c */ /* 0x000fe20000001808 */
[----:B------:R5:W1:Y:S07]  /*2aa0*/  MUFU.TANH R50, R14 ;  /* 0x0000000e00327308 */ /* 0x000a6e0000002400 */
[----:B------:R-:W-:Y:S01]  /*2ab0*/  HMMA.16816.F32 R20, R208, R42, R28 ;  /* 0x0000002ad014723c */ /* 0x000fe2000000181c */
[----:B------:R-:W-:-:S07]  /*2ac0*/  FMUL.FTZ R27, R27, c[0x0][0x320] ;  /* 0x0000c8001b1b7a20 */ /* 0x000fce0000410000 */
[----:B-----5:R-:W-:Y:S01]  /*2ad0*/  HMMA.16816.F32 R12, R208, R32, R16 ;  /* 0x00000020d00c723c */ /* 0x020fe20000001810 */
[----:B------:R-:W-:Y:S01]  /*2ae0*/  FMUL.FTZ R24, R24, c[0x0][0x320] ;  /* 0x0000c80018187a20 */ /* 0x000fe20000410000 */
[----:B------:R1:W1:Y:S01]  /*2af0*/  MUFU.TANH R45, R27 ;  /* 0x0000001b002d7308 */ /* 0x0002620000002400 */
[----:B------:R-:W-:Y:S02]  /*2b00*/  FMUL.FTZ R25, R25, c[0x0][0x320] ;  /* 0x0000c80019197a20 */ /* 0x000fe40000410000 */
[----:B------:R-:W-:-:S03]  /*2b10*/  FMUL.FTZ R26, R26, c[0x0][0x320] ;  /* 0x0000c8001a1a7a20 */ /* 0x000fc60000410000 */
[----:B------:R-:W-:Y:S02]  /*2b20*/  HMMA.16816.F32 R8, R192, R38, R8 ;  /* 0x00000026c008723c */ /* 0x000fe40000001808 */
[----:B------:R1:W1:Y:S06]  /*2b30*/  MUFU.TANH R48, R24 ;  /* 0x0000001800307308 */ /* 0x00026c0000002400 */
[----:B------:R-:W-:Y:S02]  /*2b40*/  FMUL.FTZ R20, R20, c[0x0][0x320] ;  /* 0x0000c80014147a20 */ /* 0x000fe40000410000 */
[----:B------:R-:W-:-:S02]  /*2b50*/  FMUL.FTZ R21, R21, c[0x0][0x320] ;  /* 0x0000c80015157a20 */ /* 0x000fc40000410000 */
[----:B------:R-:W-:Y:S01]  /*2b60*/  FMUL.FTZ R22, R22, c[0x0][0x320] ;  /* 0x0000c80016167a20 */ /* 0x000fe20000410000 */
[----:B------:R1:W1:Y:S01]  /*2b70*/  MUFU.TANH R47, R25 ;  /* 0x00000019002f7308 */ /* 0x0002620000002400 */
[----:B------:R-:W-:Y:S02]  /*2b80*/  FMUL.FTZ R23, R23, c[0x0][0x320] ;  /* 0x0000c80017177a20 */ /* 0x000fe40000410000 */
[----:B------:R-:W-:Y:S02]  /*2b90*/  FMUL.FTZ R12, R12, c[0x0][0x320] ;  /* 0x0000c8000c0c7a20 */ /* 0x000fe40000410000 */
[----:B------:R-:W-:-:S03]  /*2ba0*/  FMUL.FTZ R13, R13, c[0x0][0x320] ;  /* 0x0000c8000d0d7a20 */ /* 0x000fc60000410000 */
[----:B------:R1:W1:Y:S01]  /*2bb0*/  MUFU.TANH R46, R26 ;  /* 0x0000001a002e7308 */ /* 0x0002620000002400 */
[----:B------:R-:W-:Y:S02]  /*2bc0*/  FMUL.FTZ R14, R14, c[0x0][0x320] ;  /* 0x0000c8000e0e7a20 */ /* 0x000fe40000410000 */
[----:B------:R-:W-:Y:S01]  /*2bd0*/  FMUL.FTZ R15, R15, c[0x0][0x320] ;  /* 0x0000c8000f0f7a20 */ /* 0x000fe20000410000 */
[----:B------:R-:W-:Y:S04]  /*2be0*/  HMMA.16816.F32 R8, R208, R34, R8 ;  /* 0x00000022d008723c */ /* 0x000fe80000001808 */
[----:B------:R1:W1:Y:S08]  /*2bf0*/  MUFU.TANH R44, R20 ;  /* 0x00000014002c7308 */ /* 0x0002700000002400 */
[----:B------:R1:W1:Y:S08]  /*2c00*/  MUFU.TANH R43, R21 ;  /* 0x00000015002b7308 */ /* 0x0002700000002400 */
[----:B------:R1:W1:Y:S04]  /*2c10*/  MUFU.TANH R39, R22 ;  /* 0x0000001600277308 */ /* 0x0002680000002400 */
[----:B------:R-:W-:-:S02]  /*2c20*/  FMUL.FTZ R8, R8, c[0x0][0x320] ;  /* 0x0000c80008087a20 */ /* 0x000fc40000410000 */
[----:B------:R-:W-:Y:S02]  /*2c30*/  FMUL.FTZ R9, R9, c[0x0][0x320] ;  /* 0x0000c80009097a20 */ /* 0x000fe40000410000 */
[----:B------:R1:W1:Y:S01]  /*2c40*/  MUFU.TANH R42, R23 ;  /* 0x00000017002a7308 */ /* 0x0002620000002400 */
[----:B------:R-:W-:Y:S02]  /*2c50*/  FMUL.FTZ R10, R10, c[0x0][0x320] ;  /* 0x0000c8000a0a7a20 */ /* 0x000fe40000410000 */
[----:B------:R-:W-:-:S05]  /*2c60*/  FMUL.FTZ R11, R11, c[0x0][0x320] ;  /* 0x0000c8000b0b7a20 */ /* 0x000fca0000410000 */
[----:B------:R1:W1:Y:S08]  /*2c70*/  MUFU.TANH R36, R12 ;  /* 0x0000000c00247308 */ /* 0x0002700000002400 */
[----:B------:R1:W1:Y:S08]  /*2c80*/  MUFU.TANH R35, R13 ;  /* 0x0000000d00237308 */ /* 0x0002700000002400 */
[----:B------:R1:W1:Y:S08]  /*2c90*/  MUFU.TANH R41, R14 ;  /* 0x0000000e00297308 */ /* 0x0002700000002400 */
[----:B------:R1:W1:Y:S08]  /*2ca0*/  MUFU.TANH R40, R15 ;  /* 0x0000000f00287308 */ /* 0x0002700000002400 */
[----:B------:R1:W1:Y:S08]  /*2cb0*/  MUFU.TANH R34, R8 ;  /* 0x0000000800227308 */ /* 0x0002700000002400 */
[----:B------:R1:W1:Y:S08]  /*2cc0*/  MUFU.TANH R27, R9 ;  /* 0x00000009001b7308 */ /* 0x0002700000002400 */
[----:B------:R1:W1:Y:S08]  /*2cd0*/  MUFU.TANH R38, R10 ;  /* 0x0000000a00267308 */ /* 0x0002700000002400 */
[----:B------:R1:W1:Y:S01]  /*2ce0*/  MUFU.TANH R37, R11 ;  /* 0x0000000b00257308 */ /* 0x0002620000002400 */
[----:B------:R-:W-:Y:S06]  /*2cf0*/  BAR.SYNC.DEFER_BLOCKING 0x0 ;  /* 0x0000000000007b1d */ /* 0x000fec0000010000 */
[----:B------:R-:W-:Y:S05]  /*2d00*/  @P1 BRA `(.L_x_1) ;  /* 0x000004a000001947 */ /* 0x000fea0003800000 */
[----:B--234-:R-:W-:Y:S01]  /*2d10*/  ULEA UR5, UR8, UR11, 0x7 ;  /* 0x0000000b08057291 */ /* 0x01cfe2000f8e383f */
[----:B------:R-:W-:Y:S01]  /*2d20*/  PLOP3.LUT P2, PT, PT, PT, UP1, 0x80, 0x0 ;  /* 0x000000000000781c */ /* 0x000fe20003f4f018 */
[----:B------:R-:W-:Y:S01]  /*2d30*/  IMAD.MOV.U32 R244, RZ, RZ, RZ ;  /* 0x000000fffff47224 */ /* 0x000fe200078e00ff */
[----:B------:R-:W-:-:S03]  /*2d40*/  PLOP3.LUT P1, PT, PT, PT, UP1, 0x80, 0x0 ;  /* 0x000000000000781c */ /* 0x000fc60003f2f018 */
[----:B------:R-:W-:-:S05]  /*2d50*/  IMAD.U32 R3, RZ, RZ, UR5 ;  /* 0x00000005ff037e24 */ /* 0x000fca000f8e00ff */
[----:B------:R-:W-:-:S05]  /*2d60*/  IADD3 R3, R3, -0x100, R138 ;  /* 0xffffff0003037810 */ /* 0x000fca0007ffe08a */
[----:B------:R-:W-:-:S04]  /*2d70*/  @P2 IMAD.HI.U32 R6, R3, c[0x0][0x2bc], RZ ;  /* 0x0000af0003062a27 */ /* 0x000fc800078e00ff */
[----:B------:R-:W-:Y:S01]  /*2d80*/  IMAD.MOV.U32 R2, RZ, RZ, R3 ;  /* 0x000000ffff027224 */ /* 0x000fe200078e0003 */
[----:B------:R-:W-:-:S04]  /*2d90*/  @P1 SHF.R.U32.HI R2, RZ, c[0x0][0x2c0], R6 ;  /* 0x0000b000ff021a19 */ /* 0x000fc80000011606 */
[----:B------:R-:W-:-:S04]  /*2da0*/  @!P6 IADD3 R7, P1, R2, UR12, RZ ;  /* 0x0000000c0207ec10 */ /* 0x000fc8000ff3e0ff */
[----:B-1----:R-:W-:Y:S02]  /*2db0*/  @!P6 LEA.HI.X.SX32 R8, R2, UR6, 0x1, P1 ;  /* 0x000000060208ec11 */ /* 0x002fe400088f0eff */
[----:B------:R-:W-:-:S04]  /*2dc0*/  @!P6 LEA R6, P1, R7, c[0x0][0x2a0], 0x2 ;  /* 0x0000a8000706ea11 */ /* 0x000fc800078210ff */
[----:B------:R-:W-:-:S05]  /*2dd0*/  @!P6 LEA.HI.X R7, R7, c[0x0][0x2a4], R8, 0x2, P1 ;  /* 0x0000a9000707ea11 */ /* 0x000fca00008f1408 */
[----:B------:R1:W2:Y:S01]  /*2de0*/  @!P6 LDG.E R244, [R6.64] ;  /* 0x0000000e06f4e981 */ /* 0x0002a2000c1e1900 */
[----:B------:R-:W-:Y:S01]  /*2df0*/  IMAD.MOV R245, RZ, RZ, -R2 ;  /* 0x000000fffff57224 */ /* 0x000fe200078e0a02 */
[----:B------:R-:W-:Y:S01]  /*2e00*/  SEL R26, RZ, 0x10, P0 ;  /* 0x00000010ff1a7807 */ /* 0x000fe20000000000 */
[----:B------:R-:W-:Y:S01]  /*2e10*/  IMAD.WIDE R24, R148, 0x2, RZ ;  /* 0x0000000294187825 */ /* 0x000fe200078e02ff */
[----:B------:R-:W-:Y:S02]  /*2e20*/  ISETP.NE.U32.AND P5, PT, R135, RZ, PT ;  /* 0x000000ff8700720c */ /* 0x000fe40003fa5070 */
[----:B------:R-:W-:Y:S01]  /*2e30*/  IADD3 R8, -R26, 0x10, RZ ;  /* 0x000000101a087810 */ /* 0x000fe20007ffe1ff */
[----:B------:R-:W-:-:S03]  /*2e40*/  IMAD R245, R245, c[0x0][0x2b8], R3 ;  /* 0x0000ae00f5f57a24 */ /* 0x000fc600078e0203 */
[----:B------:R-:W-:Y:S02]  /*2e50*/  LOP3.LUT R8, R8, 0xf, RZ, 0xc0, !PT ;  /* 0x0000000f08087812 */ /* 0x000fe400078ec0ff */
[----:B------:R-:W-:-:S05]  /*2e60*/  SHF.R.S32.HI R2, RZ, 0x1f, R245 ;  /* 0x0000001fff027819 */ /* 0x000fca00000114f5 */
[----:B-1----:R-:W-:Y:S02]  /*2e70*/  IMAD R6, R2, c[0x0][0x1e0], RZ ;  /* 0x0000780002067a24 */ /* 0x002fe400078e02ff */
[----:B------:R-:W-:-:S04]  /*2e80*/  IMAD.WIDE.U32 R2, R245, c[0x0][0x1e0], RZ ;  /* 0x00007800f5027a25 */ /* 0x000fc800078e00ff */
[----:B------:R-:W-:-:S04]  /*2e90*/  IMAD R6, R245, c[0x0][0x1e4], R6 ;  /* 0x00007900f5067a24 */ /* 0x000fc800078e0206 */
[----:B------:R-:W-:Y:S01]  /*2ea0*/  IMAD.IADD R3, R3, 0x1, R6 ;  /* 0x0000000103037824 */ /* 0x000fe200078e0206 */
[----:B--2---:R-:W-:-:S03]  /*2eb0*/  SHF.R.S32.HI R6, RZ, 0x1f, R244 ;  /* 0x0000001fff067819 */ /* 0x004fc600000114f4 */
[----:B------:R-:W-:-:S04]  /*2ec0*/  IMAD.WIDE.U32 R2, R244, c[0x0][0x1f0], R2 ;  /* 0x00007c00f4027a25 */ /* 0x000fc800078e0002 */
[----:B------:R-:W-:Y:S01]  /*2ed0*/  IMAD R6, R6, c[0x0][0x1f0], RZ ;  /* 0x00007c0006067a24 */ /* 0x000fe200078e02ff */
[----:B------:R-:W-:-:S03]  /*2ee0*/  IADD3 R2, P1, R2, UR18, RZ ;  /* 0x0000001202027c10 */ /* 0x000fc6000ff3e0ff */
[----:B------:R-:W-:-:S05]  /*2ef0*/  IMAD R6, R244, c[0x0][0x1f4], R6 ;  /* 0x00007d00f4067a24 */ /* 0x000fca00078e0206 */
[----:B------:R-:W-:Y:S02]  /*2f00*/  IADD3.X R6, R3, UR16, R6, P1, !PT ;  /* 0x0000001003067c10 */ /* 0x000fe40008ffe406 */
[----:B------:R-:W-:-:S04]  /*2f10*/  LEA R3, P1, R2, c[0x0][0x1c8], 0x1 ;  /* 0x0000720002037a11 */ /* 0x000fc800078208ff */
[----:B------:R-:W-:Y:S01]  /*2f20*/  LEA.HI.X R2, R2, c[0x0][0x1cc], R6, 0x1, P1 ;  /* 0x0000730002027a11 */ /* 0x000fe200008f0c06 */
[----:B------:R-:W1:Y:S04]  /*2f30*/  SHFL.IDX PT, R18, R3, RZ, 0x181f ;  /* 0x00181fff03127589 */ /* 0x000e6800000e0000 */
[----:B------:R-:W2:Y:S04]  /*2f40*/  SHFL.IDX PT, R14, R3, 0x1, 0x181f ;  /* 0x00381f00030e7f89 */ /* 0x000ea800000e0000 */
[----:B------:R-:W3:Y:S04]  /*2f50*/  SHFL.IDX PT, R10, R3, 0x2, 0x181f ;  /* 0x00581f00030a7f89 */ /* 0x000ee800000e0000 */
[----:B------:R-:W4:Y:S04]  /*2f60*/  SHFL.IDX PT, R6, R2, RZ, 0x181f ;  /* 0x00181fff02067589 */ /* 0x000f2800000e0000 */
[----:B------:R-:W5:Y:S04]  /*2f70*/  SHFL.IDX PT, R11, R2, 0x1, 0x181f ;  /* 0x00381f00020b7f89 */ /* 0x000f6800000e0000 */
[----:B------:R-:W5:Y:S04]  /*2f80*/  SHFL.IDX PT, R23, R2, 0x2, 0x181f ;  /* 0x00581f0002177f89 */ /* 0x000f6800000e0000 */
[----:B------:R-:W5:Y:S01]  /*2f90*/  SHFL.IDX PT, R7, R3, 0x3, 0x181f ;  /* 0x00781f0003077f89 */ /* 0x000f6200000e0000 */
[----:B-1----:R-:W-:-:S03]  /*2fa0*/  IADD3 R20, P2, R24, R18, RZ ;  /* 0x0000001218147210 */ /* 0x002fc60007f5e0ff */
[----:B------:R1:W1:Y:S01]  /*2fb0*/  SHFL.IDX PT, R22, R2, 0x3, 0x181f ;  /* 0x00781f0002167f89 */ /* 0x00026200000e0000 */
[C---:B--2---:R-:W-:Y:S02]  /*2fc0*/  IADD3 R16, P1, R24.reuse, R14, RZ ;  /* 0x0000000e18107210 */ /* 0x044fe40007f3e0ff */
[----:B---3--:R-:W-:Y:S01]  /*2fd0*/  IADD3 R12, P4, R24, R10, RZ ;  /* 0x0000000a180c7210 */ /* 0x008fe20007f9e0ff */
[C---:B----4-:R-:W-:Y:S02]  /*2fe0*/  IMAD.X R21, R25.reuse, 0x1, R6, P2 ;  /* 0x0000000119157824 */ /* 0x050fe400010e0606 */
[C---:B-----5:R-:W-:Y:S02]  /*2ff0*/  IMAD.X R17, R25.reuse, 0x1, R11, P1 ;  /* 0x0000000119117824 */ /* 0x060fe400008e060b */
[----:B------:R-:W-:Y:S01]  /*3000*/  IMAD.X R13, R25, 0x1, R23, P4 ;  /* 0x00000001190d7824 */ /* 0x000fe200020e0617 */
[----:B------:R-:W-:Y:S02]  /*3010*/  IADD3 R8, P2, P1, R8, R7, R24 ;  /* 0x0000000708087210 */ /* 0x000fe4000795e018 */
[----:B------:R-:W-:-:S02]  /*3020*/  IADD3 R24, -R135, 0x10, RZ ;  /* 0x0000001087187810 */ /* 0x000fc40007ffe1ff */
[----:B-1----:R-:W-:Y:S02]  /*3030*/  SHF.R.S32.HI R2, RZ, 0x1f, R137 ;  /* 0x0000001fff027819 */ /* 0x002fe40000011489 */
[----:B------:R-:W-:Y:S02]  /*3040*/  IADD3.X R9, RZ, R22, R25, P2, P1 ;  /* 0x00000016ff097210 */ /* 0x000fe400017e2419 */
[----:B------:R-:W-:Y:S02]  /*3050*/  LEA.HI R2, R2, R137, RZ, 0x3 ;  /* 0x0000008902027211 */ /* 0x000fe400078f18ff */
[----:B------:R-:W-:Y:S02]  /*3060*/  LOP3.LUT R24, R24, 0xf, RZ, 0xc0, !PT ;  /* 0x0000000f18187812 */ /* 0x000fe400078ec0ff */
[----:B------:R-:W-:-:S05]  /*3070*/  LOP3.LUT R2, R2, 0xfffffff8, RZ, 0xc0, !PT ;  /* 0xfffffff802027812 */ /* 0x000fca00078ec0ff */
[----:B------:R-:W-:-:S05]  /*3080*/  IMAD.WIDE R2, R2, 0x2, RZ ;  /* 0x0000000202027825 */ /* 0x000fca00078e02ff */
[C---:B------:R-:W-:Y:S02]  /*3090*/  IADD3 R18, P4, R2.reuse, R18, RZ ;  /* 0x0000001202127210 */ /* 0x040fe40007f9e0ff */
[----:B------:R-:W-:-:S03]  /*30a0*/  IADD3 R14, P1, R2, R14, RZ ;  /* 0x0000000e020e7210 */ /* 0x000fc60007f3e0ff */
[C---:B------:R-:W-:Y:S01]  /*30b0*/  IMAD.X R19, R3.reuse, 0x1, R6, P4 ;  /* 0x0000000103137824 */ /* 0x040fe200020e0606 */
[----:B------:R-:W-:Y:S01]  /*30c0*/  IADD3 R10, P4, R2, R10, RZ ;  /* 0x0000000a020a7210 */ /* 0x000fe20007f9e0ff */
[C---:B------:R-:W-:Y:S01]  /*30d0*/  IMAD.X R15, R3.reuse, 0x1, R11, P1 ;  /* 0x00000001030f7824 */ /* 0x040fe200008e060b */
[----:B------:R-:W-:Y:S01]  /*30e0*/  IADD3 R6, P2, P1, R24, R7, R2 ;  /* 0x0000000718067210 */ /* 0x000fe2000795e002 */
[----:B------:R-:W-:Y:S02]  /*30f0*/  IMAD.SHL.U32 R2, R136, 0x2, RZ ;  /* 0x0000000288027824 */ /* 0x000fe400078e00ff */
[----:B------:R-:W-:Y:S01]  /*3100*/  IMAD.X R11, R3, 0x1, R23, P4 ;  /* 0x00000001030b7824 */ /* 0x000fe200020e0617 */
[----:B------:R-:W-:Y:S02]  /*3110*/  ISETP.NE.U32.AND P4, PT, R26, RZ, PT ;  /* 0x000000ff1a00720c */ /* 0x000fe40003f85070 */
[----:B------:R1:W-:Y:S01]  /*3120*/  LDGSTS.E.BYPASS.LTC128B.128 [R2+0x8100], [R20.64], !P0 ;  /* 0x0810000014027fae */ /* 0x0003e2000c101d4e */
[----:B------:R-:W-:-:S03]  /*3130*/  IADD3.X R7, RZ, R22, R3, P2, P1 ;  /* 0x00000016ff077210 */ /* 0x000fc600017e2403 */
[----:B------:R1:W-:Y:S04]  /*3140*/  LDGSTS.E.BYPASS.LTC128B.128 [R2+0xc100], [R18.64], !P3 ;  /* 0x0c10000012027fae */ /* 0x0003e8000d901d4e */
[----:B------:R1:W-:Y:S04]  /*3150*/  LDGSTS.E.BYPASS.LTC128B.128 [R2+0x9100], [R16.64], !P0 ;  /* 0x0910000010027fae */ /* 0x0003e8000c101d4e */
[----:B------:R1:W-:Y:S04]  /*3160*/  LDGSTS.E.BYPASS.LTC128B.128 [R2+0xd100], [R14.64], !P3 ;  /* 0x0d1000000e027fae */ /* 0x0003e8000d901d4e */
[----:B------:R1:W-:Y:S04]  /*3170*/  LDGSTS.E.BYPASS.LTC128B.128 [R2+0xa100], [R12.64], !P0 ;  /* 0x0a1000000c027fae */ /* 0x0003e8000c101d4e */
[----:B------:R1:W-:Y:S04]  /*3180*/  LDGSTS.E.BYPASS.LTC128B.128 [R2+0xe100], [R10.64], !P3 ;  /* 0x0e1000000a027fae */ /* 0x0003e8000d901d4e */
[----:B------:R1:W-:Y:S04]  /*3190*/  LDGSTS.E.BYPASS.LTC128B.128.ZFILL [R2+0xb100], [R8.64], P4 ;  /* 0x0b10000008027fae */ /* 0x0003e8000a141d4e */
[----:B------:R1:W-:Y:S02]  /*31a0*/  LDGSTS.E.BYPASS.LTC128B.128.ZFILL [R2+0xf100], [R6.64], P5 ;  /* 0x0f10000006027fae */ /* 0x0003e4000a941d4e */
.L_x_1:
[----:B-1234-:R-:W-:Y:S01]  /*31b0*/  SHF.R.S32.HI R2, RZ, 0x1f, R132 ;  /* 0x0000001fff027819 */ /* 0x01efe20000011484 */
[----:B------:R-:W-:Y:S01]  /*31c0*/  IMAD.SHL.U32 R217, R4, 0x2, RZ ;  /* 0x0000000204d97824 */ /* 0x000fe200078e00ff */
[----:B------:R-:W0:Y:S02]  /*31d0*/  LDGDEPBAR ;  /* 0x00000000000079af */ /* 0x000e240000000000 */
[----:B------:R-:W-:Y:S01]  /*31e0*/  LEA.HI R3, R2, R132, RZ, 0x2 ;  /* 0x0000008402037211 */ /* 0x000fe200078f10ff */
[--C-:B------:R-:W-:Y:S01]  /*31f0*/  IMAD R218, R5, 0x2, R217.reuse ;  /* 0x0000000205da7824 */ /* 0x100fe200078e02d9 */
[----:B------:R-:W-:Y:S01]  /*3200*/  LDSM.16.MT88.4 R20, [R217+0x100] ;  /* 0x00010000d914783b */ /* 0x000fe20000004200 */
[C---:B------:R-:W-:Y:S01]  /*3210*/  IMAD R221, R0.reuse, 0x2, R217 ;  /* 0x0000000200dd7824 */ /* 0x040fe200078e02d9 */
[----:B------:R-:W-:Y:S01]  /*3220*/  LOP3.LUT R2, R3, 0x7ffffffc, RZ, 0xc0, !PT ;  /* 0x7ffffffc03027812 */ /* 0x000fe200078ec0ff */
[----:B------:R-:W-:Y:S01]  /*3230*/  IMAD R220, R0, 0x2, R218 ;  /* 0x0000000200dc7824 */ /* 0x000fe200078e02da */
[----:B------:R1:W-:Y:S03]  /*3240*/  STL [R1+0x1c], R3 ;  /* 0x00001c0301007387 */ /* 0x0003e60000100800 */
[----:B------:R-:W-:Y:S01]  /*3250*/  IMAD.IADD R2, R132, 0x1, -R2 ;  /* 0x0000000184027824 */ /* 0x000fe200078e0a02 */
[----:B------:R-:W-:Y:S01]  /*3260*/  LDSM.16.MT88.4 R16, [R218+0x100] ;  /* 0x00010000da10783b */ /* 0x000fe20000004200 */
[----:B-1----:R-:W-:-:S04]  /*3270*/  IMAD.MOV.U32 R3, RZ, RZ, -0x2 ;  /* 0xfffffffeff037424 */ /* 0x002fc800078e00ff */
[----:B------:R-:W-:-:S05]  /*3280*/  IMAD R2, R2, R3, UR17 ;  /* 0x0000001102027e24 */ /* 0x000fca000f8e0203 */
[C---:B------:R-:W-:Y:S02]  /*3290*/  ISETP.GT.AND P5, PT, R2.reuse, RZ, PT ;  /* 0x000000ff0200720c */ /* 0x040fe40003fa4270 */
[C---:B------:R-:W-:Y:S02]  /*32a0*/  ISETP.GT.AND P4, PT, R2.reuse, 0x1, PT ;  /* 0x000000010200780c */ /* 0x040fe40003f84270 */
[----:B------:R-:W-:Y:S02]  /*32b0*/  ISETP.GT.AND P2, PT, R2, 0x8, PT ;  /* 0x000000080200780c */ /* 0x000fe40003f44270 */
[----:B------:R-:W-:Y:S02]  /*32c0*/  FSEL R8, R134, -INF , P5 ;  /* 0xff80000086087808 */ /* 0x000fe40002800000 */
[----:B------:R-:W-:Y:S02]  /*32d0*/  FSEL R9, R133, -INF , P4 ;  /* 0xff80000085097808 */ /* 0x000fe40002000000 */
[----:B------:R-:W-:-:S02]  /*32e0*/  ISETP.GT.AND P1, PT, R2, 0x9, PT ;  /* 0x000000090200780c */ /* 0x000fc40003f24270 */
[----:B------:R-:W-:Y:S02]  /*32f0*/  FSEL R10, R129, -INF , P2 ;  /* 0xff800000810a7808 */ /* 0x000fe40001000000 */
[----:B------:R-:W-:Y:S02]  /*3300*/  FMNMX.FTZ R68, R8, R9, !PT ;  /* 0x0000000908447209 */ /* 0x000fe40007810000 */
[----:B------:R-:W-:Y:S02]  /*3310*/  FSEL R12, R131, -INF , P5 ;  /* 0xff800000830c7808 */ /* 0x000fe40002800000 */
[----:B------:R-:W-:Y:S02]  /*3320*/  ISETP.GT.AND P5, PT, R2, 0x10, PT ;  /* 0x000000100200780c */ /* 0x000fe40003fa4270 */
[----:B------:R-:W-:Y:S02]  /*3330*/  FSEL R11, R128, -INF , P1 ;  /* 0xff800000800b7808 */ /* 0x000fe40000800000 */
[----:B------:R-:W-:-:S02]  /*3340*/  FMNMX.FTZ R68, R10, R68, !PT ;  /* 0x000000440a447209 */ /* 0x000fc40007810000 */
[----:B------:R-:W-:Y:S02]  /*3350*/  FSEL R13, R130, -INF , P4 ;  /* 0xff800000820d7808 */ /* 0x000fe40002000000 */
[C---:B------:R-:W-:Y:S02]  /*3360*/  ISETP.GT.AND P4, PT, R2.reuse, 0x11, PT ;  /* 0x000000110200780c */ /* 0x040fe40003f84270 */
[----:B------:R-:W-:Y:S02]  /*3370*/  FSEL R28, R125, -INF , P5 ;  /* 0xff8000007d1c7808 */ /* 0x000fe40002800000 */
[----:B------:R-:W-:Y:S02]  /*3380*/  FMNMX.FTZ R68, R11, R68, !PT ;  /* 0x000000440b447209 */ /* 0x000fe40007810000 */
        /* <DEDUP_REMOVED lines=9> */
[----:B------:R-:W-:Y:S02]  /*3420*/  ISETP.GT.AND P5, PT, R2, 0x20, PT ;  /* 0x000000200200780c */ /* 0x000fe40003fa4270 */
[----:B------:R-:W-:Y:S02]  /*3430*/  FSEL R31, R100, -INF , P1 ;  /* 0xff800000641f7808 */ /* 0x000fe40000800000 */
[----:B------:R-:W-:Y:S02]  /*3440*/  FMNMX.FTZ R68, R30, R68, !PT ;  /* 0x000000441e447209 */ /* 0x000fe40007810000 */
[----:B------:R-:W-:Y:S02]  /*3450*/  FSEL R33, R102, -INF , P4 ;  /* 0xff80000066217808 */ /* 0x000fe40002000000 */
[----:B------:R-:W-:-:S02]  /*3460*/  ISETP.GT.AND P4, PT, R2, 0x21, PT ;  /* 0x000000210200780c */ /* 0x000fc40003f84270 */
[----:B------:R-:W-:Y:S02]  /*3470*/  FSEL R71, R95, -INF , P5 ;  /* 0xff8000005f477808 */ /* 0x000fe40002800000 */
[----:B------:R-:W-:Y:S02]  /*3480*/  FMNMX.FTZ R68, R31, R68, !PT ;  /* 0x000000441f447209 */ /* 0x000fe40007810000 */
[----:B------:R-:W-:Y:S02]  /*3490*/  FMNMX.FTZ R3, R12, R13, !PT ;  /* 0x0000000d0c037209 */ /* 0x000fe40007810000 */
[----:B------:R-:W-:Y:S02]  /*34a0*/  FSEL R69, R97, -INF , P2 ;  /* 0xff80000061457808 */ /* 0x000fe40001000000 */
[----:B------:R-:W-:Y:S02]  /*34b0*/  ISETP.GT.AND P2, PT, R2, 0x28, PT ;  /* 0x000000280200780c */ /* 0x000fe40003f44270 */
[----:B------:R-:W-:-:S02]  /*34c0*/  FSEL R112, R89, -INF , P4 ;  /* 0xff80000059707808 */ /* 0x000fc40002000000 */
        /* <DEDUP_REMOVED lines=10> */
[----:B------:R-:W-:Y:S02]  /*3570*/  FSEL R114, R90, -INF , P1 ;  /* 0xff8000005a727808 */ /* 0x000fe40000800000 */
[----:B------:R-:W-:-:S02]  /*3580*/  ISETP.GT.AND P5, PT, R2, 0x30, PT ;  /* 0x000000300200780c */ /* 0x000fc40003fa4270 */
[----:B------:R-:W-:Y:S02]  /*3590*/  FSEL R90, R92, -INF , P1 ;  /* 0xff8000005c5a7808 */ /* 0x000fe40000800000 */
[----:B------:R-:W-:Y:S02]  /*35a0*/  FMNMX.FTZ R68, R88, R68, !PT ;  /* 0x0000004458447209 */ /* 0x000fe40007810000 */
[----:B------:R-:W-:Y:S02]  /*35b0*/  FMNMX.FTZ R3, R32, R3, !PT ;  /* 0x0000000320037209 */ /* 0x000fe40007810000 */
[----:B------:R-:W-:Y:S02]  /*35c0*/  ISETP.GT.AND P4, PT, R2, 0x31, PT ;  /* 0x000000310200780c */ /* 0x000fe40003f84270 */
[----:B------:R-:W-:Y:S02]  /*35d0*/  FSEL R149, R87, -INF , P5 ;  /* 0xff80000057957808 */ /* 0x000fe40002800000 */
[----:B------:R-:W-:-:S02]  /*35e0*/  FMNMX.FTZ R68, R90, R68, !PT ;  /* 0x000000445a447209 */ /* 0x000fc40007810000 */
[----:B------:R-:W-:Y:S02]  /*35f0*/  FMNMX.FTZ R3, R33, R3, !PT ;  /* 0x0000000321037209 */ /* 0x000fe40007810000 */
[----:B------:R-:W-:Y:S02]  /*3600*/  ISETP.GT.AND P2, PT, R2, 0x38, PT ;  /* 0x000000380200780c */ /* 0x000fe40003f44270 */
[----:B------:R-:W-:Y:S02]  /*3610*/  FSEL R151, R86, -INF , P4 ;  /* 0xff80000056977808 */ /* 0x000fe40002000000 */
[----:B------:R-:W-:Y:S02]  /*3620*/  FMNMX.FTZ R68, R149, R68, !PT ;  /* 0x0000004495447209 */ /* 0x000fe40007810000 */
[----:B------:R-:W-:Y:S02]  /*3630*/  FMNMX.FTZ R3, R69, R3, !PT ;  /* 0x0000000345037209 */ /* 0x000fe40007810000 */
[----:B------:R-:W-:-:S02]  /*3640*/  ISETP.GT.AND P1, PT, R2, 0x39, PT ;  /* 0x000000390200780c */ /* 0x000fc40003f24270 */
[----:B------:R-:W-:Y:S02]  /*3650*/  FSEL R150, R83, -INF , P2 ;  /* 0xff80000053967808 */ /* 0x000fe40001000000 */
[----:B------:R-:W-:Y:S02]  /*3660*/  FMNMX.FTZ R68, R151, R68, !PT ;  /* 0x0000004497447209 */ /* 0x000fe40007810000 */
[----:B------:R-:W-:Y:S02]  /*3670*/  FMNMX.FTZ R3, R70, R3, !PT ;  /* 0x0000000346037209 */ /* 0x000fe40007810000 */
[----:B------:R-:W-:Y:S02]  /*3680*/  FSEL R158, R85, -INF , P5 ;  /* 0xff800000559e7808 */ /* 0x000fe40002800000 */
[----:B------:R-:W-:Y:S02]  /*3690*/  ISETP.GT.AND P5, PT, R2, 0x40, PT ;  /* 0x000000400200780c */ /* 0x000fe40003fa4270 */
[----:B------:R-:W-:-:S02]  /*36a0*/  FSEL R156, R82, -INF , P1 ;  /* 0xff800000529c7808 */ /* 0x000fc40000800000 */
[----:B------:R-:W-:Y:S02]  /*36b0*/  FMNMX.FTZ R68, R150, R68, !PT ;  /* 0x0000004496447209 */ /* 0x000fe40007810000 */
[----:B------:R-:W-:Y:S02]  /*36c0*/  FMNMX.FTZ R3, R91, R3, !PT ;  /* 0x000000035b037209 */ /* 0x000fe40007810000 */
[----:B------:R-:W-:Y:S02]  /*36d0*/  FSEL R157, R84, -INF , P4 ;  /* 0xff800000549d7808 */ /* 0x000fe40002000000 */
[----:B------:R-:W-:Y:S02]  /*36e0*/  ISETP.GT.AND P4, PT, R2, 0x41, PT ;  /* 0x000000410200780c */ /* 0x000fe40003f84270 */
[----:B------:R-:W-:Y:S02]  /*36f0*/  FSEL R162, R75, -INF , P5 ;  /* 0xff8000004ba27808 */ /* 0x000fe40002800000 */
[----:B------:R-:W-:-:S02]  /*3700*/  FMNMX.FTZ R68, R156, R68, !PT ;  /* 0x000000449c447209 */ /* 0x000fc40007810000 */
[----:B------:R-:W-:Y:S02]  /*3710*/  FMNMX.FTZ R3, R112, R3, !PT ;  /* 0x0000000370037209 */ /* 0x000fe40007810000 */
[----:B------:R-:W-:Y:S02]  /*3720*/  FSEL R159, R81, -INF , P2 ;  /* 0xff800000519f7808 */ /* 0x000fe40001000000 */
[----:B------:R-:W-:Y:S02]  /*3730*/  ISETP.GT.AND P2, PT, R2, 0x48, PT ;  /* 0x000000480200780c */ /* 0x000fe40003f44270 */
[----:B------:R-:W-:Y:S02]  /*3740*/  FSEL R163, R74, -INF , P4 ;  /* 0xff8000004aa37808 */ /* 0x000fe40002000000 */
[----:B------:R-:W-:Y:S02]  /*3750*/  FMNMX.FTZ R68, R162, R68, !PT ;  /* 0x00000044a2447209 */ /* 0x000fe40007810000 */
[----:B------:R-:W-:-:S02]  /*3760*/  FMNMX.FTZ R3, R113, R3, !PT ;  /* 0x0000000371037209 */ /* 0x000fc40007810000 */
[----:B------:R-:W-:Y:S02]  /*3770*/  FSEL R160, R80, -INF , P1 ;  /* 0xff80000050a07808 */ /* 0x000fe40000800000 */
[----:B------:R-:W-:Y:S02]  /*3780*/  ISETP.GT.AND P1, PT, R2, 0x49, PT ;  /* 0x000000490200780c */ /* 0x000fe40003f24270 */
[----:B------:R-:W-:Y:S02]  /*3790*/  FSEL R161, R65, -INF , P2 ;  /* 0xff80000041a17808 */ /* 0x000fe40001000000 */
[----:B------:R-:W-:Y:S02]  /*37a0*/  FMNMX.FTZ R68, R163, R68, !PT ;  /* 0x00000044a3447209 */ /* 0x000fe40007810000 */
[----:B------:R-:W-:Y:S02]  /*37b0*/  FMNMX.FTZ R3, R114, R3, !PT ;  /* 0x0000000372037209 */ /* 0x000fe40007810000 */
[----:B------:R-:W-:-:S02]  /*37c0*/  FSEL R165, R73, -INF , P5 ;  /* 0xff80000049a57808 */ /* 0x000fc40002800000 */
[----:B------:R-:W-:Y:S02]  /*37d0*/  ISETP.GT.AND P5, PT, R2, 0x50, PT ;  /* 0x000000500200780c */ /* 0x000fe40003fa4270 */
[----:B------:R-:W-:Y:S02]  /*37e0*/  FSEL R164, R64, -INF , P1 ;  /* 0xff80000040a47808 */ /* 0x000fe40000800000 */
[----:B------:R-:W-:Y:S02]  /*37f0*/  FMNMX.FTZ R68, R161, R68, !PT ;  /* 0x00000044a1447209 */ /* 0x000fe40007810000 */
        /* <DEDUP_REMOVED lines=57> */
[----:B------:R-:W-:Y:S01]  /*3b90*/  FMNMX.FTZ R68, R249, R68, !PT ;  /* 0x00000044f9447209 */ /* 0x000fe20007810000 */
[----:B------:R-:W-:Y:S01]  /*3ba0*/  LDSM.16.MT88.4 R24, [R220+0x100] ;  /* 0x00010000dc18783b */ /* 0x000fe20000004200 */
[----:B------:R-:W-:Y:S02]  /*3bb0*/  FMNMX.FTZ R2, R213, R2, !PT ;  /* 0x00000002d5027209 */ /* 0x000fe40007810000 */
[----:B------:R-:W-:Y:S02]  /*3bc0*/  FMNMX.FTZ R68, R252, R68, !PT ;  /* 0x00000044fc447209 */ /* 0x000fe40007810000 */
[----:B------:R-:W-:Y:S02]  /*3bd0*/  FMNMX.FTZ R2, R212, R2, !PT ;  /* 0x00000002d4027209 */ /* 0x000fe40007810000 */
[----:B------:R-:W-:Y:S01]  /*3be0*/  FSEL R116, R41, -INF , P5 ;  /* 0xff80000029747808 */ /* 0x000fe20002800000 */
[----:B------:R-:W1:Y:S01]  /*3bf0*/  SHFL.BFLY PT, R3, R68, 0x2, 0x1f ;  /* 0x0c401f0044037f89 */ /* 0x000e6200000e0000 */
[----:B------:R-:W-:-:S02]  /*3c00*/  FMNMX.FTZ R2, R214, R2, !PT ;  /* 0x00000002d6027209 */ /* 0x000fc40007810000 */
[----:B------:R-:W-:Y:S02]  /*3c10*/  FSEL R138, R40, -INF , P4 ;  /* 0xff800000288a7808 */ /* 0x000fe40002000000 */
[----:B------:R-:W-:Y:S01]  /*3c20*/  FMNMX.FTZ R2, R215, R2, !PT ;  /* 0x00000002d7027209 */ /* 0x000fe20007810000 */
[----:B------:R-:W-:Y:S01]  /*3c30*/  LDSM.16.MT88.4 R40, [R218+0x4100] ;  /* 0x00410000da28783b */ /* 0x000fe20000004200 */
[----:B------:R-:W-:Y:S02]  /*3c40*/  FSEL R137, R38, -INF , P2 ;  /* 0xff80000026897808 */ /* 0x000fe40001000000 */
[----:B------:R-:W-:Y:S02]  /*3c50*/  FMNMX.FTZ R2, R116, R2, !PT ;  /* 0x0000000274027209 */ /* 0x000fe40007810000 */
[----:B------:R-:W-:Y:S02]  /*3c60*/  FSEL R199, R37, -INF , P1 ;  /* 0xff80000025c77808 */ /* 0x000fe40000800000 */
[----:B------:R-:W-:Y:S01]  /*3c70*/  FMNMX.FTZ R2, R138, R2, !PT ;  /* 0x000000028a027209 */ /* 0x000fe20007810000 */
[----:B------:R-:W-:Y:S03]  /*3c80*/  LDSM.16.MT88.4 R36, [R217+0x900] ;  /* 0x00090000d924783b */ /* 0x000fe60000004200 */
[----:B------:R-:W-:-:S04]  /*3c90*/  FMNMX.FTZ R2, R137, R2, !PT ;  /* 0x0000000289027209 */ /* 0x000fc80007810000 */
[----:B------:R-:W-:Y:S02]  /*3ca0*/  FMNMX.FTZ R2, R199, R2, !PT ;  /* 0x00000002c7027209 */ /* 0x000fe40007810000 */
[----:B-1----:R-:W-:-:S03]  /*3cb0*/  FMNMX.FTZ R68, R68, R3, !PT ;  /* 0x0000000344447209 */ /* 0x002fc60007810000 */
[----:B------:R-:W1:Y:S04]  /*3cc0*/  SHFL.BFLY PT, R3, R2, 0x2, 0x1f ;  /* 0x0c401f0002037f89 */ /* 0x000e6800000e0000 */
[----:B------:R-:W2:Y:S01]  /*3cd0*/  SHFL.BFLY PT, R6, R68, 0x1, 0x1f ;  /* 0x0c201f0044067f89 */ /* 0x000ea200000e0000 */
[----:B-1----:R-:W-:Y:S02]  /*3ce0*/  FMNMX.FTZ R2, R2, R3, !PT ;  /* 0x0000000302027209 */ /* 0x002fe40007810000 */
[----:B--2---:R-:W-:-:S03]  /*3cf0*/  FMNMX.FTZ R68, R68, R6, !PT ;  /* 0x0000000644447209 */ /* 0x004fc60007810000 */
[----:B------:R-:W1:Y:S01]  /*3d00*/  SHFL.BFLY PT, R7, R2, 0x1, 0x1f ;  /* 0x0c201f0002077f89 */ /* 0x000e6200000e0000 */
[C---:B------:R-:W-:Y:S01]  /*3d10*/  FSETP.NEU.FTZ.AND P1, PT, R68.reuse, -INF , PT ;  /* 0xff8000004400780b */ /* 0x040fe20003f3d000 */
[----:B------:R-:W-:-:S05]  /*3d20*/  FMUL.FTZ R6, R68, c[0x0][0x2d0] ;  /* 0x0000b40044067a20 */ /* 0x000fca0000410000 */
[----:B------:R-:W-:-:S05]  /*3d30*/  FSEL R6, R6, RZ, P1 ;  /* 0x000000ff06067208 */ /* 0x000fca0000800000 */
[--C-:B------:R-:W-:Y:S02]  /*3d40*/  FFMA.FTZ R3, R8, c[0x0][0x2d0], -R6.reuse ;  /* 0x0000b40008037a23 */ /* 0x100fe40000010806 */
[--C-:B------:R-:W-:Y:S02]  /*3d50*/  FFMA.FTZ R0, R28, c[0x0][0x2d0], -R6.reuse ;  /* 0x0000b4001c007a23 */ /* 0x100fe40000010806 */
[----:B------:R2:W-:Y:S08]  /*3d60*/  MUFU.EX2 R136, R3 ;  /* 0x0000000300887308 */ /* 0x0005f00000000800 */
[----:B------:R3:W-:Y:S01]  /*3d70*/  MUFU.EX2 R203, R0 ;  /* 0x0000000000cb7308 */ /* 0x0007e20000000800 */
[----:B--2---:R-:W-:-:S07]  /*3d80*/  FFMA.FTZ R3, R9, c[0x0][0x2d0], -R6 ;  /* 0x0000b40009037a23 */ /* 0x004fce0000010806 */
[----:B------:R1:W2:Y:S01]  /*3d90*/  MUFU.EX2 R115, R3 ;  /* 0x0000000300737308 */ /* 0x0002a20000000800 */
[----:B---3--:R-:W-:-:S07]  /*3da0*/  FFMA.FTZ R0, R29, c[0x0][0x2d0], -R6 ;  /* 0x0000b4001d007a23 */ /* 0x008fce0000010806 */
[----:B------:R3:W-:Y:S01]  /*3db0*/  MUFU.EX2 R202, R0 ;  /* 0x0000000000ca7308 */ /* 0x0007e20000000800 */
[----:B-1----:R-:W-:Y:S01]  /*3dc0*/  FMNMX.FTZ R3, R2, R7, !PT ;  /* 0x0000000702037209 */ /* 0x002fe20007810000 */
[--C-:B------:R-:W-:Y:S01]  /*3dd0*/  FFMA.FTZ R2, R10, c[0x0][0x2d0], -R6.reuse ;  /* 0x0000b4000a027a23 */ /* 0x100fe20000010806 */
[----:B--2---:R-:W-:Y:S01]  /*3de0*/  F2FP.PACK_AB R8, R115, R136 ;  /* 0x000000887308723e */ /* 0x004fe200000000ff */
[----:B------:R-:W-:Y:S01]  /*3df0*/  FFMA.FTZ R7, R11, c[0x0][0x2d0], -R6 ;  /* 0x0000b4000b077a23 */ /* 0x000fe20000010806 */
[----:B------:R-:W-:-:S03]  /*3e00*/  FSETP.NEU.FTZ.AND P1, PT, R3, -INF , PT ;  /* 0xff8000000300780b */ /* 0x000fc60003f3d000 */
[----:B------:R1:W-:Y:S01]  /*3e10*/  MUFU.EX2 R240, R2 ;  /* 0x0000000200f07308 */ /* 0x0003e20000000800 */
[----:B---3--:R-:W-:-:S07]  /*3e20*/  FFMA.FTZ R0, R30, c[0x0][0x2d0], -R6 ;  /* 0x0000b4001e007a23 */ /* 0x008fce0000010806 */
[----:B------:R2:W3:Y:S01]  /*3e30*/  MUFU.EX2 R139, R7 ;  /* 0x00000007008b7308 */ /* 0x0004e20000000800 */
[----:B-1----:R-:W-:-:S07]  /*3e40*/  FMUL.FTZ R2, R3, c[0x0][0x2d0] ;  /* 0x0000b40003027a20 */ /* 0x002fce0000410000 */
[----:B------:R1:W-:Y:S01]  /*3e50*/  MUFU.EX2 R117, R0 ;  /* 0x0000000000757308 */ /* 0x0003e20000000800 */
[----:B------:R-:W-:Y:S02]  /*3e60*/  FSEL R2, R2, RZ, P1 ;  /* 0x000000ff02027208 */ /* 0x000fe40000800000 */
[----:B------:R-:W-:Y:S01]  /*3e70*/  PLOP3.LUT P1, PT, PT, PT, UP0, 0x40, 0x0 ;  /* 0x000000000000781c */ /* 0x000fe20003f2e808 */
[----:B--2---:R-:W-:Y:S01]  /*3e80*/  IMAD.MOV.U32 R7, RZ, RZ, R138 ;  /* 0x000000ffff077224 */ /* 0x004fe200078e008a */
[----:B---3--:R-:W-:Y:S01]  /*3e90*/  F2FP.PACK_AB R10, R139, R240 ;  /* 0x000000f08b0a723e */ /* 0x008fe200000000ff */
[----:B------:R-:W-:-:S04]  /*3ea0*/  FFMA.FTZ R4, R12, c[0x0][0x2d0], -R2 ;  /* 0x0000b4000c047a23 */ /* 0x000fc80000010802 */
[----:B------:R2:W-:Y:S01]  /*3eb0*/  MUFU.EX2 R200, R4 ;  /* 0x0000000400c87308 */ /* 0x0005e20000000800 */
[----:B-1----:R-:W-:Y:S02]  /*3ec0*/  FFMA.FTZ R0, R31, c[0x0][0x2d0], -R6 ;  /* 0x0000b4001f007a23 */ /* 0x002fe40000010806 */
[----:B------:R-:W-:Y:S05]  /*3ed0*/  LDSM.16.MT88.4 R28, [R221+0x900] ;  /* 0x00090000dd1c783b */ /* 0x000fea0000004200 */
[----:B------:R1:W-:Y:S01]  /*3ee0*/  MUFU.EX2 R5, R0 ;  /* 0x0000000000057308 */ /* 0x0003e20000000800 */
[----:B--2---:R-:W-:-:S07]  /*3ef0*/  FFMA.FTZ R4, R13, c[0x0][0x2d0], -R2 ;  /* 0x0000b4000d047a23 */ /* 0x004fce0000010802 */
[----:B------:R2:W3:Y:S01]  /*3f00*/  MUFU.EX2 R239, R4 ;  /* 0x0000000400ef7308 */ /* 0x0004e20000000800 */
[----:B-1----:R-:W-:-:S07]  /*3f10*/  FFMA.FTZ R0, R32, c[0x0][0x2d0], -R2 ;  /* 0x0000b40020007a23 */ /* 0x002fce0000010802 */
[----:B------:R1:W-:Y:S01]  /*3f20*/  MUFU.EX2 R201, R0 ;  /* 0x0000000000c97308 */ /* 0x0003e20000000800 */
[----:B--2---:R-:W-:Y:S01]  /*3f30*/  FFMA.FTZ R4, R14, c[0x0][0x2d0], -R2 ;  /* 0x0000b4000e047a23 */ /* 0x004fe20000010802 */
[----:B---3--:R-:W-:-:S06]  /*3f40*/  F2FP.PACK_AB R9, R239, R200 ;  /* 0x000000c8ef09723e */ /* 0x008fcc00000000ff */
[----:B------:R2:W-:Y:S01]  /*3f50*/  MUFU.EX2 R119, R4 ;  /* 0x0000000400777308 */ /* 0x0005e20000000800 */
[--C-:B-1----:R-:W-:Y:S02]  /*3f60*/  FFMA.FTZ R0, R33, c[0x0][0x2d0], -R2.reuse ;  /* 0x0000b40021007a23 */ /* 0x102fe40000010802 */
[----:B------:R-:W-:Y:S05]  /*3f70*/  LDSM.16.MT88.4 R32, [R218+0x900] ;  /* 0x00090000da20783b */ /* 0x000fea0000004200 */
[----:B------:R1:W-:Y:S01]  /*3f80*/  MUFU.EX2 R118, R0 ;  /* 0x0000000000767308 */ /* 0x0003e20000000800 */
[--C-:B--2---:R-:W-:Y:S02]  /*3f90*/  FFMA.FTZ R4, R15, c[0x0][0x2d0], -R2.reuse ;  /* 0x0000b4000f047a23 */ /* 0x104fe40000010802 */
[----:B------:R-:W2:Y:S05]  /*3fa0*/  LDSM.16.MT88.4 R12, [R221+0x100] ;  /* 0x00010000dd0c783b */ /* 0x000eaa0000004200 */
[----:B------:R-:W3:Y:S01]  /*3fb0*/  MUFU.EX2 R4, R4 ;  /* 0x0000000400047308 */ /* 0x000ee20000000800 */
[----:B-1----:R-:W-:-:S02]  /*3fc0*/  FFMA.FTZ R0, R69, c[0x0][0x2d0], -R2 ;  /* 0x0000b40045007a23 */ /* 0x002fc40000010802 */
[----:B------:R-:W-:-:S05]  /*3fd0*/  IMAD.MOV.U32 R69, RZ, RZ, R116 ;  /* 0x000000ffff457224 */ /* 0x000fca00078e0074 */
[----:B------:R1:W-:Y:S01]  /*3fe0*/  MUFU.EX2 R198, R0 ;  /* 0x0000000000c67308 */ /* 0x0003e20000000800 */
[----:B---3--:R-:W-:-:S07]  /*3ff0*/  F2FP.PACK_AB R11, R4, R119 ;  /* 0x00000077040b723e */ /* 0x008fce00000000ff */
[C---:B------:R-:W-:Y:S01]  /*4000*/  HMMA.16816.F32 R76, R8.reuse, R20, RZ ;  /* 0x00000014084c723c */ /* 0x040fe200000018ff */
[----:B-1----:R-:W-:Y:S02]  /*4010*/  FFMA.FTZ R0, R70, c[0x0][0x2d0], -R2 ;  /* 0x0000b40046007a23 */ /* 0x002fe40000010802 */
[----:B------:R-:W-:Y:S02]  /*4020*/  IMAD.MOV.U32 R70, RZ, RZ, R137 ;  /* 0x000000ffff467224 */ /* 0x000fe400078e0089 */
[----:B------:R1:W3:Y:S03]  /*4030*/  MUFU.EX2 R197, R0 ;  /* 0x0000000000c57308 */ /* 0x0002e60000000800 */
[C---:B------:R-:W-:Y:S01]  /*4040*/  HMMA.16816.F32 R64, R8.reuse, R22, RZ ;  /* 0x000000160840723c */ /* 0x040fe200000018ff */
[----:B------:R-:W4:Y:S07]  /*4050*/  LDSM.16.MT88.4 R20, [R217+0x4100] ;  /* 0x00410000d914783b */ /* 0x000f2e0000004200 */
[----:B------:R-:W-:Y:S01]  /*4060*/  HMMA.16816.F32 R60, R8, R16, RZ ;  /* 0x00000010083c723c */ /* 0x000fe200000018ff */
[----:B-1----:R-:W-:-:S02]  /*4070*/  FFMA.FTZ R0, R71, c[0x0][0x2d0], -R6 ;  /* 0x0000b40047007a23 */ /* 0x002fc40000010806 */
[----:B------:R-:W-:-:S05]  /*4080*/  IMAD.MOV.U32 R71, RZ, RZ, R139 ;  /* 0x000000ffff477224 */ /* 0x000fca00078e008b */
[C---:B------:R-:W-:Y:S01]  /*4090*/  HMMA.16816.F32 R56, R8.reuse, R18, RZ ;  /* 0x000000120838723c */ /* 0x040fe200000018ff */
[----:B------:R-:W1:Y:S01]  /*40a0*/  LDSM.16.MT88.4 R16, [R221+0x4100] ;  /* 0x00410000dd10783b */ /* 0x000e620000004200 */
[----:B------:R5:W-:Y:S06]  /*40b0*/  MUFU.EX2 R248, R0 ;  /* 0x0000000000f87308 */ /* 0x000bec0000000800 */
[C---:B--2---:R-:W-:Y:S08]  /*40c0*/  HMMA.16816.F32 R48, R8.reuse, R12, RZ ;  /* 0x0000000c0830723c */ /* 0x044ff000000018ff */
[----:B------:R-:W-:Y:S01]  /*40d0*/  HMMA.16816.F32 R44, R8, R14, RZ ;  /* 0x0000000e082c723c */ /* 0x000fe200000018ff */
[----:B------:R-:W2:Y:S01]  /*40e0*/  LDSM.16.MT88.4 R12, [R220+0x4100] ;  /* 0x00410000dc0c783b */ /* 0x000ea20000004200 */
[----:B-----5:R-:W-:-:S04]  /*40f0*/  FFMA.FTZ R0, R89, c[0x0][0x2d0], -R6 ;  /* 0x0000b40059007a23 */ /* 0x020fc80000010806 */
[----:B------:R5:W1:Y:S02]  /*4100*/  MUFU.EX2 R246, R0 ;  /* 0x0000000000f67308 */ /* 0x000a640000000800 */
[C---:B------:R-:W-:Y:S08]  /*4110*/  HMMA.16816.F32 R52, R8.reuse, R24, RZ ;  /* 0x000000180834723c */ /* 0x040ff000000018ff */
[----:B------:R-:W-:Y:S01]  /*4120*/  HMMA.16816.F32 R72, R8, R26, RZ ;  /* 0x0000001a0848723c */ /* 0x000fe200000018ff */
[----:B------:R-:W2:Y:S01]  /*4130*/  LDSM.16.MT88.4 R24, [R220+0x900] ;  /* 0x00090000dc18783b */ /* 0x000ea20000004200 */
[----:B-----5:R-:W-:-:S06]  /*4140*/  FFMA.FTZ R0, R88, c[0x0][0x2d0], -R6 ;  /* 0x0000b40058007a23 */ /* 0x020fcc0000010806 */
[C---:B------:R-:W-:Y:S01]  /*4150*/  HMMA.16816.F32 R104, R8.reuse, R40, RZ ;  /* 0x000000280868723c */ /* 0x040fe200000018ff */
[----:B------:R5:W-:Y:S07]  /*4160*/  MUFU.EX2 R243, R0 ;  /* 0x0000000000f37308 */ /* 0x000bee0000000800 */
[C---:B------:R-:W-:Y:S01]  /*4170*/  HMMA.16816.F32 R108, R8.reuse, R42, RZ ;  /* 0x0000002a086c723c */ /* 0x040fe200000018ff */
[----:B------:R-:W3:Y:S07]  /*4180*/  LDSM.16.MT88.4 R40, [R218+0x4900] ;  /* 0x00490000da28783b */ /* 0x000eee0000004200 */
[----:B----4-:R-:W-:Y:S01]  /*4190*/  HMMA.16816.F32 R80, R8, R20, RZ ;  /* 0x000000140850723c */ /* 0x010fe200000018ff */
[----:B-----5:R-:W-:-:S04]  /*41a0*/  FFMA.FTZ R0, R90, c[0x0][0x2d0], -R6 ;  /* 0x0000b4005a007a23 */ /* 0x020fc80000010806 */
[----:B------:R4:W5:Y:S03]  /*41b0*/  MUFU.EX2 R247, R0 ;  /* 0x0000000000f77308 */ /* 0x0009660000000800 */
[C---:B------:R-:W-:Y:S01]  /*41c0*/  HMMA.16816.F32 R84, R8.reuse, R22, RZ ;  /* 0x000000160854723c */ /* 0x040fe200000018ff */
[----:B------:R-:W3:Y:S07]  /*41d0*/  LDSM.16.MT88.4 R20, [R217+0x4900] ;  /* 0x00490000d914783b */ /* 0x000eee0000004200 */
[----:B-1----:R-:W-:Y:S01]  /*41e0*/  HMMA.16816.F32 R100, R8, R16, RZ ;  /* 0x000000100864723c */ /* 0x002fe200000018ff */
[----:B----4-:R-:W-:-:S07]  /*41f0*/  FFMA.FTZ R0, R91, c[0x0][0x2d0], -R2 ;  /* 0x0000b4005b007a23 */ /* 0x010fce0000010802 */
[C---:B------:R-:W-:Y:S01]  /*4200*/  HMMA.16816.F32 R96, R8.reuse, R18, RZ ;  /* 0x000000120860723c */ /* 0x040fe200000018ff */
[----:B------:R-:W1:Y:S01]  /*4210*/  LDSM.16.MT88.4 R16, [R221+0x4900] ;  /* 0x00490000dd10783b */ /* 0x000e620000004200 */
[----:B------:R4:W-:Y:S06]  /*4220*/  MUFU.EX2 R242, R0 ;  /* 0x0000000000f27308 */ /* 0x0009ec0000000800 */
[C---:B--2---:R-:W-:Y:S08]  /*4230*/  HMMA.16816.F32 R124, R8.reuse, R12, RZ ;  /* 0x0000000c087c723c */ /* 0x044ff000000018ff */
[----:B------:R-:W-:Y:S01]  /*4240*/  HMMA.16816.F32 R92, R8, R14, RZ ;  /* 0x0000000e085c723c */ /* 0x000fe200000018ff */
[----:B------:R-:W2:Y:S01]  /*4250*/  LDSM.16.MT88.4 R12, [R220+0x4900] ;  /* 0x00490000dc0c783b */ /* 0x000ea20000004200 */
[----:B----4-:R-:W-:-:S04]  /*4260*/  FFMA.FTZ R0, R112, c[0x0][0x2d0], -R2 ;  /* 0x0000b40070007a23 */ /* 0x010fc80000010802 */
[----:B------:R4:W1:Y:S01]  /*4270*/  MUFU.EX2 R241, R0 ;  /* 0x0000000000f17308 */ /* 0x0008620000000800 */
[----:B------:R-:W-:Y:S02]  /*4280*/  F2FP.PACK_AB R8, R202, R203 ;  /* 0x000000cbca08723e */ /* 0x000fe400000000ff */
[----:B------:R-:W-:Y:S02]  /*4290*/  F2FP.PACK_AB R10, R5, R117 ;  /* 0x00000075050a723e */ /* 0x000fe400000000ff */
[----:B------:R-:W-:Y:S02]  /*42a0*/  F2FP.PACK_AB R9, R118, R201 ;  /* 0x000000c97609723e */ /* 0x000fe400000000ff */
[----:B---3--:R-:W-:-:S07]  /*42b0*/  F2FP.PACK_AB R11, R197, R198 ;  /* 0x000000c6c50b723e */ /* 0x008fce00000000ff */
[----:B------:R-:W-:Y:S01]  /*42c0*/  HMMA.16816.F32 R152, R8, R36, R76 ;  /* 0x000000240898723c */ /* 0x000fe2000000184c */
[----:B----4-:R-:W-:-:S07]  /*42d0*/  FFMA.FTZ R0, R113, c[0x0][0x2d0], -R2 ;  /* 0x0000b40071007a23 */ /* 0x010fce0000010802 */
[C---:B------:R-:W-:Y:S01]  /*42e0*/  HMMA.16816.F32 R132, R8.reuse, R38, R64 ;  /* 0x000000260884723c */ /* 0x040fe20000001840 */
[----:B------:R-:W3:Y:S07]  /*42f0*/  LDSM.16.MT88.4 R36, [R217+0x1100] ;  /* 0x00110000d924783b */ /* 0x000eee0000004200 */
[C---:B------:R-:W-:Y:S08]  /*4300*/  HMMA.16816.F32 R120, R8.reuse, R32, R60 ;  /* 0x000000200878723c */ /* 0x040ff0000000183c */
[C---:B------:R-:W-:Y:S08]  /*4310*/  HMMA.16816.F32 R60, R8.reuse, R28, R48 ;  /* 0x0000001c083c723c */ /* 0x040ff00000001830 */
[C---:B------:R-:W-:Y:S07]  /*4320*/  HMMA.16816.F32 R48, R8.reuse, R24, R52 ;  /* 0x000000180830723c */ /* 0x040fee0000001834 */
[----:B------:R-:W-:Y:S01]  /*4330*/  IMAD.MOV.U32 R55, RZ, RZ, R136 ;  /* 0x000000ffff377224 */ /* 0x000fe200078e0088 */
[----:B------:R-:W-:Y:S01]  /*4340*/  HMMA.16816.F32 R64, R8, R34, R56 ;  /* 0x000000220840723c */ /* 0x000fe20000001838 */
[----:B------:R-:W-:Y:S01]  /*4350*/  IMAD.MOV.U32 R54, RZ, RZ, R119 ;  /* 0x000000ffff367224 */ /* 0x000fe200078e0077 */
[----:B------:R-:W-:Y:S01]  /*4360*/  LDSM.16.MT88.4 R32, [R218+0x1100] ;  /* 0x00110000da20783b */ /* 0x000fe20000004200 */
[----:B------:R-:W-:-:S02]  /*4370*/  IMAD.MOV.U32 R53, RZ, RZ, R118 ;  /* 0x000000ffff357224 */ /* 0x000fc400078e0076 */
[----:B------:R-:W-:-:S03]  /*4380*/  IMAD.MOV.U32 R52, RZ, RZ, R117 ;  /* 0x000000ffff347224 */ /* 0x000fc600078e0075 */
[C---:B------:R-:W-:Y:S07]  /*4390*/  HMMA.16816.F32 R136, R8.reuse, R40, R104 ;  /* 0x000000280888723c */ /* 0x040fee0000001868 */
[----:B------:R-:W-:Y:S01]  /*43a0*/  IMAD.MOV.U32 R105, RZ, RZ, R240 ;  /* 0x000000ffff697224 */ /* 0x000fe200078e00f0 */
[----:B------:R-:W-:Y:S01]  /*43b0*/  HMMA.16816.F32 R56, R8, R26, R72 ;  /* 0x0000001a0838723c */ /* 0x000fe20000001848 */
[----:B------:R4:W-:Y:S01]  /*43c0*/  MUFU.EX2 R240, R0 ;  /* 0x0000000000f07308 */ /* 0x0009e20000000800 */
[----:B------:R-:W-:Y:S01]  /*43d0*/  IMAD.MOV.U32 R106, RZ, RZ, R239 ;  /* 0x000000ffff6a7224 */ /* 0x000fe200078e00ef */
[----:B------:R-:W-:Y:S01]  /*43e0*/  LDSM.16.MT88.4 R24, [R221+0x1100] ;  /* 0x00110000dd18783b */ /* 0x000fe20000004200 */
[----:B------:R-:W-:-:S04]  /*43f0*/  IMAD.MOV.U32 R107, RZ, RZ, R115 ;  /* 0x000000ffff6b7224 */ /* 0x000fc800078e0073 */
[C---:B------:R-:W-:Y:S01]  /*4400*/  HMMA.16816.F32 R44, R8.reuse, R30, R44 ;  /* 0x0000001e082c723c */ /* 0x040fe2000000182c */
[----:B------:R-:W2:Y:S07]  /*4410*/  LDSM.16.MT88.4 R28, [R220+0x1100] ;  /* 0x00110000dc1c783b */ /* 0x000eae0000004200 */
[----:B------:R-:W-:Y:S01]  /*4420*/  HMMA.16816.F32 R76, R8, R20, R80 ;  /* 0x00000014084c723c */ /* 0x000fe20000001850 */
[----:B----4-:R-:W-:-:S04]  /*4430*/  FFMA.FTZ R0, R114, c[0x0][0x2d0], -R2 ;  /* 0x0000b40072007a23 */ /* 0x010fc80000010802 */
[----:B------:R4:W1:Y:S03]  /*4440*/  MUFU.EX2 R239, R0 ;  /* 0x0000000000ef7308 */ /* 0x0008660000000800 */
[C---:B------:R-:W-:Y:S01]  /*4450*/  HMMA.16816.F32 R116, R8.reuse, R22, R84 ;  /* 0x000000160874723c */ /* 0x040fe20000001854 */
[----:B------:R-:W3:Y:S07]  /*4460*/  LDSM.16.MT88.4 R20, [R217+0x5100] ;  /* 0x00510000d914783b */ /* 0x000eee0000004200 */
[----:B------:R-:W-:Y:S01]  /*4470*/  HMMA.16816.F32 R128, R8, R42, R108 ;  /* 0x0000002a0880723c */ /* 0x000fe2000000186c */
[----:B----4-:R-:W-:-:S02]  /*4480*/  FFMA.FTZ R0, R149, c[0x0][0x2d0], -R6 ;  /* 0x0000b40095007a23 */ /* 0x010fc40000010806 */
[----:B------:R-:W-:-:S05]  /*4490*/  IMAD.MOV.U32 R149, RZ, RZ, R199 ;  /* 0x000000ffff957224 */ /* 0x000fca00078e00c7 */
[C---:B-1----:R-:W-:Y:S08]  /*44a0*/  HMMA.16816.F32 R112, R8.reuse, R16, R100 ;  /* 0x000000100870723c */ /* 0x042ff00000001864 */
[C---:B------:R-:W-:Y:S01]  /*44b0*/  HMMA.16816.F32 R84, R8.reuse, R18, R96 ;  /* 0x000000120854723c */ /* 0x040fe20000001860 */
[----:B------:R-:W1:Y:S07]  /*44c0*/  LDSM.16.MT88.4 R16, [R221+0x5100] ;  /* 0x00510000dd10783b */ /* 0x000e6e0000004200 */
[C---:B--2---:R-:W-:Y:S07]  /*44d0*/  HMMA.16816.F32 R80, R8.reuse, R12, R124 ;  /* 0x0000000c0850723c */ /* 0x044fee000000187c */
[----:B------:R-:W-:Y:S01]  /*44e0*/  IMAD.MOV.U32 R127, RZ, RZ, R52 ;  /* 0x000000ffff7f7224 */ /* 0x000fe200078e0034 */
[----:B------:R-:W-:Y:S01]  /*44f0*/  HMMA.16816.F32 R72, R8, R14, R92 ;  /* 0x0000000e0848723c */ /* 0x000fe2000000185c */
[----:B------:R-:W-:Y:S01]  /*4500*/  LDSM.16.MT88.4 R12, [R220+0x5100] ;  /* 0x00510000dc0c783b */ /* 0x000fe20000004200 */
[----:B------:R-:W-:-:S02]  /*4510*/  IMAD.MOV.U32 R126, RZ, RZ, R55 ;  /* 0x000000ffff7e7224 */ /* 0x000fc400078e0037 */
[----:B------:R-:W-:Y:S02]  /*4520*/  IMAD.MOV.U32 R124, RZ, RZ, R106 ;  /* 0x000000ffff7c7224 */ /* 0x000fe400078e006a */
[----:B------:R-:W-:Y:S01]  /*4530*/  IMAD.MOV.U32 R125, RZ, RZ, R107 ;  /* 0x000000ffff7d7224 */ /* 0x000fe200078e006b */
[----:B------:R-:W-:Y:S02]  /*4540*/  F2FP.PACK_AB R8, R246, R248 ;  /* 0x000000f8f608723e */ /* 0x000fe400000000ff */
[----:B-----5:R-:W-:Y:S02]  /*4550*/  F2FP.PACK_AB R10, R247, R243 ;  /* 0x000000f3f70a723e */ /* 0x020fe400000000ff */
[----:B------:R-:W-:Y:S02]  /*4560*/  F2FP.PACK_AB R9, R241, R242 ;  /* 0x000000f2f109723e */ /* 0x000fe400000000ff */
[----:B------:R-:W-:-:S07]  /*4570*/  F2FP.PACK_AB R11, R239, R240 ;  /* 0x000000f0ef0b723e */ /* 0x000fce00000000ff */
[C---:B---3--:R-:W-:Y:S07]  /*4580*/  HMMA.16816.F32 R96, R8.reuse, R38, R132 ;  /* 0x000000260860723c */ /* 0x048fee0000001884 */
[----:B------:R-:W-:Y:S01]  /*4590*/  IMAD.MOV.U32 R134, RZ, RZ, R203 ;  /* 0x000000ffff867224 */ /* 0x000fe200078e00cb */
[----:B------:R-:W-:Y:S01]  /*45a0*/  HMMA.16816.F32 R88, R8, R36, R152 ;  /* 0x000000240858723c */ /* 0x000fe20000001898 */
[----:B------:R2:W-:Y:S01]  /*45b0*/  MUFU.EX2 R203, R0 ;  /* 0x0000000000cb7308 */ /* 0x0005e20000000800 */
[----:B------:R-:W-:Y:S01]  /*45c0*/  IMAD.MOV.U32 R132, RZ, RZ, R201 ;  /* 0x000000ffff847224 */ /* 0x000fe200078e00c9 */
[----:B------:R-:W3:Y:S01]  /*45d0*/  LDSM.16.MT88.4 R36, [R218+0x5100] ;  /* 0x00510000da24783b */ /* 0x000ee20000004200 */
[----:B------:R-:W-:-:S02]  /*45e0*/  IMAD.MOV.U32 R133, RZ, RZ, R202 ;  /* 0x000000ffff857224 */ /* 0x000fc400078e00ca */
[----:B------:R-:W-:Y:S02]  /*45f0*/  IMAD.MOV.U32 R135, RZ, RZ, R4 ;  /* 0x000000ffff877224 */ /* 0x000fe400078e0004 */
[----:B------:R-:W-:Y:S01]  /*4600*/  IMAD.MOV.U32 R152, RZ, RZ, R71 ;  /* 0x000000ffff987224 */ /* 0x000fe200078e0047 */
[C---:B------:R-:W-:Y:S01]  /*4610*/  HMMA.16816.F32 R40, R8.reuse, R30, R56 ;  /* 0x0000001e0828723c */ /* 0x040fe20000001838 */
[----:B------:R-:W-:Y:S02]  /*4620*/  IMAD.MOV.U32 R71, RZ, RZ, R200 ;  /* 0x000000ffff477224 */ /* 0x000fe400078e00c8 */
[----:B------:R-:W-:Y:S02]  /*4630*/  IMAD.MOV.U32 R154, RZ, RZ, R53 ;  /* 0x000000ffff9a7224 */ /* 0x000fe400078e0035 */
[----:B------:R-:W-:Y:S02]  /*4640*/  IMAD.MOV.U32 R153, RZ, RZ, R54 ;  /* 0x000000ffff997224 */ /* 0x000fe400078e0036 */
[----:B------:R-:W-:Y:S01]  /*4650*/  IMAD.MOV.U32 R155, RZ, RZ, R105 ;  /* 0x000000ffff9b7224 */ /* 0x000fe200078e0069 */
[----:B------:R-:W-:Y:S01]  /*4660*/  HMMA.16816.F32 R52, R8, R26, R44 ;  /* 0x0000001a0834723c */ /* 0x000fe2000000182c */
[----:B--2---:R-:W-:-:S02]  /*4670*/  FFMA.FTZ R0, R151, c[0x0][0x2d0], -R6 ;  /* 0x0000b40097007a23 */ /* 0x004fc40000010806 */
[----:B------:R-:W-:Y:S02]  /*4680*/  IMAD.MOV.U32 R151, RZ, RZ, R198 ;  /* 0x000000ffff977224 */ /* 0x000fe400078e00c6 */
[----:B------:R2:W4:Y:S03]  /*4690*/  MUFU.EX2 R201, R0 ;  /* 0x0000000000c97308 */ /* 0x0005260000000800 */
[C---:B------:R-:W-:Y:S01]  /*46a0*/  HMMA.16816.F32 R44, R8.reuse, R28, R48 ;  /* 0x0000001c082c723c */ /* 0x040fe20000001830 */
[----:B------:R-:W5:Y:S06]  /*46b0*/  LDSM.16.MT88.4 R28, [R217+0x1900] ;  /* 0x00190000d91c783b */ /* 0x000f6c0000004200 */
[----:B------:R-:W-:Y:S01]  /*46c0*/  IMAD.MOV.U32 R51, RZ, RZ, R197 ;  /* 0x000000ffff337224 */ /* 0x000fe200078e00c5 */
[----:B------:R-:W-:Y:S01]  /*46d0*/  HMMA.16816.F32 R60, R8, R24, R60 ;  /* 0x00000018083c723c */ /* 0x000fe2000000183c */
[----:B------:R-:W3:Y:S01]  /*46e0*/  LDSM.16.MT88.4 R24, [R218+0x1900] ;  /* 0x00190000da18783b */ /* 0x000ee20000004200 */
[----:B--2---:R-:W-:-:S06]  /*46f0*/  FFMA.FTZ R0, R150, c[0x0][0x2d0], -R6 ;  /* 0x0000b40096007a23 */ /* 0x004fcc0000010806 */
[C---:B------:R-:W-:Y:S01]  /*4700*/  HMMA.16816.F32 R104, R8.reuse, R32, R120 ;  /* 0x000000200868723c */ /* 0x040fe20000001878 */
[----:B------:R2:W-:Y:S07]  /*4710*/  MUFU.EX2 R200, R0 ;  /* 0x0000000000c87308 */ /* 0x0005ee0000000800 */
[C---:B------:R-:W-:Y:S01]  /*4720*/  HMMA.16816.F32 R92, R8.reuse, R34, R64 ;  /* 0x00000022085c723c */ /* 0x040fe20000001840 */
[----:B------:R-:W-:Y:S07]  /*4730*/  LDSM.16.MT88.4 R32, [R220+0x1900] ;  /* 0x00190000dc20783b */ /* 0x000fee0000004200 */
[----:B------:R-:W-:Y:S01]  /*4740*/  HMMA.16816.F32 R100, R8, R20, R76 ;  /* 0x000000140864723c */ /* 0x000fe2000000184c */
[----:B--2---:R-:W-:-:S04]  /*4750*/  FFMA.FTZ R0, R156, c[0x0][0x2d0], -R6 ;  /* 0x0000b4009c007a23 */ /* 0x004fc80000010806 */
[----:B------:R2:W2:Y:S03]  /*4760*/  MUFU.EX2 R202, R0 ;  /* 0x0000000000ca7308 */ /* 0x0004a60000000800 */
[C---:B------:R-:W-:Y:S01]  /*4770*/  HMMA.16816.F32 R108, R8.reuse, R22, R116 ;  /* 0x00000016086c723c */ /* 0x040fe20000001874 */
[----:B------:R-:W4:Y:S07]  /*4780*/  LDSM.16.MT88.4 R20, [R221+0x1900] ;  /* 0x00190000dd14783b */ /* 0x000f2e0000004200 */
[----:B-1----:R-:W-:Y:S01]  /*4790*/  HMMA.16816.F32 R120, R8, R16, R112 ;  /* 0x000000100878723c */ /* 0x002fe20000001870 */
[----:B--2---:R-:W-:-:S07]  /*47a0*/  FFMA.FTZ R0, R158, c[0x0][0x2d0], -R2 ;  /* 0x0000b4009e007a23 */ /* 0x004fce0000010802 */
[C---:B---3--:R-:W-:Y:S01]  /*47b0*/  HMMA.16816.F32 R136, R8.reuse, R36, R136 ;  /* 0x000000240888723c */ /* 0x048fe20000001888 */
[----:B------:R1:W-:Y:S07]  /*47c0*/  MUFU.EX2 R199, R0 ;  /* 0x0000000000c77308 */ /* 0x0003ee0000000800 */
[C---:B------:R-:W-:Y:S08]  /*47d0*/  HMMA.16816.F32 R128, R8.reuse, R38, R128 ;  /* 0x000000260880723c */ /* 0x040ff00000001880 */
[C---:B------:R-:W-:Y:S01]  /*47e0*/  HMMA.16816.F32 R116, R8.reuse, R18, R84 ;  /* 0x000000120874723c */ /* 0x040fe20000001854 */
[--C-:B-1----:R-:W-:Y:S01]  /*47f0*/  FFMA.FTZ R0, R157, c[0x0][0x2d0], -R2.reuse ;  /* 0x0000b4009d007a23 */ /* 0x102fe20000010802 */
[----:B------:R-:W-:Y:S03]  /*4800*/  LDSM.16.MT88.4 R16, [R217+0x2100] ;  /* 0x00210000d910783b */ /* 0x000fe60000004200 */
[----:B------:R1:W2:Y:S03]  /*4810*/  MUFU.EX2 R198, R0 ;  /* 0x0000000000c67308 */ /* 0x0002a60000000800 */
[C---:B------:R-:W-:Y:S08]  /*4820*/  HMMA.16816.F32 R112, R8.reuse, R12, R80 ;  /* 0x0000000c0870723c */ /* 0x040ff00000001850 */
[----:B------:R-:W-:Y:S01]  /*4830*/  HMMA.16816.F32 R72, R8, R14, R72 ;  /* 0x0000000e0848723c */ /* 0x000fe20000001848 */
[----:B------:R-:W3:Y:S01]  /*4840*/  LDSM.16.MT88.4 R12, [R217+0x5900] ;  /* 0x00590000d90c783b */ /* 0x000ee20000004200 */
[----:B-1----:R-:W-:-:S05]  /*4850*/  FFMA.FTZ R0, R159, c[0x0][0x2d0], -R2 ;  /* 0x0000b4009f007a23 */ /* 0x002fca0000010802 */
[----:B----4-:R-:W-:Y:S01]  /*4860*/  F2FP.PACK_AB R8, R201, R203 ;  /* 0x000000cbc908723e */ /* 0x010fe200000000ff */
[----:B------:R1:W-:Y:S01]  /*4870*/  MUFU.EX2 R4, R0 ;  /* 0x0000000000047308 */ /* 0x0003e20000000800 */
[----:B------:R-:W-:Y:S02]  /*4880*/  F2FP.PACK_AB R10, R202, R200 ;  /* 0x000000c8ca0a723e */ /* 0x000fe400000000ff */
[----:B--2---:R-:W-:Y:S01]  /*4890*/  F2FP.PACK_AB R9, R198, R199 ;  /* 0x000000c7c609723e */ /* 0x004fe200000000ff */
[----:B-1----:R-:W-:-:S04]  /*48a0*/  FFMA.FTZ R0, R160, c[0x0][0x2d0], -R2 ;  /* 0x0000b400a0007a23 */ /* 0x002fc80000010802 */
[----:B------:R-:W1:Y:S02]  /*48b0*/  MUFU.EX2 R197, R0 ;  /* 0x0000000000c57308 */ /* 0x000e640000000800 */
[----:B-1----:R-:W-:Y:S01]  /*48c0*/  F2FP.PACK_AB R11, R197, R4 ;  /* 0x00000004c50b723e */ /* 0x002fe200000000ff */
[----:B------:R-:W-:Y:S02]  /*48d0*/  FFMA.FTZ R0, R162, c[0x0][0x2d0], -R6 ;  /* 0x0000b400a2007a23 */ /* 0x000fe40000010806 */
[----:B------:R-:W-:-:S03]  /*48e0*/  IMAD.MOV.U32 R162, RZ, RZ, R51 ;  /* 0x000000ffffa27224 */ /* 0x000fc600078e0033 */
[----:B------:R1:W-:Y:S01]  /*48f0*/  MUFU.EX2 R160, R0 ;  /* 0x0000000000a07308 */ /* 0x0003e20000000800 */
[C---:B-----5:R-:W-:Y:S08]  /*4900*/  HMMA.16816.F32 R80, R8.reuse, R28, R88 ;  /* 0x0000001c0850723c */ /* 0x060ff00000001858 */
[----:B------:R-:W-:Y:S01]  /*4910*/  HMMA.16816.F32 R76, R8, R30, R96 ;  /* 0x0000001e084c723c */ /* 0x000fe20000001860 */
[----:B------:R-:W2:Y:S01]  /*4920*/  LDSM.16.MT88.4 R28, [R218+0x5900] ;  /* 0x00590000da1c783b */ /* 0x000ea20000004200 */
[----:B-1----:R-:W-:-:S06]  /*4930*/  FFMA.FTZ R0, R163, c[0x0][0x2d0], -R6 ;  /* 0x0000b400a3007a23 */ /* 0x002fcc0000010806 */
[C---:B------:R-:W-:Y:S01]  /*4940*/  HMMA.16816.F32 R64, R8.reuse, R24, R104 ;  /* 0x000000180840723c */ /* 0x040fe20000001868 */
[----:B------:R-:W-:Y:S01]  /*4950*/  IMAD.MOV.U32 R163, RZ, RZ, R151 ;  /* 0x000000ffffa37224 */ /* 0x000fe200078e0097 */
[----:B------:R1:W4:Y:S06]  /*4960*/  MUFU.EX2 R159, R0 ;  /* 0x00000000009f7308 */ /* 0x00032c0000000800 */
[C---:B------:R-:W-:Y:S01]  /*4970*/  HMMA.16816.F32 R56, R8.reuse, R26, R92 ;  /* 0x0000001a0838723c */ /* 0x040fe2000000185c */
[----:B------:R-:W5:Y:S07]  /*4980*/  LDSM.16.MT88.4 R24, [R221+0x5900] ;  /* 0x00590000dd18783b */ /* 0x000f6e0000004200 */
[----:B------:R-:W-:Y:S01]  /*4990*/  HMMA.16816.F32 R60, R8, R20, R60 ;  /* 0x00000014083c723c */ /* 0x000fe2000000183c */
[----:B-1----:R-:W-:-:S02]  /*49a0*/  FFMA.FTZ R0, R161, c[0x0][0x2d0], -R6 ;  /* 0x0000b400a1007a23 */ /* 0x002fc40000010806 */
[----:B------:R-:W-:Y:S02]  /*49b0*/  IMAD.MOV.U32 R161, RZ, RZ, R149 ;  /* 0x000000ffffa17224 */ /* 0x000fe400078e0095 */
[----:B------:R1:W-:Y:S01]  /*49c0*/  MUFU.EX2 R157, R0 ;  /* 0x00000000009d7308 */ /* 0x0003e20000000800 */
[----:B------:R-:W-:Y:S02]  /*49d0*/  IMAD.MOV.U32 R149, RZ, RZ, R132 ;  /* 0x000000ffff957224 */ /* 0x000fe400078e0084 */
[----:B------:R-:W-:Y:S01]  /*49e0*/  HMMA.16816.F32 R52, R8, R22, R52 ;  /* 0x000000160834723c */ /* 0x000fe20000001834 */
[----:B------:R-:W4:Y:S01]  /*49f0*/  LDSM.16.MT88.4 R20, [R220+0x5900] ;  /* 0x00590000dc14783b */ /* 0x000f220000004200 */
[----:B------:R-:W-:Y:S02]  /*4a00*/  IMAD.MOV.U32 R132, RZ, RZ, R133 ;  /* 0x000000ffff847224 */ /* 0x000fe400078e0085 */
[----:B------:R-:W-:Y:S02]  /*4a10*/  IMAD.MOV.U32 R133, RZ, RZ, R134 ;  /* 0x000000ffff857224 */ /* 0x000fe400078e0086 */
[----:B------:R-:W-:-:S02]  /*4a20*/  IMAD.MOV.U32 R134, RZ, RZ, R135 ;  /* 0x000000ffff867224 */ /* 0x000fc400078e0087 */
[C---:B------:R-:W-:Y:S01]  /*4a30*/  HMMA.16816.F32 R48, R8.reuse, R32, R44 ;  /* 0x000000200830723c */ /* 0x040fe2000000182c */
[----:B------:R-:W-:Y:S02]  /*4a40*/  IMAD.MOV.U32 R135, RZ, RZ, R152 ;  /* 0x000000ffff877224 */ /* 0x000fe400078e0098 */
[----:B------:R-:W-:Y:S02]  /*4a50*/  IMAD.MOV.U32 R152, RZ, RZ, R153 ;  /* 0x000000ffff987224 */ /* 0x000fe400078e0099 */
[----:B------:R-:W-:Y:S02]  /*4a60*/  IMAD.MOV.U32 R153, RZ, RZ, R154 ;  /* 0x000000ffff997224 */ /* 0x000fe400078e009a */
[----:B-1----:R-:W-:Y:S01]  /*4a70*/  FFMA.FTZ R0, R164, c[0x0][0x2d0], -R6 ;  /* 0x0000b400a4007a23 */ /* 0x002fe20000010806 */
[----:B------:R-:W-:Y:S01]  /*4a80*/  HMMA.16816.F32 R36, R8, R34, R40 ;  /* 0x000000220824723c */ /* 0x000fe20000001828 */
[----:B------:R-:W-:Y:S01]  /*4a90*/  IMAD.MOV.U32 R154, RZ, RZ, R155 ;  /* 0x000000ffff9a7224 */ /* 0x000fe200078e009b */
[----:B------:R-:W-:Y:S01]  /*4aa0*/  LDSM.16.MT88.4 R32, [R221+0x2100] ;  /* 0x00210000dd20783b */ /* 0x000fe20000004200 */
[----:B------:R1:W1:Y:S01]  /*4ab0*/  MUFU.EX2 R158, R0 ;  /* 0x00000000009e7308 */ /* 0x0002620000000800 */
[----:B------:R-:W-:-:S04]  /*4ac0*/  IMAD.MOV.U32 R164, RZ, RZ, R127 ;  /* 0x000000ffffa47224 */ /* 0x000fc800078e007f */
[C---:B---3--:R-:W-:Y:S08]  /*4ad0*/  HMMA.16816.F32 R44, R8.reuse, R12, R100 ;  /* 0x0000000c082c723c */ /* 0x048ff00000001864 */
[----:B------:R-:W-:Y:S01]  /*4ae0*/  HMMA.16816.F32 R40, R8, R14, R108 ;  /* 0x0000000e0828723c */ /* 0x000fe2000000186c */
[----:B------:R-:W3:Y:S01]  /*4af0*/  LDSM.16.MT88.4 R12, [R218+0x2100] ;  /* 0x00210000da0c783b */ /* 0x000ee20000004200 */
[----:B-1----:R-:W-:-:S02]  /*4b00*/  FFMA.FTZ R0, R165, c[0x0][0x2d0], -R2 ;  /* 0x0000b400a5007a23 */ /* 0x002fc40000010802 */
[----:B------:R-:W-:Y:S02]  /*4b10*/  IMAD.MOV.U32 R165, RZ, RZ, R153 ;  /* 0x000000ffffa57224 */ /* 0x000fe400078e0099 */
[----:B------:R1:W-:Y:S02]  /*4b20*/  MUFU.EX2 R156, R0 ;  /* 0x00000000009c7308 */ /* 0x0003e40000000800 */
[C---:B--2---:R-:W-:Y:S07]  /*4b30*/  HMMA.16816.F32 R84, R8.reuse, R28, R136 ;  /* 0x0000001c0854723c */ /* 0x044fee0000001888 */
[----:B------:R-:W-:Y:S01]  /*4b40*/  IMAD.MOV.U32 R136, RZ, RZ, R135 ;  /* 0x000000ffff887224 */ /* 0x000fe200078e0087 */
[----:B------:R-:W-:Y:S01]  /*4b50*/  HMMA.16816.F32 R104, R8, R30, R128 ;  /* 0x0000001e0868723c */ /* 0x000fe20000001880 */
[----:B------:R-:W2:Y:S01]  /*4b60*/  LDSM.16.MT88.4 R28, [R220+0x2100] ;  /* 0x00210000dc1c783b */ /* 0x000ea20000004200 */
[----:B------:R-:W-:-:S02]  /*4b70*/  IMAD.MOV.U32 R137, RZ, RZ, R134 ;  /* 0x000000ffff897224 */ /* 0x000fc400078e0086 */
[----:B------:R-:W-:Y:S02]  /*4b80*/  IMAD.MOV.U32 R138, RZ, RZ, R133 ;  /* 0x000000ffff8a7224 */ /* 0x000fe400078e0085 */
[----:B------:R-:W-:Y:S02]  /*4b90*/  IMAD.MOV.U32 R139, RZ, RZ, R149 ;  /* 0x000000ffff8b7224 */ /* 0x000fe400078e0095 */
[----:B-1----:R-:W-:Y:S01]  /*4ba0*/  FFMA.FTZ R0, R167, c[0x0][0x2d0], -R2 ;  /* 0x0000b400a7007a23 */ /* 0x002fe20000010802 */
[----:B-----5:R-:W-:Y:S01]  /*4bb0*/  HMMA.16816.F32 R120, R8, R24, R120 ;  /* 0x000000180878723c */ /* 0x020fe20000001878 */
[----:B------:R-:W-:Y:S02]  /*4bc0*/  IMAD.MOV.U32 R129, RZ, RZ, R126 ;  /* 0x000000ffff817224 */ /* 0x000fe400078e007e */
[----:B------:R1:W5:Y:S01]  /*4bd0*/  MUFU.EX2 R155, R0 ;  /* 0x00000000009b7308 */ /* 0x0003620000000800 */
[----:B------:R-:W-:Y:S02]  /*4be0*/  IMAD.MOV.U32 R130, RZ, RZ, R125 ;  /* 0x000000ffff827224 */ /* 0x000fe400078e007d */
[----:B------:R-:W-:-:S02]  /*4bf0*/  IMAD.MOV.U32 R131, RZ, RZ, R124 ;  /* 0x000000ffff837224 */ /* 0x000fc400078e007c */
[----:B------:R-:W-:Y:S01]  /*4c00*/  HMMA.16816.F32 R116, R8, R26, R116 ;  /* 0x0000001a0874723c */ /* 0x000fe20000001874 */
[----:B------:R-:W2:Y:S01]  /*4c10*/  LDSM.16.MT88.4 R24, [R217+0x6100] ;  /* 0x00610000d918783b */ /* 0x000ea20000004200 */
[----:B------:R-:W-:Y:S02]  /*4c20*/  IMAD.MOV.U32 R167, RZ, RZ, R132 ;  /* 0x000000ffffa77224 */ /* 0x000fe400078e0084 */
[----:B------:R-:W-:-:S04]  /*4c30*/  IMAD.MOV.U32 R128, RZ, RZ, R71 ;  /* 0x000000ffff807224 */ /* 0x000fc800078e0047 */
[C---:B----4-:R-:W-:Y:S01]  /*4c40*/  HMMA.16816.F32 R112, R8.reuse, R20, R112 ;  /* 0x000000140870723c */ /* 0x050fe20000001870 */
[----:B-1----:R-:W-:Y:S02]  /*4c50*/  FFMA.FTZ R0, R168, c[0x0][0x2d0], -R2 ;  /* 0x0000b400a8007a23 */ /* 0x002fe40000010802 */
[----:B------:R-:W-:Y:S02]  /*4c60*/  IMAD.MOV.U32 R168, RZ, RZ, R152 ;  /* 0x000000ffffa87224 */ /* 0x000fe400078e0098 */
[----:B------:R1:W-:Y:S03]  /*4c70*/  MUFU.EX2 R127, R0 ;  /* 0x00000000007f7308 */ /* 0x0003e60000000800 */
[----:B------:R-:W-:Y:S01]  /*4c80*/  HMMA.16816.F32 R96, R8, R22, R72 ;  /* 0x000000160860723c */ /* 0x000fe20000001848 */
[----:B------:R-:W4:Y:S06]  /*4c90*/  LDSM.16.MT88.4 R20, [R218+0x6100] ;  /* 0x00610000da14783b */ /* 0x000f2c0000004200 */
[----:B------:R-:W-:-:S02]  /*4ca0*/  F2FP.PACK_AB R8, R159, R160 ;  /* 0x000000a09f08723e */ /* 0x000fc400000000ff */
[----:B------:R-:W-:Y:S02]  /*4cb0*/  F2FP.PACK_AB R10, R158, R157 ;  /* 0x0000009d9e0a723e */ /* 0x000fe400000000ff */
[----:B-----5:R-:W-:Y:S01]  /*4cc0*/  F2FP.PACK_AB R9, R155, R156 ;  /* 0x0000009c9b09723e */ /* 0x020fe200000000ff */
[----:B-1----:R-:W-:Y:S02]  /*4cd0*/  FFMA.FTZ R0, R166, c[0x0][0x2d0], -R2 ;  /* 0x0000b400a6007a23 */ /* 0x002fe40000010802 */
[----:B------:R-:W-:Y:S02]  /*4ce0*/  IMAD.MOV.U32 R166, RZ, RZ, R154 ;  /* 0x000000ffffa67224 */ /* 0x000fe400078e009a */
[----:B------:R1:W5:Y:S02]  /*4cf0*/  MUFU.EX2 R126, R0 ;  /* 0x00000000007e7308 */ /* 0x0003640000000800 */
[----:B-1----:R-:W-:Y:S01]  /*4d00*/  FFMA.FTZ R0, R169, c[0x0][0x2d0], -R6 ;  /* 0x0000b400a9007a23 */ /* 0x002fe20000010806 */
[----:B-----5:R-:W-:Y:S01]  /*4d10*/  F2FP.PACK_AB R11, R126, R127 ;  /* 0x0000007f7e0b723e */ /* 0x020fe200000000ff */
[----:B------:R-:W-:-:S04]  /*4d20*/  IMAD.MOV.U32 R169, RZ, RZ, R70 ;  /* 0x000000ffffa97224 */ /* 0x000fc800078e0046 */
[----:B------:R1:W-:Y:S02]  /*4d30*/  MUFU.EX2 R125, R0 ;  /* 0x00000000007d7308 */ /* 0x0003e40000000800 */
[C---:B------:R-:W-:Y:S08]  /*4d40*/  HMMA.16816.F32 R100, R8.reuse, R16, R80 ;  /* 0x000000100864723c */ /* 0x040ff00000001850 */
[----:B------:R-:W-:Y:S01]  /*4d50*/  HMMA.16816.F32 R92, R8, R18, R76 ;  /* 0x00000012085c723c */ /* 0x000fe2000000184c */
[----:B------:R-:W5:Y:S01]  /*4d60*/  LDSM.16.MT88.4 R16, [R221+0x6100] ;  /* 0x00610000dd10783b */ /* 0x000f620000004200 */
[----:B-1----:R-:W-:-:S02]  /*4d70*/  FFMA.FTZ R0, R171, c[0x0][0x2d0], -R6 ;  /* 0x0000b400ab007a23 */ /* 0x002fc40000010806 */
[----:B------:R-:W-:Y:S02]  /*4d80*/  IMAD.MOV.U32 R171, RZ, RZ, R69 ;  /* 0x000000ffffab7224 */ /* 0x000fe400078e0045 */
[----:B------:R1:W1:Y:S02]  /*4d90*/  MUFU.EX2 R154, R0 ;  /* 0x00000000009a7308 */ /* 0x0002640000000800 */
[C---:B---3--:R-:W-:Y:S08]  /*4da0*/  HMMA.16816.F32 R88, R8.reuse, R12, R64 ;  /* 0x0000000c0858723c */ /* 0x048ff00000001840 */
[----:B------:R-:W-:Y:S01]  /*4db0*/  HMMA.16816.F32 R80, R8, R14, R56 ;  /* 0x0000000e0850723c */ /* 0x000fe20000001838 */
[----:B------:R-:W3:Y:S01]  /*4dc0*/  LDSM.16.MT88.4 R12, [R220+0x6100] ;  /* 0x00610000dc0c783b */ /* 0x000ee20000004200 */
[----:B-1----:R-:W-:-:S06]  /*4dd0*/  FFMA.FTZ R0, R170, c[0x0][0x2d0], -R6 ;  /* 0x0000b400aa007a23 */ /* 0x002fcc0000010806 */
[----:B------:R-:W-:Y:S01]  /*4de0*/  HMMA.16816.F32 R76, R8, R32, R60 ;  /* 0x00000020084c723c */ /* 0x000fe2000000183c */
[----:B------:R-:W-:Y:S01]  /*4df0*/  IMAD.MOV.U32 R170, RZ, RZ, R129 ;  /* 0x000000ffffaa7224 */ /* 0x000fe200078e0081 */
[----:B------:R1:W-:Y:S01]  /*4e00*/  MUFU.EX2 R153, R0 ;  /* 0x0000000000997308 */ /* 0x0003e20000000800 */
[----:B------:R-:W-:Y:S02]  /*4e10*/  IMAD.MOV.U32 R129, RZ, RZ, R168 ;  /* 0x000000ffff817224 */ /* 0x000fe400078e00a8 */
[----:B------:R-:W-:-:S03]  /*4e20*/  IMAD.MOV.U32 R168, RZ, RZ, R139 ;  /* 0x000000ffffa87224 */ /* 0x000fc600078e008b */
[C---:B------:R-:W-:Y:S01]  /*4e30*/  HMMA.16816.F32 R72, R8.reuse, R34, R52 ;  /* 0x000000220848723c */ /* 0x040fe20000001834 */
[----:B------:R-:W3:Y:S07]  /*4e40*/  LDSM.16.MT88.4 R32, [R217+0x2900] ;  /* 0x00290000d920783b */ /* 0x000eee0000004200 */
[----:B--2---:R-:W-:Y:S01]  /*4e50*/  HMMA.16816.F32 R64, R8, R28, R48 ;  /* 0x0000001c0840723c */ /* 0x004fe20000001830 */
[----:B-1----:R-:W-:Y:S02]  /*4e60*/  FFMA.FTZ R0, R188, c[0x0][0x2d0], -R6 ;  /* 0x0000b400bc007a23 */ /* 0x002fe40000010806 */
[----:B------:R-:W-:-:S02]  /*4e70*/  IMAD.MOV.U32 R188, RZ, RZ, R130 ;  /* 0x000000ffffbc7224 */ /* 0x000fc400078e0082 */
[----:B------:R1:W2:Y:S03]  /*4e80*/  MUFU.EX2 R152, R0 ;  /* 0x0000000000987308 */ /* 0x0002a60000000800 */
[----:B------:R-:W-:Y:S01]  /*4e90*/  HMMA.16816.F32 R44, R8, R24, R44 ;  /* 0x00000018082c723c */ /* 0x000fe2000000182c */
[----:B------:R-:W-:-:S07]  /*4ea0*/  IMAD.MOV.U32 R130, RZ, RZ, R136 ;  /* 0x000000ffff827224 */ /* 0x000fce00078e0088 */
[----:B------:R-:W-:Y:S01]  /*4eb0*/  HMMA.16816.F32 R48, R8, R26, R40 ;  /* 0x0000001a0830723c */ /* 0x000fe20000001828 */
[----:B------:R-:W2:Y:S01]  /*4ec0*/  LDSM.16.MT88.4 R24, [R221+0x2900] ;  /* 0x00290000dd18783b */ /* 0x000ea20000004200 */
[----:B-1----:R-:W-:-:S06]  /*4ed0*/  FFMA.FTZ R0, R189, c[0x0][0x2d0], -R2 ;  /* 0x0000b400bd007a23 */ /* 0x002fcc0000010802 */
[C---:B------:R-:W-:Y:S01]  /*4ee0*/  HMMA.16816.F32 R56, R8.reuse, R30, R36 ;  /* 0x0000001e0838723c */ /* 0x040fe20000001824 */
[----:B------:R-:W1:Y:S01]  /*4ef0*/  LDSM.16.MT88.4 R28, [R218+0x2900] ;  /* 0x00290000da1c783b */ /* 0x000e620000004200 */
[----:B------:R3:W-:Y:S06]  /*4f00*/  MUFU.EX2 R124, R0 ;  /* 0x00000000007c7308 */ /* 0x0007ec0000000800 */
[C---:B----4-:R-:W-:Y:S08]  /*4f10*/  HMMA.16816.F32 R40, R8.reuse, R20, R84 ;  /* 0x000000140828723c */ /* 0x050ff00000001854 */
[----:B------:R-:W-:Y:S01]  /*4f20*/  HMMA.16816.F32 R36, R8, R22, R104 ;  /* 0x000000160824723c */ /* 0x000fe20000001868 */
[----:B------:R-:W4:Y:S01]  /*4f30*/  LDSM.16.MT88.4 R20, [R220+0x2900] ;  /* 0x00290000dc14783b */ /* 0x000f220000004200 */
[----:B---3--:R-:W-:-:S04]  /*4f40*/  FFMA.FTZ R0, R191, c[0x0][0x2d0], -R2 ;  /* 0x0000b400bf007a23 */ /* 0x008fc80000010802 */
[----:B------:R3:W1:Y:S02]  /*4f50*/  MUFU.EX2 R135, R0 ;  /* 0x0000000000877308 */ /* 0x0006640000000800 */
[C---:B-----5:R-:W-:Y:S01]  /*4f60*/  HMMA.16816.F32 R52, R8.reuse, R16, R120 ;  /* 0x000000100834723c */ /* 0x060fe20000001878 */
[----:B------:R-:W-:Y:S07]  /*4f70*/  LDSM.16.MT88.4 R120, [R218+0x7900] ;  /* 0x00790000da78783b */ /* 0x000fee0000004200 */
[----:B------:R-:W-:Y:S01]  /*4f80*/  HMMA.16816.F32 R60, R8, R18, R116 ;  /* 0x00000012083c723c */ /* 0x000fe20000001874 */
[----:B------:R-:W-:Y:S01]  /*4f90*/  LDSM.16.MT88.4 R16, [R218+0x6900] ;  /* 0x00690000da10783b */ /* 0x000fe20000004200 */
[----:B---3--:R-:W-:-:S06]  /*4fa0*/  FFMA.FTZ R0, R190, c[0x0][0x2d0], -R2 ;  /* 0x0000b400be007a23 */ /* 0x008fcc0000010802 */
[C---:B------:R-:W-:Y:S01]  /*4fb0*/  HMMA.16816.F32 R112, R8.reuse, R12, R112 ;  /* 0x0000000c0870723c */ /* 0x040fe20000001870 */
[----:B------:R3:W-:Y:S07]  /*4fc0*/  MUFU.EX2 R134, R0 ;  /* 0x0000000000867308 */ /* 0x0007ee0000000800 */
[----:B------:R-:W-:Y:S01]  /*4fd0*/  HMMA.16816.F32 R84, R8, R14, R96 ;  /* 0x0000000e0854723c */ /* 0x000fe20000001860 */
[----:B------:R-:W5:Y:S06]  /*4fe0*/  LDSM.16.MT88.4 R12, [R217+0x6900] ;  /* 0x00690000d90c783b */ /* 0x000f6c0000004200 */
[----:B------:R-:W-:-:S02]  /*4ff0*/  F2FP.PACK_AB R8, R154, R125 ;  /* 0x0000007d9a08723e */ /* 0x000fc400000000ff */
[----:B--2---:R-:W-:Y:S01]  /*5000*/  F2FP.PACK_AB R10, R152, R153 ;  /* 0x00000099980a723e */ /* 0x004fe200000000ff */
[----:B---3--:R-:W-:Y:S01]  /*5010*/  FFMA.FTZ R0, R196, c[0x0][0x2d0], -R2 ;  /* 0x0000b400c4007a23 */ /* 0x008fe20000010802 */
[----:B-1----:R-:W-:-:S03]  /*5020*/  F2FP.PACK_AB R9, R135, R124 ;  /* 0x0000007c8709723e */ /* 0x002fc600000000ff */
[----:B------:R-:W1:Y:S02]  /*5030*/  MUFU.EX2 R133, R0 ;  /* 0x0000000000857308 */ /* 0x000e640000000800 */
[----:B-1----:R-:W-:Y:S01]  /*5040*/  F2FP.PACK_AB R11, R133, R134 ;  /* 0x00000086850b723e */ /* 0x002fe200000000ff */
[----:B------:R-:W-:-:S05]  /*5050*/  FFMA.FTZ R0, R204, c[0x0][0x2d0], -R6 ;  /* 0x0000b400cc007a23 */ /* 0x000fca0000010806 */
[----:B------:R1:W-:Y:S01]  /*5060*/  MUFU.EX2 R132, R0 ;  /* 0x0000000000847308 */ /* 0x0003e20000000800 */
[C---:B------:R-:W-:Y:S08]  /*5070*/  HMMA.16816.F32 R116, R8.reuse, R34, R92 ;  /* 0x000000220874723c */ /* 0x040ff0000000185c */
[----:B------:R-:W-:Y:S01]  /*5080*/  HMMA.16816.F32 R92, R8, R24, R76 ;  /* 0x00000018085c723c */ /* 0x000fe2000000184c */
[----:B-1----:R-:W-:-:S07]  /*5090*/  FFMA.FTZ R0, R205, c[0x0][0x2d0], -R6 ;  /* 0x0000b400cd007a23 */ /* 0x002fce0000010806 */
[C---:B------:R-:W-:Y:S01]  /*50a0*/  HMMA.16816.F32 R96, R8.reuse, R26, R72 ;  /* 0x0000001a0860723c */ /* 0x040fe20000001848 */
[----:B------:R-:W1:Y:S01]  /*50b0*/  LDSM.16.MT88.4 R24, [R221+0x6900] ;  /* 0x00690000dd18783b */ /* 0x000e620000004200 */
[----:B------:R2:W3:Y:S06]  /*50c0*/  MUFU.EX2 R151, R0 ;  /* 0x0000000000977308 */ /* 0x0004ec0000000800 */
[C---:B------:R-:W-:Y:S01]  /*50d0*/  HMMA.16816.F32 R108, R8.reuse, R32, R100 ;  /* 0x00000020086c723c */ /* 0x040fe20000001864 */
[----:B------:R-:W3:Y:S07]  /*50e0*/  LDSM.16.MT88.4 R32, [R220+0x6900] ;  /* 0x00690000dc20783b */ /* 0x000eee0000004200 */
[----:B------:R-:W-:Y:S01]  /*50f0*/  HMMA.16816.F32 R104, R8, R28, R88 ;  /* 0x0000001c0868723c */ /* 0x000fe20000001858 */
[----:B--2---:R-:W-:-:S04]  /*5100*/  FFMA.FTZ R0, R206, c[0x0][0x2d0], -R6 ;  /* 0x0000b400ce007a23 */ /* 0x004fc80000010806 */
[----:B------:R2:W-:Y:S03]  /*5110*/  MUFU.EX2 R150, R0 ;  /* 0x0000000000967308 */ /* 0x0005e60000000800 */
[C---:B----4-:R-:W-:Y:S08]  /*5120*/  HMMA.16816.F32 R88, R8.reuse, R20, R64 ;  /* 0x000000140858723c */ /* 0x050ff00000001840 */
[----:B-----5:R-:W-:Y:S01]  /*5130*/  HMMA.16816.F32 R64, R8, R14, R48 ;  /* 0x0000000e0840723c */ /* 0x020fe20000001830 */
[----:B--2---:R-:W-:-:S07]  /*5140*/  FFMA.FTZ R0, R207, c[0x0][0x2d0], -R6 ;  /* 0x0000b400cf007a23 */ /* 0x004fce0000010806 */
[C---:B------:R-:W-:Y:S01]  /*5150*/  HMMA.16816.F32 R72, R8.reuse, R12, R44 ;  /* 0x0000000c0848723c */ /* 0x040fe2000000182c */
[----:B------:R-:W-:Y:S01]  /*5160*/  LDSM.16.MT88.4 R12, [R220+0x3100] ;  /* 0x00310000dc0c783b */ /* 0x000fe20000004200 */
[----:B------:R2:W4:Y:S06]  /*5170*/  MUFU.EX2 R149, R0 ;  /* 0x0000000000957308 */ /* 0x00052c0000000800 */
[C---:B-1----:R-:W-:Y:S08]  /*5180*/  HMMA.16816.F32 R48, R8.reuse, R24, R52 ;  /* 0x000000180830723c */ /* 0x042ff00000001834 */
[----:B------:R-:W-:Y:S01]  /*5190*/  HMMA.16816.F32 R52, R8, R26, R60 ;  /* 0x0000001a0834723c */ /* 0x000fe2000000183c */
[----:B------:R-:W1:Y:S01]  /*51a0*/  LDSM.16.MT88.4 R24, [R217+0x7100] ;  /* 0x00710000d918783b */ /* 0x000e620000004200 */
[----:B--2---:R-:W-:-:S04]  /*51b0*/  FFMA.FTZ R0, R213, c[0x0][0x2d0], -R2 ;  /* 0x0000b400d5007a23 */ /* 0x004fc80000010802 */
[----:B------:R2:W-:Y:S02]  /*51c0*/  MUFU.EX2 R71, R0 ;  /* 0x0000000000477308 */ /* 0x0005e40000000800 */
[C---:B------:R-:W-:Y:S01]  /*51d0*/  HMMA.16816.F32 R100, R8.reuse, R30, R80 ;  /* 0x0000001e0864723c */ /* 0x040fe20000001850 */
[----:B------:R-:W5:Y:S07]  /*51e0*/  LDSM.16.MT88.4 R28, [R217+0x3100] ;  /* 0x00310000d91c783b */ /* 0x000f6e0000004200 */
[----:B------:R-:W-:Y:S01]  /*51f0*/  HMMA.16816.F32 R80, R8, R22, R56 ;  /* 0x000000160850723c */ /* 0x000fe20000001838 */
[----:B------:R-:W1:Y:S01]  /*5200*/  LDSM.16.MT88.4 R20, [R218+0x3100] ;  /* 0x00310000da14783b */ /* 0x000e620000004200 */
[----:B--2---:R-:W-:-:S06]  /*5210*/  FFMA.FTZ R0, R212, c[0x0][0x2d0], -R2 ;  /* 0x0000b400d4007a23 */ /* 0x004fcc0000010802 */
[C---:B------:R-:W-:Y:S01]  /*5220*/  HMMA.16816.F32 R56, R8.reuse, R16, R40 ;  /* 0x000000100838723c */ /* 0x040fe20000001828 */
[----:B------:R2:W1:Y:S07]  /*5230*/  MUFU.EX2 R70, R0 ;  /* 0x0000000000467308 */ /* 0x00046e0000000800 */
[C---:B------:R-:W-:Y:S01]  /*5240*/  HMMA.16816.F32 R40, R8.reuse, R18, R36 ;  /* 0x000000120828723c */ /* 0x040fe20000001824 */
[----:B------:R-:W5:Y:S07]  /*5250*/  LDSM.16.MT88.4 R16, [R221+0x3100] ;  /* 0x00310000dd10783b */ /* 0x000f6e0000004200 */
[----:B---3--:R-:W-:Y:S01]  /*5260*/  HMMA.16816.F32 R44, R8, R32, R112 ;  /* 0x00000020082c723c */ /* 0x008fe20000001870 */
[----:B------:R-:W-:Y:S01]  /*5270*/  LDSM.16.MT88.4 R112, [R217+0x7900] ;  /* 0x00790000d970783b */ /* 0x000fe20000004200 */
[----:B--2---:R-:W-:-:S04]  /*5280*/  FFMA.FTZ R0, R214, c[0x0][0x2d0], -R2 ;  /* 0x0000b400d6007a23 */ /* 0x004fc80000010802 */
[----:B------:R2:W-:Y:S02]  /*5290*/  MUFU.EX2 R69, R0 ;  /* 0x0000000000457308 */ /* 0x0005e40000000800 */
[----:B------:R-:W-:Y:S01]  /*52a0*/  HMMA.16816.F32 R36, R8, R34, R84 ;  /* 0x000000220824723c */ /* 0x000fe20000001854 */
[----:B------:R-:W3:Y:S06]  /*52b0*/  LDSM.16.MT88.4 R32, [R218+0x7100] ;  /* 0x00710000da20783b */ /* 0x000eec0000004200 */
[----:B------:R-:W-:Y:S02]  /*52c0*/  F2FP.PACK_AB R8, R151, R132 ;  /* 0x000000849708723e */ /* 0x000fe400000000ff */
[----:B----4-:R-:W-:-:S02]  /*52d0*/  F2FP.PACK_AB R10, R149, R150 ;  /* 0x00000096950a723e */ /* 0x010fc400000000ff */
[----:B-1----:R-:W-:Y:S01]  /*52e0*/  F2FP.PACK_AB R9, R70, R71 ;  /* 0x000000474609723e */ /* 0x002fe200000000ff */
[----:B--2---:R-:W-:-:S04]  /*52f0*/  FFMA.FTZ R0, R215, c[0x0][0x2d0], -R2 ;  /* 0x0000b400d7007a23 */ /* 0x004fc80000010802 */
[----:B------:R1:W2:Y:S02]  /*5300*/  MUFU.EX2 R62, R0 ;  /* 0x00000000003e7308 */ /* 0x0002a40000000800 */
[----:B-1----:R-:W-:Y:S01]  /*5310*/  FFMA.FTZ R0, R250, c[0x0][0x2d0], -R6 ;  /* 0x0000b400fa007a23 */ /* 0x002fe20000010806 */
[----:B--2---:R-:W-:-:S05]  /*5320*/  F2FP.PACK_AB R11, R62, R69 ;  /* 0x000000453e0b723e */ /* 0x004fca00000000ff */
[----:B------:R1:W-:Y:S02]  /*5330*/  MUFU.EX2 R61, R0 ;  /* 0x00000000003d7308 */ /* 0x0003e40000000800 */
[C---:B------:R-:W-:Y:S08]  /*5340*/  HMMA.16816.F32 R64, R8.reuse, R26, R64 ;  /* 0x0000001a0840723c */ /* 0x040ff00000001840 */
[----:B------:R-:W-:Y:S01]  /*5350*/  HMMA.16816.F32 R72, R8, R24, R72 ;  /* 0x000000180848723c */ /* 0x000fe20000001848 */
[----:B-1----:R-:W-:-:S04]  /*5360*/  FFMA.FTZ R0, R251, c[0x0][0x2d0], -R6 ;  /* 0x0000b400fb007a23 */ /* 0x002fc80000010806 */
[----:B------:R1:W2:Y:S03]  /*5370*/  MUFU.EX2 R60, R0 ;  /* 0x00000000003c7308 */ /* 0x0002a60000000800 */
[C---:B-----5:R-:W-:Y:S08]  /*5380*/  HMMA.16816.F32 R76, R8.reuse, R28, R108 ;  /* 0x0000001c084c723c */ /* 0x060ff0000000186c */
[----:B------:R-:W-:Y:S01]  /*5390*/  HMMA.16816.F32 R84, R8, R20, R104 ;  /* 0x000000140854723c */ /* 0x000fe20000001868 */
[----:B------:R-:W-:Y:S01]  /*53a0*/  LDSM.16.MT88.4 R104, [R220+0x3900] ;  /* 0x00390000dc68783b */ /* 0x000fe20000004200 */
[----:B-1----:R-:W-:-:S06]  /*53b0*/  FFMA.FTZ R0, R249, c[0x0][0x2d0], -R6 ;  /* 0x0000b400f9007a23 */ /* 0x002fcc0000010806 */
[C---:B------:R-:W-:Y:S01]  /*53c0*/  HMMA.16816.F32 R28, R8.reuse, R30, R116 ;  /* 0x0000001e081c723c */ /* 0x040fe20000001874 */
[----:B--2---:R-:W-:Y:S01]  /*53d0*/  F2FP.PACK_AB R136, R60, R61 ;  /* 0x0000003d3c88723e */ /* 0x004fe200000000ff */
[----:B------:R1:W-:Y:S06]  /*53e0*/  MUFU.EX2 R26, R0 ;  /* 0x00000000001a7308 */ /* 0x0003ec0000000800 */
[C---:B------:R-:W-:Y:S08]  /*53f0*/  HMMA.16816.F32 R20, R8.reuse, R22, R100 ;  /* 0x000000160814723c */ /* 0x040ff00000001864 */
[----:B------:R-:W-:Y:S01]  /*5400*/  HMMA.16816.F32 R92, R8, R16, R92 ;  /* 0x00000010085c723c */ /* 0x000fe2000000185c */
[----:B-1----:R-:W-:-:S04]  /*5410*/  FFMA.FTZ R0, R252, c[0x0][0x2d0], -R6 ;  /* 0x0000b400fc007a23 */ /* 0x002fc80000010806 */
[----:B------:R1:W-:Y:S03]  /*5420*/  MUFU.EX2 R25, R0 ;  /* 0x0000000000197308 */ /* 0x0003e60000000800 */
[C---:B------:R-:W-:Y:S01]  /*5430*/  HMMA.16816.F32 R100, R8.reuse, R18, R96 ;  /* 0x000000120864723c */ /* 0x040fe20000001860 */
[----:B------:R-:W2:Y:S04]  /*5440*/  LDSM.16.MT88.4 R16, [R221+0x7100] ;  /* 0x00710000dd10783b */ /* 0x000ea80000004200 */
[----:B------:R-:W-:Y:S03]  /*5450*/  LDSM.16.MT88.4 R96, [R221+0x3900] ;  /* 0x00390000dd60783b */ /* 0x000fe60000004200 */
[----:B------:R-:W-:Y:S01]  /*5460*/  HMMA.16816.F32 R108, R8, R12, R88 ;  /* 0x0000000c086c723c */ /* 0x000fe20000001858 */
[----:B------:R-:W-:Y:S01]  /*5470*/  LDSM.16.MT88.4 R88, [R218+0x3900] ;  /* 0x00390000da58783b */ /* 0x000fe20000004200 */
[----:B-1----:R-:W-:-:S06]  /*5480*/  FFMA.FTZ R0, R171, c[0x0][0x2d0], -R2 ;  /* 0x0000b400ab007a23 */ /* 0x002fcc0000010802 */
[C---:B------:R-:W-:Y:S01]  /*5490*/  HMMA.16816.F32 R116, R8.reuse, R14, R80 ;  /* 0x0000000e0874723c */ /* 0x040fe20000001850 */
[----:B------:R-:W-:Y:S01]  /*54a0*/  IMAD.MOV.U32 R171, RZ, RZ, R131 ;  /* 0x000000ffffab7224 */ /* 0x000fe200078e0083 */
[----:B------:R-:W1:Y:S01]  /*54b0*/  LDSM.16.MT88.4 R12, [R220+0x7100] ;  /* 0x00710000dc0c783b */ /* 0x000e620000004200 */
[----:B------:R4:W-:Y:S01]  /*54c0*/  MUFU.EX2 R24, R0 ;  /* 0x0000000000187308 */ /* 0x0009e20000000800 */
[----:B------:R-:W-:Y:S02]  /*54d0*/  IMAD.MOV.U32 R131, RZ, RZ, R137 ;  /* 0x000000ffff837224 */ /* 0x000fe400078e0089 */
[----:B------:R-:W5:Y:S02]  /*54e0*/  LDSM.16.MT88.4 R80, [R217+0x3900] ;  /* 0x00390000d950783b */ /* 0x000f640000004200 */
[C---:B---3--:R-:W-:Y:S08]  /*54f0*/  HMMA.16816.F32 R56, R8.reuse, R32, R56 ;  /* 0x000000200838723c */ /* 0x048ff00000001838 */
[----:B------:R-:W-:Y:S01]  /*5500*/  HMMA.16816.F32 R40, R8, R34, R40 ;  /* 0x000000220828723c */ /* 0x000fe20000001828 */
[----:B----4-:R-:W-:-:S04]  /*5510*/  FFMA.FTZ R0, R7, c[0x0][0x2d0], -R2 ;  /* 0x0000b40007007a23 */ /* 0x010fc80000010802 */
[----:B------:R3:W4:Y:S03]  /*5520*/  MUFU.EX2 R7, R0 ;  /* 0x0000000000077308 */ /* 0x0007260000000800 */
[C---:B--2---:R-:W-:Y:S08]  /*5530*/  HMMA.16816.F32 R48, R8.reuse, R16, R48 ;  /* 0x000000100830723c */ /* 0x044ff00000001830 */
[----:B------:R-:W-:Y:S01]  /*5540*/  HMMA.16816.F32 R52, R8, R18, R52 ;  /* 0x000000120834723c */ /* 0x000fe20000001834 */
[--C-:B---3--:R-:W-:Y:S01]  /*5550*/  FFMA.FTZ R0, R169, c[0x0][0x2d0], -R2.reuse ;  /* 0x0000b400a9007a23 */ /* 0x108fe20000010802 */
[----:B----4-:R-:W-:Y:S01]  /*5560*/  F2FP.PACK_AB R137, R7, R24 ;  /* 0x000000180789723e */ /* 0x010fe200000000ff */
[----:B------:R-:W-:-:S05]  /*5570*/  FFMA.FTZ R2, R161, c[0x0][0x2d0], -R2 ;  /* 0x0000b400a1027a23 */ /* 0x000fca0000010802 */
[C---:B-1----:R-:W-:Y:S01]  /*5580*/  HMMA.16816.F32 R44, R8.reuse, R12, R44 ;  /* 0x0000000c082c723c */ /* 0x042fe2000000182c */
[----:B------:R-:W-:Y:S01]  /*5590*/  IMAD.MOV.U32 R169, RZ, RZ, R128 ;  /* 0x000000ffffa97224 */ /* 0x000fe200078e0080 */
[----:B------:R1:W-:Y:S01]  /*55a0*/  MUFU.EX2 R6, R0 ;  /* 0x0000000000067308 */ /* 0x0003e20000000800 */
[----:B------:R-:W-:Y:S02]  /*55b0*/  IMAD.MOV.U32 R161, RZ, RZ, R163 ;  /* 0x000000ffffa17224 */ /* 0x000fe400078e00a3 */
[----:B------:R-:W-:Y:S02]  /*55c0*/  IMAD.MOV.U32 R163, RZ, RZ, R5 ;  /* 0x000000ffffa37224 */ /* 0x000fe400078e0005 */
[----:B------:R-:W-:Y:S01]  /*55d0*/  IMAD.MOV.U32 R128, RZ, RZ, R166 ;  /* 0x000000ffff807224 */ /* 0x000fe200078e00a6 */
[----:B------:R-:W-:Y:S01]  /*55e0*/  HMMA.16816.F32 R36, R8, R14, R36 ;  /* 0x0000000e0824723c */ /* 0x000fe20000001824 */
[----:B------:R-:W-:Y:S01]  /*55f0*/  IMAD.MOV.U32 R166, RZ, RZ, R138 ;  /* 0x000000ffffa67224 */ /* 0x000fe200078e008a */
[----:B------:R2:W3:Y:S01]  /*5600*/  MUFU.EX2 R5, R2 ;  /* 0x0000000200057308 */ /* 0x0004e20000000800 */
[----:B------:R-:W-:Y:S01]  /*5610*/  LDSM.16.MT88.4 R8, [R220+0x7900] ;  /* 0x00790000dc08783b */ /* 0x000fe20000004200 */
[----:B------:R-:W-:Y:S01]  /*5620*/  F2FP.PACK_AB R138, R25, R26 ;  /* 0x0000001a198a723e */ /* 0x000fe200000000ff */
[----:B-1----:R-:W-:-:S04]  /*5630*/  FADD.FTZ R0, R170, R188 ;  /* 0x000000bcaa007221 */ /* 0x002fc80000010000 */
[----:B------:R-:W-:Y:S02]  /*5640*/  FADD.FTZ R0, R128, R0 ;  /* 0x0000000080007221 */ /* 0x000fe40000010000 */
[----:B--2---:R-:W-:Y:S01]  /*5650*/  FADD.FTZ R2, R169, R171 ;  /* 0x000000aba9027221 */ /* 0x004fe20000010000 */
[----:B---3--:R-:W-:Y:S01]  /*5660*/  F2FP.PACK_AB R139, R5, R6 ;  /* 0x00000006058b723e */ /* 0x008fe200000000ff */
[----:B------:R-:W-:Y:S02]  /*5670*/  FADD.FTZ R0, R130, R0 ;  /* 0x0000000082007221 */ /* 0x000fe40000010000 */
[----:B------:R-:W-:Y:S02]  /*5680*/  FADD.FTZ R2, R129, R2 ;  /* 0x0000000281027221 */ /* 0x000fe40000010000 */
[----:B------:R-:W-:Y:S02]  /*5690*/  FADD.FTZ R0, R166, R0 ;  /* 0x00000000a6007221 */ /* 0x000fe40000010000 */
[----:B------:R-:W-:Y:S01]  /*56a0*/  FADD.FTZ R2, R131, R2 ;  /* 0x0000000283027221 */ /* 0x000fe20000010000 */
[----:B------:R-:W-:Y:S01]  /*56b0*/  HMMA.16816.F32 R92, R136, R96, R92 ;  /* 0x00000060885c723c */ /* 0x000fe2000000185c */
[----:B------:R-:W-:Y:S01]  /*56c0*/  FADD.FTZ R0, R167, R0 ;  /* 0x00000000a7007221 */ /* 0x000fe20000010000 */
[----:B------:R-:W1:Y:S01]  /*56d0*/  LDSM.16.MT88.4 R128, [R221+0x7900] ;  /* 0x00790000dd80783b */ /* 0x000e620000004200 */
[----:B------:R-:W-:-:S02]  /*56e0*/  FADD.FTZ R2, R168, R2 ;  /* 0x00000002a8027221 */ /* 0x000fc40000010000 */
[----:B------:R-:W-:Y:S02]  /*56f0*/  FADD.FTZ R0, R164, R0 ;  /* 0x00000000a4007221 */ /* 0x000fe40000010000 */
[----:B------:R-:W-:Y:S01]  /*5700*/  FADD.FTZ R2, R165, R2 ;  /* 0x00000002a5027221 */ /* 0x000fe20000010000 */
[C---:B------:R-:W-:Y:S01]  /*5710*/  HMMA.16816.F32 R96, R136.reuse, R98, R100 ;  /* 0x000000628860723c */ /* 0x040fe20000001864 */
[----:B------:R-:W-:Y:S02]  /*5720*/  FADD.FTZ R0, R163, R0 ;  /* 0x00000000a3007221 */ /* 0x000fe40000010000 */
[----:B------:R-:W-:Y:S02]  /*5730*/  FADD.FTZ R2, R161, R2 ;  /* 0x00000002a1027221 */ /* 0x000fe40000010000 */
[----:B------:R-:W-:Y:S02]  /*5740*/  FADD.FTZ R0, R248, R0 ;  /* 0x00000000f8007221 */ /* 0x000fe40000010000 */
[----:B------:R-:W-:Y:S01]  /*5750*/  FADD.FTZ R2, R162, R2 ;  /* 0x00000002a2027221 */ /* 0x000fe20000010000 */
[----:B------:R-:W-:Y:S01]  /*5760*/  HMMA.16816.F32 R100, R136, R104, R108 ;  /* 0x000000688864723c */ /* 0x000fe2000000186c */
[----:B------:R-:W-:-:S02]  /*5770*/  FADD.FTZ R0, R246, R0 ;  /* 0x00000000f6007221 */ /* 0x000fc40000010000 */
[----:B------:R-:W-:Y:S02]  /*5780*/  FADD.FTZ R2, R242, R2 ;  /* 0x00000002f2027221 */ /* 0x000fe40000010000 */
[----:B------:R-:W-:Y:S02]  /*5790*/  FADD.FTZ R0, R243, R0 ;  /* 0x00000000f3007221 */ /* 0x000fe40000010000 */
[----:B------:R-:W-:Y:S01]  /*57a0*/  FADD.FTZ R2, R241, R2 ;  /* 0x00000002f1027221 */ /* 0x000fe20000010000 */
[----:B------:R-:W-:Y:S01]  /*57b0*/  HMMA.16816.F32 R104, R136, R106, R116 ;  /* 0x0000006a8868723c */ /* 0x000fe20000001874 */
[----:B------:R-:W-:Y:S02]  /*57c0*/  FADD.FTZ R0, R247, R0 ;  /* 0x00000000f7007221 */ /* 0x000fe40000010000 */
[----:B------:R-:W-:Y:S02]  /*57d0*/  FADD.FTZ R2, R240, R2 ;  /* 0x00000002f0027221 */ /* 0x000fe40000010000 */
[----:B------:R-:W-:-:S02]  /*57e0*/  FADD.FTZ R0, R203, R0 ;  /* 0x00000000cb007221 */ /* 0x000fc40000010000 */
[----:B------:R-:W-:Y:S01]  /*57f0*/  FADD.FTZ R2, R239, R2 ;  /* 0x00000002ef027221 */ /* 0x000fe20000010000 */
[C---:B-----5:R-:W-:Y:S01]  /*5800*/  HMMA.16816.F32 R76, R136.reuse, R80, R76 ;  /* 0x00000050884c723c */ /* 0x060fe2000000184c */
[----:B------:R-:W-:Y:S02]  /*5810*/  FADD.FTZ R0, R201, R0 ;  /* 0x00000000c9007221 */ /* 0x000fe40000010000 */
[----:B------:R-:W-:Y:S02]  /*5820*/  FADD.FTZ R2, R199, R2 ;  /* 0x00000002c7027221 */ /* 0x000fe40000010000 */
[----:B------:R-:W-:Y:S02]  /*5830*/  FADD.FTZ R0, R200, R0 ;  /* 0x00000000c8007221 */ /* 0x000fe40000010000 */
[----:B------:R-:W-:Y:S01]  /*5840*/  FADD.FTZ R2, R198, R2 ;  /* 0x00000002c6027221 */ /* 0x000fe20000010000 */
[----:B------:R-:W-:Y:S03]  /*5850*/  HMMA.16816.F32 R84, R136, R88, R84 ;  /* 0x000000588854723c */ /* 0x000fe60000001854 */
        /* <DEDUP_REMOVED lines=18> */
[C---:B-1----:R-:W-:Y:S01]  /*5980*/  HMMA.16816.F32 R124, R136.reuse, R128, R48 ;  /* 0x00000080887c723c */ /* 0x042fe20000001830 */
        /* <DEDUP_REMOVED lines=24> */
[C---:B------:R-:W-:Y:S04]  /*5b10*/  HMMA.16816.F32 R132, R136.reuse, R8, R44 ;  /* 0x000000088884723c */ /* 0x040fe8000000182c */
[----:B------:R1:W-:Y:S04]  /*5b20*/  STL [R1+0xc], R0 ;  /* 0x00000c0001007387 */ /* 0x0003e80000100800 */
[----:B------:R1:W-:Y:S01]  /*5b30*/  STL [R1+0x8], R4 ;  /* 0x0000080401007387 */ /* 0x0003e20000100800 */
[----:B------:R-:W-:Y:S01]  /*5b40*/  HMMA.16816.F32 R136, R136, R10, R36 ;  /* 0x0000000a8888723c */ /* 0x000fe20000001824 */
[----:B------:R-:W-:Y:S07]  /*5b50*/  @P1 BRA `(.L_x_2) ;  /* 0x0000452000001947 */ /* 0x000fee0003800000 */
[C---:B------:R-:W-:Y:S01]  /*5b60*/  IADD3 R162, R148.reuse, 0x40, RZ ;  /* 0x0000004094a27810 */ /* 0x040fe20007ffe0ff */
[----:B------:R-:W-:Y:S01]  /*5b70*/  IMAD.MOV.U32 R70, RZ, RZ, R3 ;  /* 0x000000ffff467224 */ /* 0x000fe200078e0003 */
[----:B------:R-:W-:Y:S01]  /*5b80*/  UIADD3 UR8, UR8, -0x2, URZ ;  /* 0xfffffffe08087890 */ /* 0x000fe2000fffe03f */
[----:B------:R-:W-:Y:S01]  /*5b90*/  IMAD.MOV.U32 R69, RZ, RZ, R68 ;  /* 0x000000ffff457224 */ /* 0x000fe200078e0044 */
[----:B------:R-:W-:Y:S01]  /*5ba0*/  SHF.R.S32.HI R243, RZ, 0x1f, R162 ;  /* 0x0000001ffff37819 */ /* 0x000fe200000114a2 */
[----:B------:R-:W-:-:S03]  /*5bb0*/  IMAD.WIDE R240, R148, 0x2, RZ ;  /* 0x0000000294f07825 */ /* 0x000fc600078e02ff */
[----:B------:R-:W-:-:S04]  /*5bc0*/  LEA.HI R243, R243, R162, RZ, 0x3 ;  /* 0x000000a2f3f37211 */ /* 0x000fc800078f18ff */
[----:B------:R-:W-:-:S04]  /*5bd0*/  LOP3.LUT R243, R243, 0xfffffff8, RZ, 0xc0, !PT ;  /* 0xfffffff8f3f37812 */ /* 0x000fc800078ec0ff */
[----:B------:R-:W-:-:S04]  /*5be0*/  SHF.R.S32.HI R242, RZ, 0x1f, R243 ;  /* 0x0000001ffff27819 */ /* 0x000fc800000114f3 */
[C---:B------:R-:W-:Y:S01]  /*5bf0*/  SHF.L.U64.HI R242, R243.reuse, 0x1, R242 ;  /* 0x00000001f3f27819 */ /* 0x040fe200000102f2 */
[----:B------:R-:W-:Y:S02]  /*5c00*/  IMAD.SHL.U32 R243, R243, 0x2, RZ ;  /* 0x00000002f3f37824 */ /* 0x000fe400078e00ff */
[----:B------:R-:W2:Y:S01]  /*5c10*/  LDL R162, [R1+0x10] ;  /* 0x0000100001a27983 */ /* 0x000ea20000100800 */
[----:B------:R-:W-:Y:S02]  /*5c20*/  SEL R2, RZ, 0x10, P0 ;  /* 0x00000010ff027807 */ /* 0x000fe40000000000 */
[----:B-1----:R-:W-:Y:S02]  /*5c30*/  SEL R0, RZ, 0x10, P3 ;  /* 0x00000010ff007807 */ /* 0x002fe40001800000 */
[----:B------:R-:W-:Y:S02]  /*5c40*/  ISETP.NE.U32.AND P5, PT, R2, RZ, PT ;  /* 0x000000ff0200720c */ /* 0x000fe40003fa5070 */
[----:B------:R-:W-:Y:S02]  /*5c50*/  ISETP.NE.U32.AND P4, PT, R0, RZ, PT ;  /* 0x000000ff0000720c */ /* 0x000fe40003f85070 */
[----:B------:R-:W-:-:S02]  /*5c60*/  IADD3 R2, -R2, 0x10, RZ ;  /* 0x0000001002027810 */ /* 0x000fc40007ffe1ff */
[----:B------:R-:W-:Y:S02]  /*5c70*/  IADD3 R0, -R0, 0x10, RZ ;  /* 0x0000001000007810 */ /* 0x000fe40007ffe1ff */
[----:B------:R-:W-:Y:S02]  /*5c80*/  LOP3.LUT R2, R2, 0xf, RZ, 0xc0, !PT ;  /* 0x0000000f02027812 */ /* 0x000fe400078ec0ff */
[----:B------:R-:W-:Y:S01]  /*5c90*/  LOP3.LUT R0, R0, 0xf, RZ, 0xc0, !PT ;  /* 0x0000000f00007812 */ /* 0x000fe200078ec0ff */
[----:B--2---:R-:W-:Y:S01]  /*5ca0*/  IMAD.SHL.U32 R239, R162, 0x2, RZ ;  /* 0x00000002a2ef7824 */ /* 0x004fe200078e00ff */
[----:B------:R-:W-:Y:S05]  /*5cb0*/  BRA `(.L_x_3) ;  /* 0x000003f000007947 */ /* 0x000fea0003800000 */
.L_x_5:
[----:B------:R-:W2:Y:S01]  /*5cc0*/  LDL R3, [R1] ;  /* 0x0000000001037983 */ /* 0x000ea20000100800 */
[----:B------:R-:W-:Y:S01]  /*5cd0*/  ULEA UR5, UR8, UR11, 0x7 ;  /* 0x0000000b08057291 */ /* 0x000fe2000f8e383f */
[----:B------:R-:W-:Y:S01]  /*5ce0*/  PLOP3.LUT P2, PT, PT, PT, UP1, 0x80, 0x0 ;  /* 0x000000000000781c */ /* 0x000fe20003f4f018 */
[----:B------:R-:W-:Y:S01]  /*5cf0*/  IMAD.MOV.U32 R244, RZ, RZ, RZ ;  /* 0x000000fffff47224 */ /* 0x000fe200078e00ff */
[----:B------:R-:W-:Y:S03]  /*5d00*/  PLOP3.LUT P1, PT, PT, PT, UP1, 0x80, 0x0 ;  /* 0x000000000000781c */ /* 0x000fe60003f2f018 */
[----:B------:R-:W-:Y:S05]  /*5d10*/  IMAD.U32 R2, RZ, RZ, UR5 ;  /* 0x00000005ff027e24 */ /* 0x000fea000f8e00ff */
[----:B--2---:R-:W-:Y:S05]  /*5d20*/  IADD3 R2, R2, -0x80, R3 ;  /* 0xffffff8002027810 */ /* 0x004fea0007ffe003 */
[----:B------:R-:W-:Y:S04]  /*5d30*/  @P2 IMAD.HI.U32 R3, R2, c[0x0][0x2bc], RZ ;  /* 0x0000af0002032a27 */ /* 0x000fe800078e00ff */
[----:B------:R-:W-:Y:S01]  /*5d40*/  IMAD.MOV.U32 R0, RZ, RZ, R2 ;  /* 0x000000ffff007224 */ /* 0x000fe200078e0002 */
[----:B------:R-:W-:Y:S04]  /*5d50*/  @P1 SHF.R.U32.HI R0, RZ, c[0x0][0x2c0], R3 ;  /* 0x0000b000ff001a19 */ /* 0x000fe80000011603 */
[C---:B------:R-:W-:Y:S04]  /*5d60*/  @!P6 IADD3 R3, P1, R0.reuse, UR12, RZ ;  /* 0x0000000c0003ec10 */ /* 0x040fe8000ff3e0ff */
[----:B------:R-:W-:Y:S01]  /*5d70*/  @!P6 LEA.HI.X.SX32 R5, R0, UR6, 0x1, P1 ;  /* 0x000000060005ec11 */ /* 0x000fe200088f0eff */
[----:B------:R-:W-:Y:S01]  /*5d80*/  IMAD.MOV R0, RZ, RZ, -R0 ;  /* 0x000000ffff007224 */ /* 0x000fe200078e0a00 */
[C---:B------:R-:W-:Y:S03]  /*5d90*/  @!P6 LEA R4, P1, R3.reuse, c[0x0][0x2a0], 0x2 ;  /* 0x0000a8000304ea11 */ /* 0x040fe600078210ff */
[----:B------:R-:W-:Y:S01]  /*5da0*/  IMAD R245, R0, c[0x0][0x2b8], R2 ;  /* 0x0000ae0000f57a24 */ /* 0x000fe200078e0202 */
[----:B------:R-:W-:Y:S03]  /*5db0*/  @!P6 LEA.HI.X R5, R3, c[0x0][0x2a4], R5, 0x2, P1 ;  /* 0x0000a9000305ea11 */ /* 0x000fe600008f1405 */
[C---:B------:R-:W-:Y:S01]  /*5dc0*/  IMAD.WIDE.U32 R2, R245.reuse, c[0x0][0x1e0], RZ ;  /* 0x00007800f5027a25 */ /* 0x040fe200078e00ff */
[----:B------:R-:W-:Y:S01]  /*5dd0*/  SHF.R.S32.HI R0, RZ, 0x1f, R245 ;  /* 0x0000001fff007819 */ /* 0x000fe200000114f5 */
[----:B------:R-:W2:Y:S04]  /*5de0*/  @!P6 LDG.E R244, [R4.64] ;  /* 0x0000000e04f4e981 */ /* 0x000ea8000c1e1900 */
[----:B------:R-:W-:Y:S04]  /*5df0*/  IMAD R0, R0, c[0x0][0x1e0], RZ ;  /* 0x0000780000007a24 */ /* 0x000fe800078e02ff */
[----:B------:R-:W-:Y:S04]  /*5e00*/  IMAD R0, R245, c[0x0][0x1e4], R0 ;  /* 0x00007900f5007a24 */ /* 0x000fe800078e0200 */
[----:B------:R-:W-:Y:S01]  /*5e10*/  IMAD.IADD R3, R3, 0x1, R0 ;  /* 0x0000000103037824 */ /* 0x000fe200078e0200 */
[----:B--2---:R-:W-:Y:S03]  /*5e20*/  SHF.R.S32.HI R4, RZ, 0x1f, R244 ;  /* 0x0000001fff047819 */ /* 0x004fe600000114f4 */
[----:B------:R-:W-:Y:S04]  /*5e30*/  IMAD.WIDE.U32 R2, R244, c[0x0][0x1f0], R2 ;  /* 0x00007c00f4027a25 */ /* 0x000fe800078e0002 */
[----:B------:R-:W-:Y:S01]  /*5e40*/  IMAD R4, R4, c[0x0][0x1f0], RZ ;  /* 0x00007c0004047a24 */ /* 0x000fe200078e02ff */
[----:B------:R-:W-:Y:S03]  /*5e50*/  IADD3 R0, P1, R2, UR18, RZ ;  /* 0x0000001202007c10 */ /* 0x000fe6000ff3e0ff */
[----:B------:R-:W-:Y:S05]  /*5e60*/  IMAD R4, R244, c[0x0][0x1f4], R4 ;  /* 0x00007d00f4047a24 */ /* 0x000fea00078e0204 */
[----:B------:R-:W-:Y:S02]  /*5e70*/  IADD3.X R3, R3, UR16, R4, P1, !PT ;  /* 0x0000001003037c10 */ /* 0x000fe40008ffe404 */
[C---:B------:R-:W-:Y:S04]  /*5e80*/  LEA R2, P1, R0.reuse, c[0x0][0x1c8], 0x1 ;  /* 0x0000720000027a11 */ /* 0x040fe800078208ff */
[----:B------:R-:W-:Y:S01]  /*5e90*/  LEA.HI.X R0, R0, c[0x0][0x1cc], R3, 0x1, P1 ;  /* 0x0000730000007a11 */ /* 0x000fe200008f0c03 */
[----:B------:R-:W-:Y:S04]  /*5ea0*/  SHFL.IDX PT, R12, R2, 0x1, 0x181f ;  /* 0x00381f00020c7f89 */ /* 0x000fe800000e0000 */
[----:B------:R-:W1:Y:S04]  /*5eb0*/  SHFL.IDX PT, R3, R2, RZ, 0x181f ;  /* 0x00181fff02037589 */ /* 0x000e6800000e0000 */
[----:B------:R-:W2:Y:S04]  /*5ec0*/  SHFL.IDX PT, R6, R0, RZ, 0x181f ;  /* 0x00181fff00067589 */ /* 0x000ea800000e0000 */
[----:B------:R-:W-:Y:S04]  /*5ed0*/  SHFL.IDX PT, R7, R2, 0x2, 0x181f ;  /* 0x00581f0002077f89 */ /* 0x000fe800000e0000 */
[----:B------:R3:W-:Y:S04]  /*5ee0*/  SHFL.IDX PT, R14, R2, 0x3, 0x181f ;  /* 0x00781f00020e7f89 */ /* 0x0007e800000e0000 */
[----:B------:R-:W4:Y:S04]  /*5ef0*/  SHFL.IDX PT, R9, R0, 0x1, 0x181f ;  /* 0x00381f0000097f89 */ /* 0x000f2800000e0000 */
[----:B------:R-:W5:Y:S04]  /*5f00*/  SHFL.IDX PT, R15, R0, 0x2, 0x181f ;  /* 0x00581f00000f7f89 */ /* 0x000f6800000e0000 */
[----:B------:R-:W5:Y:S01]  /*5f10*/  SHFL.IDX PT, R0, R0, 0x3, 0x181f ;  /* 0x00781f0000007f89 */ /* 0x000f6200000e0000 */
[C---:B-1----:R-:W-:Y:S05]  /*5f20*/  IADD3 R4, P2, R240.reuse, R3, RZ ;  /* 0x00000003f0047210 */ /* 0x042fea0007f5e0ff */
[----:B--2---:R-:W-:Y:S01]  /*5f30*/  IMAD.X R5, R241, 0x1, R6, P2 ;  /* 0x00000001f1057824 */ /* 0x004fe200010e0606 */
[C---:B------:R-:W-:Y:S04]  /*5f40*/  IADD3 R10, P2, R240.reuse, R12, RZ ;  /* 0x0000000cf00a7210 */ /* 0x040fe80007f5e0ff */
[----:B------:R1:W-:Y:S01]  /*5f50*/  LDGSTS.E.BYPASS.LTC128B.128 [R239+0x8100], [R4.64], !P0 ;  /* 0x0810000004ef7fae */ /* 0x0003e2000c101d4e */
[----:B---3--:R-:W-:Y:S01]  /*5f60*/  IADD3 R2, P1, R3, R243, RZ ;  /* 0x000000f303027210 */ /* 0x008fe20007f3e0ff */
[----:B----4-:R-:W-:Y:S01]  /*5f70*/  IMAD.X R11, R241, 0x1, R9, P2 ;  /* 0x00000001f10b7824 */ /* 0x010fe200010e0609 */
[----:B------:R-:W-:Y:S03]  /*5f80*/  IADD3 R8, P2, R240, R7, RZ ;  /* 0x00000007f0087210 */ /* 0x000fe60007f5e0ff */
[--C-:B------:R-:W-:Y:S01]  /*5f90*/  IMAD.X R3, R6, 0x1, R242.reuse, P1 ;  /* 0x0000000106037824 */ /* 0x100fe200008e06f2 */
[-C--:B------:R-:W-:Y:S04]  /*5fa0*/  IADD3 R12, P1, R12, R243.reuse, RZ ;  /* 0x000000f30c0c7210 */ /* 0x080fe80007f3e0ff */
[----:B------:R2:W-:Y:S01]  /*5fb0*/  LDGSTS.E.BYPASS.LTC128B.128 [R239+0xc100], [R2.64], !P3 ;  /* 0x0c10000002ef7fae */ /* 0x0005e2000d901d4e */
[--C-:B------:R-:W-:Y:S01]  /*5fc0*/  IMAD.X R13, R9, 0x1, R242.reuse, P1 ;  /* 0x00000001090d7824 */ /* 0x100fe200008e06f2 */
[-C--:B------:R-:W-:Y:S01]  /*5fd0*/  IADD3 R6, P1, R7, R243.reuse, RZ ;  /* 0x000000f307067210 */ /* 0x080fe20007f3e0ff */
[----:B-----5:R-:W-:Y:S01]  /*5fe0*/  IMAD.X R9, R241, 0x1, R15, P2 ;  /* 0x00000001f1097824 */ /* 0x020fe200010e060f */
[----:B------:R3:W-:Y:S03]  /*5ff0*/  LDGSTS.E.BYPASS.LTC128B.128 [R239+0x9100], [R10.64], !P0 ;  /* 0x091000000aef7fae */ /* 0x0007e6000c101d4e */
[----:B------:R-:W-:Y:S01]  /*6000*/  IMAD.X R7, R15, 0x1, R242, P1 ;  /* 0x000000010f077824 */ /* 0x000fe200008e06f2 */
[----:B------:R3:W-:Y:S04]  /*6010*/  LDGSTS.E.BYPASS.LTC128B.128 [R239+0xd100], [R12.64], !P3 ;  /* 0x0d1000000cef7fae */ /* 0x0007e8000d901d4e */
[----:B------:R3:W-:Y:S01]  /*6020*/  LDGSTS.E.BYPASS.LTC128B.128 [R239+0xa100], [R8.64], !P0 ;  /* 0x0a10000008ef7fae */ /* 0x0007e2000c101d4e */
[----:B-1----:R-:W-:Y:S03]  /*6030*/  IADD3 R4, P2, R240, R14, RZ ;  /* 0x0000000ef0047210 */ /* 0x002fe60007f5e0ff */
[----:B------:R3:W-:Y:S02]  /*6040*/  LDGSTS.E.BYPASS.LTC128B.128 [R239+0xe100], [R6.64], !P3 ;  /* 0x0e10000006ef7fae */ /* 0x0007e4000d901d4e */
[----:B------:R-:W-:Y:S05]  /*6050*/  IMAD.X R5, R241, 0x1, R0, P2 ;  /* 0x00000001f1057824 */ /* 0x000fea00010e0600 */
[----:B------:R3:W-:Y:S01]  /*6060*/  LDGSTS.E.BYPASS.LTC128B.128 [R239+0xb100], [R4.64], !P0 ;  /* 0x0b10000004ef7fae */ /* 0x0007e2000c101d4e */
[----:B--2---:R-:W-:Y:S05]  /*6070*/  IADD3 R2, P1, R14, R243, RZ ;  /* 0x000000f30e027210 */ /* 0x004fea0007f3e0ff */
[----:B------:R-:W-:Y:S05]  /*6080*/  IMAD.X R3, R0, 0x1, R242, P1 ;  /* 0x0000000100037824 */ /* 0x000fea00008e06f2 */
[----:B------:R3:W-:Y:S01]  /*6090*/  LDGSTS.E.BYPASS.LTC128B.128 [R239+0xf100], [R2.64], !P3 ;  /* 0x0f10000002ef7fae */ /* 0x0007e2000d901d4e */
[----:B------:R-:W-:-:S05]  /*60a0*/  BRA `(.L_x_4) ;  /* 0x000017e000007947 */ /* 0x000fca0003800000 */
.L_x_3:
[----:B------:R-:W-:Y:S04]  /*60b0*/  DEPBAR.LE SB0, 0x0 ;  /* 0x000080000000791a */ /* 0x000fe80000000000 */
[----:B------:R-:W-:Y:S01]  /*60c0*/  BAR.SYNC.DEFER_BLOCKING 0x0 ;  /* 0x0000000000007b1d */ /* 0x000fe20000010000 */
[----:B------:R-:W-:Y:S01]  /*60d0*/  SHF.R.S32.HI R0, RZ, 0x1f, R245 ;  /* 0x0000001fff007819 */ /* 0x000fe200000114f5 */
[----:B------:R-:W-:Y:S01]  /*60e0*/  IMAD.WIDE.U32 R2, R245, c[0x0][0x208], RZ ;  /* 0x00008200f5027a25 */ /* 0x000fe200078e00ff */
[----:B------:R-:W-:Y:S01]  /*60f0*/  SEL R203, RZ, 0x10, P0 ;  /* 0x00000010ffcb7807 */ /* 0x000fe20000000000 */
[----:B------:R-:W-:Y:S02]  /*6100*/  UISETP.GE.AND UP0, UPT, UR8, 0x1, UPT ;  /* 0x000000010800788c */ /* 0x000fe4000bf06270 */
[----:B------:R-:W-:Y:S01]  /*6110*/  IMAD R0, R0, c[0x0][0x208], RZ ;  /* 0x0000820000007a24 */ /* 0x000fe200078e02ff */
[----:B------:R-:W-:Y:S03]  /*6120*/  IADD3 R203, -R203, 0x10, RZ ;  /* 0x00000010cbcb7810 */ /* 0x000fe60007ffe1ff */
[----:B------:R-:W-:Y:S01]  /*6130*/  IMAD R0, R245, c[0x0][0x20c], R0 ;  /* 0x00008300f5007a24 */ /* 0x000fe200078e0200 */
[----:B------:R-:W-:Y:S04]  /*6140*/  LOP3.LUT R203, R203, 0xf, RZ, 0xc0, !PT ;  /* 0x0000000fcbcb7812 */ /* 0x000fe800078ec0ff */
[----:B------:R-:W-:Y:S02]  /*6150*/  IADD3 R3, R3, R0, RZ ;  /* 0x0000000003037210 */ /* 0x000fe40007ffe0ff */
[----:B------:R-:W-:Y:S03]  /*6160*/  SHF.R.S32.HI R0, RZ, 0x1f, R244 ;  /* 0x0000001fff007819 */ /* 0x000fe600000114f4 */
[----:B------:R-:W-:Y:S01]  /*6170*/  IMAD.WIDE.U32 R2, R244, c[0x0][0x218], R2 ;  /* 0x00008600f4027a25 */ /* 0x000fe200078e0002 */
[----:B------:R-:W1:Y:S04]  /*6180*/  LDSM.16.M88.4 R8, [R216+0x8100] ;  /* 0x00810000d808783b */ /* 0x000e680000000200 */
[----:B------:R-:W-:Y:S01]  /*6190*/  IADD3 R2, P1, R2, UR20, RZ ;  /* 0x0000001402027c10 */ /* 0x000fe2000ff3e0ff */
[----:B------:R-:W-:Y:S04]  /*61a0*/  IMAD R0, R0, c[0x0][0x218], RZ ;  /* 0x0000860000007a24 */ /* 0x000fe800078e02ff */
[----:B------:R-:W-:Y:S01]  /*61b0*/  IMAD R0, R244, c[0x0][0x21c], R0 ;  /* 0x00008700f4007a24 */ /* 0x000fe200078e0200 */
[----:B------:R-:W2:Y:S04]  /*61c0*/  LDSM.16.M88.4 R16, [R216+0x8900] ;  /* 0x00890000d810783b */ /* 0x000ea80000000200 */
[----:B------:R-:W-:Y:S02]  /*61d0*/  IADD3.X R3, R3, UR4, R0, P1, !PT ;  /* 0x0000000403037c10 */ /* 0x000fe40008ffe400 */
[C---:B------:R-:W-:Y:S02]  /*61e0*/  LEA R0, P1, R2.reuse, c[0x0][0x1f8], 0x1 ;  /* 0x00007e0002007a11 */ /* 0x040fe400078208ff */
[----:B------:R-:W3:Y:S02]  /*61f0*/  LDSM.16.M88.4 R24, [R216+0x9100] ;  /* 0x00910000d818783b */ /* 0x000ee40000000200 */
[----:B------:R-:W-:Y:S06]  /*6200*/  LEA.HI.X R2, R2, c[0x0][0x1fc], R3, 0x1, P1 ;  /* 0x00007f0002027a11 */ /* 0x000fec00008f0c03 */
[----:B------:R-:W4:Y:S08]  /*6210*/  LDSM.16.M88.4 R32, [R216+0x9900] ;  /* 0x00990000d820783b */ /* 0x000f300000000200 */
[----:B------:R-:W5:Y:S01]  /*6220*/  LDSM.16.M88.4 R40, [R216+0xa100] ;  /* 0x00a10000d828783b */ /* 0x000f620000000200 */
[C---:B-1----:R-:W-:Y:S07]  /*6230*/  HMMA.16816.F32 R4, R140.reuse, R8, RZ ;  /* 0x000000088c04723c */ /* 0x042fee00000018ff */
[----:B------:R-:W1:Y:S01]  /*6240*/  LDSM.16.M88.4 R48, [R216+0xa900] ;  /* 0x00a90000d830783b */ /* 0x000e620000000200 */
[C---:B------:R-:W-:Y:S07]  /*6250*/  HMMA.16816.F32 R8, R140.reuse, R10, RZ ;  /* 0x0000000a8c08723c */ /* 0x040fee00000018ff */
[----:B------:R-:W1:Y:S01]  /*6260*/  LDSM.16.M88.4 R56, [R216+0xb100] ;  /* 0x00b10000d838783b */ /* 0x000e620000000200 */
[C---:B--2---:R-:W-:Y:S07]  /*6270*/  HMMA.16816.F32 R12, R140.reuse, R16, RZ ;  /* 0x000000108c0c723c */ /* 0x044fee00000018ff */
[----:B------:R-:W2:Y:S01]  /*6280*/  LDSM.16.M88.4 R64, [R216+0xb900] ;  /* 0x00b90000d840783b */ /* 0x000ea20000000200 */
[C---:B------:R-:W-:Y:S07]  /*6290*/  HMMA.16816.F32 R16, R140.reuse, R18, RZ ;  /* 0x000000128c10723c */ /* 0x040fee00000018ff */
[----:B------:R-:W1:Y:S01]  /*62a0*/  LDSM.16.M88.4 R72, [R223] ;  /* 0x00000000df48783b */ /* 0x000e620000000200 */
[C---:B---3--:R-:W-:Y:S07]  /*62b0*/  HMMA.16816.F32 R20, R140.reuse, R24, RZ ;  /* 0x000000188c14723c */ /* 0x048fee00000018ff */
[----:B------:R-:W3:Y:S01]  /*62c0*/  LDSM.16.M88.4 R148, [R238] ;  /* 0x00000000ee94783b */ /* 0x000ee20000000200 */
[C---:B------:R-:W-:Y:S07]  /*62d0*/  HMMA.16816.F32 R24, R140.reuse, R26, RZ ;  /* 0x0000001a8c18723c */ /* 0x040fee00000018ff */
[----:B------:R-:W2:Y:S01]  /*62e0*/  LDSM.16.M88.4 R152, [R237] ;  /* 0x00000000ed98783b */ /* 0x000ea20000000200 */
[C---:B----4-:R-:W-:Y:S07]  /*62f0*/  HMMA.16816.F32 R28, R140.reuse, R32, RZ ;  /* 0x000000208c1c723c */ /* 0x050fee00000018ff */
[----:B------:R-:W-:Y:S01]  /*6300*/  LDSM.16.M88.4 R156, [R235] ;  /* 0x00000000eb9c783b */ /* 0x000fe20000000200 */
[C---:B------:R-:W-:Y:S07]  /*6310*/  HMMA.16816.F32 R32, R140.reuse, R34, RZ ;  /* 0x000000228c20723c */ /* 0x040fee00000018ff */
[----:B------:R-:W-:Y:S01]  /*6320*/  LDSM.16.M88.4 R160, [R234] ;  /* 0x00000000eaa0783b */ /* 0x000fe20000000200 */
[C---:B-----5:R-:W-:Y:S07]  /*6330*/  HMMA.16816.F32 R36, R140.reuse, R40, RZ ;  /* 0x000000288c24723c */ /* 0x060fee00000018ff */
[----:B------:R-:W-:Y:S01]  /*6340*/  LDSM.16.M88.4 R164, [R233] ;  /* 0x00000000e9a4783b */ /* 0x000fe20000000200 */
[C---:B------:R-:W-:Y:S07]  /*6350*/  HMMA.16816.F32 R40, R140.reuse, R42, RZ ;  /* 0x0000002a8c28723c */ /* 0x040fee00000018ff */
[----:B------:R-:W-:Y:S01]  /*6360*/  LDSM.16.M88.4 R168, [R232] ;  /* 0x00000000e8a8783b */ /* 0x000fe20000000200 */
[C---:B-1----:R-:W-:Y:S07]  /*6370*/  HMMA.16816.F32 R44, R140.reuse, R48, RZ ;  /* 0x000000308c2c723c */ /* 0x042fee00000018ff */
[----:B------:R-:W-:Y:S01]  /*6380*/  SHFL.IDX PT, R202, R0, 0x3, 0x181f ;  /* 0x00781f0000ca7f89 */ /* 0x000fe200000e0000 */
[C---:B------:R-:W-:Y:S07]  /*6390*/  HMMA.16816.F32 R48, R140.reuse, R50, RZ ;  /* 0x000000328c30723c */ /* 0x040fee00000018ff */
[----:B------:R-:W1:Y:S01]  /*63a0*/  SHFL.IDX PT, R190, R0, RZ, 0x181f ;  /* 0x00181fff00be7589 */ /* 0x000e6200000e0000 */
[C---:B------:R-:W-:Y:S07]  /*63b0*/  HMMA.16816.F32 R52, R140.reuse, R56, RZ ;  /* 0x000000388c34723c */ /* 0x040fee00000018ff */
[----:B------:R-:W4:Y:S01]  /*63c0*/  SHFL.IDX PT, R68, R2, RZ, 0x181f ;  /* 0x00181fff02447589 */ /* 0x000f2200000e0000 */
[C---:B------:R-:W-:Y:S07]  /*63d0*/  HMMA.16816.F32 R56, R140.reuse, R58, RZ ;  /* 0x0000003a8c38723c */ /* 0x040fee00000018ff */
[----:B------:R-:W5:Y:S01]  /*63e0*/  SHFL.IDX PT, R196, R0, 0x1, 0x181f ;  /* 0x00381f0000c47f89 */ /* 0x000f6200000e0000 */
[C---:B--2---:R-:W-:Y:S07]  /*63f0*/  HMMA.16816.F32 R60, R140.reuse, R64, RZ ;  /* 0x000000408c3c723c */ /* 0x044fee00000018ff */
[----:B------:R-:W2:Y:S01]  /*6400*/  SHFL.IDX PT, R197, R2, 0x1, 0x181f ;  /* 0x00381f0002c57f89 */ /* 0x000ea200000e0000 */
[----:B------:R-:W-:Y:S07]  /*6410*/  HMMA.16816.F32 R64, R140, R66, RZ ;  /* 0x000000428c40723c */ /* 0x000fee00000018ff */
[----:B------:R-:W1:Y:S01]  /*6420*/  SHFL.IDX PT, R198, R0, 0x2, 0x181f ;  /* 0x00581f0000c67f89 */ /* 0x000e6200000e0000 */
[C---:B------:R-:W-:Y:S07]  /*6430*/  HMMA.16816.F32 R4, R144.reuse, R72, R4 ;  /* 0x000000489004723c */ /* 0x040fee0000001804 */
[----:B------:R-:W-:Y:S01]  /*6440*/  SHFL.IDX PT, R71, R2, 0x2, 0x181f ;  /* 0x00581f0002477f89 */ /* 0x000fe200000e0000 */
[C---:B------:R-:W-:Y:S07]  /*6450*/  HMMA.16816.F32 R8, R144.reuse, R74, R8 ;  /* 0x0000004a9008723c */ /* 0x040fee0000001808 */
[----:B------:R1:W-:Y:S01]  /*6460*/  SHFL.IDX PT, R0, R2, 0x3, 0x181f ;  /* 0x00781f0002007f89 */ /* 0x0003e200000e0000 */
[C---:B---3--:R-:W-:Y:S07]  /*6470*/  HMMA.16816.F32 R12, R144.reuse, R148, R12 ;  /* 0x00000094900c723c */ /* 0x048fee000000180c */
[----:B------:R-:W3:Y:S01]  /*6480*/  LDSM.16.M88.4 R72, [R236] ;  /* 0x00000000ec48783b */ /* 0x000ee20000000200 */
[C---:B------:R-:W-:Y:S08]  /*6490*/  HMMA.16816.F32 R16, R144.reuse, R150, R16 ;  /* 0x000000969010723c */ /* 0x040ff00000001810 */
[C---:B------:R-:W-:Y:S04]  /*64a0*/  HMMA.16816.F32 R20, R144.reuse, R152, R20 ;  /* 0x000000989014723c */ /* 0x040fe80000001814 */
[----:B-1----:R-:W-:Y:S02]  /*64b0*/  IADD3 R2, P2, R240, R190, RZ ;  /* 0x000000bef0027210 */ /* 0x002fe40007f5e0ff */
[----:B------:R-:W-:Y:S02]  /*64c0*/  IADD3 R190, P1, R190, R243, RZ ;  /* 0x000000f3bebe7210 */ /* 0x000fe40007f3e0ff */
[C---:B------:R-:W-:Y:S04]  /*64d0*/  HMMA.16816.F32 R24, R144.reuse, R154, R24 ;  /* 0x0000009a9018723c */ /* 0x040fe80000001818 */
[C---:B----4-:R-:W-:Y:S02]  /*64e0*/  IADD3.X R3, R241.reuse, R68, RZ, P2, !PT ;  /* 0x00000044f1037210 */ /* 0x050fe400017fe4ff */
[----:B------:R-:W-:Y:S02]  /*64f0*/  IADD3.X R191, R68, R242, RZ, P1, !PT ;  /* 0x000000f244bf7210 */ /* 0x000fe40000ffe4ff */
[----:B-----5:R-:W-:Y:S01]  /*6500*/  IADD3 R188, P2, R240, R196, RZ ;  /* 0x000000c4f0bc7210 */ /* 0x020fe20007f5e0ff */
[----:B------:R-:W-:Y:S01]  /*6510*/  @!PT LDS RZ, [RZ] ;  /* 0x00000000fffff984 */ /* 0x000fe20000000800 */
[----:B------:R-:W-:Y:S01]  /*6520*/  @!PT LDS RZ, [RZ] ;  /* 0x00000000fffff984 */ /* 0x000fe20000000800 */
[----:B------:R-:W-:Y:S01]  /*6530*/  @!PT LDS RZ, [RZ] ;  /* 0x00000000fffff984 */ /* 0x000fe20000000800 */
[----:B------:R1:W-:Y:S03]  /*6540*/  LDGSTS.E.BYPASS.LTC128B.128 [R239+0x100], [R2.64], !P0 ;  /* 0x0010000002ef7fae */ /* 0x0003e6000c101d4e */
[----:B--2---:R-:W-:Y:S02]  /*6550*/  IADD3.X R189, R241, R197, RZ, P2, !PT ;  /* 0x000000c5f1bd7210 */ /* 0x004fe400017fe4ff */
[----:B------:R-:W-:Y:S02]  /*6560*/  IADD3 R196, P1, R196, R243, RZ ;  /* 0x000000f3c4c47210 */ /* 0x000fe40007f3e0ff */
[----:B------:R-:W-:Y:S01]  /*6570*/  IADD3 R200, P2, R240, R198, RZ ;  /* 0x000000c6f0c87210 */ /* 0x000fe20007f5e0ff */
[C---:B---3--:R-:W-:Y:S01]  /*6580*/  HMMA.16816.F32 R28, R144.reuse, R72, R28 ;  /* 0x00000048901c723c */ /* 0x048fe2000000181c */
[----:B------:R2:W-:Y:S02]  /*6590*/  LDGSTS.E.BYPASS.LTC128B.128 [R239+0x4100], [R190.64], !P3 ;  /* 0x04100000beef7fae */ /* 0x0005e4000d901d4e */
[-C--:B------:R-:W-:Y:S02]  /*65a0*/  IADD3.X R197, R197, R242.reuse, RZ, P1, !PT ;  /* 0x000000f2c5c57210 */ /* 0x080fe40000ffe4ff */
[----:B------:R-:W-:Y:S02]  /*65b0*/  IADD3.X R201, R241, R71, RZ, P2, !PT ;  /* 0x00000047f1c97210 */ /* 0x000fe400017fe4ff */
[----:B------:R-:W-:Y:S01]  /*65c0*/  IADD3 R198, P1, R198, R243, RZ ;  /* 0x000000f3c6c67210 */ /* 0x000fe20007f3e0ff */
[C---:B------:R-:W-:Y:S01]  /*65d0*/  HMMA.16816.F32 R32, R144.reuse, R74, R32 ;  /* 0x0000004a9020723c */ /* 0x040fe20000001820 */
[----:B------:R2:W-:Y:S03]  /*65e0*/  LDGSTS.E.BYPASS.LTC128B.128 [R239+0x1100], [R188.64], !P0 ;  /* 0x01100000bcef7fae */ /* 0x0005e6000c101d4e */
[----:B------:R-:W-:Y:S02]  /*65f0*/  IADD3.X R199, R71, R242, RZ, P1, !PT ;  /* 0x000000f247c77210 */ /* 0x000fe40000ffe4ff */
[----:B------:R-:W-:Y:S02]  /*6600*/  IADD3 R148, P2, P1, R203, R202, R240 ;  /* 0x000000cacb947210 */ /* 0x000fe4000795e0f0 */
[C---:B------:R-:W-:Y:S01]  /*6610*/  HMMA.16816.F32 R36, R144.reuse, R156, R36 ;  /* 0x0000009c9024723c */ /* 0x040fe20000001824 */
[----:B------:R3:W-:Y:S03]  /*6620*/  LDGSTS.E.BYPASS.LTC128B.128 [R239+0x5100], [R196.64], !P3 ;  /* 0x05100000c4ef7fae */ /* 0x0007e6000d901d4e */
[----:B------:R-:W-:Y:S02]  /*6630*/  IADD3.X R149, RZ, R0, R241, P2, P1 ;  /* 0x00000000ff957210 */ /* 0x000fe400017e24f1 */
[----:B------:R-:W-:Y:S02]  /*6640*/  SEL R203, RZ, 0x10, P3 ;  /* 0x00000010ffcb7807 */ /* 0x000fe40001800000 */
[C---:B------:R-:W-:Y:S01]  /*6650*/  HMMA.16816.F32 R40, R144.reuse, R158, R40 ;  /* 0x0000009e9028723c */ /* 0x040fe20000001828 */
[----:B------:R4:W-:Y:S03]  /*6660*/  LDGSTS.E.BYPASS.LTC128B.128 [R239+0x2100], [R200.64], !P0 ;  /* 0x02100000c8ef7fae */ /* 0x0009e6000c101d4e */
[----:B------:R-:W-:Y:S04]  /*6670*/  IADD3 R203, -R203, 0x10, RZ ;  /* 0x00000010cbcb7810 */ /* 0x000fe80007ffe1ff */
[C---:B------:R-:W-:Y:S01]  /*6680*/  HMMA.16816.F32 R44, R144.reuse, R160, R44 ;  /* 0x000000a0902c723c */ /* 0x040fe2000000182c */
[----:B------:R3:W-:Y:S03]  /*6690*/  LDGSTS.E.BYPASS.LTC128B.128 [R239+0x6100], [R198.64], !P3 ;  /* 0x06100000c6ef7fae */ /* 0x0007e6000d901d4e */
[----:B------:R-:W-:Y:S04]  /*66a0*/  LOP3.LUT R203, R203, 0xf, RZ, 0xc0, !PT ;  /* 0x0000000fcbcb7812 */ /* 0x000fe800078ec0ff */
[C---:B------:R-:W-:Y:S01]  /*66b0*/  HMMA.16816.F32 R48, R144.reuse, R162, R48 ;  /* 0x000000a29030723c */ /* 0x040fe20000001830 */
[----:B------:R5:W-:Y:S03]  /*66c0*/  LDGSTS.E.BYPASS.LTC128B.128.ZFILL [R239+0x3100], [R148.64], P5 ;  /* 0x0310000094ef7fae */ /* 0x000be6000a941d4e */
[----:B-1----:R-:W-:Y:S04]  /*66d0*/  IADD3 R2, P2, P1, R203, R202, R243 ;  /* 0x000000cacb027210 */ /* 0x002fe8000795e0f3 */
[C---:B------:R-:W-:Y:S04]  /*66e0*/  HMMA.16816.F32 R52, R144.reuse, R164, R52 ;  /* 0x000000a49034723c */ /* 0x040fe80000001834 */
[----:B------:R-:W-:Y:S02]  /*66f0*/  IADD3.X R3, RZ, R0, R242, P2, P1 ;  /* 0x00000000ff037210 */ /* 0x000fe400017e24f2 */
[----:B------:R-:W-:Y:S02]  /*6700*/  PLOP3.LUT P1, PT, PT, PT, UP0, 0x80, 0x0 ;  /* 0x000000000000781c */ /* 0x000fe40003f2f008 */
[C---:B------:R-:W-:Y:S01]  /*6710*/  HMMA.16816.F32 R56, R144.reuse, R166, R56 ;  /* 0x000000a69038723c */ /* 0x040fe20000001838 */
[----:B------:R1:W-:Y:S07]  /*6720*/  LDGSTS.E.BYPASS.LTC128B.128.ZFILL [R239+0x7100], [R2.64], P4 ;  /* 0x0710000002ef7fae */ /* 0x0003ee000a141d4e */
[C---:B------:R-:W-:Y:S01]  /*6730*/  HMMA.16816.F32 R60, R144.reuse, R168, R60 ;  /* 0x000000a8903c723c */ /* 0x040fe2000000183c */
[----:B------:R-:W-:Y:S07]  /*6740*/  LDSM.16.M88.4 R72, [R222+0x8900] ;  /* 0x00890000de48783b */ /* 0x000fee0000000200 */
[----:B------:R-:W-:Y:S01]  /*6750*/  HMMA.16816.F32 R64, R144, R170, R64 ;  /* 0x000000aa9040723c */ /* 0x000fe20000001840 */
[----:B-----5:R-:W5:Y:S08]  /*6760*/  LDSM.16.M88.4 R148, [R222+0x8100] ;  /* 0x00810000de94783b */ /* 0x020f700000000200 */
[----:B------:R-:W1:Y:S08]  /*6770*/  LDSM.16.M88.4 R152, [R222+0x9100] ;  /* 0x00910000de98783b */ /* 0x000e700000000200 */
[----:B------:R-:W0:Y:S08]  /*6780*/  LDGDEPBAR ;  /* 0x00000000000079af */ /* 0x000e300000000000 */
[----:B------:R-:W1:Y:S08]  /*6790*/  LDSM.16.M88.4 R156, [R222+0x9900] ;  /* 0x00990000de9c783b */ /* 0x000e700000000200 */
[----:B------:R-:W1:Y:S01]  /*67a0*/  LDSM.16.M88.4 R160, [R222+0xa100] ;  /* 0x00a10000dea0783b */ /* 0x000e620000000200 */
[C---:B-----5:R-:W-:Y:S07]  /*67b0*/  HMMA.16816.F32 R4, R172.reuse, R148, R4 ;  /* 0x00000094ac04723c */ /* 0x060fee0000001804 */
[----:B------:R-:W-:Y:S01]  /*67c0*/  LDSM.16.M88.4 R164, [R216+0xc100] ;  /* 0x00c10000d8a4783b */ /* 0x000fe20000000200 */
[C---:B------:R-:W-:Y:S07]  /*67d0*/  HMMA.16816.F32 R8, R172.reuse, R150, R8 ;  /* 0x00000096ac08723c */ /* 0x040fee0000001808 */
[----:B------:R-:W5:Y:S01]  /*67e0*/  LDSM.16.M88.4 R148, [R222+0xa900] ;  /* 0x00a90000de94783b */ /* 0x000f620000000200 */
[C---:B------:R-:W-:Y:S07]  /*67f0*/  HMMA.16816.F32 R12, R172.reuse, R72, R12 ;  /* 0x00000048ac0c723c */ /* 0x040fee000000180c */
[----:B------:R-:W-:Y:S01]  /*6800*/  LDSM.16.M88.4 R168, [R229] ;  /* 0x00000000e5a8783b */ /* 0x000fe20000000200 */
[C---:B------:R-:W-:Y:S07]  /*6810*/  HMMA.16816.F32 R16, R172.reuse, R74, R16 ;  /* 0x0000004aac10723c */ /* 0x040fee0000001810 */
[----:B------:R-:W4:Y:S01]  /*6820*/  LDSM.16.M88.4 R72, [R222+0xb100] ;  /* 0x00b10000de48783b */ /* 0x000f220000000200 */
[C---:B-1----:R-:W-:Y:S07]  /*6830*/  HMMA.16816.F32 R20, R172.reuse, R152, R20 ;  /* 0x00000098ac14723c */ /* 0x042fee0000001814 */
[----:B--2---:R-:W-:Y:S01]  /*6840*/  LDSM.16.M88.4 R188, [R228] ;  /* 0x00000000e4bc783b */ /* 0x004fe20000000200 */
[C---:B------:R-:W-:Y:S07]  /*6850*/  HMMA.16816.F32 R24, R172.reuse, R154, R24 ;  /* 0x0000009aac18723c */ /* 0x040fee0000001818 */
[----:B------:R-:W1:Y:S01]  /*6860*/  LDSM.16.M88.4 R152, [R222+0xb900] ;  /* 0x00b90000de98783b */ /* 0x000e620000000200 */
[C---:B------:R-:W-:Y:S07]  /*6870*/  HMMA.16816.F32 R28, R172.reuse, R156, R28 ;  /* 0x0000009cac1c723c */ /* 0x040fee000000181c */
[----:B---3--:R-:W-:Y:S01]  /*6880*/  LDSM.16.M88.4 R196, [R222+0xe900] ;  /* 0x00e90000dec4783b */ /* 0x008fe20000000200 */
[C---:B------:R-:W-:Y:S07]  /*6890*/  HMMA.16816.F32 R32, R172.reuse, R158, R32 ;  /* 0x0000009eac20723c */ /* 0x040fee0000001820 */
[----:B------:R-:W2:Y:S01]  /*68a0*/  LDSM.16.M88.4 R156, [R219] ;  /* 0x00000000db9c783b */ /* 0x000ea20000000200 */
[C---:B------:R-:W-:Y:S07]  /*68b0*/  HMMA.16816.F32 R36, R172.reuse, R160, R36 ;  /* 0x000000a0ac24723c */ /* 0x040fee0000001824 */
[----:B----4-:R-:W-:Y:S01]  /*68c0*/  LDSM.16.M88.4 R200, [R222+0xf100] ;  /* 0x00f10000dec8783b */ /* 0x010fe20000000200 */
[C---:B------:R-:W-:Y:S07]  /*68d0*/  HMMA.16816.F32 R40, R172.reuse, R162, R40 ;  /* 0x000000a2ac28723c */ /* 0x040fee0000001828 */
[----:B------:R-:W3:Y:S01]  /*68e0*/  LDSM.16.M88.4 R160, [R219+0x800] ;  /* 0x00080000dba0783b */ /* 0x000ee20000000200 */
[C---:B-----5:R-:W-:Y:S07]  /*68f0*/  HMMA.16816.F32 R44, R172.reuse, R148, R44 ;  /* 0x00000094ac2c723c */ /* 0x060fee000000182c */
[----:B------:R-:W-:Y:S01]  /*6900*/  LDSM.16.M88.4 R204, [R222+0xf900] ;  /* 0x00f90000decc783b */ /* 0x000fe20000000200 */
[C---:B------:R-:W-:Y:S07]  /*6910*/  HMMA.16816.F32 R48, R172.reuse, R150, R48 ;  /* 0x00000096ac30723c */ /* 0x040fee0000001830 */
[----:B------:R-:W4:Y:S01]  /*6920*/  LDSM.16.M88.4 R148, [R219+0x1000] ;  /* 0x00100000db94783b */ /* 0x000f220000000200 */
[C---:B------:R-:W-:Y:S07]  /*6930*/  HMMA.16816.F32 R52, R172.reuse, R72, R52 ;  /* 0x00000048ac34723c */ /* 0x040fee0000001834 */
[----:B------:R-:W-:Y:S01]  /*6940*/  LDSM.16.M88.4 R212, [R219+0x4000] ;  /* 0x00400000dbd4783b */ /* 0x000fe20000000200 */
[C---:B------:R-:W-:Y:S07]  /*6950*/  HMMA.16816.F32 R56, R172.reuse, R74, R56 ;  /* 0x0000004aac38723c */ /* 0x040fee0000001838 */
[----:B------:R-:W5:Y:S01]  /*6960*/  LDSM.16.M88.4 R72, [R219+0x1800] ;  /* 0x00180000db48783b */ /* 0x000f620000000200 */
[C---:B-1----:R-:W-:Y:S08]  /*6970*/  HMMA.16816.F32 R60, R172.reuse, R152, R60 ;  /* 0x00000098ac3c723c */ /* 0x042ff0000000183c */
[----:B------:R-:W-:Y:S01]  /*6980*/  HMMA.16816.F32 R64, R172, R154, R64 ;  /* 0x0000009aac40723c */ /* 0x000fe20000001840 */
[----:B------:R-:W1:Y:S07]  /*6990*/  LDSM.16.M88.4 R152, [R219+0x2000] ;  /* 0x00200000db98783b */ /* 0x000e6e0000000200 */
[C---:B--2---:R-:W-:Y:S08]  /*69a0*/  HMMA.16816.F32 R4, R176.reuse, R156, R4 ;  /* 0x0000009cb004723c */ /* 0x044ff00000001804 */
[C---:B------:R-:W-:Y:S01]  /*69b0*/  HMMA.16816.F32 R8, R176.reuse, R158, R8 ;  /* 0x0000009eb008723c */ /* 0x040fe20000001808 */
[----:B------:R-:W2:Y:S07]  /*69c0*/  LDSM.16.M88.4 R156, [R219+0x2800] ;  /* 0x00280000db9c783b */ /* 0x000eae0000000200 */
[C---:B---3--:R-:W-:Y:S08]  /*69d0*/  HMMA.16816.F32 R12, R176.reuse, R160, R12 ;  /* 0x000000a0b00c723c */ /* 0x048ff0000000180c */
[C---:B------:R-:W-:Y:S01]  /*69e0*/  HMMA.16816.F32 R16, R176.reuse, R162, R16 ;  /* 0x000000a2b010723c */ /* 0x040fe20000001810 */
[----:B------:R-:W3:Y:S07]  /*69f0*/  LDSM.16.M88.4 R160, [R219+0x3000] ;  /* 0x00300000dba0783b */ /* 0x000eee0000000200 */
[C---:B----4-:R-:W-:Y:S08]  /*6a00*/  HMMA.16816.F32 R20, R176.reuse, R148, R20 ;  /* 0x00000094b014723c */ /* 0x050ff00000001814 */
[C---:B------:R-:W-:Y:S01]  /*6a10*/  HMMA.16816.F32 R24, R176.reuse, R150, R24 ;  /* 0x00000096b018723c */ /* 0x040fe20000001818 */
[----:B------:R-:W4:Y:S07]  /*6a20*/  LDSM.16.M88.4 R148, [R219+0x3800] ;  /* 0x00380000db94783b */ /* 0x000f2e0000000200 */
[C---:B-----5:R-:W-:Y:S08]  /*6a30*/  HMMA.16816.F32 R28, R176.reuse, R72, R28 ;  /* 0x00000048b01c723c */ /* 0x060ff0000000181c */
[C---:B------:R-:W-:Y:S01]  /*6a40*/  HMMA.16816.F32 R32, R176.reuse, R74, R32 ;  /* 0x0000004ab020723c */ /* 0x040fe20000001820 */
[----:B------:R-:W5:Y:S07]  /*6a50*/  LDSM.16.M88.4 R72, [R216+0xc900] ;  /* 0x00c90000d848783b */ /* 0x000f6e0000000200 */
[C---:B-1----:R-:W-:Y:S08]  /*6a60*/  HMMA.16816.F32 R36, R176.reuse, R152, R36 ;  /* 0x00000098b024723c */ /* 0x042ff00000001824 */
[C---:B------:R-:W-:Y:S01]  /*6a70*/  HMMA.16816.F32 R40, R176.reuse, R154, R40 ;  /* 0x0000009ab028723c */ /* 0x040fe20000001828 */
[----:B------:R-:W1:Y:S07]  /*6a80*/  LDSM.16.M88.4 R152, [R216+0xd100] ;  /* 0x00d10000d898783b */ /* 0x000e6e0000000200 */
[C---:B--2---:R-:W-:Y:S08]  /*6a90*/  HMMA.16816.F32 R44, R176.reuse, R156, R44 ;  /* 0x0000009cb02c723c */ /* 0x044ff0000000182c */
[C---:B------:R-:W-:Y:S01]  /*6aa0*/  HMMA.16816.F32 R48, R176.reuse, R158, R48 ;  /* 0x0000009eb030723c */ /* 0x040fe20000001830 */
[----:B------:R-:W-:Y:S07]  /*6ab0*/  LDSM.16.M88.4 R156, [R216+0xe100] ;  /* 0x00e10000d89c783b */ /* 0x000fee0000000200 */
[C---:B---3--:R-:W-:Y:S08]  /*6ac0*/  HMMA.16816.F32 R52, R176.reuse, R160, R52 ;  /* 0x000000a0b034723c */ /* 0x048ff00000001834 */
[C---:B------:R-:W-:Y:S01]  /*6ad0*/  HMMA.16816.F32 R56, R176.reuse, R162, R56 ;  /* 0x000000a2b038723c */ /* 0x040fe20000001838 */
[----:B------:R-:W-:Y:S07]  /*6ae0*/  LDSM.16.M88.4 R160, [R216+0xe900] ;  /* 0x00e90000d8a0783b */ /* 0x000fee0000000200 */
[C---:B----4-:R-:W-:Y:S08]  /*6af0*/  HMMA.16816.F32 R60, R176.reuse, R148, R60 ;  /* 0x00000094b03c723c */ /* 0x050ff0000000183c */
[----:B------:R-:W-:Y:S01]  /*6b00*/  HMMA.16816.F32 R64, R176, R150, R64 ;  /* 0x00000096b040723c */ /* 0x000fe20000001840 */
[----:B------:R-:W2:Y:S07]  /*6b10*/  LDSM.16.M88.4 R148, [R216+0xd900] ;  /* 0x00d90000d894783b */ /* 0x000eae0000000200 */
[C---:B------:R-:W-:Y:S08]  /*6b20*/  HMMA.16816.F32 R4, R180.reuse, R164, R4 ;  /* 0x000000a4b404723c */ /* 0x040ff00000001804 */
[C---:B------:R-:W-:Y:S01]  /*6b30*/  HMMA.16816.F32 R8, R180.reuse, R166, R8 ;  /* 0x000000a6b408723c */ /* 0x040fe20000001808 */
[----:B------:R-:W-:Y:S07]  /*6b40*/  LDSM.16.M88.4 R164, [R216+0xf900] ;  /* 0x00f90000d8a4783b */ /* 0x000fee0000000200 */
[C---:B-----5:R-:W-:Y:S08]  /*6b50*/  HMMA.16816.F32 R12, R180.reuse, R72, R12 ;  /* 0x00000048b40c723c */ /* 0x060ff0000000180c */
[C---:B------:R-:W-:Y:S01]  /*6b60*/  HMMA.16816.F32 R16, R180.reuse, R74, R16 ;  /* 0x0000004ab410723c */ /* 0x040fe20000001810 */
[----:B------:R-:W3:Y:S07]  /*6b70*/  LDSM.16.M88.4 R72, [R216+0xf100] ;  /* 0x00f10000d848783b */ /* 0x000eee0000000200 */
[C---:B-1----:R-:W-:Y:S08]  /*6b80*/  HMMA.16816.F32 R20, R180.reuse, R152, R20 ;  /* 0x00000098b414723c */ /* 0x042ff00000001814 */
[C---:B------:R-:W-:Y:S01]  /*6b90*/  HMMA.16816.F32 R24, R180.reuse, R154, R24 ;  /* 0x0000009ab418723c */ /* 0x040fe20000001818 */
[----:B------:R-:W1:Y:S07]  /*6ba0*/  LDSM.16.M88.4 R152, [R231] ;  /* 0x00000000e798783b */ /* 0x000e6e0000000200 */
[C---:B--2---:R-:W-:Y:S08]  /*6bb0*/  HMMA.16816.F32 R28, R180.reuse, R148, R28 ;  /* 0x00000094b41c723c */ /* 0x044ff0000000181c */
[C---:B------:R-:W-:Y:S01]  /*6bc0*/  HMMA.16816.F32 R32, R180.reuse, R150, R32 ;  /* 0x00000096b420723c */ /* 0x040fe20000001820 */
[----:B------:R-:W2:Y:S07]  /*6bd0*/  LDSM.16.M88.4 R148, [R230] ;  /* 0x00000000e694783b */ /* 0x000eae0000000200 */
[C---:B------:R-:W-:Y:S08]  /*6be0*/  HMMA.16816.F32 R36, R180.reuse, R156, R36 ;  /* 0x0000009cb424723c */ /* 0x040ff00000001824 */
[C---:B------:R-:W-:Y:S01]  /*6bf0*/  HMMA.16816.F32 R40, R180.reuse, R158, R40 ;  /* 0x0000009eb428723c */ /* 0x040fe20000001828 */
[----:B------:R-:W4:Y:S07]  /*6c00*/  LDSM.16.M88.4 R156, [R227] ;  /* 0x00000000e39c783b */ /* 0x000f2e0000000200 */
[C---:B------:R-:W-:Y:S08]  /*6c10*/  HMMA.16816.F32 R44, R180.reuse, R160, R44 ;  /* 0x000000a0b42c723c */ /* 0x040ff0000000182c */
[C---:B------:R-:W-:Y:S01]  /*6c20*/  HMMA.16816.F32 R48, R180.reuse, R162, R48 ;  /* 0x000000a2b430723c */ /* 0x040fe20000001830 */
[----:B------:R-:W-:Y:S07]  /*6c30*/  LDSM.16.M88.4 R160, [R222+0xc100] ;  /* 0x00c10000dea0783b */ /* 0x000fee0000000200 */
[C---:B---3--:R-:W-:Y:S08]  /*6c40*/  HMMA.16816.F32 R52, R180.reuse, R72, R52 ;  /* 0x00000048b434723c */ /* 0x048ff00000001834 */
[C---:B------:R-:W-:Y:S01]  /*6c50*/  HMMA.16816.F32 R56, R180.reuse, R74, R56 ;  /* 0x0000004ab438723c */ /* 0x040fe20000001838 */
[----:B------:R-:W3:Y:S07]  /*6c60*/  LDSM.16.M88.4 R72, [R226] ;  /* 0x00000000e248783b */ /* 0x000eee0000000200 */
[C---:B------:R-:W-:Y:S08]  /*6c70*/  HMMA.16816.F32 R60, R180.reuse, R164, R60 ;  /* 0x000000a4b43c723c */ /* 0x040ff0000000183c */
[----:B------:R-:W-:Y:S01]  /*6c80*/  HMMA.16816.F32 R64, R180, R166, R64 ;  /* 0x000000a6b440723c */ /* 0x000fe20000001840 */
[----:B------:R-:W-:Y:S07]  /*6c90*/  LDSM.16.M88.4 R164, [R222+0xc900] ;  /* 0x00c90000dea4783b */ /* 0x000fee0000000200 */
[C---:B-1----:R-:W-:Y:S08]  /*6ca0*/  HMMA.16816.F32 R4, R184.reuse, R152, R4 ;  /* 0x00000098b804723c */ /* 0x042ff00000001804 */
[C---:B------:R-:W-:Y:S01]  /*6cb0*/  HMMA.16816.F32 R8, R184.reuse, R154, R8 ;  /* 0x0000009ab808723c */ /* 0x040fe20000001808 */
[----:B------:R-:W-:Y:S07]  /*6cc0*/  LDSM.16.M88.4 R152, [R224] ;  /* 0x00000000e098783b */ /* 0x000fee0000000200 */
[C---:B--2---:R-:W-:Y:S08]  /*6cd0*/  HMMA.16816.F32 R12, R184.reuse, R148, R12 ;  /* 0x00000094b80c723c */ /* 0x044ff0000000180c */
[C---:B------:R-:W-:Y:S01]  /*6ce0*/  HMMA.16816.F32 R16, R184.reuse, R150, R16 ;  /* 0x00000096b810723c */ /* 0x040fe20000001810 */
[----:B------:R-:W1:Y:S07]  /*6cf0*/  LDSM.16.M88.4 R148, [R225] ;  /* 0x00000000e194783b */ /* 0x000e6e0000000200 */
[C---:B------:R-:W-:Y:S08]  /*6d00*/  HMMA.16816.F32 R20, R184.reuse, R168, R20 ;  /* 0x000000a8b814723c */ /* 0x040ff00000001814 */
[C---:B------:R-:W-:Y:S01]  /*6d10*/  HMMA.16816.F32 R24, R184.reuse, R170, R24 ;  /* 0x000000aab818723c */ /* 0x040fe20000001818 */
[----:B------:R-:W2:Y:S07]  /*6d20*/  LDSM.16.M88.4 R168, [R222+0xd100] ;  /* 0x00d10000dea8783b */ /* 0x000eae0000000200 */
[C---:B------:R-:W-:Y:S08]  /*6d30*/  HMMA.16816.F32 R28, R184.reuse, R188, R28 ;  /* 0x000000bcb81c723c */ /* 0x040ff0000000181c */
[C---:B------:R-:W-:Y:S01]  /*6d40*/  HMMA.16816.F32 R32, R184.reuse, R190, R32 ;  /* 0x000000beb820723c */ /* 0x040fe20000001820 */
[----:B------:R-:W5:Y:S07]  /*6d50*/  LDSM.16.M88.4 R188, [R222+0xd900] ;  /* 0x00d90000debc783b */ /* 0x000f6e0000000200 */
[C---:B----4-:R-:W-:Y:S08]  /*6d60*/  HMMA.16816.F32 R36, R184.reuse, R156, R36 ;  /* 0x0000009cb824723c */ /* 0x050ff00000001824 */
[C---:B------:R-:W-:Y:S01]  /*6d70*/  HMMA.16816.F32 R40, R184.reuse, R158, R40 ;  /* 0x0000009eb828723c */ /* 0x040fe20000001828 */
[----:B------:R-:W4:Y:S07]  /*6d80*/  LDSM.16.M88.4 R156, [R222+0xe100] ;  /* 0x00e10000de9c783b */ /* 0x000f2e0000000200 */
[C---:B---3--:R-:W-:Y:S08]  /*6d90*/  HMMA.16816.F32 R44, R184.reuse, R72, R44 ;  /* 0x00000048b82c723c */ /* 0x048ff0000000182c */
[C---:B------:R-:W-:Y:S01]  /*6da0*/  HMMA.16816.F32 R48, R184.reuse, R74, R48 ;  /* 0x0000004ab830723c */ /* 0x040fe20000001830 */
[----:B------:R-:W3:Y:S07]  /*6db0*/  LDSM.16.M88.4 R72, [R219+0x4800] ;  /* 0x00480000db48783b */ /* 0x000eee0000000200 */
[C---:B-1----:R-:W-:Y:S08]  /*6dc0*/  HMMA.16816.F32 R52, R184.reuse, R148, R52 ;  /* 0x00000094b834723c */ /* 0x042ff00000001834 */
[C---:B------:R-:W-:Y:S08]  /*6dd0*/  HMMA.16816.F32 R56, R184.reuse, R150, R56 ;  /* 0x00000096b838723c */ /* 0x040ff00000001838 */
[C---:B------:R-:W-:Y:S08]  /*6de0*/  HMMA.16816.F32 R60, R184.reuse, R152, R60 ;  /* 0x00000098b83c723c */ /* 0x040ff0000000183c */
[----:B------:R-:W-:Y:S08]  /*6df0*/  HMMA.16816.F32 R64, R184, R154, R64 ;  /* 0x0000009ab840723c */ /* 0x000ff00000001840 */
[C---:B------:R-:W-:Y:S08]  /*6e00*/  HMMA.16816.F32 R4, R192.reuse, R160, R4 ;  /* 0x000000a0c004723c */ /* 0x040ff00000001804 */
[C---:B------:R-:W-:Y:S08]  /*6e10*/  HMMA.16816.F32 R8, R192.reuse, R162, R8 ;  /* 0x000000a2c008723c */ /* 0x040ff00000001808 */
[C---:B------:R-:W-:Y:S08]  /*6e20*/  HMMA.16816.F32 R12, R192.reuse, R164, R12 ;  /* 0x000000a4c00c723c */ /* 0x040ff0000000180c */
[C---:B------:R-:W-:Y:S08]  /*6e30*/  HMMA.16816.F32 R16, R192.reuse, R166, R16 ;  /* 0x000000a6c010723c */ /* 0x040ff00000001810 */
[C---:B--2---:R-:W-:Y:S08]  /*6e40*/  HMMA.16816.F32 R20, R192.reuse, R168, R20 ;  /* 0x000000a8c014723c */ /* 0x044ff00000001814 */
[C---:B------:R-:W-:Y:S08]  /*6e50*/  HMMA.16816.F32 R24, R192.reuse, R170, R24 ;  /* 0x000000aac018723c */ /* 0x040ff00000001818 */
[C---:B-----5:R-:W-:Y:S08]  /*6e60*/  HMMA.16816.F32 R28, R192.reuse, R188, R28 ;  /* 0x000000bcc01c723c */ /* 0x060ff0000000181c */
[C---:B------:R-:W-:Y:S08]  /*6e70*/  HMMA.16816.F32 R32, R192.reuse, R190, R32 ;  /* 0x000000bec020723c */ /* 0x040ff00000001820 */
[C---:B----4-:R-:W-:Y:S08]  /*6e80*/  HMMA.16816.F32 R36, R192.reuse, R156, R36 ;  /* 0x0000009cc024723c */ /* 0x050ff00000001824 */
[C---:B------:R-:W-:Y:S08]  /*6e90*/  HMMA.16816.F32 R40, R192.reuse, R158, R40 ;  /* 0x0000009ec028723c */ /* 0x040ff00000001828 */
[C---:B------:R-:W-:Y:S08]  /*6ea0*/  HMMA.16816.F32 R44, R192.reuse, R196, R44 ;  /* 0x000000c4c02c723c */ /* 0x040ff0000000182c */
[C---:B------:R-:W-:Y:S08]  /*6eb0*/  HMMA.16816.F32 R48, R192.reuse, R198, R48 ;  /* 0x000000c6c030723c */ /* 0x040ff00000001830 */
[C---:B------:R-:W-:Y:S08]  /*6ec0*/  HMMA.16816.F32 R52, R192.reuse, R200, R52 ;  /* 0x000000c8c034723c */ /* 0x040ff00000001834 */
[C---:B------:R-:W-:Y:S08]  /*6ed0*/  HMMA.16816.F32 R56, R192.reuse, R202, R56 ;  /* 0x000000cac038723c */ /* 0x040ff00000001838 */
[C---:B------:R-:W-:Y:S08]  /*6ee0*/  HMMA.16816.F32 R60, R192.reuse, R204, R60 ;  /* 0x000000ccc03c723c */ /* 0x040ff0000000183c */
[----:B------:R-:W-:Y:S08]  /*6ef0*/  HMMA.16816.F32 R64, R192, R206, R64 ;  /* 0x000000cec040723c */ /* 0x000ff00000001840 */
[C---:B------:R-:W-:Y:S08]  /*6f00*/  HMMA.16816.F32 R4, R208.reuse, R212, R4 ;  /* 0x000000d4d004723c */ /* 0x040ff00000001804 */
[C---:B------:R-:W-:Y:S08]  /*6f10*/  HMMA.16816.F32 R8, R208.reuse, R214, R8 ;  /* 0x000000d6d008723c */ /* 0x040ff00000001808 */
[C---:B---3--:R-:W-:Y:S08]  /*6f20*/  HMMA.16816.F32 R12, R208.reuse, R72, R12 ;  /* 0x00000048d00c723c */ /* 0x048ff0000000180c */
[----:B------:R-:W-:Y:S01]  /*6f30*/  FMUL.FTZ R4, R4, c[0x0][0x320] ;  /* 0x0000c80004047a20 */ /* 0x000fe20000410000 */
[C---:B------:R-:W-:Y:S03]  /*6f40*/  HMMA.16816.F32 R16, R208.reuse, R74, R16 ;  /* 0x0000004ad010723c */ /* 0x040fe60000001810 */
[----:B------:R-:W1:Y:S01]  /*6f50*/  MUFU.TANH R148, R4 ;  /* 0x0000000400947308 */ /* 0x000e620000002400 */
[----:B------:R-:W-:Y:S02]  /*6f60*/  FMUL.FTZ R5, R5, c[0x0][0x320] ;  /* 0x0000c80005057a20 */ /* 0x000fe40000410000 */
[----:B------:R-:W-:Y:S02]  /*6f70*/  FMUL.FTZ R6, R6, c[0x0][0x320] ;  /* 0x0000c80006067a20 */ /* 0x000fe40000410000 */
[----:B------:R-:W-:Y:S04]  /*6f80*/  FMUL.FTZ R7, R7, c[0x0][0x320] ;  /* 0x0000c80007077a20 */ /* 0x000fe80000410000 */
[----:B------:R-:W-:Y:S01]  /*6f90*/  FMUL.FTZ R8, R8, c[0x0][0x320] ;  /* 0x0000c80008087a20 */ /* 0x000fe20000410000 */
[----:B------:R-:W2:Y:S01]  /*6fa0*/  MUFU.TANH R153, R5 ;  /* 0x0000000500997308 */ /* 0x000ea20000002400 */
[----:B------:R-:W-:Y:S02]  /*6fb0*/  FMUL.FTZ R9, R9, c[0x0][0x320] ;  /* 0x0000c80009097a20 */ /* 0x000fe40000410000 */
[----:B------:R-:W-:Y:S02]  /*6fc0*/  FMUL.FTZ R10, R10, c[0x0][0x320] ;  /* 0x0000c8000a0a7a20 */ /* 0x000fe40000410000 */
[----:B------:R-:W-:Y:S02]  /*6fd0*/  FMUL.FTZ R11, R11, c[0x0][0x320] ;  /* 0x0000c8000b0b7a20 */ /* 0x000fe40000410000 */
[----:B------:R-:W-:Y:S02]  /*6fe0*/  FMUL.FTZ R12, R12, c[0x0][0x320] ;  /* 0x0000c8000c0c7a20 */ /* 0x000fe40000410000 */
[----:B------:R-:W-:Y:S01]  /*6ff0*/  FMUL.FTZ R13, R13, c[0x0][0x320] ;  /* 0x0000c8000d0d7a20 */ /* 0x000fe20000410000 */
[----:B------:R-:W3:Y:S01]  /*7000*/  MUFU.TANH R149, R6 ;  /* 0x0000000600957308 */ /* 0x000ee20000002400 */
[----:B------:R-:W-:Y:S02]  /*7010*/  FMUL.FTZ R16, R16, c[0x0][0x320] ;  /* 0x0000c80010107a20 */ /* 0x000fe40000410000 */
[----:B------:R-:W-:Y:S02]  /*7020*/  FMUL.FTZ R17, R17, c[0x0][0x320] ;  /* 0x0000c80011117a20 */ /* 0x000fe40000410000 */
[----:B------:R-:W-:Y:S02]  /*7030*/  FMUL.FTZ R18, R18, c[0x0][0x320] ;  /* 0x0000c80012127a20 */ /* 0x000fe40000410000 */
[----:B------:R-:W-:Y:S02]  /*7040*/  FMUL.FTZ R19, R19, c[0x0][0x320] ;  /* 0x0000c80013137a20 */ /* 0x000fe40000410000 */
[----:B------:R-:W-:Y:S01]  /*7050*/  FMUL.FTZ R14, R14, c[0x0][0x320] ;  /* 0x0000c8000e0e7a20 */ /* 0x000fe20000410000 */
[----:B------:R4:W1:Y:S01]  /*7060*/  MUFU.TANH R154, R7 ;  /* 0x00000007009a7308 */ /* 0x0008620000002400 */
[----:B------:R-:W-:Y:S09]  /*7070*/  FMUL.FTZ R15, R15, c[0x0][0x320] ;  /* 0x0000c8000f0f7a20 */ /* 0x000ff20000410000 */
[----:B------:R-:W1:Y:S10]  /*7080*/  MUFU.TANH R151, R8 ;  /* 0x0000000800977308 */ /* 0x000e740000002400 */
[----:B------:R-:W1:Y:S01]  /*7090*/  MUFU.TANH R73, R9 ;  /* 0x0000000900497308 */ /* 0x000e620000002400 */
[----:B----4-:R-:W4:Y:S09]  /*70a0*/  LDSM.16.M88.4 R4, [R219+0x5000] ;  /* 0x00500000db04783b */ /* 0x010f320000000200 */
[----:B------:R-:W1:Y:S10]  /*70b0*/  MUFU.TANH R150, R10 ;  /* 0x0000000a00967308 */ /* 0x000e740000002400 */
[----:B------:R5:W1:Y:S10]  /*70c0*/  MUFU.TANH R152, R11 ;  /* 0x0000000b00987308 */ /* 0x000a740000002400 */
[----:B------:R1:W1:Y:S10]  /*70d0*/  MUFU.TANH R75, R12 ;  /* 0x0000000c004b7308 */ /* 0x0002740000002400 */
[----:B------:R1:W1:Y:S01]  /*70e0*/  MUFU.TANH R155, R13 ;  /* 0x0000000d009b7308 */ /* 0x0002620000002400 */
[----:B-----5:R-:W5:Y:S01]  /*70f0*/  LDSM.16.M88.4 R8, [R219+0x5800] ;  /* 0x00580000db08783b */ /* 0x020f620000000200 */
[C---:B----4-:R-:W-:Y:S08]  /*7100*/  HMMA.16816.F32 R20, R208.reuse, R4, R20 ;  /* 0x00000004d014723c */ /* 0x050ff00000001814 */
[----:B------:R4:W1:Y:S01]  /*7110*/  MUFU.TANH R156, R14 ;  /* 0x0000000e009c7308 */ /* 0x0008620000002400 */
[C---:B------:R-:W-:Y:S01]  /*7120*/  HMMA.16816.F32 R24, R208.reuse, R6, R24 ;  /* 0x00000006d018723c */ /* 0x040fe20000001818 */
[----:B------:R-:W1:Y:S08]  /*7130*/  LDSM.16.M88.4 R4, [R219+0x6000] ;  /* 0x00600000db04783b */ /* 0x000e700000000200 */
[----:B------:R4:W1:Y:S06]  /*7140*/  MUFU.TANH R157, R15 ;  /* 0x0000000f009d7308 */ /* 0x00086c0000002400 */
[----:B------:R-:W-:Y:S04]  /*7150*/  FMUL.FTZ R20, R20, c[0x0][0x320] ;  /* 0x0000c80014147a20 */ /* 0x000fe80000410000 */
[----:B------:R4:W1:Y:S01]  /*7160*/  MUFU.TANH R158, R16 ;  /* 0x00000010009e7308 */ /* 0x0008620000002400 */
[----:B------:R-:W-:Y:S02]  /*7170*/  FMUL.FTZ R21, R21, c[0x0][0x320] ;  /* 0x0000c80015157a20 */ /* 0x000fe40000410000 */
[----:B------:R-:W-:Y:S02]  /*7180*/  FMUL.FTZ R22, R22, c[0x0][0x320] ;  /* 0x0000c80016167a20 */ /* 0x000fe40000410000 */
[----:B------:R-:W-:Y:S02]  /*7190*/  FMUL.FTZ R23, R23, c[0x0][0x320] ;  /* 0x0000c80017177a20 */ /* 0x000fe40000410000 */
[----:B------:R-:W-:Y:S02]  /*71a0*/  FMUL.FTZ R24, R24, c[0x0][0x320] ;  /* 0x0000c80018187a20 */ /* 0x000fe40000410000 */
[----:B------:R-:W-:Y:S01]  /*71b0*/  FMUL.FTZ R25, R25, c[0x0][0x320] ;  /* 0x0000c80019197a20 */ /* 0x000fe20000410000 */
[----:B------:R4:W2:Y:S01]  /*71c0*/  MUFU.TANH R159, R17 ;  /* 0x00000011009f7308 */ /* 0x0008a20000002400 */
[----:B------:R-:W-:Y:S02]  /*71d0*/  FMUL.FTZ R26, R26, c[0x0][0x320] ;  /* 0x0000c8001a1a7a20 */ /* 0x000fe40000410000 */
[----:B------:R-:W-:Y:S01]  /*71e0*/  FMUL.FTZ R27, R27, c[0x0][0x320] ;  /* 0x0000c8001b1b7a20 */ /* 0x000fe20000410000 */
[C---:B-----5:R-:W-:Y:S06]  /*71f0*/  HMMA.16816.F32 R28, R208.reuse, R8, R28 ;  /* 0x00000008d01c723c */ /* 0x060fec000000181c */
[----:B------:R4:W2:Y:S02]  /*7200*/  MUFU.TANH R160, R18 ;  /* 0x0000001200a07308 */ /* 0x0008a40000002400 */
[C---:B------:R-:W-:Y:S01]  /*7210*/  HMMA.16816.F32 R32, R208.reuse, R10, R32 ;  /* 0x0000000ad020723c */ /* 0x040fe20000001820 */
[----:B------:R-:W5:Y:S07]  /*7220*/  LDSM.16.M88.4 R8, [R219+0x6800] ;  /* 0x00680000db08783b */ /* 0x000f6e0000000200 */
[----:B------:R4:W2:Y:S01]  /*7230*/  MUFU.TANH R161, R19 ;  /* 0x0000001300a17308 */ /* 0x0008a20000002400 */
[C---:B-1----:R-:W-:Y:S07]  /*7240*/  HMMA.16816.F32 R36, R208.reuse, R4, R36 ;  /* 0x00000004d024723c */ /* 0x042fee0000001824 */
[----:B------:R-:W-:Y:S01]  /*7250*/  FMUL.FTZ R28, R28, c[0x0][0x320] ;  /* 0x0000c8001c1c7a20 */ /* 0x000fe20000410000 */
[C---:B------:R-:W-:Y:S01]  /*7260*/  HMMA.16816.F32 R40, R208.reuse, R6, R40 ;  /* 0x00000006d028723c */ /* 0x040fe20000001828 */
[----:B------:R4:W1:Y:S01]  /*7270*/  MUFU.TANH R162, R20 ;  /* 0x0000001400a27308 */ /* 0x0008620000002400 */
[----:B------:R-:W1:Y:S02]  /*7280*/  LDSM.16.M88.4 R4, [R219+0x7000] ;  /* 0x00700000db04783b */ /* 0x000e640000000200 */
[----:B------:R-:W-:Y:S02]  /*7290*/  FMUL.FTZ R29, R29, c[0x0][0x320] ;  /* 0x0000c8001d1d7a20 */ /* 0x000fe40000410000 */
[----:B------:R-:W-:Y:S02]  /*72a0*/  FMUL.FTZ R30, R30, c[0x0][0x320] ;  /* 0x0000c8001e1e7a20 */ /* 0x000fe40000410000 */
[----:B------:R-:W-:Y:S03]  /*72b0*/  FMUL.FTZ R31, R31, c[0x0][0x320] ;  /* 0x0000c8001f1f7a20 */ /* 0x000fe60000410000 */
[----:B------:R4:W1:Y:S01]  /*72c0*/  MUFU.TANH R163, R21 ;  /* 0x0000001500a37308 */ /* 0x0008620000002400 */
[----:B------:R-:W-:Y:S02]  /*72d0*/  FMUL.FTZ R32, R32, c[0x0][0x320] ;  /* 0x0000c80020207a20 */ /* 0x000fe40000410000 */
[----:B------:R-:W-:Y:S02]  /*72e0*/  FMUL.FTZ R33, R33, c[0x0][0x320] ;  /* 0x0000c80021217a20 */ /* 0x000fe40000410000 */
[----:B------:R-:W-:Y:S02]  /*72f0*/  FMUL.FTZ R34, R34, c[0x0][0x320] ;  /* 0x0000c80022227a20 */ /* 0x000fe40000410000 */
[----:B------:R-:W-:Y:S02]  /*7300*/  FMUL.FTZ R35, R35, c[0x0][0x320] ;  /* 0x0000c80023237a20 */ /* 0x000fe40000410000 */
[----:B------:R-:W-:Y:S01]  /*7310*/  FMUL.FTZ R36, R36, c[0x0][0x320] ;  /* 0x0000c80024247a20 */ /* 0x000fe20000410000 */
[----:B------:R4:W2:Y:S01]  /*7320*/  MUFU.TANH R164, R22 ;  /* 0x0000001600a47308 */ /* 0x0008a20000002400 */
[----:B------:R-:W-:Y:S01]  /*7330*/  FMUL.FTZ R37, R37, c[0x0][0x320] ;  /* 0x0000c80025257a20 */ /* 0x000fe20000410000 */
[C---:B-----5:R-:W-:Y:S03]  /*7340*/  HMMA.16816.F32 R44, R208.reuse, R8, R44 ;  /* 0x00000008d02c723c */ /* 0x060fe6000000182c */
[----:B------:R-:W-:Y:S02]  /*7350*/  FMUL.FTZ R38, R38, c[0x0][0x320] ;  /* 0x0000c80026267a20 */ /* 0x000fe40000410000 */
[----:B------:R-:W-:Y:S03]  /*7360*/  FMUL.FTZ R39, R39, c[0x0][0x320] ;  /* 0x0000c80027277a20 */ /* 0x000fe60000410000 */
[----:B------:R4:W2:Y:S01]  /*7370*/  MUFU.TANH R165, R23 ;  /* 0x0000001700a57308 */ /* 0x0008a20000002400 */
[C---:B------:R-:W-:Y:S01]  /*7380*/  HMMA.16816.F32 R48, R208.reuse, R10, R48 ;  /* 0x0000000ad030723c */ /* 0x040fe20000001830 */
[----:B------:R-:W5:Y:S01]  /*7390*/  LDSM.16.M88.4 R8, [R219+0x7800] ;  /* 0x00780000db08783b */ /* 0x000f620000000200 */
[----:B------:R-:W-:Y:S04]  /*73a0*/  DEPBAR.LE SB0, 0x0 ;  /* 0x000080000000791a */ /* 0x000fe80000000000 */
[----:B------:R-:W-:Y:S02]  /*73b0*/  FMUL.FTZ R40, R40, c[0x0][0x320] ;  /* 0x0000c80028287a20 */ /* 0x000fe40000410000 */
[----:B------:R-:W-:Y:S01]  /*73c0*/  FMUL.FTZ R41, R41, c[0x0][0x320] ;  /* 0x0000c80029297a20 */ /* 0x000fe20000410000 */
[----:B------:R4:W2:Y:S01]  /*73d0*/  MUFU.TANH R168, R24 ;  /* 0x0000001800a87308 */ /* 0x0008a20000002400 */
[----:B------:R-:W-:Y:S01]  /*73e0*/  BAR.SYNC.DEFER_BLOCKING 0x0 ;  /* 0x0000000000007b1d */ /* 0x000fe20000010000 */
[C---:B-1----:R-:W-:Y:S05]  /*73f0*/  HMMA.16816.F32 R52, R208.reuse, R4, R52 ;  /* 0x00000004d034723c */ /* 0x042fea0000001834 */
[----:B------:R-:W-:Y:S02]  /*7400*/  FMUL.FTZ R42, R42, c[0x0][0x320] ;  /* 0x0000c8002a2a7a20 */ /* 0x000fe40000410000 */
[----:B------:R-:W-:Y:S01]  /*7410*/  FMUL.FTZ R43, R43, c[0x0][0x320] ;  /* 0x0000c8002b2b7a20 */ /* 0x000fe20000410000 */
[----:B------:R4:W1:Y:S01]  /*7420*/  MUFU.TANH R166, R25 ;  /* 0x0000001900a67308 */ /* 0x0008620000002400 */
[C---:B------:R-:W-:Y:S03]  /*7430*/  HMMA.16816.F32 R56, R208.reuse, R6, R56 ;  /* 0x00000006d038723c */ /* 0x040fe60000001838 */
[----:B------:R-:W-:Y:S02]  /*7440*/  FMUL.FTZ R44, R44, c[0x0][0x320] ;  /* 0x0000c8002c2c7a20 */ /* 0x000fe40000410000 */
[----:B------:R-:W-:Y:S02]  /*7450*/  FMUL.FTZ R45, R45, c[0x0][0x320] ;  /* 0x0000c8002d2d7a20 */ /* 0x000fe40000410000 */
[----:B------:R-:W-:Y:S02]  /*7460*/  FMUL.FTZ R46, R46, c[0x0][0x320] ;  /* 0x0000c8002e2e7a20 */ /* 0x000fe40000410000 */
[----:B------:R4:W1:Y:S03]  /*7470*/  MUFU.TANH R167, R26 ;  /* 0x0000001a00a77308 */ /* 0x0008660000002400 */
[----:B------:R-:W-:Y:S02]  /*7480*/  FMUL.FTZ R47, R47, c[0x0][0x320] ;  /* 0x0000c8002f2f7a20 */ /* 0x000fe40000410000 */
[----:B------:R-:W-:Y:S02]  /*7490*/  FMUL.FTZ R48, R48, c[0x0][0x320] ;  /* 0x0000c80030307a20 */ /* 0x000fe40000410000 */
[----:B------:R-:W-:Y:S02]  /*74a0*/  FMUL.FTZ R49, R49, c[0x0][0x320] ;  /* 0x0000c80031317a20 */ /* 0x000fe40000410000 */
[----:B------:R-:W-:Y:S01]  /*74b0*/  FMUL.FTZ R50, R50, c[0x0][0x320] ;  /* 0x0000c80032327a20 */ /* 0x000fe20000410000 */
[----:B------:R4:W1:Y:S01]  /*74c0*/  MUFU.TANH R169, R27 ;  /* 0x0000001b00a97308 */ /* 0x0008620000002400 */
[----:B------:R-:W-:Y:S01]  /*74d0*/  FMUL.FTZ R51, R51, c[0x0][0x320] ;  /* 0x0000c80033337a20 */ /* 0x000fe20000410000 */
[C---:B-----5:R-:W-:Y:S03]  /*74e0*/  HMMA.16816.F32 R60, R208.reuse, R8, R60 ;  /* 0x00000008d03c723c */ /* 0x060fe6000000183c */
[----:B------:R-:W-:Y:S02]  /*74f0*/  FMUL.FTZ R56, R56, c[0x0][0x320] ;  /* 0x0000c80038387a20 */ /* 0x000fe40000410000 */
[----:B------:R-:W-:Y:S02]  /*7500*/  FMUL.FTZ R57, R57, c[0x0][0x320] ;  /* 0x0000c80039397a20 */ /* 0x000fe40000410000 */
[----:B------:R-:W-:Y:S01]  /*7510*/  FMUL.FTZ R59, R59, c[0x0][0x320] ;  /* 0x0000c8003b3b7a20 */ /* 0x000fe20000410000 */
[----:B------:R4:W1:Y:S01]  /*7520*/  MUFU.TANH R171, R28 ;  /* 0x0000001c00ab7308 */ /* 0x0008620000002400 */
[----:B------:R-:W-:Y:S03]  /*7530*/  HMMA.16816.F32 R64, R208, R10, R64 ;  /* 0x0000000ad040723c */ /* 0x000fe60000001840 */
        /* <DEDUP_REMOVED lines=9> */
[----:B------:R-:W-:Y:S02]  /*75d0*/  FMUL.FTZ R62, R62, c[0x0][0x320] ;  /* 0x0000c8003e3e7a20 */ /* 0x000fe40000410000 */
[----:B------:R-:W-:Y:S02]  /*75e0*/  FMUL.FTZ R63, R63, c[0x0][0x320] ;  /* 0x0000c8003f3f7a20 */ /* 0x000fe40000410000 */
[----:B------:R-:W-:Y:S02]  /*75f0*/  FMUL.FTZ R64, R64, c[0x0][0x320] ;  /* 0x0000c80040407a20 */ /* 0x000fe40000410000 */
[----:B------:R-:W-:Y:S02]  /*7600*/  FMUL.FTZ R65, R65, c[0x0][0x320] ;  /* 0x0000c80041417a20 */ /* 0x000fe40000410000 */
[----:B------:R-:W-:Y:S01]  /*7610*/  FMUL.FTZ R66, R66, c[0x0][0x320] ;  /* 0x0000c80042427a20 */ /* 0x000fe20000410000 */
[----:B------:R4:W1:Y:S01]  /*7620*/  MUFU.TANH R189, R31 ;  /* 0x0000001f00bd7308 */ /* 0x0008620000002400 */
[----:B------:R-:W-:Y:S09]  /*7630*/  FMUL.FTZ R0, R67, c[0x0][0x320] ;  /* 0x0000c80043007a20 */ /* 0x000ff20000410000 */
[----:B------:R4:W1:Y:S10]  /*7640*/  MUFU.TANH R190, R32 ;  /* 0x0000002000be7308 */ /* 0x0008740000002400 */
        /* <DEDUP_REMOVED lines=34> */
[----:B------:R4:W1:Y:S02]  /*7870*/  MUFU.TANH R72, R0 ;  /* 0x0000000000487308 */ /* 0x0008640000002400 */
[----:B-1234-:R-:W-:-:S05]  /*7880*/  @P1 BRA `(.L_x_5) ;  /* 0xffffe43000001947 */ /* 0x01efca000383ffff */
.L_x_4:
[----:B------:R-:W-:Y:S01]  /*7890*/  FMNMX.FTZ R0, R148, R69, !PT ;  /* 0x0000004594007209 */ /* 0x000fe20007810000 */
[----:B---3--:R-:W-:Y:S01]  /*78a0*/  LDSM.16.MT88.4 R12, [R217+0x100] ;  /* 0x00010000d90c783b */ /* 0x008fe20000004200 */
[----:B------:R-:W-:Y:S02]  /*78b0*/  MOV R66, R74 ;  /* 0x0000004a00427202 */ /* 0x000fe40000000f00 */
[----:B------:R-:W-:Y:S02]  /*78c0*/  FMNMX.FTZ R0, R153, R0, !PT ;  /* 0x0000000099007209 */ /* 0x000fe40007810000 */
[----:B------:R-:W-:Y:S02]  /*78d0*/  MOV R67, R68 ;  /* 0x0000004400437202 */ /* 0x000fe40000000f00 */
[----:B------:R-:W-:Y:S01]  /*78e0*/  FMNMX.FTZ R0, R151, R0, !PT ;  /* 0x0000000097007209 */ /* 0x000fe20007810000 */
[----:B------:R-:W-:Y:S01]  /*78f0*/  LDSM.16.MT88.4 R20, [R218+0x100] ;  /* 0x00010000da14783b */ /* 0x000fe20000004200 */
[----:B------:R-:W-:Y:S02]  /*7900*/  FMNMX.FTZ R2, R149, R70, !PT ;  /* 0x0000004695027209 */ /* 0x000fe40007810000 */
[----:B------:R-:W-:Y:S02]  /*7910*/  FMNMX.FTZ R0, R73, R0, !PT ;  /* 0x0000000049007209 */ /* 0x000fe40007810000 */
[----:B------:R-:W-:Y:S02]  /*7920*/  FMNMX.FTZ R2, R154, R2, !PT ;  /* 0x000000029a027209 */ /* 0x000fe40007810000 */
        /* <DEDUP_REMOVED lines=26> */
[----:B------:R-:W0:Y:S01]  /*7ad0*/  LDGDEPBAR ;  /* 0x00000000000079af */ /* 0x000e220000000000 */
[----:B------:R-:W-:Y:S02]  /*7ae0*/  FMNMX.FTZ R2, R188, R2, !PT ;  /* 0x00000002bc027209 */ /* 0x000fe40007810000 */
        /* <DEDUP_REMOVED lines=31> */
[----:B------:R-:W-:Y:S02]  /*7ce0*/  MOV R65, R19 ;  /* 0x0000001300417202 */ /* 0x000fe40000000f00 */
[----:B------:R-:W-:Y:S02]  /*7cf0*/  FMNMX.FTZ R68, R18, R68, !PT ;  /* 0x0000004412447209 */ /* 0x000fe40007810000 */
[----:B------:R-:W-:Y:S02]  /*7d00*/  FMNMX.FTZ R2, R59, R2, !PT ;  /* 0x000000023b027209 */ /* 0x000fe40007810000 */
[----:B------:R-:W-:Y:S01]  /*7d10*/  ISETP.LT.AND P1, PT, RZ, UR8, PT ;  /* 0x00000008ff007c0c */ /* 0x000fe2000bf21270 */
[----:B------:R-:W-:Y:S01]  /*7d20*/  SHFL.BFLY PT, R3, R68, 0x2, 0x1f ;  /* 0x0c401f0044037f89 */ /* 0x000fe200000e0000 */
[----:B------:R-:W-:Y:S01]  /*7d30*/  FMNMX.FTZ R0, R65, R2, !PT ;  /* 0x0000000241007209 */ /* 0x000fe20007810000 */
[----:B------:R-:W-:Y:S03]  /*7d40*/  UIADD3 UR8, UR8, -0x1, URZ ;  /* 0xffffffff08087890 */ /* 0x000fe6000fffe03f */
[----:B------:R-:W-:Y:S04]  /*7d50*/  FMNMX.FTZ R0, R71, R0, !PT ;  /* 0x0000000047007209 */ /* 0x000fe80007810000 */
[----:B------:R-:W-:Y:S05]  /*7d60*/  FMNMX.FTZ R0, R72, R0, !PT ;  /* 0x0000000048007209 */ /* 0x000fea0007810000 */
[----:B------:R-:W1:Y:S02]  /*7d70*/  SHFL.BFLY PT, R2, R0, 0x2, 0x1f ;  /* 0x0c401f0000027f89 */ /* 0x000e6400000e0000 */
[----:B-1----:R-:W-:Y:S02]  /*7d80*/  FMNMX.FTZ R0, R0, R2, !PT ;  /* 0x0000000200007209 */ /* 0x002fe40007810000 */
[----:B------:R-:W-:Y:S04]  /*7d90*/  FMNMX.FTZ R68, R68, R3, !PT ;  /* 0x0000000344447209 */ /* 0x000fe80007810000 */
[----:B------:R-:W1:Y:S08]  /*7da0*/  SHFL.BFLY PT, R3, R0, 0x1, 0x1f ;  /* 0x0c201f0000037f89 */ /* 0x000e7000000e0000 */
[----:B------:R-:W2:Y:S01]  /*7db0*/  SHFL.BFLY PT, R4, R68, 0x1, 0x1f ;  /* 0x0c201f0044047f89 */ /* 0x000ea200000e0000 */
[----:B-1----:R-:W-:Y:S02]  /*7dc0*/  FMNMX.FTZ R3, R0, R3, !PT ;  /* 0x0000000300037209 */ /* 0x002fe40007810000 */
[----:B--2---:R-:W-:Y:S05]  /*7dd0*/  FMNMX.FTZ R68, R68, R4, !PT ;  /* 0x0000000444447209 */ /* 0x004fea0007810000 */
[C---:B------:R-:W-:Y:S02]  /*7de0*/  FMUL.FTZ R74, R68.reuse, c[0x0][0x2d0] ;  /* 0x0000b400444a7a20 */ /* 0x040fe40000410000 */
[----:B------:R-:W-:Y:S02]  /*7df0*/  FADD.FTZ R2, -R68, R69 ;  /* 0x0000004544027221 */ /* 0x000fe40000010100 */
[--C-:B------:R-:W-:Y:S01]  /*7e00*/  FFMA.FTZ R4, R148, c[0x0][0x2d0], -R74.reuse ;  /* 0x0000b40094047a23 */ /* 0x100fe2000001084a */
[----:B------:R-:W-:Y:S01]  /*7e10*/  MOV R148, R16 ;  /* 0x0000001000947202 */ /* 0x000fe20000000f00 */
[----:B------:R-:W-:Y:S02]  /*7e20*/  FMUL.FTZ R0, R2, c[0x0][0x2d0] ;  /* 0x0000b40002007a20 */ /* 0x000fe40000410000 */
[----:B------:R1:W2:Y:S01]  /*7e30*/  MUFU.EX2 R5, R4 ;  /* 0x0000000400057308 */ /* 0x0002a20000000800 */
[----:B------:R-:W-:Y:S02]  /*7e40*/  FMUL.FTZ R69, R3, c[0x0][0x2d0] ;  /* 0x0000b40003457a20 */ /* 0x000fe40000410000 */
[--C-:B------:R-:W-:Y:S02]  /*7e50*/  FFMA.FTZ R32, R75, c[0x0][0x2d0], -R74.reuse ;  /* 0x0000b4004b207a23 */ /* 0x100fe4000001084a */
[--C-:B------:R-:W-:Y:S02]  /*7e60*/  FFMA.FTZ R6, R149, c[0x0][0x2d0], -R69.reuse ;  /* 0x0000b40095067a23 */ /* 0x100fe40000010845 */
[--C-:B------:R-:W-:Y:S02]  /*7e70*/  FFMA.FTZ R40, R156, c[0x0][0x2d0], -R69.reuse ;  /* 0x0000b4009c287a23 */ /* 0x100fe40000010845 */
[--C-:B------:R-:W-:Y:S01]  /*7e80*/  FFMA.FTZ R48, R158, c[0x0][0x2d0], -R74.reuse ;  /* 0x0000b4009e307a23 */ /* 0x100fe2000001084a */
[----:B------:R3:W4:Y:S01]  /*7e90*/  MUFU.EX2 R2, R0 ;  /* 0x0000000000027308 */ /* 0x0007220000000800 */
[--C-:B------:R-:W-:Y:S09]  /*7ea0*/  FFMA.FTZ R71, R71, c[0x0][0x2d0], -R69.reuse ;  /* 0x0000b40047477a23 */ /* 0x100ff20000010845 */
[----:B------:R5:W-:Y:S01]  /*7eb0*/  MUFU.EX2 R75, R32 ;  /* 0x00000020004b7308 */ /* 0x000be20000000800 */
[----:B-1----:R-:W-:Y:S01]  /*7ec0*/  FFMA.FTZ R4, R153, c[0x0][0x2d0], -R74 ;  /* 0x0000b40099047a23 */ /* 0x002fe2000001084a */
[----:B--2---:R-:W-:Y:S08]  /*7ed0*/  MOV R153, R5 ;  /* 0x0000000500997202 */ /* 0x004ff00000000f00 */
[----:B------:R1:W-:Y:S01]  /*7ee0*/  MUFU.EX2 R7, R4 ;  /* 0x0000000400077308 */ /* 0x0003e20000000800 */
[----:B---3--:R-:W-:Y:S02]  /*7ef0*/  FADD.FTZ R0, -R3, R70 ;  /* 0x0000004603007221 */ /* 0x008fe40000010100 */
[----:B----4-:R-:W-:Y:S02]  /*7f00*/  FMUL.FTZ R9, R2, R81 ;  /* 0x0000005102097220 */ /* 0x010fe40000410000 */
[----:B------:R-:W-:Y:S05]  /*7f10*/  FMUL.FTZ R0, R0, c[0x0][0x2d0] ;  /* 0x0000b40000007a20 */ /* 0x000fea0000410000 */
[----:B------:R-:W-:Y:S01]  /*7f20*/  MUFU.EX2 R70, R6 ;  /* 0x0000000600467308 */ /* 0x000fe20000000800 */
[C---:B------:R-:W-:Y:S02]  /*7f30*/  FMUL.FTZ R16, R2.reuse, R88 ;  /* 0x0000005802107220 */ /* 0x040fe40000410000 */
[C---:B------:R-:W-:Y:S02]  /*7f40*/  FMUL.FTZ R24, R2.reuse, R96 ;  /* 0x0000006002187220 */ /* 0x040fe40000410000 */
[C---:B------:R-:W-:Y:S02]  /*7f50*/  FMUL.FTZ R25, R2.reuse, R97 ;  /* 0x0000006102197220 */ /* 0x040fe40000410000 */
[C---:B-----5:R-:W-:Y:S02]  /*7f60*/  FMUL.FTZ R32, R2.reuse, R104 ;  /* 0x0000006802207220 */ /* 0x060fe40000410000 */
[C---:B------:R-:W-:Y:S01]  /*7f70*/  FMUL.FTZ R33, R2.reuse, R105 ;  /* 0x0000006902217220 */ /* 0x040fe20000410000 */
[----:B------:R-:W2:Y:S01]  /*7f80*/  MUFU.EX2 R0, R0 ;  /* 0x0000000000007308 */ /* 0x000ea20000000800 */
[C---:B------:R-:W-:Y:S02]  /*7f90*/  FMUL.FTZ R49, R2.reuse, R121 ;  /* 0x0000007902317220 */ /* 0x040fe40000410000 */
[----:B------:R-:W-:Y:S02]  /*7fa0*/  FMUL.FTZ R41, R2, R113 ;  /* 0x0000007102297220 */ /* 0x000fe40000410000 */
[--C-:B-1----:R-:W-:Y:S01]  /*7fb0*/  FFMA.FTZ R4, R151, c[0x0][0x2d0], -R74.reuse ;  /* 0x0000b40097047a23 */ /* 0x102fe2000001084a */
[----:B------:R-:W-:Y:S04]  /*7fc0*/  MOV R151, R18 ;  /* 0x0000001200977202 */ /* 0x000fe80000000f00 */
[----:B------:R1:W-:Y:S10]  /*7fd0*/  MUFU.EX2 R5, R4 ;  /* 0x0000000400057308 */ /* 0x0003f40000000800 */
[----:B------:R3:W-:Y:S01]  /*7fe0*/  MUFU.EX2 R81, R40 ;  /* 0x0000002800517308 */ /* 0x0007e20000000800 */
[C---:B--2---:R-:W-:Y:S02]  /*7ff0*/  FMUL.FTZ R6, R0.reuse, R78 ;  /* 0x0000004e00067220 */ /* 0x044fe40000410000 */
[C---:B------:R-:W-:Y:S02]  /*8000*/  FMUL.FTZ R11, R0.reuse, R83 ;  /* 0x00000053000b7220 */ /* 0x040fe40000410000 */
[C---:B------:R-:W-:Y:S02]  /*8010*/  FMUL.FTZ R10, R0.reuse, R82 ;  /* 0x00000052000a7220 */ /* 0x040fe40000410000 */
[C---:B------:R-:W-:Y:S03]  /*8020*/  FMUL.FTZ R18, R0.reuse, R90 ;  /* 0x0000005a00127220 */ /* 0x040fe60000410000 */
[----:B------:R2:W4:Y:S01]  /*8030*/  MUFU.EX2 R82, R48 ;  /* 0x0000003000527308 */ /* 0x0005220000000800 */
[----:B------:R-:W-:Y:S02]  /*8040*/  FMUL.FTZ R19, R0, R91 ;  /* 0x0000005b00137220 */ /* 0x000fe40000410000 */
[--C-:B-1----:R-:W-:Y:S01]  /*8050*/  FFMA.FTZ R4, R73, c[0x0][0x2d0], -R74.reuse ;  /* 0x0000b40049047a23 */ /* 0x102fe2000001084a */
[----:B------:R-:W-:Y:S01]  /*8060*/  MOV R73, R17 ;  /* 0x0000001100497202 */ /* 0x000fe20000000f00 */
[----:B------:R-:W-:Y:S02]  /*8070*/  FMUL.FTZ R17, R2, R89 ;  /* 0x0000005902117220 */ /* 0x000fe40000410000 */
[C---:B------:R-:W-:Y:S01]  /*8080*/  FMUL.FTZ R26, R0.reuse, R98 ;  /* 0x00000062001a7220 */ /* 0x040fe20000410000 */
[----:B------:R-:W-:Y:S01]  /*8090*/  LDSM.16.MT88.4 R88, [R218+0x900] ;  /* 0x00090000da58783b */ /* 0x000fe20000004200 */
[C---:B------:R-:W-:Y:S01]  /*80a0*/  FMUL.FTZ R27, R0.reuse, R99 ;  /* 0x00000063001b7220 */ /* 0x040fe20000410000 */
[----:B------:R1:W5:Y:S01]  /*80b0*/  MUFU.EX2 R8, R4 ;  /* 0x0000000400087308 */ /* 0x0003620000000800 */
[C---:B------:R-:W-:Y:S01]  /*80c0*/  FMUL.FTZ R34, R0.reuse, R106 ;  /* 0x0000006a00227220 */ /* 0x040fe20000410000 */
[----:B------:R-:W-:Y:S01]  /*80d0*/  MOV R99, R67 ;  /* 0x0000004300637202 */ /* 0x000fe20000000f00 */
[C---:B------:R-:W-:Y:S02]  /*80e0*/  FMUL.FTZ R35, R0.reuse, R107 ;  /* 0x0000006b00237220 */ /* 0x040fe40000410000 */
[----:B------:R-:W-:Y:S01]  /*80f0*/  FMUL.FTZ R67, R0, R139 ;  /* 0x0000008b00437220 */ /* 0x000fe20000410000 */
[----:B------:R-:W-:Y:S01]  /*8100*/  MOV R139, R75 ;  /* 0x0000004b008b7202 */ /* 0x000fe20000000f00 */
[----:B---3--:R-:W-:Y:S01]  /*8110*/  FMUL.FTZ R40, R2, R112 ;  /* 0x0000007002287220 */ /* 0x008fe20000410000 */
[----:B------:R-:W-:Y:S01]  /*8120*/  MOV R104, R99 ;  /* 0x0000006300687202 */ /* 0x000fe20000000f00 */
[C---:B------:R-:W-:Y:S01]  /*8130*/  FMUL.FTZ R42, R0.reuse, R114 ;  /* 0x00000072002a7220 */ /* 0x040fe20000410000 */
[----:B------:R-:W-:Y:S01]  /*8140*/  MUFU.EX2 R71, R71 ;  /* 0x0000004700477308 */ /* 0x000fe20000000800 */
[C---:B------:R-:W-:Y:S02]  /*8150*/  FMUL.FTZ R43, R0.reuse, R115 ;  /* 0x00000073002b7220 */ /* 0x040fe40000410000 */
[----:B------:R-:W-:Y:S02]  /*8160*/  FMUL.FTZ R50, R0, R122 ;  /* 0x0000007a00327220 */ /* 0x000fe40000410000 */
[----:B--2---:R-:W-:Y:S02]  /*8170*/  FMUL.FTZ R48, R2, R120 ;  /* 0x0000007802307220 */ /* 0x004fe40000410000 */
[----:B------:R-:W-:Y:S01]  /*8180*/  FMUL.FTZ R51, R0, R123 ;  /* 0x0000007b00337220 */ /* 0x000fe20000410000 */
[----:B----4-:R-:W-:Y:S01]  /*8190*/  MOV R123, R82 ;  /* 0x00000052007b7202 */ /* 0x010fe20000000f00 */
[--C-:B-1----:R-:W-:Y:S01]  /*81a0*/  FFMA.FTZ R4, R150, c[0x0][0x2d0], -R69.reuse ;  /* 0x0000b40096047a23 */ /* 0x102fe20000010845 */
[----:B-----5:R-:W-:Y:S01]  /*81b0*/  MOV R149, R8 ;  /* 0x0000000800957202 */ /* 0x020fe20000000f00 */
[--C-:B------:R-:W-:Y:S01]  /*81c0*/  FFMA.FTZ R8, R154, c[0x0][0x2d0], -R69.reuse ;  /* 0x0000b4009a087a23 */ /* 0x100fe20000010845 */
[----:B------:R-:W-:Y:S01]  /*81d0*/  MOV R150, R7 ;  /* 0x0000000700967202 */ /* 0x000fe20000000f00 */
[----:B------:R1:W2:Y:S01]  /*81e0*/  MUFU.EX2 R154, R4 ;  /* 0x00000004009a7308 */ /* 0x0002a20000000800 */
[----:B------:R-:W-:Y:S01]  /*81f0*/  FMUL.FTZ R7, R0, R79 ;  /* 0x0000004f00077220 */ /* 0x000fe20000410000 */
[----:B------:R-:W-:Y:S04]  /*8200*/  MOV R98, R149 ;  /* 0x0000009500627202 */ /* 0x000fe80000000f00 */
[----:B------:R-:W-:Y:S04]  /*8210*/  MOV R105, R98 ;  /* 0x0000006200697202 */ /* 0x000fe80000000f00 */
[----:B------:R3:W4:Y:S01]  /*8220*/  MUFU.EX2 R58, R8 ;  /* 0x00000008003a7308 */ /* 0x0007220000000800 */
[----:B------:R-:W-:Y:S01]  /*8230*/  MOV R113, R105 ;  /* 0x0000006900717202 */ /* 0x000fe20000000f00 */
[--C-:B-1----:R-:W-:Y:S01]  /*8240*/  FFMA.FTZ R4, R152, c[0x0][0x2d0], -R69.reuse ;  /* 0x0000b40098047a23 */ /* 0x102fe20000010845 */
[----:B------:R-:W-:Y:S01]  /*8250*/  MOV R152, R5 ;  /* 0x0000000500987202 */ /* 0x000fe20000000f00 */
[C---:B------:R-:W-:Y:S01]  /*8260*/  FMUL.FTZ R5, R2.reuse, R77 ;  /* 0x0000004d02057220 */ /* 0x040fe20000410000 */
[----:B--2---:R-:W-:Y:S05]  /*8270*/  MOV R97, R154 ;  /* 0x0000009a00617202 */ /* 0x004fea0000000f00 */
[----:B------:R-:W1:Y:S01]  /*8280*/  MUFU.EX2 R64, R4 ;  /* 0x0000000400407308 */ /* 0x000e620000000800 */
[-C--:B------:R-:W-:Y:S02]  /*8290*/  F2FP.PACK_AB R78, R149, R152.reuse ;  /* 0x00000098954e723e */ /* 0x080fe400000000ff */
[----:B------:R-:W-:Y:S02]  /*82a0*/  MOV R96, R152 ;  /* 0x0000009800607202 */ /* 0x000fe40000000f00 */
[----:B------:R-:W-:Y:S01]  /*82b0*/  MOV R106, R97 ;  /* 0x00000061006a7202 */ /* 0x000fe20000000f00 */
[----:B---3--:R-:W-:Y:S01]  /*82c0*/  FMUL.FTZ R8, R2, R80 ;  /* 0x0000005002087220 */ /* 0x008fe20000410000 */
[----:B----4-:R-:W-:Y:S02]  /*82d0*/  F2FP.PACK_AB R77, R58, R70 ;  /* 0x000000463a4d723e */ /* 0x010fe400000000ff */
[----:B------:R-:W-:Y:S02]  /*82e0*/  MOV R107, R96 ;  /* 0x00000060006b7202 */ /* 0x000fe40000000f00 */
[----:B------:R-:W-:Y:S01]  /*82f0*/  LDSM.16.MT88.4 R96, [R220+0x900] ;  /* 0x00090000dc60783b */ /* 0x000fe20000004200 */
[----:B------:R-:W-:Y:S02]  /*8300*/  MOV R114, R106 ;  /* 0x0000006a00727202 */ /* 0x000fe40000000f00 */
[----:B------:R-:W-:Y:S02]  /*8310*/  MOV R115, R107 ;  /* 0x0000006b00737202 */ /* 0x000fe40000000f00 */
[----:B------:R-:W-:Y:S01]  /*8320*/  MOV R152, R66 ;  /* 0x0000004200987202 */ /* 0x000fe20000000f00 */
[----:B------:R-:W-:Y:S01]  /*8330*/  FMUL.FTZ R66, R0, R138 ;  /* 0x0000008a00427220 */ /* 0x000fe20000410000 */
[----:B------:R-:W-:Y:S01]  /*8340*/  MOV R149, R65 ;  /* 0x0000004100957202 */ /* 0x000fe20000000f00 */
[----:B------:R-:W-:Y:S01]  /*8350*/  FMUL.FTZ R65, R2, R137 ;  /* 0x0000008902417220 */ /* 0x000fe20000410000 */
[----:B-1----:R-:W-:Y:S01]  /*8360*/  F2FP.PACK_AB R79, R64, R154 ;  /* 0x0000009a404f723e */ /* 0x002fe200000000ff */
[----:B------:R-:W-:Y:S01]  /*8370*/  FMUL.FTZ R4, R2, R76 ;  /* 0x0000004c02047220 */ /* 0x000fe20000410000 */
[----:B------:R-:W-:Y:S02]  /*8380*/  F2FP.PACK_AB R76, R150, R153 ;  /* 0x00000099964c723e */ /* 0x000fe400000000ff */
[----:B------:R-:W-:Y:S01]  /*8390*/  MOV R154, R56 ;  /* 0x00000038009a7202 */ /* 0x000fe20000000f00 */
[--C-:B------:R-:W-:Y:S04]  /*83a0*/  FFMA.FTZ R56, R160, c[0x0][0x2d0], -R69.reuse ;  /* 0x0000b400a0387a23 */ /* 0x100fe80000010845 */
[C---:B------:R-:W-:Y:S01]  /*83b0*/  HMMA.16816.F32 R4, R76.reuse, R12, R4 ;  /* 0x0000000c4c04723c */ /* 0x040fe20000001804 */
[----:B------:R1:W-:Y:S06]  /*83c0*/  MUFU.EX2 R121, R56 ;  /* 0x0000003800797308 */ /* 0x0003ec0000000800 */
[C---:B------:R-:W-:Y:S01]  /*83d0*/  FMUL.FTZ R12, R2.reuse, R84 ;  /* 0x00000054020c7220 */ /* 0x040fe20000410000 */
[C---:B------:R-:W-:Y:S04]  /*83e0*/  HMMA.16816.F32 R8, R76.reuse, R14, R8 ;  /* 0x0000000e4c08723c */ /* 0x040fe80000001808 */
[----:B------:R-:W-:Y:S03]  /*83f0*/  FMUL.FTZ R13, R2, R85 ;  /* 0x00000055020d7220 */ /* 0x000fe60000410000 */
[C---:B------:R-:W-:Y:S02]  /*8400*/  FMUL.FTZ R14, R0.reuse, R86 ;  /* 0x00000056000e7220 */ /* 0x040fe40000410000 */
[----:B------:R-:W-:Y:S02]  /*8410*/  FMUL.FTZ R15, R0, R87 ;  /* 0x00000057000f7220 */ /* 0x000fe40000410000 */
[----:B------:R-:W-:Y:S05]  /*8420*/  LDSM.16.MT88.4 R84, [R217+0x900] ;  /* 0x00090000d954783b */ /* 0x000fea0000004200 */
[C---:B------:R-:W-:Y:S03]  /*8430*/  HMMA.16816.F32 R12, R76.reuse, R20, R12 ;  /* 0x000000144c0c723c */ /* 0x040fe6000000180c */
[C---:B-1----:R-:W-:Y:S04]  /*8440*/  FMUL.FTZ R56, R2.reuse, R128 ;  /* 0x0000008002387220 */ /* 0x042fe80000410000 */
[C---:B------:R-:W-:Y:S01]  /*8450*/  FMUL.FTZ R20, R2.reuse, R92 ;  /* 0x0000005c02147220 */ /* 0x040fe20000410000 */
[C---:B------:R-:W-:Y:S04]  /*8460*/  HMMA.16816.F32 R16, R76.reuse, R22, R16 ;  /* 0x000000164c10723c */ /* 0x040fe80000001810 */
[----:B------:R-:W-:Y:S03]  /*8470*/  FMUL.FTZ R21, R2, R93 ;  /* 0x0000005d02157220 */ /* 0x000fe60000410000 */
[C---:B------:R-:W-:Y:S02]  /*8480*/  FMUL.FTZ R22, R0.reuse, R94 ;  /* 0x0000005e00167220 */ /* 0x040fe40000410000 */
[----:B------:R-:W-:Y:S02]  /*8490*/  FMUL.FTZ R23, R0, R95 ;  /* 0x0000005f00177220 */ /* 0x000fe40000410000 */
[----:B------:R-:W-:Y:S05]  /*84a0*/  LDSM.16.MT88.4 R92, [R221+0x900] ;  /* 0x00090000dd5c783b */ /* 0x000fea0000004200 */
[C---:B------:R-:W-:Y:S07]  /*84b0*/  HMMA.16816.F32 R20, R76.reuse, R28, R20 ;  /* 0x0000001c4c14723c */ /* 0x040fee0000001814 */
[C---:B------:R-:W-:Y:S01]  /*84c0*/  FMUL.FTZ R29, R2.reuse, R101 ;  /* 0x00000065021d7220 */ /* 0x040fe20000410000 */
[C---:B------:R-:W-:Y:S04]  /*84d0*/  HMMA.16816.F32 R24, R76.reuse, R30, R24 ;  /* 0x0000001e4c18723c */ /* 0x040fe80000001818 */
[C---:B------:R-:W-:Y:S01]  /*84e0*/  FMUL.FTZ R28, R2.reuse, R100 ;  /* 0x00000064021c7220 */ /* 0x040fe20000410000 */
[----:B------:R-:W-:Y:S01]  /*84f0*/  MOV R100, R64 ;  /* 0x0000004000647202 */ /* 0x000fe20000000f00 */
[----:B------:R-:W-:Y:S01]  /*8500*/  FMUL.FTZ R64, R2, R136 ;  /* 0x0000008802407220 */ /* 0x000fe20000410000 */
[----:B------:R-:W-:Y:S01]  /*8510*/  MOV R101, R57 ;  /* 0x0000003900657202 */ /* 0x000fe20000000f00 */
[C---:B------:R-:W-:Y:S01]  /*8520*/  FMUL.FTZ R30, R0.reuse, R102 ;  /* 0x00000066001e7220 */ /* 0x040fe20000410000 */
[----:B------:R-:W-:Y:S03]  /*8530*/  MOV R75, R100 ;  /* 0x00000064004b7202 */ /* 0x000fe60000000f00 */
[C---:B------:R-:W-:Y:S01]  /*8540*/  FMUL.FTZ R31, R0.reuse, R103 ;  /* 0x00000067001f7220 */ /* 0x040fe20000410000 */
[----:B------:R-:W-:Y:S01]  /*8550*/  MOV R103, R59 ;  /* 0x0000003b00677202 */ /* 0x000fe20000000f00 */
[C---:B------:R-:W-:Y:S01]  /*8560*/  FMUL.FTZ R59, R0.reuse, R131 ;  /* 0x00000083003b7220 */ /* 0x040fe20000410000 */
[----:B------:R-:W-:Y:S01]  /*8570*/  MOV R102, R58 ;  /* 0x0000003a00667202 */ /* 0x000fe20000000f00 */
[----:B------:R-:W-:Y:S01]  /*8580*/  FMUL.FTZ R58, R0, R130 ;  /* 0x00000082003a7220 */ /* 0x000fe20000410000 */
[----:B------:R-:W-:Y:S01]  /*8590*/  MOV R112, R75 ;  /* 0x0000004b00707202 */ /* 0x000fe20000000f00 */
[C---:B------:R-:W-:Y:S01]  /*85a0*/  FMUL.FTZ R57, R2.reuse, R129 ;  /* 0x0000008102397220 */ /* 0x040fe20000410000 */
[C---:B------:R-:W-:Y:S03]  /*85b0*/  HMMA.16816.F32 R28, R76.reuse, R36, R28 ;  /* 0x000000244c1c723c */ /* 0x040fe6000000181c */
[----:B------:R-:W-:Y:S02]  /*85c0*/  MOV R137, R103 ;  /* 0x0000006700897202 */ /* 0x000fe40000000f00 */
[----:B------:R-:W-:Y:S02]  /*85d0*/  MOV R75, R102 ;  /* 0x00000066004b7202 */ /* 0x000fe40000000f00 */
[--C-:B------:R-:W-:Y:S01]  /*85e0*/  FFMA.FTZ R36, R155, c[0x0][0x2d0], -R74.reuse ;  /* 0x0000b4009b247a23 */ /* 0x100fe2000001084a */
[C---:B------:R-:W-:Y:S03]  /*85f0*/  HMMA.16816.F32 R32, R76.reuse, R38, R32 ;  /* 0x000000264c20723c */ /* 0x040fe60000001820 */
[----:B------:R1:W2:Y:S01]  /*8600*/  MUFU.EX2 R80, R36 ;  /* 0x0000002400507308 */ /* 0x0002a20000000800 */
[----:B------:R-:W-:Y:S01]  /*8610*/  FMUL.FTZ R37, R2, R109 ;  /* 0x0000006d02257220 */ /* 0x000fe20000410000 */
[----:B------:R-:W-:Y:S02]  /*8620*/  MOV R138, R101 ;  /* 0x00000065008a7202 */ /* 0x000fe40000000f00 */
[C---:B------:R-:W-:Y:S02]  /*8630*/  FMUL.FTZ R38, R0.reuse, R110 ;  /* 0x0000006e00267220 */ /* 0x040fe40000410000 */
[----:B------:R-:W-:Y:S03]  /*8640*/  FMUL.FTZ R39, R0, R111 ;  /* 0x0000006f00277220 */ /* 0x000fe60000410000 */
[----:B-1----:R-:W-:Y:S01]  /*8650*/  FMUL.FTZ R36, R2, R108 ;  /* 0x0000006c02247220 */ /* 0x002fe20000410000 */
[----:B------:R-:W-:Y:S01]  /*8660*/  MOV R108, R70 ;  /* 0x00000046006c7202 */ /* 0x000fe20000000f00 */
[--C-:B------:R-:W-:Y:S03]  /*8670*/  FFMA.FTZ R70, R162, c[0x0][0x2d0], -R74.reuse ;  /* 0x0000b400a2467a23 */ /* 0x100fe6000001084a */
[----:B------:R-:W-:Y:S01]  /*8680*/  MOV R136, R108 ;  /* 0x0000006c00887202 */ /* 0x000fe20000000f00 */
[----:B------:R1:W-:Y:S01]  /*8690*/  MUFU.EX2 R110, R70 ;  /* 0x00000046006e7308 */ /* 0x0003e20000000800 */
[C---:B------:R-:W-:Y:S03]  /*86a0*/  HMMA.16816.F32 R36, R76.reuse, R44, R36 ;  /* 0x0000002c4c24723c */ /* 0x040fe60000001824 */
[----:B------:R-:W-:Y:S02]  /*86b0*/  MOV R108, R104 ;  /* 0x00000068006c7202 */ /* 0x000fe40000000f00 */
[----:B------:R-:W-:Y:S02]  /*86c0*/  LDSM.16.MT88.4 R104, [R220+0x5100] ;  /* 0x00510000dc68783b */ /* 0x000fe40000004200 */
[--C-:B------:R-:W-:Y:S01]  /*86d0*/  FFMA.FTZ R44, R157, c[0x0][0x2d0], -R69.reuse ;  /* 0x0000b4009d2c7a23 */ /* 0x100fe20000010845 */
[C---:B------:R-:W-:Y:S03]  /*86e0*/  HMMA.16816.F32 R40, R76.reuse, R46, R40 ;  /* 0x0000002e4c28723c */ /* 0x040fe60000001828 */
[----:B------:R3:W4:Y:S01]  /*86f0*/  MUFU.EX2 R109, R44 ;  /* 0x0000002c006d7308 */ /* 0x0007220000000800 */
[----:B------:R-:W-:Y:S01]  /*8700*/  FMUL.FTZ R45, R2, R117 ;  /* 0x00000075022d7220 */ /* 0x000fe20000410000 */
[----:B------:R-:W-:Y:S02]  /*8710*/  MOV R157, R81 ;  /* 0x00000051009d7202 */ /* 0x000fe40000000f00 */
[C---:B------:R-:W-:Y:S01]  /*8720*/  FMUL.FTZ R46, R0.reuse, R118 ;  /* 0x00000076002e7220 */ /* 0x040fe20000410000 */
[----:B--2---:R-:W-:Y:S01]  /*8730*/  MOV R117, R80 ;  /* 0x0000005000757202 */ /* 0x004fe20000000f00 */
[----:B------:R-:W-:Y:S01]  /*8740*/  FMUL.FTZ R47, R0, R119 ;  /* 0x00000077002f7220 */ /* 0x000fe20000410000 */
[----:B------:R-:W2:Y:S02]  /*8750*/  LDSM.16.MT88.4 R80, [R220+0x4100] ;  /* 0x00410000dc50783b */ /* 0x000ea40000004200 */
[----:B------:R-:W-:Y:S01]  /*8760*/  MOV R156, R108 ;  /* 0x0000006c009c7202 */ /* 0x000fe20000000f00 */
[--C-:B-1----:R-:W-:Y:S04]  /*8770*/  FFMA.FTZ R70, R163, c[0x0][0x2d0], -R74.reuse ;  /* 0x0000b400a3467a23 */ /* 0x102fe8000001084a */
[----:B------:R1:W-:Y:S01]  /*8780*/  MUFU.EX2 R155, R70 ;  /* 0x00000046009b7308 */ /* 0x0003e20000000800 */
[----:B---3--:R-:W-:Y:S07]  /*8790*/  FMUL.FTZ R44, R2, R116 ;  /* 0x00000074022c7220 */ /* 0x008fee0000410000 */
[C---:B------:R-:W-:Y:S07]  /*87a0*/  HMMA.16816.F32 R44, R76.reuse, R52, R44 ;  /* 0x000000344c2c723c */ /* 0x040fee000000182c */
[--C-:B------:R-:W-:Y:S01]  /*87b0*/  FFMA.FTZ R52, R159, c[0x0][0x2d0], -R74.reuse ;  /* 0x0000b4009f347a23 */ /* 0x100fe2000001084a */
[C---:B------:R-:W-:Y:S03]  /*87c0*/  HMMA.16816.F32 R48, R76.reuse, R54, R48 ;  /* 0x000000364c30723c */ /* 0x040fe60000001830 */
[----:B------:R3:W5:Y:S01]  /*87d0*/  MUFU.EX2 R122, R52 ;  /* 0x00000034007a7308 */ /* 0x0007620000000800 */
[--C-:B-1----:R-:W-:Y:S02]  /*87e0*/  FFMA.FTZ R70, R164, c[0x0][0x2d0], -R69.reuse ;  /* 0x0000b400a4467a23 */ /* 0x102fe40000010845 */
[----:B------:R-:W-:Y:S02]  /*87f0*/  FMUL.FTZ R53, R2, R125 ;  /* 0x0000007d02357220 */ /* 0x000fe40000410000 */
[C---:B------:R-:W-:Y:S04]  /*8800*/  FMUL.FTZ R54, R0.reuse, R126 ;  /* 0x0000007e00367220 */ /* 0x040fe80000410000 */
[----:B------:R-:W-:Y:S01]  /*8810*/  FMUL.FTZ R55, R0, R127 ;  /* 0x0000007f00377220 */ /* 0x000fe20000410000 */
[----:B------:R1:W-:Y:S01]  /*8820*/  MUFU.EX2 R100, R70 ;  /* 0x0000004600647308 */ /* 0x0003e20000000800 */
[C---:B---3--:R-:W-:Y:S07]  /*8830*/  FMUL.FTZ R52, R2.reuse, R124 ;  /* 0x0000007c02347220 */ /* 0x048fee0000410000 */
[C---:B------:R-:W-:Y:S03]  /*8840*/  HMMA.16816.F32 R52, R76.reuse, R60, R52 ;  /* 0x0000003c4c34723c */ /* 0x040fe60000001834 */
[--C-:B-1----:R-:W-:Y:S04]  /*8850*/  FFMA.FTZ R70, R165, c[0x0][0x2d0], -R69.reuse ;  /* 0x0000b400a5467a23 */ /* 0x102fe80000010845 */
[----:B------:R1:W-:Y:S01]  /*8860*/  MUFU.EX2 R116, R70 ;  /* 0x0000004600747308 */ /* 0x0003e20000000800 */
[C---:B------:R-:W-:Y:S04]  /*8870*/  HMMA.16816.F32 R56, R76.reuse, R62, R56 ;  /* 0x0000003e4c38723c */ /* 0x040fe80000001838 */
[--C-:B------:R-:W-:Y:S02]  /*8880*/  FFMA.FTZ R60, R161, c[0x0][0x2d0], -R69.reuse ;  /* 0x0000b400a13c7a23 */ /* 0x100fe40000010845 */
[----:B------:R-:W-:Y:S02]  /*8890*/  FMUL.FTZ R61, R2, R133 ;  /* 0x00000085023d7220 */ /* 0x000fe40000410000 */
[C---:B------:R-:W-:Y:S01]  /*88a0*/  FMUL.FTZ R62, R0.reuse, R134 ;  /* 0x00000086003e7220 */ /* 0x040fe20000410000 */
[----:B------:R3:W2:Y:S03]  /*88b0*/  MUFU.EX2 R120, R60 ;  /* 0x0000003c00787308 */ /* 0x0006a60000000800 */
[----:B------:R-:W-:Y:S02]  /*88c0*/  FMUL.FTZ R63, R0, R135 ;  /* 0x00000087003f7220 */ /* 0x000fe40000410000 */
[--C-:B-1----:R-:W-:Y:S05]  /*88d0*/  FFMA.FTZ R70, R168, c[0x0][0x2d0], -R74.reuse ;  /* 0x0000b400a8467a23 */ /* 0x102fea000001084a */
[----:B------:R1:W-:Y:S01]  /*88e0*/  MUFU.EX2 R131, R70 ;  /* 0x0000004600837308 */ /* 0x0003e20000000800 */
[----:B---3--:R-:W-:Y:S07]  /*88f0*/  FMUL.FTZ R60, R2, R132 ;  /* 0x00000084023c7220 */ /* 0x008fee0000410000 */
[C---:B--2---:R-:W-:Y:S08]  /*8900*/  HMMA.16816.F32 R60, R76.reuse, R80, R60 ;  /* 0x000000504c3c723c */ /* 0x044ff0000000183c */
[----:B------:R-:W-:Y:S01]  /*8910*/  HMMA.16816.F32 R64, R76, R82, R64 ;  /* 0x000000524c40723c */ /* 0x000fe20000001840 */
[----:B------:R-:W2:Y:S03]  /*8920*/  LDSM.16.MT88.4 R80, [R217+0x4900] ;  /* 0x00490000d950783b */ /* 0x000ea60000004200 */
[--C-:B-1----:R-:W-:Y:S03]  /*8930*/  FFMA.FTZ R70, R166, c[0x0][0x2d0], -R74.reuse ;  /* 0x0000b400a6467a23 */ /* 0x102fe6000001084a */
[----:B----4-:R-:W-:Y:S01]  /*8940*/  F2FP.PACK_AB R77, R109, R157 ;  /* 0x0000009d6d4d723e */ /* 0x010fe200000000ff */
[----:B------:R1:W3:Y:S01]  /*8950*/  MUFU.EX2 R130, R70 ;  /* 0x0000004600827308 */ /* 0x0002e20000000800 */
[----:B-----5:R-:W-:Y:S03]  /*8960*/  F2FP.PACK_AB R78, R122, R123 ;  /* 0x0000007b7a4e723e */ /* 0x020fe600000000ff */
[----:B------:R-:W-:Y:S02]  /*8970*/  F2FP.PACK_AB R79, R120, R121 ;  /* 0x00000079784f723e */ /* 0x000fe400000000ff */
[----:B------:R-:W-:Y:S07]  /*8980*/  F2FP.PACK_AB R76, R117, R139 ;  /* 0x0000008b754c723e */ /* 0x000fee00000000ff */
[C---:B------:R-:W-:Y:S08]  /*8990*/  HMMA.16816.F32 R4, R76.reuse, R84, R4 ;  /* 0x000000544c04723c */ /* 0x040ff00000001804 */
[C---:B------:R-:W-:Y:S01]  /*89a0*/  HMMA.16816.F32 R8, R76.reuse, R86, R8 ;  /* 0x000000564c08723c */ /* 0x040fe20000001808 */
[----:B------:R-:W4:Y:S03]  /*89b0*/  LDSM.16.MT88.4 R84, [R218+0x4900] ;  /* 0x00490000da54783b */ /* 0x000f260000004200 */
[--C-:B-1----:R-:W-:Y:S04]  /*89c0*/  FFMA.FTZ R70, R167, c[0x0][0x2d0], -R69.reuse ;  /* 0x0000b400a7467a23 */ /* 0x102fe80000010845 */
[C---:B------:R-:W-:Y:S01]  /*89d0*/  HMMA.16816.F32 R12, R76.reuse, R88, R12 ;  /* 0x000000584c0c723c */ /* 0x040fe2000000180c */
[----:B------:R1:W-:Y:S07]  /*89e0*/  MUFU.EX2 R129, R70 ;  /* 0x0000004600817308 */ /* 0x0003ee0000000800 */
[C---:B------:R-:W-:Y:S01]  /*89f0*/  HMMA.16816.F32 R16, R76.reuse, R90, R16 ;  /* 0x0000005a4c10723c */ /* 0x040fe20000001810 */
[----:B------:R-:W5:Y:S07]  /*8a00*/  LDSM.16.MT88.4 R88, [R221+0x4900] ;  /* 0x00490000dd58783b */ /* 0x000f6e0000004200 */
[C---:B------:R-:W-:Y:S08]  /*8a10*/  HMMA.16816.F32 R20, R76.reuse, R92, R20 ;  /* 0x0000005c4c14723c */ /* 0x040ff00000001814 */
[C---:B------:R-:W-:Y:S01]  /*8a20*/  HMMA.16816.F32 R24, R76.reuse, R94, R24 ;  /* 0x0000005e4c18723c */ /* 0x040fe20000001818 */
[----:B------:R-:W3:Y:S03]  /*8a30*/  LDSM.16.MT88.4 R92, [R220+0x4900] ;  /* 0x00490000dc5c783b */ /* 0x000ee60000004200 */
[--C-:B-1----:R-:W-:Y:S04]  /*8a40*/  FFMA.FTZ R70, R169, c[0x0][0x2d0], -R69.reuse ;  /* 0x0000b400a9467a23 */ /* 0x102fe80000010845 */
[C---:B------:R-:W-:Y:S01]  /*8a50*/  HMMA.16816.F32 R28, R76.reuse, R96, R28 ;  /* 0x000000604c1c723c */ /* 0x040fe2000000181c */
[----:B------:R1:W1:Y:S07]  /*8a60*/  MUFU.EX2 R128, R70 ;  /* 0x0000004600807308 */ /* 0x00026e0000000800 */
[C---:B------:R-:W-:Y:S01]  /*8a70*/  HMMA.16816.F32 R32, R76.reuse, R98, R32 ;  /* 0x000000624c20723c */ /* 0x040fe20000001820 */
[----:B------:R-:W-:Y:S07]  /*8a80*/  LDSM.16.MT88.4 R96, [R218+0x5100] ;  /* 0x00510000da60783b */ /* 0x000fee0000004200 */
[C---:B--2---:R-:W-:Y:S08]  /*8a90*/  HMMA.16816.F32 R36, R76.reuse, R80, R36 ;  /* 0x000000504c24723c */ /* 0x044ff00000001824 */
[C---:B------:R-:W-:Y:S01]  /*8aa0*/  HMMA.16816.F32 R40, R76.reuse, R82, R40 ;  /* 0x000000524c28723c */ /* 0x040fe20000001828 */
[----:B------:R-:W2:Y:S03]  /*8ab0*/  LDSM.16.MT88.4 R80, [R217+0x1100] ;  /* 0x00110000d950783b */ /* 0x000ea60000004200 */
[--C-:B-1----:R-:W-:Y:S04]  /*8ac0*/  FFMA.FTZ R70, R171, c[0x0][0x2d0], -R74.reuse ;  /* 0x0000b400ab467a23 */ /* 0x102fe8000001084a */
[C---:B----4-:R-:W-:Y:S01]  /*8ad0*/  HMMA.16816.F32 R44, R76.reuse, R84, R44 ;  /* 0x000000544c2c723c */ /* 0x050fe2000000182c */
[----:B------:R1:W4:Y:S07]  /*8ae0*/  MUFU.EX2 R111, R70 ;  /* 0x00000046006f7308 */ /* 0x00032e0000000800 */
[C---:B------:R-:W-:Y:S01]  /*8af0*/  HMMA.16816.F32 R48, R76.reuse, R86, R48 ;  /* 0x000000564c30723c */ /* 0x040fe20000001830 */
[----:B------:R-:W2:Y:S07]  /*8b00*/  LDSM.16.MT88.4 R84, [R218+0x1100] ;  /* 0x00110000da54783b */ /* 0x000eae0000004200 */
[C---:B-----5:R-:W-:Y:S08]  /*8b10*/  HMMA.16816.F32 R52, R76.reuse, R88, R52 ;  /* 0x000000584c34723c */ /* 0x060ff00000001834 */
[C---:B------:R-:W-:Y:S01]  /*8b20*/  HMMA.16816.F32 R56, R76.reuse, R90, R56 ;  /* 0x0000005a4c38723c */ /* 0x040fe20000001838 */
[----:B------:R-:W5:Y:S03]  /*8b30*/  LDSM.16.MT88.4 R88, [R221+0x1100] ;  /* 0x00110000dd58783b */ /* 0x000f660000004200 */
[--C-:B-1----:R-:W-:Y:S04]  /*8b40*/  FFMA.FTZ R70, R170, c[0x0][0x2d0], -R74.reuse ;  /* 0x0000b400aa467a23 */ /* 0x102fe8000001084a */
[C---:B---3--:R-:W-:Y:S01]  /*8b50*/  HMMA.16816.F32 R60, R76.reuse, R92, R60 ;  /* 0x0000005c4c3c723c */ /* 0x048fe2000000183c */
[----:B------:R1:W3:Y:S07]  /*8b60*/  MUFU.EX2 R171, R70 ;  /* 0x0000004600ab7308 */ /* 0x0002ee0000000800 */
[----:B------:R-:W-:Y:S01]  /*8b70*/  HMMA.16816.F32 R64, R76, R94, R64 ;  /* 0x0000005e4c40723c */ /* 0x000fe20000001840 */
[----:B------:R-:W3:Y:S06]  /*8b80*/  LDSM.16.MT88.4 R92, [R220+0x1100] ;  /* 0x00110000dc5c783b */ /* 0x000eec0000004200 */
[----:B------:R-:W-:Y:S02]  /*8b90*/  F2FP.PACK_AB R77, R116, R100 ;  /* 0x00000064744d723e */ /* 0x000fe400000000ff */
[----:B------:R-:W-:Y:S03]  /*8ba0*/  F2FP.PACK_AB R76, R155, R110 ;  /* 0x0000006e9b4c723e */ /* 0x000fe600000000ff */
[----:B------:R-:W-:Y:S02]  /*8bb0*/  F2FP.PACK_AB R78, R130, R131 ;  /* 0x00000083824e723e */ /* 0x000fe400000000ff */
[----:B------:R-:W-:Y:S01]  /*8bc0*/  F2FP.PACK_AB R79, R128, R129 ;  /* 0x00000081804f723e */ /* 0x000fe200000000ff */
[--C-:B-1----:R-:W-:Y:S01]  /*8bd0*/  FFMA.FTZ R70, R188, c[0x0][0x2d0], -R69.reuse ;  /* 0x0000b400bc467a23 */ /* 0x102fe20000010845 */
[----:B----4-:R-:W-:Y:S05]  /*8be0*/  MOV R188, R111 ;  /* 0x0000006f00bc7202 */ /* 0x010fea0000000f00 */
[C---:B--2---:R-:W-:Y:S01]  /*8bf0*/  HMMA.16816.F32 R4, R76.reuse, R80, R4 ;  /* 0x000000504c04723c */ /* 0x044fe20000001804 */
[----:B------:R1:W-:Y:S07]  /*8c00*/  MUFU.EX2 R170, R70 ;  /* 0x0000004600aa7308 */ /* 0x0003ee0000000800 */
[C---:B------:R-:W-:Y:S01]  /*8c10*/  HMMA.16816.F32 R8, R76.reuse, R82, R8 ;  /* 0x000000524c08723c */ /* 0x040fe20000001808 */
[----:B------:R-:W2:Y:S07]  /*8c20*/  LDSM.16.MT88.4 R80, [R217+0x5100] ;  /* 0x00510000d950783b */ /* 0x000eae0000004200 */
[C---:B------:R-:W-:Y:S08]  /*8c30*/  HMMA.16816.F32 R12, R76.reuse, R84, R12 ;  /* 0x000000544c0c723c */ /* 0x040ff0000000180c */
[C---:B------:R-:W-:Y:S01]  /*8c40*/  HMMA.16816.F32 R16, R76.reuse, R86, R16 ;  /* 0x000000564c10723c */ /* 0x040fe20000001810 */
[----:B------:R-:W-:Y:S03]  /*8c50*/  LDSM.16.MT88.4 R84, [R217+0x1900] ;  /* 0x00190000d954783b */ /* 0x000fe60000004200 */
[--C-:B-1----:R-:W-:Y:S01]  /*8c60*/  FFMA.FTZ R70, R189, c[0x0][0x2d0], -R69.reuse ;  /* 0x0000b400bd467a23 */ /* 0x102fe20000010845 */
[----:B------:R-:W-:Y:S03]  /*8c70*/  MOV R189, R116 ;  /* 0x0000007400bd7202 */ /* 0x000fe60000000f00 */
[C---:B-----5:R-:W-:Y:S01]  /*8c80*/  HMMA.16816.F32 R20, R76.reuse, R88, R20 ;  /* 0x000000584c14723c */ /* 0x060fe20000001814 */
[----:B------:R1:W4:Y:S07]  /*8c90*/  MUFU.EX2 R169, R70 ;  /* 0x0000004600a97308 */ /* 0x00032e0000000800 */
[C---:B------:R-:W-:Y:S01]  /*8ca0*/  HMMA.16816.F32 R24, R76.reuse, R90, R24 ;  /* 0x0000005a4c18723c */ /* 0x040fe20000001818 */
[----:B------:R-:W-:Y:S07]  /*8cb0*/  LDSM.16.MT88.4 R88, [R221+0x1900] ;  /* 0x00190000dd58783b */ /* 0x000fee0000004200 */
[C---:B---3--:R-:W-:Y:S08]  /*8cc0*/  HMMA.16816.F32 R28, R76.reuse, R92, R28 ;  /* 0x0000005c4c1c723c */ /* 0x048ff0000000181c */
[C---:B------:R-:W-:Y:S01]  /*8cd0*/  HMMA.16816.F32 R32, R76.reuse, R94, R32 ;  /* 0x0000005e4c20723c */ /* 0x040fe20000001820 */
[----:B------:R-:W-:Y:S03]  /*8ce0*/  LDSM.16.MT88.4 R92, [R218+0x5900] ;  /* 0x00590000da5c783b */ /* 0x000fe60000004200 */
[--C-:B-1----:R-:W-:Y:S01]  /*8cf0*/  FFMA.FTZ R70, R190, c[0x0][0x2d0], -R74.reuse ;  /* 0x0000b400be467a23 */ /* 0x102fe2000001084a */
[----:B------:R-:W-:Y:S03]  /*8d00*/  MOV R190, R100 ;  /* 0x0000006400be7202 */ /* 0x000fe60000000f00 */
[C---:B--2---:R-:W-:Y:S01]  /*8d10*/  HMMA.16816.F32 R36, R76.reuse, R80, R36 ;  /* 0x000000504c24723c */ /* 0x044fe20000001824 */
[----:B------:R1:W-:Y:S01]  /*8d20*/  MUFU.EX2 R168, R70 ;  /* 0x0000004600a87308 */ /* 0x0003e20000000800 */
[----:B------:R-:W2:Y:S06]  /*8d30*/  LDSM.16.MT88.4 R100, [R221+0x5100] ;  /* 0x00510000dd64783b */ /* 0x000eac0000004200 */
[C---:B------:R-:W-:Y:S02]  /*8d40*/  HMMA.16816.F32 R40, R76.reuse, R82, R40 ;  /* 0x000000524c28723c */ /* 0x040fe40000001828 */
[----:B------:R-:W-:Y:S06]  /*8d50*/  LDSM.16.MT88.4 R80, [R220+0x1900] ;  /* 0x00190000dc50783b */ /* 0x000fec0000004200 */
[C---:B------:R-:W-:Y:S08]  /*8d60*/  HMMA.16816.F32 R44, R76.reuse, R96, R44 ;  /* 0x000000604c2c723c */ /* 0x040ff0000000182c */
[C---:B------:R-:W-:Y:S01]  /*8d70*/  HMMA.16816.F32 R48, R76.reuse, R98, R48 ;  /* 0x000000624c30723c */ /* 0x040fe20000001830 */
[----:B------:R-:W-:Y:S03]  /*8d80*/  LDSM.16.MT88.4 R96, [R218+0x6100] ;  /* 0x00610000da60783b */ /* 0x000fe60000004200 */
[--C-:B-1----:R-:W-:Y:S01]  /*8d90*/  FFMA.FTZ R70, R191, c[0x0][0x2d0], -R74.reuse ;  /* 0x0000b400bf467a23 */ /* 0x102fe2000001084a */
[----:B------:R-:W-:Y:S03]  /*8da0*/  MOV R191, R110 ;  /* 0x0000006e00bf7202 */ /* 0x000fe60000000f00 */
[----:B------:R1:W3:Y:S01]  /*8db0*/  MUFU.EX2 R167, R70 ;  /* 0x0000004600a77308 */ /* 0x0002e20000000800 */
[C---:B--2---:R-:W-:Y:S08]  /*8dc0*/  HMMA.16816.F32 R52, R76.reuse, R100, R52 ;  /* 0x000000644c34723c */ /* 0x044ff00000001834 */
[C---:B------:R-:W-:Y:S01]  /*8dd0*/  HMMA.16816.F32 R56, R76.reuse, R102, R56 ;  /* 0x000000664c38723c */ /* 0x040fe20000001838 */
[----:B------:R-:W-:Y:S03]  /*8de0*/  LDSM.16.MT88.4 R100, [R221+0x6100] ;  /* 0x00610000dd64783b */ /* 0x000fe60000004200 */
[--C-:B-1----:R-:W-:Y:S01]  /*8df0*/  FFMA.FTZ R70, R196, c[0x0][0x2d0], -R69.reuse ;  /* 0x0000b400c4467a23 */ /* 0x102fe20000010845 */
[----:B------:R-:W-:Y:S03]  /*8e00*/  MOV R196, R109 ;  /* 0x0000006d00c47202 */ /* 0x000fe60000000f00 */
[C---:B------:R-:W-:Y:S01]  /*8e10*/  HMMA.16816.F32 R60, R76.reuse, R104, R60 ;  /* 0x000000684c3c723c */ /* 0x040fe2000000183c */
[----:B------:R-:W1:Y:S01]  /*8e20*/  LDSM.16.MT88.4 R108, [R218+0x1900] ;  /* 0x00190000da6c783b */ /* 0x000e620000004200 */
[----:B------:R2:W-:Y:S06]  /*8e30*/  MUFU.EX2 R166, R70 ;  /* 0x0000004600a67308 */ /* 0x0005ec0000000800 */
[----:B------:R-:W-:Y:S01]  /*8e40*/  HMMA.16816.F32 R64, R76, R106, R64 ;  /* 0x0000006a4c40723c */ /* 0x000fe20000001840 */
[----:B------:R-:W-:Y:S06]  /*8e50*/  LDSM.16.MT88.4 R104, [R218+0x2900] ;  /* 0x00290000da68783b */ /* 0x000fec0000004200 */
[----:B------:R-:W-:Y:S02]  /*8e60*/  F2FP.PACK_AB R76, R171, R188 ;  /* 0x000000bcab4c723e */ /* 0x000fe400000000ff */
[----:B----4-:R-:W-:Y:S03]  /*8e70*/  F2FP.PACK_AB R77, R169, R170 ;  /* 0x000000aaa94d723e */ /* 0x010fe600000000ff */
[----:B---3--:R-:W-:Y:S01]  /*8e80*/  F2FP.PACK_AB R78, R167, R168 ;  /* 0x000000a8a74e723e */ /* 0x008fe200000000ff */
[--C-:B--2---:R-:W-:Y:S01]  /*8e90*/  FFMA.FTZ R70, R197, c[0x0][0x2d0], -R69.reuse ;  /* 0x0000b400c5467a23 */ /* 0x104fe20000010845 */
[----:B------:R-:W-:Y:S03]  /*8ea0*/  MOV R197, R117 ;  /* 0x0000007500c57202 */ /* 0x000fe60000000f00 */
[----:B------:R2:W3:Y:S02]  /*8eb0*/  MUFU.EX2 R165, R70 ;  /* 0x0000004600a57308 */ /* 0x0004e40000000800 */
[--C-:B--2---:R-:W-:Y:S01]  /*8ec0*/  FFMA.FTZ R70, R198, c[0x0][0x2d0], -R74.reuse ;  /* 0x0000b400c6467a23 */ /* 0x104fe2000001084a */
[----:B---3--:R-:W-:Y:S07]  /*8ed0*/  F2FP.PACK_AB R79, R165, R166 ;  /* 0x000000a6a54f723e */ /* 0x008fee00000000ff */
[----:B------:R2:W-:Y:S01]  /*8ee0*/  MUFU.EX2 R119, R70 ;  /* 0x0000004600777308 */ /* 0x0005e20000000800 */
[C---:B------:R-:W-:Y:S08]  /*8ef0*/  HMMA.16816.F32 R4, R76.reuse, R84, R4 ;  /* 0x000000544c04723c */ /* 0x040ff00000001804 */
[C---:B------:R-:W-:Y:S01]  /*8f00*/  HMMA.16816.F32 R8, R76.reuse, R86, R8 ;  /* 0x000000564c08723c */ /* 0x040fe20000001808 */
[----:B------:R-:W3:Y:S07]  /*8f10*/  LDSM.16.MT88.4 R84, [R217+0x5900] ;  /* 0x00590000d954783b */ /* 0x000eee0000004200 */
[C---:B-1----:R-:W-:Y:S04]  /*8f20*/  HMMA.16816.F32 R12, R76.reuse, R108, R12 ;  /* 0x0000006c4c0c723c */ /* 0x042fe8000000180c */
[--C-:B--2---:R-:W-:Y:S03]  /*8f30*/  FFMA.FTZ R70, R199, c[0x0][0x2d0], -R74.reuse ;  /* 0x0000b400c7467a23 */ /* 0x104fe6000001084a */
[----:B------:R-:W-:Y:S01]  /*8f40*/  MOV R108, R156 ;  /* 0x0000009c006c7202 */ /* 0x000fe20000000f00 */
[C---:B------:R-:W-:Y:S01]  /*8f50*/  HMMA.16816.F32 R16, R76.reuse, R110, R16 ;  /* 0x0000006e4c10723c */ /* 0x040fe20000001810 */
[----:B------:R1:W2:Y:S03]  /*8f60*/  MUFU.EX2 R118, R70 ;  /* 0x0000004600767308 */ /* 0x0002a60000000800 */
[----:B------:R-:W-:Y:S03]  /*8f70*/  MOV R109, R157 ;  /* 0x0000009d006d7202 */ /* 0x000fe60000000f00 */
[----:B------:R-:W-:Y:S01]  /*8f80*/  MOV R110, R75 ;  /* 0x0000004b006e7202 */ /* 0x000fe20000000f00 */
[C---:B------:R-:W-:Y:S04]  /*8f90*/  HMMA.16816.F32 R20, R76.reuse, R88, R20 ;  /* 0x000000584c14723c */ /* 0x040fe80000001814 */
[----:B------:R-:W-:Y:S01]  /*8fa0*/  MOV R111, R73 ;  /* 0x00000049006f7202 */ /* 0x000fe20000000f00 */
[--C-:B------:R-:W-:Y:S03]  /*8fb0*/  FFMA.FTZ R73, R204, c[0x0][0x2d0], -R74.reuse ;  /* 0x0000b400cc497a23 */ /* 0x100fe6000001084a */
[C---:B------:R-:W-:Y:S01]  /*8fc0*/  HMMA.16816.F32 R24, R76.reuse, R90, R24 ;  /* 0x0000005a4c18723c */ /* 0x040fe20000001818 */
[----:B------:R-:W4:Y:S01]  /*8fd0*/  LDSM.16.MT88.4 R88, [R221+0x5900] ;  /* 0x00590000dd58783b */ /* 0x000f220000004200 */
[----:B------:R5:W-:Y:S06]  /*8fe0*/  MUFU.EX2 R164, R73 ;  /* 0x0000004900a47308 */ /* 0x000bec0000000800 */
[C---:B------:R-:W-:Y:S04]  /*8ff0*/  HMMA.16816.F32 R28, R76.reuse, R80, R28 ;  /* 0x000000504c1c723c */ /* 0x040fe8000000181c */
[--C-:B-1----:R-:W-:Y:S04]  /*9000*/  FFMA.FTZ R70, R200, c[0x0][0x2d0], -R69.reuse ;  /* 0x0000b400c8467a23 */ /* 0x102fe80000010845 */
[C---:B------:R-:W-:Y:S01]  /*9010*/  HMMA.16816.F32 R32, R76.reuse, R82, R32 ;  /* 0x000000524c20723c */ /* 0x040fe20000001820 */
[----:B------:R1:W-:Y:S01]  /*9020*/  MUFU.EX2 R117, R70 ;  /* 0x0000004600757308 */ /* 0x0003e20000000800 */
[----:B------:R-:W2:Y:S06]  /*9030*/  LDSM.16.MT88.4 R80, [R220+0x5900] ;  /* 0x00590000dc50783b */ /* 0x000eac0000004200 */
[C---:B---3--:R-:W-:Y:S04]  /*9040*/  HMMA.16816.F32 R36, R76.reuse, R84, R36 ;  /* 0x000000544c24723c */ /* 0x048fe80000001824 */
[--C-:B-----5:R-:W-:Y:S04]  /*9050*/  FFMA.FTZ R73, R252, c[0x0][0x2d0], -R74.reuse ;  /* 0x0000b400fc497a23 */ /* 0x120fe8000001084a */
[C---:B------:R-:W-:Y:S01]  /*9060*/  HMMA.16816.F32 R40, R76.reuse, R86, R40 ;  /* 0x000000564c28723c */ /* 0x040fe20000001828 */
[----:B------:R-:W3:Y:S01]  /*9070*/  LDSM.16.MT88.4 R84, [R217+0x2100] ;  /* 0x00210000d954783b */ /* 0x000ee20000004200 */
[----:B------:R-:W-:Y:S06]  /*9080*/  MUFU.EX2 R156, R73 ;  /* 0x00000049009c7308 */ /* 0x000fec0000000800 */
[C---:B------:R-:W-:Y:S04]  /*9090*/  HMMA.16816.F32 R44, R76.reuse, R92, R44 ;  /* 0x0000005c4c2c723c */ /* 0x040fe8000000182c */
[--C-:B-1----:R-:W-:Y:S02]  /*90a0*/  FFMA.FTZ R70, R201, c[0x0][0x2d0], -R69.reuse ;  /* 0x0000b400c9467a23 */ /* 0x102fe40000010845 */
[----:B------:R-:W5:Y:S02]  /*90b0*/  LDL.LU R201, [R1+0x8] ;  /* 0x0000080001c97983 */ /* 0x000f640000300800 */
[C---:B------:R-:W-:Y:S01]  /*90c0*/  HMMA.16816.F32 R48, R76.reuse, R94, R48 ;  /* 0x0000005e4c30723c */ /* 0x040fe20000001830 */
[----:B------:R1:W1:Y:S01]  /*90d0*/  MUFU.EX2 R116, R70 ;  /* 0x0000004600747308 */ /* 0x0002620000000800 */
[----:B------:R-:W3:Y:S06]  /*90e0*/  LDSM.16.MT88.4 R92, [R218+0x2100] ;  /* 0x00210000da5c783b */ /* 0x000eec0000004200 */
[C---:B----4-:R-:W-:Y:S02]  /*90f0*/  HMMA.16816.F32 R52, R76.reuse, R88, R52 ;  /* 0x000000584c34723c */ /* 0x050fe40000001834 */
[----:B------:R-:W4:Y:S06]  /*9100*/  LDL.LU R199, [R1+0xc] ;  /* 0x00000c0001c77983 */ /* 0x000f2c0000300800 */
[C---:B------:R-:W-:Y:S01]  /*9110*/  HMMA.16816.F32 R56, R76.reuse, R90, R56 ;  /* 0x0000005a4c38723c */ /* 0x040fe20000001838 */
[----:B------:R-:W3:Y:S07]  /*9120*/  LDSM.16.MT88.4 R88, [R221+0x2100] ;  /* 0x00210000dd58783b */ /* 0x000eee0000004200 */
[C---:B--2---:R-:W-:Y:S04]  /*9130*/  HMMA.16816.F32 R60, R76.reuse, R80, R60 ;  /* 0x000000504c3c723c */ /* 0x044fe8000000183c */
[--C-:B-1----:R-:W-:Y:S04]  /*9140*/  FFMA.FTZ R70, R202, c[0x0][0x2d0], -R74.reuse ;  /* 0x0000b400ca467a23 */ /* 0x102fe8000001084a */
[----:B------:R-:W-:Y:S01]  /*9150*/  HMMA.16816.F32 R64, R76, R82, R64 ;  /* 0x000000524c40723c */ /* 0x000fe20000001840 */
[----:B------:R1:W2:Y:S01]  /*9160*/  MUFU.EX2 R163, R70 ;  /* 0x0000004600a37308 */ /* 0x0002a20000000800 */
[----:B------:R-:W3:Y:S05]  /*9170*/  LDSM.16.MT88.4 R80, [R220+0x2100] ;  /* 0x00210000dc50783b */ /* 0x000eea0000004200 */
[----:B------:R-:W-:Y:S02]  /*9180*/  F2FP.PACK_AB R76, R118, R119 ;  /* 0x00000077764c723e */ /* 0x000fe400000000ff */
[----:B------:R-:W-:Y:S03]  /*9190*/  F2FP.PACK_AB R77, R116, R117 ;  /* 0x00000075744d723e */ /* 0x000fe600000000ff */
[--C-:B-1----:R-:W-:Y:S01]  /*91a0*/  FFMA.FTZ R70, R203, c[0x0][0x2d0], -R69.reuse ;  /* 0x0000b400cb467a23 */ /* 0x102fe20000010845 */
[----:B--2---:R-:W-:Y:S03]  /*91b0*/  F2FP.PACK_AB R78, R163, R164 ;  /* 0x000000a4a34e723e */ /* 0x004fe600000000ff */
[----:B------:R1:W-:Y:S02]  /*91c0*/  MUFU.EX2 R162, R70 ;  /* 0x0000004600a27308 */ /* 0x0003e40000000800 */
[--C-:B-1----:R-:W-:Y:S08]  /*91d0*/  FFMA.FTZ R70, R205, c[0x0][0x2d0], -R69.reuse ;  /* 0x0000b400cd467a23 */ /* 0x102ff00000010845 */
[----:B------:R1:W2:Y:S02]  /*91e0*/  MUFU.EX2 R161, R70 ;  /* 0x0000004600a17308 */ /* 0x0002a40000000800 */
[--C-:B-1----:R-:W-:Y:S01]  /*91f0*/  FFMA.FTZ R70, R206, c[0x0][0x2d0], -R74.reuse ;  /* 0x0000b400ce467a23 */ /* 0x102fe2000001084a */
[----:B--2---:R-:W-:Y:S07]  /*9200*/  F2FP.PACK_AB R79, R161, R162 ;  /* 0x000000a2a14f723e */ /* 0x004fee00000000ff */
[----:B------:R1:W-:Y:S01]  /*9210*/  MUFU.EX2 R127, R70 ;  /* 0x00000046007f7308 */ /* 0x0003e20000000800 */
[C---:B---3--:R-:W-:Y:S08]  /*9220*/  HMMA.16816.F32 R4, R76.reuse, R84, R4 ;  /* 0x000000544c04723c */ /* 0x048ff00000001804 */
[C---:B------:R-:W-:Y:S01]  /*9230*/  HMMA.16816.F32 R8, R76.reuse, R86, R8 ;  /* 0x000000564c08723c */ /* 0x040fe20000001808 */
[----:B------:R-:W2:Y:S07]  /*9240*/  LDSM.16.MT88.4 R84, [R217+0x6100] ;  /* 0x00610000d954783b */ /* 0x000eae0000004200 */
[C---:B------:R-:W-:Y:S04]  /*9250*/  HMMA.16816.F32 R12, R76.reuse, R92, R12 ;  /* 0x0000005c4c0c723c */ /* 0x040fe8000000180c */
[--C-:B-1----:R-:W-:Y:S04]  /*9260*/  FFMA.FTZ R70, R207, c[0x0][0x2d0], -R74.reuse ;  /* 0x0000b400cf467a23 */ /* 0x102fe8000001084a */
[C---:B------:R-:W-:Y:S01]  /*9270*/  HMMA.16816.F32 R16, R76.reuse, R94, R16 ;  /* 0x0000005e4c10723c */ /* 0x040fe20000001810 */
[----:B------:R1:W3:Y:S01]  /*9280*/  MUFU.EX2 R126, R70 ;  /* 0x00000046007e7308 */ /* 0x0002e20000000800 */
[----:B------:R-:W3:Y:S06]  /*9290*/  LDSM.16.MT88.4 R92, [R220+0x6100] ;  /* 0x00610000dc5c783b */ /* 0x000eec0000004200 */
[C---:B------:R-:W-:Y:S08]  /*92a0*/  HMMA.16816.F32 R20, R76.reuse, R88, R20 ;  /* 0x000000584c14723c */ /* 0x040ff00000001814 */
[C---:B------:R-:W-:Y:S01]  /*92b0*/  HMMA.16816.F32 R24, R76.reuse, R90, R24 ;  /* 0x0000005a4c18723c */ /* 0x040fe20000001818 */
[----:B------:R-:W3:Y:S07]  /*92c0*/  LDSM.16.MT88.4 R88, [R217+0x2900] ;  /* 0x00290000d958783b */ /* 0x000eee0000004200 */
[C---:B------:R-:W-:Y:S04]  /*92d0*/  HMMA.16816.F32 R28, R76.reuse, R80, R28 ;  /* 0x000000504c1c723c */ /* 0x040fe8000000181c */
[--C-:B-1----:R-:W-:Y:S04]  /*92e0*/  FFMA.FTZ R70, R212, c[0x0][0x2d0], -R69.reuse ;  /* 0x0000b400d4467a23 */ /* 0x102fe80000010845 */
[C---:B------:R-:W-:Y:S01]  /*92f0*/  HMMA.16816.F32 R32, R76.reuse, R82, R32 ;  /* 0x000000524c20723c */ /* 0x040fe20000001820 */
[----:B------:R1:W-:Y:S01]  /*9300*/  MUFU.EX2 R125, R70 ;  /* 0x00000046007d7308 */ /* 0x0003e20000000800 */
[----:B------:R-:W3:Y:S06]  /*9310*/  LDSM.16.MT88.4 R80, [R221+0x2900] ;  /* 0x00290000dd50783b */ /* 0x000eec0000004200 */
[C---:B--2---:R-:W-:Y:S08]  /*9320*/  HMMA.16816.F32 R36, R76.reuse, R84, R36 ;  /* 0x000000544c24723c */ /* 0x044ff00000001824 */
[C---:B------:R-:W-:Y:S01]  /*9330*/  HMMA.16816.F32 R40, R76.reuse, R86, R40 ;  /* 0x000000564c28723c */ /* 0x040fe20000001828 */
[----:B------:R-:W2:Y:S07]  /*9340*/  LDSM.16.MT88.4 R84, [R220+0x2900] ;  /* 0x00290000dc54783b */ /* 0x000eae0000004200 */
[C---:B------:R-:W-:Y:S04]  /*9350*/  HMMA.16816.F32 R44, R76.reuse, R96, R44 ;  /* 0x000000604c2c723c */ /* 0x040fe8000000182c */
[--C-:B-1----:R-:W-:Y:S04]  /*9360*/  FFMA.FTZ R70, R213, c[0x0][0x2d0], -R69.reuse ;  /* 0x0000b400d5467a23 */ /* 0x102fe80000010845 */
[C---:B------:R-:W-:Y:S01]  /*9370*/  HMMA.16816.F32 R48, R76.reuse, R98, R48 ;  /* 0x000000624c30723c */ /* 0x040fe20000001830 */
[----:B------:R1:W1:Y:S01]  /*9380*/  MUFU.EX2 R124, R70 ;  /* 0x00000046007c7308 */ /* 0x0002620000000800 */
[----:B------:R-:W-:Y:S06]  /*9390*/  LDSM.16.MT88.4 R96, [R218+0x7100] ;  /* 0x00710000da60783b */ /* 0x000fec0000004200 */
[C---:B------:R-:W-:Y:S08]  /*93a0*/  HMMA.16816.F32 R52, R76.reuse, R100, R52 ;  /* 0x000000644c34723c */ /* 0x040ff00000001834 */
[C---:B------:R-:W-:Y:S01]  /*93b0*/  HMMA.16816.F32 R56, R76.reuse, R102, R56 ;  /* 0x000000664c38723c */ /* 0x040fe20000001838 */
[----:B------:R-:W-:Y:S07]  /*93c0*/  LDSM.16.MT88.4 R100, [R221+0x7100] ;  /* 0x00710000dd64783b */ /* 0x000fee0000004200 */
[C---:B---3--:R-:W-:Y:S04]  /*93d0*/  HMMA.16816.F32 R60, R76.reuse, R92, R60 ;  /* 0x0000005c4c3c723c */ /* 0x048fe8000000183c */
[--C-:B-1----:R-:W-:Y:S04]  /*93e0*/  FFMA.FTZ R70, R214, c[0x0][0x2d0], -R74.reuse ;  /* 0x0000b400d6467a23 */ /* 0x102fe8000001084a */
[----:B------:R-:W-:Y:S01]  /*93f0*/  HMMA.16816.F32 R64, R76, R94, R64 ;  /* 0x0000005e4c40723c */ /* 0x000fe20000001840 */
[----:B------:R1:W-:Y:S01]  /*9400*/  MUFU.EX2 R160, R70 ;  /* 0x0000004600a07308 */ /* 0x0003e20000000800 */
[----:B------:R-:W-:Y:S05]  /*9410*/  LDSM.16.MT88.4 R92, [R218+0x6900] ;  /* 0x00690000da5c783b */ /* 0x000fea0000004200 */
[----:B------:R-:W-:Y:S02]  /*9420*/  F2FP.PACK_AB R76, R126, R127 ;  /* 0x0000007f7e4c723e */ /* 0x000fe400000000ff */
[----:B------:R-:W-:Y:S03]  /*9430*/  F2FP.PACK_AB R77, R124, R125 ;  /* 0x0000007d7c4d723e */ /* 0x000fe600000000ff */
[--C-:B-1----:R-:W-:Y:S04]  /*9440*/  FFMA.FTZ R70, R215, c[0x0][0x2d0], -R74.reuse ;  /* 0x0000b400d7467a23 */ /* 0x102fe8000001084a */
[----:B------:R1:W3:Y:S02]  /*9450*/  MUFU.EX2 R159, R70 ;  /* 0x00000046009f7308 */ /* 0x0002e40000000800 */
[--C-:B-1----:R-:W-:Y:S01]  /*9460*/  FFMA.FTZ R70, R246, c[0x0][0x2d0], -R69.reuse ;  /* 0x0000b400f6467a23 */ /* 0x102fe20000010845 */
[----:B---3--:R-:W-:Y:S07]  /*9470*/  F2FP.PACK_AB R78, R159, R160 ;  /* 0x000000a09f4e723e */ /* 0x008fee00000000ff */
[----:B------:R1:W-:Y:S02]  /*9480*/  MUFU.EX2 R158, R70 ;  /* 0x00000046009e7308 */ /* 0x0003e40000000800 */
[--C-:B-1----:R-:W-:Y:S08]  /*9490*/  FFMA.FTZ R70, R247, c[0x0][0x2d0], -R69.reuse ;  /* 0x0000b400f7467a23 */ /* 0x102ff00000010845 */
[----:B------:R1:W3:Y:S02]  /*94a0*/  MUFU.EX2 R157, R70 ;  /* 0x00000046009d7308 */ /* 0x0002e40000000800 */
[--C-:B-1----:R-:W-:Y:S01]  /*94b0*/  FFMA.FTZ R70, R248, c[0x0][0x2d0], -R74.reuse ;  /* 0x0000b400f8467a23 */ /* 0x102fe2000001084a */
[----:B---3--:R-:W-:Y:S07]  /*94c0*/  F2FP.PACK_AB R79, R157, R158 ;  /* 0x0000009e9d4f723e */ /* 0x008fee00000000ff */
[----:B------:R1:W-:Y:S01]  /*94d0*/  MUFU.EX2 R135, R70 ;  /* 0x0000004600877308 */ /* 0x0003e20000000800 */
[C---:B------:R-:W-:Y:S08]  /*94e0*/  HMMA.16816.F32 R4, R76.reuse, R88, R4 ;  /* 0x000000584c04723c */ /* 0x040ff00000001804 */
[C---:B------:R-:W-:Y:S01]  /*94f0*/  HMMA.16816.F32 R8, R76.reuse, R90, R8 ;  /* 0x0000005a4c08723c */ /* 0x040fe20000001808 */
[----:B------:R-:W3:Y:S07]  /*9500*/  LDSM.16.MT88.4 R88, [R217+0x6900] ;  /* 0x00690000d958783b */ /* 0x000eee0000004200 */
[C---:B------:R-:W-:Y:S04]  /*9510*/  HMMA.16816.F32 R12, R76.reuse, R104, R12 ;  /* 0x000000684c0c723c */ /* 0x040fe8000000180c */
[--C-:B-1----:R-:W-:Y:S04]  /*9520*/  FFMA.FTZ R70, R249, c[0x0][0x2d0], -R74.reuse ;  /* 0x0000b400f9467a23 */ /* 0x102fe8000001084a */
[C---:B------:R-:W-:Y:S01]  /*9530*/  HMMA.16816.F32 R16, R76.reuse, R106, R16 ;  /* 0x0000006a4c10723c */ /* 0x040fe20000001810 */
[----:B------:R1:W1:Y:S01]  /*9540*/  MUFU.EX2 R134, R70 ;  /* 0x0000004600867308 */ /* 0x0002620000000800 */
[----:B------:R-:W-:Y:S06]  /*9550*/  LDSM.16.MT88.4 R104, [R220+0x7100] ;  /* 0x00710000dc68783b */ /* 0x000fec0000004200 */
[C---:B------:R-:W-:Y:S08]  /*9560*/  HMMA.16816.F32 R20, R76.reuse, R80, R20 ;  /* 0x000000504c14723c */ /* 0x040ff00000001814 */
[C---:B------:R-:W-:Y:S01]  /*9570*/  HMMA.16816.F32 R24, R76.reuse, R82, R24 ;  /* 0x000000524c18723c */ /* 0x040fe20000001818 */
[----:B------:R-:W4:Y:S07]  /*9580*/  LDSM.16.MT88.4 R80, [R221+0x6900] ;  /* 0x00690000dd50783b */ /* 0x000f2e0000004200 */
[C---:B--2---:R-:W-:Y:S04]  /*9590*/  HMMA.16816.F32 R28, R76.reuse, R84, R28 ;  /* 0x000000544c1c723c */ /* 0x044fe8000000181c */
[--C-:B-1----:R-:W-:Y:S04]  /*95a0*/  FFMA.FTZ R70, R250, c[0x0][0x2d0], -R69.reuse ;  /* 0x0000b400fa467a23 */ /* 0x102fe80000010845 */
[C---:B------:R-:W-:Y:S01]  /*95b0*/  HMMA.16816.F32 R32, R76.reuse, R86, R32 ;  /* 0x000000564c20723c */ /* 0x040fe20000001820 */
[----:B------:R1:W-:Y:S01]  /*95c0*/  MUFU.EX2 R133, R70 ;  /* 0x0000004600857308 */ /* 0x0003e20000000800 */
[----:B------:R-:W2:Y:S06]  /*95d0*/  LDSM.16.MT88.4 R84, [R220+0x6900] ;  /* 0x00690000dc54783b */ /* 0x000eac0000004200 */
[C---:B---3--:R-:W-:Y:S08]  /*95e0*/  HMMA.16816.F32 R36, R76.reuse, R88, R36 ;  /* 0x000000584c24723c */ /* 0x048ff00000001824 */
[C---:B------:R-:W-:Y:S01]  /*95f0*/  HMMA.16816.F32 R40, R76.reuse, R90, R40 ;  /* 0x0000005a4c28723c */ /* 0x040fe20000001828 */
[----:B------:R-:W3:Y:S07]  /*9600*/  LDSM.16.MT88.4 R88, [R217+0x3100] ;  /* 0x00310000d958783b */ /* 0x000eee0000004200 */
[C---:B------:R-:W-:Y:S04]  /*9610*/  HMMA.16816.F32 R44, R76.reuse, R92, R44 ;  /* 0x0000005c4c2c723c */ /* 0x040fe8000000182c */
[--C-:B-1----:R-:W-:Y:S04]  /*9620*/  FFMA.FTZ R70, R251, c[0x0][0x2d0], -R69.reuse ;  /* 0x0000b400fb467a23 */ /* 0x102fe80000010845 */
[C---:B------:R-:W-:Y:S01]  /*9630*/  HMMA.16816.F32 R48, R76.reuse, R94, R48 ;  /* 0x0000005e4c30723c */ /* 0x040fe20000001830 */
[----:B------:R1:W1:Y:S01]  /*9640*/  MUFU.EX2 R132, R70 ;  /* 0x0000004600847308 */ /* 0x0002620000000800 */
[----:B------:R-:W-:Y:S06]  /*9650*/  LDSM.16.MT88.4 R92, [R220+0x3100] ;  /* 0x00310000dc5c783b */ /* 0x000fec0000004200 */
[C---:B----4-:R-:W-:Y:S08]  /*9660*/  HMMA.16816.F32 R52, R76.reuse, R80, R52 ;  /* 0x000000504c34723c */ /* 0x050ff00000001834 */
[C---:B------:R-:W-:Y:S01]  /*9670*/  HMMA.16816.F32 R56, R76.reuse, R82, R56 ;  /* 0x000000524c38723c */ /* 0x040fe20000001838 */
[----:B------:R-:W4:Y:S07]  /*9680*/  LDSM.16.MT88.4 R80, [R218+0x3100] ;  /* 0x00310000da50783b */ /* 0x000f2e0000004200 */
[C---:B--2---:R-:W-:Y:S04]  /*9690*/  HMMA.16816.F32 R60, R76.reuse, R84, R60 ;  /* 0x000000544c3c723c */ /* 0x044fe8000000183c */
[--C-:B-1----:R-:W-:Y:S01]  /*96a0*/  FFMA.FTZ R70, R111, c[0x0][0x2d0], -R74.reuse ;  /* 0x0000b4006f467a23 */ /* 0x102fe2000001084a */
[----:B------:R-:W-:Y:S02]  /*96b0*/  MOV R111, R108 ;  /* 0x0000006c006f7202 */ /* 0x000fe40000000f00 */
[----:B------:R-:W-:Y:S01]  /*96c0*/  MOV R108, R109 ;  /* 0x0000006d006c7202 */ /* 0x000fe20000000f00 */
[----:B------:R-:W-:Y:S01]  /*96d0*/  HMMA.16816.F32 R64, R76, R86, R64 ;  /* 0x000000564c40723c */ /* 0x000fe20000001840 */
[----:B------:R-:W1:Y:S03]  /*96e0*/  LDSM.16.MT88.4 R84, [R221+0x3100] ;  /* 0x00310000dd54783b */ /* 0x000e660000004200 */
[----:B------:R-:W-:Y:S02]  /*96f0*/  MOV R109, R197 ;  /* 0x000000c5006d7202 */ /* 0x000fe40000000f00 */
[----:B------:R-:W-:Y:S02]  /*9700*/  MOV R197, R196 ;  /* 0x000000c400c57202 */ /* 0x000fe40000000f00 */
[----:B------:R-:W-:Y:S04]  /*9710*/  MOV R196, R191 ;  /* 0x000000bf00c47202 */ /* 0x000fe80000000f00 */
[----:B------:R-:W-:Y:S02]  /*9720*/  MOV R191, R190 ;  /* 0x000000be00bf7202 */ /* 0x000fe40000000f00 */
[----:B------:R-:W-:Y:S02]  /*9730*/  MOV R190, R155 ;  /* 0x0000009b00be7202 */ /* 0x000fe40000000f00 */
[----:B------:R2:W1:Y:S01]  /*9740*/  MUFU.EX2 R155, R70 ;  /* 0x00000046009b7308 */ /* 0x0004620000000800 */
[----:B------:R-:W-:Y:S02]  /*9750*/  F2FP.PACK_AB R76, R134, R135 ;  /* 0x00000087864c723e */ /* 0x000fe400000000ff */
[----:B------:R-:W-:Y:S01]  /*9760*/  F2FP.PACK_AB R77, R132, R133 ;  /* 0x00000085844d723e */ /* 0x000fe200000000ff */
[--C-:B--2---:R-:W-:Y:S01]  /*9770*/  FFMA.FTZ R70, R154, c[0x0][0x2d0], -R69.reuse ;  /* 0x0000b4009a467a23 */ /* 0x104fe20000010845 */
[----:B-1----:R-:W-:Y:S05]  /*9780*/  F2FP.PACK_AB R78, R155, R156 ;  /* 0x0000009c9b4e723e */ /* 0x002fea00000000ff */
[----:B------:R1:W-:Y:S02]  /*9790*/  MUFU.EX2 R154, R70 ;  /* 0x00000046009a7308 */ /* 0x0003e40000000800 */
[--C-:B-1----:R-:W-:Y:S01]  /*97a0*/  FFMA.FTZ R70, R138, c[0x0][0x2d0], -R69.reuse ;  /* 0x0000b4008a467a23 */ /* 0x102fe20000010845 */
[----:B------:R-:W-:Y:S02]  /*97b0*/  MOV R138, R137 ;  /* 0x00000089008a7202 */ /* 0x000fe40000000f00 */
[----:B------:R-:W-:Y:S02]  /*97c0*/  MOV R137, R136 ;  /* 0x0000008800897202 */ /* 0x000fe40000000f00 */
[----:B------:R-:W-:Y:S03]  /*97d0*/  MOV R136, R153 ;  /* 0x0000009900887202 */ /* 0x000fe60000000f00 */
[----:B------:R1:W2:Y:S02]  /*97e0*/  MUFU.EX2 R153, R70 ;  /* 0x0000004600997308 */ /* 0x0002a40000000800 */
[--C-:B-1----:R-:W-:Y:S01]  /*97f0*/  FFMA.FTZ R70, R152, c[0x0][0x2d0], -R74.reuse ;  /* 0x0000b40098467a23 */ /* 0x102fe2000001084a */
[----:B--2---:R-:W-:Y:S07]  /*9800*/  F2FP.PACK_AB R79, R153, R154 ;  /* 0x0000009a994f723e */ /* 0x004fee00000000ff */
[----:B------:R1:W-:Y:S01]  /*9810*/  MUFU.EX2 R152, R70 ;  /* 0x0000004600987308 */ /* 0x0003e20000000800 */
[C---:B---3--:R-:W-:Y:S08]  /*9820*/  HMMA.16816.F32 R4, R76.reuse, R88, R4 ;  /* 0x000000584c04723c */ /* 0x048ff00000001804 */
[C---:B------:R-:W-:Y:S01]  /*9830*/  HMMA.16816.F32 R8, R76.reuse, R90, R8 ;  /* 0x0000005a4c08723c */ /* 0x040fe20000001808 */
[----:B------:R-:W2:Y:S07]  /*9840*/  LDSM.16.MT88.4 R88, [R217+0x7100] ;  /* 0x00710000d958783b */ /* 0x000eae0000004200 */
[C---:B----4-:R-:W-:Y:S04]  /*9850*/  HMMA.16816.F32 R12, R76.reuse, R80, R12 ;  /* 0x000000504c0c723c */ /* 0x050fe8000000180c */
[----:B-1----:R-:W-:Y:S01]  /*9860*/  FFMA.FTZ R70, R111, c[0x0][0x2d0], -R74 ;  /* 0x0000b4006f467a23 */ /* 0x002fe2000001084a */
[----:B------:R-:W-:Y:S03]  /*9870*/  MOV R111, R151 ;  /* 0x00000097006f7202 */ /* 0x000fe60000000f00 */
[C---:B------:R-:W-:Y:S01]  /*9880*/  HMMA.16816.F32 R16, R76.reuse, R82, R16 ;  /* 0x000000524c10723c */ /* 0x040fe20000001810 */
[----:B------:R1:W3:Y:S01]  /*9890*/  MUFU.EX2 R151, R70 ;  /* 0x0000004600977308 */ /* 0x0002e20000000800 */
[----:B------:R-:W4:Y:S06]  /*98a0*/  LDSM.16.MT88.4 R80, [R217+0x3900] ;  /* 0x00390000d950783b */ /* 0x000f2c0000004200 */
[C---:B------:R-:W-:Y:S08]  /*98b0*/  HMMA.16816.F32 R20, R76.reuse, R84, R20 ;  /* 0x000000544c14723c */ /* 0x040ff00000001814 */
[C---:B------:R-:W-:Y:S08]  /*98c0*/  HMMA.16816.F32 R24, R76.reuse, R86, R24 ;  /* 0x000000564c18723c */ /* 0x040ff00000001818 */
[C---:B------:R-:W-:Y:S04]  /*98d0*/  HMMA.16816.F32 R28, R76.reuse, R92, R28 ;  /* 0x0000005c4c1c723c */ /* 0x040fe8000000181c */
[--C-:B-1----:R-:W-:Y:S01]  /*98e0*/  FFMA.FTZ R70, R138, c[0x0][0x2d0], -R69.reuse ;  /* 0x0000b4008a467a23 */ /* 0x102fe20000010845 */
[----:B------:R-:W-:Y:S02]  /*98f0*/  MOV R138, R137 ;  /* 0x00000089008a7202 */ /* 0x000fe40000000f00 */
[----:B------:R-:W-:Y:S01]  /*9900*/  MOV R137, R136 ;  /* 0x0000008800897202 */ /* 0x000fe20000000f00 */
[C---:B------:R-:W-:Y:S04]  /*9910*/  HMMA.16816.F32 R32, R76.reuse, R94, R32 ;  /* 0x0000005e4c20723c */ /* 0x040fe80000001820 */
[----:B------:R-:W-:Y:S02]  /*9920*/  MOV R136, R150 ;  /* 0x0000009600887202 */ /* 0x000fe40000000f00 */
[----:B------:R1:W-:Y:S01]  /*9930*/  MUFU.EX2 R150, R70 ;  /* 0x0000004600967308 */ /* 0x0003e20000000800 */
[----:B------:R-:W-:Y:S01]  /*9940*/  MOV R200, R138 ;  /* 0x0000008a00c87202 */ /* 0x000fe20000000f00 */
[C---:B--2---:R-:W-:Y:S04]  /*9950*/  HMMA.16816.F32 R36, R76.reuse, R88, R36 ;  /* 0x000000584c24723c */ /* 0x044fe80000001824 */
[----:B------:R-:W-:Y:S01]  /*9960*/  MOV R204, R137 ;  /* 0x0000008900cc7202 */ /* 0x000fe20000000f00 */
[----:B------:R-:W-:Y:S01]  /*9970*/  FFMA.FTZ R0, R0, R199, R200 ;  /* 0x000000c700007223 */ /* 0x000fe200000100c8 */
[----:B------:R-:W-:Y:S02]  /*9980*/  MOV R198, R136 ;  /* 0x0000008800c67202 */ /* 0x000fe40000000f00 */
[C---:B------:R-:W-:Y:S04]  /*9990*/  HMMA.16816.F32 R40, R76.reuse, R90, R40 ;  /* 0x0000005a4c28723c */ /* 0x040fe80000001828 */
[----:B---3--:R-:W-:Y:S01]  /*99a0*/  F2FP.PACK_AB R136, R151, R152 ;  /* 0x000000989788723e */ /* 0x008fe200000000ff */
[----:B------:R-:W-:Y:S02]  /*99b0*/  FADD.FTZ R0, R110, R0 ;  /* 0x000000006e007221 */ /* 0x000fe40000010000 */
[----:B-----5:R-:W-:Y:S01]  /*99c0*/  FFMA.FTZ R2, R2, R201, R204 ;  /* 0x000000c902027223 */ /* 0x020fe200000100cc */
[C---:B------:R-:W-:Y:S04]  /*99d0*/  HMMA.16816.F32 R44, R76.reuse, R96, R44 ;  /* 0x000000604c2c723c */ /* 0x040fe8000000182c */
[----:B------:R-:W-:Y:S02]  /*99e0*/  FADD.FTZ R0, R114, R0 ;  /* 0x0000000072007221 */ /* 0x000fe40000010000 */
[--C-:B-1----:R-:W-:Y:S02]  /*99f0*/  FFMA.FTZ R70, R149, c[0x0][0x2d0], -R69.reuse ;  /* 0x0000b40095467a23 */ /* 0x102fe40000010845 */
[C---:B------:R-:W-:Y:S01]  /*9a00*/  HMMA.16816.F32 R48, R76.reuse, R98, R48 ;  /* 0x000000624c30723c */ /* 0x040fe20000001830 */
[----:B------:R-:W-:Y:S01]  /*9a10*/  LDSM.16.MT88.4 R96, [R221+0x3900] ;  /* 0x00390000dd60783b */ /* 0x000fe20000004200 */
[----:B------:R1:W2:Y:S02]  /*9a20*/  MUFU.EX2 R149, R70 ;  /* 0x0000004600957308 */ /* 0x0002a40000000800 */
[----:B------:R-:W-:Y:S02]  /*9a30*/  FFMA.FTZ R69, R72, c[0x0][0x2d0], -R69 ;  /* 0x0000b40048457a23 */ /* 0x000fe40000010845 */
[----:B------:R-:W-:Y:S02]  /*9a40*/  FADD.FTZ R0, R112, R0 ;  /* 0x0000000070007221 */ /* 0x000fe40000010000 */
[C---:B------:R-:W-:Y:S04]  /*9a50*/  HMMA.16816.F32 R52, R76.reuse, R100, R52 ;  /* 0x000000644c34723c */ /* 0x040fe80000001834 */
[----:B------:R-:W3:Y:S01]  /*9a60*/  MUFU.EX2 R69, R69 ;  /* 0x0000004500457308 */ /* 0x000ee20000000800 */
[----:B------:R-:W-:Y:S02]  /*9a70*/  FADD.FTZ R2, R198, R2 ;  /* 0x00000002c6027221 */ /* 0x000fe40000010000 */
[----:B------:R-:W-:Y:S01]  /*9a80*/  FADD.FTZ R0, R108, R0 ;  /* 0x000000006c007221 */ /* 0x000fe20000010000 */
[C---:B------:R-:W-:Y:S04]  /*9a90*/  HMMA.16816.F32 R56, R76.reuse, R102, R56 ;  /* 0x000000664c38723c */ /* 0x040fe80000001838 */
[----:B------:R-:W-:Y:S02]  /*9aa0*/  FADD.FTZ R2, R115, R2 ;  /* 0x0000000273027221 */ /* 0x000fe40000010000 */
[----:B------:R-:W-:Y:S02]  /*9ab0*/  FADD.FTZ R0, R197, R0 ;  /* 0x00000000c5007221 */ /* 0x000fe40000010000 */
[C---:B------:R-:W-:Y:S04]  /*9ac0*/  HMMA.16816.F32 R60, R76.reuse, R104, R60 ;  /* 0x000000684c3c723c */ /* 0x040fe8000000183c */
[----:B-1----:R-:W-:Y:S01]  /*9ad0*/  FFMA.FTZ R70, R148, c[0x0][0x2d0], -R74 ;  /* 0x0000b40094467a23 */ /* 0x002fe2000001084a */
[----:B--2---:R-:W-:Y:S01]  /*9ae0*/  F2FP.PACK_AB R137, R149, R150 ;  /* 0x000000969589723e */ /* 0x004fe200000000ff */
[----:B------:R-:W-:Y:S02]  /*9af0*/  FADD.FTZ R2, R113, R2 ;  /* 0x0000000271027221 */ /* 0x000fe40000010000 */
[----:B------:R-:W-:Y:S01]  /*9b00*/  HMMA.16816.F32 R64, R76, R106, R64 ;  /* 0x0000006a4c40723c */ /* 0x000fe20000001840 */
[----:B------:R1:W-:Y:S01]  /*9b10*/  MUFU.EX2 R148, R70 ;  /* 0x0000004600947308 */ /* 0x0003e20000000800 */
[----:B------:R-:W-:Y:S02]  /*9b20*/  LDSM.16.MT88.4 R104, [R220+0x3900] ;  /* 0x00390000dc68783b */ /* 0x000fe40000004200 */
[----:B------:R-:W-:Y:S04]  /*9b30*/  FADD.FTZ R0, R121, R0 ;  /* 0x0000000079007221 */ /* 0x000fe80000010000 */
[----:B------:R-:W-:Y:S02]  /*9b40*/  FADD.FTZ R0, R120, R0 ;  /* 0x0000000078007221 */ /* 0x000fe40000010000 */
[----:B------:R-:W-:Y:S02]  /*9b50*/  LDSM.16.MT88.4 R112, [R217+0x7900] ;  /* 0x00790000d970783b */ /* 0x000fe40000004200 */
[----:B------:R-:W-:Y:S04]  /*9b60*/  FADD.FTZ R0, R191, R0 ;  /* 0x00000000bf007221 */ /* 0x000fe80000010000 */
[----:B------:R-:W-:Y:S04]  /*9b70*/  FADD.FTZ R0, R189, R0 ;  /* 0x00000000bd007221 */ /* 0x000fe80000010000 */
[----:B------:R-:W-:Y:S04]  /*9b80*/  FADD.FTZ R0, R129, R0 ;  /* 0x0000000081007221 */ /* 0x000fe80000010000 */
[----:B------:R-:W-:Y:S02]  /*9b90*/  FADD.FTZ R0, R128, R0 ;  /* 0x0000000080007221 */ /* 0x000fe40000010000 */
[----:B-1----:R-:W-:Y:S01]  /*9ba0*/  FFMA.FTZ R70, R111, c[0x0][0x2d0], -R74 ;  /* 0x0000b4006f467a23 */ /* 0x002fe2000001084a */
[----:B------:R-:W-:Y:S01]  /*9bb0*/  MOV R111, R139 ;  /* 0x0000008b006f7202 */ /* 0x000fe20000000f00 */
[----:B------:R-:W1:Y:S01]  /*9bc0*/  LDSM.16.MT88.4 R72, [R218+0x3900] ;  /* 0x00390000da48783b */ /* 0x000e620000004200 */
[----:B---3--:R-:W-:Y:S01]  /*9bd0*/  F2FP.PACK_AB R139, R69, R71 ;  /* 0x00000047458b723e */ /* 0x008fe200000000ff */
[----:B------:R-:W-:Y:S02]  /*9be0*/  FADD.FTZ R0, R170, R0 ;  /* 0x00000000aa007221 */ /* 0x000fe40000010000 */
[----:B------:R-:W2:Y:S01]  /*9bf0*/  MUFU.EX2 R70, R70 ;  /* 0x0000004600467308 */ /* 0x000ea20000000800 */
[----:B------:R-:W-:Y:S02]  /*9c00*/  FADD.FTZ R2, R111, R2 ;  /* 0x000000026f027221 */ /* 0x000fe40000010000 */
[----:B------:R-:W-:Y:S02]  /*9c10*/  FADD.FTZ R0, R169, R0 ;  /* 0x00000000a9007221 */ /* 0x000fe40000010000 */
[----:B------:R-:W-:Y:S02]  /*9c20*/  FADD.FTZ R2, R109, R2 ;  /* 0x000000026d027221 */ /* 0x000fe40000010000 */
[----:B------:R-:W-:Y:S02]  /*9c30*/  FADD.FTZ R0, R166, R0 ;  /* 0x00000000a6007221 */ /* 0x000fe40000010000 */
[----:B------:R-:W-:Y:S02]  /*9c40*/  FADD.FTZ R2, R123, R2 ;  /* 0x000000027b027221 */ /* 0x000fe40000010000 */
[----:B------:R-:W-:Y:S02]  /*9c50*/  FADD.FTZ R0, R165, R0 ;  /* 0x00000000a5007221 */ /* 0x000fe40000010000 */
[----:B------:R-:W-:Y:S02]  /*9c60*/  FADD.FTZ R2, R122, R2 ;  /* 0x000000027a027221 */ /* 0x000fe40000010000 */
[----:B------:R-:W3:Y:S01]  /*9c70*/  LDSM.16.MT88.4 R120, [R218+0x7900] ;  /* 0x00790000da78783b */ /* 0x000ee20000004200 */
[----:B------:R-:W-:Y:S02]  /*9c80*/  FADD.FTZ R0, R117, R0 ;  /* 0x0000000075007221 */ /* 0x000fe40000010000 */
[----:B------:R-:W-:Y:S02]  /*9c90*/  FADD.FTZ R2, R196, R2 ;  /* 0x00000002c4027221 */ /* 0x000fe40000010000 */
[----:B------:R-:W-:Y:S02]  /*9ca0*/  FADD.FTZ R0, R116, R0 ;  /* 0x0000000074007221 */ /* 0x000fe40000010000 */
[----:B------:R-:W-:Y:S01]  /*9cb0*/  FADD.FTZ R2, R190, R2 ;  /* 0x00000002be027221 */ /* 0x000fe20000010000 */
[----:B--2---:R-:W-:Y:S01]  /*9cc0*/  F2FP.PACK_AB R138, R70, R148 ;  /* 0x00000094468a723e */ /* 0x004fe200000000ff */
[----:B------:R-:W-:Y:S02]  /*9cd0*/  FADD.FTZ R0, R162, R0 ;  /* 0x00000000a2007221 */ /* 0x000fe40000010000 */
[----:B------:R-:W-:Y:S02]  /*9ce0*/  FADD.FTZ R2, R131, R2 ;  /* 0x0000000283027221 */ /* 0x000fe40000010000 */
[----:B------:R-:W-:Y:S02]  /*9cf0*/  FADD.FTZ R0, R161, R0 ;  /* 0x00000000a1007221 */ /* 0x000fe40000010000 */
[C---:B----4-:R-:W-:Y:S01]  /*9d00*/  HMMA.16816.F32 R76, R136.reuse, R80, R4 ;  /* 0x00000050884c723c */ /* 0x050fe20000001804 */
[----:B------:R-:W-:Y:S04]  /*9d10*/  LDSM.16.MT88.4 R4, [R220+0x7900] ;  /* 0x00790000dc04783b */ /* 0x000fe80000004200 */
[----:B------:R-:W-:Y:S02]  /*9d20*/  FADD.FTZ R2, R130, R2 ;  /* 0x0000000282027221 */ /* 0x000fe40000010000 */
[----:B------:R-:W-:Y:S01]  /*9d30*/  FADD.FTZ R0, R125, R0 ;  /* 0x000000007d007221 */ /* 0x000fe20000010000 */
[C---:B------:R-:W-:Y:S01]  /*9d40*/  HMMA.16816.F32 R80, R136.reuse, R82, R8 ;  /* 0x000000528850723c */ /* 0x040fe20000001808 */
[----:B------:R-:W2:Y:S03]  /*9d50*/  LDSM.16.MT88.4 R128, [R221+0x7900] ;  /* 0x00790000dd80783b */ /* 0x000ea60000004200 */
[----:B------:R-:W-:Y:S02]  /*9d60*/  FADD.FTZ R0, R124, R0 ;  /* 0x000000007c007221 */ /* 0x000fe40000010000 */
[----:B------:R-:W-:Y:S02]  /*9d70*/  FADD.FTZ R2, R188, R2 ;  /* 0x00000002bc027221 */ /* 0x000fe40000010000 */
[C---:B-1----:R-:W-:Y:S04]  /*9d80*/  HMMA.16816.F32 R84, R136.reuse, R72, R12 ;  /* 0x000000488854723c */ /* 0x042fe8000000180c */
[----:B------:R-:W-:Y:S02]  /*9d90*/  FADD.FTZ R0, R158, R0 ;  /* 0x000000009e007221 */ /* 0x000fe40000010000 */
[----:B------:R-:W-:Y:S02]  /*9da0*/  FADD.FTZ R2, R171, R2 ;  /* 0x00000002ab027221 */ /* 0x000fe40000010000 */
[C---:B------:R-:W-:Y:S04]  /*9db0*/  HMMA.16816.F32 R88, R136.reuse, R74, R16 ;  /* 0x0000004a8858723c */ /* 0x040fe80000001810 */
        /* <DEDUP_REMOVED lines=12> */
[----:B------:R-:W-:Y:S04]  /*9e80*/  FADD.FTZ R2, R164, R2 ;  /* 0x00000002a4027221 */ /* 0x000fe80000010000 */
[C---:B------:R-:W-:Y:S04]  /*9e90*/  HMMA.16816.F32 R108, R136.reuse, R112, R36 ;  /* 0x00000070886c723c */ /* 0x040fe80000001824 */
[----:B------:R-:W-:Y:S04]  /*9ea0*/  FADD.FTZ R2, R163, R2 ;  /* 0x00000002a3027221 */ /* 0x000fe80000010000 */
[C---:B------:R-:W-:Y:S04]  /*9eb0*/  HMMA.16816.F32 R112, R136.reuse, R114, R40 ;  /* 0x000000728870723c */ /* 0x040fe80000001828 */
[----:B------:R-:W-:Y:S04]  /*9ec0*/  FADD.FTZ R2, R127, R2 ;  /* 0x000000027f027221 */ /* 0x000fe80000010000 */
[C---:B---3--:R-:W-:Y:S04]  /*9ed0*/  HMMA.16816.F32 R116, R136.reuse, R120, R44 ;  /* 0x000000788874723c */ /* 0x048fe8000000182c */
[----:B------:R-:W-:Y:S04]  /*9ee0*/  FADD.FTZ R2, R126, R2 ;  /* 0x000000027e027221 */ /* 0x000fe80000010000 */
[C---:B------:R-:W-:Y:S04]  /*9ef0*/  HMMA.16816.F32 R120, R136.reuse, R122, R48 ;  /* 0x0000007a8878723c */ /* 0x040fe80000001830 */
[----:B------:R-:W-:Y:S04]  /*9f00*/  FADD.FTZ R2, R160, R2 ;  /* 0x00000002a0027221 */ /* 0x000fe80000010000 */
[C---:B--2---:R-:W-:Y:S04]  /*9f10*/  HMMA.16816.F32 R124, R136.reuse, R128, R52 ;  /* 0x00000080887c723c */ /* 0x044fe80000001834 */
[----:B------:R-:W-:Y:S04]  /*9f20*/  FADD.FTZ R2, R159, R2 ;  /* 0x000000029f027221 */ /* 0x000fe80000010000 */
[----:B------:R-:W-:Y:S01]  /*9f30*/  FADD.FTZ R2, R135, R2 ;  /* 0x0000000287027221 */ /* 0x000fe20000010000 */
[C---:B------:R-:W-:Y:S03]  /*9f40*/  HMMA.16816.F32 R128, R136.reuse, R130, R56 ;  /* 0x000000828880723c */ /* 0x040fe60000001838 */
[----:B------:R-:W-:Y:S04]  /*9f50*/  FADD.FTZ R2, R134, R2 ;  /* 0x0000000286027221 */ /* 0x000fe80000010000 */
[----:B------:R-:W-:Y:S01]  /*9f60*/  FADD.FTZ R2, R156, R2 ;  /* 0x000000029c027221 */ /* 0x000fe20000010000 */
[C---:B------:R-:W-:Y:S04]  /*9f70*/  HMMA.16816.F32 R132, R136.reuse, R4, R60 ;  /* 0x000000048884723c */ /* 0x040fe8000000183c */
[----:B------:R-:W-:Y:S03]  /*9f80*/  FADD.FTZ R2, R155, R2 ;  /* 0x000000029b027221 */ /* 0x000fe60000010000 */
[----:B------:R-:W-:Y:S01]  /*9f90*/  FADD.FTZ R4, R153, R0 ;  /* 0x0000000099047221 */ /* 0x000fe20000010000 */
[----:B------:R-:W-:Y:S04]  /*9fa0*/  HMMA.16816.F32 R136, R136, R6, R64 ;  /* 0x000000068888723c */ /* 0x000fe80000001840 */
[----:B------:R-:W-:Y:S02]  /*9fb0*/  FADD.FTZ R0, R152, R2 ;  /* 0x0000000298007221 */ /* 0x000fe40000010000 */
[----:B------:R-:W-:Y:S02]  /*9fc0*/  FADD.FTZ R4, R150, R4 ;  /* 0x0000000496047221 */ /* 0x000fe40000010000 */
[----:B------:R-:W-:Y:S04]  /*9fd0*/  FADD.FTZ R0, R151, R0 ;  /* 0x0000000097007221 */ /* 0x000fe80000010000 */
[----:B------:R-:W-:Y:S02]  /*9fe0*/  FADD.FTZ R4, R149, R4 ;  /* 0x0000000495047221 */ /* 0x000fe40000010000 */
[----:B------:R-:W-:Y:S02]  /*9ff0*/  FADD.FTZ R2, R148, R0 ;  /* 0x0000000094027221 */ /* 0x000fe40000010000 */
[----:B------:R-:W-:Y:S02]  /*a000*/  FADD.FTZ R0, R71, R4 ;  /* 0x0000000447007221 */ /* 0x000fe40000010000 */
[----:B------:R-:W-:Y:S01]  /*a010*/  FADD.FTZ R2, R70, R2 ;  /* 0x0000000246027221 */ /* 0x000fe20000010000 */
[----:B------:R-:W-:Y:S01]  /*a020*/  MOV R70, R3 ;  /* 0x0000000300467202 */ /* 0x000fe20000000f00 */
[----:B------:R-:W-:Y:S01]  /*a030*/  FADD.FTZ R0, R69, R0 ;  /* 0x0000000045007221 */ /* 0x000fe20000010000 */
[----:B------:R-:W-:Y:S02]  /*a040*/  MOV R69, R68 ;  /* 0x0000004400457202 */ /* 0x000fe40000000f00 */
[----:B------:R1:W-:Y:S04]  /*a050*/  STL [R1+0x8], R2 ;  /* 0x0000080201007387 */ /* 0x0003e80000100800 */
[----:B------:R1:W-:Y:S02]  /*a060*/  STL [R1+0xc], R0 ;  /* 0x00000c0001007387 */ /* 0x0003e40000100800 */
[----:B-1----:R-:W-:-:S05]  /*a070*/  @P1 BRA `(.L_x_3) ;  /* 0xffffc03000001947 */ /* 0x002fca000383ffff */
.L_x_2:
[----:B-1----:R-:W2:Y:S04]  /*a080*/  LDL.LU R0, [R1+0x8] ;  /* 0x0000080001007983 */ /* 0x002ea80000300800 */
[----:B------:R-:W1:Y:S01]  /*a090*/  S2R R8, SR_TID.X ;  /* 0x0000000000087919 */ /* 0x000e620000002100 */
[----:B------:R-:W-:Y:S01]  /*a0a0*/  MOV R44, c[0x0][0x4e8] ;  /* 0x00013a00002c7a02 */ /* 0x000fe20000000f00 */
[----:B------:R-:W3:Y:S01]  /*a0b0*/  S2UR UR7, SR_CTAID.Y ;  /* 0x00000000000779c3 */ /* 0x000ee20000002600 */
[----:B------:R-:W-:Y:S01]  /*a0c0*/  ULDC.64 UR4, c[0x0][0x490] ;  /* 0x0001240000047ab9 */ /* 0x000fe20000000a00 */
[----:B------:R-:W4:Y:S04]  /*a0d0*/  LDL.LU R2, [R1+0xc] ;  /* 0x00000c0001027983 */ /* 0x000f280000300800 */
[----:B------:R-:W4:Y:S01]  /*a0e0*/  LDL.LU R9, [R1+0x14] ;  /* 0x0000140001097983 */ /* 0x000f220000300800 */
[----:B------:R-:W-:-:S03]  /*a0f0*/  ISETP.NE.AND P0, PT, R44, 0x1, PT ;  /* 0x000000012c00780c */ /* 0x000fc60003f05270 */
[----:B------:R-:W4:Y:S04]  /*a100*/  LDL.LU R46, [R1+0x1c] ;  /* 0x00001c00012e7983 */ /* 0x000f280000300800 */
[----:B------:R-:W4:Y:S04]  /*a110*/  LDL.LU R48, [R1+0x10] ;  /* 0x0000100001307983 */ /* 0x000f280000300800 */
[----:B------:R-:W4:Y:S01]  /*a120*/  LDL R47, [R1+0x18] ;  /* 0x00001800012f7983 */ /* 0x000f220000100800 */
[----:B-1----:R-:W-:-:S04]  /*a130*/  SHF.R.S32.HI R5, RZ, 0x1f, R8 ;  /* 0x0000001fff057819 */ /* 0x002fc80000011408 */
[CC--:B------:R-:W-:Y:S02]  /*a140*/  LEA.HI R15, R5.reuse, R8.reuse, RZ, 0x5 ;  /* 0x00000008050f7211 */ /* 0x0c0fe400078f28ff */
[----:B------:R-:W-:Y:S02]  /*a150*/  LEA.HI R5, R5, R8, RZ, 0x2 ;  /* 0x0000000805057211 */ /* 0x000fe400078f10ff */
[----:B------:R-:W-:Y:S01]  /*a160*/  LOP3.LUT R4, R15, 0xffffffe0, RZ, 0xc0, !PT ;  /* 0xffffffe00f047812 */ /* 0x000fe200078ec0ff */
[----:B---3--:R-:W-:Y:S01]  /*a170*/  USHF.R.S32.HI UR6, URZ, 0x1f, UR7 ;  /* 0x0000001f3f067899 */ /* 0x008fe20008011407 */
[----:B------:R-:W-:Y:S01]  /*a180*/  MOV R43, 0xff800000 ;  /* 0xff800000002b7802 */ /* 0x000fe20000000f00 */
[----:B------:R-:W-:Y:S01]  /*a190*/  UIMAD.WIDE.U32 UR10, UR7, UR4, URZ ;  /* 0x00000004070a72a5 */ /* 0x000fe2000f8e003f */
[----:B------:R-:W1:Y:S01]  /*a1a0*/  S2R R17, SR_CTAID.Z ;  /* 0x0000000000117919 */ /* 0x000e620000002700 */
[----:B------:R-:W-:Y:S01]  /*a1b0*/  UIMAD UR8, UR6, UR4, URZ ;  /* 0x00000004060872a4 */ /* 0x000fe2000f8e023f */
[----:B------:R-:W-:Y:S01]  /*a1c0*/  IMAD.MOV.U32 R42, RZ, RZ, -0x800000 ;  /* 0xff800000ff2a7424 */ /* 0x000fe200078e00ff */
[----:B------:R-:W-:-:S02]  /*a1d0*/  LOP3.LUT R12, R5, 0xfffffffc, RZ, 0xc0, !PT ;  /* 0xfffffffc050c7812 */ /* 0x000fc400078ec0ff */
[----:B------:R-:W-:Y:S02]  /*a1e0*/  UIMAD UR8, UR7, UR5, UR8 ;  /* 0x00000005070872a4 */ /* 0x000fe4000f8e0208 */
[----:B------:R-:W-:Y:S01]  /*a1f0*/  IADD3 R12, -R12, R8, RZ ;  /* 0x000000080c0c7210 */ /* 0x000fe20007ffe1ff */
[----:B------:R-:W-:Y:S02]  /*a200*/  ULDC.64 UR4, c[0x0][0x3e8] ;  /* 0x0000fa0000047ab9 */ /* 0x000fe40000000a00 */
[----:B------:R-:W-:Y:S01]  /*a210*/  UIMAD.WIDE.U32 UR12, UR7, UR4, URZ ;  /* 0x00000004070c72a5 */ /* 0x000fe2000f8e003f */
[----:B------:R-:W3:Y:S04]  /*a220*/  S2R R45, SR_CTAID.X ;  /* 0x00000000002d7919 */ /* 0x000ee80000002500 */
[----:B------:R-:W-:Y:S06]  /*a230*/  BAR.SYNC.DEFER_BLOCKING 0x1, 0x100 ;  /* 0x0044000000007b1d */ /* 0x000fec0000010000 */
[----:B--2---:R-:W2:Y:S04]  /*a240*/  SHFL.BFLY PT, R11, R0, 0x2, 0x1f ;  /* 0x0c401f00000b7f89 */ /* 0x004ea800000e0000 */
[----:B----4-:R-:W4:Y:S01]  /*a250*/  SHFL.BFLY PT, R6, R2, 0x2, 0x1f ;  /* 0x0c401f0002067f89 */ /* 0x010f2200000e0000 */
[----:B------:R-:W-:Y:S01]  /*a260*/  MOV R20, R9 ;  /* 0x0000000900147202 */ /* 0x000fe20000000f00 */
[----:B--2---:R-:W-:-:S05]  /*a270*/  FADD.FTZ R11, R11, R0 ;  /* 0x000000000b0b7221 */ /* 0x004fca0000010000 */
[----:B------:R-:W2:Y:S01]  /*a280*/  SHFL.BFLY PT, R0, R11, 0x1, 0x1f ;  /* 0x0c201f000b007f89 */ /* 0x000ea200000e0000 */
[----:B----4-:R-:W-:-:S05]  /*a290*/  FADD.FTZ R6, R6, R2 ;  /* 0x0000000206067221 */ /* 0x010fca0000010000 */
[----:B------:R-:W4:Y:S01]  /*a2a0*/  SHFL.BFLY PT, R2, R6, 0x1, 0x1f ;  /* 0x0c201f0006027f89 */ /* 0x000f2200000e0000 */
[----:B--2---:R-:W-:Y:S02]  /*a2b0*/  FADD.FTZ R11, R11, R0 ;  /* 0x000000000b0b7221 */ /* 0x004fe40000010000 */
[----:B------:R-:W-:-:S03]  /*a2c0*/  IMAD.MOV.U32 R0, RZ, RZ, RZ ;  /* 0x000000ffff007224 */ /* 0x000fc600078e00ff */
[----:B------:R-:W-:Y:S01]  /*a2d0*/  FSETP.NE.FTZ.AND P2, PT, R11, RZ, PT ;  /* 0x000000ff0b00720b */ /* 0x000fe20003f55000 */
[----:B----4-:R-:W-:Y:S02]  /*a2e0*/  FADD.FTZ R6, R6, R2 ;  /* 0x0000000206067221 */ /* 0x010fe40000010000 */
[----:B------:R-:W-:-:S03]  /*a2f0*/  @P0 IMAD.HI.U32 R2, R9, c[0x0][0x4ec], RZ ;  /* 0x00013b0009020a27 */ /* 0x000fc600078e00ff */
[----:B------:R-:W-:Y:S02]  /*a300*/  FSETP.NE.FTZ.AND P1, PT, R6, RZ, PT ;  /* 0x000000ff0600720b */ /* 0x000fe40003f35000 */
[----:B------:R-:W-:Y:S01]  /*a310*/  @P0 SHF.R.U32.HI R20, RZ, c[0x0][0x4f0], R2 ;  /* 0x00013c00ff140a19 */ /* 0x000fe20000011602 */
[----:B------:R-:W-:-:S04]  /*a320*/  IMAD.IADD R2, R8, 0x1, -R4 ;  /* 0x0000000108027824 */ /* 0x000fc800078e0a04 */
[----:B------:R-:W2:Y:S01]  /*a330*/  @P2 MUFU.RCP R0, R11 ;  /* 0x0000000b00002308 */ /* 0x000ea20000001000 */
[----:B------:R-:W-:Y:S01]  /*a340*/  IADD3 R7, -R20, RZ, RZ ;  /* 0x000000ff14077210 */ /* 0x000fe20007ffe1ff */
[----:B------:R-:W-:Y:S01]  /*a350*/  IMAD.MOV.U32 R4, RZ, RZ, RZ ;  /* 0x000000ffff047224 */ /* 0x000fe200078e00ff */
[----:B------:R-:W-:Y:S02]  /*a360*/  LOP3.LUT P4, RZ, R2, 0x3, RZ, 0xc0, !PT ;  /* 0x0000000302ff7812 */ /* 0x000fe4000788c0ff */
[----:B------:R-:W-:Y:S01]  /*a370*/  SHF.R.S32.HI R2, RZ, 0x2, R5 ;  /* 0x00000002ff027819 */ /* 0x000fe20000011405 */
[----:B------:R-:W-:Y:S02]  /*a380*/  IMAD R41, R7, c[0x0][0x4e8], R9 ;  /* 0x00013a0007297a24 */ /* 0x000fe400078e0209 */
[----:B------:R-:W4:Y:S01]  /*a390*/  @P2 MUFU.LG2 R11, R11 ;  /* 0x0000000b000b2308 */ /* 0x000f220000000c00 */
[C---:B--2---:R-:W-:Y:S02]  /*a3a0*/  FMUL.FTZ R77, R0.reuse, R77 ;  /* 0x0000004d004d7220 */ /* 0x044fe40000410000 */
[----:B------:R-:W-:-:S02]  /*a3b0*/  FMUL.FTZ R14, R0, R76 ;  /* 0x0000004c000e7220 */ /* 0x000fc40000410000 */
[C---:B------:R-:W-:Y:S02]  /*a3c0*/  FMUL.FTZ R81, R0.reuse, R81 ;  /* 0x0000005100517220 */ /* 0x040fe40000410000 */
[C---:B------:R-:W-:Y:S02]  /*a3d0*/  FMUL.FTZ R19, R0.reuse, R80 ;  /* 0x0000005000137220 */ /* 0x040fe40000410000 */
[C---:B------:R-:W-:Y:S02]  /*a3e0*/  FMUL.FTZ R85, R0.reuse, R85 ;  /* 0x0000005500557220 */ /* 0x040fe40000410000 */
[C---:B------:R-:W-:Y:S02]  /*a3f0*/  FMUL.FTZ R23, R0.reuse, R84 ;  /* 0x0000005400177220 */ /* 0x040fe40000410000 */
[C---:B------:R-:W-:Y:S02]  /*a400*/  FMUL.FTZ R89, R0.reuse, R89 ;  /* 0x0000005900597220 */ /* 0x040fe40000410000 */
        /* <DEDUP_REMOVED lines=24> */
[----:B------:R-:W-:Y:S01]  /*a590*/  FMUL.FTZ R25, R0, R136 ;  /* 0x0000008800197220 */ /* 0x000fe20000410000 */
[----:B------:R-:W-:-:S04]  /*a5a0*/  SHF.R.S32.HI R0, RZ, 0x1f, R5 ;  /* 0x0000001fff007819 */ /* 0x000fc80000011405 */
[----:B------:R-:W-:-:S04]  /*a5b0*/  LEA.HI R0, R0, R2, RZ, 0x3 ;  /* 0x0000000200007211 */ /* 0x000fc800078f18ff */
[----:B------:R-:W-:-:S05]  /*a5c0*/  LOP3.LUT R0, R0, 0xfffffff8, RZ, 0xc0, !PT ;  /* 0xfffffff800007812 */ /* 0x000fca00078ec0ff */
[----:B------:R-:W-:Y:S02]  /*a5d0*/  IMAD.IADD R10, R2, 0x1, -R0 ;  /* 0x00000001020a7824 */ /* 0x000fe400078e0a00 */
[----:B------:R-:W-:Y:S01]  /*a5e0*/  @P2 IMAD.MOV.U32 R2, RZ, RZ, 0x3f317218 ;  /* 0x3f317218ff022424 */ /* 0x000fe200078e00ff */
[----:B------:R-:W-:Y:S01]  /*a5f0*/  MOV R9, UR13 ;  /* 0x0000000d00097c02 */ /* 0x000fe20008000f00 */
[----:B----4-:R-:W-:Y:S02]  /*a600*/  @P2 FMUL.FTZ R11, R11, 0.69314718246459960938 ;  /* 0x3f3172180b0b2820 */ /* 0x010fe40000410000 */
[----:B------:R-:W-:-:S04]  /*a610*/  @P2 FMUL.FTZ R9, R2, c[0x0][0x2d0] ;  /* 0x0000b40002092a20 */ /* 0x000fc80000410000 */
[----:B------:R-:W-:Y:S01]  /*a620*/  @P2 FFMA.FTZ R43, R9, R68, R11 ;  /* 0x00000044092b2223 */ /* 0x000fe2000001000b */
[----:B------:R-:W-:Y:S02]  /*a630*/  SHF.R.S32.HI R9, RZ, 0x2, R46 ;  /* 0x00000002ff097819 */ /* 0x000fe4000001142e */
[----:B------:R2:W5:Y:S01]  /*a640*/  LDL R46, [R1+0x4] ;  /* 0x00000400012e7983 */ /* 0x0005620000100800 */
[----:B------:R-:W4:Y:S08]  /*a650*/  @P1 MUFU.RCP R4, R6 ;  /* 0x0000000600041308 */ /* 0x000f300000001000 */
[----:B------:R-:W1:Y:S01]  /*a660*/  @P1 MUFU.LG2 R6, R6 ;  /* 0x0000000600061308 */ /* 0x000e620000000c00 */
[----:B------:R-:W-:-:S05]  /*a670*/  @P1 MOV R0, 0x3f317218 ;  /* 0x3f31721800001802 */ /* 0x000fca0000000f00 */
[----:B------:R-:W-:Y:S01]  /*a680*/  @P1 FMUL.FTZ R0, R0, c[0x0][0x2d0] ;  /* 0x0000b40000001a20 */ /* 0x000fe20000410000 */
[----:B------:R-:W-:Y:S01]  /*a690*/  UIMAD UR6, UR6, UR4, URZ ;  /* 0x00000004060672a4 */ /* 0x000fe2000f8e023f */
[----:B----4-:R-:W-:Y:S02]  /*a6a0*/  FMUL.FTZ R79, R4, R79 ;  /* 0x0000004f044f7220 */ /* 0x010fe40000410000 */
[----:B-1----:R-:W-:-:S04]  /*a6b0*/  @P1 FMUL.FTZ R2, R6, 0.69314718246459960938 ;  /* 0x3f31721806021820 */ /* 0x002fc80000410000 */
[----:B------:R-:W-:Y:S01]  /*a6c0*/  @P1 FFMA.FTZ R42, R0, R3, R2 ;  /* 0x00000003002a1223 */ /* 0x000fe20000010002 */
[----:B------:R-:W-:Y:S01]  /*a6d0*/  SHF.R.S32.HI R0, RZ, 0x5, R15 ;  /* 0x00000005ff007819 */ /* 0x000fe2000001140f */
        /* <DEDUP_REMOVED lines=30> */
[----:B------:R-:W-:Y:S01]  /*a8c0*/  FMUL.FTZ R138, R4, R138 ;  /* 0x0000008a048a7220 */ /* 0x000fe20000410000 */
[----:B------:R-:W-:Y:S01]  /*a8d0*/  MOV R4, UR10 ;  /* 0x0000000a00047c02 */ /* 0x000fe20008000f00 */
[----:B------:R-:W-:Y:S01]  /*a8e0*/  UIMAD UR5, UR7, UR5, UR6 ;  /* 0x00000005070572a4 */ /* 0x000fe2000f8e0206 */
[----:B------:R-:W-:Y:S02]  /*a8f0*/  MOV R8, UR12 ;  /* 0x0000000c00087c02 */ /* 0x000fe40008000f00 */
[----:B------:R-:W-:Y:S01]  /*a900*/  SHF.R.S32.HI R3, RZ, 0x1f, R0 ;  /* 0x0000001fff037819 */ /* 0x000fe20000011400 */
[----:B------:R-:W-:Y:S01]  /*a910*/  UIADD3 UR5, UR13, UR5, URZ ;  /* 0x000000050d057290 */ /* 0x000fe2000fffe03f */
[----:B------:R-:W-:Y:S02]  /*a920*/  MOV R6, R4 ;  /* 0x0000000400067202 */ /* 0x000fe40000000f00 */
[----:B------:R-:W-:-:S02]  /*a930*/  MOV R4, R8 ;  /* 0x0000000800047202 */ /* 0x000fc40000000f00 */
[----:B------:R-:W-:Y:S02]  /*a940*/  LEA.HI R3, R3, R0, RZ, 0x3 ;  /* 0x0000000003037211 */ /* 0x000fe400078f18ff */
[----:B------:R-:W-:Y:S02]  /*a950*/  SHF.R.S32.HI R8, RZ, 0x1f, R17 ;  /* 0x0000001fff087819 */ /* 0x000fe40000011411 */
[-C--:B------:R-:W-:Y:S01]  /*a960*/  LEA.HI R2, R12, R12.reuse, RZ, 0x1 ;  /* 0x0000000c0c027211 */ /* 0x080fe200078f08ff */
[----:B------:R-:W-:Y:S01]  /*a970*/  IMAD.U32 R5, RZ, RZ, UR11 ;  /* 0x0000000bff057e24 */ /* 0x000fe2000f8e00ff */
[----:B------:R-:W-:Y:S01]  /*a980*/  LOP3.LUT R3, R3, 0xffffff8, RZ, 0xc0, !PT ;  /* 0x0ffffff803037812 */ /* 0x000fe200078ec0ff */
[----:B------:R-:W-:Y:S01]  /*a990*/  IMAD.U32 R5, RZ, RZ, UR5 ;  /* 0x00000005ff057e24 */ /* 0x000fe2000f8e00ff */
[----:B------:R-:W-:Y:S01]  /*a9a0*/  LOP3.LUT R2, R2, 0x1ffffffe, RZ, 0xc0, !PT ;  /* 0x1ffffffe02027812 */ /* 0x000fe200078ec0ff */
[----:B------:R-:W-:Y:S01]  /*a9b0*/  IMAD R16, R8, c[0x0][0x3f0], RZ ;  /* 0x0000fc0008107a24 */ /* 0x000fe200078e02ff */
[C---:B------:R-:W-:Y:S01]  /*a9c0*/  LEA R15, R0.reuse, R12, 0x9 ;  /* 0x0000000c000f7211 */ /* 0x040fe200078e48ff */
[----:B------:R-:W-:Y:S01]  /*a9d0*/  IMAD.IADD R11, R0, 0x1, -R3 ;  /* 0x00000001000b7824 */ /* 0x000fe200078e0a03 */
[----:B------:R-:W-:Y:S01]  /*a9e0*/  IADD3 R12, R12, -R2, RZ ;  /* 0x800000020c0c7210 */ /* 0x000fe20007ffe0ff */
[----:B------:R-:W-:-:S02]  /*a9f0*/  IMAD R0, R17, c[0x0][0x3f4], R16 ;  /* 0x0000fd0011007a24 */ /* 0x000fc400078e0210 */
[----:B------:R-:W-:Y:S01]  /*aa00*/  IMAD.WIDE.U32 R2, R17, c[0x0][0x3f0], R4 ;  /* 0x0000fc0011027a25 */ /* 0x000fe200078e0004 */
[----:B------:R-:W-:-:S03]  /*aa10*/  LOP3.LUT R4, R10, 0x1, RZ, 0xc0, !PT ;  /* 0x000000010a047812 */ /* 0x000fc600078ec0ff */
[----:B------:R-:W-:Y:S01]  /*aa20*/  IMAD R34, R8, c[0x0][0x498], RZ ;  /* 0x0001260008227a24 */ /* 0x000fe200078e02ff */
[----:B------:R-:W-:Y:S01]  /*aa30*/  IADD3 R3, R3, R0, RZ ;  /* 0x0000000003037210 */ /* 0x000fe20007ffe0ff */
[C---:B------:R-:W-:Y:S01]  /*aa40*/  IMAD.SHL.U32 R8, R10.reuse, 0x40, RZ ;  /* 0x000000400a087824 */ /* 0x040fe200078e00ff */
[----:B------:R-:W-:Y:S02]  /*aa50*/  LEA R0, R11, R9, 0x4 ;  /* 0x000000090b007211 */ /* 0x000fe400078e20ff */
[----:B------:R-:W-:Y:S02]  /*aa60*/  R2P PR, R10, 0x6 ;  /* 0x000000060a007804 */ /* 0x000fe40000000000 */
[----:B------:R-:W-:Y:S01]  /*aa70*/  ISETP.NE.U32.AND P3, PT, R4, 0x1, PT ;  /* 0x000000010400780c */ /* 0x000fe20003f65070 */
[----:B------:R-:W-:Y:S01]  /*aa80*/  IMAD R4, R12, 0x8, R0 ;  /* 0x000000080c047824 */ /* 0x000fe200078e0200 */
[----:B------:R-:W-:Y:S02]  /*aa90*/  LOP3.LUT R8, R8, 0x1c0, RZ, 0xc0, !PT ;  /* 0x000001c008087812 */ /* 0x000fe400078ec0ff */
[----:B------:R-:W-:Y:S01]  /*aaa0*/  SHF.R.S32.HI R5, RZ, 0x1f, R20 ;  /* 0x0000001fff057819 */ /* 0x000fe20000011414 */
[----:B------:R-:W-:Y:S01]  /*aab0*/  UIADD3 UR8, UR11, UR8, URZ ;  /* 0x000000080b087290 */ /* 0x000fe2000fffe03f */
[C---:B---3--:R-:W-:Y:S01]  /*aac0*/  LEA R0, R45.reuse, R0, 0x7 ;  /* 0x000000002d007211 */ /* 0x048fe200078e38ff */
[----:B------:R-:W-:Y:S01]  /*aad0*/  IMAD R44, R44, c[0x0][0x388], RZ ;  /* 0x0000e2002c2c7a24 */ /* 0x000fe200078e02ff */
[----:B------:R-:W-:Y:S01]  /*aae0*/  LEA.HI R8, R8, R8, RZ, 0x1d ;  /* 0x0000000808087211 */ /* 0x000fe200078fe8ff */
[----:B------:R-:W-:-:S02]  /*aaf0*/  IMAD R9, R45, 0x80, R4 ;  /* 0x000000802d097824 */ /* 0x000fc400078e0204 */
[----:B------:R-:W-:Y:S01]  /*ab00*/  IMAD R4, R5, c[0x0][0x3e0], RZ ;  /* 0x0000f80005047a24 */ /* 0x000fe200078e02ff */
[----:B------:R-:W-:Y:S02]  /*ab10*/  IADD3 R5, R0, 0x8, RZ ;  /* 0x0000000800057810 */ /* 0x000fe40007ffe0ff */
[----:B------:R-:W-:Y:S01]  /*ab20*/  LEA R8, R15, R8, 0x1 ;  /* 0x000000080f087211 */ /* 0x000fe200078e08ff */
[----:B------:R-:W-:Y:S01]  /*ab30*/  IMAD.WIDE.U32 R2, R20, c[0x0][0x3e0], R2 ;  /* 0x0000f80014027a25 */ /* 0x000fe200078e0002 */
[-C--:B------:R-:W-:Y:S02]  /*ab40*/  ISETP.GE.OR P5, PT, R0, R44.reuse, P4 ;  /* 0x0000002c0000720c */ /* 0x080fe400027a6670 */
[----:B------:R-:W-:Y:S01]  /*ab50*/  MOV R7, UR8 ;  /* 0x0000000800077c02 */ /* 0x000fe20008000f00 */
[----:B------:R-:W-:Y:S01]  /*ab60*/  IMAD R0, R20, c[0x0][0x3e4], R4 ;  /* 0x0000f90014007a24 */ /* 0x000fe200078e0204 */
[----:B------:R-:W-:Y:S01]  /*ab70*/  ISETP.GE.OR P4, PT, R5, R44, P4 ;  /* 0x0000002c0500720c */ /* 0x000fe20002786670 */
[----:B------:R-:W-:Y:S01]  /*ab80*/  @P0 IMAD.HI.U32 R5, R9, c[0x0][0x4ec], RZ ;  /* 0x00013b0009050a27 */ /* 0x000fe200078e00ff */
[----:B------:R-:W-:-:S02]  /*ab90*/  SHF.L.U32 R8, R8, 0x1, RZ ;  /* 0x0000000108087819 */ /* 0x000fc400000006ff */
[----:B------:R-:W-:Y:S01]  /*aba0*/  IADD3 R3, R3, R0, RZ ;  /* 0x0000000003037210 */ /* 0x000fe20007ffe0ff */
[C---:B------:R-:W-:Y:S02]  /*abb0*/  IMAD R34, R17.reuse, c[0x0][0x49c], R34 ;  /* 0x0001270011227a24 */ /* 0x040fe400078e0222 */
[----:B------:R-:W-:Y:S01]  /*abc0*/  IMAD.WIDE.U32 R16, R17, c[0x0][0x498], R6 ;  /* 0x0001260011107a25 */ /* 0x000fe200078e0006 */
[----:B------:R-:W-:-:S03]  /*abd0*/  IADD3 R6, R8, 0x80, RZ ;  /* 0x0000008008067810 */ /* 0x000fc60007ffe0ff */
[----:B------:R-:W-:Y:S01]  /*abe0*/  IMAD.MOV.U32 R0, RZ, RZ, R9 ;  /* 0x000000ffff007224 */ /* 0x000fe200078e0009 */
[----:B------:R-:W-:Y:S02]  /*abf0*/  @P0 SHF.R.U32.HI R0, RZ, c[0x0][0x4f0], R5 ;  /* 0x00013c00ff000a19 */ /* 0x000fe40000011605 */
[----:B------:R-:W-:Y:S02]  /*ac00*/  IADD3 R7, R8, 0x70, RZ ;  /* 0x0000007008077810 */ /* 0x000fe40007ffe0ff */
[----:B------:R-:W-:Y:S02]  /*ac10*/  @P3 IADD3 R7, R6, 0x10, RZ ;  /* 0x0000001006073810 */ /* 0x000fe40007ffe0ff */
[----:B------:R-:W-:Y:S02]  /*ac20*/  IADD3 R6, -R0, RZ, RZ ;  /* 0x000000ff00067210 */ /* 0x000fe40007ffe1ff */
[----:B------:R-:W-:Y:S02]  /*ac30*/  F2FP.PACK_AB R14, R77, R14 ;  /* 0x0000000e4d0e723e */ /* 0x000fe400000000ff */
[----:B------:R-:W-:-:S02]  /*ac40*/  SHF.R.S32.HI R11, RZ, 0x1f, R0 ;  /* 0x0000001fff0b7819 */ /* 0x000fc40000011400 */
[----:B------:R-:W-:Y:S01]  /*ac50*/  IADD3 R10, P0, R0, R16, RZ ;  /* 0x00000010000a7210 */ /* 0x000fe20007f1e0ff */
[----:B------:R-:W-:Y:S01]  /*ac60*/  IMAD R0, R6, c[0x0][0x4e8], R9 ;  /* 0x00013a0006007a24 */ /* 0x000fe200078e0209 */
[----:B------:R1:W-:Y:S02]  /*ac70*/  STS [R8+0x80], R14 ;  /* 0x0000800e08007388 */ /* 0x0003e40000000800 */
[----:B------:R-:W-:Y:S02]  /*ac80*/  IADD3.X R11, R11, R17, R34, P0, !PT ;  /* 0x000000110b0b7210 */ /* 0x000fe400007fe422 */
[----:B------:R-:W-:Y:S02]  /*ac90*/  SHF.R.S32.HI R4, RZ, 0x1f, R41 ;  /* 0x0000001fff047819 */ /* 0x000fe40000011429 */
[----:B------:R-:W-:Y:S02]  /*aca0*/  MOV R5, 0x20 ;  /* 0x0000002000057802 */ /* 0x000fe40000000f00 */
[----:B------:R-:W-:Y:S01]  /*acb0*/  MOV R12, 0x40 ;  /* 0x00000040000c7802 */ /* 0x000fe20000000f00 */
[----:B------:R-:W-:Y:S01]  /*acc0*/  IMAD R4, R4, c[0x0][0x3d8], RZ ;  /* 0x0000f60004047a24 */ /* 0x000fe200078e02ff */
[----:B------:R-:W-:-:S02]  /*acd0*/  SEL R5, R5, 0xffffffe0, !P1 ;  /* 0xffffffe005057807 */ /* 0x000fc40004800000 */
[----:B------:R-:W-:Y:S01]  /*ace0*/  SEL R12, R12, 0xffffffc0, !P2 ;  /* 0xffffffc00c0c7807 */ /* 0x000fe20005000000 */
[----:B-1----:R-:W-:Y:S01]  /*acf0*/  IMAD.WIDE.U32 R14, R41, c[0x0][0x3d8], R2 ;  /* 0x0000f600290e7a25 */ /* 0x002fe200078e0002 */
[----:B------:R-:W-:-:S05]  /*ad00*/  SHF.R.S32.HI R2, RZ, 0x1f, R0 ;  /* 0x0000001fff027819 */ /* 0x000fca0000011400 */
[----:B------:R-:W-:Y:S02]  /*ad10*/  IMAD R6, R2, c[0x0][0x488], RZ ;  /* 0x0001220002067a24 */ /* 0x000fe400078e02ff */
[----:B------:R-:W-:-:S04]  /*ad20*/  IMAD.WIDE.U32 R2, R0, c[0x0][0x488], R10 ;  /* 0x0001220000027a25 */ /* 0x000fc800078e000a */
[----:B------:R-:W-:Y:S01]  /*ad30*/  IMAD R0, R0, c[0x0][0x48c], R6 ;  /* 0x0001230000007a24 */ /* 0x000fe200078e0206 */
[----:B------:R-:W-:Y:S01]  /*ad40*/  F2FP.PACK_AB R13, R79, R13 ;  /* 0x0000000d4f0d723e */ /* 0x000fe200000000ff */
[----:B------:R-:W-:Y:S01]  /*ad50*/  IMAD R16, R41, c[0x0][0x3dc], R4 ;  /* 0x0000f70029107a24 */ /* 0x000fe200078e0204 */
[----:B------:R-:W-:Y:S01]  /*ad60*/  F2FP.PACK_AB R19, R81, R19 ;  /* 0x000000135113723e */ /* 0x000fe200000000ff */
[----:B------:R-:W-:Y:S01]  /*ad70*/  IMAD.IADD R4, R8, 0x1, R5 ;  /* 0x0000000108047824 */ /* 0x000fe200078e0205 */
[----:B------:R-:W-:Y:S02]  /*ad80*/  F2FP.PACK_AB R18, R83, R18 ;  /* 0x000000125312723e */ /* 0x000fe400000000ff */
[----:B------:R-:W-:Y:S02]  /*ad90*/  LEA R10, P0, R2, c[0x0][0x450], 0x2 ;  /* 0x00011400020a7a11 */ /* 0x000fe400078010ff */
[----:B------:R-:W-:Y:S02]  /*ada0*/  IADD3 R0, R3, R0, RZ ;  /* 0x0000000003007210 */ /* 0x000fe40007ffe0ff */
[----:B------:R-:W-:-:S02]  /*adb0*/  F2FP.PACK_AB R23, R85, R23 ;  /* 0x000000175517723e */ /* 0x000fc400000000ff */
[----:B------:R-:W-:Y:S01]  /*adc0*/  F2FP.PACK_AB R22, R87, R22 ;  /* 0x000000165716723e */ /* 0x000fe200000000ff */
[----:B------:R-:W-:Y:S01]  /*add0*/  IMAD.IADD R6, R8, 0x1, R12 ;  /* 0x0000000108067824 */ /* 0x000fe200078e020c */
[----:B------:R-:W-:Y:S02]  /*ade0*/  F2FP.PACK_AB R21, R89, R21 ;  /* 0x000000155915723e */ /* 0x000fe400000000ff */
[----:B------:R-:W-:Y:S02]  /*adf0*/  F2FP.PACK_AB R24, R91, R24 ;  /* 0x000000185b18723e */ /* 0x000fe400000000ff */
[----:B------:R-:W-:Y:S01]  /*ae00*/  IADD3 R5, R5, R7, RZ ;  /* 0x0000000705057210 */ /* 0x000fe20007ffe0ff */
[----:B------:R-:W-:Y:S01]  /*ae10*/  STS [R8+0x480], R13 ;  /* 0x0004800d08007388 */ /* 0x000fe20000000800 */
[----:B------:R-:W-:Y:S02]  /*ae20*/  F2FP.PACK_AB R33, R93, R33 ;  /* 0x000000215d21723e */ /* 0x000fe400000000ff */
[----:B------:R-:W-:Y:S01]  /*ae30*/  F2FP.PACK_AB R32, R95, R32 ;  /* 0x000000205f20723e */ /* 0x000fe200000000ff */
[----:B------:R-:W-:Y:S01]  /*ae40*/  STS [R7], R19 ;  /* 0x0000001307007388 */ /* 0x000fe20000000800 */
[----:B------:R-:W-:-:S02]  /*ae50*/  F2FP.PACK_AB R31, R97, R31 ;  /* 0x0000001f611f723e */ /* 0x000fc400000000ff */
[----:B------:R-:W-:Y:S01]  /*ae60*/  F2FP.PACK_AB R36, R99, R36 ;  /* 0x000000246324723e */ /* 0x000fe200000000ff */
[----:B------:R-:W-:Y:S01]  /*ae70*/  STS [R7+0x400], R18 ;  /* 0x0004001207007388 */ /* 0x000fe20000000800 */
[----:B------:R-:W-:Y:S02]  /*ae80*/  IADD3 R9, R12, R7, RZ ;  /* 0x000000070c097210 */ /* 0x000fe40007ffe0ff */
[----:B------:R-:W-:Y:S01]  /*ae90*/  LEA.HI.X R3, R2, c[0x0][0x454], R0, 0x2, P0 ;  /* 0x0001150002037a11 */ /* 0x000fe200000f1400 */
[----:B------:R-:W-:Y:S01]  /*aea0*/  IMAD.IADD R0, R12, 0x1, R4 ;  /* 0x000000010c007824 */ /* 0x000fe200078e0204 */
[----:B------:R-:W-:Y:S01]  /*aeb0*/  F2FP.PACK_AB R39, R101, R39 ;  /* 0x000000276527723e */ /* 0x000fe200000000ff */
[----:B------:R-:W-:Y:S01]  /*aec0*/  STS [R4+0x80], R23 ;  /* 0x0000801704007388 */ /* 0x000fe20000000800 */
[----:B------:R-:W-:Y:S02]  /*aed0*/  F2FP.PACK_AB R102, R103, R102 ;  /* 0x000000666766723e */ /* 0x000fe400000000ff */
[----:B------:R-:W-:Y:S01]  /*aee0*/  F2FP.PACK_AB R40, R105, R40 ;  /* 0x000000286928723e */ /* 0x000fe200000000ff */
[----:B------:R-:W-:Y:S01]  /*aef0*/  STS [R4+0x480], R22 ;  /* 0x0004801604007388 */ /* 0x000fe20000000800 */
[----:B------:R-:W-:-:S02]  /*af00*/  F2FP.PACK_AB R106, R107, R106 ;  /* 0x0000006a6b6a723e */ /* 0x000fc400000000ff */
[----:B------:R-:W-:Y:S01]  /*af10*/  IADD3 R2, R5, R12, RZ ;  /* 0x0000000c05027210 */ /* 0x000fe20007ffe0ff */
[----:B------:R-:W-:Y:S01]  /*af20*/  STS [R5], R21 ;  /* 0x0000001505007388 */ /* 0x000fe20000000800 */
[----:B------:R-:W-:Y:S02]  /*af30*/  F2FP.PACK_AB R38, R109, R38 ;  /* 0x000000266d26723e */ /* 0x000fe400000000ff */
[----:B------:R-:W-:Y:S01]  /*af40*/  F2FP.PACK_AB R110, R111, R110 ;  /* 0x0000006e6f6e723e */ /* 0x000fe200000000ff */
[----:B------:R-:W-:Y:S01]  /*af50*/  STS [R5+0x400], R24 ;  /* 0x0004001805007388 */ /* 0x000fe20000000800 */
[----:B------:R-:W-:Y:S02]  /*af60*/  F2FP.PACK_AB R37, R113, R37 ;  /* 0x000000257125723e */ /* 0x000fe400000000ff */
[----:B------:R-:W-:Y:S01]  /*af70*/  F2FP.PACK_AB R114, R115, R114 ;  /* 0x000000727372723e */ /* 0x000fe200000000ff */
[----:B------:R-:W-:Y:S01]  /*af80*/  STS [R6+0x80], R33 ;  /* 0x0000802106007388 */ /* 0x000fe20000000800 */
[----:B------:R-:W-:-:S02]  /*af90*/  F2FP.PACK_AB R35, R117, R35 ;  /* 0x000000237523723e */ /* 0x000fc400000000ff */
[----:B------:R-:W-:Y:S01]  /*afa0*/  F2FP.PACK_AB R118, R119, R118 ;  /* 0x000000767776723e */ /* 0x000fe200000000ff */
[----:B------:R-:W-:Y:S01]  /*afb0*/  STS [R6+0x480], R32 ;  /* 0x0004802006007388 */ /* 0x000fe20000000800 */
[----:B------:R-:W-:Y:S02]  /*afc0*/  F2FP.PACK_AB R30, R121, R30 ;  /* 0x0000001e791e723e */ /* 0x000fe400000000ff */
[----:B------:R-:W-:Y:S01]  /*afd0*/  F2FP.PACK_AB R122, R123, R122 ;  /* 0x0000007a7b7a723e */ /* 0x000fe200000000ff */
[----:B------:R-:W-:Y:S01]  /*afe0*/  STS [R9], R31 ;  /* 0x0000001f09007388 */ /* 0x000fe20000000800 */
[----:B------:R-:W-:-:S03]  /*aff0*/  F2FP.PACK_AB R29, R125, R29 ;  /* 0x0000001d7d1d723e */ /* 0x000fc600000000ff */
[----:B------:R-:W-:Y:S01]  /*b000*/  STS [R9+0x400], R36 ;  /* 0x0004002409007388 */ /* 0x000fe20000000800 */
[----:B------:R-:W-:-:S03]  /*b010*/  F2FP.PACK_AB R126, R127, R126 ;  /* 0x0000007e7f7e723e */ /* 0x000fc600000000ff */
[----:B------:R-:W-:Y:S01]  /*b020*/  STS [R0+0x80], R39 ;  /* 0x0000802700007388 */ /* 0x000fe20000000800 */
[----:B------:R-:W-:-:S03]  /*b030*/  F2FP.PACK_AB R28, R129, R28 ;  /* 0x0000001c811c723e */ /* 0x000fc600000000ff */
[----:B------:R-:W-:Y:S01]  /*b040*/  STS [R0+0x480], R102 ;  /* 0x0004806600007388 */ /* 0x000fe20000000800 */
[----:B------:R-:W-:-:S03]  /*b050*/  F2FP.PACK_AB R130, R131, R130 ;  /* 0x000000828382723e */ /* 0x000fc600000000ff */
        /* <DEDUP_REMOVED lines=8> */
[----:B------:R-:W-:Y:S04]  /*b0e0*/  STS [R7+0x4000], R37 ;  /* 0x0040002507007388 */ /* 0x000fe80000000800 */
        /* <DEDUP_REMOVED lines=10> */
[----:B------:R1:W-:Y:S04]  /*b190*/  STS [R0+0x4480], R26 ;  /* 0x0044801a00007388 */ /* 0x0003e80000000800 */
[----:B------:R-:W-:Y:S04]  /*b1a0*/  STS [R2+0x4000], R25 ;  /* 0x0040001902007388 */ /* 0x000fe80000000800 */
[----:B------:R-:W-:Y:S04]  /*b1b0*/  STS [R2+0x4400], R138 ;  /* 0x0044008a02007388 */ /* 0x000fe80000000800 */
[----:B------:R-:W-:Y:S04]  /*b1c0*/  SHFL.IDX PT, R12, R10, RZ, 0x1c1f ;  /* 0x001c1fff0a0c7589 */ /* 0x000fe800000e0000 */
[----:B------:R-:W3:Y:S04]  /*b1d0*/  SHFL.IDX PT, R13, R3, RZ, 0x1c1f ;  /* 0x001c1fff030d7589 */ /* 0x000ee800000e0000 */
[----:B------:R-:W-:Y:S06]  /*b1e0*/  BAR.SYNC.DEFER_BLOCKING 0x1, 0x100 ;  /* 0x0044000000007b1d */ /* 0x000fec0000010000 */
[----:B------:R-:W-:Y:S04]  /*b1f0*/  SHFL.IDX PT, R10, R10, 0x1, 0x1c1f ;  /* 0x003c1f000a0a7f89 */ /* 0x000fe800000e0000 */
[----:B------:R-:W4:Y:S01]  /*b200*/  SHFL.IDX PT, R11, R3, 0x1, 0x1c1f ;  /* 0x003c1f00030b7f89 */ /* 0x000f2200000e0000 */
[----:B-1----:R-:W-:-:S03]  /*b210*/  SHF.L.U32 R0, R48, 0x1, RZ ;  /* 0x0000000130007819 */ /* 0x002fc600000006ff */
[----:B------:R-:W1:Y:S04]  /*b220*/  S2R R5, SR_TID.X ;  /* 0x0000000000057919 */ /* 0x000e680000002100 */
[----:B---3--:R2:W-:Y:S04]  /*b230*/  @!P5 ST.E [R12.64], R43 ;  /* 0x0000002b0c00d985 */ /* 0x0085e8000c10190e */
[----:B----4-:R2:W-:Y:S04]  /*b240*/  @!P4 ST.E [R10.64], R42 ;  /* 0x0000002a0a00c985 */ /* 0x0105e8000c10190e */
[----:B------:R2:W3:Y:S04]  /*b250*/  LDS.128 R24, [R0+0x1080] ;  /* 0x0010800000187984 */ /* 0x0004e80000000c00 */
[----:B------:R2:W4:Y:S04]  /*b260*/  LDS.128 R32, [R0+0x2080] ;  /* 0x0020800000207984 */ /* 0x0005280000000c00 */
[----:B------:R2:W2:Y:S04]  /*b270*/  LDS.128 R36, [R0+0x3080] ;  /* 0x0030800000247984 */ /* 0x0004a80000000c00 */
[----:B------:R2:W2:Y:S04]  /*b280*/  LDS.128 R20, [R0+0x5080] ;  /* 0x0050800000147984 */ /* 0x0004a80000000c00 */
[----:B------:R2:W2:Y:S04]  /*b290*/  LDS.128 R28, [R0+0x6080] ;  /* 0x00608000001c7984 */ /* 0x0004a80000000c00 */
[----:B------:R2:W2:Y:S01]  /*b2a0*/  LDS.128 R40, [R0+0x7080] ;  /* 0x0070800000287984 */ /* 0x0004a20000000c00 */
[----:B------:R-:W-:Y:S01]  /*b2b0*/  IMAD.IADD R2, R15, 0x1, R16 ;  /* 0x000000010f027824 */ /* 0x000fe200078e0210 */
[----:B------:R-:W-:-:S02]  /*b2c0*/  LEA R16, P0, R14, c[0x0][0x380], 0x1 ;  /* 0x0000e0000e107a11 */ /* 0x000fc400078008ff */
[----:B-1----:R-:W-:Y:S02]  /*b2d0*/  SHF.R.S32.HI R4, RZ, 0x1f, R5 ;  /* 0x0000001fff047819 */ /* 0x002fe40000011405 */
[----:B------:R-:W-:Y:S02]  /*b2e0*/  LEA.HI.X R7, R14, c[0x0][0x384], R2, 0x1, P0 ;  /* 0x0000e1000e077a11 */ /* 0x000fe400000f0c02 */
[----:B------:R-:W-:Y:S02]  /*b2f0*/  ISETP.GE.AND P0, PT, R47, R44, PT ;  /* 0x0000002c2f00720c */ /* 0x000fe40003f06270 */
[----:B------:R-:W-:-:S04]  /*b300*/  LEA.HI R4, R4, R5, RZ, 0x3 ;  /* 0x0000000504047211 */ /* 0x000fc800078f18ff */
[----:B------:R-:W-:Y:S01]  /*b310*/  LOP3.LUT R4, R4, 0xfffffff8, RZ, 0xc0, !PT ;  /* 0xfffffff804047812 */ /* 0x000fe200078ec0ff */
[----:B------:R1:W1:Y:S01]  /*b320*/  SHFL.IDX PT, R2, R16, RZ, 0x181f ;  /* 0x00181fff10027589 */ /* 0x00026200000e0000 */
[----:B------:R-:W-:Y:S02]  /*b330*/  BSSY B0, `(.L_x_6) ;  /* 0x0000010000007945 */ /* 0x000fe40003800000 */
[----:B------:R-:W-:Y:S01]  /*b340*/  IADD3 R4, -R4, R5, RZ ;  /* 0x0000000504047210 */ /* 0x000fe20007ffe1ff */
[----:B------:R1:W1:Y:S03]  /*b350*/  SHFL.IDX PT, R3, R7, RZ, 0x181f ;  /* 0x00181fff07037589 */ /* 0x00026600000e0000 */
[----:B------:R-:W-:Y:S01]  /*b360*/  SHF.L.U32 R6, R4, 0x3, RZ ;  /* 0x0000000304067819 */ /* 0x000fe200000006ff */
[----:B------:R-:W-:Y:S05]  /*b370*/  @P0 BRA `(.L_x_7) ;  /* 0x000000b000000947 */ /* 0x000fea0003800000 */
[----:B--23--:R-:W2:Y:S01]  /*b380*/  LDS.128 R12, [R0+0x80] ;  /* 0x00008000000c7984 */ /* 0x00cea20000000c00 */
[----:B-----5:R-:W-:-:S02]  /*b390*/  ISETP.GE.AND P0, PT, R46, c[0x0][0x3c8], PT ;  /* 0x0000f2002e007a0c */ /* 0x020fc40003f06270 */
[----:B------:R-:W-:Y:S01]  /*b3a0*/  ISETP.GE.AND P1, PT, R6, c[0x0][0x3c8], PT ;  /* 0x0000f20006007a0c */ /* 0x000fe20003f26270 */
[----:B------:R3:W4:-:S12]  /*b3b0*/  LDS.128 R8, [R0+0x4080] ;  /* 0x0040800000087984 */ /* 0x0007180000000c00 */
[----:B-1----:R-:W-:Y:S01]  /*b3c0*/  @!P1 IMAD.WIDE R4, R6, 0x2, R2 ;  /* 0x0000000206049825 */ /* 0x002fe200078e0202 */
[----:B---3--:R-:W-:-:S04]  /*b3d0*/  @!P0 SHF.R.S32.HI R0, RZ, 0x1f, R46 ;  /* 0x0000001fff008819 */ /* 0x008fc8000001142e */
[----:B------:R-:W-:-:S04]  /*b3e0*/  @!P0 LEA.HI R0, R0, R46, RZ, 0x3 ;  /* 0x0000002e00008211 */ /* 0x000fc800078f18ff */
[----:B------:R-:W-:-:S05]  /*b3f0*/  @!P0 LOP3.LUT R0, R0, 0xfffffff8, RZ, 0xc0, !PT ;  /* 0xfffffff800008812 */ /* 0x000fca00078ec0ff */
[----:B------:R-:W-:Y:S01]  /*b400*/  @!P0 IMAD.WIDE R2, R0, 0x2, R2 ;  /* 0x0000000200028825 */ /* 0x000fe200078e0202 */
[----:B--2---:R1:W-:Y:S04]  /*b410*/  @!P1 ST.E.128 [R4.64], R12 ;  /* 0x0000000c04009985 */ /* 0x0043e8000c101d0e */
[----:B----4-:R1:W-:Y:S02]  /*b420*/  @!P0 ST.E.128 [R2.64], R8 ;  /* 0x0000000802008985 */ /* 0x0103e4000c101d0e */
.L_x_7:
[----:B---3--:R-:W-:Y:S05]  /*b430*/  BSYNC B0 ;  /* 0x0000000000007941 */ /* 0x008fea0003800000 */
.L_x_6:
[----:B--2---:R-:W-:Y:S01]  /*b440*/  IADD3 R0, R47, 0x20, RZ ;  /* 0x000000202f007810 */ /* 0x004fe20007ffe0ff */
[----:B-1----:R1:W2:Y:S01]  /*b450*/  SHFL.IDX PT, R3, R7, 0x1, 0x181f ;  /* 0x00381f0007037f89 */ /* 0x0022a200000e0000 */
[----:B------:R-:W-:Y:S02]  /*b460*/  BSSY B0, `(.L_x_8) ;  /* 0x000000d000007945 */ /* 0x000fe40003800000 */
[----:B------:R-:W-:Y:S01]  /*b470*/  ISETP.GE.AND P0, PT, R0, R44, PT ;  /* 0x0000002c0000720c */ /* 0x000fe20003f06270 */
[----:B------:R1:W3:-:S12]  /*b480*/  SHFL.IDX PT, R2, R16, 0x1, 0x181f ;  /* 0x00381f0010027f89 */ /* 0x0002d800000e0000 */
[----:B------:R-:W-:Y:S05]  /*b490*/  @P0 BRA `(.L_x_9) ;  /* 0x0000009000000947 */ /* 0x000fea0003800000 */
[----:B-----5:R-:W-:Y:S02]  /*b4a0*/  ISETP.GE.AND P0, PT, R46, c[0x0][0x3c8], PT ;  /* 0x0000f2002e007a0c */ /* 0x020fe40003f06270 */
[----:B------:R-:W-:-:S11]  /*b4b0*/  ISETP.GE.AND P1, PT, R6, c[0x0][0x3c8], PT ;  /* 0x0000f20006007a0c */ /* 0x000fd60003f26270 */
[----:B------:R-:W-:Y:S02]  /*b4c0*/  @!P0 SHF.R.S32.HI R0, RZ, 0x1f, R46 ;  /* 0x0000001fff008819 */ /* 0x000fe4000001142e */
[----:B--23--:R-:W-:Y:S02]  /*b4d0*/  @!P1 IMAD.WIDE R4, R6, 0x2, R2 ;  /* 0x0000000206049825 */ /* 0x00cfe400078e0202 */
[----:B------:R-:W-:-:S03]  /*b4e0*/  @!P0 LEA.HI R0, R0, R46, RZ, 0x3 ;  /* 0x0000002e00008211 */ /* 0x000fc600078f18ff */
[----:B------:R2:W-:Y:S01]  /*b4f0*/  @!P1 ST.E.128 [R4.64], R24 ;  /* 0x0000001804009985 */ /* 0x0005e2000c101d0e */
[----:B------:R-:W-:-:S05]  /*b500*/  @!P0 LOP3.LUT R0, R0, 0xfffffff8, RZ, 0xc0, !PT ;  /* 0xfffffff800008812 */ /* 0x000fca00078ec0ff */
[----:B------:R-:W-:-:S05]  /*b510*/  @!P0 IMAD.WIDE R2, R0, 0x2, R2 ;  /* 0x0000000200028825 */ /* 0x000fca00078e0202 */
[----:B------:R2:W-:Y:S02]  /*b520*/  @!P0 ST.E.128 [R2.64], R20 ;  /* 0x0000001402008985 */ /* 0x0005e4000c101d0e */
.L_x_9:
[----:B------:R-:W-:Y:S05]  /*b530*/  BSYNC B0 ;  /* 0x0000000000007941 */ /* 0x000fea0003800000 */
.L_x_8:
[----:B------:R-:W-:Y:S01]  /*b540*/  IADD3 R0, R47, 0x40, RZ ;  /* 0x000000402f007810 */ /* 0x000fe20007ffe0ff */
[----:B--2---:R2:W1:Y:S01]  /*b550*/  SHFL.IDX PT, R3, R7, 0x2, 0x181f ;  /* 0x00581f0007037f89 */ /* 0x00446200000e0000 */
[----:B------:R-:W-:Y:S02]  /*b560*/  BSSY B0, `(.L_x_10) ;  /* 0x000000d000007945 */ /* 0x000fe40003800000 */
[----:B------:R-:W-:Y:S01]  /*b570*/  ISETP.GE.AND P0, PT, R0, R44, PT ;  /* 0x0000002c0000720c */ /* 0x000fe20003f06270 */
[----:B---3--:R2:W3:-:S12]  /*b580*/  SHFL.IDX PT, R2, R16, 0x2, 0x181f ;  /* 0x00581f0010027f89 */ /* 0x0084d800000e0000 */
[----:B------:R-:W-:Y:S05]  /*b590*/  @P0 BRA `(.L_x_11) ;  /* 0x0000009000000947 */ /* 0x000fea0003800000 */
[----:B-----5:R-:W-:Y:S02]  /*b5a0*/  ISETP.GE.AND P0, PT, R46, c[0x0][0x3c8], PT ;  /* 0x0000f2002e007a0c */ /* 0x020fe40003f06270 */
[----:B------:R-:W-:-:S11]  /*b5b0*/  ISETP.GE.AND P1, PT, R6, c[0x0][0x3c8], PT ;  /* 0x0000f20006007a0c */ /* 0x000fd60003f26270 */
[----:B------:R-:W-:Y:S02]  /*b5c0*/  @!P0 SHF.R.S32.HI R0, RZ, 0x1f, R46 ;  /* 0x0000001fff008819 */ /* 0x000fe4000001142e */
[----:B-1-3--:R-:W-:Y:S02]  /*b5d0*/  @!P1 IMAD.WIDE R4, R6, 0x2, R2 ;  /* 0x0000000206049825 */ /* 0x00afe400078e0202 */
[----:B------:R-:W-:-:S03]  /*b5e0*/  @!P0 LEA.HI R0, R0, R46, RZ, 0x3 ;  /* 0x0000002e00008211 */ /* 0x000fc600078f18ff */
[----:B----4-:R1:W-:Y:S01]  /*b5f0*/  @!P1 ST.E.128 [R4.64], R32 ;  /* 0x0000002004009985 */ /* 0x0103e2000c101d0e */
[----:B------:R-:W-:-:S05]  /*b600*/  @!P0 LOP3.LUT R0, R0, 0xfffffff8, RZ, 0xc0, !PT ;  /* 0xfffffff800008812 */ /* 0x000fca00078ec0ff */
[----:B------:R-:W-:-:S05]  /*b610*/  @!P0 IMAD.WIDE R2, R0, 0x2, R2 ;  /* 0x0000000200028825 */ /* 0x000fca00078e0202 */
[----:B------:R1:W-:Y:S02]  /*b620*/  @!P0 ST.E.128 [R2.64], R28 ;  /* 0x0000001c02008985 */ /* 0x0003e4000c101d0e */
.L_x_11:
[----:B------:R-:W-:Y:S05]  /*b630*/  BSYNC B0 ;  /* 0x0000000000007941 */ /* 0x000fea0003800000 */
.L_x_10:
[----:B------:R-:W-:Y:S01]  /*b640*/  IADD3 R0, R47, 0x60, RZ ;  /* 0x000000602f007810 */ /* 0x000fe20007ffe0ff */
[----:B-1----:R1:W2:Y:S03]  /*b650*/  SHFL.IDX PT, R3, R7, 0x3, 0x181f ;  /* 0x00781f0007037f89 */ /* 0x0022a600000e0000 */
[----:B------:R-:W-:Y:S01]  /*b660*/  ISETP.GE.AND P0, PT, R0, R44, PT ;  /* 0x0000002c0000720c */ /* 0x000fe20003f06270 */
[----:B---3--:R1:W3:-:S12]  /*b670*/  SHFL.IDX PT, R2, R16, 0x3, 0x181f ;  /* 0x00781f0010027f89 */ /* 0x0082d800000e0000 */
[----:B------:R-:W-:Y:S05]  /*b680*/  @P0 EXIT ;  /* 0x000000000000094d */ /* 0x000fea0003800000 */
[----:B------:R-:W-:-:S13]  /*b690*/  ISETP.GE.AND P0, PT, R6, c[0x0][0x3c8], PT ;  /* 0x0000f20006007a0c */ /* 0x000fda0003f06270 */
[----:B--23--:R-:W-:-:S05]  /*b6a0*/  @!P0 IMAD.WIDE R4, R6, 0x2, R2 ;  /* 0x0000000206048825 */ /* 0x00cfca00078e0202 */
[----:B------:R2:W-:Y:S01]  /*b6b0*/  @!P0 ST.E.128 [R4.64], R36 ;  /* 0x0000002404008985 */ /* 0x0005e2000c101d0e */
[----:B-----5:R-:W-:-:S13]  /*b6c0*/  ISETP.GE.AND P0, PT, R46, c[0x0][0x3c8], PT ;  /* 0x0000f2002e007a0c */ /* 0x020fda0003f06270 */
[----:B------:R-:W-:Y:S05]  /*b6d0*/  @P0 EXIT ;  /* 0x000000000000094d */ /* 0x000fea0003800000 */
[----:B------:R-:W-:-:S04]  /*b6e0*/  SHF.R.S32.HI R0, RZ, 0x1f, R46 ;  /* 0x0000001fff007819 */ /* 0x000fc8000001142e */
[----:B------:R-:W-:-:S04]  /*b6f0*/  LEA.HI R0, R0, R46, RZ, 0x3 ;  /* 0x0000002e00007211 */ /* 0x000fc800078f18ff */
[----:B------:R-:W-:-:S05]  /*b700*/  LOP3.LUT R0, R0, 0xfffffff8, RZ, 0xc0, !PT ;  /* 0xfffffff800007812 */ /* 0x000fca00078ec0ff */
[----:B------:R-:W-:-:S05]  /*b710*/  IMAD.WIDE R2, R0, 0x2, R2 ;  /* 0x0000000200027825 */ /* 0x000fca00078e0202 */
[----:B------:R-:W-:Y:S01]  /*b720*/  ST.E.128 [R2.64], R40 ;  /* 0x0000002802007985 */ /* 0x000fe2000c101d0e */
[----:B------:R-:W-:Y:S05]  /*b730*/  EXIT ;  /* 0x000000000000794d */ /* 0x000fea0003800000 */
.L_x_12:
[----:B------:R-:W-:-:S00]  /*b740*/  BRA `(.L_x_12) ;  /* 0xfffffff000007947 */ /* 0x000fc0000383ffff */
[----:B------:R-:W-:-:S00]  /*b750*/  NOP ;  /* 0x0000000000007918 */ /* 0x000fc00000000000 */
        /* <DEDUP_REMOVED lines=10> */
.L_x_2165:


//--------------------- .text._ZN7cutlass13device_kernelIN5flash19enable_sm80_to_sm89INS1_16FlashAttnFwdSm80INS1_25CollectiveMainloopFwdSm80ILi8ELi1ELb1EN4cute5tupleIJNS5_1CILi128EEES8_S8_EEELi128ENS_6half_tEfNS_4arch4Sm80ELb0ELb0ELb1ELb1ELb1ELb0ELb1ELb0EEENS1_21CollectiveEpilogueFwdIS9_NS6_IJNS7_ILi1EEESF_SF_EEESA_SC_Li256ELb1ELb1ELb0ELb0EEENS1_19SingleTileSchedulerILb1ELb0ELb1ELi128EEEEEEEEEvNT_6ParamsE --------------------------
	.section	.text._ZN7cutlass13device_kernelIN5flash19enable_sm80_to_sm89INS1_16FlashAttnFwdSm80INS1_25CollectiveMainloopFwdSm80ILi8ELi1ELb1EN4cute5tupleIJNS5_1CILi128EEES8_S8_EEELi128ENS_6half_tEfNS_4arch4Sm80ELb0ELb0ELb1ELb1ELb1ELb0ELb1ELb0EEENS1_21CollectiveEpilogueFwdIS9_NS6_IJNS7_ILi1EEESF_SF_EEESA_SC_Li256ELb1ELb1ELb0ELb0EEENS1_19SingleTileSchedulerILb1ELb0ELb1ELi128EEEEEEEEEvNT_6ParamsE,"ax",@progbits
	.sectioninfo	@"SHI_REGISTERS=255"
	.align	128
.text._ZN7cutlass13device_kernelIN5flash19enable_sm80_to_sm89INS1_16FlashAttnFwdSm80INS1_25CollectiveMainloopFwdSm80ILi8ELi1ELb1EN4cute5tupleIJNS5_1CILi128EEES8_S8_EEELi128ENS_6half_tEfNS_4arch4Sm80ELb0ELb0ELb1ELb1ELb1ELb0ELb1ELb0EEENS1_21CollectiveEpilogueFwdIS9_NS6_IJNS7_ILi1EEESF_SF_EEESA_SC_Li256ELb1ELb1ELb0ELb0EEENS1_19SingleTileSchedulerILb1ELb0ELb1ELi128EEEEEEEEEvNT_6ParamsE:
        .type           _ZN7cutlass13device_kernelIN5flash19enable_sm80_to_sm89INS1_16FlashAttnFwdSm80INS1_25CollectiveMainloopFwdSm80ILi8ELi1ELb1EN4cute5tupleIJNS5_1CILi128EEES8_S8_EEELi128ENS_6half_tEfNS_4arch4Sm80ELb0ELb0ELb1ELb1ELb1ELb0ELb1ELb0EEENS1_21CollectiveEpilogueFwdIS9_NS6_IJNS7_ILi1EEESF_SF_EEESA_SC_Li256ELb1ELb1ELb0ELb0EEENS1_19SingleTileSchedulerILb1ELb0ELb1ELi128EEEEEEEEEvNT_6ParamsE,@function
        .size           _ZN7cutlass13device_kernelIN5flash19enable_sm80_to_sm89INS1_16FlashAttnFwdSm80INS1_25CollectiveMainloopFwdSm80ILi8ELi1ELb1EN4cute5tupleIJNS5_1CILi128EEES8_S8_EEELi128ENS_6half_tEfNS_4arch4Sm80ELb0ELb0ELb1ELb1ELb1ELb0ELb1ELb0EEENS1_21CollectiveEpilogueFwdIS9_NS6_IJNS7_ILi1EEESF_SF_EEESA_SC_Li256ELb1ELb1ELb0ELb0EEENS1_19SingleTileSchedulerILb1ELb0ELb1ELi128EEEEEEEEEvNT_6ParamsE,(.L_x_2166 - _ZN7cutlass13device_kernelIN5flash19enable_sm80_to_sm89INS1_16FlashAttnFwdSm80INS1_25CollectiveMainloopFwdSm80ILi8ELi1ELb1EN4cute5tupleIJNS5_1CILi128EEES8_S8_EEELi128ENS_6half_tEfNS_4arch4Sm80ELb0ELb0ELb1ELb1ELb1ELb0ELb1ELb0EEENS1_21CollectiveEpilogueFwdIS9_NS6_IJNS7_ILi1EEESF_SF_EEESA_SC_Li256ELb1ELb1ELb0ELb0EEENS1_19SingleTileSchedulerILb1ELb0ELb1ELi128EEEEEEEEEvNT_6ParamsE)
        .other          _ZN7cutlass13device_kernelIN5flash19enable_sm80_to_sm89INS1_16FlashAttnFwdSm80INS1_25CollectiveMainloopFwdSm80ILi8ELi1ELb1EN4cute5tupleIJNS5_1CILi128EEES8_S8_EEELi128ENS_6half_tEfNS_4arch4Sm80ELb0ELb0ELb1ELb1ELb1ELb0ELb1ELb0EEENS1_21CollectiveEpilogueFwdIS9_NS6_IJNS7_ILi1EEESF_SF_EEESA_SC_Li256ELb1ELb1ELb0ELb0EEENS1_19SingleTileSchedulerILb1ELb0ELb1ELi128EEEEEEEEEvNT_6ParamsE,@"STO_CUDA_ENTRY STV_DEFAULT"
_ZN7cutlass13device_kernelIN5flash19enable_sm80_to_sm89INS1_16FlashAttnFwdSm80INS1_25CollectiveMainloopFwdSm80ILi8ELi1ELb1EN4cute5tupleIJNS5_1CILi128EEES8_S8_EEELi128ENS_6half_tEfNS_4arch4Sm80ELb0ELb0ELb1ELb1ELb1ELb0ELb1ELb0EEENS1_21CollectiveEpilogueFwdIS9_NS6_IJNS7_ILi1EEESF_SF_EEESA_SC_Li256ELb1ELb1ELb0ELb0EEENS1_19SingleTileSchedulerILb1ELb0ELb1ELi128EEEEEEEEEvNT_6ParamsE:
[----:B------:R-:W-:Y:S02]  /*0000*/  MOV R1, c[0x0][0x28] ;  /* 0x00000a0000017a02 */ /* 0x000fe40000000f00 */
[----:B------:R-:W1:Y:S01]  /*0010*/  S2R R5, SR_TID.X ;  /* 0x0000000000057919 */ /* 0x000e620000002100 */
[----:B------:R-:W2:Y:S01]  /*0020*/  S2UR UR11, SR_CTAID.Z ;  /* 0x00000000000b79c3 */ /* 0x000ea20000002700 */
[----:B------:R-:W-:Y:S01]  /*0030*/  UMOV UR14, 0x4 ;  /* 0x00000004000e7882 */ /* 0x000fe20000000000 */
[----:B------:R-:W-:Y:S01]  /*0040*/  IADD3 R1, R1, -0x18, RZ ;  /* 0xffffffe801017810 */ /* 0x000fe20007ffe0ff */
[----:B------:R-:W-:Y:S02]  /*0050*/  ULDC.64 UR6, c[0x0][0x568] ;  /* 0x00015a0000067ab9 */ /* 0x000fe40000000a00 */
[----:B------:R-:W-:-:S03]  /*0060*/  ULDC.64 UR12, c[0x0][0x118] ;  /* 0x00004600000c7ab9 */ /* 0x000fc60000000a00 */
[----:B------:R-:W3:Y:S01]  /*0070*/  S2UR UR5, SR_CTAID.X ;  /* 0x00000000000579c3 */ /* 0x000ee20000002500 */
[----:B-1----:R-:W-:Y:S01]  /*0080*/  SHF.R.U32.HI R0, RZ, 0x5, R5 ;  /* 0x00000005ff007819 */ /* 0x002fe20000011605 */
[----:B--2---:R-:W-:-:S05]  /*0090*/  UIMAD.WIDE UR6, UR11, UR14, UR6 ;  /* 0x0000000e0b0672a5 */ /* 0x004fca000f8e0206 */
[----:B------:R-:W1:Y:S02]  /*00a0*/  SHFL.IDX PT, R0, R0, RZ, 0x1f ;  /* 0x00001fff00007589 */ /* 0x000e6400000e0000 */
[----:B-1----:R-:W-:-:S13]  /*00b0*/  ISETP.NE.AND P0, PT, R0, RZ, PT ;  /* 0x000000ff0000720c */ /* 0x002fda0003f05270 */
[----:B---3--:R-:W-:Y:S05]  /*00c0*/  @!P0 BRA `(.L_x_13) ;  /* 0x000001c000008947 */ /* 0x008fea0003800000 */
[----:B------:R-:W-:-:S04]  /*00d0*/  ISETP.NE.U32.AND P0, PT, RZ, c[0x0][0x568], PT ;  /* 0x00015a00ff007a0c */ /* 0x000fc80003f05070 */
[----:B------:R-:W-:-:S13]  /*00e0*/  ISETP.NE.AND.EX P0, PT, RZ, c[0x0][0x56c], PT, P0 ;  /* 0x00015b00ff007a0c */ /* 0x000fda0003f05300 */
[----:B------:R-:W-:Y:S05]  /*00f0*/  @!P0 BRA `(.L_x_14) ;  /* 0x0000005000008947 */ /* 0x000fea0003800000 */
[----:B------:R-:W-:Y:S02]  /*0100*/  MOV R2, UR6 ;  /* 0x0000000600027c02 */ /* 0x000fe40008000f00 */
[----:B------:R-:W-:-:S05]  /*0110*/  MOV R3, UR7 ;  /* 0x0000000700037c02 */ /* 0x000fca0008000f00 */
[----:B------:R-:W2:Y:S02]  /*0120*/  LDG.E R2, [R2.64] ;  /* 0x0000000c02027981 */ /* 0x000ea4000c1e1900 */
[----:B--2---:R1:W2:Y:S02]  /*0130*/  R2UR UR6, R2 ;  /* 0x00000000020673c2 */ /* 0x0042a400000e0000 */
[----:B-12---:R-:W-:Y:S05]  /*0140*/  BRA `(.L_x_15) ;  /* 0x000000e000007947 */ /* 0x006fea0003800000 */
.L_x_14:
[----:B------:R-:W-:-:S04]  /*0150*/  ISETP.NE.U32.AND P0, PT, RZ, c[0x0][0x560], PT ;  /* 0x00015800ff007a0c */ /* 0x000fc80003f05070 */
[----:B------:R-:W-:-:S13]  /*0160*/  ISETP.NE.AND.EX P0, PT, RZ, c[0x0][0x564], PT, P0 ;  /* 0x00015900ff007a0c */ /* 0x000fda0003f05300 */
[----:B------:R-:W-:Y:S05]  /*0170*/  @!P0 BRA `(.L_x_16) ;  /* 0x000000a000008947 */ /* 0x000fea0003800000 */
[----:B------:R-:W-:Y:S02]  /*0180*/  ULDC.64 UR6, c[0x0][0x560] ;  /* 0x0001580000067ab9 */ /* 0x000fe40000000a00 */
[----:B------:R-:W-:-:S06]  /*0190*/  UIMAD.WIDE UR6, UR11, UR14, UR6 ;  /* 0x0000000e0b0672a5 */ /* 0x000fcc000f8e0206 */
[----:B------:R-:W-:Y:S02]  /*01a0*/  MOV R6, UR6 ;  /* 0x0000000600067c02 */ /* 0x000fe40008000f00 */
[----:B------:R-:W-:-:S05]  /*01b0*/  MOV R7, UR7 ;  /* 0x0000000700077c02 */ /* 0x000fca0008000f00 */
[----:B------:R-:W2:Y:S04]  /*01c0*/  LDG.E R2, [R6.64] ;  /* 0x0000000c06027981 */ /* 0x000ea8000c1e1900 */
[----:B------:R-:W3:Y:S01]  /*01d0*/  LDG.E R0, [R6.64+0x4] ;  /* 0x0000040c06007981 */ /* 0x000ee2000c1e1900 */
[----:B--2---:R-:W1:Y:S08]  /*01e0*/  R2UR UR4, R2 ;  /* 0x00000000020473c2 */ /* 0x004e7000000e0000 */
[----:B---3--:R-:W1:Y:S02]  /*01f0*/  R2UR UR6, R0 ;  /* 0x00000000000673c2 */ /* 0x008e6400000e0000 */
[----:B-1----:R-:W-:Y:S01]  /*0200*/  UIADD3 UR6, -UR4, UR6, URZ ;  /* 0x0000000604067290 */ /* 0x002fe2000fffe13f */
[----:B------:R-:W-:Y:S05]  /*0210*/  BRA `(.L_x_15) ;  /* 0x0000001000007947 */ /* 0x000fea0003800000 */
.L_x_16:
[----:B------:R-:W-:Y:S02]  /*0220*/  ULDC UR6, c[0x0][0x54c] ;  /* 0x0001530000067ab9 */ /* 0x000fe40000000800 */
.L_x_15:
[----:B------:R-:W-:Y:S02]  /*0230*/  ULDC UR4, c[0x0][0x548] ;  /* 0x0001520000047ab9 */ /* 0x000fe40000000800 */
[----:B------:R-:W-:-:S02]  /*0240*/  USHF.L.U32 UR5, UR5, 0x7, URZ ;  /* 0x0000000705057899 */ /* 0x000fc4000800063f */
[----:B------:R-:W-:-:S04]  /*0250*/  UIMAD UR4, UR6, UR4, URZ ;  /* 0x00000004060472a4 */ /* 0x000fc8000f8e023f */
[----:B------:R-:W-:-:S04]  /*0260*/  UISETP.GE.AND UP0, UPT, UR5, UR4, UPT ;  /* 0x000000040500728c */ /* 0x000fc8000bf06270 */
[----:B------:R-:W-:Y:S01]  /*0270*/  USEL UR11, UR11, 0xffffffff, !UP0 ;  /* 0xffffffff0b0b7887 */ /* 0x000fe2000c000000 */
[----:B------:R-:W-:Y:S05]  /*0280*/  BRA `(.L_x_17) ;  /* 0x000001b000007947 */ /* 0x000fea0003800000 */
.L_x_13:
        /* <DEDUP_REMOVED lines=8> */
.L_x_18:
        /* <DEDUP_REMOVED lines=13> */
.L_x_20:
[----:B------:R-:W-:Y:S02]  /*03e0*/  ULDC UR6, c[0x0][0x54c] ;  /* 0x0001530000067ab9 */ /* 0x000fe40000000800 */
.L_x_19:
[----:B------:R-:W-:Y:S02]  /*03f0*/  ULDC UR4, c[0x0][0x548] ;  /* 0x0001520000047ab9 */ /* 0x000fe40000000800 */
[----:B------:R-:W-:-:S02]  /*0400*/  USHF.L.U32 UR5, UR5, 0x7, URZ ;  /* 0x0000000705057899 */ /* 0x000fc4000800063f */
[----:B------:R-:W-:-:S04]  /*0410*/  UIMAD UR4, UR6, UR4, URZ ;  /* 0x00000004060472a4 */ /* 0x000fc8000f8e023f */
[----:B------:R-:W-:-:S04]  /*0420*/  UISETP.GE.AND UP0, UPT, UR5, UR4, UPT ;  /* 0x000000040500728c */ /* 0x000fc8000bf06270 */
[----:B------:R-:W-:-:S06]  /*0430*/  USEL UR11, UR11, 0xffffffff, !UP0 ;  /* 0xffffffff0b0b7887 */ /* 0x000fcc000c000000 */
.L_x_17:
[----:B------:R-:W-:-:S13]  /*0440*/  ISETP.LE.AND P0, PT, RZ, UR11, PT ;  /* 0x0000000bff007c0c */ /* 0x000fda000bf03270 */
[----:B------:R-:W-:Y:S05]  /*0450*/  @!P0 EXIT ;  /* 0x000000000000894d */ /* 0x000fea0003800000 */
[----:B------:R-:W-:Y:S02]  /*0460*/  ULDC.64 UR4, c[0x0][0x370] ;  /* 0x0000dc0000047ab9 */ /* 0x000fe40000000a00 */
[----:B------:R-:W-:Y:S02]  /*0470*/  UISETP.NE.U32.AND UP0, UPT, URZ, UR4, UPT ;  /* 0x000000043f00728c */ /* 0x000fe4000bf05070 */
[----:B------:R-:W-:Y:S02]  /*0480*/  ULDC.64 UR6, c[0x0][0x370] ;  /* 0x0000dc0000067ab9 */ /* 0x000fe40000000a00 */
[----:B------:R-:W-:-:S03]  /*0490*/  UISETP.NE.AND.EX UP0, UPT, URZ, UR5, UPT, UP0 ;  /* 0x000000053f00728c */ /* 0x000fc6000bf05300 */
[----:B------:R-:W-:Y:S02]  /*04a0*/  ULDC.64 UR4, c[0x0][0x348] ;  /* 0x0000d20000047ab9 */ /* 0x000fe40000000a00 */
[----:B------:R-:W-:Y:S01]  /*04b0*/  UISETP.NE.U32.AND UP1, UPT, URZ, UR4, UPT ;  /* 0x000000043f00728c */ /* 0x000fe2000bf25070 */
[----:B------:R-:W-:-:S03]  /*04c0*/  PLOP3.LUT P2, PT, PT, PT, UP0, 0x80, 0x0 ;  /* 0x000000000000781c */ /* 0x000fc60003f4f008 */
[----:B------:R-:W-:Y:S02]  /*04d0*/  UISETP.NE.AND.EX UP1, UPT, URZ, UR5, UPT, UP1 ;  /* 0x000000053f00728c */ /* 0x000fe4000bf25310 */
[----:B------:R-:W-:Y:S02]  /*04e0*/  @UP0 UIMAD.WIDE UR6, UR11, UR14, UR6 ;  /* 0x0000000e0b0602a5 */ /* 0x000fe4000f8e0206 */
[----:B------:R-:W-:Y:S02]  /*04f0*/  ULDC.64 UR4, c[0x0][0x348] ;  /* 0x0000d20000047ab9 */ /* 0x000fe40000000a00 */
[----:B------:R-:W-:Y:S01]  /*0500*/  UIMAD.WIDE UR4, UR11, UR14, UR4 ;  /* 0x0000000e0b0472a5 */ /* 0x000fe2000f8e0204 */
[----:B------:R-:W-:Y:S01]  /*0510*/  PLOP3.LUT P1, PT, PT, PT, UP1, 0x80, 0x0 ;  /* 0x000000000000781c */ /* 0x000fe20003f2f018 */
[----:B------:R-:W-:Y:S02]  /*0520*/  IMAD.U32 R3, RZ, RZ, UR7 ;  /* 0x00000007ff037e24 */ /* 0x000fe4000f8e00ff */
[----:B------:R-:W-:-:S02]  /*0530*/  IMAD.U32 R2, RZ, RZ, UR6 ;  /* 0x00000006ff027e24 */ /* 0x000fc4000f8e00ff */
[----:B------:R-:W-:Y:S01]  /*0540*/  MOV R8, UR4 ;  /* 0x0000000400087c02 */ /* 0x000fe20008000f00 */
[----:B------:R-:W-:Y:S01]  /*0550*/  IMAD.U32 R9, RZ, RZ, UR5 ;  /* 0x00000005ff097e24 */ /* 0x000fe2000f8e00ff */
[----:B------:R-:W-:Y:S01]  /*0560*/  ULDC.64 UR4, c[0x0][0x360] ;  /* 0x0000d80000047ab9 */ /* 0x000fe20000000a00 */
[----:B------:R1:W2:Y:S01]  /*0570*/  @P2 LDG.E R3, [R2.64] ;  /* 0x0000000c02032981 */ /* 0x0002a2000c1e1900 */
[----:B------:R-:W-:-:S04]  /*0580*/  UISETP.NE.U32.AND UP0, UPT, URZ, UR4, UPT ;  /* 0x000000043f00728c */ /* 0x000fc8000bf05070 */
[----:B------:R-:W-:-:S03]  /*0590*/  UISETP.NE.AND.EX UP0, UPT, URZ, UR5, UPT, UP0 ;  /* 0x000000053f00728c */ /* 0x000fc6000bf05300 */
[----:B------:R-:W-:-:S03]  /*05a0*/  ULDC.64 UR4, c[0x0][0x360] ;  /* 0x0000d80000047ab9 */ /* 0x000fc60000000a00 */
[----:B------:R-:W-:-:S05]  /*05b0*/  PLOP3.LUT P0, PT, PT, PT, UP0, 0x80, 0x0 ;  /* 0x000000000000781c */ /* 0x000fca0003f0f008 */
[----:B------:R-:W-:Y:S01]  /*05c0*/  @UP0 UIMAD.WIDE UR4, UR11, UR14, UR4 ;  /* 0x0000000e0b0402a5 */ /* 0x000fe2000f8e0204 */
[----:B------:R-:W-:-:S05]  /*05d0*/  MOV R0, c[0x0][0x168] ;  /* 0x00005a0000007a02 */ /* 0x000fca0000000f00 */
[----:B------:R-:W-:Y:S01]  /*05e0*/  IMAD.U32 R6, RZ, RZ, UR4 ;  /* 0x00000004ff067e24 */ /* 0x000fe2000f8e00ff */
[----:B------:R-:W-:Y:S01]  /*05f0*/  MOV R7, UR5 ;  /* 0x0000000500077c02 */ /* 0x000fe20008000f00 */
[----:B-1----:R-:W3:Y:S04]  /*0600*/  @P1 LDG.E R2, [R8.64] ;  /* 0x0000000c08021981 */ /* 0x002ee8000c1e1900 */
[----:B------:R1:W5:Y:S01]  /*0610*/  @P0 LDG.E R0, [R6.64] ;  /* 0x0000000c06000981 */ /* 0x000362000c1e1900 */
[----:B------:R-:W4:Y:S01]  /*0620*/  S2UR UR9, SR_CTAID.Y ;  /* 0x00000000000979c3 */ /* 0x000f220000002600 */
[----:B------:R-:W-:Y:S02]  /*0630*/  UMOV UR10, URZ ;  /* 0x0000003f000a7c82 */ /* 0x000fe40008000000 */
[----:B------:R-:W-:-:S02]  /*0640*/  UMOV UR15, URZ ;  /* 0x0000003f000f7c82 */ /* 0x000fc40008000000 */
[----:B------:R-:W-:Y:S02]  /*0650*/  ULDC UR5, c[0x0][0x2ac] ;  /* 0x0000ab0000057ab9 */ /* 0x000fe40000000800 */
[----:B------:R-:W-:Y:S02]  /*0660*/  ULDC UR4, c[0x0][0x1d0] ;  /* 0x0000740000047ab9 */ /* 0x000fe40000000800 */
[----:B------:R-:W-:Y:S02]  /*0670*/  UIMAD UR4, UR5, UR4, URZ ;  /* 0x00000004050472a4 */ /* 0x000fe4000f8e023f */
[----:B----4-:R-:W-:Y:S01]  /*0680*/  USHF.R.S32.HI UR8, URZ, 0x1f, UR9 ;  /* 0x0000001f3f087899 */ /* 0x010fe20008011409 */
[----:B--2---:R1:W2:Y:S08]  /*0690*/  @P2 R2UR UR10, R3 ;  /* 0x00000000030a23c2 */ /* 0x0042b000000e0000 */
[----:B---3--:R1:W3:Y:S02]  /*06a0*/  @P1 R2UR UR15, R2 ;  /* 0x00000000020f13c2 */ /* 0x0082e400000e0000 */
[----:B-123--:R-:W-:Y:S05]  /*06b0*/  @P0 BRA `(.L_x_21) ;  /* 0x0000004000000947 */ /* 0x00efea0003800000 */
[----:B------:R-:W-:Y:S05]  /*06c0*/  @!P1 BRA `(.L_x_21) ;  /* 0x0000003000009947 */ /* 0x000fea0003800000 */
[----:B-----5:R1:W2:Y:S04]  /*06d0*/  LDG.E R0, [R8.64] ;  /* 0x0000000c08007981 */ /* 0x0202a8000c1e1900 */
[----:B-1----:R-:W2:Y:S02]  /*06e0*/  LDG.E R8, [R8.64+0x4] ;  /* 0x0000040c08087981 */ /* 0x002ea4000c1e1900 */
[----:B--2---:R-:W-:-:S02]  /*06f0*/  IADD3 R0, -R0, R8, RZ ;  /* 0x0000000800007210 */ /* 0x004fc40007ffe1ff */
.L_x_21:
[----:B------:R-:W-:-:S04]  /*0700*/  ISETP.NE.U32.AND P0, PT, RZ, c[0x0][0x368], PT ;  /* 0x0000da00ff007a0c */ /* 0x000fc80003f05070 */
[----:B------:R-:W-:-:S13]  /*0710*/  ISETP.NE.AND.EX P0, PT, RZ, c[0x0][0x36c], PT, P0 ;  /* 0x0000db00ff007a0c */ /* 0x000fda0003f05300 */
[----:B------:R-:W-:Y:S05]  /*0720*/  @!P0 BRA `(.L_x_22) ;  /* 0x0000007000008947 */ /* 0x000fea0003800000 */
[----:B------:R-:W-:Y:S02]  /*0730*/  ULDC.64 UR4, c[0x0][0x368] ;  /* 0x0000da0000047ab9 */ /* 0x000fe40000000a00 */
[----:B------:R-:W-:-:S06]  /*0740*/  UIMAD.WIDE UR4, UR11, UR14, UR4 ;  /* 0x0000000e0b0472a5 */ /* 0x000fcc000f8e0204 */
[----:B------:R-:W-:Y:S02]  /*0750*/  MOV R2, UR4 ;  /* 0x0000000400027c02 */ /* 0x000fe40008000f00 */
[----:B------:R-:W-:-:S05]  /*0760*/  MOV R3, UR5 ;  /* 0x0000000500037c02 */ /* 0x000fca0008000f00 */
[----:B------:R-:W2:Y:S02]  /*0770*/  LDG.E R2, [R2.64] ;  /* 0x0000000c02027981 */ /* 0x000ea4000c1e1900 */
[----:B--2---:R1:W2:Y:S02]  /*0780*/  R2UR UR4, R2 ;  /* 0x00000000020473c2 */ /* 0x0042a400000e0000 */
[----:B-12---:R-:W-:Y:S05]  /*0790*/  BRA `(.L_x_23) ;  /* 0x000000c000007947 */ /* 0x006fea0003800000 */
.L_x_22:
        /* <DEDUP_REMOVED lines=11> */
[----:B-1----:R-:W-:-:S06]  /*0850*/  UIADD3 UR4, -UR5, UR4, URZ ;  /* 0x0000000405047290 */ /* 0x002fcc000fffe13f */
.L_x_23:
[----:B------:R-:W-:Y:S01]  /*0860*/  UIADD3 UR7, -UR10, UR4, URZ ;  /* 0x000000040a077290 */ /* 0x000fe2000fffe13f */
[----:B------:R-:W-:Y:S01]  /*0870*/  PLOP3.LUT P2, PT, PT, PT, PT, 0x80, 0x0 ;  /* 0x000000000000781c */ /* 0x000fe20003f4f070 */
[----:B------:R-:W-:Y:S01]  /*0880*/  IMAD.MOV.U32 R2, RZ, RZ, RZ ;  /* 0x000000ffff027224 */ /* 0x000fe200078e00ff */
[----:B------:R-:W-:Y:S01]  /*0890*/  MOV R4, RZ ;  /* 0x000000ff00047202 */ /* 0x000fe20000000f00 */
[----:B------:R-:W-:Y:S01]  /*08a0*/  UISETP.GE.AND UP0, UPT, UR7, 0x1, UPT ;  /* 0x000000010700788c */ /* 0x000fe2000bf06270 */
[----:B------:R-:W-:Y:S01]  /*08b0*/  IMAD.MOV.U32 R70, RZ, RZ, RZ ;  /* 0x000000ffff467224 */ /* 0x000fe200078e00ff */
[----:B------:R-:W-:Y:S01]  /*08c0*/  UIADD3 UR4, UR7, 0x7f, URZ ;  /* 0x0000007f07047890 */ /* 0x000fe2000fffe03f */
[----:B------:R-:W-:Y:S01]  /*08d0*/  IMAD.MOV.U32 R68, RZ, RZ, RZ ;  /* 0x000000ffff447224 */ /* 0x000fe200078e00ff */
[----:B------:R-:W-:Y:S01]  /*08e0*/  CS2R R74, SRZ ;  /* 0x00000000004a7805 */ /* 0x000fe2000001ff00 */
[----:B------:R-:W-:Y:S01]  /*08f0*/  CS2R R72, SRZ ;  /* 0x0000000000487805 */ /* 0x000fe2000001ff00 */
[----:B------:R-:W-:Y:S01]  /*0900*/  PLOP3.LUT P0, PT, PT, PT, UP0, 0x80, 0x0 ;  /* 0x000000000000781c */ /* 0x000fe20003f0f008 */
[----:B------:R-:W-:Y:S01]  /*0910*/  USHF.R.S32.HI UR6, URZ, 0x1f, UR4 ;  /* 0x0000001f3f067899 */ /* 0x000fe20008011404 */
[----:B------:R-:W-:Y:S01]  /*0920*/  CS2R R78, SRZ ;  /* 0x00000000004e7805 */ /* 0x000fe2000001ff00 */
[----:B------:R-:W-:Y:S01]  /*0930*/  CS2R R76, SRZ ;  /* 0x00000000004c7805 */ /* 0x000fe2000001ff00 */
[----:B------:R-:W-:Y:S01]  /*0940*/  CS2R R82, SRZ ;  /* 0x0000000000527805 */ /* 0x000fe2000001ff00 */
[----:B------:R-:W-:Y:S01]  /*0950*/  ULEA.HI UR6, UR6, UR4, URZ, 0x7 ;  /* 0x0000000406067291 */ /* 0x000fe2000f8f383f */
[----:B------:R-:W-:Y:S01]  /*0960*/  CS2R R80, SRZ ;  /* 0x0000000000507805 */ /* 0x000fe2000001ff00 */
        /* <DEDUP_REMOVED lines=25> */
[----:B------:R-:W-:Y:S05]  /*0b00*/  @!P0 BRA `(.L_x_24) ;  /* 0x00009a5000008947 */ /* 0x000fea0003800000 */
[----:B------:R-:W-:Y:S02]  /*0b10*/  ULDC.64 UR4, c[0x0][0x340] ;  /* 0x0000d00000047ab9 */ /* 0x000fe40000000a00 */
[----:B------:R-:W-:-:S04]  /*0b20*/  UISETP.NE.U32.AND UP0, UPT, URZ, UR4, UPT ;  /* 0x000000043f00728c */ /* 0x000fc8000bf05070 */
[----:B------:R-:W-:-:S03]  /*0b30*/  UISETP.NE.AND.EX UP0, UPT, URZ, UR5, UPT, UP0 ;  /* 0x000000053f00728c */ /* 0x000fc6000bf05300 */
[----:B------:R-:W-:-:S03]  /*0b40*/  ULDC.64 UR4, c[0x0][0x340] ;  /* 0x0000d00000047ab9 */ /* 0x000fc60000000a00 */
[----:B------:R-:W-:-:S05]  /*0b50*/  PLOP3.LUT P0, PT, PT, PT, UP0, 0x80, 0x0 ;  /* 0x000000000000781c */ /* 0x000fca0003f0f008 */
[----:B------:R-:W-:-:S06]  /*0b60*/  @UP0 UIMAD.WIDE UR4, UR11, UR14, UR4 ;  /* 0x0000000e0b0402a5 */ /* 0x000fcc000f8e0204 */
[----:B------:R-:W-:Y:S02]  /*0b70*/  IMAD.U32 R3, RZ, RZ, UR5 ;  /* 0x00000005ff037e24 */ /* 0x000fe4000f8e00ff */
[----:B------:R-:W-:Y:S01]  /*0b80*/  IMAD.U32 R2, RZ, RZ, UR4 ;  /* 0x00000004ff027e24 */ /* 0x000fe2000f8e00ff */
[----:B------:R-:W-:Y:S01]  /*0b90*/  SHF.R.S32.HI R6, RZ, 0x1f, R5 ;  /* 0x0000001fff067819 */ /* 0x000fe20000011405 */
[----:B------:R-:W-:Y:S01]  /*0ba0*/  USHF.R.S32.HI UR6, URZ, 0x7, UR6 ;  /* 0x000000073f067899 */ /* 0x000fe20008011406 */
[----:B------:R-:W-:Y:S01]  /*0bb0*/  MOV R4, c[0x0][0x2b8] ;  /* 0x0000ae0000047a02 */ /* 0x000fe20000000f00 */
[----:B------:R-:W-:Y:S01]  /*0bc0*/  ULDC.64 UR4, c[0x0][0x2b0] ;  /* 0x0000ac0000047ab9 */ /* 0x000fe20000000a00 */
[----:B------:R1:W2:Y:S01]  /*0bd0*/  @P0 LDG.E R3, [R2.64] ;  /* 0x0000000c02030981 */ /* 0x0002a2000c1e1900 */
[----:B------:R-:W-:Y:S02]  /*0be0*/  MOV R239, RZ ;  /* 0x000000ff00ef7202 */ /* 0x000fe40000000f00 */
[----:B-1----:R-:W-:-:S04]  /*0bf0*/  LEA.HI R2, R6, R5, RZ, 0x3 ;  /* 0x0000000506027211 */ /* 0x002fc800078f18ff */
[----:B------:R-:W-:Y:S02]  /*0c00*/  LOP3.LUT R25, R2, 0xfffffff8, RZ, 0xc0, !PT ;  /* 0xfffffff802197812 */ /* 0x000fe400078ec0ff */
[----:B------:R-:W-:Y:S02]  /*0c10*/  SHF.R.S32.HI R2, RZ, 0x3, R2 ;  /* 0x00000003ff027819 */ /* 0x000fe40000011402 */
[----:B------:R-:W-:-:S05]  /*0c20*/  IADD3 R25, -R25, R5, RZ ;  /* 0x0000000519197210 */ /* 0x000fca0007ffe1ff */
[----:B------:R-:W-:Y:S01]  /*0c30*/  IMAD R242, R25, 0x20, R2 ;  /* 0x0000002019f27824 */ /* 0x000fe200078e0202 */
[----:B------:R-:W-:Y:S06]  /*0c40*/  BAR.SYNC.DEFER_BLOCKING 0x0 ;  /* 0x0000000000007b1d */ /* 0x000fec0000010000 */
[----:B------:R-:W1:Y:S01]  /*0c50*/  S2R R7, SR_CTAID.X ;  /* 0x0000000000077919 */ /* 0x000e620000002500 */
[----:B--2---:R2:W3:Y:S01]  /*0c60*/  @P0 R2UR UR18, R3 ;  /* 0x00000000031203c2 */ /* 0x0044e200000e0000 */
[----:B------:R-:W-:Y:S01]  /*0c70*/  ISETP.NE.AND P0, PT, R4, 0x1, PT ;  /* 0x000000010400780c */ /* 0x000fe20003f05270 */
[----:B---3--:R-:W-:-:S02]  /*0c80*/  @!UP0 UMOV UR18, UR11 ;  /* 0x0000000b00128c82 */ /* 0x008fc40008000000 */
[----:B------:R-:W-:Y:S02]  /*0c90*/  USHF.R.S32.HI UR14, URZ, 0x1f, UR18 ;  /* 0x0000001f3f0e7899 */ /* 0x000fe40008011412 */
[----:B------:R-:W-:Y:S02]  /*0ca0*/  UIMAD.WIDE.U32 UR16, UR18, UR4, URZ ;  /* 0x00000004121072a5 */ /* 0x000fe4000f8e003f */
[----:B------:R-:W-:-:S04]  /*0cb0*/  UIMAD UR14, UR14, UR4, URZ ;  /* 0x000000040e0e72a4 */ /* 0x000fc8000f8e023f */
[----:B------:R-:W-:Y:S01]  /*0cc0*/  UIMAD UR14, UR18, UR5, UR14 ;  /* 0x00000005120e72a4 */ /* 0x000fe2000f8e020e */
[----:B--2---:R-:W-:-:S03]  /*0cd0*/  IMAD.U32 R3, RZ, RZ, UR6 ;  /* 0x00000006ff037e24 */ /* 0x004fc6000f8e00ff */
[----:B------:R-:W-:Y:S02]  /*0ce0*/  UIADD3 UR14, UR17, UR14, URZ ;  /* 0x0000000e110e7290 */ /* 0x000fe4000fffe03f */
[----:B------:R-:W-:Y:S01]  /*0cf0*/  USHF.R.S32.HI UR18, URZ, 0x1f, UR15 ;  /* 0x0000001f3f127899 */ /* 0x000fe2000801140f */
[----:B------:R-:W-:Y:S01]  /*0d00*/  IMAD R3, R3, 0x80, R242 ;  /* 0x0000008003037824 */ /* 0x000fe200078e02f2 */
[----:B------:R-:W-:-:S04]  /*0d10*/  ULDC.64 UR4, c[0x0][0x178] ;  /* 0x00005e0000047ab9 */ /* 0x000fc80000000a00 */
[----:B------:R-:W-:-:S04]  /*0d20*/  IADD3 R3, R3, -0x80, RZ ;  /* 0xffffff8003037810 */ /* 0x000fc80007ffe0ff */
[C---:B------:R-:W-:Y:S02]  /*0d30*/  ISETP.GE.AND P3, PT, R3.reuse, UR7, PT ;  /* 0x0000000703007c0c */ /* 0x040fe4000bf66270 */
[----:B------:R-:W-:Y:S02]  /*0d40*/  IADD3 R240, R3, UR10, RZ ;  /* 0x0000000a03f07c10 */ /* 0x000fe4000fffe0ff */
[----:B------:R-:W-:-:S03]  /*0d50*/  ISETP.GT.OR P3, PT, R242, 0x7f, P3 ;  /* 0x0000007ff200780c */ /* 0x000fc60001f64670 */
[----:B------:R-:W-:-:S04]  /*0d60*/  @P0 IMAD.HI.U32 R3, R240, c[0x0][0x2bc], RZ ;  /* 0x0000af00f0030a27 */ /* 0x000fc800078e00ff */
[----:B------:R-:W-:Y:S01]  /*0d70*/  IMAD.MOV.U32 R8, RZ, RZ, R240 ;  /* 0x000000ffff087224 */ /* 0x000fe200078e00f0 */
[----:B------:R-:W-:-:S05]  /*0d80*/  @P0 SHF.R.U32.HI R8, RZ, c[0x0][0x2c0], R3 ;  /* 0x0000b000ff080a19 */ /* 0x000fca0000011603 */
[----:B------:R-:W-:-:S04]  /*0d90*/  @!P3 IADD3 R4, P2, R8, UR16, RZ ;  /* 0x000000100804bc10 */ /* 0x000fc8000ff5e0ff */
[----:B------:R-:W-:Y:S02]  /*0da0*/  @!P3 LEA R10, P1, R4, c[0x0][0x2a0], 0x2 ;  /* 0x0000a800040aba11 */ /* 0x000fe400078210ff */
[----:B------:R-:W-:-:S04]  /*0db0*/  @!P3 LEA.HI.X.SX32 R3, R8, UR14, 0x1, P2 ;  /* 0x0000000e0803bc11 */ /* 0x000fc800090f0eff */
[----:B------:R-:W-:-:S05]  /*0dc0*/  @!P3 LEA.HI.X R11, R4, c[0x0][0x2a4], R3, 0x2, P1 ;  /* 0x0000a900040bba11 */ /* 0x000fca00008f1403 */
[----:B------:R1:W2:Y:S01]  /*0dd0*/  @!P3 LDG.E R239, [R10.64] ;  /* 0x0000000c0aefb981 */ /* 0x0002a2000c1e1900 */
[----:B------:R-:W-:Y:S01]  /*0de0*/  IMAD.MOV.U32 R3, RZ, RZ, c[0x0][0x2c4] ;  /* 0x0000b100ff037624 */ /* 0x000fe200078e00ff */
[----:B------:R-:W-:Y:S01]  /*0df0*/  UIMAD UR18, UR18, UR4, URZ ;  /* 0x00000004121272a4 */ /* 0x000fe2000f8e023f */
[----:B------:R-:W-:Y:S01]  /*0e00*/  IMAD.SHL.U32 R33, R25, 0x8, RZ ;  /* 0x0000000819217824 */ /* 0x000fe200078e00ff */
[----:B------:R-:W-:Y:S02]  /*0e10*/  UIMAD.WIDE.U32 UR20, UR15, UR4, URZ ;  /* 0x000000040f1472a5 */ /* 0x000fe4000f8e003f */
[----:B------:R-:W-:Y:S01]  /*0e20*/  UIMAD UR18, UR15, UR5, UR18 ;  /* 0x000000050f1272a4 */ /* 0x000fe2000f8e0212 */
[----:B------:R-:W-:Y:S01]  /*0e30*/  ISETP.NE.AND P1, PT, R3, 0x1, PT ;  /* 0x000000010300780c */ /* 0x000fe20003f25270 */
[----:B------:R-:W-:Y:S01]  /*0e40*/  USEL UR19, UR11, URZ, !UP1 ;  /* 0x0000003f0b137287 */ /* 0x000fe2000c800000 */
[C---:B------:R-:W-:Y:S01]  /*0e50*/  IADD3 R24, R33.reuse, 0x40, RZ ;  /* 0x0000004021187810 */ /* 0x040fe20007ffe0ff */
[----:B------:R-:W-:Y:S01]  /*0e60*/  ULDC.64 UR4, c[0x0][0x1b8] ;  /* 0x00006e0000047ab9 */ /* 0x000fe20000000a00 */
[C---:B------:R-:W-:Y:S01]  /*0e70*/  ISETP.GE.AND P3, PT, R33.reuse, c[0x0][0x198], PT ;  /* 0x0000660021007a0c */ /* 0x040fe20003f66270 */
[----:B------:R-:W-:Y:S01]  /*0e80*/  UIADD3 UR21, UR21, UR18, URZ ;  /* 0x0000001215157290 */ /* 0x000fe2000fffe03f */
[----:B------:R-:W-:Y:S01]  /*0e90*/  SHF.R.S32.HI R32, RZ, 0x1f, R24 ;  /* 0x0000001fff207819 */ /* 0x000fe20000011418 */
[----:B------:R-:W-:Y:S01]  /*0ea0*/  UIMAD UR15, UR8, UR4, URZ ;  /* 0x00000004080f72a4 */ /* 0x000fe2000f8e023f */
[----:B------:R-:W-:Y:S01]  /*0eb0*/  ISETP.GE.AND P2, PT, R24, c[0x0][0x198], PT ;  /* 0x0000660018007a0c */ /* 0x000fe20003f46270 */
[----:B------:R-:W-:Y:S01]  /*0ec0*/  USHF.R.S32.HI UR18, URZ, 0x1f, UR11 ;  /* 0x0000001f3f127899 */ /* 0x000fe2000801140b */
[----:B------:R-:W-:Y:S01]  /*0ed0*/  LEA.HI R32, R32, R24, RZ, 0x3 ;  /* 0x0000001820207211 */ /* 0x000fe200078f18ff */
[----:B------:R-:W-:Y:S01]  /*0ee0*/  UIMAD UR15, UR9, UR5, UR15 ;  /* 0x00000005090f72a4 */ /* 0x000fe2000f8e020f */
[----:B------:R-:W-:Y:S01]  /*0ef0*/  IMAD.WIDE R40, R33, 0x2, RZ ;  /* 0x0000000221287825 */ /* 0x000fe200078e02ff */
[----:B------:R-:W-:Y:S01]  /*0f00*/  UIMAD.WIDE.U32 UR20, UR9, UR4, UR20 ;  /* 0x00000004091472a5 */ /* 0x000fe2000f8e0014 */
[----:B------:R-:W-:Y:S01]  /*0f10*/  LOP3.LUT R32, R32, 0xfffffff8, RZ, 0xc0, !PT ;  /* 0xfffffff820207812 */ /* 0x000fe200078ec0ff */
[----:B------:R-:W-:-:S02]  /*0f20*/  USEL UR18, UR18, URZ, !UP1 ;  /* 0x0000003f12127287 */ /* 0x000fc4000c800000 */
[----:B------:R-:W-:Y:S01]  /*0f30*/  ULDC.64 UR4, c[0x0][0x1c0] ;  /* 0x0000700000047ab9 */ /* 0x000fe20000000a00 */
[C---:B-1----:R-:W-:Y:S01]  /*0f40*/  IMAD R10, R7.reuse, 0x80, R242 ;  /* 0x00000080070a7824 */ /* 0x042fe200078e02f2 */
[----:B------:R-:W-:Y:S01]  /*0f50*/  UIMAD UR18, UR18, UR4, URZ ;  /* 0x00000004121272a4 */ /* 0x000fe2000f8e023f */
[----:B------:R-:W-:Y:S01]  /*0f60*/  LEA R7, R7, R2, 0x7 ;  /* 0x0000000207077211 */ /* 0x000fe200078e38ff */
[----:B------:R-:W-:Y:S01]  /*0f70*/  UIADD3 UR21, UR21, UR15, URZ ;  /* 0x0000000f15157290 */ /* 0x000fe2000fffe03f */
[----:B------:R-:W-:Y:S01]  /*0f80*/  @P1 IMAD.HI.U32 R3, R10, c[0x0][0x2c8], RZ ;  /* 0x0000b2000a031a27 */ /* 0x000fe200078e00ff */
[----:B------:R-:W-:Y:S01]  /*0f90*/  UIMAD UR5, UR19, UR5, UR18 ;  /* 0x00000005130572a4 */ /* 0x000fe2000f8e0212 */
[----:B------:R-:W-:Y:S01]  /*0fa0*/  MOV R9, R10 ;  /* 0x0000000a00097202 */ /* 0x000fe20000000f00 */
[----:B------:R-:W-:Y:S02]  /*0fb0*/  UIMAD.WIDE.U32 UR20, UR19, UR4, UR20 ;  /* 0x00000004131472a5 */ /* 0x000fe4000f8e0014 */
[----:B------:R-:W-:Y:S01]  /*0fc0*/  @P1 SHF.R.U32.HI R9, RZ, c[0x0][0x2cc], R3 ;  /* 0x0000b300ff091a19 */ /* 0x000fe20000011603 */
[----:B------:R-:W-:-:S02]  /*0fd0*/  UISETP.GE.AND UP0, UPT, UR7, 0x81, UPT ;  /* 0x000000810700788c */ /* 0x000fc4000bf06270 */
[----:B------:R-:W-:Y:S01]  /*0fe0*/  UIADD3 UR5, UR21, UR5, URZ ;  /* 0x0000000515057290 */ /* 0x000fe2000fffe03f */
[--C-:B------:R-:W-:Y:S01]  /*0ff0*/  SHF.R.S32.HI R4, RZ, 0x1f, R9.reuse ;  /* 0x0000001fff047819 */ /* 0x100fe20000011409 */
[----:B------:R-:W-:Y:S01]  /*1000*/  IMAD.MOV R3, RZ, RZ, -R9 ;  /* 0x000000ffff037224 */ /* 0x000fe200078e0a09 */
[----:B------:R-:W-:Y:S01]  /*1010*/  MOV R13, UR21 ;  /* 0x00000015000d7c02 */ /* 0x000fe20008000f00 */
[----:B------:R-:W-:Y:S02]  /*1020*/  IMAD.U32 R12, RZ, RZ, UR20 ;  /* 0x00000014ff0c7e24 */ /* 0x000fe4000f8e00ff */
[----:B------:R-:W-:Y:S01]  /*1030*/  IMAD.U32 R13, RZ, RZ, UR5 ;  /* 0x00000005ff0d7e24 */ /* 0x000fe2000f8e00ff */
[----:B------:R-:W-:Y:S01]  /*1040*/  ULDC.64 UR4, c[0x0][0x1e8] ;  /* 0x00007a0000047ab9 */ /* 0x000fe20000000a00 */
[----:B------:R-:W-:Y:S01]  /*1050*/  IMAD R4, R4, c[0x0][0x1b0], RZ ;  /* 0x00006c0004047a24 */ /* 0x000fe200078e02ff */
[----:B------:R-:W-:Y:S01]  /*1060*/  UIMAD UR15, UR8, UR4, URZ ;  /* 0x00000004080f72a4 */ /* 0x000fe2000f8e023f */
[----:B------:R-:W-:Y:S01]  /*1070*/  IMAD R3, R3, c[0x0][0x2c4], R10 ;  /* 0x0000b10003037a24 */ /* 0x000fe200078e020a */
[----:B------:R-:W-:Y:S01]  /*1080*/  LEA.HI R10, R6, R5, RZ, 0x6 ;  /* 0x00000005060a7211 */ /* 0x000fe200078f30ff */
[C---:B------:R-:W-:Y:S01]  /*1090*/  IMAD R4, R9.reuse, c[0x0][0x1b4], R4 ;  /* 0x00006d0009047a24 */ /* 0x040fe200078e0204 */
[----:B------:R-:W-:Y:S01]  /*10a0*/  UIMAD.WIDE.U32 UR20, UR9, UR4, URZ ;  /* 0x00000004091472a5 */ /* 0x000fe2000f8e003f */
[----:B------:R-:W-:Y:S01]  /*10b0*/  IMAD.WIDE.U32 R12, R9, c[0x0][0x1b0], R12 ;  /* 0x00006c00090c7a25 */ /* 0x000fe200078e000c */
[----:B------:R-:W-:Y:S01]  /*10c0*/  SHF.R.S32.HI R9, RZ, 0x1f, R3 ;  /* 0x0000001fff097819 */ /* 0x000fe20000011403 */
[----:B------:R-:W-:-:S02]  /*10d0*/  UIMAD UR5, UR9, UR5, UR15 ;  /* 0x00000005090572a4 */ /* 0x000fc4000f8e020f */
[----:B------:R-:W-:Y:S01]  /*10e0*/  IMAD.IADD R13, R13, 0x1, R4 ;  /* 0x000000010d0d7824 */ /* 0x000fe200078e0204 */
[----:B------:R-:W-:Y:S01]  /*10f0*/  ULEA UR15, UR6, 0xffffff80, 0x7 ;  /* 0xffffff80060f7891 */ /* 0x000fe2000f8e383f */
[----:B------:R-:W-:Y:S01]  /*1100*/  IMAD R4, R9, c[0x0][0x1a8], RZ ;  /* 0x00006a0009047a24 */ /* 0x000fe200078e02ff */
[----:B------:R-:W-:Y:S01]  /*1110*/  SHF.L.U32 R9, R2, 0x6, RZ ;  /* 0x0000000602097819 */ /* 0x000fe200000006ff */
[----:B------:R-:W-:Y:S01]  /*1120*/  IMAD.WIDE.U32 R12, R3, c[0x0][0x1a8], R12 ;  /* 0x00006a00030c7a25 */ /* 0x000fe200078e000c */
[----:B------:R-:W-:Y:S02]  /*1130*/  UIADD3 UR18, UR21, UR5, URZ ;  /* 0x0000000515127290 */ /* 0x000fe4000fffe03f */
[----:B------:R-:W-:Y:S01]  /*1140*/  LOP3.LUT R9, R9, 0x1c0, RZ, 0xc0, !PT ;  /* 0x000001c009097812 */ /* 0x000fe200078ec0ff */
[----:B------:R-:W-:Y:S01]  /*1150*/  IMAD R4, R3, c[0x0][0x1ac], R4 ;  /* 0x00006b0003047a24 */ /* 0x000fe200078e0204 */
[----:B------:R-:W-:Y:S01]  /*1160*/  LEA R18, P1, R12, c[0x0][0x160], 0x1 ;  /* 0x000058000c127a11 */ /* 0x000fe200078208ff */
[----:B------:R-:W-:Y:S01]  /*1170*/  IMAD.SHL.U32 R10, R10, 0x8, RZ ;  /* 0x000000080a0a7824 */ /* 0x000fe200078e00ff */
[----:B------:R-:W-:Y:S01]  /*1180*/  SHF.R.U32.HI R3, RZ, 0x3, R9 ;  /* 0x00000003ff037819 */ /* 0x000fe20000011609 */
[----:B------:R-:W-:Y:S01]  /*1190*/  IMAD.IADD R4, R13, 0x1, R4 ;  /* 0x000000010d047824 */ /* 0x000fe200078e0204 */
[----:B------:R-:W-:Y:S01]  /*11a0*/  LOP3.LUT R241, R9, 0x38, R33, 0xf8, !PT ;  /* 0x0000003809f17812 */ /* 0x000fe200078ef821 */
[----:B------:R-:W-:Y:S01]  /*11b0*/  UIADD3 UR15, UR7, -UR15, URZ ;  /* 0x8000000f070f7290 */ /* 0x000fe2000fffe03f */
[----:B------:R-:W-:Y:S01]  /*11c0*/  IADD3 R9, R7, 0x20, RZ ;  /* 0x0000002007097810 */ /* 0x000fe20007ffe0ff */
[----:B------:R-:W-:Y:S01]  /*11d0*/  ULDC.64 UR4, c[0x0][0x210] ;  /* 0x0000840000047ab9 */ /* 0x000fe20000000a00 */
[----:B------:R-:W-:Y:S01]  /*11e0*/  LEA.HI.X R4, R12, c[0x0][0x164], R4, 0x1, P1 ;  /* 0x000059000c047a11 */ /* 0x000fe200008f0c04 */
[----:B------:R-:W-:Y:S01]  /*11f0*/  UIMAD UR8, UR8, UR4, URZ ;  /* 0x00000004080872a4 */ /* 0x000fe2000f8e023f */
[----:B------:R-:W-:Y:S01]  /*1200*/  SHFL.IDX PT, R12, R18, RZ, 0x181f ;  /* 0x00181fff120c7589 */ /* 0x000fe200000e0000 */
[----:B------:R-:W-:Y:S01]  /*1210*/  LOP3.LUT R241, R241, R3, RZ, 0x3c, !PT ;  /* 0x00000003f1f17212 */ /* 0x000fe200078e3cff */
[----:B-----5:R-:W-:Y:S01]  /*1220*/  IMAD R3, R0, c[0x0][0x2c4], RZ ;  /* 0x0000b10000037a24 */ /* 0x020fe200078e02ff */
[----:B------:R-:W-:Y:S01]  /*1230*/  UIMAD.WIDE.U32 UR22, UR9, UR4, URZ ;  /* 0x00000004091672a5 */ /* 0x000fe2000f8e003f */
[----:B------:R-:W1:Y:S01]  /*1240*/  SHFL.IDX PT, R13, R4, RZ, 0x181f ;  /* 0x00181fff040d7589 */ /* 0x000e6200000e0000 */
[----:B------:R-:W-:Y:S01]  /*1250*/  LOP3.LUT R241, R241, 0xfffffe00, R10, 0xf8, !PT ;  /* 0xfffffe00f1f17812 */ /* 0x000fe200078ef80a */
[----:B------:R-:W-:Y:S01]  /*1260*/  IMAD.MOV R0, RZ, RZ, -R8 ;  /* 0x000000ffff007224 */ /* 0x000fe200078e0a08 */
[-C--:B------:R-:W-:Y:S01]  /*1270*/  ISETP.GE.AND P1, PT, R7, R3.reuse, PT ;  /* 0x000000030700720c */ /* 0x080fe20003f26270 */
[----:B------:R-:W-:Y:S01]  /*1280*/  SHFL.IDX PT, R10, R18, 0x1, 0x181f ;  /* 0x00381f00120a7f89 */ /* 0x000fe200000e0000 */
[----:B------:R-:W-:Y:S01]  /*1290*/  ISETP.GE.AND P4, PT, R9, R3, PT ;  /* 0x000000030900720c */ /* 0x000fe20003f86270 */
[----:B------:R-:W-:Y:S01]  /*12a0*/  IMAD R240, R0, c[0x0][0x2b8], R240 ;  /* 0x0000ae0000f07a24 */ /* 0x000fe200078e02f0 */
[----:B------:R-:W-:Y:S01]  /*12b0*/  SHF.L.U32 R241, R241, 0x1, RZ ;  /* 0x00000001f1f17819 */ /* 0x000fe200000006ff */
[----:B------:R-:W3:Y:S01]  /*12c0*/  SHFL.IDX PT, R11, R4, 0x1, 0x181f ;  /* 0x00381f00040b7f89 */ /* 0x000ee200000e0000 */
[----:B------:R-:W-:Y:S01]  /*12d0*/  IADD3 R8, R7, 0x40, RZ ;  /* 0x0000004007087810 */ /* 0x000fe20007ffe0ff */
[----:B------:R-:W-:Y:S01]  /*12e0*/  IMAD.WIDE.U32 R14, R240, c[0x0][0x1e0], RZ ;  /* 0x00007800f00e7a25 */ /* 0x000fe200078e00ff */
[----:B------:R-:W-:Y:S01]  /*12f0*/  SHF.R.S32.HI R27, RZ, 0x1f, R240 ;  /* 0x0000001fff1b7819 */ /* 0x000fe200000114f0 */
[----:B------:R-:W-:Y:S01]  /*1300*/  SHFL.IDX PT, R19, R4, 0x3, 0x181f ;  /* 0x00781f0004137f89 */ /* 0x000fe200000e0000 */
[----:B------:R-:W-:Y:S01]  /*1310*/  LEA.HI R0, R6, R5, RZ, 0x4 ;  /* 0x0000000506007211 */ /* 0x000fe200078f20ff */
[----:B------:R-:W-:Y:S01]  /*1320*/  IMAD.WIDE.U32 R28, R240, c[0x0][0x208], RZ ;  /* 0x00008200f01c7a25 */ /* 0x000fe200078e00ff */
[----:B------:R-:W-:Y:S01]  /*1330*/  ISETP.GE.AND P5, PT, R8, R3, PT ;  /* 0x000000030800720c */ /* 0x000fe20003fa6270 */
[----:B------:R-:W-:Y:S01]  /*1340*/  UIMAD UR5, UR9, UR5, UR8 ;  /* 0x00000005090572a4 */ /* 0x000fe2000f8e0208 */
[----:B------:R-:W-:Y:S01]  /*1350*/  SHF.R.S32.HI R8, RZ, 0x4, R0 ;  /* 0x00000004ff087819 */ /* 0x000fe20000011400 */
[----:B------:R-:W-:Y:S01]  /*1360*/  IMAD R9, R27, c[0x0][0x1e0], RZ ;  /* 0x000078001b097a24 */ /* 0x000fe200078e02ff */
[----:B------:R-:W-:Y:S01]  /*1370*/  IADD3 R7, R7, 0x60, RZ ;  /* 0x0000006007077810 */ /* 0x000fe20007ffe0ff */
[----:B------:R-:W-:Y:S01]  /*1380*/  IMAD R30, R27, c[0x0][0x208], RZ ;  /* 0x000082001b1e7a24 */ /* 0x000fe200078e02ff */
[----:B------:R-:W-:Y:S01]  /*1390*/  LEA.HI R238, R0, R8, RZ, 0x1 ;  /* 0x0000000800ee7211 */ /* 0x000fe200078f08ff */
[----:B------:R-:W-:Y:S01]  /*13a0*/  IMAD R9, R240, c[0x0][0x1e4], R9 ;  /* 0x00007900f0097a24 */ /* 0x000fe200078e0209 */
[----:B------:R-:W-:Y:S01]  /*13b0*/  LEA.HI R6, R6, R5, RZ, 0x5 ;  /* 0x0000000506067211 */ /* 0x000fe200078f28ff */
[--C-:B-1----:R-:W-:Y:S01]  /*13c0*/  @!P1 IMAD.WIDE R16, R33, 0x2, R12.reuse ;  /* 0x0000000221109825 */ /* 0x102fe200078e020c */
[----:B------:R-:W-:Y:S01]  /*13d0*/  LOP3.LUT R238, R238, 0xfffffffe, RZ, 0xc0, !PT ;  /* 0xfffffffeeeee7812 */ /* 0x000fe200078ec0ff */
[----:B------:R-:W-:Y:S01]  /*13e0*/  UIADD3 UR5, UR23, UR5, URZ ;  /* 0x0000000517057290 */ /* 0x000fe2000fffe03f */
[----:B------:R-:W-:Y:S01]  /*13f0*/  IADD3 R243, R241, 0x100, RZ ;  /* 0x00000100f1f37810 */ /* 0x000fe20007ffe0ff */
[----:B------:R-:W-:Y:S01]  /*1400*/  @!P1 IMAD.WIDE R12, R32, 0x2, R12 ;  /* 0x00000002200c9825 */ /* 0x000fe200078e020c */
[----:B------:R3:W-:Y:S03]  /*1410*/  @!P1 LDGSTS.E.BYPASS.LTC128B.128 [R241+0x100], [R16.64], !P3 ;  /* 0x0010000010f19fae */ /* 0x0007e6000d901d4c */
[----:B------:R-:W-:Y:S01]  /*1420*/  IMAD.IADD R15, R15, 0x1, R9 ;  /* 0x000000010f0f7824 */ /* 0x000fe200078e0209 */
[----:B------:R1:W-:Y:S01]  /*1430*/  @!P1 LDGSTS.E.BYPASS.LTC128B.128 [R241+0x4100], [R12.64], !P2 ;  /* 0x041000000cf19fae */ /* 0x0003e2000d101d4c */
[----:B------:R-:W-:Y:S01]  /*1440*/  LOP3.LUT R9, R0, 0xfffffff0, RZ, 0xc0, !PT ;  /* 0xfffffff000097812 */ /* 0x000fe200078ec0ff */
[----:B------:R-:W-:Y:S01]  /*1450*/  IMAD.IADD R238, R8, 0x1, -R238 ;  /* 0x0000000108ee7824 */ /* 0x000fe200078e0aee */
[----:B------:R-:W-:Y:S01]  /*1460*/  ISETP.GE.AND P1, PT, R7, R3, PT ;  /* 0x000000030700720c */ /* 0x000fe20003f26270 */
[----:B------:R-:W-:Y:S01]  /*1470*/  IMAD R30, R240, c[0x0][0x20c], R30 ;  /* 0x00008300f01e7a24 */ /* 0x000fe200078e021e */
[----:B------:R-:W-:-:S03]  /*1480*/  IADD3 R9, -R9, R5, RZ ;  /* 0x0000000509097210 */ /* 0x000fc60007ffe1ff */
[----:B------:R-:W-:Y:S01]  /*1490*/  IMAD.IADD R31, R29, 0x1, R30 ;  /* 0x000000011d1f7824 */ /* 0x000fe200078e021e */
[----:B------:R-:W-:Y:S02]  /*14a0*/  SHF.R.S32.HI R3, RZ, 0x1f, R9 ;  /* 0x0000001fff037819 */ /* 0x000fe40000011409 */
[----:B------:R-:W-:Y:S02]  /*14b0*/  MOV R30, R28 ;  /* 0x0000001c001e7202 */ /* 0x000fe40000000f00 */
[----:B------:R-:W-:Y:S01]  /*14c0*/  LEA.HI R3, R3, R9, RZ, 0x3 ;  /* 0x0000000903037211 */ /* 0x000fe200078f18ff */
[C-C-:B---3--:R-:W-:Y:S01]  /*14d0*/  @!P4 IMAD.WIDE R16, R33.reuse, 0x2, R10.reuse ;  /* 0x000000022110c825 */ /* 0x148fe200078e020a */
[----:B-1----:R-:W-:Y:S03]  /*14e0*/  SHFL.IDX PT, R12, R18, 0x2, 0x181f ;  /* 0x00581f00120c7f89 */ /* 0x002fe600000e0000 */
[----:B------:R-:W-:Y:S01]  /*14f0*/  @!P4 IMAD.WIDE R10, R32, 0x2, R10 ;  /* 0x00000002200ac825 */ /* 0x000fe200078e020a */
[----:B------:R-:W1:Y:S04]  /*1500*/  SHFL.IDX PT, R13, R4, 0x2, 0x181f ;  /* 0x00581f00040d7f89 */ /* 0x000e6800000e0000 */
[----:B------:R3:W-:Y:S04]  /*1510*/  @!P4 LDGSTS.E.BYPASS.LTC128B.128 [R241+0x1100], [R16.64], !P3 ;  /* 0x0110000010f1cfae */ /* 0x0007e8000d901d4c */
[----:B------:R1:W-:Y:S04]  /*1520*/  @!P4 LDGSTS.E.BYPASS.LTC128B.128 [R241+0x5100], [R10.64], !P2 ;  /* 0x051000000af1cfae */ /* 0x0003e8000d101d4c */
[----:B------:R-:W4:Y:S01]  /*1530*/  SHFL.IDX PT, R18, R18, 0x3, 0x181f ;  /* 0x00781f0012127f89 */ /* 0x000f2200000e0000 */
[----:B-1----:R-:W-:-:S04]  /*1540*/  @!P5 IMAD.WIDE R10, R33, 0x2, R12 ;  /* 0x00000002210ad825 */ /* 0x002fc800078e020c */
[C---:B------:R-:W-:Y:S01]  /*1550*/  @!P5 IMAD.WIDE R12, R32.reuse, 0x2, R12 ;  /* 0x00000002200cd825 */ /* 0x040fe200078e020c */
[----:B------:R1:W-:Y:S03]  /*1560*/  @!P5 LDGSTS.E.BYPASS.LTC128B.128 [R241+0x2100], [R10.64], !P3 ;  /* 0x021000000af1dfae */ /* 0x0003e6000d901d4c */
[--C-:B----4-:R-:W-:Y:S01]  /*1570*/  @!P1 IMAD.WIDE R20, R33, 0x2, R18.reuse ;  /* 0x0000000221149825 */ /* 0x110fe200078e0212 */
[----:B------:R4:W-:Y:S03]  /*1580*/  @!P5 LDGSTS.E.BYPASS.LTC128B.128 [R241+0x6100], [R12.64], !P2 ;  /* 0x061000000cf1dfae */ /* 0x0009e6000d101d4c */
[----:B------:R-:W-:Y:S01]  /*1590*/  @!P1 IMAD.WIDE R18, R32, 0x2, R18 ;  /* 0x0000000220129825 */ /* 0x000fe200078e0212 */
[----:B------:R1:W-:Y:S01]  /*15a0*/  @!P1 LDGSTS.E.BYPASS.LTC128B.128 [R241+0x3100], [R20.64], !P3 ;  /* 0x0310000014f19fae */ /* 0x0003e2000d901d4c */
[----:B------:R-:W-:-:S03]  /*15b0*/  ISETP.GE.AND P3, PT, R24, c[0x0][0x1d4], PT ;  /* 0x0000750018007a0c */ /* 0x000fc60003f66270 */
[----:B------:R1:W-:Y:S04]  /*15c0*/  @!P1 LDGSTS.E.BYPASS.LTC128B.128 [R241+0x7100], [R18.64], !P2 ;  /* 0x0710000012f19fae */ /* 0x0003e8000d101d4c */
[----:B------:R-:W0:Y:S01]  /*15d0*/  LDGDEPBAR ;  /* 0x00000000000079af */ /* 0x000e220000000000 */
[----:B--2---:R-:W-:Y:S01]  /*15e0*/  SHF.R.S32.HI R26, RZ, 0x1f, R239 ;  /* 0x0000001fff1a7819 */ /* 0x004fe200000114ef */
[----:B------:R-:W-:-:S04]  /*15f0*/  IMAD.WIDE.U32 R14, R239, c[0x0][0x1f0], R14 ;  /* 0x00007c00ef0e7a25 */ /* 0x000fc800078e000e */
[----:B------:R-:W-:Y:S01]  /*1600*/  IMAD R0, R26, c[0x0][0x1f0], RZ ;  /* 0x00007c001a007a24 */ /* 0x000fe200078e02ff */
[----:B------:R-:W-:Y:S01]  /*1610*/  IADD3 R7, P4, R14, UR20, RZ ;  /* 0x000000140e077c10 */ /* 0x000fe2000ff9e0ff */
[----:B------:R-:W-:Y:S02]  /*1620*/  IMAD R28, R26, c[0x0][0x218], RZ ;  /* 0x000086001a1c7a24 */ /* 0x000fe400078e02ff */
[----:B------:R-:W-:Y:S01]  /*1630*/  IMAD R4, R239, c[0x0][0x1f4], R0 ;  /* 0x00007d00ef047a24 */ /* 0x000fe200078e0200 */
[----:B------:R-:W-:Y:S01]  /*1640*/  LOP3.LUT R0, R3, 0xfffffff8, RZ, 0xc0, !PT ;  /* 0xfffffff803007812 */ /* 0x000fe200078ec0ff */
[----:B------:R-:W-:-:S03]  /*1650*/  IMAD.WIDE.U32 R26, R239, c[0x0][0x218], R30 ;  /* 0x00008600ef1a7a25 */ /* 0x000fc600078e001e */
[----:B------:R-:W-:Y:S01]  /*1660*/  IADD3.X R4, R15, UR18, R4, P4, !PT ;  /* 0x000000120f047c10 */ /* 0x000fe2000a7fe404 */
[----:B------:R-:W-:Y:S01]  /*1670*/  IMAD.IADD R0, R9, 0x1, -R0 ;  /* 0x0000000109007824 */ /* 0x000fe200078e0a00 */
[----:B------:R-:W-:Y:S01]  /*1680*/  LEA R8, P4, R7, c[0x0][0x1c8], 0x1 ;  /* 0x0000720007087a11 */ /* 0x000fe200078808ff */
[----:B------:R-:W-:Y:S01]  /*1690*/  IMAD R28, R239, c[0x0][0x21c], R28 ;  /* 0x00008700ef1c7a24 */ /* 0x000fe200078e021c */
[----:B------:R-:W-:Y:S01]  /*16a0*/  SHF.L.U32 R9, R238, 0x3, RZ ;  /* 0x00000003ee097819 */ /* 0x000fe200000006ff */
[----:B-1----:R-:W-:Y:S01]  /*16b0*/  IMAD.SHL.U32 R10, R0, 0x40, RZ ;  /* 0x00000040000a7824 */ /* 0x002fe200078e00ff */
[----:B------:R-:W-:Y:S01]  /*16c0*/  LEA.HI.X R4, R7, c[0x0][0x1cc], R4, 0x1, P4 ;  /* 0x0000730007047a11 */ /* 0x000fe200020f0c04 */
[----:B---3--:R-:W-:Y:S01]  /*16d0*/  SHFL.IDX PT, R16, R8, RZ, 0x181f ;  /* 0x00181fff08107589 */ /* 0x008fe200000e0000 */
[----:B------:R-:W-:Y:S02]  /*16e0*/  IADD3 R7, -R2, UR15, RZ ;  /* 0x0000000f02077c10 */ /* 0x000fe4000fffe1ff */
[----:B------:R-:W-:Y:S01]  /*16f0*/  LOP3.LUT R10, R10, 0x1c0, RZ, 0xc0, !PT ;  /* 0x000001c00a0a7812 */ /* 0x000fe200078ec0ff */
[----:B------:R-:W1:Y:S01]  /*1700*/  SHFL.IDX PT, R17, R4, RZ, 0x181f ;  /* 0x00181fff04117589 */ /* 0x000e6200000e0000 */
[----:B------:R-:W-:-:S02]  /*1710*/  ISETP.GE.AND P6, PT, R7, 0x1, PT ;  /* 0x000000010700780c */ /* 0x000fc40003fc6270 */
[----:B------:R-:W-:Y:S01]  /*1720*/  ISETP.GE.AND P5, PT, R7, 0x21, PT ;  /* 0x000000210700780c */ /* 0x000fe20003fa6270 */
[----:B------:R-:W-:Y:S01]  /*1730*/  SHFL.IDX PT, R14, R8, 0x1, 0x181f ;  /* 0x00381f00080e7f89 */ /* 0x000fe200000e0000 */
[----:B------:R-:W-:Y:S02]  /*1740*/  ISETP.GE.AND P4, PT, R33, c[0x0][0x1d4], PT ;  /* 0x0000750021007a0c */ /* 0x000fe40003f86270 */
[----:B------:R-:W-:Y:S01]  /*1750*/  LOP3.LUT R9, R10, 0x8, R9, 0xf8, !PT ;  /* 0x000000080a097812 */ /* 0x000fe200078ef809 */
[----:B------:R-:W2:Y:S01]  /*1760*/  SHFL.IDX PT, R15, R4, 0x1, 0x181f ;  /* 0x00381f00040f7f89 */ /* 0x000ea200000e0000 */
[----:B------:R-:W-:Y:S02]  /*1770*/  SHF.R.U32.HI R10, RZ, 0x3, R10 ;  /* 0x00000003ff0a7819 */ /* 0x000fe4000001160a */
[C---:B------:R-:W-:Y:S01]  /*1780*/  ISETP.GE.AND P2, PT, R7.reuse, 0x41, PT ;  /* 0x000000410700780c */ /* 0x040fe20003f46270 */
[----:B----4-:R-:W-:Y:S01]  /*1790*/  SHFL.IDX PT, R12, R8, 0x2, 0x181f ;  /* 0x00581f00080c7f89 */ /* 0x010fe200000e0000 */
[----:B------:R-:W-:-:S02]  /*17a0*/  ISETP.GT.AND P1, PT, R7, 0x60, PT ;  /* 0x000000600700780c */ /* 0x000fc40003f24270 */
[----:B------:R-:W-:Y:S01]  /*17b0*/  SHF.L.U32 R2, R2, 0x3, RZ ;  /* 0x0000000302027819 */ /* 0x000fe200000006ff */
[----:B------:R-:W-:Y:S04]  /*17c0*/  SHFL.IDX PT, R13, R4, 0x2, 0x181f ;  /* 0x00581f00040d7f89 */ /* 0x000fe800000e0000 */
[----:B------:R-:W-:Y:S04]  /*17d0*/  SHFL.IDX PT, R22, R8, 0x3, 0x181f ;  /* 0x00781f0008167f89 */ /* 0x000fe800000e0000 */
[----:B------:R3:W4:Y:S02]  /*17e0*/  SHFL.IDX PT, R23, R4, 0x3, 0x181f ;  /* 0x00781f0004177f89 */ /* 0x00072400000e0000 */
[----:B---3--:R-:W-:Y:S01]  /*17f0*/  LOP3.LUT R4, R9, R10, RZ, 0x3c, !PT ;  /* 0x0000000a09047212 */ /* 0x008fe200078e3cff */
[----:B-1----:R-:W-:-:S04]  /*1800*/  @P6 IMAD.WIDE R8, R33, 0x2, R16 ;  /* 0x0000000221086825 */ /* 0x002fc800078e0210 */
[C---:B------:R-:W-:Y:S01]  /*1810*/  @P6 IMAD.WIDE R16, R32.reuse, 0x2, R16 ;  /* 0x0000000220106825 */ /* 0x040fe200078e0210 */
[----:B------:R4:W-:Y:S03]  /*1820*/  @P6 LDGSTS.E.BYPASS.LTC128B.128 [R241+0x8100], [R8.64], !P4 ;  /* 0x0810000008f16fae */ /* 0x0009e6000e101d4c */
[C-C-:B--2---:R-:W-:Y:S01]  /*1830*/  @P5 IMAD.WIDE R10, R33.reuse, 0x2, R14.reuse ;  /* 0x00000002210a5825 */ /* 0x144fe200078e020e */
[----:B------:R1:W-:Y:S03]  /*1840*/  @P6 LDGSTS.E.BYPASS.LTC128B.128 [R241+0xc100], [R16.64], !P3 ;  /* 0x0c10000010f16fae */ /* 0x0003e6000d901d4c */
[----:B------:R-:W-:Y:S01]  /*1850*/  @P5 IMAD.WIDE R14, R32, 0x2, R14 ;  /* 0x00000002200e5825 */ /* 0x000fe200078e020e */
[----:B------:R2:W-:Y:S04]  /*1860*/  @P5 LDGSTS.E.BYPASS.LTC128B.128 [R241+0x9100], [R10.64], !P4 ;  /* 0x091000000af15fae */ /* 0x0005e8000e101d4c */
[----:B------:R3:W-:Y:S01]  /*1870*/  @P5 LDGSTS.E.BYPASS.LTC128B.128 [R241+0xd100], [R14.64], !P3 ;  /* 0x0d1000000ef15fae */ /* 0x0007e2000d901d4c */
[----:B----4-:R-:W-:-:S04]  /*1880*/  @P1 IMAD.WIDE R8, R33, 0x2, R22 ;  /* 0x0000000221081825 */ /* 0x010fc800078e0216 */
[----:B------:R-:W-:-:S04]  /*1890*/  @P1 IMAD.WIDE R22, R32, 0x2, R22 ;  /* 0x0000000220161825 */ /* 0x000fc800078e0216 */
[----:B--2---:R-:W-:-:S04]  /*18a0*/  @P2 IMAD.WIDE R10, R33, 0x2, R12 ;  /* 0x00000002210a2825 */ /* 0x004fc800078e020c */
[----:B------:R-:W-:Y:S01]  /*18b0*/  @P2 IMAD.WIDE R12, R32, 0x2, R12 ;  /* 0x00000002200c2825 */ /* 0x000fe200078e020c */
[----:B------:R2:W-:Y:S04]  /*18c0*/  @P2 LDGSTS.E.BYPASS.LTC128B.128 [R241+0xa100], [R10.64], !P4 ;  /* 0x0a1000000af12fae */ /* 0x0005e8000e101d4c */
[----:B------:R3:W-:Y:S04]  /*18d0*/  @P2 LDGSTS.E.BYPASS.LTC128B.128 [R241+0xe100], [R12.64], !P3 ;  /* 0x0e1000000cf12fae */ /* 0x0007e8000d901d4c */
[----:B------:R4:W-:Y:S04]  /*18e0*/  @P1 LDGSTS.E.BYPASS.LTC128B.128 [R241+0xb100], [R8.64], !P4 ;  /* 0x0b10000008f11fae */ /* 0x0009e8000e101d4c */
[----:B------:R1:W-:Y:S01]  /*18f0*/  @P1 LDGSTS.E.BYPASS.LTC128B.128 [R241+0xf100], [R22.64], !P3 ;  /* 0x0f10000016f11fae */ /* 0x0003e2000d901d4c */
[----:B------:R-:W-:-:S02]  /*1900*/  R2P PR, R0, 0x6 ;  /* 0x0000000600007804 */ /* 0x000fc40000000000 */
[----:B------:R-:W-:Y:S01]  /*1910*/  LOP3.LUT P6, RZ, R25, 0x4, RZ, 0xc0, !PT ;  /* 0x0000000419ff7812 */ /* 0x000fe200078cc0ff */
[----:B------:R-:W0:Y:S01]  /*1920*/  LDGDEPBAR ;  /* 0x00000000000079af */ /* 0x000e220000000000 */
[----:B--2---:R-:W-:-:S05]  /*1930*/  IMAD.SHL.U32 R10, R3, 0x40, RZ ;  /* 0x00000040030a7824 */ /* 0x004fca00078e00ff */
[----:B------:R-:W-:Y:S01]  /*1940*/  LOP3.LUT R4, R4, 0xfffffe00, R10, 0xf8, !PT ;  /* 0xfffffe0004047812 */ /* 0x000fe200078ef80a */
[----:B----4-:R-:W-:Y:S02]  /*1950*/  IMAD.SHL.U32 R9, R25, 0x40, RZ ;  /* 0x0000004019097824 */ /* 0x010fe400078e00ff */
[----:B------:R-:W-:-:S03]  /*1960*/  IMAD.SHL.U32 R8, R6, 0x20, RZ ;  /* 0x0000002006087824 */ /* 0x000fc600078e00ff */
[----:B------:R-:W-:Y:S01]  /*1970*/  LOP3.LUT R3, R9, 0x1c0, RZ, 0xc0, !PT ;  /* 0x000001c009037812 */ /* 0x000fe200078ec0ff */
[----:B------:R-:W-:-:S04]  /*1980*/  DEPBAR.LE SB0, 0x1 ;  /* 0x000080400000791a */ /* 0x000fc80000000000 */
[----:B------:R-:W-:Y:S02]  /*1990*/  LOP3.LUT R8, R8, 0x7ffffc00, RZ, 0xc0, !PT ;  /* 0x7ffffc0008087812 */ /* 0x000fe400078ec0ff */
[----:B------:R-:W-:Y:S01]  /*19a0*/  LOP3.LUT R9, R3, 0x8, R2, 0xf8, !PT ;  /* 0x0000000803097812 */ /* 0x000fe200078ef802 */
[----:B------:R-:W-:Y:S01]  /*19b0*/  IMAD.MOV.U32 R2, RZ, RZ, 0x10 ;  /* 0x00000010ff027424 */ /* 0x000fe200078e00ff */
[----:B------:R-:W-:Y:S02]  /*19c0*/  SHF.R.U32.HI R3, RZ, 0x3, R3 ;  /* 0x00000003ff037819 */ /* 0x000fe40000011603 */
[----:B------:R-:W-:Y:S02]  /*19d0*/  IADD3 R188, R4, R8, RZ ;  /* 0x0000000804bc7210 */ /* 0x000fe40007ffe0ff */
[----:B------:R-:W-:Y:S01]  /*19e0*/  LOP3.LUT R0, R9, R3, RZ, 0x3c, !PT ;  /* 0x0000000309007212 */ /* 0x000fe200078e3cff */
[----:B------:R-:W-:Y:S01]  /*19f0*/  IMAD.MOV.U32 R3, RZ, RZ, 0x20 ;  /* 0x00000020ff037424 */ /* 0x000fe200078e00ff */
[----:B------:R-:W-:-:S02]  /*1a00*/  SEL R2, R2, 0xfffffff0, !P1 ;  /* 0xfffffff002027807 */ /* 0x000fc40004800000 */
[----:B------:R-:W-:Y:S01]  /*1a10*/  LEA R196, R188, 0x100, 0x1 ;  /* 0x00000100bcc47811 */ /* 0x000fe200078e08ff */
[----:B------:R-:W-:Y:S01]  /*1a20*/  IMAD R238, R238, 0x200, R0 ;  /* 0x00000200eeee7824 */ /* 0x000fe200078e0200 */
[----:B------:R-:W-:Y:S01]  /*1a30*/  SEL R0, R3, 0xffffffe0, !P2 ;  /* 0xffffffe003007807 */ /* 0x000fe20005000000 */
[----:B------:R-:W-:Y:S01]  /*1a40*/  IMAD.SHL.U32 R188, R188, 0x2, RZ ;  /* 0x00000002bcbc7824 */ /* 0x000fe200078e00ff */
[----:B------:R-:W-:Y:S01]  /*1a50*/  BAR.SYNC.DEFER_BLOCKING 0x0 ;  /* 0x0000000000007b1d */ /* 0x000fe20000010000 */
[-C--:B------:R-:W-:Y:S01]  /*1a60*/  LEA R192, R2, R196.reuse, 0x1 ;  /* 0x000000c402c07211 */ /* 0x080fe200078e08ff */
[----:B------:R-:W-:Y:S01]  /*1a70*/  IMAD.SHL.U32 R238, R238, 0x2, RZ ;  /* 0x00000002eeee7824 */ /* 0x000fe200078e00ff */
[C---:B------:R-:W-:Y:S02]  /*1a80*/  LEA R196, R0.reuse, R196, 0x1 ;  /* 0x000000c400c47211 */ /* 0x040fe400078e08ff */
[----:B------:R-:W-:Y:S01]  /*1a90*/  LOP3.LUT P1, RZ, R25, 0x2, RZ, 0xc0, !PT ;  /* 0x0000000219ff7812 */ /* 0x000fe2000782c0ff */
[----:B------:R-:W-:Y:S01]  /*1aa0*/  IMAD R212, R0, 0x2, R192 ;  /* 0x0000000200d47824 */ /* 0x000fe200078e02c0 */
[----:B------:R-:W-:-:S02]  /*1ab0*/  IADD3 R8, R238, 0x8100, RZ ;  /* 0x00008100ee087810 */ /* 0x000fc40007ffe0ff */
[----:B------:R-:W-:Y:S02]  /*1ac0*/  IADD3 R237, R238, 0x8120, RZ ;  /* 0x00008120eeed7810 */ /* 0x000fe40007ffe0ff */
[----:B------:R-:W-:-:S05]  /*1ad0*/  SEL R3, R3, 0xffffffe0, !P6 ;  /* 0xffffffe003037807 */ /* 0x000fca0007000000 */
[C---:B------:R-:W-:Y:S02]  /*1ae0*/  IMAD R235, R3.reuse, 0x2, R238 ;  /* 0x0000000203eb7824 */ /* 0x040fe400078e02ee */
[----:B------:R-:W-:Y:S02]  /*1af0*/  @P1 IADD3 R237, R8, -0x20, RZ ;  /* 0xffffffe008ed1810 */ /* 0x000fe40007ffe0ff */
[----:B------:R-:W-:Y:S02]  /*1b00*/  IADD3 R26, P1, R26, UR22, RZ ;  /* 0x000000161a1a7c10 */ /* 0x000fe4000ff3e0ff */
[----:B------:R-:W-:Y:S01]  /*1b10*/  LEA R224, R3, R237, 0x1 ;  /* 0x000000ed03e07211 */ /* 0x000fe200078e08ff */
[----:B------:R-:W-:Y:S01]  /*1b20*/  LDSM.16.M88.4 R136, [R188+0x100] ;  /* 0x00010000bc88783b */ /* 0x000fe20000000200 */
[----:B------:R-:W-:Y:S02]  /*1b30*/  IADD3.X R27, R27, UR5, R28, P1, !PT ;  /* 0x000000051b1b7c10 */ /* 0x000fe40008ffe41c */
[----:B------:R-:W-:Y:S01]  /*1b40*/  LEA R29, P1, R26, c[0x0][0x1f8], 0x1 ;  /* 0x00007e001a1d7a11 */ /* 0x000fe200078208ff */
[----:B------:R-:W-:Y:S01]  /*1b50*/  LDSM.16.M88.4 R140, [R192] ;  /* 0x00000000c08c783b */ /* 0x000fe20000000200 */
[----:B------:R-:W-:-:S02]  /*1b60*/  IADD3 R231, R237, 0x800, RZ ;  /* 0x00000800ede77810 */ /* 0x000fc40007ffe0ff */
[----:B------:R-:W-:Y:S01]  /*1b70*/  LEA.HI.X R26, R26, c[0x0][0x1fc], R27, 0x1, P1 ;  /* 0x00007f001a1a7a11 */ /* 0x000fe200008f0c1b */
[----:B------:R-:W-:Y:S01]  /*1b80*/  LDSM.16.M88.4 R172, [R196] ;  /* 0x00000000c4ac783b */ /* 0x000fe20000000200 */
[C---:B------:R-:W-:Y:S02]  /*1b90*/  IADD3 R230, R237.reuse, 0x1000, RZ ;  /* 0x00001000ede67810 */ /* 0x040fe40007ffe0ff */
[C---:B------:R-:W-:Y:S01]  /*1ba0*/  IADD3 R229, R237.reuse, 0x1800, RZ ;  /* 0x00001800ede57810 */ /* 0x040fe20007ffe0ff */
[----:B------:R-:W-:Y:S01]  /*1bb0*/  LDSM.16.M88.4 R184, [R212] ;  /* 0x00000000d4b8783b */ /* 0x000fe20000000200 */
[C---:B------:R-:W-:Y:S02]  /*1bc0*/  IADD3 R228, R237.reuse, 0x2000, RZ ;  /* 0x00002000ede47810 */ /* 0x040fe40007ffe0ff */
[C---:B------:R-:W-:Y:S01]  /*1bd0*/  IADD3 R227, R237.reuse, 0x2800, RZ ;  /* 0x00002800ede37810 */ /* 0x040fe20007ffe0ff */
[----:B------:R-:W-:Y:S01]  /*1be0*/  LDSM.16.M88.4 R188, [R188+0x4100] ;  /* 0x00410000bcbc783b */ /* 0x000fe20000000200 */
[----:B------:R-:W-:-:S02]  /*1bf0*/  IADD3 R226, R237, 0x3000, RZ ;  /* 0x00003000ede27810 */ /* 0x000fc40007ffe0ff */
[C---:B------:R-:W-:Y:S01]  /*1c00*/  IADD3 R225, R237.reuse, 0x3800, RZ ;  /* 0x00003800ede17810 */ /* 0x040fe20007ffe0ff */
[----:B------:R-:W-:Y:S01]  /*1c10*/  LDSM.16.M88.4 R192, [R192+0x4000] ;  /* 0x00400000c0c0783b */ /* 0x000fe20000000200 */
[C---:B------:R-:W-:Y:S02]  /*1c20*/  IADD3 R223, R237.reuse, 0x4000, RZ ;  /* 0x00004000eddf7810 */ /* 0x040fe40007ffe0ff */
[C---:B------:R-:W-:Y:S01]  /*1c30*/  IADD3 R222, R237.reuse, 0x4800, RZ ;  /* 0x00004800edde7810 */ /* 0x040fe20007ffe0ff */
[----:B------:R-:W-:Y:S01]  /*1c40*/  LDSM.16.M88.4 R196, [R196+0x4000] ;  /* 0x00400000c4c4783b */ /* 0x000fe20000000200 */
[C---:B------:R-:W-:Y:S02]  /*1c50*/  IADD3 R221, R237.reuse, 0x5000, RZ ;  /* 0x00005000eddd7810 */ /* 0x040fe40007ffe0ff */
[C---:B------:R-:W-:Y:S01]  /*1c60*/  IADD3 R220, R237.reuse, 0x5800, RZ ;  /* 0x00005800eddc7810 */ /* 0x040fe20007ffe0ff */
[----:B------:R-:W-:Y:S01]  /*1c70*/  LDSM.16.M88.4 R212, [R212+0x4000] ;  /* 0x00400000d4d4783b */ /* 0x000fe20000000200 */
[----:B------:R-:W-:-:S02]  /*1c80*/  IADD3 R219, R237, 0x6000, RZ ;  /* 0x00006000eddb7810 */ /* 0x000fc40007ffe0ff */
[C---:B------:R-:W-:Y:S01]  /*1c90*/  IADD3 R218, R237.reuse, 0x6800, RZ ;  /* 0x00006800edda7810 */ /* 0x040fe20007ffe0ff */
[----:B------:R-:W-:Y:S01]  /*1ca0*/  BAR.SYNC.DEFER_BLOCKING 0x0 ;  /* 0x0000000000007b1d */ /* 0x000fe20000010000 */
[C---:B------:R-:W-:Y:S02]  /*1cb0*/  IADD3 R217, R237.reuse, 0x7000, RZ ;  /* 0x00007000edd97810 */ /* 0x040fe40007ffe0ff */
[----:B------:R-:W-:-:S03]  /*1cc0*/  IADD3 R216, R237, 0x7800, RZ ;  /* 0x00007800edd87810 */ /* 0x000fc60007ffe0ff */
[----:B------:R-:W2:Y:S04]  /*1cd0*/  SHFL.IDX PT, R86, R29, RZ, 0x181f ;  /* 0x00181fff1d567589 */ /* 0x000ea800000e0000 */
[----:B------:R-:W4:Y:S04]  /*1ce0*/  SHFL.IDX PT, R78, R29, 0x1, 0x181f ;  /* 0x00381f001d4e7f89 */ /* 0x000f2800000e0000 */
[----:B------:R-:W1:Y:S04]  /*1cf0*/  SHFL.IDX PT, R34, R29, 0x2, 0x181f ;  /* 0x00581f001d227f89 */ /* 0x000e6800000e0000 */
[----:B------:R-:W3:Y:S04]  /*1d00*/  SHFL.IDX PT, R30, R26, RZ, 0x181f ;  /* 0x00181fff1a1e7589 */ /* 0x000ee800000e0000 */
[----:B------:R-:W-:Y:S01]  /*1d10*/  SHFL.IDX PT, R29, R29, 0x3, 0x181f ;  /* 0x00781f001d1d7f89 */ /* 0x000fe200000e0000 */
[----:B------:R-:W-:-:S04]  /*1d20*/  DEPBAR.LE SB0, 0x0 ;  /* 0x000080000000791a */ /* 0x000fc80000000000 */
[----:B------:R-:W-:Y:S01]  /*1d30*/  BAR.SYNC.DEFER_BLOCKING 0x0 ;  /* 0x0000000000007b1d */ /* 0x000fe20000010000 */
[----:B--2---:R-:W-:-:S05]  /*1d40*/  IADD3 R92, P2, R86, R40, RZ ;  /* 0x00000028565c7210 */ /* 0x004fca0007f5e0ff */
[----:B------:R-:W2:Y:S01]  /*1d50*/  SHFL.IDX PT, R28, R26, 0x1, 0x181f ;  /* 0x00381f001a1c7f89 */ /* 0x000ea200000e0000 */
[----:B----4-:R-:W-:-:S03]  /*1d60*/  IADD3 R84, P1, R40, R78, RZ ;  /* 0x0000004e28547210 */ /* 0x010fc60007f3e0ff */
[----:B------:R-:W4:Y:S01]  /*1d70*/  SHFL.IDX PT, R27, R26, 0x2, 0x181f ;  /* 0x00581f001a1b7f89 */ /* 0x000f2200000e0000 */
[----:B-1----:R-:W-:-:S03]  /*1d80*/  IADD3 R76, P5, R40, R34, RZ ;  /* 0x00000022284c7210 */ /* 0x002fc60007fbe0ff */
[----:B------:R-:W-:Y:S01]  /*1d90*/  SHFL.IDX PT, R26, R26, 0x3, 0x181f ;  /* 0x00781f001a1a7f89 */ /* 0x000fe200000e0000 */
[----:B---3--:R-:W-:-:S03]  /*1da0*/  IMAD.X R93, R30, 0x1, R41, P2 ;  /* 0x000000011e5d7824 */ /* 0x008fc600010e0629 */
[----:B------:R-:W1:Y:S04]  /*1db0*/  LDSM.16.M88.4 R60, [R238+0x8900] ;  /* 0x00890000ee3c783b */ /* 0x000e680000000200 */
[----:B------:R-:W-:Y:S01]  /*1dc0*/  LDSM.16.M88.4 R16, [R237+0x800] ;  /* 0x00080000ed10783b */ /* 0x000fe20000000200 */
[----:B--2---:R-:W-:-:S03]  /*1dd0*/  IMAD.X R85, R41, 0x1, R28, P1 ;  /* 0x0000000129557824 */ /* 0x004fc600008e061c */
[----:B------:R-:W2:Y:S01]  /*1de0*/  LDSM.16.M88.4 R20, [R238+0x8100] ;  /* 0x00810000ee14783b */ /* 0x000ea20000000200 */
[----:B----4-:R-:W-:-:S03]  /*1df0*/  IADD3.X R77, R41, R27, RZ, P5, !PT ;  /* 0x0000001b294d7210 */ /* 0x010fc60002ffe4ff */
[----:B------:R-:W3:Y:S04]  /*1e00*/  LDSM.16.M88.4 R44, [R238+0x9900] ;  /* 0x00990000ee2c783b */ /* 0x000ee80000000200 */
[----:B------:R-:W4:Y:S04]  /*1e10*/  LDSM.16.M88.4 R8, [R237] ;  /* 0x00000000ed08783b */ /* 0x000f280000000200 */
[----:B------:R-:W-:Y:S04]  /*1e20*/  LDSM.16.M88.4 R52, [R238+0x9100] ;  /* 0x00910000ee34783b */ /* 0x000fe80000000200 */
[----:B------:R-:W-:Y:S04]  /*1e30*/  LDSM.16.M88.4 R36, [R238+0xa100] ;  /* 0x00a10000ee24783b */ /* 0x000fe80000000200 */
[----:B------:R-:W-:Y:S04]  /*1e40*/  LDSM.16.M88.4 R88, [R238+0xa900] ;  /* 0x00a90000ee58783b */ /* 0x000fe80000000200 */
[----:B------:R-:W-:Y:S04]  /*1e50*/  LDSM.16.M88.4 R68, [R237+0x2800] ;  /* 0x00280000ed44783b */ /* 0x000fe80000000200 */
[----:B------:R-:W-:Y:S01]  /*1e60*/  LDSM.16.M88.4 R80, [R238+0xb100] ;  /* 0x00b10000ee50783b */ /* 0x000fe20000000200 */
[C---:B-1----:R-:W-:Y:S03]  /*1e70*/  HMMA.16816.F32 R64, R136.reuse, R60, RZ ;  /* 0x0000003c8840723c */ /* 0x042fe600000018ff */
[----:B------:R-:W-:Y:S04]  /*1e80*/  LDSM.16.M88.4 R72, [R238+0xb900] ;  /* 0x00b90000ee48783b */ /* 0x000fe80000000200 */
[----:B------:R-:W-:Y:S01]  /*1e90*/  LDSM.16.M88.4 R100, [R237+0x3800] ;  /* 0x00380000ed64783b */ /* 0x000fe20000000200 */
[C---:B------:R-:W-:Y:S08]  /*1ea0*/  HMMA.16816.F32 R60, R136.reuse, R62, RZ ;  /* 0x0000003e883c723c */ /* 0x040ff000000018ff */
[----:B--2---:R-:W-:Y:S08]  /*1eb0*/  HMMA.16816.F32 R12, R136, R20, RZ ;  /* 0x00000014880c723c */ /* 0x004ff000000018ff */
[C---:B------:R-:W-:Y:S08]  /*1ec0*/  HMMA.16816.F32 R64, R140.reuse, R16, R64 ;  /* 0x000000108c40723c */ /* 0x040ff00000001840 */
[----:B------:R-:W-:Y:S01]  /*1ed0*/  HMMA.16816.F32 R60, R140, R18, R60 ;  /* 0x000000128c3c723c */ /* 0x000fe2000000183c */
[----:B------:R-:W1:Y:S07]  /*1ee0*/  LDSM.16.M88.4 R16, [R237+0x1800] ;  /* 0x00180000ed10783b */ /* 0x000e6e0000000200 */
[C---:B------:R-:W-:Y:S08]  /*1ef0*/  HMMA.16816.F32 R20, R136.reuse, R22, RZ ;  /* 0x000000168814723c */ /* 0x040ff000000018ff */
[C---:B---3--:R-:W-:Y:S08]  /*1f00*/  HMMA.16816.F32 R48, R136.reuse, R44, RZ ;  /* 0x0000002c8830723c */ /* 0x048ff000000018ff */
[----:B------:R-:W-:Y:S08]  /*1f10*/  HMMA.16816.F32 R44, R136, R46, RZ ;  /* 0x0000002e882c723c */ /* 0x000ff000000018ff */
[C---:B----4-:R-:W-:Y:S08]  /*1f20*/  HMMA.16816.F32 R12, R140.reuse, R8, R12 ;  /* 0x000000088c0c723c */ /* 0x050ff0000000180c */
[C---:B------:R-:W-:Y:S01]  /*1f30*/  HMMA.16816.F32 R20, R140.reuse, R10, R20 ;  /* 0x0000000a8c14723c */ /* 0x040fe20000001814 */
[----:B------:R-:W2:Y:S07]  /*1f40*/  LDSM.16.M88.4 R8, [R237+0x1000] ;  /* 0x00100000ed08783b */ /* 0x000eae0000000200 */
[C---:B-1----:R-:W-:Y:S07]  /*1f50*/  HMMA.16816.F32 R48, R140.reuse, R16, R48 ;  /* 0x000000108c30723c */ /* 0x042fee0000001830 */
[----:B------:R-:W-:Y:S01]  /*1f60*/  IMAD.WIDE R16, R32, 0x2, RZ ;  /* 0x0000000220107825 */ /* 0x000fe200078e02ff */
[----:B------:R-:W-:Y:S04]  /*1f70*/  HMMA.16816.F32 R44, R140, R18, R44 ;  /* 0x000000128c2c723c */ /* 0x000fe8000000182c */
[----:B------:R-:W-:-:S02]  /*1f80*/  IADD3 R86, P1, R86, R16, RZ ;  /* 0x0000001056567210 */ /* 0x000fc40007f3e0ff */
[----:B------:R-:W-:Y:S02]  /*1f90*/  IADD3 R78, P5, R16, R78, RZ ;  /* 0x0000004e104e7210 */ /* 0x000fe40007fbe0ff */
[-C--:B------:R-:W-:Y:S01]  /*1fa0*/  IADD3 R18, P2, R40, R29.reuse, RZ ;  /* 0x0000001d28127210 */ /* 0x080fe20007f5e0ff */
[C---:B------:R-:W-:Y:S01]  /*1fb0*/  HMMA.16816.F32 R56, R136.reuse, R52, RZ ;  /* 0x000000348838723c */ /* 0x040fe200000018ff */
[----:B------:R-:W-:Y:S01]  /*1fc0*/  IMAD.X R87, R30, 0x1, R17, P1 ;  /* 0x000000011e577824 */ /* 0x000fe200008e0611 */
[----:B------:R-:W-:Y:S02]  /*1fd0*/  IADD3.X R79, R17, R28, RZ, P5, !PT ;  /* 0x0000001c114f7210 */ /* 0x000fe40002ffe4ff */
[----:B------:R-:W-:Y:S01]  /*1fe0*/  IMAD.X R19, R41, 0x1, R26, P2 ;  /* 0x0000000129137824 */ /* 0x000fe200010e061a */
[C---:B------:R-:W-:Y:S02]  /*1ff0*/  IADD3 R34, P2, R16.reuse, R34, RZ ;  /* 0x0000002210227210 */ /* 0x040fe40007f5e0ff */
[----:B------:R-:W-:Y:S01]  /*2000*/  IADD3 R16, P1, R16, R29, RZ ;  /* 0x0000001d10107210 */ /* 0x000fe20007f3e0ff */
[----:B------:R-:W-:Y:S01]  /*2010*/  HMMA.16816.F32 R52, R136, R54, RZ ;  /* 0x000000368834723c */ /* 0x000fe200000018ff */
[----:B------:R-:W-:Y:S01]  /*2020*/  ISETP.GE.AND P5, PT, R33, c[0x0][0x1d4], PT ;  /* 0x0000750021007a0c */ /* 0x000fe20003fa6270 */
[----:B------:R-:W-:Y:S01]  /*2030*/  IMAD.X R35, R17, 0x1, R27, P2 ;  /* 0x0000000111237824 */ /* 0x000fe200010e061b */
[----:B------:R-:W-:-:S02]  /*2040*/  ISETP.GE.AND P2, PT, R24, c[0x0][0x1d4], PT ;  /* 0x0000750018007a0c */ /* 0x000fc40003f46270 */
[----:B------:R-:W-:Y:S02]  /*2050*/  IADD3.X R17, R17, R26, RZ, P1, !PT ;  /* 0x0000001a11117210 */ /* 0x000fe40000ffe4ff */
[C---:B------:R-:W-:Y:S01]  /*2060*/  ISETP.LT.OR P1, PT, R7.reuse, 0x1, P5 ;  /* 0x000000010700780c */ /* 0x040fe20002f21670 */
[----:B------:R-:W-:Y:S01]  /*2070*/  LDSM.16.M88.4 R24, [R237+0x3000] ;  /* 0x00300000ed18783b */ /* 0x000fe20000000200 */
[C---:B------:R-:W-:Y:S01]  /*2080*/  ISETP.LT.OR P6, PT, R7.reuse, 0x1, P2 ;  /* 0x000000010700780c */ /* 0x040fe200017c1670 */
[----:B------:R-:W-:Y:S08]  /*2090*/  HMMA.16816.F32 R40, R136, R36, RZ ;  /* 0x000000248828723c */ /* 0x000ff000000018ff */
[C---:B--2---:R-:W-:Y:S08]  /*20a0*/  HMMA.16816.F32 R56, R140.reuse, R8, R56 ;  /* 0x000000088c38723c */ /* 0x044ff00000001838 */
[----:B------:R-:W-:Y:S01]  /*20b0*/  HMMA.16816.F32 R52, R140, R10, R52 ;  /* 0x0000000a8c34723c */ /* 0x000fe20000001834 */
[----:B------:R-:W1:Y:S04]  /*20c0*/  LDSM.16.M88.4 R8, [R237+0x2000] ;  /* 0x00200000ed08783b */ /* 0x000e680000000200 */
[----:B------:R-:W-:Y:S01]  /*20d0*/  @!PT LDS RZ, [RZ] ;  /* 0x00000000fffff984 */ /* 0x000fe20000000800 */
[----:B------:R-:W-:Y:S01]  /*20e0*/  @!PT LDS RZ, [RZ] ;  /* 0x00000000fffff984 */ /* 0x000fe20000000800 */
[----:B------:R-:W-:Y:S01]  /*20f0*/  @!PT LDS RZ, [RZ] ;  /* 0x00000000fffff984 */ /* 0x000fe20000000800 */
[----:B------:R2:W-:Y:S01]  /*2100*/  LDGSTS.E.BYPASS.LTC128B.128 [R241+0x100], [R92.64], !P1 ;  /* 0x001000005cf17fae */ /* 0x0005e2000c901d4c */
[----:B------:R-:W-:-:S02]  /*2110*/  ISETP.LT.OR P1, PT, R7, 0x21, P5 ;  /* 0x000000210700780c */ /* 0x000fc40002f21670 */
[----:B------:R-:W-:Y:S01]  /*2120*/  HMMA.16816.F32 R36, R136, R38, RZ ;  /* 0x000000268824723c */ /* 0x000fe200000018ff */
[----:B------:R3:W-:Y:S01]  /*2130*/  LDGSTS.E.BYPASS.LTC128B.128 [R241+0x4100], [R86.64], !P6 ;  /* 0x0410000056f17fae */ /* 0x0007e2000f101d4c */
[----:B------:R-:W-:-:S06]  /*2140*/  ISETP.LT.OR P6, PT, R7, 0x21, P2 ;  /* 0x000000210700780c */ /* 0x000fcc00017c1670 */
[C---:B------:R-:W-:Y:S03]  /*2150*/  HMMA.16816.F32 R28, R136.reuse, R88, RZ ;  /* 0x00000058881c723c */ /* 0x040fe600000018ff */
[----:B------:R3:W-:Y:S01]  /*2160*/  LDGSTS.E.BYPASS.LTC128B.128 [R241+0x1100], [R84.64], !P1 ;  /* 0x0110000054f17fae */ /* 0x0007e2000c901d4c */
[C---:B------:R-:W-:Y:S02]  /*2170*/  ISETP.LT.OR P1, PT, R7.reuse, 0x41, P5 ;  /* 0x000000410700780c */ /* 0x040fe40002f21670 */
[C---:B------:R-:W-:Y:S01]  /*2180*/  ISETP.LT.OR P5, PT, R7.reuse, 0x61, P5 ;  /* 0x000000610700780c */ /* 0x040fe20002fa1670 */
[----:B------:R4:W-:Y:S01]  /*2190*/  LDGSTS.E.BYPASS.LTC128B.128 [R241+0x5100], [R78.64], !P6 ;  /* 0x051000004ef17fae */ /* 0x0009e2000f101d4c */
[C---:B------:R-:W-:Y:S01]  /*21a0*/  ISETP.LT.OR P6, PT, R7.reuse, 0x41, P2 ;  /* 0x000000410700780c */ /* 0x040fe200017c1670 */
[----:B------:R-:W-:Y:S01]  /*21b0*/  HMMA.16816.F32 R88, R136, R90, RZ ;  /* 0x0000005a8858723c */ /* 0x000fe200000018ff */
[----:B------:R-:W-:-:S07]  /*21c0*/  ISETP.LT.OR P2, PT, R7, 0x61, P2 ;  /* 0x000000610700780c */ /* 0x000fce0001741670 */
[----:B------:R4:W-:Y:S01]  /*21d0*/  LDGSTS.E.BYPASS.LTC128B.128 [R241+0x2100], [R76.64], !P1 ;  /* 0x021000004cf17fae */ /* 0x0009e2000c901d4c */
[----:B------:R-:W-:-:S03]  /*21e0*/  PLOP3.LUT P1, PT, PT, PT, UP0, 0x40, 0x0 ;  /* 0x000000000000781c */ /* 0x000fc60003f2e808 */
[----:B------:R1:W-:Y:S01]  /*21f0*/  LDGSTS.E.BYPASS.LTC128B.128 [R241+0x6100], [R34.64], !P6 ;  /* 0x0610000022f17fae */ /* 0x0003e2000f101d4c */
[----:B------:R-:W-:Y:S02]  /*2200*/  ISETP.GT.AND P6, PT, R242, 0x7f, PT ;  /* 0x0000007ff200780c */ /* 0x000fe40003fc4270 */
[----:B------:R-:W-:Y:S01]  /*2210*/  HMMA.16816.F32 R28, R140, R68, R28 ;  /* 0x000000448c1c723c */ /* 0x000fe2000000181c */
[----:B------:R4:W-:Y:S04]  /*2220*/  LDGSTS.E.BYPASS.LTC128B.128 [R241+0x3100], [R18.64], !P5 ;  /* 0x0310000012f17fae */ /* 0x0009e8000e901d4c */
[----:B------:R4:W-:Y:S03]  /*2230*/  LDGSTS.E.BYPASS.LTC128B.128 [R241+0x7100], [R16.64], !P2 ;  /* 0x0710000010f17fae */ /* 0x0009e6000d101d4c */
[C---:B---3--:R-:W-:Y:S01]  /*2240*/  HMMA.16816.F32 R84, R136.reuse, R80, RZ ;  /* 0x000000508854723c */ /* 0x048fe200000018ff */
[----:B------:R-:W3:Y:S04]  /*2250*/  LDSM.16.M88.4 R96, [R235+0x8100] ;  /* 0x00810000eb60783b */ /* 0x000ee80000000200 */
[----:B--2---:R-:W-:Y:S03]  /*2260*/  LDSM.16.M88.4 R92, [R235+0x9900] ;  /* 0x00990000eb5c783b */ /* 0x004fe60000000200 */
[----:B------:R-:W-:Y:S01]  /*2270*/  HMMA.16816.F32 R80, R136, R82, RZ ;  /* 0x000000528850723c */ /* 0x000fe200000018ff */
[----:B------:R-:W-:Y:S04]  /*2280*/  LDSM.16.M88.4 R104, [R237+0x4000] ;  /* 0x00400000ed68783b */ /* 0x000fe80000000200 */
[----:B------:R-:W0:Y:S03]  /*2290*/  LDGDEPBAR ;  /* 0x00000000000079af */ /* 0x000e260000000000 */
[----:B-1----:R-:W-:Y:S01]  /*22a0*/  HMMA.16816.F32 R40, R140, R8, R40 ;  /* 0x000000088c28723c */ /* 0x002fe20000001828 */
[----:B------:R-:W-:-:S02]  /*22b0*/  SHF.R.S32.HI R35, RZ, 0x1f, R33 ;  /* 0x0000001fff237819 */ /* 0x000fc40000011421 */
[----:B------:R-:W-:Y:S01]  /*22c0*/  SHF.R.S32.HI R34, RZ, 0x1f, R32 ;  /* 0x0000001fff227819 */ /* 0x000fe20000011420 */
[----:B----4-:R-:W1:Y:S04]  /*22d0*/  LDSM.16.M88.4 R16, [R235+0x8900] ;  /* 0x00890000eb10783b */ /* 0x010e680000000200 */
[C---:B------:R-:W-:Y:S01]  /*22e0*/  HMMA.16816.F32 R36, R140.reuse, R10, R36 ;  /* 0x0000000a8c24723c */ /* 0x040fe20000001824 */
[----:B------:R-:W2:Y:S07]  /*22f0*/  LDSM.16.M88.4 R8, [R235+0x9100] ;  /* 0x00910000eb08783b */ /* 0x000eae0000000200 */
[C---:B------:R-:W-:Y:S08]  /*2300*/  HMMA.16816.F32 R84, R140.reuse, R24, R84 ;  /* 0x000000188c54723c */ /* 0x040ff00000001854 */
[C---:B------:R-:W-:Y:S01]  /*2310*/  HMMA.16816.F32 R80, R140.reuse, R26, R80 ;  /* 0x0000001a8c50723c */ /* 0x040fe20000001850 */
[----:B------:R-:W4:Y:S07]  /*2320*/  LDSM.16.M88.4 R24, [R235+0xa900] ;  /* 0x00a90000eb18783b */ /* 0x000f2e0000000200 */
[----:B------:R-:W-:Y:S01]  /*2330*/  HMMA.16816.F32 R88, R140, R70, R88 ;  /* 0x000000468c58723c */ /* 0x000fe20000001858 */
[----:B------:R-:W-:Y:S07]  /*2340*/  LDSM.16.M88.4 R68, [R235+0xa100] ;  /* 0x00a10000eb44783b */ /* 0x000fee0000000200 */
[C---:B---3--:R-:W-:Y:S08]  /*2350*/  HMMA.16816.F32 R12, R172.reuse, R96, R12 ;  /* 0x00000060ac0c723c */ /* 0x048ff0000000180c */
[C---:B-1----:R-:W-:Y:S08]  /*2360*/  HMMA.16816.F32 R64, R172.reuse, R16, R64 ;  /* 0x00000010ac40723c */ /* 0x042ff00000001840 */
[C---:B------:R-:W-:Y:S01]  /*2370*/  HMMA.16816.F32 R60, R172.reuse, R18, R60 ;  /* 0x00000012ac3c723c */ /* 0x040fe2000000183c */
[----:B------:R-:W1:Y:S07]  /*2380*/  LDSM.16.M88.4 R16, [R235+0xb100] ;  /* 0x00b10000eb10783b */ /* 0x000e6e0000000200 */
[----:B------:R-:W-:Y:S01]  /*2390*/  HMMA.16816.F32 R20, R172, R98, R20 ;  /* 0x00000062ac14723c */ /* 0x000fe20000001814 */
[----:B------:R-:W3:Y:S07]  /*23a0*/  LDSM.16.M88.4 R96, [R224] ;  /* 0x00000000e060783b */ /* 0x000eee0000000200 */
[C---:B------:R-:W-:Y:S08]  /*23b0*/  HMMA.16816.F32 R76, R136.reuse, R72, RZ ;  /* 0x00000048884c723c */ /* 0x040ff000000018ff */
[----:B------:R-:W-:Y:S08]  /*23c0*/  HMMA.16816.F32 R72, R136, R74, RZ ;  /* 0x0000004a8848723c */ /* 0x000ff000000018ff */
[C---:B--2---:R-:W-:Y:S08]  /*23d0*/  HMMA.16816.F32 R56, R172.reuse, R8, R56 ;  /* 0x00000008ac38723c */ /* 0x044ff00000001838 */
[C---:B------:R-:W-:Y:S01]  /*23e0*/  HMMA.16816.F32 R52, R172.reuse, R10, R52 ;  /* 0x0000000aac34723c */ /* 0x040fe20000001834 */
[----:B------:R-:W2:Y:S07]  /*23f0*/  LDSM.16.M88.4 R8, [R235+0xb900] ;  /* 0x00b90000eb08783b */ /* 0x000eae0000000200 */
[C---:B----4-:R-:W-:Y:S08]  /*2400*/  HMMA.16816.F32 R28, R172.reuse, R24, R28 ;  /* 0x00000018ac1c723c */ /* 0x050ff0000000181c */
[----:B------:R-:W-:Y:S01]  /*2410*/  HMMA.16816.F32 R88, R172, R26, R88 ;  /* 0x0000001aac58723c */ /* 0x000fe20000001858 */
[----:B------:R-:W4:Y:S07]  /*2420*/  LDSM.16.M88.4 R24, [R238+0xc100] ;  /* 0x00c10000ee18783b */ /* 0x000f2e0000000200 */
[C---:B------:R-:W-:Y:S08]  /*2430*/  HMMA.16816.F32 R76, R140.reuse, R100, R76 ;  /* 0x000000648c4c723c */ /* 0x040ff0000000184c */
[----:B------:R-:W-:Y:S01]  /*2440*/  HMMA.16816.F32 R72, R140, R102, R72 ;  /* 0x000000668c48723c */ /* 0x000fe20000001848 */
[----:B------:R-:W-:Y:S07]  /*2450*/  LDSM.16.M88.4 R100, [R224+0x2800] ;  /* 0x00280000e064783b */ /* 0x000fee0000000200 */
[C---:B-1----:R-:W-:Y:S08]  /*2460*/  HMMA.16816.F32 R84, R172.reuse, R16, R84 ;  /* 0x00000010ac54723c */ /* 0x042ff00000001854 */
[C---:B------:R-:W-:Y:S01]  /*2470*/  HMMA.16816.F32 R80, R172.reuse, R18, R80 ;  /* 0x00000012ac50723c */ /* 0x040fe20000001850 */
[----:B------:R-:W1:Y:S07]  /*2480*/  LDSM.16.M88.4 R16, [R224+0x1800] ;  /* 0x00180000e010783b */ /* 0x000e6e0000000200 */
[C---:B------:R-:W-:Y:S08]  /*2490*/  HMMA.16816.F32 R40, R172.reuse, R68, R40 ;  /* 0x00000044ac28723c */ /* 0x040ff00000001828 */
[----:B------:R-:W-:Y:S01]  /*24a0*/  HMMA.16816.F32 R36, R172, R70, R36 ;  /* 0x00000046ac24723c */ /* 0x000fe20000001824 */
[----:B------:R-:W1:Y:S07]  /*24b0*/  LDSM.16.M88.4 R68, [R224+0x1000] ;  /* 0x00100000e044783b */ /* 0x000e6e0000000200 */
[----:B---3--:R-:W-:Y:S08]  /*24c0*/  HMMA.16816.F32 R12, R184, R96, R12 ;  /* 0x00000060b80c723c */ /* 0x008ff0000000180c */
[C---:B------:R-:W-:Y:S08]  /*24d0*/  HMMA.16816.F32 R48, R172.reuse, R92, R48 ;  /* 0x0000005cac30723c */ /* 0x040ff00000001830 */
[C---:B------:R-:W-:Y:S01]  /*24e0*/  HMMA.16816.F32 R44, R172.reuse, R94, R44 ;  /* 0x0000005eac2c723c */ /* 0x040fe2000000182c */
[----:B------:R-:W3:Y:S07]  /*24f0*/  LDSM.16.M88.4 R92, [R224+0x800] ;  /* 0x00080000e05c783b */ /* 0x000eee0000000200 */
[C---:B--2---:R-:W-:Y:S08]  /*2500*/  HMMA.16816.F32 R76, R172.reuse, R8, R76 ;  /* 0x00000008ac4c723c */ /* 0x044ff0000000184c */
[----:B------:R-:W-:Y:S01]  /*2510*/  HMMA.16816.F32 R72, R172, R10, R72 ;  /* 0x0000000aac48723c */ /* 0x000fe20000001848 */
[----:B------:R-:W2:Y:S07]  /*2520*/  LDSM.16.M88.4 R8, [R224+0x2000] ;  /* 0x00200000e008783b */ /* 0x000eae0000000200 */
[----:B----4-:R-:W-:Y:S08]  /*2530*/  HMMA.16816.F32 R12, R188, R24, R12 ;  /* 0x00000018bc0c723c */ /* 0x010ff0000000180c */
[C---:B-1----:R-:W-:Y:S08]  /*2540*/  HMMA.16816.F32 R48, R184.reuse, R16, R48 ;  /* 0x00000010b830723c */ /* 0x042ff00000001830 */
[C---:B------:R-:W-:Y:S01]  /*2550*/  HMMA.16816.F32 R44, R184.reuse, R18, R44 ;  /* 0x00000012b82c723c */ /* 0x040fe2000000182c */
[----:B------:R-:W1:Y:S07]  /*2560*/  LDSM.16.M88.4 R16, [R235+0xc100] ;  /* 0x00c10000eb10783b */ /* 0x000e6e0000000200 */
[C---:B------:R-:W-:Y:S01]  /*2570*/  HMMA.16816.F32 R20, R184.reuse, R98, R20 ;  /* 0x00000062b814723c */ /* 0x040fe20000001814 */
[----:B------:R-:W-:Y:S07]  /*2580*/  LDSM.16.M88.4 R96, [R224+0x3000] ;  /* 0x00300000e060783b */ /* 0x000fee0000000200 */
[C---:B------:R-:W-:Y:S08]  /*2590*/  HMMA.16816.F32 R56, R184.reuse, R68, R56 ;  /* 0x00000044b838723c */ /* 0x040ff00000001838 */
[----:B------:R-:W-:Y:S01]  /*25a0*/  HMMA.16816.F32 R52, R184, R70, R52 ;  /* 0x00000046b834723c */ /* 0x000fe20000001834 */
[----:B------:R-:W4:Y:S07]  /*25b0*/  LDSM.16.M88.4 R68, [R238+0xc900] ;  /* 0x00c90000ee44783b */ /* 0x000f2e0000000200 */
[----:B------:R-:W-:Y:S08]  /*25c0*/  HMMA.16816.F32 R12, R192, R104, R12 ;  /* 0x00000068c00c723c */ /* 0x000ff0000000180c */
[C---:B---3--:R-:W-:Y:S08]  /*25d0*/  HMMA.16816.F32 R64, R184.reuse, R92, R64 ;  /* 0x0000005cb840723c */ /* 0x048ff00000001840 */
[C---:B--2---:R-:W-:Y:S08]  /*25e0*/  HMMA.16816.F32 R40, R184.reuse, R8, R40 ;  /* 0x00000008b828723c */ /* 0x044ff00000001828 */
[----:B------:R-:W-:Y:S01]  /*25f0*/  HMMA.16816.F32 R36, R184, R10, R36 ;  /* 0x0000000ab824723c */ /* 0x000fe20000001824 */
[----:B------:R-:W2:Y:S07]  /*2600*/  LDSM.16.M88.4 R8, [R224+0x4000] ;  /* 0x00400000e008783b */ /* 0x000eae0000000200 */
[----:B------:R-:W-:Y:S01]  /*2610*/  HMMA.16816.F32 R20, R188, R26, R20 ;  /* 0x0000001abc14723c */ /* 0x000fe20000001814 */
[----:B------:R-:W3:Y:S07]  /*2620*/  LDSM.16.M88.4 R24, [R237+0x4800] ;  /* 0x00480000ed18783b */ /* 0x000eee0000000200 */
[----:B------:R-:W-:Y:S01]  /*2630*/  HMMA.16816.F32 R60, R184, R94, R60 ;  /* 0x0000005eb83c723c */ /* 0x000fe2000000183c */
[----:B------:R-:W2:Y:S07]  /*2640*/  LDSM.16.M88.4 R92, [R224+0x3800] ;  /* 0x00380000e05c783b */ /* 0x000eae0000000200 */
[----:B-1----:R-:W-:Y:S08]  /*2650*/  HMMA.16816.F32 R12, R196, R16, R12 ;  /* 0x00000010c40c723c */ /* 0x002ff0000000180c */
[----:B----4-:R-:W-:Y:S08]  /*2660*/  HMMA.16816.F32 R64, R188, R68, R64 ;  /* 0x00000044bc40723c */ /* 0x010ff00000001840 */
[----:B------:R-:W-:Y:S08]  /*2670*/  HMMA.16816.F32 R20, R192, R106, R20 ;  /* 0x0000006ac014723c */ /* 0x000ff00000001814 */
[C---:B------:R-:W-:Y:S01]  /*2680*/  HMMA.16816.F32 R104, R184.reuse, R96, R84 ;  /* 0x00000060b868723c */ /* 0x040fe20000001854 */
[----:B------:R-:W1:Y:S07]  /*2690*/  LDSM.16.M88.4 R84, [R235+0xc900] ;  /* 0x00c90000eb54783b */ /* 0x000e6e0000000200 */
[C---:B------:R-:W-:Y:S08]  /*26a0*/  HMMA.16816.F32 R28, R184.reuse, R100, R28 ;  /* 0x00000064b81c723c */ /* 0x040ff0000000181c */
[----:B------:R-:W-:Y:S01]  /*26b0*/  HMMA.16816.F32 R88, R184, R102, R88 ;  /* 0x00000066b858723c */ /* 0x000fe20000001858 */
[----:B------:R-:W4:Y:S07]  /*26c0*/  LDSM.16.M88.4 R100, [R238+0xd100] ;  /* 0x00d10000ee64783b */ /* 0x000f2e0000000200 */
[----:B--2---:R-:W-:Y:S08]  /*26d0*/  HMMA.16816.F32 R12, R212, R8, R12 ;  /* 0x00000008d40c723c */ /* 0x004ff0000000180c */
[----:B---3--:R-:W-:Y:S08]  /*26e0*/  HMMA.16816.F32 R64, R192, R24, R64 ;  /* 0x00000018c040723c */ /* 0x008ff00000001840 */
[C---:B------:R-:W-:Y:S08]  /*26f0*/  HMMA.16816.F32 R76, R184.reuse, R92, R76 ;  /* 0x0000005cb84c723c */ /* 0x040ff0000000184c */
[----:B------:R-:W-:Y:S01]  /*2700*/  HMMA.16816.F32 R72, R184, R94, R72 ;  /* 0x0000005eb848723c */ /* 0x000fe20000001848 */
[----:B------:R-:W2:Y:S01]  /*2710*/  LDSM.16.M88.4 R92, [R238+0xd900] ;  /* 0x00d90000ee5c783b */ /* 0x000ea20000000200 */
[----:B------:R-:W-:-:S02]  /*2720*/  FMUL.FTZ R14, R14, c[0x0][0x320] ;  /* 0x0000c8000e0e7a20 */ /* 0x000fc40000410000 */
[----:B------:R-:W-:Y:S02]  /*2730*/  FMUL.FTZ R3, R12, c[0x0][0x320] ;  /* 0x0000c8000c037a20 */ /* 0x000fe40000410000 */
[----:B------:R-:W-:Y:S02]  /*2740*/  FMUL.FTZ R7, R13, c[0x0][0x320] ;  /* 0x0000c8000d077a20 */ /* 0x000fe40000410000 */
[C---:B------:R-:W-:Y:S01]  /*2750*/  HMMA.16816.F32 R20, R196.reuse, R18, R20 ;  /* 0x00000012c414723c */ /* 0x040fe20000001814 */
[----:B------:R-:W3:Y:S01]  /*2760*/  LDSM.16.M88.4 R16, [R237+0x5000] ;  /* 0x00500000ed10783b */ /* 0x000ee20000000200 */
[----:B------:R-:W2:Y:S06]  /*2770*/  MUFU.TANH R3, R3 ;  /* 0x0000000300037308 */ /* 0x000eac0000002400 */
[----:B-1----:R-:W-:Y:S02]  /*2780*/  HMMA.16816.F32 R64, R196, R84, R64 ;  /* 0x00000054c440723c */ /* 0x002fe40000001840 */
[----:B------:R1:W1:Y:S05]  /*2790*/  MUFU.TANH R84, R14 ;  /* 0x0000000e00547308 */ /* 0x00026a0000002400 */
[----:B------:R-:W-:Y:S01]  /*27a0*/  FMUL.FTZ R85, R15, c[0x0][0x320] ;  /* 0x0000c8000f557a20 */ /* 0x000fe20000410000 */
[C---:B----4-:R-:W-:Y:S02]  /*27b0*/  HMMA.16816.F32 R56, R188.reuse, R100, R56 ;  /* 0x00000064bc38723c */ /* 0x050fe40000001838 */
[----:B------:R-:W4:Y:S06]  /*27c0*/  MUFU.TANH R7, R7 ;  /* 0x0000000700077308 */ /* 0x000f2c0000002400 */
[----:B------:R-:W-:Y:S01]  /*27d0*/  HMMA.16816.F32 R52, R188, R102, R52 ;  /* 0x00000066bc34723c */ /* 0x000fe20000001834 */
[----:B-1----:R-:W1:Y:S01]  /*27e0*/  LDSM.16.M88.4 R12, [R237+0x5800] ;  /* 0x00580000ed0c783b */ /* 0x002e620000000200 */
[----:B------:R-:W1:Y:S06]  /*27f0*/  MUFU.TANH R85, R85 ;  /* 0x0000005500557308 */ /* 0x000e6c0000002400 */
[----:B------:R-:W-:Y:S01]  /*2800*/  HMMA.16816.F32 R20, R212, R10, R20 ;  /* 0x0000000ad414723c */ /* 0x000fe20000001814 */
[----:B------:R-:W1:Y:S07]  /*2810*/  LDSM.16.M88.4 R8, [R235+0xd100] ;  /* 0x00d10000eb08783b */ /* 0x000e6e0000000200 */
[C---:B--2---:R-:W-:Y:S08]  /*2820*/  HMMA.16816.F32 R48, R188.reuse, R92, R48 ;  /* 0x0000005cbc30723c */ /* 0x044ff00000001830 */
[C---:B------:R-:W-:Y:S08]  /*2830*/  HMMA.16816.F32 R44, R188.reuse, R94, R44 ;  /* 0x0000005ebc2c723c */ /* 0x040ff0000000182c */
[----:B------:R-:W-:Y:S01]  /*2840*/  HMMA.16816.F32 R60, R188, R70, R60 ;  /* 0x00000046bc3c723c */ /* 0x000fe2000000183c */
[----:B------:R-:W-:Y:S01]  /*2850*/  LDSM.16.M88.4 R68, [R224+0x4800] ;  /* 0x00480000e044783b */ /* 0x000fe20000000200 */
[----:B------:R-:W-:-:S02]  /*2860*/  FMUL.FTZ R20, R20, c[0x0][0x320] ;  /* 0x0000c80014147a20 */ /* 0x000fc40000410000 */
[----:B------:R-:W-:Y:S02]  /*2870*/  FMUL.FTZ R21, R21, c[0x0][0x320] ;  /* 0x0000c80015157a20 */ /* 0x000fe40000410000 */
[----:B------:R-:W-:Y:S02]  /*2880*/  FMUL.FTZ R22, R22, c[0x0][0x320] ;  /* 0x0000c80016167a20 */ /* 0x000fe40000410000 */
[----:B---3--:R-:W-:Y:S01]  /*2890*/  HMMA.16816.F32 R56, R192, R16, R56 ;  /* 0x00000010c038723c */ /* 0x008fe20000001838 */
[----:B------:R-:W-:-:S07]  /*28a0*/  FMUL.FTZ R23, R23, c[0x0][0x320] ;  /* 0x0000c80017177a20 */ /* 0x000fce0000410000 */
[C---:B------:R-:W-:Y:S01]  /*28b0*/  HMMA.16816.F32 R52, R192.reuse, R18, R52 ;  /* 0x00000012c034723c */ /* 0x040fe20000001834 */
[----:B------:R-:W2:Y:S07]  /*28c0*/  LDSM.16.M88.4 R16, [R238+0xe100] ;  /* 0x00e10000ee10783b */ /* 0x000eae0000000200 */
[C---:B-1----:R-:W-:Y:S08]  /*28d0*/  HMMA.16816.F32 R48, R192.reuse, R12, R48 ;  /* 0x0000000cc030723c */ /* 0x042ff00000001830 */
[C---:B------:R-:W-:Y:S01]  /*28e0*/  HMMA.16816.F32 R44, R192.reuse, R14, R44 ;  /* 0x0000000ec02c723c */ /* 0x040fe2000000182c */
[----:B------:R-:W1:Y:S07]  /*28f0*/  LDSM.16.M88.4 R12, [R238+0xe900] ;  /* 0x00e90000ee0c783b */ /* 0x000e6e0000000200 */
[----:B------:R-:W-:Y:S01]  /*2900*/  HMMA.16816.F32 R60, R192, R26, R60 ;  /* 0x0000001ac03c723c */ /* 0x000fe2000000183c */
[----:B------:R-:W3:Y:S07]  /*2910*/  LDSM.16.M88.4 R24, [R224+0x5000] ;  /* 0x00500000e018783b */ /* 0x000eee0000000200 */
[C---:B------:R-:W-:Y:S08]  /*2920*/  HMMA.16816.F32 R56, R196.reuse, R8, R56 ;  /* 0x00000008c438723c */ /* 0x040ff00000001838 */
[----:B------:R-:W-:Y:S01]  /*2930*/  HMMA.16816.F32 R52, R196, R10, R52 ;  /* 0x0000000ac434723c */ /* 0x000fe20000001834 */
[----:B------:R-:W3:Y:S07]  /*2940*/  LDSM.16.M88.4 R8, [R237+0x6000] ;  /* 0x00600000ed08783b */ /* 0x000eee0000000200 */
[C---:B--2---:R-:W-:Y:S08]  /*2950*/  HMMA.16816.F32 R40, R188.reuse, R16, R40 ;  /* 0x00000010bc28723c */ /* 0x044ff00000001828 */
[----:B------:R-:W-:Y:S01]  /*2960*/  HMMA.16816.F32 R36, R188, R18, R36 ;  /* 0x00000012bc24723c */ /* 0x000fe20000001824 */
[----:B------:R-:W2:Y:S07]  /*2970*/  LDSM.16.M88.4 R16, [R237+0x6800] ;  /* 0x00680000ed10783b */ /* 0x000eae0000000200 */
[----:B------:R-:W-:Y:S01]  /*2980*/  HMMA.16816.F32 R60, R196, R86, R60 ;  /* 0x00000056c43c723c */ /* 0x000fe2000000183c */
[----:B------:R-:W2:Y:S07]  /*2990*/  MUFU.TANH R86, R22 ;  /* 0x0000001600567308 */ /* 0x000eae0000002400 */
[----:B------:R-:W-:Y:S01]  /*29a0*/  HMMA.16816.F32 R64, R212, R68, R64 ;  /* 0x00000044d440723c */ /* 0x000fe20000001840 */
[----:B------:R-:W2:Y:S07]  /*29b0*/  MUFU.TANH R68, R20 ;  /* 0x0000001400447308 */ /* 0x000eae0000002400 */
[C---:B-1----:R-:W-:Y:S01]  /*29c0*/  HMMA.16816.F32 R28, R188.reuse, R12, R28 ;  /* 0x0000000cbc1c723c */ /* 0x042fe2000000181c */
[----:B------:R-:W1:Y:S07]  /*29d0*/  MUFU.TANH R69, R21 ;  /* 0x0000001500457308 */ /* 0x000e6e0000002400 */
[----:B------:R-:W-:Y:S01]  /*29e0*/  HMMA.16816.F32 R88, R188, R14, R88 ;  /* 0x0000000ebc58723c */ /* 0x000fe20000001858 */
[----:B------:R1:W1:Y:S01]  /*29f0*/  MUFU.TANH R87, R23 ;  /* 0x0000001700577308 */ /* 0x0002620000002400 */
[----:B------:R-:W-:Y:S06]  /*2a00*/  LDSM.16.M88.4 R12, [R237+0x7000] ;  /* 0x00700000ed0c783b */ /* 0x000fec0000000200 */
[----:B---3--:R-:W-:Y:S01]  /*2a10*/  HMMA.16816.F32 R56, R212, R24, R56 ;  /* 0x00000018d438723c */ /* 0x008fe20000001838 */
[----:B------:R-:W-:-:S02]  /*2a20*/  FMUL.FTZ R64, R64, c[0x0][0x320] ;  /* 0x0000c80040407a20 */ /* 0x000fc40000410000 */
[----:B------:R-:W-:Y:S02]  /*2a30*/  FMUL.FTZ R65, R65, c[0x0][0x320] ;  /* 0x0000c80041417a20 */ /* 0x000fe40000410000 */
[----:B------:R-:W-:Y:S02]  /*2a40*/  FMUL.FTZ R66, R66, c[0x0][0x320] ;  /* 0x0000c80042427a20 */ /* 0x000fe40000410000 */
[----:B------:R-:W-:Y:S01]  /*2a50*/  FMUL.FTZ R67, R67, c[0x0][0x320] ;  /* 0x0000c80043437a20 */ /* 0x000fe20000410000 */
[----:B------:R-:W-:Y:S01]  /*2a60*/  HMMA.16816.F32 R52, R212, R26, R52 ;  /* 0x0000001ad434723c */ /* 0x000fe20000001834 */
[----:B-1----:R-:W1:Y:S01]  /*2a70*/  LDSM.16.M88.4 R20, [R235+0xd900] ;  /* 0x00d90000eb14783b */ /* 0x002e620000000200 */
[----:B------:R-:W3:Y:S03]  /*2a80*/  MUFU.TANH R92, R66 ;  /* 0x00000042005c7308 */ /* 0x000ee60000002400 */
[----:B------:R-:W1:Y:S03]  /*2a90*/  LDSM.16.M88.4 R24, [R235+0xe100] ;  /* 0x00e10000eb18783b */ /* 0x000e660000000200 */
[C---:B------:R-:W-:Y:S02]  /*2aa0*/  HMMA.16816.F32 R40, R192.reuse, R8, R40 ;  /* 0x00000008c028723c */ /* 0x040fe40000001828 */
[----:B------:R-:W1:Y:S06]  /*2ab0*/  MUFU.TANH R93, R67 ;  /* 0x00000043005d7308 */ /* 0x000e6c0000002400 */
[----:B------:R-:W-:Y:S01]  /*2ac0*/  HMMA.16816.F32 R36, R192, R10, R36 ;  /* 0x0000000ac024723c */ /* 0x000fe20000001824 */
[----:B------:R-:W3:Y:S01]  /*2ad0*/  LDSM.16.M88.4 R8, [R238+0xf100] ;  /* 0x00f10000ee08783b */ /* 0x000ee20000000200 */
[----:B------:R-:W-:-:S02]  /*2ae0*/  FMUL.FTZ R56, R56, c[0x0][0x320] ;  /* 0x0000c80038387a20 */ /* 0x000fc40000410000 */
[----:B------:R-:W-:Y:S02]  /*2af0*/  FMUL.FTZ R57, R57, c[0x0][0x320] ;  /* 0x0000c80039397a20 */ /* 0x000fe40000410000 */
[----:B------:R-:W-:Y:S02]  /*2b00*/  FMUL.FTZ R58, R58, c[0x0][0x320] ;  /* 0x0000c8003a3a7a20 */ /* 0x000fe40000410000 */
[----:B------:R-:W-:Y:S01]  /*2b10*/  HMMA.16816.F32 R80, R184, R98, R80 ;  /* 0x00000062b850723c */ /* 0x000fe20000001850 */
[----:B------:R-:W-:Y:S01]  /*2b20*/  FMUL.FTZ R52, R52, c[0x0][0x320] ;  /* 0x0000c80034347a20 */ /* 0x000fe20000410000 */
[----:B------:R-:W1:Y:S01]  /*2b30*/  MUFU.TANH R56, R56 ;  /* 0x0000003800387308 */ /* 0x000e620000002400 */
[----:B------:R-:W-:Y:S02]  /*2b40*/  FMUL.FTZ R53, R53, c[0x0][0x320] ;  /* 0x0000c80035357a20 */ /* 0x000fe40000410000 */
[----:B------:R-:W-:Y:S02]  /*2b50*/  FMUL.FTZ R54, R54, c[0x0][0x320] ;  /* 0x0000c80036367a20 */ /* 0x000fe40000410000 */
[----:B------:R-:W-:Y:S01]  /*2b60*/  FMUL.FTZ R55, R55, c[0x0][0x320] ;  /* 0x0000c80037377a20 */ /* 0x000fe20000410000 */
[C---:B--2---:R-:W-:Y:S01]  /*2b70*/  HMMA.16816.F32 R28, R192.reuse, R16, R28 ;  /* 0x00000010c01c723c */ /* 0x044fe2000000181c */
[----:B------:R-:W-:Y:S01]  /*2b80*/  FMUL.FTZ R59, R59, c[0x0][0x320] ;  /* 0x0000c8003b3b7a20 */ /* 0x000fe20000410000 */
[----:B------:R-:W2:Y:S06]  /*2b90*/  MUFU.TANH R182, R54 ;  /* 0x0000003600b67308 */ /* 0x000eac0000002400 */
[----:B------:R-:W-:Y:S01]  /*2ba0*/  HMMA.16816.F32 R88, R192, R18, R88 ;  /* 0x00000012c058723c */ /* 0x000fe20000001858 */
[----:B------:R-:W2:Y:S01]  /*2bb0*/  LDSM.16.M88.4 R16, [R238+0xf900] ;  /* 0x00f90000ee10783b */ /* 0x000ea20000000200 */
[----:B------:R-:W2:Y:S06]  /*2bc0*/  MUFU.TANH R181, R55 ;  /* 0x0000003700b57308 */ /* 0x000eac0000002400 */
[C---:B-1----:R-:W-:Y:S02]  /*2bd0*/  HMMA.16816.F32 R48, R196.reuse, R20, R48 ;  /* 0x00000014c430723c */ /* 0x042fe40000001830 */
[----:B------:R-:W1:Y:S06]  /*2be0*/  MUFU.TANH R57, R57 ;  /* 0x0000003900397308 */ /* 0x000e6c0000002400 */
[----:B------:R-:W-:Y:S01]  /*2bf0*/  HMMA.16816.F32 R44, R196, R22, R44 ;  /* 0x00000016c42c723c */ /* 0x000fe2000000182c */
[----:B------:R-:W1:Y:S01]  /*2c00*/  LDSM.16.M88.4 R20, [R224+0x6000] ;  /* 0x00600000e014783b */ /* 0x000e620000000200 */
[----:B------:R-:W1:Y:S06]  /*2c10*/  MUFU.TANH R58, R58 ;  /* 0x0000003a003a7308 */ /* 0x000e6c0000002400 */
[----:B------:R-:W-:Y:S02]  /*2c20*/  HMMA.16816.F32 R60, R212, R70, R60 ;  /* 0x00000046d43c723c */ /* 0x000fe4000000183c */
[----:B------:R-:W1:Y:S06]  /*2c30*/  MUFU.TANH R70, R64 ;  /* 0x0000004000467308 */ /* 0x000e6c0000002400 */
[----:B------:R-:W-:Y:S02]  /*2c40*/  HMMA.16816.F32 R40, R196, R24, R40 ;  /* 0x00000018c428723c */ /* 0x000fe40000001828 */
[----:B------:R2:W1:Y:S06]  /*2c50*/  MUFU.TANH R71, R65 ;  /* 0x0000004100477308 */ /* 0x00046c0000002400 */
[C---:B---3--:R-:W-:Y:S02]  /*2c60*/  HMMA.16816.F32 R104, R188.reuse, R8, R104 ;  /* 0x00000008bc68723c */ /* 0x048fe40000001868 */
[----:B------:R-:W3:Y:S06]  /*2c70*/  MUFU.TANH R59, R59 ;  /* 0x0000003b003b7308 */ /* 0x000eec0000002400 */
[----:B------:R-:W-:Y:S01]  /*2c80*/  HMMA.16816.F32 R80, R188, R10, R80 ;  /* 0x0000000abc50723c */ /* 0x000fe20000001850 */
[----:B------:R-:W-:Y:S01]  /*2c90*/  LDSM.16.M88.4 R8, [R237+0x7800] ;  /* 0x00780000ed08783b */ /* 0x000fe20000000200 */
[----:B------:R-:W-:-:S02]  /*2ca0*/  FMUL.FTZ R60, R60, c[0x0][0x320] ;  /* 0x0000c8003c3c7a20 */ /* 0x000fc40000410000 */
[----:B------:R-:W-:Y:S01]  /*2cb0*/  FMUL.FTZ R61, R61, c[0x0][0x320] ;  /* 0x0000c8003d3d7a20 */ /* 0x000fe20000410000 */
[----:B--2---:R-:W2:Y:S01]  /*2cc0*/  LDSM.16.M88.4 R64, [R224+0x5800] ;  /* 0x00580000e040783b */ /* 0x004ea20000000200 */
[----:B------:R-:W-:Y:S02]  /*2cd0*/  FMUL.FTZ R62, R62, c[0x0][0x320] ;  /* 0x0000c8003e3e7a20 */ /* 0x000fe40000410000 */
[----:B------:R-:W-:Y:S01]  /*2ce0*/  HMMA.16816.F32 R36, R196, R26, R36 ;  /* 0x0000001ac424723c */ /* 0x000fe20000001824 */
[----:B------:R-:W-:Y:S01]  /*2cf0*/  LDSM.16.M88.4 R24, [R224+0x6800] ;  /* 0x00680000e018783b */ /* 0x000fe20000000200 */
[----:B------:R-:W-:Y:S01]  /*2d00*/  FMUL.FTZ R63, R63, c[0x0][0x320] ;  /* 0x0000c8003f3f7a20 */ /* 0x000fe20000410000 */
[----:B------:R-:W1:Y:S05]  /*2d10*/  MUFU.TANH R60, R60 ;  /* 0x0000003c003c7308 */ /* 0x000e6a0000002400 */
[C---:B------:R-:W-:Y:S03]  /*2d20*/  HMMA.16816.F32 R76, R188.reuse, R16, R76 ;  /* 0x00000010bc4c723c */ /* 0x040fe6000000184c */
[----:B------:R-:W2:Y:S05]  /*2d30*/  MUFU.TANH R61, R61 ;  /* 0x0000003d003d7308 */ /* 0x000eaa0000002400 */
[----:B------:R-:W-:Y:S01]  /*2d40*/  HMMA.16816.F32 R72, R188, R18, R72 ;  /* 0x00000012bc48723c */ /* 0x000fe20000001848 */
[----:B------:R-:W-:Y:S02]  /*2d50*/  LDSM.16.M88.4 R16, [R224+0x7800] ;  /* 0x00780000e010783b */ /* 0x000fe40000000200 */
[----:B------:R-:W2:Y:S05]  /*2d60*/  MUFU.TANH R62, R62 ;  /* 0x0000003e003e7308 */ /* 0x000eaa0000002400 */
[----:B-1----:R-:W-:Y:S03]  /*2d70*/  HMMA.16816.F32 R40, R212, R20, R40 ;  /* 0x00000014d428723c */ /* 0x002fe60000001828 */
[----:B------:R-:W1:Y:S05]  /*2d80*/  MUFU.TANH R63, R63 ;  /* 0x0000003f003f7308 */ /* 0x000e6a0000002400 */
[C---:B------:R-:W-:Y:S08]  /*2d90*/  HMMA.16816.F32 R104, R192.reuse, R12, R104 ;  /* 0x0000000cc068723c */ /* 0x040ff00000001868 */
[----:B------:R-:W-:Y:S01]  /*2da0*/  HMMA.16816.F32 R80, R192, R14, R80 ;  /* 0x0000000ec050723c */ /* 0x000fe20000001850 */
[----:B------:R-:W1:Y:S07]  /*2db0*/  LDSM.16.M88.4 R12, [R235+0xf900] ;  /* 0x00f90000eb0c783b */ /* 0x000e6e0000000200 */
[----:B--2---:R-:W-:Y:S01]  /*2dc0*/  HMMA.16816.F32 R48, R212, R64, R48 ;  /* 0x00000040d430723c */ /* 0x004fe20000001830 */
[----:B------:R-:W2:Y:S01]  /*2dd0*/  MUFU.TANH R64, R52 ;  /* 0x0000003400407308 */ /* 0x000ea20000002400 */
[----:B------:R-:W-:-:S02]  /*2de0*/  FMUL.FTZ R40, R40, c[0x0][0x320] ;  /* 0x0000c80028287a20 */ /* 0x000fc40000410000 */
[----:B------:R-:W-:Y:S02]  /*2df0*/  FMUL.FTZ R41, R41, c[0x0][0x320] ;  /* 0x0000c80029297a20 */ /* 0x000fe40000410000 */
[----:B------:R-:W-:Y:S02]  /*2e00*/  FMUL.FTZ R42, R42, c[0x0][0x320] ;  /* 0x0000c8002a2a7a20 */ /* 0x000fe40000410000 */
[----:B------:R-:W-:Y:S01]  /*2e10*/  HMMA.16816.F32 R36, R212, R22, R36 ;  /* 0x00000016d424723c */ /* 0x000fe20000001824 */
[----:B------:R2:W1:Y:S01]  /*2e20*/  MUFU.TANH R65, R53 ;  /* 0x0000003500417308 */ /* 0x0004620000002400 */
[----:B------:R-:W3:Y:S01]  /*2e30*/  LDSM.16.M88.4 R20, [R235+0xf100] ;  /* 0x00f10000eb14783b */ /* 0x000ee20000000200 */
[----:B------:R-:W-:-:S05]  /*2e40*/  FMUL.FTZ R43, R43, c[0x0][0x320] ;  /* 0x0000c8002b2b7a20 */ /* 0x000fca0000410000 */
[C---:B------:R-:W-:Y:S01]  /*2e50*/  HMMA.16816.F32 R76, R192.reuse, R8, R76 ;  /* 0x00000008c04c723c */ /* 0x040fe2000000184c */
[----:B------:R-:W1:Y:S07]  /*2e60*/  MUFU.TANH R178, R40 ;  /* 0x0000002800b27308 */ /* 0x000e6e0000002400 */
[----:B------:R-:W-:Y:S01]  /*2e70*/  HMMA.16816.F32 R72, R192, R10, R72 ;  /* 0x0000000ac048723c */ /* 0x000fe20000001848 */
[----:B--2---:R-:W2:Y:S01]  /*2e80*/  LDSM.16.M88.4 R52, [R235+0xe900] ;  /* 0x00e90000eb34783b */ /* 0x004ea20000000200 */
[----:B------:R-:W2:Y:S01]  /*2e90*/  MUFU.TANH R177, R41 ;  /* 0x0000002900b17308 */ /* 0x000ea20000002400 */
[----:B------:R-:W-:-:S02]  /*2ea0*/  FMUL.FTZ R48, R48, c[0x0][0x320] ;  /* 0x0000c80030307a20 */ /* 0x000fc40000410000 */
[----:B------:R-:W-:Y:S02]  /*2eb0*/  FMUL.FTZ R49, R49, c[0x0][0x320] ;  /* 0x0000c80031317a20 */ /* 0x000fe40000410000 */
[----:B------:R-:W-:Y:S01]  /*2ec0*/  FMUL.FTZ R50, R50, c[0x0][0x320] ;  /* 0x0000c80032327a20 */ /* 0x000fe20000410000 */
[----:B------:R-:W-:Y:S01]  /*2ed0*/  HMMA.16816.F32 R44, R212, R66, R44 ;  /* 0x00000042d42c723c */ /* 0x000fe2000000182c */
[----:B------:R-:W-:Y:S01]  /*2ee0*/  FMUL.FTZ R51, R51, c[0x0][0x320] ;  /* 0x0000c80033337a20 */ /* 0x000fe20000410000 */
[----:B------:R-:W2:Y:S01]  /*2ef0*/  MUFU.TANH R161, R42 ;  /* 0x0000002a00a17308 */ /* 0x000ea20000002400 */
[----:B------:R-:W-:Y:S02]  /*2f00*/  FMUL.FTZ R36, R36, c[0x0][0x320] ;  /* 0x0000c80024247a20 */ /* 0x000fe40000410000 */
[----:B------:R-:W-:Y:S02]  /*2f10*/  FMUL.FTZ R37, R37, c[0x0][0x320] ;  /* 0x0000c80025257a20 */ /* 0x000fe40000410000 */
[----:B------:R-:W-:Y:S01]  /*2f20*/  FMUL.FTZ R38, R38, c[0x0][0x320] ;  /* 0x0000c80026267a20 */ /* 0x000fe20000410000 */
[C---:B-1----:R-:W-:Y:S01]  /*2f30*/  HMMA.16816.F32 R76, R196.reuse, R12, R76 ;  /* 0x0000000cc44c723c */ /* 0x042fe2000000184c */
[----:B------:R-:W-:Y:S01]  /*2f40*/  FMUL.FTZ R39, R39, c[0x0][0x320] ;  /* 0x0000c80027277a20 */ /* 0x000fe20000410000 */
[----:B------:R1:W1:Y:S06]  /*2f50*/  MUFU.TANH R162, R43 ;  /* 0x0000002b00a27308 */ /* 0x00026c0000002400 */
[C---:B------:R-:W-:Y:S02]  /*2f60*/  HMMA.16816.F32 R72, R196.reuse, R14, R72 ;  /* 0x0000000ec448723c */ /* 0x040fe40000001848 */
[----:B------:R2:W2:Y:S06]  /*2f70*/  MUFU.TANH R145, R48 ;  /* 0x0000003000917308 */ /* 0x0004ac0000002400 */
[----:B---3--:R-:W-:Y:S01]  /*2f80*/  HMMA.16816.F32 R104, R196, R20, R104 ;  /* 0x00000014c468723c */ /* 0x008fe20000001868 */
[----:B------:R-:W-:Y:S01]  /*2f90*/  FMUL.FTZ R44, R44, c[0x0][0x320] ;  /* 0x0000c8002c2c7a20 */ /* 0x000fe20000410000 */
[----:B-1----:R-:W1:Y:S01]  /*2fa0*/  LDSM.16.M88.4 R40, [R224+0x7000] ;  /* 0x00700000e028783b */ /* 0x002e620000000200 */
[----:B------:R-:W-:Y:S01]  /*2fb0*/  FMUL.FTZ R45, R45, c[0x0][0x320] ;  /* 0x0000c8002d2d7a20 */ /* 0x000fe20000410000 */
[----:B------:R3:W1:Y:S01]  /*2fc0*/  MUFU.TANH R146, R49 ;  /* 0x0000003100927308 */ /* 0x0006620000002400 */
[----:B------:R-:W-:Y:S01]  /*2fd0*/  FMUL.FTZ R46, R46, c[0x0][0x320] ;  /* 0x0000c8002e2e7a20 */ /* 0x000fe20000410000 */
[----:B------:R-:W-:-:S04]  /*2fe0*/  DEPBAR.LE SB0, 0x0 ;  /* 0x000080000000791a */ /* 0x000fc80000000000 */
[C---:B--2---:R-:W-:Y:S01]  /*2ff0*/  HMMA.16816.F32 R28, R196.reuse, R52, R28 ;  /* 0x00000034c41c723c */ /* 0x044fe2000000181c */
[----:B------:R-:W-:Y:S01]  /*3000*/  FMUL.FTZ R47, R47, c[0x0][0x320] ;  /* 0x0000c8002f2f7a20 */ /* 0x000fe20000410000 */
[----:B------:R3:W2:Y:S06]  /*3010*/  MUFU.TANH R150, R50 ;  /* 0x0000003200967308 */ /* 0x0006ac0000002400 */
[C---:B------:R-:W-:Y:S02]  /*3020*/  HMMA.16816.F32 R88, R196.reuse, R54, R88 ;  /* 0x00000036c458723c */ /* 0x040fe40000001858 */
[----:B------:R3:W1:Y:S06]  /*3030*/  MUFU.TANH R151, R51 ;  /* 0x0000003300977308 */ /* 0x00066c0000002400 */
[----:B------:R-:W-:Y:S02]  /*3040*/  HMMA.16816.F32 R80, R196, R22, R80 ;  /* 0x00000016c450723c */ /* 0x000fe40000001850 */
[----:B------:R3:W1:Y:S06]  /*3050*/  MUFU.TANH R148, R44 ;  /* 0x0000002c00947308 */ /* 0x00066c0000002400 */
[C---:B------:R-:W-:Y:S02]  /*3060*/  HMMA.16816.F32 R76, R212.reuse, R16, R76 ;  /* 0x00000010d44c723c */ /* 0x040fe4000000184c */
[----:B------:R3:W1:Y:S06]  /*3070*/  MUFU.TANH R147, R45 ;  /* 0x0000002d00937308 */ /* 0x00066c0000002400 */
[C---:B------:R-:W-:Y:S02]  /*3080*/  HMMA.16816.F32 R72, R212.reuse, R18, R72 ;  /* 0x00000012d448723c */ /* 0x040fe40000001848 */
[----:B------:R3:W1:Y:S06]  /*3090*/  MUFU.TANH R180, R46 ;  /* 0x0000002e00b47308 */ /* 0x00066c0000002400 */
[C---:B------:R-:W-:Y:S02]  /*30a0*/  HMMA.16816.F32 R28, R212.reuse, R24, R28 ;  /* 0x00000018d41c723c */ /* 0x040fe4000000181c */
[----:B------:R3:W2:Y:S06]  /*30b0*/  MUFU.TANH R179, R47 ;  /* 0x0000002f00b37308 */ /* 0x0006ac0000002400 */
[----:B------:R-:W-:Y:S01]  /*30c0*/  HMMA.16816.F32 R88, R212, R26, R88 ;  /* 0x0000001ad458723c */ /* 0x000fe20000001858 */
[----:B------:R-:W-:Y:S01]  /*30d0*/  FMUL.FTZ R66, R78, c[0x0][0x320] ;  /* 0x0000c8004e427a20 */ /* 0x000fe20000410000 */
[----:B------:R3:W2:Y:S01]  /*30e0*/  MUFU.TANH R160, R36 ;  /* 0x0000002400a07308 */ /* 0x0006a20000002400 */
[----:B------:R-:W-:-:S02]  /*30f0*/  FMUL.FTZ R13, R79, c[0x0][0x320] ;  /* 0x0000c8004f0d7a20 */ /* 0x000fc40000410000 */
[----:B------:R-:W-:Y:S02]  /*3100*/  FMUL.FTZ R76, R76, c[0x0][0x320] ;  /* 0x0000c8004c4c7a20 */ /* 0x000fe40000410000 */
[----:B------:R-:W-:Y:S01]  /*3110*/  FMUL.FTZ R77, R77, c[0x0][0x320] ;  /* 0x0000c8004d4d7a20 */ /* 0x000fe20000410000 */
[C---:B-1----:R-:W-:Y:S01]  /*3120*/  HMMA.16816.F32 R104, R212.reuse, R40, R104 ;  /* 0x00000028d468723c */ /* 0x042fe20000001868 */
[----:B------:R-:W-:Y:S01]  /*3130*/  FMUL.FTZ R67, R73, c[0x0][0x320] ;  /* 0x0000c80049437a20 */ /* 0x000fe20000410000 */
[----:B------:R3:W1:Y:S01]  /*3140*/  MUFU.TANH R159, R37 ;  /* 0x00000025009f7308 */ /* 0x0006620000002400 */
[----:B------:R-:W-:Y:S02]  /*3150*/  FMUL.FTZ R15, R74, c[0x0][0x320] ;  /* 0x0000c8004a0f7a20 */ /* 0x000fe40000410000 */
[----:B------:R-:W-:Y:S02]  /*3160*/  FMUL.FTZ R14, R75, c[0x0][0x320] ;  /* 0x0000c8004b0e7a20 */ /* 0x000fe40000410000 */
[----:B------:R-:W-:Y:S01]  /*3170*/  FMUL.FTZ R72, R72, c[0x0][0x320] ;  /* 0x0000c80048487a20 */ /* 0x000fe20000410000 */
[----:B------:R-:W-:Y:S01]  /*3180*/  HMMA.16816.F32 R80, R212, R42, R80 ;  /* 0x0000002ad450723c */ /* 0x000fe20000001850 */
[----:B------:R-:W-:Y:S01]  /*3190*/  FMUL.FTZ R28, R28, c[0x0][0x320] ;  /* 0x0000c8001c1c7a20 */ /* 0x000fe20000410000 */
[----:B------:R3:W1:Y:S01]  /*31a0*/  MUFU.TANH R164, R38 ;  /* 0x0000002600a47308 */ /* 0x0006620000002400 */
[----:B------:R-:W-:-:S02]  /*31b0*/  FMUL.FTZ R29, R29, c[0x0][0x320] ;  /* 0x0000c8001d1d7a20 */ /* 0x000fc40000410000 */
[----:B------:R-:W-:Y:S02]  /*31c0*/  FMUL.FTZ R30, R30, c[0x0][0x320] ;  /* 0x0000c8001e1e7a20 */ /* 0x000fe40000410000 */
[----:B------:R-:W-:Y:S02]  /*31d0*/  FMUL.FTZ R31, R31, c[0x0][0x320] ;  /* 0x0000c8001f1f7a20 */ /* 0x000fe40000410000 */
[----:B------:R-:W-:Y:S01]  /*31e0*/  FMUL.FTZ R88, R88, c[0x0][0x320] ;  /* 0x0000c80058587a20 */ /* 0x000fe20000410000 */
[----:B------:R3:W1:Y:S01]  /*31f0*/  MUFU.TANH R165, R39 ;  /* 0x0000002700a57308 */ /* 0x0006620000002400 */
[----:B------:R-:W-:Y:S02]  /*3200*/  FMUL.FTZ R89, R89, c[0x0][0x320] ;  /* 0x0000c80059597a20 */ /* 0x000fe40000410000 */
[----:B------:R-:W-:Y:S02]  /*3210*/  FMUL.FTZ R90, R90, c[0x0][0x320] ;  /* 0x0000c8005a5a7a20 */ /* 0x000fe40000410000 */
[----:B------:R-:W-:-:S02]  /*3220*/  FMUL.FTZ R91, R91, c[0x0][0x320] ;  /* 0x0000c8005b5b7a20 */ /* 0x000fc40000410000 */
[----:B------:R-:W-:Y:S01]  /*3230*/  FMUL.FTZ R104, R104, c[0x0][0x320] ;  /* 0x0000c80068687a20 */ /* 0x000fe20000410000 */
[----:B------:R3:W1:Y:S01]  /*3240*/  MUFU.TANH R176, R28 ;  /* 0x0000001c00b07308 */ /* 0x0006620000002400 */
[----:B------:R-:W-:Y:S02]  /*3250*/  FMUL.FTZ R105, R105, c[0x0][0x320] ;  /* 0x0000c80069697a20 */ /* 0x000fe40000410000 */
[----:B------:R-:W-:Y:S02]  /*3260*/  FMUL.FTZ R106, R106, c[0x0][0x320] ;  /* 0x0000c8006a6a7a20 */ /* 0x000fe40000410000 */
[----:B------:R-:W-:Y:S02]  /*3270*/  FMUL.FTZ R107, R107, c[0x0][0x320] ;  /* 0x0000c8006b6b7a20 */ /* 0x000fe40000410000 */
[----:B------:R-:W-:Y:S01]  /*3280*/  FMUL.FTZ R80, R80, c[0x0][0x320] ;  /* 0x0000c80050507a20 */ /* 0x000fe20000410000 */
[----:B------:R3:W1:Y:S01]  /*3290*/  MUFU.TANH R171, R29 ;  /* 0x0000001d00ab7308 */ /* 0x0006620000002400 */
[----:B------:R-:W-:-:S02]  /*32a0*/  FMUL.FTZ R81, R81, c[0x0][0x320] ;  /* 0x0000c80051517a20 */ /* 0x000fc40000410000 */
[----:B------:R-:W-:Y:S02]  /*32b0*/  FMUL.FTZ R82, R82, c[0x0][0x320] ;  /* 0x0000c80052527a20 */ /* 0x000fe40000410000 */
[----:B------:R-:W-:-:S03]  /*32c0*/  FMUL.FTZ R83, R83, c[0x0][0x320] ;  /* 0x0000c80053537a20 */ /* 0x000fc60000410000 */
[----:B------:R3:W1:Y:S08]  /*32d0*/  MUFU.TANH R168, R30 ;  /* 0x0000001e00a87308 */ /* 0x0006700000002400 */
        /* <DEDUP_REMOVED lines=15> */
[----:B------:R-:W1:Y:S08]  /*33d0*/  MUFU.TANH R66, R66 ;  /* 0x0000004200427308 */ /* 0x000e700000002400 */
[----:B------:R-:W1:Y:S08]  /*33e0*/  MUFU.TANH R13, R13 ;  /* 0x0000000d000d7308 */ /* 0x000e700000002400 */
[----:B------:R3:W1:Y:S08]  /*33f0*/  MUFU.TANH R134, R72 ;  /* 0x0000004800867308 */ /* 0x0006700000002400 */
[----:B------:R-:W1:Y:S08]  /*3400*/  MUFU.TANH R67, R67 ;  /* 0x0000004300437308 */ /* 0x000e700000002400 */
[----:B------:R-:W1:Y:S08]  /*3410*/  MUFU.TANH R15, R15 ;  /* 0x0000000f000f7308 */ /* 0x000e700000002400 */
[----:B------:R-:W1:Y:S01]  /*3420*/  MUFU.TANH R14, R14 ;  /* 0x0000000e000e7308 */ /* 0x000e620000002400 */
[----:B------:R-:W-:Y:S06]  /*3430*/  BAR.SYNC.DEFER_BLOCKING 0x0 ;  /* 0x0000000000007b1d */ /* 0x000fec0000010000 */
[----:B------:R-:W-:Y:S05]  /*3440*/  @P1 BRA `(.L_x_25) ;  /* 0x0000047000001947 */ /* 0x000fea0003800000 */
[----:B--234-:R-:W-:Y:S01]  /*3450*/  ULEA UR4, UR6, UR10, 0x7 ;  /* 0x0000000a06047291 */ /* 0x01cfe2000f8e383f */
[----:B------:R-:W-:-:S05]  /*3460*/  IMAD.MOV.U32 R239, RZ, RZ, RZ ;  /* 0x000000ffffef7224 */ /* 0x000fca00078e00ff */
[----:B------:R-:W-:-:S05]  /*3470*/  IMAD.U32 R240, RZ, RZ, UR4 ;  /* 0x00000004fff07e24 */ /* 0x000fca000f8e00ff */
[----:B------:R-:W-:-:S05]  /*3480*/  IADD3 R240, R240, -0x100, R242 ;  /* 0xffffff00f0f07810 */ /* 0x000fca0007ffe0f2 */
[----:B------:R-:W-:-:S04]  /*3490*/  @P0 IMAD.HI.U32 R9, R240, c[0x0][0x2bc], RZ ;  /* 0x0000af00f0090a27 */ /* 0x000fc800078e00ff */
[----:B------:R-:W-:Y:S01]  /*34a0*/  IMAD.MOV.U32 R8, RZ, RZ, R240 ;  /* 0x000000ffff087224 */ /* 0x000fe200078e00f0 */
[----:B------:R-:W-:-:S04]  /*34b0*/  @P0 SHF.R.U32.HI R8, RZ, c[0x0][0x2c0], R9 ;  /* 0x0000b000ff080a19 */ /* 0x000fc80000011609 */
[----:B------:R-:W-:-:S04]  /*34c0*/  @!P6 IADD3 R11, P1, R8, UR16, RZ ;  /* 0x00000010080bec10 */ /* 0x000fc8000ff3e0ff */
[----:B------:R-:W-:Y:S02]  /*34d0*/  @!P6 LEA.HI.X.SX32 R9, R8, UR14, 0x1, P1 ;  /* 0x0000000e0809ec11 */ /* 0x000fe400088f0eff */
[----:B------:R-:W-:-:S04]  /*34e0*/  @!P6 LEA R10, P1, R11, c[0x0][0x2a0], 0x2 ;  /* 0x0000a8000b0aea11 */ /* 0x000fc800078210ff */
[----:B------:R-:W-:-:S05]  /*34f0*/  @!P6 LEA.HI.X R11, R11, c[0x0][0x2a4], R9, 0x2, P1 ;  /* 0x0000a9000b0bea11 */ /* 0x000fca00008f1409 */
[----:B------:R2:W3:Y:S01]  /*3500*/  @!P6 LDG.E R239, [R10.64] ;  /* 0x0000000c0aefe981 */ /* 0x0004e2000c1e1900 */
[----:B------:R-:W-:Y:S01]  /*3510*/  IMAD.MOV R8, RZ, RZ, -R8 ;  /* 0x000000ffff087224 */ /* 0x000fe200078e0a08 */
[----:B------:R-:W-:Y:S02]  /*3520*/  SEL R23, RZ, 0x10, P3 ;  /* 0x00000010ff177807 */ /* 0x000fe40001800000 */
[----:B------:R-:W-:Y:S01]  /*3530*/  SHF.L.U64.HI R12, R33, 0x1, R35 ;  /* 0x00000001210c7819 */ /* 0x000fe20000010223 */
[----:B------:R-:W-:Y:S01]  /*3540*/  IMAD R240, R8, c[0x0][0x2b8], R240 ;  /* 0x0000ae0008f07a24 */ /* 0x000fe200078e02f0 */
[----:B------:R-:W-:Y:S02]  /*3550*/  IADD3 R24, -R23, 0x10, RZ ;  /* 0x0000001017187810 */ /* 0x000fe40007ffe1ff */
[----:B------:R-:W-:Y:S02]  /*3560*/  SHF.L.U64.HI R9, R32, 0x1, R34 ;  /* 0x0000000120097819 */ /* 0x000fe40000010222 */
[----:B------:R-:W-:-:S02]  /*3570*/  SHF.R.S32.HI R8, RZ, 0x1f, R240 ;  /* 0x0000001fff087819 */ /* 0x000fc400000114f0 */
[----:B------:R-:W-:-:S03]  /*3580*/  LOP3.LUT R24, R24, 0xf, RZ, 0xc0, !PT ;  /* 0x0000000f18187812 */ /* 0x000fc600078ec0ff */
[----:B------:R-:W-:-:S04]  /*3590*/  IMAD R8, R8, c[0x0][0x1e0], RZ ;  /* 0x0000780008087a24 */ /* 0x000fc800078e02ff */
[C---:B------:R-:W-:Y:S02]  /*35a0*/  IMAD R8, R240.reuse, c[0x0][0x1e4], R8 ;  /* 0x00007900f0087a24 */ /* 0x040fe400078e0208 */
[----:B--2---:R-:W-:-:S04]  /*35b0*/  IMAD.WIDE.U32 R10, R240, c[0x0][0x1e0], RZ ;  /* 0x00007800f00a7a25 */ /* 0x004fc800078e00ff */
[----:B------:R-:W-:Y:S01]  /*35c0*/  IMAD.IADD R11, R11, 0x1, R8 ;  /* 0x000000010b0b7824 */ /* 0x000fe200078e0208 */
[----:B---3--:R-:W-:-:S03]  /*35d0*/  SHF.R.S32.HI R8, RZ, 0x1f, R239 ;  /* 0x0000001fff087819 */ /* 0x008fc600000114ef */
[----:B------:R-:W-:-:S04]  /*35e0*/  IMAD.WIDE.U32 R10, R239, c[0x0][0x1f0], R10 ;  /* 0x00007c00ef0a7a25 */ /* 0x000fc800078e000a */
[----:B------:R-:W-:Y:S01]  /*35f0*/  IMAD R8, R8, c[0x0][0x1f0], RZ ;  /* 0x00007c0008087a24 */ /* 0x000fe200078e02ff */
[----:B------:R-:W-:Y:S02]  /*3600*/  IADD3 R18, P1, R10, UR20, RZ ;  /* 0x000000140a127c10 */ /* 0x000fe4000ff3e0ff */
[----:B------:R-:W-:Y:S01]  /*3610*/  SEL R10, RZ, 0x10, P4 ;  /* 0x00000010ff0a7807 */ /* 0x000fe20002000000 */
[----:B------:R-:W-:-:S03]  /*3620*/  IMAD R8, R239, c[0x0][0x1f4], R8 ;  /* 0x00007d00ef087a24 */ /* 0x000fc600078e0208 */
[----:B------:R-:W-:Y:S02]  /*3630*/  IADD3 R26, -R10, 0x10, RZ ;  /* 0x000000100a1a7810 */ /* 0x000fe40007ffe1ff */
[----:B------:R-:W-:Y:S01]  /*3640*/  IADD3.X R8, R11, UR18, R8, P1, !PT ;  /* 0x000000120b087c10 */ /* 0x000fe20008ffe408 */
[----:B------:R-:W-:Y:S01]  /*3650*/  IMAD.SHL.U32 R11, R33, 0x2, RZ ;  /* 0x00000002210b7824 */ /* 0x000fe200078e00ff */
[----:B------:R-:W-:Y:S02]  /*3660*/  LEA R17, P1, R18, c[0x0][0x1c8], 0x1 ;  /* 0x0000720012117a11 */ /* 0x000fe400078208ff */
[----:B------:R-:W-:Y:S02]  /*3670*/  LOP3.LUT R26, R26, 0xf, RZ, 0xc0, !PT ;  /* 0x0000000f1a1a7812 */ /* 0x000fe400078ec0ff */
[----:B------:R-:W-:Y:S01]  /*3680*/  LEA.HI.X R18, R18, c[0x0][0x1cc], R8, 0x1, P1 ;  /* 0x0000730012127a11 */ /* 0x000fe200008f0c08 */
[----:B------:R-:W2:Y:S01]  /*3690*/  SHFL.IDX PT, R25, R17, 0x3, 0x181f ;  /* 0x00781f0011197f89 */ /* 0x000ea200000e0000 */
[----:B------:R-:W-:-:S03]  /*36a0*/  IMAD.SHL.U32 R8, R32, 0x2, RZ ;  /* 0x0000000220087824 */ /* 0x000fc600078e00ff */
[----:B------:R-:W3:Y:S04]  /*36b0*/  SHFL.IDX PT, R16, R18, 0x3, 0x181f ;  /* 0x00781f0012107f89 */ /* 0x000ee800000e0000 */
[----:B------:R-:W4:Y:S04]  /*36c0*/  SHFL.IDX PT, R21, R17, RZ, 0x181f ;  /* 0x00181fff11157589 */ /* 0x000f2800000e0000 */
[----:B------:R-:W5:Y:S04]  /*36d0*/  SHFL.IDX PT, R19, R17, 0x1, 0x181f ;  /* 0x00381f0011137f89 */ /* 0x000f6800000e0000 */
[----:B------:R-:W1:Y:S04]  /*36e0*/  SHFL.IDX PT, R22, R18, RZ, 0x181f ;  /* 0x00181fff12167589 */ /* 0x000e6800000e0000 */
[----:B------:R-:W1:Y:S04]  /*36f0*/  SHFL.IDX PT, R17, R17, 0x2, 0x181f ;  /* 0x00581f0011117f89 */ /* 0x000e6800000e0000 */
[----:B------:R-:W1:Y:S01]  /*3700*/  SHFL.IDX PT, R20, R18, 0x1, 0x181f ;  /* 0x00381f0012147f89 */ /* 0x000e6200000e0000 */
[----:B--2---:R-:W-:-:S03]  /*3710*/  IADD3 R26, P2, P1, R26, R25, R11 ;  /* 0x000000191a1a7210 */ /* 0x004fc6000795e00b */
[----:B------:R-:W2:Y:S01]  /*3720*/  SHFL.IDX PT, R18, R18, 0x2, 0x181f ;  /* 0x00581f0012127f89 */ /* 0x000ea200000e0000 */
[-C--:B---3--:R-:W-:Y:S02]  /*3730*/  IADD3.X R27, RZ, R16.reuse, R12, P2, P1 ;  /* 0x00000010ff1b7210 */ /* 0x088fe400017e240c */
[----:B------:R-:W-:Y:S02]  /*3740*/  IADD3 R24, P2, P1, R24, R25, R8 ;  /* 0x0000001918187210 */ /* 0x000fe4000795e008 */
[CC--:B----4-:R-:W-:Y:S02]  /*3750*/  IADD3 R28, P5, R21.reuse, R11.reuse, RZ ;  /* 0x0000000b151c7210 */ /* 0x0d0fe40007fbe0ff */
[--C-:B------:R-:W-:Y:S02]  /*3760*/  IADD3.X R25, RZ, R16, R9.reuse, P2, P1 ;  /* 0x00000010ff197210 */ /* 0x100fe400017e2409 */
[-C--:B------:R-:W-:Y:S02]  /*3770*/  IADD3 R36, P2, R21, R8.reuse, RZ ;  /* 0x0000000815247210 */ /* 0x080fe40007f5e0ff */
[CC--:B-----5:R-:W-:Y:S01]  /*3780*/  IADD3 R30, P1, R19.reuse, R11.reuse, RZ ;  /* 0x0000000b131e7210 */ /* 0x0e0fe20007f3e0ff */
[C---:B-1----:R-:W-:Y:S01]  /*3790*/  IMAD.X R29, R22.reuse, 0x1, R12, P5 ;  /* 0x00000001161d7824 */ /* 0x042fe200028e060c */
[----:B------:R-:W-:Y:S01]  /*37a0*/  IADD3 R16, P5, R19, R8, RZ ;  /* 0x0000000813107210 */ /* 0x000fe20007fbe0ff */
[----:B------:R-:W-:Y:S01]  /*37b0*/  IMAD.X R37, R22, 0x1, R9, P2 ;  /* 0x0000000116257824 */ /* 0x000fe200010e0609 */
[----:B------:R-:W-:-:S02]  /*37c0*/  IADD3 R38, P2, R17, R11, RZ ;  /* 0x0000000b11267210 */ /* 0x000fc40007f5e0ff */
[----:B------:R1:W-:Y:S01]  /*37d0*/  LDGSTS.E.BYPASS.LTC128B.128 [R241+0x8100], [R28.64], !P4 ;  /* 0x081000001cf17fae */ /* 0x0003e2000e101d4c */
[C-C-:B------:R-:W-:Y:S01]  /*37e0*/  IMAD.X R31, R20.reuse, 0x1, R12.reuse, P1 ;  /* 0x00000001141f7824 */ /* 0x140fe200008e060c */
[----:B------:R-:W-:Y:S01]  /*37f0*/  IADD3 R8, P1, R17, R8, RZ ;  /* 0x0000000811087210 */ /* 0x000fe20007f3e0ff */
[--C-:B------:R-:W-:Y:S01]  /*3800*/  IMAD.X R17, R20, 0x1, R9.reuse, P5 ;  /* 0x0000000114117824 */ /* 0x100fe200028e0609 */
[----:B------:R-:W-:Y:S01]  /*3810*/  ISETP.NE.U32.AND P5, PT, R10, RZ, PT ;  /* 0x000000ff0a00720c */ /* 0x000fe20003fa5070 */
[C---:B--2---:R-:W-:Y:S01]  /*3820*/  IMAD.X R39, R18.reuse, 0x1, R12, P2 ;  /* 0x0000000112277824 */ /* 0x044fe200010e060c */
[----:B------:R-:W-:Y:S01]  /*3830*/  ISETP.NE.U32.AND P2, PT, R23, RZ, PT ;  /* 0x000000ff1700720c */ /* 0x000fe20003f45070 */
[----:B------:R-:W-:Y:S01]  /*3840*/  IMAD.X R9, R18, 0x1, R9, P1 ;  /* 0x0000000112097824 */ /* 0x000fe200008e0609 */
[----:B------:R1:W-:Y:S04]  /*3850*/  LDGSTS.E.BYPASS.LTC128B.128 [R241+0xc100], [R36.64], !P3 ;  /* 0x0c10000024f17fae */ /* 0x0003e8000d901d4c */
[----:B------:R1:W-:Y:S04]  /*3860*/  LDGSTS.E.BYPASS.LTC128B.128 [R241+0x9100], [R30.64], !P4 ;  /* 0x091000001ef17fae */ /* 0x0003e8000e101d4c */
[----:B------:R1:W-:Y:S04]  /*3870*/  LDGSTS.E.BYPASS.LTC128B.128 [R241+0xd100], [R16.64], !P3 ;  /* 0x0d10000010f17fae */ /* 0x0003e8000d901d4c */
[----:B------:R1:W-:Y:S04]  /*3880*/  LDGSTS.E.BYPASS.LTC128B.128 [R241+0xa100], [R38.64], !P4 ;  /* 0x0a10000026f17fae */ /* 0x0003e8000e101d4c */
[----:B------:R1:W-:Y:S04]  /*3890*/  LDGSTS.E.BYPASS.LTC128B.128 [R241+0xe100], [R8.64], !P3 ;  /* 0x0e10000008f17fae */ /* 0x0003e8000d901d4c */
[----:B------:R1:W-:Y:S04]  /*38a0*/  LDGSTS.E.BYPASS.LTC128B.128.ZFILL [R241+0xb100], [R26.64], P5 ;  /* 0x0b1000001af17fae */ /* 0x0003e8000a941d4c */
[----:B------:R1:W-:Y:S02]  /*38b0*/  LDGSTS.E.BYPASS.LTC128B.128.ZFILL [R241+0xf100], [R24.64], P2 ;  /* 0x0f10000018f17fae */ /* 0x0003e40009141d4c */
.L_x_25:
[----:B--234-:R-:W-:Y:S01]  /*38c0*/  LOP3.LUT R6, R6, 0xffffffe0, RZ, 0xc0, !PT ;  /* 0xffffffe006067812 */ /* 0x01cfe200078ec0ff */
[----:B-1----:R-:W-:Y:S01]  /*38d0*/  IMAD.MOV.U32 R17, RZ, RZ, -0x2 ;  /* 0xfffffffeff117424 */ /* 0x002fe200078e00ff */
[----:B------:R-:W0:Y:S01]  /*38e0*/  LDGDEPBAR ;  /* 0x00000000000079af */ /* 0x000e220000000000 */
[----:B------:R-:W-:-:S02]  /*38f0*/  IMAD.SHL.U32 R236, R4, 0x2, RZ ;  /* 0x0000000204ec7824 */ /* 0x000fc400078e00ff */
[----:B------:R-:W-:Y:S02]  /*3900*/  IMAD.IADD R6, R5, 0x1, -R6 ;  /* 0x0000000105067824 */ /* 0x000fe400078e0a06 */
[--C-:B------:R-:W-:Y:S01]  /*3910*/  IMAD R234, R2, 0x2, R236.reuse ;  /* 0x0000000202ea7824 */ /* 0x100fe200078e02ec */
[----:B------:R-:W-:Y:S01]  /*3920*/  LDSM.16.MT88.4 R124, [R236+0x100] ;  /* 0x00010000ec7c783b */ /* 0x000fe20000004200 */
[C---:B------:R-:W-:Y:S01]  /*3930*/  IMAD R233, R0.reuse, 0x2, R236 ;  /* 0x0000000200e97824 */ /* 0x040fe200078e02ec */
[----:B------:R-:W-:Y:S01]  /*3940*/  SHF.R.S32.HI R5, RZ, 0x1f, R6 ;  /* 0x0000001fff057819 */ /* 0x000fe20000011406 */
[----:B------:R-:W-:Y:S01]  /*3950*/  IMAD R232, R0, 0x2, R234 ;  /* 0x0000000200e87824 */ /* 0x000fe200078e02ea */
[----:B------:R-:W-:Y:S02]  /*3960*/  LDSM.16.MT88.4 R116, [R234+0x100] ;  /* 0x00010000ea74783b */ /* 0x000fe40000004200 */
[----:B------:R-:W-:Y:S02]  /*3970*/  LEA.HI R5, R5, R6, RZ, 0x2 ;  /* 0x0000000605057211 */ /* 0x000fe400078f10ff */
[----:B------:R-:W-:Y:S02]  /*3980*/  LDSM.16.MT88.4 R100, [R232+0x100] ;  /* 0x00010000e864783b */ /* 0x000fe40000004200 */
[----:B------:R-:W-:-:S02]  /*3990*/  LOP3.LUT R5, R5, 0x7ffffffc, RZ, 0xc0, !PT ;  /* 0x7ffffffc05057812 */ /* 0x000fc400078ec0ff */
[----:B------:R-:W-:Y:S03]  /*39a0*/  LDSM.16.MT88.4 R108, [R233+0x100] ;  /* 0x00010000e96c783b */ /* 0x000fe60000004200 */
[----:B------:R-:W-:Y:S01]  /*39b0*/  IMAD.IADD R5, R6, 0x1, -R5 ;  /* 0x0000000106057824 */ /* 0x000fe200078e0a05 */
[----:B------:R-:W-:Y:S03]  /*39c0*/  LDSM.16.MT88.4 R76, [R233+0x4100] ;  /* 0x00410000e94c783b */ /* 0x000fe60000004200 */
[----:B------:R-:W-:Y:S01]  /*39d0*/  IMAD R17, R5, R17, UR15 ;  /* 0x0000000f05117e24 */ /* 0x000fe2000f8e0211 */
[----:B------:R-:W-:Y:S04]  /*39e0*/  LDSM.16.MT88.4 R24, [R236+0x900] ;  /* 0x00090000ec18783b */ /* 0x000fe80000004200 */
[C---:B------:R-:W-:Y:S01]  /*39f0*/  ISETP.GT.AND P2, PT, R17.reuse, RZ, PT ;  /* 0x000000ff1100720c */ /* 0x040fe20003f44270 */
[----:B------:R-:W-:Y:S01]  /*3a00*/  LDSM.16.MT88.4 R20, [R234+0x900] ;  /* 0x00090000ea14783b */ /* 0x000fe20000004200 */
[----:B------:R-:W-:-:S02]  /*3a10*/  ISETP.GT.AND P1, PT, R17, 0x1, PT ;  /* 0x000000011100780c */ /* 0x000fc40003f24270 */
[----:B------:R-:W-:Y:S01]  /*3a20*/  ISETP.GT.AND P5, PT, R17, 0x8, PT ;  /* 0x000000081100780c */ /* 0x000fe20003fa4270 */
[----:B------:R-:W-:Y:S01]  /*3a30*/  LDSM.16.MT88.4 R36, [R234+0x4900] ;  /* 0x00490000ea24783b */ /* 0x000fe20000004200 */
[----:B------:R-:W-:Y:S02]  /*3a40*/  FSEL R3, R3, -INF , P2 ;  /* 0xff80000003037808 */ /* 0x000fe40001000000 */
[----:B------:R-:W-:Y:S02]  /*3a50*/  FSEL R16, R7, -INF , P1 ;  /* 0xff80000007107808 */ /* 0x000fe40000800000 */
[----:B------:R-:W-:Y:S02]  /*3a60*/  FSEL R84, R84, -INF , P2 ;  /* 0xff80000054547808 */ /* 0x000fe40001000000 */
[----:B------:R-:W-:Y:S02]  /*3a70*/  ISETP.GT.AND P2, PT, R17, 0x9, PT ;  /* 0x000000091100780c */ /* 0x000fe40003f44270 */
[----:B------:R-:W-:-:S02]  /*3a80*/  FSEL R68, R68, -INF , P5 ;  /* 0xff80000044447808 */ /* 0x000fc40002800000 */
[----:B------:R-:W-:Y:S02]  /*3a90*/  FMNMX.FTZ R18, R3, R16, !PT ;  /* 0x0000001003127209 */ /* 0x000fe40007810000 */
[----:B------:R-:W-:Y:S02]  /*3aa0*/  FSEL R85, R85, -INF , P1 ;  /* 0xff80000055557808 */ /* 0x000fe40000800000 */
[----:B------:R-:W-:Y:S02]  /*3ab0*/  ISETP.GT.AND P1, PT, R17, 0x10, PT ;  /* 0x000000101100780c */ /* 0x000fe40003f24270 */
[----:B------:R-:W-:Y:S02]  /*3ac0*/  FSEL R69, R69, -INF , P2 ;  /* 0xff80000045457808 */ /* 0x000fe40001000000 */
[----:B------:R-:W-:Y:S02]  /*3ad0*/  FMNMX.FTZ R18, R68, R18, !PT ;  /* 0x0000001244127209 */ /* 0x000fe40007810000 */
[----:B------:R-:W-:-:S02]  /*3ae0*/  FSEL R86, R86, -INF , P5 ;  /* 0xff80000056567808 */ /* 0x000fc40002800000 */
[----:B------:R-:W-:Y:S02]  /*3af0*/  ISETP.GT.AND P5, PT, R17, 0x11, PT ;  /* 0x000000111100780c */ /* 0x000fe40003fa4270 */
[----:B------:R-:W-:Y:S02]  /*3b00*/  FSEL R7, R70, -INF , P1 ;  /* 0xff80000046077808 */ /* 0x000fe40000800000 */
[----:B------:R-:W-:Y:S02]  /*3b10*/  FMNMX.FTZ R18, R69, R18, !PT ;  /* 0x0000001245127209 */ /* 0x000fe40007810000 */
        /* <DEDUP_REMOVED lines=8> */
[----:B------:R-:W-:-:S02]  /*3ba0*/  FMNMX.FTZ R19, R84, R85, !PT ;  /* 0x0000005554137209 */ /* 0x000fc40007810000 */
[----:B------:R-:W-:Y:S02]  /*3bb0*/  FSEL R10, R93, -INF , P5 ;  /* 0xff8000005d0a7808 */ /* 0x000fe40002800000 */
[----:B------:R-:W-:Y:S01]  /*3bc0*/  ISETP.GT.AND P5, PT, R17, 0x20, PT ;  /* 0x000000201100780c */ /* 0x000fe20003fa4270 */
[----:B------:R-:W-:Y:S01]  /*3bd0*/  LDSM.16.MT88.4 R92, [R236+0x4100] ;  /* 0x00410000ec5c783b */ /* 0x000fe20000004200 */
        /* <DEDUP_REMOVED lines=119> */
[----:B------:R-:W-:Y:S02]  /*4350*/  FMNMX.FTZ R17, R134, R18, !PT ;  /* 0x0000001286117209 */ /* 0x000fe40007810000 */
[----:B------:R-:W-:Y:S02]  /*4360*/  FMNMX.FTZ R19, R152, R19, !PT ;  /* 0x0000001398137209 */ /* 0x000fe40007810000 */
[----:B------:R-:W-:Y:S02]  /*4370*/  FMNMX.FTZ R17, R67, R17, !PT ;  /* 0x0000001143117209 */ /* 0x000fe40007810000 */
[----:B------:R-:W-:Y:S02]  /*4380*/  FMNMX.FTZ R19, R149, R19, !PT ;  /* 0x0000001395137209 */ /* 0x000fe40007810000 */
[----:B------:R-:W-:Y:S01]  /*4390*/  FSEL R65, R13, -INF , P5 ;  /* 0xff8000000d417808 */ /* 0x000fe20002800000 */
[----:B------:R-:W1:Y:S01]  /*43a0*/  SHFL.BFLY PT, R18, R17, 0x2, 0x1f ;  /* 0x0c401f0011127f89 */ /* 0x000e6200000e0000 */
[----:B------:R-:W-:-:S02]  /*43b0*/  FMNMX.FTZ R13, R66, R19, !PT ;  /* 0x00000013420d7209 */ /* 0x000fc40007810000 */
[----:B------:R-:W-:Y:S02]  /*43c0*/  FSEL R64, R15, -INF , P2 ;  /* 0xff8000000f407808 */ /* 0x000fe40001000000 */
[----:B------:R-:W-:Y:S02]  /*43d0*/  FMNMX.FTZ R13, R65, R13, !PT ;  /* 0x0000000d410d7209 */ /* 0x000fe40007810000 */
[----:B------:R-:W-:Y:S02]  /*43e0*/  FSEL R62, R14, -INF , P1 ;  /* 0xff8000000e3e7808 */ /* 0x000fe40000800000 */
[----:B------:R-:W-:-:S04]  /*43f0*/  FMNMX.FTZ R13, R64, R13, !PT ;  /* 0x0000000d400d7209 */ /* 0x000fc80007810000 */
[----:B------:R-:W-:-:S05]  /*4400*/  FMNMX.FTZ R14, R62, R13, !PT ;  /* 0x0000000d3e0e7209 */ /* 0x000fca0007810000 */
[----:B------:R-:W2:Y:S01]  /*4410*/  SHFL.BFLY PT, R13, R14, 0x2, 0x1f ;  /* 0x0c401f000e0d7f89 */ /* 0x000ea200000e0000 */
[----:B-1----:R-:W-:-:S05]  /*4420*/  FMNMX.FTZ R18, R17, R18, !PT ;  /* 0x0000001211127209 */ /* 0x002fca0007810000 */
[----:B------:R-:W1:Y:S01]  /*4430*/  SHFL.BFLY PT, R132, R18, 0x1, 0x1f ;  /* 0x0c201f0012847f89 */ /* 0x000e6200000e0000 */
[----:B--2---:R-:W-:-:S05]  /*4440*/  FMNMX.FTZ R14, R14, R13, !PT ;  /* 0x0000000d0e0e7209 */ /* 0x004fca0007810000 */
[----:B------:R-:W2:Y:S01]  /*4450*/  SHFL.BFLY PT, R13, R14, 0x1, 0x1f ;  /* 0x0c201f000e0d7f89 */ /* 0x000ea200000e0000 */
[----:B-1----:R-:W-:-:S04]  /*4460*/  FMNMX.FTZ R132, R18, R132, !PT ;  /* 0x0000008412847209 */ /* 0x002fc80007810000 */
[C---:B------:R-:W-:Y:S01]  /*4470*/  FSETP.NEU.FTZ.AND P1, PT, R132.reuse, -INF , PT ;  /* 0xff8000008400780b */ /* 0x040fe20003f3d000 */
[----:B------:R-:W-:-:S05]  /*4480*/  FMUL.FTZ R133, R132, c[0x0][0x2d0] ;  /* 0x0000b40084857a20 */ /* 0x000fca0000410000 */
[----:B------:R-:W-:-:S05]  /*4490*/  FSEL R133, R133, RZ, P1 ;  /* 0x000000ff85857208 */ /* 0x000fca0000800000 */
[--C-:B------:R-:W-:Y:S02]  /*44a0*/  FFMA.FTZ R59, R3, c[0x0][0x2d0], -R133.reuse ;  /* 0x0000b400033b7a23 */ /* 0x100fe40000010885 */
[--C-:B------:R-:W-:Y:S01]  /*44b0*/  FFMA.FTZ R58, R16, c[0x0][0x2d0], -R133.reuse ;  /* 0x0000b400103a7a23 */ /* 0x100fe20000010885 */
[----:B--2---:R-:W-:Y:S01]  /*44c0*/  FMNMX.FTZ R3, R13, R14, !PT ;  /* 0x0000000e0d037209 */ /* 0x004fe20007810000 */
[--C-:B------:R-:W-:Y:S01]  /*44d0*/  FFMA.FTZ R57, R68, c[0x0][0x2d0], -R133.reuse ;  /* 0x0000b40044397a23 */ /* 0x100fe20000010885 */
[----:B------:R-:W-:Y:S01]  /*44e0*/  LDSM.16.MT88.4 R16, [R233+0x900] ;  /* 0x00090000e910783b */ /* 0x000fe20000004200 */
[--C-:B------:R-:W-:Y:S01]  /*44f0*/  FFMA.FTZ R53, R69, c[0x0][0x2d0], -R133.reuse ;  /* 0x0000b40045357a23 */ /* 0x100fe20000010885 */
[C---:B------:R-:W-:Y:S01]  /*4500*/  FSETP.NEU.FTZ.AND P1, PT, R3.reuse, -INF , PT ;  /* 0xff8000000300780b */ /* 0x040fe20003f3d000 */
[----:B------:R-:W-:Y:S01]  /*4510*/  FMUL.FTZ R63, R3, c[0x0][0x2d0] ;  /* 0x0000b400033f7a20 */ /* 0x000fe20000410000 */
[----:B------:R-:W-:Y:S01]  /*4520*/  MUFU.EX2 R59, R59 ;  /* 0x0000003b003b7308 */ /* 0x000fe20000000800 */
[----:B------:R-:W-:-:S02]  /*4530*/  FFMA.FTZ R56, R7, c[0x0][0x2d0], -R133 ;  /* 0x0000b40007387a23 */ /* 0x000fc40000010885 */
[--C-:B------:R-:W-:Y:S01]  /*4540*/  FFMA.FTZ R52, R5, c[0x0][0x2d0], -R133.reuse ;  /* 0x0000b40005347a23 */ /* 0x100fe20000010885 */
[----:B------:R-:W-:Y:S01]  /*4550*/  FSEL R63, R63, RZ, P1 ;  /* 0x000000ff3f3f7208 */ /* 0x000fe20000800000 */
[----:B------:R-:W-:Y:S01]  /*4560*/  FFMA.FTZ R51, R6, c[0x0][0x2d0], -R133 ;  /* 0x0000b40006337a23 */ /* 0x000fe20000010885 */
[----:B------:R-:W-:Y:S01]  /*4570*/  PLOP3.LUT P1, PT, PT, PT, UP0, 0x40, 0x0 ;  /* 0x000000000000781c */ /* 0x000fe20003f2e808 */
[----:B------:R-:W-:Y:S01]  /*4580*/  LDSM.16.MT88.4 R4, [R232+0x4100] ;  /* 0x00410000e804783b */ /* 0x000fe20000004200 */
[----:B------:R-:W1:Y:S01]  /*4590*/  MUFU.EX2 R58, R58 ;  /* 0x0000003a003a7308 */ /* 0x000e620000000800 */
[--C-:B------:R-:W-:Y:S02]  /*45a0*/  FFMA.FTZ R61, R84, c[0x0][0x2d0], -R63.reuse ;  /* 0x0000b400543d7a23 */ /* 0x100fe4000001083f */
[--C-:B------:R-:W-:Y:S02]  /*45b0*/  FFMA.FTZ R60, R85, c[0x0][0x2d0], -R63.reuse ;  /* 0x0000b400553c7a23 */ /* 0x100fe4000001083f */
[----:B------:R-:W-:-:S02]  /*45c0*/  FFMA.FTZ R55, R86, c[0x0][0x2d0], -R63 ;  /* 0x0000b40056377a23 */ /* 0x000fc4000001083f */
[----:B------:R-:W-:Y:S01]  /*45d0*/  FFMA.FTZ R54, R87, c[0x0][0x2d0], -R63 ;  /* 0x0000b40057367a23 */ /* 0x000fe2000001083f */
[----:B------:R-:W-:Y:S01]  /*45e0*/  MUFU.EX2 R57, R57 ;  /* 0x0000003900397308 */ /* 0x000fe20000000800 */
[----:B------:R-:W2:Y:S01]  /*45f0*/  LDSM.16.MT88.4 R84, [R234+0x4100] ;  /* 0x00410000ea54783b */ /* 0x000ea20000004200 */
[----:B------:R-:W-:Y:S02]  /*4600*/  FFMA.FTZ R48, R12, c[0x0][0x2d0], -R133 ;  /* 0x0000b4000c307a23 */ /* 0x000fe40000010885 */
[--C-:B------:R-:W-:Y:S01]  /*4610*/  FFMA.FTZ R50, R11, c[0x0][0x2d0], -R63.reuse ;  /* 0x0000b4000b327a23 */ /* 0x100fe2000001083f */
[----:B------:R-:W3:Y:S01]  /*4620*/  LDSM.16.MT88.4 R12, [R232+0x900] ;  /* 0x00090000e80c783b */ /* 0x000ee20000004200 */
[--C-:B------:R-:W-:Y:S02]  /*4630*/  FFMA.FTZ R49, R10, c[0x0][0x2d0], -R63.reuse ;  /* 0x0000b4000a317a23 */ /* 0x100fe4000001083f */
[----:B------:R-:W4:Y:S01]  /*4640*/  MUFU.EX2 R53, R53 ;  /* 0x0000003500357308 */ /* 0x000f220000000800 */
[--C-:B------:R-:W-:Y:S01]  /*4650*/  FFMA.FTZ R46, R9, c[0x0][0x2d0], -R63.reuse ;  /* 0x0000b400092e7a23 */ /* 0x100fe2000001083f */
[----:B-1----:R-:W-:Y:S01]  /*4660*/  F2FP.PACK_AB R68, R58, R59 ;  /* 0x0000003b3a44723e */ /* 0x002fe200000000ff */
[----:B------:R-:W-:-:S02]  /*4670*/  FFMA.FTZ R45, R8, c[0x0][0x2d0], -R63 ;  /* 0x0000b400082d7a23 */ /* 0x000fc4000001083f */
[----:B------:R-:W1:Y:S01]  /*4680*/  LDSM.16.MT88.4 R8, [R236+0x4900] ;  /* 0x00490000ec08783b */ /* 0x000e620000004200 */
[--C-:B------:R-:W-:Y:S02]  /*4690*/  FFMA.FTZ R47, R30, c[0x0][0x2d0], -R133.reuse ;  /* 0x0000b4001e2f7a23 */ /* 0x100fe40000010885 */
[----:B------:R-:W-:Y:S01]  /*46a0*/  MUFU.EX2 R61, R61 ;  /* 0x0000003d003d7308 */ /* 0x000fe20000000800 */
[--C-:B------:R-:W-:Y:S02]  /*46b0*/  FFMA.FTZ R44, R28, c[0x0][0x2d0], -R133.reuse ;  /* 0x0000b4001c2c7a23 */ /* 0x100fe40000010885 */
[----:B------:R-:W-:Y:S02]  /*46c0*/  FFMA.FTZ R43, R29, c[0x0][0x2d0], -R133 ;  /* 0x0000b4001d2b7a23 */ /* 0x000fe40000010885 */
[----:B------:R-:W5:Y:S01]  /*46d0*/  LDSM.16.MT88.4 R28, [R233+0x4900] ;  /* 0x00490000e91c783b */ /* 0x000f620000004200 */
[----:B------:R-:W-:Y:S02]  /*46e0*/  FFMA.FTZ R42, R41, c[0x0][0x2d0], -R63 ;  /* 0x0000b400292a7a23 */ /* 0x000fe4000001083f */
[----:B------:R-:W2:Y:S01]  /*46f0*/  MUFU.EX2 R60, R60 ;  /* 0x0000003c003c7308 */ /* 0x000ea20000000800 */
[----:B----4-:R-:W-:Y:S01]  /*4700*/  F2FP.PACK_AB R70, R53, R57 ;  /* 0x000000393546723e */ /* 0x010fe200000000ff */
[----:B------:R-:W-:-:S02]  /*4710*/  FFMA.FTZ R40, R40, c[0x0][0x2d0], -R133 ;  /* 0x0000b40028287a23 */ /* 0x000fc40000010885 */
[--C-:B------:R-:W-:Y:S02]  /*4720*/  FFMA.FTZ R41, R183, c[0x0][0x2d0], -R63.reuse ;  /* 0x0000b400b7297a23 */ /* 0x100fe4000001083f */
[--C-:B------:R-:W-:Y:S02]  /*4730*/  FFMA.FTZ R2, R182, c[0x0][0x2d0], -R63.reuse ;  /* 0x0000b400b6027a23 */ /* 0x100fe4000001083f */
[----:B------:R-:W-:Y:S01]  /*4740*/  MUFU.EX2 R55, R55 ;  /* 0x0000003700377308 */ /* 0x000fe20000000800 */
[----:B------:R-:W-:Y:S02]  /*4750*/  FFMA.FTZ R0, R181, c[0x0][0x2d0], -R63 ;  /* 0x0000b400b5007a23 */ /* 0x000fe4000001083f */
[--C-:B------:R-:W-:Y:S02]  /*4760*/  FFMA.FTZ R145, R145, c[0x0][0x2d0], -R133.reuse ;  /* 0x0000b40091917a23 */ /* 0x100fe40000010885 */
[--C-:B------:R-:W-:Y:S02]  /*4770*/  FFMA.FTZ R146, R146, c[0x0][0x2d0], -R133.reuse ;  /* 0x0000b40092927a23 */ /* 0x100fe40000010885 */
[--C-:B------:R-:W-:Y:S01]  /*4780*/  FFMA.FTZ R148, R148, c[0x0][0x2d0], -R133.reuse ;  /* 0x0000b40094947a23 */ /* 0x100fe20000010885 */
[----:B------:R-:W4:Y:S01]  /*4790*/  MUFU.EX2 R54, R54 ;  /* 0x0000003600367308 */ /* 0x000f220000000800 */
[----:B--2---:R-:W-:Y:S01]  /*47a0*/  F2FP.PACK_AB R69, R60, R61 ;  /* 0x0000003d3c45723e */ /* 0x004fe200000000ff */
[----:B------:R-:W-:-:S02]  /*47b0*/  FFMA.FTZ R147, R147, c[0x0][0x2d0], -R133 ;  /* 0x0000b40093937a23 */ /* 0x000fc40000010885 */
[--C-:B------:R-:W-:Y:S02]  /*47c0*/  FFMA.FTZ R150, R150, c[0x0][0x2d0], -R63.reuse ;  /* 0x0000b40096967a23 */ /* 0x100fe4000001083f */
[--C-:B------:R-:W-:Y:S02]  /*47d0*/  FFMA.FTZ R151, R151, c[0x0][0x2d0], -R63.reuse ;  /* 0x0000b40097977a23 */ /* 0x100fe4000001083f */
[----:B------:R-:W-:Y:S01]  /*47e0*/  MUFU.EX2 R56, R56 ;  /* 0x0000003800387308 */ /* 0x000fe20000000800 */
[----:B------:R-:W-:Y:S02]  /*47f0*/  FFMA.FTZ R180, R180, c[0x0][0x2d0], -R63 ;  /* 0x0000b400b4b47a23 */ /* 0x000fe4000001083f */
[--C-:B------:R-:W-:Y:S02]  /*4800*/  FFMA.FTZ R160, R160, c[0x0][0x2d0], -R133.reuse ;  /* 0x0000b400a0a07a23 */ /* 0x100fe40000010885 */
[----:B------:R-:W-:Y:S02]  /*4810*/  FFMA.FTZ R159, R159, c[0x0][0x2d0], -R133 ;  /* 0x0000b4009f9f7a23 */ /* 0x000fe40000010885 */
[--C-:B------:R-:W-:Y:S01]  /*4820*/  FFMA.FTZ R161, R161, c[0x0][0x2d0], -R63.reuse ;  /* 0x0000b400a1a17a23 */ /* 0x100fe2000001083f */
[----:B----4-:R-:W-:Y:S01]  /*4830*/  F2FP.PACK_AB R71, R54, R55 ;  /* 0x000000373647723e */ /* 0x010fe200000000ff */
[----:B------:R-:W-:Y:S01]  /*4840*/  MUFU.EX2 R52, R52 ;  /* 0x0000003400347308 */ /* 0x000fe20000000800 */
[----:B------:R-:W-:-:S02]  /*4850*/  FFMA.FTZ R162, R162, c[0x0][0x2d0], -R63 ;  /* 0x0000b400a2a27a23 */ /* 0x000fc4000001083f */
[--C-:B------:R-:W-:Y:S02]  /*4860*/  FFMA.FTZ R164, R164, c[0x0][0x2d0], -R63.reuse ;  /* 0x0000b400a4a47a23 */ /* 0x100fe4000001083f */
[----:B------:R-:W-:Y:S01]  /*4870*/  FFMA.FTZ R165, R165, c[0x0][0x2d0], -R63 ;  /* 0x0000b400a5a57a23 */ /* 0x000fe2000001083f */
[C---:B------:R-:W-:Y:S01]  /*4880*/  HMMA.16816.F32 R104, R68.reuse, R100, RZ ;  /* 0x000000644468723c */ /* 0x040fe200000018ff */
[--C-:B------:R-:W-:Y:S01]  /*4890*/  FFMA.FTZ R176, R176, c[0x0][0x2d0], -R133.reuse ;  /* 0x0000b400b0b07a23 */ /* 0x100fe20000010885 */
[----:B------:R-:W-:Y:S01]  /*48a0*/  MUFU.EX2 R51, R51 ;  /* 0x0000003300337308 */ /* 0x000fe20000000800 */
[--C-:B------:R-:W-:Y:S02]  /*48b0*/  FFMA.FTZ R171, R171, c[0x0][0x2d0], -R133.reuse ;  /* 0x0000b400abab7a23 */ /* 0x100fe40000010885 */
[--C-:B------:R-:W-:Y:S02]  /*48c0*/  FFMA.FTZ R170, R170, c[0x0][0x2d0], -R133.reuse ;  /* 0x0000b400aaaa7a23 */ /* 0x100fe40000010885 */
[----:B------:R-:W-:Y:S01]  /*48d0*/  FFMA.FTZ R169, R169, c[0x0][0x2d0], -R133 ;  /* 0x0000b400a9a97a23 */ /* 0x000fe20000010885 */
[----:B------:R-:W-:Y:S01]  /*48e0*/  HMMA.16816.F32 R100, R68, R102, RZ ;  /* 0x000000664464723c */ /* 0x000fe200000018ff */
[--C-:B------:R-:W-:Y:S01]  /*48f0*/  FFMA.FTZ R168, R168, c[0x0][0x2d0], -R63.reuse ;  /* 0x0000b400a8a87a23 */ /* 0x100fe2000001083f */
[----:B------:R-:W-:Y:S01]  /*4900*/  MUFU.EX2 R48, R48 ;  /* 0x0000003000307308 */ /* 0x000fe20000000800 */
[----:B------:R-:W-:-:S02]  /*4910*/  FFMA.FTZ R167, R167, c[0x0][0x2d0], -R63 ;  /* 0x0000b400a7a77a23 */ /* 0x000fc4000001083f */
[--C-:B------:R-:W-:Y:S02]  /*4920*/  FFMA.FTZ R166, R166, c[0x0][0x2d0], -R63.reuse ;  /* 0x0000b400a6a67a23 */ /* 0x100fe4000001083f */
[----:B------:R-:W-:Y:S01]  /*4930*/  FFMA.FTZ R163, R163, c[0x0][0x2d0], -R63 ;  /* 0x0000b400a3a37a23 */ /* 0x000fe2000001083f */
[C---:B------:R-:W-:Y:S01]  /*4940*/  HMMA.16816.F32 R96, R68.reuse, R92, RZ ;  /* 0x0000005c4460723c */ /* 0x040fe200000018ff */
[--C-:B------:R-:W-:Y:S01]  /*4950*/  FFMA.FTZ R158, R158, c[0x0][0x2d0], -R133.reuse ;  /* 0x0000b4009e9e7a23 */ /* 0x100fe20000010885 */
[----:B------:R-:W2:Y:S01]  /*4960*/  MUFU.EX2 R50, R50 ;  /* 0x0000003200327308 */ /* 0x000ea20000000800 */
[--C-:B------:R-:W-:Y:S02]  /*4970*/  FFMA.FTZ R157, R157, c[0x0][0x2d0], -R133.reuse ;  /* 0x0000b4009d9d7a23 */ /* 0x100fe40000010885 */
[--C-:B------:R-:W-:Y:S02]  /*4980*/  FFMA.FTZ R156, R156, c[0x0][0x2d0], -R133.reuse ;  /* 0x0000b4009c9c7a23 */ /* 0x100fe40000010885 */
[----:B------:R-:W-:Y:S01]  /*4990*/  FFMA.FTZ R155, R155, c[0x0][0x2d0], -R133 ;  /* 0x0000b4009b9b7a23 */ /* 0x000fe20000010885 */
[----:B------:R-:W-:Y:S01]  /*49a0*/  HMMA.16816.F32 R92, R68, R94, RZ ;  /* 0x0000005e445c723c */ /* 0x000fe200000018ff */
[--C-:B------:R-:W-:Y:S01]  /*49b0*/  FFMA.FTZ R154, R154, c[0x0][0x2d0], -R63.reuse ;  /* 0x0000b4009a9a7a23 */ /* 0x100fe2000001083f */
[----:B------:R-:W4:Y:S01]  /*49c0*/  MUFU.EX2 R49, R49 ;  /* 0x0000003100317308 */ /* 0x000f220000000800 */
[----:B------:R-:W-:-:S02]  /*49d0*/  FFMA.FTZ R153, R153, c[0x0][0x2d0], -R63 ;  /* 0x0000b40099997a23 */ /* 0x000fc4000001083f */
[--C-:B------:R-:W-:Y:S02]  /*49e0*/  FFMA.FTZ R152, R152, c[0x0][0x2d0], -R63.reuse ;  /* 0x0000b40098987a23 */ /* 0x100fe4000001083f */
[----:B------:R-:W-:Y:S01]  /*49f0*/  FFMA.FTZ R149, R149, c[0x0][0x2d0], -R63 ;  /* 0x0000b40095957a23 */ /* 0x000fe2000001083f */
[C---:B------:R-:W-:Y:S01]  /*4a00*/  HMMA.16816.F32 R128, R68.reuse, R124, RZ ;  /* 0x0000007c4480723c */ /* 0x040fe200000018ff */
[----:B------:R-:W-:Y:S01]  /*4a10*/  FADD.FTZ R58, R59, R58 ;  /* 0x0000003a3b3a7221 */ /* 0x000fe20000010000 */
[----:B------:R-:W-:Y:S01]  /*4a20*/  MUFU.EX2 R46, R46 ;  /* 0x0000002e002e7308 */ /* 0x000fe20000000800 */
[----:B------:R-:W-:Y:S02]  /*4a30*/  FADD.FTZ R60, R61, R60 ;  /* 0x0000003c3d3c7221 */ /* 0x000fe40000010000 */
[----:B------:R-:W-:Y:S02]  /*4a40*/  FADD.FTZ R57, R57, R58 ;  /* 0x0000003a39397221 */ /* 0x000fe40000010000 */
[----:B------:R-:W-:Y:S01]  /*4a50*/  FADD.FTZ R60, R55, R60 ;  /* 0x0000003c373c7221 */ /* 0x000fe20000010000 */
[----:B------:R-:W-:Y:S01]  /*4a60*/  HMMA.16816.F32 R120, R68, R116, RZ ;  /* 0x000000744478723c */ /* 0x000fe200000018ff */
[----:B------:R-:W-:Y:S01]  /*4a70*/  FFMA.FTZ R249, R67, c[0x0][0x2d0], -R133 ;  /* 0x0000b40043f97a23 */ /* 0x000fe20000010885 */
[----:B------:R-:W1:Y:S01]  /*4a80*/  MUFU.EX2 R45, R45 ;  /* 0x0000002d002d7308 */ /* 0x000e620000000800 */
[----:B------:R-:W-:-:S02]  /*4a90*/  FFMA.FTZ R248, R62, c[0x0][0x2d0], -R63 ;  /* 0x0000b4003ef87a23 */ /* 0x000fc4000001083f */
[----:B------:R-:W-:Y:S02]  /*4aa0*/  FADD.FTZ R57, R53, R57 ;  /* 0x0000003935397221 */ /* 0x000fe40000010000 */
[----:B------:R-:W-:Y:S01]  /*4ab0*/  FADD.FTZ R54, R54, R60 ;  /* 0x0000003c36367221 */ /* 0x000fe20000010000 */
[----:B------:R-:W-:Y:S02]  /*4ac0*/  HMMA.16816.F32 R112, R68, R108, RZ ;  /* 0x0000006c4470723c */ /* 0x000fe400000018ff */
[----:B------:R-:W-:Y:S01]  /*4ad0*/  MUFU.EX2 R47, R47 ;  /* 0x0000002f002f7308 */ /* 0x000fe20000000800 */
[----:B--2---:R-:W-:-:S05]  /*4ae0*/  FADD.FTZ R54, R50, R54 ;  /* 0x0000003632367221 */ /* 0x004fca0000010000 */
[C---:B------:R-:W-:Y:S02]  /*4af0*/  HMMA.16816.F32 R88, R68.reuse, R84, RZ ;  /* 0x000000544458723c */ /* 0x040fe400000018ff */
[----:B------:R-:W-:Y:S06]  /*4b00*/  MUFU.EX2 R44, R44 ;  /* 0x0000002c002c7308 */ /* 0x000fec0000000800 */
[C---:B------:R-:W-:Y:S02]  /*4b10*/  HMMA.16816.F32 R80, R68.reuse, R76, RZ ;  /* 0x0000004c4450723c */ /* 0x040fe400000018ff */
[----:B------:R-:W-:Y:S06]  /*4b20*/  MUFU.EX2 R43, R43 ;  /* 0x0000002b002b7308 */ /* 0x000fec0000000800 */
[C---:B------:R-:W-:Y:S02]  /*4b30*/  HMMA.16816.F32 R124, R68.reuse, R126, RZ ;  /* 0x0000007e447c723c */ /* 0x040fe400000018ff */
[----:B------:R-:W-:Y:S06]  /*4b40*/  MUFU.EX2 R40, R40 ;  /* 0x0000002800287308 */ /* 0x000fec0000000800 */
[C---:B------:R-:W-:Y:S02]  /*4b50*/  HMMA.16816.F32 R116, R68.reuse, R118, RZ ;  /* 0x000000764474723c */ /* 0x040fe400000018ff */
[----:B------:R-:W2:Y:S06]  /*4b60*/  MUFU.EX2 R42, R42 ;  /* 0x0000002a002a7308 */ /* 0x000eac0000000800 */
[C---:B------:R-:W-:Y:S02]  /*4b70*/  HMMA.16816.F32 R108, R68.reuse, R110, RZ ;  /* 0x0000006e446c723c */ /* 0x040fe400000018ff */
[----:B------:R-:W1:Y:S06]  /*4b80*/  MUFU.EX2 R41, R41 ;  /* 0x0000002900297308 */ /* 0x000e6c0000000800 */
[C---:B------:R-:W-:Y:S02]  /*4b90*/  HMMA.16816.F32 R84, R68.reuse, R86, RZ ;  /* 0x000000564454723c */ /* 0x040fe400000018ff */
[----:B------:R-:W-:Y:S06]  /*4ba0*/  MUFU.EX2 R2, R2 ;  /* 0x0000000200027308 */ /* 0x000fec0000000800 */
[C---:B------:R-:W-:Y:S02]  /*4bb0*/  HMMA.16816.F32 R76, R68.reuse, R78, RZ ;  /* 0x0000004e444c723c */ /* 0x040fe400000018ff */
[----:B------:R-:W1:Y:S06]  /*4bc0*/  MUFU.EX2 R0, R0 ;  /* 0x0000000000007308 */ /* 0x000e6c0000000800 */
[C---:B------:R-:W-:Y:S02]  /*4bd0*/  HMMA.16816.F32 R72, R68.reuse, R4, RZ ;  /* 0x000000044448723c */ /* 0x040fe400000018ff */
[----:B------:R-:W-:Y:S05]  /*4be0*/  MUFU.EX2 R145, R145 ;  /* 0x0000009100917308 */ /* 0x000fea0000000800 */
[----:B------:R-:W-:Y:S01]  /*4bf0*/  F2FP.PACK_AB R4, R52, R56 ;  /* 0x000000383404723e */ /* 0x000fe200000000ff */
[----:B------:R-:W-:Y:S01]  /*4c00*/  HMMA.16816.F32 R68, R68, R6, RZ ;  /* 0x000000064444723c */ /* 0x000fe200000018ff */
[----:B----4-:R-:W-:Y:S01]  /*4c10*/  F2FP.PACK_AB R5, R49, R50 ;  /* 0x000000323105723e */ /* 0x010fe200000000ff */
[----:B------:R-:W-:Y:S01]  /*4c20*/  MUFU.EX2 R146, R146 ;  /* 0x0000009200927308 */ /* 0x000fe20000000800 */
[----:B------:R-:W-:-:S02]  /*4c30*/  FADD.FTZ R56, R56, R57 ;  /* 0x0000003938387221 */ /* 0x000fc40000010000 */
[----:B------:R-:W-:Y:S02]  /*4c40*/  FADD.FTZ R49, R49, R54 ;  /* 0x0000003631317221 */ /* 0x000fe40000010000 */
[----:B------:R-:W-:Y:S01]  /*4c50*/  F2FP.PACK_AB R6, R48, R51 ;  /* 0x000000333006723e */ /* 0x000fe200000000ff */
[----:B------:R-:W-:Y:S01]  /*4c60*/  FADD.FTZ R56, R52, R56 ;  /* 0x0000003834387221 */ /* 0x000fe20000010000 */
[----:B-1----:R-:W-:Y:S01]  /*4c70*/  F2FP.PACK_AB R7, R45, R46 ;  /* 0x0000002e2d07723e */ /* 0x002fe200000000ff */
[----:B------:R-:W-:Y:S01]  /*4c80*/  MUFU.EX2 R148, R148 ;  /* 0x0000009400947308 */ /* 0x000fe20000000800 */
[----:B------:R-:W-:Y:S02]  /*4c90*/  FADD.FTZ R49, R46, R49 ;  /* 0x000000312e317221 */ /* 0x000fe40000010000 */
[----:B------:R-:W-:Y:S02]  /*4ca0*/  FADD.FTZ R51, R51, R56 ;  /* 0x0000003833337221 */ /* 0x000fe40000010000 */
[----:B------:R-:W-:Y:S01]  /*4cb0*/  FADD.FTZ R45, R45, R49 ;  /* 0x000000312d2d7221 */ /* 0x000fe20000010000 */
[----:B---3--:R-:W-:Y:S01]  /*4cc0*/  HMMA.16816.F32 R104, R4, R12, R104 ;  /* 0x0000000c0468723c */ /* 0x008fe20000001868 */
[----:B------:R-:W-:Y:S01]  /*4cd0*/  FADD.FTZ R51, R48, R51 ;  /* 0x0000003330337221 */ /* 0x000fe20000010000 */
[----:B------:R-:W-:Y:S01]  /*4ce0*/  MUFU.EX2 R147, R147 ;  /* 0x0000009300937308 */ /* 0x000fe20000000800 */
[----:B--2---:R-:W-:-:S05]  /*4cf0*/  FADD.FTZ R45, R42, R45 ;  /* 0x0000002d2a2d7221 */ /* 0x004fca0000010000 */
[C---:B------:R-:W-:Y:S01]  /*4d00*/  HMMA.16816.F32 R100, R4.reuse, R14, R100 ;  /* 0x0000000e0464723c */ /* 0x040fe20000001864 */
[----:B------:R-:W1:Y:S01]  /*4d10*/  LDSM.16.MT88.4 R12, [R232+0x4900] ;  /* 0x00490000e80c783b */ /* 0x000e620000004200 */
[----:B------:R-:W2:Y:S06]  /*4d20*/  MUFU.EX2 R150, R150 ;  /* 0x0000009600967308 */ /* 0x000eac0000000800 */
[C---:B------:R-:W-:Y:S02]  /*4d30*/  HMMA.16816.F32 R96, R4.reuse, R8, R96 ;  /* 0x000000080460723c */ /* 0x040fe40000001860 */
[----:B------:R-:W3:Y:S06]  /*4d40*/  MUFU.EX2 R151, R151 ;  /* 0x0000009700977308 */ /* 0x000eec0000000800 */
[C---:B------:R-:W-:Y:S01]  /*4d50*/  HMMA.16816.F32 R92, R4.reuse, R10, R92 ;  /* 0x0000000a045c723c */ /* 0x040fe2000000185c */
[----:B------:R-:W4:Y:S01]  /*4d60*/  LDSM.16.MT88.4 R8, [R232+0x1100] ;  /* 0x00110000e808783b */ /* 0x000f220000004200 */
[----:B------:R-:W-:Y:S06]  /*4d70*/  MUFU.EX2 R160, R160 ;  /* 0x000000a000a07308 */ /* 0x000fec0000000800 */
[C---:B------:R-:W-:Y:S02]  /*4d80*/  HMMA.16816.F32 R128, R4.reuse, R24, R128 ;  /* 0x000000180480723c */ /* 0x040fe40000001880 */
[----:B------:R-:W-:Y:S06]  /*4d90*/  MUFU.EX2 R159, R159 ;  /* 0x0000009f009f7308 */ /* 0x000fec0000000800 */
[C---:B------:R-:W-:Y:S01]  /*4da0*/  HMMA.16816.F32 R124, R4.reuse, R26, R124 ;  /* 0x0000001a047c723c */ /* 0x040fe2000000187c */
[----:B------:R-:W-:Y:S01]  /*4db0*/  LDSM.16.MT88.4 R24, [R236+0x1100] ;  /* 0x00110000ec18783b */ /* 0x000fe20000004200 */
        /* <DEDUP_REMOVED lines=9> */
[----:B------:R-:W2:Y:S01]  /*4e50*/  LDSM.16.MT88.4 R16, [R233+0x1100] ;  /* 0x00110000e910783b */ /* 0x000ea20000004200 */
[----:B------:R-:W-:Y:S06]  /*4e60*/  MUFU.EX2 R176, R176 ;  /* 0x000000b000b07308 */ /* 0x000fec0000000800 */
[C---:B------:R-:W-:Y:S02]  /*4e70*/  HMMA.16816.F32 R88, R4.reuse, R36, R88 ;  /* 0x000000240458723c */ /* 0x040fe40000001858 */
[----:B------:R-:W-:Y:S06]  /*4e80*/  MUFU.EX2 R171, R171 ;  /* 0x000000ab00ab7308 */ /* 0x000fec0000000800 */
[C---:B------:R-:W-:Y:S01]  /*4e90*/  HMMA.16816.F32 R84, R4.reuse, R38, R84 ;  /* 0x000000260454723c */ /* 0x040fe20000001854 */
[----:B------:R-:W-:Y:S01]  /*4ea0*/  LDSM.16.MT88.4 R36, [R234+0x5100] ;  /* 0x00510000ea24783b */ /* 0x000fe20000004200 */
[----:B------:R-:W-:Y:S06]  /*4eb0*/  MUFU.EX2 R170, R170 ;  /* 0x000000aa00aa7308 */ /* 0x000fec0000000800 */
[C---:B-----5:R-:W-:Y:S02]  /*4ec0*/  HMMA.16816.F32 R80, R4.reuse, R28, R80 ;  /* 0x0000001c0450723c */ /* 0x060fe40000001850 */
[----:B------:R-:W-:Y:S06]  /*4ed0*/  MUFU.EX2 R169, R169 ;  /* 0x000000a900a97308 */ /* 0x000fec0000000800 */
[C---:B------:R-:W-:Y:S01]  /*4ee0*/  HMMA.16816.F32 R76, R4.reuse, R30, R76 ;  /* 0x0000001e044c723c */ /* 0x040fe2000000184c */
[----:B------:R-:W-:Y:S01]  /*4ef0*/  LDSM.16.MT88.4 R28, [R233+0x5100] ;  /* 0x00510000e91c783b */ /* 0x000fe20000004200 */
[----:B------:R-:W-:Y:S06]  /*4f00*/  MUFU.EX2 R168, R168 ;  /* 0x000000a800a87308 */ /* 0x000fec0000000800 */
[C---:B-1----:R-:W-:Y:S02]  /*4f10*/  HMMA.16816.F32 R72, R4.reuse, R12, R72 ;  /* 0x0000000c0448723c */ /* 0x042fe40000001848 */
[----:B------:R-:W-:Y:S06]  /*4f20*/  MUFU.EX2 R167, R167 ;  /* 0x000000a700a77308 */ /* 0x000fec0000000800 */
[----:B------:R-:W-:Y:S01]  /*4f30*/  HMMA.16816.F32 R68, R4, R14, R68 ;  /* 0x0000000e0444723c */ /* 0x000fe20000001844 */
[----:B------:R-:W1:Y:S01]  /*4f40*/  LDSM.16.MT88.4 R12, [R236+0x5100] ;  /* 0x00510000ec0c783b */ /* 0x000e620000004200 */
[----:B------:R-:W-:Y:S05]  /*4f50*/  MUFU.EX2 R166, R166 ;  /* 0x000000a600a67308 */ /* 0x000fea0000000800 */
[----:B------:R-:W-:Y:S01]  /*4f60*/  F2FP.PACK_AB R4, R44, R47 ;  /* 0x0000002f2c04723e */ /* 0x000fe200000000ff */
[----:B------:R-:W-:Y:S01]  /*4f70*/  FADD.FTZ R47, R47, R51 ;  /* 0x000000332f2f7221 */ /* 0x000fe20000010000 */
[----:B------:R-:W-:Y:S01]  /*4f80*/  F2FP.PACK_AB R6, R40, R43 ;  /* 0x0000002b2806723e */ /* 0x000fe200000000ff */
[----:B------:R-:W-:Y:S01]  /*4f90*/  MUFU.EX2 R163, R163 ;  /* 0x000000a300a37308 */ /* 0x000fe20000000800 */
[C---:B------:R-:W-:Y:S01]  /*4fa0*/  F2FP.PACK_AB R5, R41.reuse, R42 ;  /* 0x0000002a2905723e */ /* 0x040fe200000000ff */
[----:B------:R-:W-:Y:S01]  /*4fb0*/  FADD.FTZ R47, R44, R47 ;  /* 0x0000002f2c2f7221 */ /* 0x000fe20000010000 */
[----:B------:R-:W-:Y:S01]  /*4fc0*/  F2FP.PACK_AB R7, R0, R2 ;  /* 0x000000020007723e */ /* 0x000fe200000000ff */
[----:B------:R-:W-:-:S02]  /*4fd0*/  FADD.FTZ R41, R41, R45 ;  /* 0x0000002d29297221 */ /* 0x000fc40000010000 */
[----:B------:R-:W-:Y:S02]  /*4fe0*/  FADD.FTZ R43, R43, R47 ;  /* 0x0000002f2b2b7221 */ /* 0x000fe40000010000 */
[----:B------:R-:W-:Y:S01]  /*4ff0*/  MUFU.EX2 R158, R158 ;  /* 0x0000009e009e7308 */ /* 0x000fe20000000800 */
[----:B------:R-:W-:Y:S01]  /*5000*/  FADD.FTZ R41, R2, R41 ;  /* 0x0000002902297221 */ /* 0x000fe20000010000 */
[----:B----4-:R-:W-:Y:S01]  /*5010*/  HMMA.16816.F32 R104, R4, R8, R104 ;  /* 0x000000080468723c */ /* 0x010fe20000001868 */
[----:B------:R-:W-:Y:S02]  /*5020*/  FADD.FTZ R43, R40, R43 ;  /* 0x0000002b282b7221 */ /* 0x000fe40000010000 */
[----:B------:R-:W-:-:S03]  /*5030*/  FADD.FTZ R0, R0, R41 ;  /* 0x0000002900007221 */ /* 0x000fc60000010000 */
[----:B------:R-:W-:Y:S01]  /*5040*/  MUFU.EX2 R157, R157 ;  /* 0x0000009d009d7308 */ /* 0x000fe20000000800 */
[----:B--2---:R-:W-:Y:S01]  /*5050*/  FADD.FTZ R0, R150, R0 ;  /* 0x0000000096007221 */ /* 0x004fe20000010000 */
[C---:B------:R-:W-:Y:S01]  /*5060*/  HMMA.16816.F32 R100, R4.reuse, R10, R100 ;  /* 0x0000000a0464723c */ /* 0x040fe20000001864 */
[----:B------:R-:W2:Y:S05]  /*5070*/  LDSM.16.MT88.4 R8, [R232+0x5100] ;  /* 0x00510000e808783b */ /* 0x000eaa0000004200 */
[----:B------:R-:W-:Y:S02]  /*5080*/  MUFU.EX2 R156, R156 ;  /* 0x0000009c009c7308 */ /* 0x000fe40000000800 */
[C---:B------:R-:W-:Y:S06]  /*5090*/  HMMA.16816.F32 R112, R4.reuse, R16, R112 ;  /* 0x000000100470723c */ /* 0x040fec0000001870 */
[----:B------:R-:W-:Y:S02]  /*50a0*/  MUFU.EX2 R155, R155 ;  /* 0x0000009b009b7308 */ /* 0x000fe40000000800 */
[C---:B------:R-:W-:Y:S01]  /*50b0*/  HMMA.16816.F32 R108, R4.reuse, R18, R108 ;  /* 0x00000012046c723c */ /* 0x040fe2000000186c */
[----:B------:R-:W4:Y:S05]  /*50c0*/  LDSM.16.MT88.4 R16, [R233+0x1900] ;  /* 0x00190000e910783b */ /* 0x000f2a0000004200 */
[----:B------:R-:W-:Y:S02]  /*50d0*/  MUFU.EX2 R154, R154 ;  /* 0x0000009a009a7308 */ /* 0x000fe40000000800 */
[C---:B-1----:R-:W-:Y:S06]  /*50e0*/  HMMA.16816.F32 R96, R4.reuse, R12, R96 ;  /* 0x0000000c0460723c */ /* 0x042fec0000001860 */
[----:B------:R-:W-:Y:S02]  /*50f0*/  MUFU.EX2 R153, R153 ;  /* 0x0000009900997308 */ /* 0x000fe40000000800 */
[C---:B------:R-:W-:Y:S01]  /*5100*/  HMMA.16816.F32 R92, R4.reuse, R14, R92 ;  /* 0x0000000e045c723c */ /* 0x040fe2000000185c */
[----:B------:R-:W1:Y:S05]  /*5110*/  LDSM.16.MT88.4 R12, [R232+0x1900] ;  /* 0x00190000e80c783b */ /* 0x000e6a0000004200 */
[----:B------:R-:W-:Y:S02]  /*5120*/  MUFU.EX2 R152, R152 ;  /* 0x0000009800987308 */ /* 0x000fe40000000800 */
[C---:B------:R-:W-:Y:S06]  /*5130*/  HMMA.16816.F32 R88, R4.reuse, R36, R88 ;  /* 0x000000240458723c */ /* 0x040fec0000001858 */
[----:B------:R-:W-:Y:S01]  /*5140*/  MUFU.EX2 R36, R180 ;  /* 0x000000b400247308 */ /* 0x000fe20000000800 */
[----:B------:R-:W-:Y:S01]  /*5150*/  FFMA.FTZ R37, R179, c[0x0][0x2d0], -R63 ;  /* 0x0000b400b3257a23 */ /* 0x000fe2000001083f */
[C---:B--2---:R-:W-:Y:S06]  /*5160*/  HMMA.16816.F32 R72, R4.reuse, R8, R72 ;  /* 0x000000080448723c */ /* 0x044fec0000001848 */
[----:B------:R-:W2:Y:S02]  /*5170*/  MUFU.EX2 R37, R37 ;  /* 0x0000002500257308 */ /* 0x000ea40000000800 */
[C---:B------:R-:W-:Y:S01]  /*5180*/  HMMA.16816.F32 R68, R4.reuse, R10, R68 ;  /* 0x0000000a0444723c */ /* 0x040fe20000001844 */
[----:B------:R-:W5:Y:S05]  /*5190*/  LDSM.16.MT88.4 R8, [R236+0x5900] ;  /* 0x00590000ec08783b */ /* 0x000f6a0000004200 */
[----:B------:R-:W-:Y:S02]  /*51a0*/  MUFU.EX2 R149, R149 ;  /* 0x0000009500957308 */ /* 0x000fe40000000800 */
[C---:B------:R-:W-:Y:S06]  /*51b0*/  HMMA.16816.F32 R120, R4.reuse, R20, R120 ;  /* 0x000000140478723c */ /* 0x040fec0000001878 */
[----:B------:R-:W-:Y:S02]  /*51c0*/  MUFU.EX2 R249, R249 ;  /* 0x000000f900f97308 */ /* 0x000fe40000000800 */
[C---:B------:R-:W-:Y:S01]  /*51d0*/  HMMA.16816.F32 R116, R4.reuse, R22, R116 ;  /* 0x000000160474723c */ /* 0x040fe20000001874 */
[----:B------:R-:W1:Y:S05]  /*51e0*/  LDSM.16.MT88.4 R20, [R234+0x1900] ;  /* 0x00190000ea14783b */ /* 0x000e6a0000004200 */
[----:B------:R-:W-:Y:S02]  /*51f0*/  MUFU.EX2 R248, R248 ;  /* 0x000000f800f87308 */ /* 0x000fe40000000800 */
[C---:B------:R-:W-:Y:S08]  /*5200*/  HMMA.16816.F32 R128, R4.reuse, R24, R128 ;  /* 0x000000180480723c */ /* 0x040ff00000001880 */
[C---:B------:R-:W-:Y:S01]  /*5210*/  HMMA.16816.F32 R124, R4.reuse, R26, R124 ;  /* 0x0000001a047c723c */ /* 0x040fe2000000187c */
[----:B------:R-:W1:Y:S07]  /*5220*/  LDSM.16.MT88.4 R24, [R236+0x1900] ;  /* 0x00190000ec18783b */ /* 0x000e6e0000004200 */
[C---:B------:R-:W-:Y:S07]  /*5230*/  HMMA.16816.F32 R84, R4.reuse, R38, R84 ;  /* 0x000000260454723c */ /* 0x040fee0000001854 */
[--C-:B------:R-:W-:Y:S01]  /*5240*/  FFMA.FTZ R38, R178, c[0x0][0x2d0], -R133.reuse ;  /* 0x0000b400b2267a23 */ /* 0x100fe20000010885 */
[----:B------:R-:W-:Y:S01]  /*5250*/  HMMA.16816.F32 R80, R4, R28, R80 ;  /* 0x0000001c0450723c */ /* 0x000fe20000001850 */
[----:B------:R-:W-:-:S04]  /*5260*/  FFMA.FTZ R39, R177, c[0x0][0x2d0], -R133 ;  /* 0x0000b400b1277a23 */ /* 0x000fc80000010885 */
[----:B------:R-:W-:Y:S03]  /*5270*/  MUFU.EX2 R38, R38 ;  /* 0x0000002600267308 */ /* 0x000fe60000000800 */
[----:B------:R-:W-:Y:S01]  /*5280*/  HMMA.16816.F32 R76, R4, R30, R76 ;  /* 0x0000001e044c723c */ /* 0x000fe2000000184c */
[----:B------:R-:W-:Y:S04]  /*5290*/  LDSM.16.MT88.4 R28, [R233+0x5900] ;  /* 0x00590000e91c783b */ /* 0x000fe80000004200 */
[----:B------:R-:W1:Y:S02]  /*52a0*/  MUFU.EX2 R39, R39 ;  /* 0x0000002700277308 */ /* 0x000e640000000800 */
[----:B------:R-:W-:Y:S01]  /*52b0*/  F2FP.PACK_AB R4, R146, R145 ;  /* 0x000000919204723e */ /* 0x000fe200000000ff */
[----:B------:R-:W-:Y:S01]  /*52c0*/  FADD.FTZ R145, R145, R43 ;  /* 0x0000002b91917221 */ /* 0x000fe20000010000 */
[----:B------:R-:W-:-:S02]  /*52d0*/  F2FP.PACK_AB R6, R147, R148 ;  /* 0x000000949306723e */ /* 0x000fc400000000ff */
[----:B---3--:R-:W-:Y:S01]  /*52e0*/  F2FP.PACK_AB R5, R151, R150 ;  /* 0x000000969705723e */ /* 0x008fe200000000ff */
[----:B------:R-:W-:Y:S01]  /*52f0*/  FADD.FTZ R145, R146, R145 ;  /* 0x0000009192917221 */ /* 0x000fe20000010000 */
[----:B--2---:R-:W-:Y:S01]  /*5300*/  F2FP.PACK_AB R7, R37, R36 ;  /* 0x000000242507723e */ /* 0x004fe200000000ff */
[----:B------:R-:W-:Y:S02]  /*5310*/  FADD.FTZ R151, R151, R0 ;  /* 0x0000000097977221 */ /* 0x000fe40000010000 */
[----:B------:R-:W-:Y:S02]  /*5320*/  FADD.FTZ R148, R148, R145 ;  /* 0x0000009194947221 */ /* 0x000fe40000010000 */
[----:B------:R-:W-:Y:S02]  /*5330*/  FADD.FTZ R151, R36, R151 ;  /* 0x0000009724977221 */ /* 0x000fe40000010000 */
[----:B----4-:R-:W-:Y:S01]  /*5340*/  HMMA.16816.F32 R112, R4, R16, R112 ;  /* 0x000000100470723c */ /* 0x010fe20000001870 */
[----:B------:R-:W-:-:S02]  /*5350*/  FADD.FTZ R148, R147, R148 ;  /* 0x0000009493947221 */ /* 0x000fc40000010000 */
[----:B------:R-:W-:-:S05]  /*5360*/  FADD.FTZ R151, R37, R151 ;  /* 0x0000009725977221 */ /* 0x000fca0000010000 */
[C---:B------:R-:W-:Y:S01]  /*5370*/  HMMA.16816.F32 R108, R4.reuse, R18, R108 ;  /* 0x00000012046c723c */ /* 0x040fe2000000186c */
[----:B------:R-:W2:Y:S07]  /*5380*/  LDSM.16.MT88.4 R16, [R234+0x5900] ;  /* 0x00590000ea10783b */ /* 0x000eae0000004200 */
[C---:B-1----:R-:W-:Y:S08]  /*5390*/  HMMA.16816.F32 R104, R4.reuse, R12, R104 ;  /* 0x0000000c0468723c */ /* 0x042ff00000001868 */
[C---:B------:R-:W-:Y:S01]  /*53a0*/  HMMA.16816.F32 R100, R4.reuse, R14, R100 ;  /* 0x0000000e0464723c */ /* 0x040fe20000001864 */
[----:B------:R-:W1:Y:S07]  /*53b0*/  LDSM.16.MT88.4 R12, [R232+0x5900] ;  /* 0x00590000e80c783b */ /* 0x000e6e0000004200 */
[C---:B-----5:R-:W-:Y:S08]  /*53c0*/  HMMA.16816.F32 R96, R4.reuse, R8, R96 ;  /* 0x000000080460723c */ /* 0x060ff00000001860 */
[C---:B------:R-:W-:Y:S01]  /*53d0*/  HMMA.16816.F32 R92, R4.reuse, R10, R92 ;  /* 0x0000000a045c723c */ /* 0x040fe2000000185c */
[----:B------:R-:W3:Y:S07]  /*53e0*/  LDSM.16.MT88.4 R8, [R234+0x2100] ;  /* 0x00210000ea08783b */ /* 0x000eee0000004200 */
[C---:B------:R-:W-:Y:S08]  /*53f0*/  HMMA.16816.F32 R120, R4.reuse, R20, R120 ;  /* 0x000000140478723c */ /* 0x040ff00000001878 */
[C---:B------:R-:W-:Y:S01]  /*5400*/  HMMA.16816.F32 R116, R4.reuse, R22, R116 ;  /* 0x000000160474723c */ /* 0x040fe20000001874 */
[----:B------:R-:W4:Y:S07]  /*5410*/  LDSM.16.MT88.4 R20, [R233+0x2100] ;  /* 0x00210000e914783b */ /* 0x000f2e0000004200 */
[C---:B------:R-:W-:Y:S08]  /*5420*/  HMMA.16816.F32 R128, R4.reuse, R24, R128 ;  /* 0x000000180480723c */ /* 0x040ff00000001880 */
[C---:B------:R-:W-:Y:S01]  /*5430*/  HMMA.16816.F32 R124, R4.reuse, R26, R124 ;  /* 0x0000001a047c723c */ /* 0x040fe2000000187c */
[----:B------:R-:W-:Y:S07]  /*5440*/  LDSM.16.MT88.4 R24, [R236+0x2100] ;  /* 0x00210000ec18783b */ /* 0x000fee0000004200 */
[C---:B--2---:R-:W-:Y:S08]  /*5450*/  HMMA.16816.F32 R88, R4.reuse, R16, R88 ;  /* 0x000000100458723c */ /* 0x044ff00000001858 */
[C---:B------:R-:W-:Y:S01]  /*5460*/  HMMA.16816.F32 R84, R4.reuse, R18, R84 ;  /* 0x000000120454723c */ /* 0x040fe20000001854 */
[----:B------:R-:W2:Y:S07]  /*5470*/  LDSM.16.MT88.4 R16, [R232+0x2100] ;  /* 0x00210000e810783b */ /* 0x000eae0000004200 */
[C---:B------:R-:W-:Y:S08]  /*5480*/  HMMA.16816.F32 R80, R4.reuse, R28, R80 ;  /* 0x0000001c0450723c */ /* 0x040ff00000001850 */
[C---:B------:R-:W-:Y:S01]  /*5490*/  HMMA.16816.F32 R76, R4.reuse, R30, R76 ;  /* 0x0000001e044c723c */ /* 0x040fe2000000184c */
[----:B------:R-:W-:Y:S07]  /*54a0*/  LDSM.16.MT88.4 R28, [R233+0x6100] ;  /* 0x00610000e91c783b */ /* 0x000fee0000004200 */
[C---:B-1----:R-:W-:Y:S08]  /*54b0*/  HMMA.16816.F32 R72, R4.reuse, R12, R72 ;  /* 0x0000000c0448723c */ /* 0x042ff00000001848 */
[----:B------:R-:W-:Y:S01]  /*54c0*/  HMMA.16816.F32 R68, R4, R14, R68 ;  /* 0x0000000e0444723c */ /* 0x000fe20000001844 */
[----:B------:R-:W1:Y:S06]  /*54d0*/  LDSM.16.MT88.4 R12, [R236+0x6100] ;  /* 0x00610000ec0c783b */ /* 0x000e6c0000004200 */
[----:B------:R-:W-:Y:S01]  /*54e0*/  F2FP.PACK_AB R4, R39, R38 ;  /* 0x000000262704723e */ /* 0x000fe200000000ff */
[----:B------:R-:W-:Y:S01]  /*54f0*/  FADD.FTZ R38, R38, R148 ;  /* 0x0000009426267221 */ /* 0x000fe20000010000 */
[----:B------:R-:W-:-:S02]  /*5500*/  F2FP.PACK_AB R6, R159, R160 ;  /* 0x000000a09f06723e */ /* 0x000fc400000000ff */
[C---:B------:R-:W-:Y:S01]  /*5510*/  F2FP.PACK_AB R5, R162.reuse, R161 ;  /* 0x000000a1a205723e */ /* 0x040fe200000000ff */
[----:B------:R-:W-:Y:S01]  /*5520*/  FADD.FTZ R161, R161, R151 ;  /* 0x00000097a1a17221 */ /* 0x000fe20000010000 */
[----:B------:R-:W-:Y:S01]  /*5530*/  F2FP.PACK_AB R7, R165, R164 ;  /* 0x000000a4a507723e */ /* 0x000fe200000000ff */
[----:B------:R-:W-:Y:S02]  /*5540*/  FADD.FTZ R38, R39, R38 ;  /* 0x0000002627267221 */ /* 0x000fe40000010000 */
[----:B------:R-:W-:Y:S02]  /*5550*/  FADD.FTZ R161, R162, R161 ;  /* 0x000000a1a2a17221 */ /* 0x000fe40000010000 */
[----:B------:R-:W-:Y:S02]  /*5560*/  FADD.FTZ R160, R160, R38 ;  /* 0x00000026a0a07221 */ /* 0x000fe40000010000 */
[----:B---3--:R-:W-:Y:S01]  /*5570*/  HMMA.16816.F32 R120, R4, R8, R120 ;  /* 0x000000080478723c */ /* 0x008fe20000001878 */
[----:B------:R-:W-:-:S02]  /*5580*/  FADD.FTZ R164, R164, R161 ;  /* 0x000000a1a4a47221 */ /* 0x000fc40000010000 */
[----:B------:R-:W-:Y:S02]  /*5590*/  FADD.FTZ R160, R159, R160 ;  /* 0x000000a09fa07221 */ /* 0x000fe40000010000 */
[----:B------:R-:W-:-:S03]  /*55a0*/  FADD.FTZ R164, R165, R164 ;  /* 0x000000a4a5a47221 */ /* 0x000fc60000010000 */
[C---:B------:R-:W-:Y:S01]  /*55b0*/  HMMA.16816.F32 R116, R4.reuse, R10, R116 ;  /* 0x0000000a0474723c */ /* 0x040fe20000001874 */
[----:B------:R-:W3:Y:S07]  /*55c0*/  LDSM.16.MT88.4 R8, [R234+0x6100] ;  /* 0x00610000ea08783b */ /* 0x000eee0000004200 */
[C---:B----4-:R-:W-:Y:S08]  /*55d0*/  HMMA.16816.F32 R112, R4.reuse, R20, R112 ;  /* 0x000000140470723c */ /* 0x050ff00000001870 */
[C---:B------:R-:W-:Y:S01]  /*55e0*/  HMMA.16816.F32 R108, R4.reuse, R22, R108 ;  /* 0x00000016046c723c */ /* 0x040fe2000000186c */
[----:B------:R-:W4:Y:S07]  /*55f0*/  LDSM.16.MT88.4 R20, [R232+0x6100] ;  /* 0x00610000e814783b */ /* 0x000f2e0000004200 */
[C---:B--2---:R-:W-:Y:S08]  /*5600*/  HMMA.16816.F32 R104, R4.reuse, R16, R104 ;  /* 0x000000100468723c */ /* 0x044ff00000001868 */
[C---:B------:R-:W-:Y:S01]  /*5610*/  HMMA.16816.F32 R100, R4.reuse, R18, R100 ;  /* 0x000000120464723c */ /* 0x040fe20000001864 */
[----:B------:R-:W2:Y:S07]  /*5620*/  LDSM.16.MT88.4 R16, [R236+0x2900] ;  /* 0x00290000ec10783b */ /* 0x000eae0000004200 */
[C---:B-1----:R-:W-:Y:S08]  /*5630*/  HMMA.16816.F32 R96, R4.reuse, R12, R96 ;  /* 0x0000000c0460723c */ /* 0x042ff00000001860 */
[C---:B------:R-:W-:Y:S01]  /*5640*/  HMMA.16816.F32 R92, R4.reuse, R14, R92 ;  /* 0x0000000e045c723c */ /* 0x040fe2000000185c */
[----:B------:R-:W1:Y:S07]  /*5650*/  LDSM.16.MT88.4 R12, [R233+0x2900] ;  /* 0x00290000e90c783b */ /* 0x000e6e0000004200 */
[C---:B---3--:R-:W-:Y:S08]  /*5660*/  HMMA.16816.F32 R88, R4.reuse, R8, R88 ;  /* 0x000000080458723c */ /* 0x048ff00000001858 */
[C---:B------:R-:W-:Y:S01]  /*5670*/  HMMA.16816.F32 R84, R4.reuse, R10, R84 ;  /* 0x0000000a0454723c */ /* 0x040fe20000001854 */
[----:B------:R-:W3:Y:S07]  /*5680*/  LDSM.16.MT88.4 R8, [R232+0x2900] ;  /* 0x00290000e808783b */ /* 0x000eee0000004200 */
[C---:B------:R-:W-:Y:S08]  /*5690*/  HMMA.16816.F32 R128, R4.reuse, R24, R128 ;  /* 0x000000180480723c */ /* 0x040ff00000001880 */
[C---:B------:R-:W-:Y:S01]  /*56a0*/  HMMA.16816.F32 R124, R4.reuse, R26, R124 ;  /* 0x0000001a047c723c */ /* 0x040fe2000000187c */
[----:B------:R-:W-:Y:S07]  /*56b0*/  LDSM.16.MT88.4 R24, [R234+0x2900] ;  /* 0x00290000ea18783b */ /* 0x000fee0000004200 */
[C---:B------:R-:W-:Y:S08]  /*56c0*/  HMMA.16816.F32 R80, R4.reuse, R28, R80 ;  /* 0x0000001c0450723c */ /* 0x040ff00000001850 */
[C---:B------:R-:W-:Y:S01]  /*56d0*/  HMMA.16816.F32 R76, R4.reuse, R30, R76 ;  /* 0x0000001e044c723c */ /* 0x040fe2000000184c */
[----:B------:R-:W-:Y:S07]  /*56e0*/  LDSM.16.MT88.4 R28, [R236+0x3100] ;  /* 0x00310000ec1c783b */ /* 0x000fee0000004200 */
[C---:B----4-:R-:W-:Y:S08]  /*56f0*/  HMMA.16816.F32 R72, R4.reuse, R20, R72 ;  /* 0x000000140448723c */ /* 0x050ff00000001848 */
[----:B------:R-:W-:Y:S01]  /*5700*/  HMMA.16816.F32 R68, R4, R22, R68 ;  /* 0x000000160444723c */ /* 0x000fe20000001844 */
[----:B------:R-:W4:Y:S06]  /*5710*/  LDSM.16.MT88.4 R20, [R236+0x6900] ;  /* 0x00690000ec14783b */ /* 0x000f2c0000004200 */
[----:B------:R-:W-:Y:S01]  /*5720*/  F2FP.PACK_AB R4, R171, R176 ;  /* 0x000000b0ab04723e */ /* 0x000fe200000000ff */
[----:B------:R-:W-:Y:S01]  /*5730*/  FADD.FTZ R176, R176, R160 ;  /* 0x000000a0b0b07221 */ /* 0x000fe20000010000 */
[----:B------:R-:W-:-:S02]  /*5740*/  F2FP.PACK_AB R6, R169, R170 ;  /* 0x000000aaa906723e */ /* 0x000fc400000000ff */
[----:B------:R-:W-:Y:S01]  /*5750*/  F2FP.PACK_AB R5, R167, R168 ;  /* 0x000000a8a705723e */ /* 0x000fe200000000ff */
[----:B------:R-:W-:Y:S01]  /*5760*/  FADD.FTZ R168, R168, R164 ;  /* 0x000000a4a8a87221 */ /* 0x000fe20000010000 */
[----:B------:R-:W-:Y:S01]  /*5770*/  F2FP.PACK_AB R7, R163, R166 ;  /* 0x000000a6a307723e */ /* 0x000fe200000000ff */
[----:B------:R-:W-:Y:S02]  /*5780*/  FADD.FTZ R176, R171, R176 ;  /* 0x000000b0abb07221 */ /* 0x000fe40000010000 */
[----:B------:R-:W-:Y:S02]  /*5790*/  FADD.FTZ R168, R167, R168 ;  /* 0x000000a8a7a87221 */ /* 0x000fe40000010000 */
[----:B------:R-:W-:Y:S02]  /*57a0*/  FADD.FTZ R170, R170, R176 ;  /* 0x000000b0aaaa7221 */ /* 0x000fe40000010000 */
[----:B--2---:R-:W-:Y:S01]  /*57b0*/  HMMA.16816.F32 R128, R4, R16, R128 ;  /* 0x000000100480723c */ /* 0x004fe20000001880 */
[----:B------:R-:W-:-:S02]  /*57c0*/  FADD.FTZ R166, R166, R168 ;  /* 0x000000a8a6a67221 */ /* 0x000fc40000010000 */
[----:B------:R-:W-:Y:S02]  /*57d0*/  FADD.FTZ R170, R169, R170 ;  /* 0x000000aaa9aa7221 */ /* 0x000fe40000010000 */
[----:B------:R-:W-:-:S03]  /*57e0*/  FADD.FTZ R166, R163, R166 ;  /* 0x000000a6a3a67221 */ /* 0x000fc60000010000 */
        /* <DEDUP_REMOVED lines=8> */
[C---:B----4-:R-:W-:Y:S08]  /*5870*/  HMMA.16816.F32 R96, R4.reuse, R20, R96 ;  /* 0x000000140460723c */ /* 0x050ff00000001860 */
        /* <DEDUP_REMOVED lines=9> */
[C---:B------:R-:W-:Y:S01]  /*5910*/  HMMA.16816.F32 R92, R4.reuse, R22, R92 ;  /* 0x00000016045c723c */ /* 0x040fe2000000185c */
[----:B------:R-:W-:Y:S07]  /*5920*/  LDSM.16.MT88.4 R20, [R233+0x3100] ;  /* 0x00310000e914783b */ /* 0x000fee0000004200 */
[C---:B------:R-:W-:Y:S08]  /*5930*/  HMMA.16816.F32 R120, R4.reuse, R24, R120 ;  /* 0x000000180478723c */ /* 0x040ff00000001878 */
        /* <DEDUP_REMOVED lines=23> */
[C---:B------:R-:W-:Y:S07]  /*5ab0*/  HMMA.16816.F32 R128, R4.reuse, R28, R128 ;  /* 0x0000001c0480723c */ /* 0x040fee0000001880 */
[--C-:B------:R-:W-:Y:S01]  /*5ac0*/  FFMA.FTZ R28, R65, c[0x0][0x2d0], -R63.reuse ;  /* 0x0000b400411c7a23 */ /* 0x100fe2000001083f */
[----:B----4-:R-:W-:Y:S01]  /*5ad0*/  HMMA.16816.F32 R120, R4, R24, R120 ;  /* 0x000000180478723c */ /* 0x010fe20000001878 */
[----:B------:R-:W-:-:S04]  /*5ae0*/  FFMA.FTZ R29, R64, c[0x0][0x2d0], -R63 ;  /* 0x0000b400401d7a23 */ /* 0x000fc8000001083f */
[----:B------:R-:W-:Y:S02]  /*5af0*/  MUFU.EX2 R28, R28 ;  /* 0x0000001c001c7308 */ /* 0x000fe40000000800 */
[--C-:B------:R-:W-:Y:S01]  /*5b00*/  FFMA.FTZ R24, R144, c[0x0][0x2d0], -R133.reuse ;  /* 0x0000b40090187a23 */ /* 0x100fe20000010885 */
[----:B------:R-:W-:Y:S01]  /*5b10*/  HMMA.16816.F32 R116, R4, R26, R116 ;  /* 0x0000001a0474723c */ /* 0x000fe20000001874 */
[----:B------:R-:W-:-:S04]  /*5b20*/  FFMA.FTZ R25, R135, c[0x0][0x2d0], -R133 ;  /* 0x0000b40087197a23 */ /* 0x000fc80000010885 */
[----:B------:R-:W4:Y:S02]  /*5b30*/  MUFU.EX2 R24, R24 ;  /* 0x0000001800187308 */ /* 0x000f240000000800 */
[----:B------:R-:W-:Y:S01]  /*5b40*/  FFMA.FTZ R26, R134, c[0x0][0x2d0], -R133 ;  /* 0x0000b400861a7a23 */ /* 0x000fe20000010885 */
[----:B------:R-:W-:Y:S01]  /*5b50*/  HMMA.16816.F32 R124, R4, R30, R124 ;  /* 0x0000001e047c723c */ /* 0x000fe2000000187c */
[----:B------:R-:W-:-:S04]  /*5b60*/  FFMA.FTZ R27, R66, c[0x0][0x2d0], -R63 ;  /* 0x0000b400421b7a23 */ /* 0x000fc8000001083f */
[----:B------:R-:W5:Y:S03]  /*5b70*/  MUFU.EX2 R25, R25 ;  /* 0x0000001900197308 */ /* 0x000f660000000800 */
[C---:B------:R-:W-:Y:S05]  /*5b80*/  HMMA.16816.F32 R112, R4.reuse, R20, R112 ;  /* 0x000000140470723c */ /* 0x040fea0000001870 */
[----:B------:R-:W1:Y:S01]  /*5b90*/  MUFU.EX2 R26, R26 ;  /* 0x0000001a001a7308 */ /* 0x000e620000000800 */
[----:B----4-:R-:W-:Y:S02]  /*5ba0*/  FADD.FTZ R156, R24, R156 ;  /* 0x0000009c189c7221 */ /* 0x010fe40000010000 */
[----:B------:R-:W-:Y:S01]  /*5bb0*/  HMMA.16816.F32 R108, R4, R22, R108 ;  /* 0x00000016046c723c */ /* 0x000fe2000000186c */
[----:B------:R-:W-:Y:S04]  /*5bc0*/  LDSM.16.MT88.4 R20, [R236+0x3900] ;  /* 0x00390000ec14783b */ /* 0x000fe80000004200 */
[----:B------:R-:W4:Y:S01]  /*5bd0*/  MUFU.EX2 R27, R27 ;  /* 0x0000001b001b7308 */ /* 0x000f220000000800 */
[----:B-----5:R-:W-:-:S02]  /*5be0*/  FADD.FTZ R156, R25, R156 ;  /* 0x0000009c199c7221 */ /* 0x020fc40000010000 */
[C---:B--2---:R-:W-:Y:S05]  /*5bf0*/  HMMA.16816.F32 R80, R4.reuse, R16, R80 ;  /* 0x000000100450723c */ /* 0x044fea0000001850 */
[----:B------:R-:W2:Y:S01]  /*5c00*/  MUFU.EX2 R29, R29 ;  /* 0x0000001d001d7308 */ /* 0x000ea20000000800 */
[----:B-1----:R-:W-:Y:S02]  /*5c10*/  FADD.FTZ R156, R26, R156 ;  /* 0x0000009c1a9c7221 */ /* 0x002fe40000010000 */
[----:B------:R-:W-:Y:S01]  /*5c20*/  HMMA.16816.F32 R76, R4, R18, R76 ;  /* 0x00000012044c723c */ /* 0x000fe2000000184c */
[----:B------:R-:W1:Y:S01]  /*5c30*/  LDSM.16.MT88.4 R16, [R233+0x3900] ;  /* 0x00390000e910783b */ /* 0x000e620000004200 */
[----:B----4-:R-:W-:-:S06]  /*5c40*/  FADD.FTZ R152, R27, R152 ;  /* 0x000000981b987221 */ /* 0x010fcc0000010000 */
[----:B------:R-:W-:Y:S01]  /*5c50*/  HMMA.16816.F32 R72, R4, R12, R72 ;  /* 0x0000000c0448723c */ /* 0x000fe20000001848 */
[----:B------:R-:W-:-:S04]  /*5c60*/  FADD.FTZ R152, R28, R152 ;  /* 0x000000981c987221 */ /* 0x000fc80000010000 */
[----:B--2---:R-:W-:-:S03]  /*5c70*/  FADD.FTZ R152, R29, R152 ;  /* 0x000000981d987221 */ /* 0x004fc60000010000 */
[----:B------:R-:W-:Y:S01]  /*5c80*/  HMMA.16816.F32 R68, R4, R14, R68 ;  /* 0x0000000e0444723c */ /* 0x000fe20000001844 */
[----:B------:R-:W2:Y:S06]  /*5c90*/  LDSM.16.MT88.4 R12, [R232+0x3900] ;  /* 0x00390000e80c783b */ /* 0x000eac0000004200 */
[----:B------:R-:W-:Y:S02]  /*5ca0*/  F2FP.PACK_AB R4, R25, R24 ;  /* 0x000000181904723e */ /* 0x000fe400000000ff */
[C---:B------:R-:W-:Y:S01]  /*5cb0*/  F2FP.PACK_AB R6, R249.reuse, R26 ;  /* 0x0000001af906723e */ /* 0x040fe200000000ff */
[----:B------:R-:W-:Y:S01]  /*5cc0*/  FADD.FTZ R249, R249, R156 ;  /* 0x0000009cf9f97221 */ /* 0x000fe20000010000 */
[----:B------:R-:W-:-:S02]  /*5cd0*/  F2FP.PACK_AB R5, R28, R27 ;  /* 0x0000001b1c05723e */ /* 0x000fc400000000ff */
[C---:B------:R-:W-:Y:S01]  /*5ce0*/  F2FP.PACK_AB R7, R248.reuse, R29 ;  /* 0x0000001df807723e */ /* 0x040fe200000000ff */
[----:B------:R-:W-:-:S06]  /*5cf0*/  FADD.FTZ R248, R248, R152 ;  /* 0x00000098f8f87221 */ /* 0x000fcc0000010000 */
[C---:B---3--:R-:W-:Y:S08]  /*5d00*/  HMMA.16816.F32 R120, R4.reuse, R8, R120 ;  /* 0x000000080478723c */ /* 0x048ff00000001878 */
[C---:B------:R-:W-:Y:S01]  /*5d10*/  HMMA.16816.F32 R116, R4.reuse, R10, R116 ;  /* 0x0000000a0474723c */ /* 0x040fe20000001874 */
[----:B------:R-:W3:Y:S07]  /*5d20*/  LDSM.16.MT88.4 R8, [R236+0x7900] ;  /* 0x00790000ec08783b */ /* 0x000eee0000004200 */
[C---:B-1----:R-:W-:Y:S08]  /*5d30*/  HMMA.16816.F32 R112, R4.reuse, R16, R112 ;  /* 0x000000100470723c */ /* 0x042ff00000001870 */
[C---:B------:R-:W-:Y:S01]  /*5d40*/  HMMA.16816.F32 R108, R4.reuse, R18, R108 ;  /* 0x00000012046c723c */ /* 0x040fe2000000186c */
[----:B------:R-:W1:Y:S07]  /*5d50*/  LDSM.16.MT88.4 R16, [R234+0x7900] ;  /* 0x00790000ea10783b */ /* 0x000e6e0000004200 */
[C---:B--2---:R-:W-:Y:S08]  /*5d60*/  HMMA.16816.F32 R104, R4.reuse, R12, R104 ;  /* 0x0000000c0468723c */ /* 0x044ff00000001868 */
[C---:B------:R-:W-:Y:S01]  /*5d70*/  HMMA.16816.F32 R100, R4.reuse, R14, R100 ;  /* 0x0000000e0464723c */ /* 0x040fe20000001864 */
[----:B------:R-:W2:Y:S07]  /*5d80*/  LDSM.16.MT88.4 R12, [R233+0x7900] ;  /* 0x00790000e90c783b */ /* 0x000eae0000004200 */
[C---:B------:R-:W-:Y:S08]  /*5d90*/  HMMA.16816.F32 R128, R4.reuse, R20, R128 ;  /* 0x000000140480723c */ /* 0x040ff00000001880 */
[C---:B---3--:R-:W-:Y:S08]  /*5da0*/  HMMA.16816.F32 R96, R4.reuse, R8, R96 ;  /* 0x000000080460723c */ /* 0x048ff00000001860 */
[C---:B------:R-:W-:Y:S01]  /*5db0*/  HMMA.16816.F32 R92, R4.reuse, R10, R92 ;  /* 0x0000000a045c723c */ /* 0x040fe2000000185c */
[----:B------:R-:W3:Y:S07]  /*5dc0*/  LDSM.16.MT88.4 R8, [R232+0x7900] ;  /* 0x00790000e808783b */ /* 0x000eee0000004200 */
[C---:B------:R-:W-:Y:S08]  /*5dd0*/  HMMA.16816.F32 R124, R4.reuse, R22, R124 ;  /* 0x00000016047c723c */ /* 0x040ff0000000187c */
[C---:B-1----:R-:W-:Y:S08]  /*5de0*/  HMMA.16816.F32 R88, R4.reuse, R16, R88 ;  /* 0x000000100458723c */ /* 0x042ff00000001858 */
[C---:B------:R-:W-:Y:S08]  /*5df0*/  HMMA.16816.F32 R84, R4.reuse, R18, R84 ;  /* 0x000000120454723c */ /* 0x040ff00000001854 */
[C---:B--2---:R-:W-:Y:S08]  /*5e00*/  HMMA.16816.F32 R80, R4.reuse, R12, R80 ;  /* 0x0000000c0450723c */ /* 0x044ff00000001850 */
[C---:B------:R-:W-:Y:S08]  /*5e10*/  HMMA.16816.F32 R76, R4.reuse, R14, R76 ;  /* 0x0000000e044c723c */ /* 0x040ff0000000184c */
[C---:B---3--:R-:W-:Y:S08]  /*5e20*/  HMMA.16816.F32 R72, R4.reuse, R8, R72 ;  /* 0x000000080448723c */ /* 0x048ff00000001848 */
[----:B------:R-:W-:Y:S01]  /*5e30*/  HMMA.16816.F32 R68, R4, R10, R68 ;  /* 0x0000000a0444723c */ /* 0x000fe20000001844 */
[----:B------:R-:W-:Y:S07]  /*5e40*/  @P1 BRA `(.L_x_26) ;  /* 0x0000416000001947 */ /* 0x000fee0003800000 */
[C---:B------:R-:W-:Y:S01]  /*5e50*/  SHF.L.U64.HI R247, R33.reuse, 0x1, R35 ;  /* 0x0000000121f77819 */ /* 0x040fe20000010223 */
[----:B------:R-:W-:Y:S01]  /*5e60*/  IMAD.SHL.U32 R246, R33, 0x2, RZ ;  /* 0x0000000221f67824 */ /* 0x000fe200078e00ff */
[C---:B------:R-:W-:Y:S01]  /*5e70*/  SHF.L.U64.HI R245, R32.reuse, 0x1, R34 ;  /* 0x0000000120f57819 */ /* 0x040fe20000010222 */
[----:B------:R-:W-:Y:S01]  /*5e80*/  IMAD.SHL.U32 R244, R32, 0x2, RZ ;  /* 0x0000000220f47824 */ /* 0x000fe200078e00ff */
[----:B------:R-:W-:Y:S01]  /*5e90*/  MOV R0, R3 ;  /* 0x0000000300007202 */ /* 0x000fe20000000f00 */
[----:B------:R-:W-:Y:S01]  /*5ea0*/  IMAD.MOV.U32 R2, RZ, RZ, R132 ;  /* 0x000000ffff027224 */ /* 0x000fe200078e0084 */
[----:B------:R-:W-:Y:S01]  /*5eb0*/  UIADD3 UR6, UR6, -0x2, URZ ;  /* 0xfffffffe06067890 */ /* 0x000fe2000fffe03f */
[----:B------:R-:W-:Y:S09]  /*5ec0*/  BRA `(.L_x_27) ;  /* 0x000003c000007947 */ /* 0x000ff20003800000 */
.L_x_29:
[----:B------:R-:W-:Y:S01]  /*5ed0*/  ULEA UR4, UR6, UR10, 0x7 ;  /* 0x0000000a06047291 */ /* 0x000fe2000f8e383f */
[----:B------:R-:W-:Y:S05]  /*5ee0*/  IMAD.MOV.U32 R239, RZ, RZ, RZ ;  /* 0x000000ffffef7224 */ /* 0x000fea00078e00ff */
[----:B------:R-:W-:Y:S05]  /*5ef0*/  IMAD.U32 R240, RZ, RZ, UR4 ;  /* 0x00000004fff07e24 */ /* 0x000fea000f8e00ff */
[----:B------:R-:W-:Y:S05]  /*5f00*/  IADD3 R240, R240, -0x80, R242 ;  /* 0xffffff80f0f07810 */ /* 0x000fea0007ffe0f2 */
        /* <DEDUP_REMOVED lines=23> */
[----:B------:R-:W1:Y:S04]  /*6080*/  SHFL.IDX PT, R9, R4, RZ, 0x181f ;  /* 0x00181fff04097589 */ /* 0x000e6800000e0000 */
[----:B------:R-:W2:Y:S04]  /*6090*/  SHFL.IDX PT, R10, R3, RZ, 0x181f ;  /* 0x00181fff030a7589 */ /* 0x000ea800000e0000 */
[----:B------:R-:W3:Y:S04]  /*60a0*/  SHFL.IDX PT, R7, R4, 0x1, 0x181f ;  /* 0x00381f0004077f89 */ /* 0x000ee800000e0000 */
[----:B------:R-:W4:Y:S04]  /*60b0*/  SHFL.IDX PT, R8, R3, 0x1, 0x181f ;  /* 0x00381f0003087f89 */ /* 0x000f2800000e0000 */
[----:B------:R-:W-:Y:S04]  /*60c0*/  SHFL.IDX PT, R5, R4, 0x2, 0x181f ;  /* 0x00581f0004057f89 */ /* 0x000fe800000e0000 */
[----:B------:R-:W-:Y:S04]  /*60d0*/  SHFL.IDX PT, R6, R3, 0x2, 0x181f ;  /* 0x00581f0003067f89 */ /* 0x000fe800000e0000 */
[----:B------:R-:W5:Y:S01]  /*60e0*/  SHFL.IDX PT, R4, R4, 0x3, 0x181f ;  /* 0x00781f0004047f89 */ /* 0x000f6200000e0000 */
[C---:B-1----:R-:W-:Y:S02]  /*60f0*/  IADD3 R12, P5, R9.reuse, R246, RZ ;  /* 0x000000f6090c7210 */ /* 0x042fe40007fbe0ff */
[----:B------:R-:W-:Y:S01]  /*6100*/  IADD3 R16, P2, R9, R244, RZ ;  /* 0x000000f409107210 */ /* 0x000fe20007f5e0ff */
[----:B------:R-:W1:Y:S02]  /*6110*/  SHFL.IDX PT, R3, R3, 0x3, 0x181f ;  /* 0x00781f0003037f89 */ /* 0x000e6400000e0000 */
[C-C-:B--2---:R-:W-:Y:S01]  /*6120*/  IMAD.X R13, R10.reuse, 0x1, R247.reuse, P5 ;  /* 0x000000010a0d7824 */ /* 0x144fe200028e06f7 */
[-C--:B------:R-:W-:Y:S02]  /*6130*/  IADD3.X R17, R10, R245.reuse, RZ, P2, !PT ;  /* 0x000000f50a117210 */ /* 0x080fe400017fe4ff */
[C---:B---3--:R-:W-:Y:S02]  /*6140*/  IADD3 R14, P1, R7.reuse, R246, RZ ;  /* 0x000000f6070e7210 */ /* 0x048fe40007f3e0ff */
[----:B------:R2:W-:Y:S01]  /*6150*/  LDGSTS.E.BYPASS.LTC128B.128 [R241+0x8100], [R12.64], !P4 ;  /* 0x081000000cf17fae */ /* 0x0005e2000e101d4c */
[----:B------:R-:W-:Y:S02]  /*6160*/  IADD3 R10, P2, R7, R244, RZ ;  /* 0x000000f4070a7210 */ /* 0x000fe40007f5e0ff */
[C---:B----4-:R-:W-:Y:S01]  /*6170*/  IMAD.X R15, R8.reuse, 0x1, R247, P1 ;  /* 0x00000001080f7824 */ /* 0x050fe200008e06f7 */
[----:B------:R3:W-:Y:S02]  /*6180*/  LDGSTS.E.BYPASS.LTC128B.128 [R241+0xc100], [R16.64], !P3 ;  /* 0x0c10000010f17fae */ /* 0x0007e4000d901d4c */
[----:B------:R-:W-:Y:S02]  /*6190*/  IMAD.X R11, R8, 0x1, R245, P2 ;  /* 0x00000001080b7824 */ /* 0x000fe400010e06f5 */
[----:B------:R4:W-:Y:S04]  /*61a0*/  LDGSTS.E.BYPASS.LTC128B.128 [R241+0x9100], [R14.64], !P4 ;  /* 0x091000000ef17fae */ /* 0x0009e8000e101d4c */
[----:B------:R3:W-:Y:S01]  /*61b0*/  LDGSTS.E.BYPASS.LTC128B.128 [R241+0xd100], [R10.64], !P3 ;  /* 0x0d1000000af17fae */ /* 0x0007e2000d901d4c */
[-C--:B-----5:R-:W-:Y:S05]  /*61c0*/  IADD3 R8, P2, R4, R246.reuse, RZ ;  /* 0x000000f604087210 */ /* 0x0a0fea0007f5e0ff */
[--C-:B-1----:R-:W-:Y:S01]  /*61d0*/  IMAD.X R9, R3, 0x1, R247.reuse, P2 ;  /* 0x0000000103097824 */ /* 0x102fe200010e06f7 */
[C---:B--2---:R-:W-:Y:S05]  /*61e0*/  IADD3 R12, P1, R5.reuse, R246, RZ ;  /* 0x000000f6050c7210 */ /* 0x044fea0007f3e0ff */
[----:B------:R-:W-:Y:S01]  /*61f0*/  IMAD.X R13, R6, 0x1, R247, P1 ;  /* 0x00000001060d7824 */ /* 0x000fe200008e06f7 */
[-C--:B------:R-:W-:Y:S02]  /*6200*/  IADD3 R4, P1, R4, R244.reuse, RZ ;  /* 0x000000f404047210 */ /* 0x080fe40007f3e0ff */
[----:B----4-:R-:W-:Y:S02]  /*6210*/  IADD3 R14, P5, R5, R244, RZ ;  /* 0x000000f4050e7210 */ /* 0x010fe40007fbe0ff */
[----:B------:R3:W-:Y:S01]  /*6220*/  LDGSTS.E.BYPASS.LTC128B.128 [R241+0xa100], [R12.64], !P4 ;  /* 0x0a1000000cf17fae */ /* 0x0007e2000e101d4c */
[----:B------:R-:W-:Y:S01]  /*6230*/  IMAD.X R5, R3, 0x1, R245, P1 ;  /* 0x0000000103057824 */ /* 0x000fe200008e06f5 */
[----:B------:R-:W-:Y:S05]  /*6240*/  IADD3.X R15, R6, R245, RZ, P5, !PT ;  /* 0x000000f5060f7210 */ /* 0x000fea0002ffe4ff */
[----:B------:R3:W-:Y:S04]  /*6250*/  LDGSTS.E.BYPASS.LTC128B.128 [R241+0xe100], [R14.64], !P3 ;  /* 0x0e1000000ef17fae */ /* 0x0007e8000d901d4c */
[----:B------:R3:W-:Y:S04]  /*6260*/  LDGSTS.E.BYPASS.LTC128B.128 [R241+0xb100], [R8.64], !P4 ;  /* 0x0b10000008f17fae */ /* 0x0007e8000e101d4c */
[----:B------:R3:W-:Y:S01]  /*6270*/  LDGSTS.E.BYPASS.LTC128B.128 [R241+0xf100], [R4.64], !P3 ;  /* 0x0f10000004f17fae */ /* 0x0007e2000d901d4c */
[----:B------:R-:W-:-:S05]  /*6280*/  BRA `(.L_x_28) ;  /* 0x000017e000007947 */ /* 0x000fca0003800000 */
.L_x_27:
[----:B------:R-:W-:Y:S04]  /*6290*/  DEPBAR.LE SB0, 0x0 ;  /* 0x000080000000791a */ /* 0x000fe80000000000 */
[----:B------:R-:W-:Y:S01]  /*62a0*/  BAR.SYNC.DEFER_BLOCKING 0x0 ;  /* 0x0000000000007b1d */ /* 0x000fe20000010000 */
[----:B------:R-:W-:Y:S01]  /*62b0*/  SHF.R.S32.HI R3, RZ, 0x1f, R240 ;  /* 0x0000001fff037819 */ /* 0x000fe200000114f0 */
[C---:B------:R-:W-:Y:S01]  /*62c0*/  IMAD.WIDE.U32 R36, R240.reuse, c[0x0][0x208], RZ ;  /* 0x00008200f0247a25 */ /* 0x040fe200078e00ff */
[----:B------:R-:W-:Y:S03]  /*62d0*/  UISETP.GE.AND UP0, UPT, UR6, 0x1, UPT ;  /* 0x000000010600788c */ /* 0x000fe6000bf06270 */
[----:B------:R-:W-:Y:S04]  /*62e0*/  IMAD R3, R3, c[0x0][0x208], RZ ;  /* 0x0000820003037a24 */ /* 0x000fe800078e02ff */
[----:B------:R-:W-:Y:S05]  /*62f0*/  IMAD R3, R240, c[0x0][0x20c], R3 ;  /* 0x00008300f0037a24 */ /* 0x000fea00078e0203 */
        /* <DEDUP_REMOVED lines=19> */
[----:B------:R-:W-:Y:S01]  /*6430*/  LDSM.16.M88.4 R64, [R238+0xb900] ;  /* 0x00b90000ee40783b */ /* 0x000fe20000000200 */
[C---:B------:R-:W-:Y:S07]  /*6440*/  HMMA.16816.F32 R16, R136.reuse, R18, RZ ;  /* 0x000000128810723c */ /* 0x040fee00000018ff */
[----:B------:R-:W-:Y:S01]  /*6450*/  LDSM.16.M88.4 R132, [R237] ;  /* 0x00000000ed84783b */ /* 0x000fe20000000200 */
[C---:B---3--:R-:W-:Y:S07]  /*6460*/  HMMA.16816.F32 R20, R136.reuse, R24, RZ ;  /* 0x000000188814723c */ /* 0x048fee00000018ff */
[----:B------:R-:W-:Y:S01]  /*6470*/  LDSM.16.M88.4 R144, [R231] ;  /* 0x00000000e790783b */ /* 0x000fe20000000200 */
[C---:B------:R-:W-:Y:S07]  /*6480*/  HMMA.16816.F32 R24, R136.reuse, R26, RZ ;  /* 0x0000001a8818723c */ /* 0x040fee00000018ff */
[----:B------:R-:W-:Y:S01]  /*6490*/  LDSM.16.M88.4 R148, [R230] ;  /* 0x00000000e694783b */ /* 0x000fe20000000200 */
[C---:B----4-:R-:W-:Y:S07]  /*64a0*/  HMMA.16816.F32 R28, R136.reuse, R32, RZ ;  /* 0x00000020881c723c */ /* 0x050fee00000018ff */
[----:B------:R-:W-:Y:S01]  /*64b0*/  LDSM.16.M88.4 R152, [R229] ;  /* 0x00000000e598783b */ /* 0x000fe20000000200 */
[C---:B------:R-:W-:Y:S07]  /*64c0*/  HMMA.16816.F32 R32, R136.reuse, R34, RZ ;  /* 0x000000228820723c */ /* 0x040fee00000018ff */
[----:B------:R-:W-:Y:S01]  /*64d0*/  LDSM.16.M88.4 R156, [R228] ;  /* 0x00000000e49c783b */ /* 0x000fe20000000200 */
[C---:B-----5:R-:W-:Y:S07]  /*64e0*/  HMMA.16816.F32 R36, R136.reuse, R40, RZ ;  /* 0x000000288824723c */ /* 0x060fee00000018ff */
[----:B------:R-:W-:Y:S01]  /*64f0*/  LDSM.16.M88.4 R160, [R227] ;  /* 0x00000000e3a0783b */ /* 0x000fe20000000200 */
[C---:B------:R-:W-:Y:S07]  /*6500*/  HMMA.16816.F32 R40, R136.reuse, R42, RZ ;  /* 0x0000002a8828723c */ /* 0x040fee00000018ff */
[----:B------:R-:W2:Y:S01]  /*6510*/  SHFL.IDX PT, R61, R178, RZ, 0x181f ;  /* 0x00181fffb23d7589 */ /* 0x000ea200000e0000 */
[C---:B-1----:R-:W-:Y:S07]  /*6520*/  HMMA.16816.F32 R44, R136.reuse, R48, RZ ;  /* 0x00000030882c723c */ /* 0x042fee00000018ff */
[----:B------:R-:W1:Y:S01]  /*6530*/  SHFL.IDX PT, R62, R178, 0x1, 0x181f ;  /* 0x00381f00b23e7f89 */ /* 0x000e6200000e0000 */
[C---:B------:R-:W-:Y:S07]  /*6540*/  HMMA.16816.F32 R48, R136.reuse, R50, RZ ;  /* 0x000000328830723c */ /* 0x040fee00000018ff */
[----:B------:R-:W3:Y:S01]  /*6550*/  SHFL.IDX PT, R63, R176, RZ, 0x181f ;  /* 0x00181fffb03f7589 */ /* 0x000ee200000e0000 */
[C---:B------:R-:W-:Y:S07]  /*6560*/  HMMA.16816.F32 R52, R136.reuse, R56, RZ ;  /* 0x000000388834723c */ /* 0x040fee00000018ff */
[----:B------:R-:W4:Y:S01]  /*6570*/  SHFL.IDX PT, R60, R176, 0x1, 0x181f ;  /* 0x00381f00b03c7f89 */ /* 0x000f2200000e0000 */
[C---:B--2---:R-:W-:Y:S04]  /*6580*/  IADD3 R180, P1, R61.reuse, R246, RZ ;  /* 0x000000f63db47210 */ /* 0x044fe80007f3e0ff */
[----:B------:R-:W-:Y:S01]  /*6590*/  IADD3 R200, P5, R61, R244, RZ ;  /* 0x000000f43dc87210 */ /* 0x000fe20007fbe0ff */
[C---:B------:R-:W-:Y:S02]  /*65a0*/  HMMA.16816.F32 R56, R136.reuse, R58, RZ ;  /* 0x0000003a8838723c */ /* 0x040fe400000018ff */
[----:B------:R-:W-:Y:S01]  /*65b0*/  LDSM.16.M88.4 R164, [R226] ;  /* 0x00000000e2a4783b */ /* 0x000fe20000000200 */
[C---:B-1----:R-:W-:Y:S07]  /*65c0*/  IADD3 R202, P2, R62.reuse, R246, RZ ;  /* 0x000000f63eca7210 */ /* 0x042fee0007f5e0ff */
[----:B------:R-:W-:Y:S02]  /*65d0*/  LDSM.16.M88.4 R168, [R225] ;  /* 0x00000000e1a8783b */ /* 0x000fe40000000200 */
[C---:B---3--:R-:W-:Y:S02]  /*65e0*/  IADD3.X R181, R63.reuse, R247, RZ, P1, !PT ;  /* 0x000000f73fb57210 */ /* 0x048fe40000ffe4ff */
[----:B------:R-:W-:Y:S02]  /*65f0*/  IADD3 R182, P1, R62, R244, RZ ;  /* 0x000000f43eb67210 */ /* 0x000fe40007f3e0ff */
[----:B------:R-:W-:Y:S02]  /*6600*/  IADD3.X R201, R63, R245, RZ, P5, !PT ;  /* 0x000000f53fc97210 */ /* 0x000fe40002ffe4ff */
[----:B------:R-:W-:Y:S01]  /*6610*/  @!PT LDS RZ, [RZ] ;  /* 0x00000000fffff984 */ /* 0x000fe20000000800 */
[----:B------:R-:W-:Y:S01]  /*6620*/  @!PT LDS RZ, [RZ] ;  /* 0x00000000fffff984 */ /* 0x000fe20000000800 */
[----:B------:R-:W-:Y:S01]  /*6630*/  @!PT LDS RZ, [RZ] ;  /* 0x00000000fffff984 */ /* 0x000fe20000000800 */
[----:B------:R1:W-:Y:S01]  /*6640*/  LDGSTS.E.BYPASS.LTC128B.128 [R243], [R180.64], !P4 ;  /* 0x00000000b4f37fae */ /* 0x0003e2000e101d4c */
[C---:B----4-:R-:W-:Y:S02]  /*6650*/  IADD3.X R203, R60.reuse, R247, RZ, P2, !PT ;  /* 0x000000f73ccb7210 */ /* 0x050fe400017fe4ff */
[----:B------:R-:W-:Y:S02]  /*6660*/  IADD3.X R183, R60, R245, RZ, P1, !PT ;  /* 0x000000f53cb77210 */ /* 0x000fe40000ffe4ff */
[C---:B------:R-:W-:Y:S03]  /*6670*/  HMMA.16816.F32 R60, R136.reuse, R64, RZ ;  /* 0x00000040883c723c */ /* 0x040fe600000018ff */
[----:B------:R2:W-:Y:S05]  /*6680*/  LDGSTS.E.BYPASS.LTC128B.128 [R241+0x4100], [R200.64], !P3 ;  /* 0x04100000c8f17fae */ /* 0x0005ea000d901d4c */
[----:B------:R-:W-:Y:S03]  /*6690*/  HMMA.16816.F32 R64, R136, R66, RZ ;  /* 0x000000428840723c */ /* 0x000fe600000018ff */
[----:B------:R3:W-:Y:S05]  /*66a0*/  LDGSTS.E.BYPASS.LTC128B.128 [R241+0x1100], [R202.64], !P4 ;  /* 0x01100000caf17fae */ /* 0x0007ea000e101d4c */
[C---:B------:R-:W-:Y:S03]  /*66b0*/  HMMA.16816.F32 R4, R140.reuse, R132, R4 ;  /* 0x000000848c04723c */ /* 0x040fe60000001804 */
[----:B------:R-:W2:Y:S05]  /*66c0*/  SHFL.IDX PT, R177, R178, 0x2, 0x181f ;  /* 0x00581f00b2b17f89 */ /* 0x000eaa00000e0000 */
[C---:B------:R-:W-:Y:S03]  /*66d0*/  HMMA.16816.F32 R8, R140.reuse, R134, R8 ;  /* 0x000000868c08723c */ /* 0x040fe60000001808 */
[----:B------:R-:W4:Y:S05]  /*66e0*/  SHFL.IDX PT, R3, R176, 0x2, 0x181f ;  /* 0x00581f00b0037f89 */ /* 0x000f2a00000e0000 */
[C---:B------:R-:W-:Y:S03]  /*66f0*/  HMMA.16816.F32 R12, R140.reuse, R144, R12 ;  /* 0x000000908c0c723c */ /* 0x040fe6000000180c */
[----:B------:R5:W-:Y:S05]  /*6700*/  LDGSTS.E.BYPASS.LTC128B.128 [R241+0x5100], [R182.64], !P3 ;  /* 0x05100000b6f17fae */ /* 0x000bea000d901d4c */
[C---:B------:R-:W-:Y:S03]  /*6710*/  HMMA.16816.F32 R16, R140.reuse, R146, R16 ;  /* 0x000000928c10723c */ /* 0x040fe60000001810 */
[----:B------:R-:W1:Y:S01]  /*6720*/  SHFL.IDX PT, R178, R178, 0x3, 0x181f ;  /* 0x00781f00b2b27f89 */ /* 0x000e6200000e0000 */
[----:B--2---:R-:W-:Y:S04]  /*6730*/  IADD3 R200, P1, R177, R246, RZ ;  /* 0x000000f6b1c87210 */ /* 0x004fe80007f3e0ff */
[C---:B------:R-:W-:Y:S03]  /*6740*/  HMMA.16816.F32 R20, R140.reuse, R148, R20 ;  /* 0x000000948c14723c */ /* 0x040fe60000001814 */
[----:B------:R-:W2:Y:S01]  /*6750*/  SHFL.IDX PT, R176, R176, 0x3, 0x181f ;  /* 0x00781f00b0b07f89 */ /* 0x000ea200000e0000 */
[----:B----4-:R-:W-:Y:S04]  /*6760*/  IADD3.X R201, R3, R247, RZ, P1, !PT ;  /* 0x000000f703c97210 */ /* 0x010fe80000ffe4ff */
[C---:B------:R-:W-:Y:S03]  /*6770*/  HMMA.16816.F32 R24, R140.reuse, R150, R24 ;  /* 0x000000968c18723c */ /* 0x040fe60000001818 */
[----:B------:R3:W-:Y:S01]  /*6780*/  LDGSTS.E.BYPASS.LTC128B.128 [R241+0x2100], [R200.64], !P4 ;  /* 0x02100000c8f17fae */ /* 0x0007e2000e101d4c */
[----:B-----5:R-:W-:Y:S04]  /*6790*/  IADD3 R182, P5, R177, R244, RZ ;  /* 0x000000f4b1b67210 */ /* 0x020fe80007fbe0ff */
[C---:B------:R-:W-:Y:S04]  /*67a0*/  HMMA.16816.F32 R28, R140.reuse, R152, R28 ;  /* 0x000000988c1c723c */ /* 0x040fe8000000181c */
[----:B------:R-:W-:Y:S02]  /*67b0*/  IADD3.X R183, R3, R245, RZ, P5, !PT ;  /* 0x000000f503b77210 */ /* 0x000fe40002ffe4ff */
[----:B-1----:R-:W-:Y:S02]  /*67c0*/  IADD3 R180, P2, R178, R246, RZ ;  /* 0x000000f6b2b47210 */ /* 0x002fe40007f5e0ff */
[C---:B------:R-:W-:Y:S01]  /*67d0*/  HMMA.16816.F32 R32, R140.reuse, R154, R32 ;  /* 0x0000009a8c20723c */ /* 0x040fe20000001820 */
[----:B------:R1:W-:Y:S03]  /*67e0*/  LDGSTS.E.BYPASS.LTC128B.128 [R241+0x6100], [R182.64], !P3 ;  /* 0x06100000b6f17fae */ /* 0x0003e6000d901d4c */
[----:B--2---:R-:W-:Y:S02]  /*67f0*/  IADD3.X R181, R176, R247, RZ, P2, !PT ;  /* 0x000000f7b0b57210 */ /* 0x004fe400017fe4ff */
[----:B------:R-:W-:Y:S02]  /*6800*/  IADD3 R178, P1, R178, R244, RZ ;  /* 0x000000f4b2b27210 */ /* 0x000fe40007f3e0ff */
[C---:B------:R-:W-:Y:S01]  /*6810*/  HMMA.16816.F32 R36, R140.reuse, R156, R36 ;  /* 0x0000009c8c24723c */ /* 0x040fe20000001824 */
[----:B------:R1:W-:Y:S03]  /*6820*/  LDGSTS.E.BYPASS.LTC128B.128 [R243+0x3000], [R180.64], !P4 ;  /* 0x03000000b4f37fae */ /* 0x0003e6000e101d4c */
[----:B------:R-:W-:Y:S02]  /*6830*/  IADD3.X R179, R176, R245, RZ, P1, !PT ;  /* 0x000000f5b0b37210 */ /* 0x000fe40000ffe4ff */
[----:B------:R-:W-:Y:S02]  /*6840*/  PLOP3.LUT P1, PT, PT, PT, UP0, 0x80, 0x0 ;  /* 0x000000000000781c */ /* 0x000fe40003f2f008 */
[C---:B------:R-:W-:Y:S01]  /*6850*/  HMMA.16816.F32 R40, R140.reuse, R158, R40 ;  /* 0x0000009e8c28723c */ /* 0x040fe20000001828 */
[----:B------:R2:W-:Y:S07]  /*6860*/  LDGSTS.E.BYPASS.LTC128B.128 [R243+0x7000], [R178.64], !P3 ;  /* 0x07000000b2f37fae */ /* 0x0005ee000d901d4c */
[C---:B------:R-:W-:Y:S01]  /*6870*/  HMMA.16816.F32 R44, R140.reuse, R160, R44 ;  /* 0x000000a08c2c723c */ /* 0x040fe2000000182c */
[----:B------:R-:W-:Y:S07]  /*6880*/  LDSM.16.M88.4 R132, [R235+0x9100] ;  /* 0x00910000eb84783b */ /* 0x000fee0000000200 */
[C---:B------:R-:W-:Y:S01]  /*6890*/  HMMA.16816.F32 R48, R140.reuse, R162, R48 ;  /* 0x000000a28c30723c */ /* 0x040fe20000001830 */
[----:B------:R-:W0:Y:S07]  /*68a0*/  LDGDEPBAR ;  /* 0x00000000000079af */ /* 0x000e2e0000000000 */
[C---:B------:R-:W-:Y:S01]  /*68b0*/  HMMA.16816.F32 R52, R140.reuse, R164, R52 ;  /* 0x000000a48c34723c */ /* 0x040fe20000001834 */
[----:B-1----:R-:W-:Y:S07]  /*68c0*/  LDSM.16.M88.4 R180, [R235+0x8900] ;  /* 0x00890000ebb4783b */ /* 0x002fee0000000200 */
[C---:B------:R-:W-:Y:S01]  /*68d0*/  HMMA.16816.F32 R56, R140.reuse, R166, R56 ;  /* 0x000000a68c38723c */ /* 0x040fe20000001838 */
[----:B--2---:R-:W1:Y:S07]  /*68e0*/  LDSM.16.M88.4 R176, [R235+0x8100] ;  /* 0x00810000ebb0783b */ /* 0x004e6e0000000200 */
[C---:B------:R-:W-:Y:S01]  /*68f0*/  HMMA.16816.F32 R60, R140.reuse, R168, R60 ;  /* 0x000000a88c3c723c */ /* 0x040fe2000000183c */
[----:B------:R-:W2:Y:S07]  /*6900*/  LDSM.16.M88.4 R144, [R235+0x9900] ;  /* 0x00990000eb90783b */ /* 0x000eae0000000200 */
[----:B------:R-:W-:Y:S01]  /*6910*/  HMMA.16816.F32 R64, R140, R170, R64 ;  /* 0x000000aa8c40723c */ /* 0x000fe20000001840 */
[----:B------:R-:W4:Y:S08]  /*6920*/  LDSM.16.M88.4 R148, [R235+0xa100] ;  /* 0x00a10000eb94783b */ /* 0x000f300000000200 */
[----:B------:R-:W5:Y:S08]  /*6930*/  LDSM.16.M88.4 R152, [R235+0xa900] ;  /* 0x00a90000eb98783b */ /* 0x000f700000000200 */
[----:B------:R-:W-:Y:S01]  /*6940*/  LDSM.16.M88.4 R156, [R224] ;  /* 0x00000000e09c783b */ /* 0x000fe20000000200 */
[C---:B-1----:R-:W-:Y:S07]  /*6950*/  HMMA.16816.F32 R4, R172.reuse, R176, R4 ;  /* 0x000000b0ac04723c */ /* 0x042fee0000001804 */
[----:B------:R-:W-:Y:S01]  /*6960*/  LDSM.16.M88.4 R160, [R224+0x800] ;  /* 0x00080000e0a0783b */ /* 0x000fe20000000200 */
[C---:B------:R-:W-:Y:S07]  /*6970*/  HMMA.16816.F32 R8, R172.reuse, R178, R8 ;  /* 0x000000b2ac08723c */ /* 0x040fee0000001808 */
        /* <DEDUP_REMOVED lines=8> */
[----:B------:R-:W1:Y:S01]  /*6a00*/  LDSM.16.M88.4 R132, [R235+0xb100] ;  /* 0x00b10000eb84783b */ /* 0x000e620000000200 */
[C---:B--2---:R-:W-:Y:S07]  /*6a10*/  HMMA.16816.F32 R28, R172.reuse, R144, R28 ;  /* 0x00000090ac1c723c */ /* 0x044fee000000181c */
[----:B---3--:R-:W-:Y:S01]  /*6a20*/  LDSM.16.M88.4 R200, [R235+0xe900] ;  /* 0x00e90000ebc8783b */ /* 0x008fe20000000200 */
[C---:B------:R-:W-:Y:S07]  /*6a30*/  HMMA.16816.F32 R32, R172.reuse, R146, R32 ;  /* 0x00000092ac20723c */ /* 0x040fee0000001820 */
[----:B------:R-:W2:Y:S01]  /*6a40*/  LDSM.16.M88.4 R144, [R235+0xb900] ;  /* 0x00b90000eb90783b */ /* 0x000ea20000000200 */
[C---:B----4-:R-:W-:Y:S07]  /*6a50*/  HMMA.16816.F32 R36, R172.reuse, R148, R36 ;  /* 0x00000094ac24723c */ /* 0x050fee0000001824 */
[----:B------:R-:W-:Y:S01]  /*6a60*/  LDSM.16.M88.4 R204, [R235+0xf100] ;  /* 0x00f10000ebcc783b */ /* 0x000fe20000000200 */
[C---:B------:R-:W-:Y:S07]  /*6a70*/  HMMA.16816.F32 R40, R172.reuse, R150, R40 ;  /* 0x00000096ac28723c */ /* 0x040fee0000001828 */
[----:B------:R-:W3:Y:S01]  /*6a80*/  LDSM.16.M88.4 R148, [R224+0x1800] ;  /* 0x00180000e094783b */ /* 0x000ee20000000200 */
[C---:B-----5:R-:W-:Y:S07]  /*6a90*/  HMMA.16816.F32 R44, R172.reuse, R152, R44 ;  /* 0x00000098ac2c723c */ /* 0x060fee000000182c */
[----:B------:R-:W-:Y:S01]  /*6aa0*/  LDSM.16.M88.4 R208, [R235+0xf900] ;  /* 0x00f90000ebd0783b */ /* 0x000fe20000000200 */
[C---:B------:R-:W-:Y:S07]  /*6ab0*/  HMMA.16816.F32 R48, R172.reuse, R154, R48 ;  /* 0x0000009aac30723c */ /* 0x040fee0000001830 */
[----:B------:R-:W4:Y:S01]  /*6ac0*/  LDSM.16.M88.4 R152, [R224+0x2000] ;  /* 0x00200000e098783b */ /* 0x000f220000000200 */
[C---:B-1----:R-:W-:Y:S08]  /*6ad0*/  HMMA.16816.F32 R52, R172.reuse, R132, R52 ;  /* 0x00000084ac34723c */ /* 0x042ff00000001834 */
[C---:B------:R-:W-:Y:S01]  /*6ae0*/  HMMA.16816.F32 R56, R172.reuse, R134, R56 ;  /* 0x00000086ac38723c */ /* 0x040fe20000001838 */
[----:B------:R-:W1:Y:S07]  /*6af0*/  LDSM.16.M88.4 R132, [R238+0xc100] ;  /* 0x00c10000ee84783b */ /* 0x000e6e0000000200 */
[C---:B--2---:R-:W-:Y:S08]  /*6b00*/  HMMA.16816.F32 R60, R172.reuse, R144, R60 ;  /* 0x00000090ac3c723c */ /* 0x044ff0000000183c */
[----:B------:R-:W-:Y:S01]  /*6b10*/  HMMA.16816.F32 R64, R172, R146, R64 ;  /* 0x00000092ac40723c */ /* 0x000fe20000001840 */
[----:B------:R-:W2:Y:S07]  /*6b20*/  LDSM.16.M88.4 R144, [R238+0xc900] ;  /* 0x00c90000ee90783b */ /* 0x000eae0000000200 */
[C---:B------:R-:W-:Y:S08]  /*6b30*/  HMMA.16816.F32 R4, R184.reuse, R156, R4 ;  /* 0x0000009cb804723c */ /* 0x040ff00000001804 */
[C---:B------:R-:W-:Y:S01]  /*6b40*/  HMMA.16816.F32 R8, R184.reuse, R158, R8 ;  /* 0x0000009eb808723c */ /* 0x040fe20000001808 */
[----:B------:R-:W5:Y:S07]  /*6b50*/  LDSM.16.M88.4 R156, [R238+0xd100] ;  /* 0x00d10000ee9c783b */ /* 0x000f6e0000000200 */
[C---:B------:R-:W-:Y:S08]  /*6b60*/  HMMA.16816.F32 R12, R184.reuse, R160, R12 ;  /* 0x000000a0b80c723c */ /* 0x040ff0000000180c */
[C---:B------:R-:W-:Y:S01]  /*6b70*/  HMMA.16816.F32 R16, R184.reuse, R162, R16 ;  /* 0x000000a2b810723c */ /* 0x040fe20000001810 */
[----:B------:R-:W1:Y:S07]  /*6b80*/  LDSM.16.M88.4 R160, [R238+0xd900] ;  /* 0x00d90000eea0783b */ /* 0x000e6e0000000200 */
[C---:B------:R-:W-:Y:S08]  /*6b90*/  HMMA.16816.F32 R20, R184.reuse, R164, R20 ;  /* 0x000000a4b814723c */ /* 0x040ff00000001814 */
[C---:B------:R-:W-:Y:S01]  /*6ba0*/  HMMA.16816.F32 R24, R184.reuse, R166, R24 ;  /* 0x000000a6b818723c */ /* 0x040fe20000001818 */
[----:B------:R-:W1:Y:S07]  /*6bb0*/  LDSM.16.M88.4 R164, [R238+0xe100] ;  /* 0x00e10000eea4783b */ /* 0x000e6e0000000200 */
[C---:B---3--:R-:W-:Y:S08]  /*6bc0*/  HMMA.16816.F32 R28, R184.reuse, R148, R28 ;  /* 0x00000094b81c723c */ /* 0x048ff0000000181c */
[C---:B------:R-:W-:Y:S01]  /*6bd0*/  HMMA.16816.F32 R32, R184.reuse, R150, R32 ;  /* 0x00000096b820723c */ /* 0x040fe20000001820 */
[----:B------:R-:W3:Y:S07]  /*6be0*/  LDSM.16.M88.4 R148, [R238+0xe900] ;  /* 0x00e90000ee94783b */ /* 0x000eee0000000200 */
[C---:B----4-:R-:W-:Y:S08]  /*6bf0*/  HMMA.16816.F32 R36, R184.reuse, R152, R36 ;  /* 0x00000098b824723c */ /* 0x050ff00000001824 */
[C---:B------:R-:W-:Y:S01]  /*6c00*/  HMMA.16816.F32 R40, R184.reuse, R154, R40 ;  /* 0x0000009ab828723c */ /* 0x040fe20000001828 */
[----:B------:R-:W4:Y:S07]  /*6c10*/  LDSM.16.M88.4 R152, [R238+0xf100] ;  /* 0x00f10000ee98783b */ /* 0x000f2e0000000200 */
[C---:B------:R-:W-:Y:S08]  /*6c20*/  HMMA.16816.F32 R44, R184.reuse, R168, R44 ;  /* 0x000000a8b82c723c */ /* 0x040ff0000000182c */
[C---:B------:R-:W-:Y:S01]  /*6c30*/  HMMA.16816.F32 R48, R184.reuse, R170, R48 ;  /* 0x000000aab830723c */ /* 0x040fe20000001830 */
[----:B------:R-:W2:Y:S07]  /*6c40*/  LDSM.16.M88.4 R168, [R238+0xf900] ;  /* 0x00f90000eea8783b */ /* 0x000eae0000000200 */
[C---:B------:R-:W-:Y:S08]  /*6c50*/  HMMA.16816.F32 R52, R184.reuse, R176, R52 ;  /* 0x000000b0b834723c */ /* 0x040ff00000001834 */
[C---:B------:R-:W-:Y:S01]  /*6c60*/  HMMA.16816.F32 R56, R184.reuse, R178, R56 ;  /* 0x000000b2b838723c */ /* 0x040fe20000001838 */
[----:B------:R-:W3:Y:S07]  /*6c70*/  LDSM.16.M88.4 R176, [R223] ;  /* 0x00000000dfb0783b */ /* 0x000eee0000000200 */
[C---:B------:R-:W-:Y:S08]  /*6c80*/  HMMA.16816.F32 R60, R184.reuse, R180, R60 ;  /* 0x000000b4b83c723c */ /* 0x040ff0000000183c */
[----:B------:R-:W-:Y:S01]  /*6c90*/  HMMA.16816.F32 R64, R184, R182, R64 ;  /* 0x000000b6b840723c */ /* 0x000fe20000001840 */
[----:B------:R-:W3:Y:S07]  /*6ca0*/  LDSM.16.M88.4 R180, [R222] ;  /* 0x00000000deb4783b */ /* 0x000eee0000000200 */
[C---:B-1----:R-:W-:Y:S08]  /*6cb0*/  HMMA.16816.F32 R4, R188.reuse, R132, R4 ;  /* 0x00000084bc04723c */ /* 0x042ff00000001804 */
[C---:B------:R-:W-:Y:S01]  /*6cc0*/  HMMA.16816.F32 R8, R188.reuse, R134, R8 ;  /* 0x00000086bc08723c */ /* 0x040fe20000001808 */
[----:B------:R-:W1:Y:S07]  /*6cd0*/  LDSM.16.M88.4 R132, [R221] ;  /* 0x00000000dd84783b */ /* 0x000e6e0000000200 */
[C---:B--2---:R-:W-:Y:S08]  /*6ce0*/  HMMA.16816.F32 R12, R188.reuse, R144, R12 ;  /* 0x00000090bc0c723c */ /* 0x044ff0000000180c */
[C---:B------:R-:W-:Y:S01]  /*6cf0*/  HMMA.16816.F32 R16, R188.reuse, R146, R16 ;  /* 0x00000092bc10723c */ /* 0x040fe20000001810 */
[----:B------:R-:W2:Y:S07]  /*6d00*/  LDSM.16.M88.4 R144, [R220] ;  /* 0x00000000dc90783b */ /* 0x000eae0000000200 */
[C---:B-----5:R-:W-:Y:S08]  /*6d10*/  HMMA.16816.F32 R20, R188.reuse, R156, R20 ;  /* 0x0000009cbc14723c */ /* 0x060ff00000001814 */
[C---:B------:R-:W-:Y:S01]  /*6d20*/  HMMA.16816.F32 R24, R188.reuse, R158, R24 ;  /* 0x0000009ebc18723c */ /* 0x040fe20000001818 */
[----:B------:R-:W-:Y:S07]  /*6d30*/  LDSM.16.M88.4 R156, [R217] ;  /* 0x00000000d99c783b */ /* 0x000fee0000000200 */
[C---:B------:R-:W-:Y:S08]  /*6d40*/  HMMA.16816.F32 R28, R188.reuse, R160, R28 ;  /* 0x000000a0bc1c723c */ /* 0x040ff0000000181c */
[C---:B------:R-:W-:Y:S01]  /*6d50*/  HMMA.16816.F32 R32, R188.reuse, R162, R32 ;  /* 0x000000a2bc20723c */ /* 0x040fe20000001820 */
[----:B------:R-:W-:Y:S07]  /*6d60*/  LDSM.16.M88.4 R160, [R216] ;  /* 0x00000000d8a0783b */ /* 0x000fee0000000200 */
[C---:B------:R-:W-:Y:S08]  /*6d70*/  HMMA.16816.F32 R36, R188.reuse, R164, R36 ;  /* 0x000000a4bc24723c */ /* 0x040ff00000001824 */
[C---:B------:R-:W-:Y:S01]  /*6d80*/  HMMA.16816.F32 R40, R188.reuse, R166, R40 ;  /* 0x000000a6bc28723c */ /* 0x040fe20000001828 */
[----:B------:R-:W-:Y:S07]  /*6d90*/  LDSM.16.M88.4 R164, [R235+0xc100] ;  /* 0x00c10000eba4783b */ /* 0x000fee0000000200 */
[C---:B---3--:R-:W-:Y:S08]  /*6da0*/  HMMA.16816.F32 R44, R188.reuse, R148, R44 ;  /* 0x00000094bc2c723c */ /* 0x048ff0000000182c */
[C---:B------:R-:W-:Y:S01]  /*6db0*/  HMMA.16816.F32 R48, R188.reuse, R150, R48 ;  /* 0x00000096bc30723c */ /* 0x040fe20000001830 */
[----:B------:R-:W3:Y:S07]  /*6dc0*/  LDSM.16.M88.4 R148, [R219] ;  /* 0x00000000db94783b */ /* 0x000eee0000000200 */
[C---:B----4-:R-:W-:Y:S08]  /*6dd0*/  HMMA.16816.F32 R52, R188.reuse, R152, R52 ;  /* 0x00000098bc34723c */ /* 0x050ff00000001834 */
[C---:B------:R-:W-:Y:S01]  /*6de0*/  HMMA.16816.F32 R56, R188.reuse, R154, R56 ;  /* 0x0000009abc38723c */ /* 0x040fe20000001838 */
[----:B------:R-:W4:Y:S07]  /*6df0*/  LDSM.16.M88.4 R152, [R218] ;  /* 0x00000000da98783b */ /* 0x000f2e0000000200 */
[C---:B------:R-:W-:Y:S08]  /*6e00*/  HMMA.16816.F32 R60, R188.reuse, R168, R60 ;  /* 0x000000a8bc3c723c */ /* 0x040ff0000000183c */
[----:B------:R-:W-:Y:S01]  /*6e10*/  HMMA.16816.F32 R64, R188, R170, R64 ;  /* 0x000000aabc40723c */ /* 0x000fe20000001840 */
[----:B------:R-:W-:Y:S07]  /*6e20*/  LDSM.16.M88.4 R168, [R235+0xd100] ;  /* 0x00d10000eba8783b */ /* 0x000fee0000000200 */
[C---:B------:R-:W-:Y:S08]  /*6e30*/  HMMA.16816.F32 R4, R192.reuse, R176, R4 ;  /* 0x000000b0c004723c */ /* 0x040ff00000001804 */
[C---:B------:R-:W-:Y:S01]  /*6e40*/  HMMA.16816.F32 R8, R192.reuse, R178, R8 ;  /* 0x000000b2c008723c */ /* 0x040fe20000001808 */
[----:B------:R-:W-:Y:S07]  /*6e50*/  LDSM.16.M88.4 R176, [R235+0xd900] ;  /* 0x00d90000ebb0783b */ /* 0x000fee0000000200 */
[C---:B------:R-:W-:Y:S08]  /*6e60*/  HMMA.16816.F32 R12, R192.reuse, R180, R12 ;  /* 0x000000b4c00c723c */ /* 0x040ff0000000180c */
[C---:B------:R-:W-:Y:S01]  /*6e70*/  HMMA.16816.F32 R16, R192.reuse, R182, R16 ;  /* 0x000000b6c010723c */ /* 0x040fe20000001810 */
[----:B------:R-:W-:Y:S07]  /*6e80*/  LDSM.16.M88.4 R180, [R235+0xe100] ;  /* 0x00e10000ebb4783b */ /* 0x000fee0000000200 */
[C---:B-1----:R-:W-:Y:S08]  /*6e90*/  HMMA.16816.F32 R20, R192.reuse, R132, R20 ;  /* 0x00000084c014723c */ /* 0x042ff00000001814 */
[C---:B------:R-:W-:Y:S01]  /*6ea0*/  HMMA.16816.F32 R24, R192.reuse, R134, R24 ;  /* 0x00000086c018723c */ /* 0x040fe20000001818 */
[----:B------:R-:W1:Y:S07]  /*6eb0*/  LDSM.16.M88.4 R132, [R235+0xc900] ;  /* 0x00c90000eb84783b */ /* 0x000e6e0000000200 */
[C---:B--2---:R-:W-:Y:S08]  /*6ec0*/  HMMA.16816.F32 R28, R192.reuse, R144, R28 ;  /* 0x00000090c01c723c */ /* 0x044ff0000000181c */
[C---:B------:R-:W-:Y:S01]  /*6ed0*/  HMMA.16816.F32 R32, R192.reuse, R146, R32 ;  /* 0x00000092c020723c */ /* 0x040fe20000001820 */
[----:B------:R-:W2:Y:S07]  /*6ee0*/  LDSM.16.M88.4 R144, [R224+0x4000] ;  /* 0x00400000e090783b */ /* 0x000eae0000000200 */
[C---:B---3--:R-:W-:Y:S08]  /*6ef0*/  HMMA.16816.F32 R36, R192.reuse, R148, R36 ;  /* 0x00000094c024723c */ /* 0x048ff00000001824 */
[C---:B------:R-:W-:Y:S08]  /*6f00*/  HMMA.16816.F32 R40, R192.reuse, R150, R40 ;  /* 0x00000096c028723c */ /* 0x040ff00000001828 */
[C---:B----4-:R-:W-:Y:S08]  /*6f10*/  HMMA.16816.F32 R44, R192.reuse, R152, R44 ;  /* 0x00000098c02c723c */ /* 0x050ff0000000182c */
[C---:B------:R-:W-:Y:S08]  /*6f20*/  HMMA.16816.F32 R48, R192.reuse, R154, R48 ;  /* 0x0000009ac030723c */ /* 0x040ff00000001830 */
[C---:B------:R-:W-:Y:S08]  /*6f30*/  HMMA.16816.F32 R52, R192.reuse, R156, R52 ;  /* 0x0000009cc034723c */ /* 0x040ff00000001834 */
[C---:B------:R-:W-:Y:S08]  /*6f40*/  HMMA.16816.F32 R56, R192.reuse, R158, R56 ;  /* 0x0000009ec038723c */ /* 0x040ff00000001838 */
[C---:B------:R-:W-:Y:S08]  /*6f50*/  HMMA.16816.F32 R60, R192.reuse, R160, R60 ;  /* 0x000000a0c03c723c */ /* 0x040ff0000000183c */
[----:B------:R-:W-:Y:S08]  /*6f60*/  HMMA.16816.F32 R64, R192, R162, R64 ;  /* 0x000000a2c040723c */ /* 0x000ff00000001840 */
[C---:B------:R-:W-:Y:S08]  /*6f70*/  HMMA.16816.F32 R4, R196.reuse, R164, R4 ;  /* 0x000000a4c404723c */ /* 0x040ff00000001804 */
[C---:B------:R-:W-:Y:S08]  /*6f80*/  HMMA.16816.F32 R8, R196.reuse, R166, R8 ;  /* 0x000000a6c408723c */ /* 0x040ff00000001808 */
[C---:B-1----:R-:W-:Y:S08]  /*6f90*/  HMMA.16816.F32 R12, R196.reuse, R132, R12 ;  /* 0x00000084c40c723c */ /* 0x042ff0000000180c */
[C---:B------:R-:W-:Y:S01]  /*6fa0*/  HMMA.16816.F32 R16, R196.reuse, R134, R16 ;  /* 0x00000086c410723c */ /* 0x040fe20000001810 */
[----:B------:R-:W1:Y:S07]  /*6fb0*/  LDSM.16.M88.4 R132, [R224+0x4800] ;  /* 0x00480000e084783b */ /* 0x000e6e0000000200 */
[C---:B------:R-:W-:Y:S08]  /*6fc0*/  HMMA.16816.F32 R20, R196.reuse, R168, R20 ;  /* 0x000000a8c414723c */ /* 0x040ff00000001814 */
        /* <DEDUP_REMOVED lines=10> */
[----:B------:R-:W-:Y:S08]  /*7070*/  HMMA.16816.F32 R64, R196, R210, R64 ;  /* 0x000000d2c440723c */ /* 0x000ff00000001840 */
[C---:B--2---:R-:W-:Y:S08]  /*7080*/  HMMA.16816.F32 R4, R212.reuse, R144, R4 ;  /* 0x00000090d404723c */ /* 0x044ff00000001804 */
[C---:B------:R-:W-:Y:S08]  /*7090*/  HMMA.16816.F32 R8, R212.reuse, R146, R8 ;  /* 0x00000092d408723c */ /* 0x040ff00000001808 */
[C---:B-1----:R-:W-:Y:S08]  /*70a0*/  HMMA.16816.F32 R12, R212.reuse, R132, R12 ;  /* 0x00000084d40c723c */ /* 0x042ff0000000180c */
[----:B------:R-:W-:Y:S01]  /*70b0*/  FMUL.FTZ R4, R4, c[0x0][0x320] ;  /* 0x0000c80004047a20 */ /* 0x000fe20000410000 */
[C---:B------:R-:W-:Y:S03]  /*70c0*/  HMMA.16816.F32 R16, R212.reuse, R134, R16 ;  /* 0x00000086d410723c */ /* 0x040fe60000001810 */
[----:B------:R-:W-:Y:S01]  /*70d0*/  MUFU.TANH R147, R4 ;  /* 0x0000000400937308 */ /* 0x000fe20000002400 */
[----:B------:R-:W-:Y:S02]  /*70e0*/  FMUL.FTZ R5, R5, c[0x0][0x320] ;  /* 0x0000c80005057a20 */ /* 0x000fe40000410000 */
[----:B------:R-:W-:Y:S02]  /*70f0*/  FMUL.FTZ R6, R6, c[0x0][0x320] ;  /* 0x0000c80006067a20 */ /* 0x000fe40000410000 */
[----:B------:R-:W-:Y:S04]  /*7100*/  FMUL.FTZ R10, R10, c[0x0][0x320] ;  /* 0x0000c8000a0a7a20 */ /* 0x000fe80000410000 */
[----:B------:R-:W-:Y:S01]  /*7110*/  FMUL.FTZ R11, R11, c[0x0][0x320] ;  /* 0x0000c8000b0b7a20 */ /* 0x000fe20000410000 */
[----:B------:R-:W-:Y:S01]  /*7120*/  MUFU.TANH R146, R5 ;  /* 0x0000000500927308 */ /* 0x000fe20000002400 */
[----:B------:R-:W-:Y:S02]  /*7130*/  FMUL.FTZ R7, R7, c[0x0][0x320] ;  /* 0x0000c80007077a20 */ /* 0x000fe40000410000 */
[----:B------:R-:W-:Y:S02]  /*7140*/  FMUL.FTZ R9, R9, c[0x0][0x320] ;  /* 0x0000c80009097a20 */ /* 0x000fe40000410000 */
[----:B------:R-:W-:Y:S02]  /*7150*/  FMUL.FTZ R8, R8, c[0x0][0x320] ;  /* 0x0000c80008087a20 */ /* 0x000fe40000410000 */
[----:B------:R-:W-:Y:S02]  /*7160*/  FMUL.FTZ R12, R12, c[0x0][0x320] ;  /* 0x0000c8000c0c7a20 */ /* 0x000fe40000410000 */
[----:B------:R-:W-:Y:S01]  /*7170*/  FMUL.FTZ R14, R14, c[0x0][0x320] ;  /* 0x0000c8000e0e7a20 */ /* 0x000fe20000410000 */
[----:B------:R-:W-:Y:S01]  /*7180*/  MUFU.TANH R148, R8 ;  /* 0x0000000800947308 */ /* 0x000fe20000002400 */
[----:B------:R-:W-:Y:S02]  /*7190*/  FMUL.FTZ R15, R15, c[0x0][0x320] ;  /* 0x0000c8000f0f7a20 */ /* 0x000fe40000410000 */
[----:B------:R-:W-:Y:S02]  /*71a0*/  FMUL.FTZ R13, R13, c[0x0][0x320] ;  /* 0x0000c8000d0d7a20 */ /* 0x000fe40000410000 */
[----:B------:R-:W-:Y:S02]  /*71b0*/  FMUL.FTZ R18, R18, c[0x0][0x320] ;  /* 0x0000c80012127a20 */ /* 0x000fe40000410000 */
[----:B------:R-:W-:Y:S02]  /*71c0*/  FMUL.FTZ R19, R19, c[0x0][0x320] ;  /* 0x0000c80013137a20 */ /* 0x000fe40000410000 */
[----:B------:R-:W-:Y:S01]  /*71d0*/  FMUL.FTZ R16, R16, c[0x0][0x320] ;  /* 0x0000c80010107a20 */ /* 0x000fe20000410000 */
[----:B------:R-:W1:Y:S01]  /*71e0*/  MUFU.TANH R8, R10 ;  /* 0x0000000a00087308 */ /* 0x000e620000002400 */
[----:B------:R-:W-:Y:S09]  /*71f0*/  FMUL.FTZ R17, R17, c[0x0][0x320] ;  /* 0x0000c80011117a20 */ /* 0x000ff20000410000 */
[----:B------:R-:W2:Y:S10]  /*7200*/  MUFU.TANH R3, R11 ;  /* 0x0000000b00037308 */ /* 0x000eb40000002400 */
[----:B------:R-:W-:Y:S01]  /*7210*/  MUFU.TANH R145, R6 ;  /* 0x0000000600917308 */ /* 0x000fe20000002400 */
[----:B-1----:R1:W-:Y:S09]  /*7220*/  STL [R1+0x14], R8 ;  /* 0x0000140801007387 */ /* 0x0023f20000100800 */
[----:B------:R3:W-:Y:S01]  /*7230*/  MUFU.TANH R144, R7 ;  /* 0x0000000700907308 */ /* 0x0007e20000002400 */
[----:B--2---:R2:W-:Y:S09]  /*7240*/  STL [R1+0x10], R3 ;  /* 0x0000100301007387 */ /* 0x0045f20000100800 */
[----:B------:R-:W-:Y:S10]  /*7250*/  MUFU.TANH R152, R9 ;  /* 0x0000000900987308 */ /* 0x000ff40000002400 */
[----:B-1----:R-:W1:Y:S01]  /*7260*/  MUFU.TANH R8, R12 ;  /* 0x0000000c00087308 */ /* 0x002e620000002400 */
[----:B---3--:R-:W3:Y:S09]  /*7270*/  LDSM.16.M88.4 R4, [R224+0x5000] ;  /* 0x00500000e004783b */ /* 0x008ef20000000200 */
[----:B------:R-:W-:Y:S10]  /*7280*/  MUFU.TANH R157, R16 ;  /* 0x00000010009d7308 */ /* 0x000ff40000002400 */
[----:B--2---:R-:W2:Y:S01]  /*7290*/  MUFU.TANH R3, R13 ;  /* 0x0000000d00037308 */ /* 0x004ea20000002400 */
[----:B-1----:R1:W-:Y:S09]  /*72a0*/  STL [R1+0xc], R8 ;  /* 0x00000c0801007387 */ /* 0x0023f20000100800 */
[----:B------:R-:W-:Y:S10]  /*72b0*/  MUFU.TANH R159, R17 ;  /* 0x00000011009f7308 */ /* 0x000ff40000002400 */
[----:B------:R-:W-:Y:S01]  /*72c0*/  MUFU.TANH R162, R18 ;  /* 0x0000001200a27308 */ /* 0x000fe20000002400 */
[----:B--2---:R2:W-:Y:S01]  /*72d0*/  STL [R1+0x8], R3 ;  /* 0x0000080301007387 */ /* 0x0045e20000100800 */
[C---:B---3--:R-:W-:Y:S08]  /*72e0*/  HMMA.16816.F32 R20, R212.reuse, R4, R20 ;  /* 0x00000004d414723c */ /* 0x048ff00000001814 */
[----:B-1----:R-:W1:Y:S01]  /*72f0*/  MUFU.TANH R8, R14 ;  /* 0x0000000e00087308 */ /* 0x002e620000002400 */
[C---:B------:R-:W-:Y:S01]  /*7300*/  HMMA.16816.F32 R24, R212.reuse, R6, R24 ;  /* 0x00000006d418723c */ /* 0x040fe20000001818 */
[----:B------:R-:W-:Y:S08]  /*7310*/  LDSM.16.M88.4 R4, [R224+0x6000] ;  /* 0x00600000e004783b */ /* 0x000ff00000000200 */
[----:B------:R-:W-:Y:S06]  /*7320*/  MUFU.TANH R165, R19 ;  /* 0x0000001300a57308 */ /* 0x000fec0000002400 */
[----:B------:R-:W-:Y:S04]  /*7330*/  FMUL.FTZ R20, R20, c[0x0][0x320] ;  /* 0x0000c80014147a20 */ /* 0x000fe80000410000 */
[----:B--2---:R-:W2:Y:S01]  /*7340*/  MUFU.TANH R3, R15 ;  /* 0x0000000f00037308 */ /* 0x004ea20000002400 */
[----:B------:R-:W-:Y:S02]  /*7350*/  FMUL.FTZ R21, R21, c[0x0][0x320] ;  /* 0x0000c80015157a20 */ /* 0x000fe40000410000 */
[----:B------:R-:W-:Y:S01]  /*7360*/  FMUL.FTZ R22, R22, c[0x0][0x320] ;  /* 0x0000c80016167a20 */ /* 0x000fe20000410000 */
[----:B-1----:R-:W-:Y:S01]  /*7370*/  STL [R1+0x4], R8 ;  /* 0x0000040801007387 */ /* 0x002fe20000100800 */
[----:B------:R-:W-:Y:S02]  /*7380*/  FMUL.FTZ R23, R23, c[0x0][0x320] ;  /* 0x0000c80017177a20 */ /* 0x000fe40000410000 */
[----:B------:R-:W-:Y:S01]  /*7390*/  FMUL.FTZ R24, R24, c[0x0][0x320] ;  /* 0x0000c80018187a20 */ /* 0x000fe20000410000 */
[----:B------:R-:W1:Y:S01]  /*73a0*/  LDSM.16.M88.4 R8, [R224+0x5800] ;  /* 0x00580000e008783b */ /* 0x000e620000000200 */
[----:B------:R-:W-:Y:S01]  /*73b0*/  FMUL.FTZ R25, R25, c[0x0][0x320] ;  /* 0x0000c80019197a20 */ /* 0x000fe20000410000 */
[----:B------:R3:W4:Y:S01]  /*73c0*/  MUFU.TANH R171, R20 ;  /* 0x0000001400ab7308 */ /* 0x0007220000002400 */
[----:B------:R-:W-:Y:S02]  /*73d0*/  FMUL.FTZ R26, R26, c[0x0][0x320] ;  /* 0x0000c8001a1a7a20 */ /* 0x000fe40000410000 */
[----:B------:R-:W-:Y:S07]  /*73e0*/  FMUL.FTZ R27, R27, c[0x0][0x320] ;  /* 0x0000c8001b1b7a20 */ /* 0x000fee0000410000 */
[----:B------:R3:W1:Y:S01]  /*73f0*/  MUFU.TANH R176, R21 ;  /* 0x0000001500b07308 */ /* 0x0006620000002400 */
[----:B--2---:R-:W-:Y:S09]  /*7400*/  STL [R1], R3 ;  /* 0x0000000301007387 */ /* 0x004ff20000100800 */
[----:B------:R3:W2:Y:S10]  /*7410*/  MUFU.TANH R177, R22 ;  /* 0x0000001600b17308 */ /* 0x0006b40000002400 */
[----:B------:R3:W2:Y:S01]  /*7420*/  MUFU.TANH R178, R23 ;  /* 0x0000001700b27308 */ /* 0x0006a20000002400 */
[C---:B-1----:R-:W-:Y:S09]  /*7430*/  HMMA.16816.F32 R28, R212.reuse, R8, R28 ;  /* 0x00000008d41c723c */ /* 0x042ff2000000181c */
[----:B------:R3:W1:Y:S01]  /*7440*/  MUFU.TANH R179, R24 ;  /* 0x0000001800b37308 */ /* 0x0006620000002400 */
[C---:B------:R-:W-:Y:S01]  /*7450*/  HMMA.16816.F32 R32, R212.reuse, R10, R32 ;  /* 0x0000000ad420723c */ /* 0x040fe20000001820 */
[----:B------:R-:W5:Y:S08]  /*7460*/  LDSM.16.M88.4 R8, [R224+0x6800] ;  /* 0x00680000e008783b */ /* 0x000f700000000200 */
[----:B------:R3:W1:Y:S01]  /*7470*/  MUFU.TANH R180, R25 ;  /* 0x0000001900b47308 */ /* 0x0006620000002400 */
[C---:B------:R-:W-:Y:S09]  /*7480*/  HMMA.16816.F32 R36, R212.reuse, R4, R36 ;  /* 0x00000004d424723c */ /* 0x040ff20000001824 */
[----:B------:R3:W1:Y:S01]  /*7490*/  MUFU.TANH R181, R26 ;  /* 0x0000001a00b57308 */ /* 0x0006620000002400 */
[C---:B------:R-:W-:Y:S01]  /*74a0*/  HMMA.16816.F32 R40, R212.reuse, R6, R40 ;  /* 0x00000006d428723c */ /* 0x040fe20000001828 */
[----:B------:R-:W1:Y:S02]  /*74b0*/  LDSM.16.M88.4 R4, [R224+0x7000] ;  /* 0x00700000e004783b */ /* 0x000e640000000200 */
[----:B------:R-:W-:Y:S02]  /*74c0*/  FMUL.FTZ R28, R28, c[0x0][0x320] ;  /* 0x0000c8001c1c7a20 */ /* 0x000fe40000410000 */
[----:B------:R-:W-:Y:S04]  /*74d0*/  FMUL.FTZ R29, R29, c[0x0][0x320] ;  /* 0x0000c8001d1d7a20 */ /* 0x000fe80000410000 */
[----:B------:R3:W1:Y:S03]  /*74e0*/  MUFU.TANH R183, R27 ;  /* 0x0000001b00b77308 */ /* 0x0006660000002400 */
[----:B------:R-:W-:Y:S02]  /*74f0*/  FMUL.FTZ R30, R30, c[0x0][0x320] ;  /* 0x0000c8001e1e7a20 */ /* 0x000fe40000410000 */
[----:B------:R-:W-:Y:S02]  /*7500*/  FMUL.FTZ R31, R31, c[0x0][0x320] ;  /* 0x0000c8001f1f7a20 */ /* 0x000fe40000410000 */
[----:B------:R-:W-:Y:S02]  /*7510*/  FMUL.FTZ R32, R32, c[0x0][0x320] ;  /* 0x0000c80020207a20 */ /* 0x000fe40000410000 */
[----:B------:R-:W-:Y:S01]  /*7520*/  FMUL.FTZ R33, R33, c[0x0][0x320] ;  /* 0x0000c80021217a20 */ /* 0x000fe20000410000 */
[----:B------:R3:W2:Y:S01]  /*7530*/  MUFU.TANH R200, R28 ;  /* 0x0000001c00c87308 */ /* 0x0006a20000002400 */
[----:B------:R-:W-:Y:S02]  /*7540*/  FMUL.FTZ R34, R34, c[0x0][0x320] ;  /* 0x0000c80022227a20 */ /* 0x000fe40000410000 */
[----:B------:R-:W-:Y:S02]  /*7550*/  FMUL.FTZ R35, R35, c[0x0][0x320] ;  /* 0x0000c80023237a20 */ /* 0x000fe40000410000 */
[----:B------:R-:W-:Y:S01]  /*7560*/  FMUL.FTZ R36, R36, c[0x0][0x320] ;  /* 0x0000c80024247a20 */ /* 0x000fe20000410000 */
[C---:B-----5:R-:W-:Y:S04]  /*7570*/  HMMA.16816.F32 R44, R212.reuse, R8, R44 ;  /* 0x00000008d42c723c */ /* 0x060fe8000000182c */
[----:B------:R3:W2:Y:S01]  /*7580*/  MUFU.TANH R204, R29 ;  /* 0x0000001d00cc7308 */ /* 0x0006a20000002400 */
[----:B------:R-:W-:Y:S02]  /*7590*/  FMUL.FTZ R37, R37, c[0x0][0x320] ;  /* 0x0000c80025257a20 */ /* 0x000fe40000410000 */
[----:B------:R-:W-:Y:S01]  /*75a0*/  FMUL.FTZ R38, R38, c[0x0][0x320] ;  /* 0x0000c80026267a20 */ /* 0x000fe20000410000 */
[C---:B------:R-:W-:Y:S01]  /*75b0*/  HMMA.16816.F32 R48, R212.reuse, R10, R48 ;  /* 0x0000000ad430723c */ /* 0x040fe20000001830 */
[----:B------:R-:W5:Y:S01]  /*75c0*/  LDSM.16.M88.4 R8, [R224+0x7800] ;  /* 0x00780000e008783b */ /* 0x000f620000000200 */
[----:B------:R-:W-:Y:S04]  /*75d0*/  DEPBAR.LE SB0, 0x0 ;  /* 0x000080000000791a */ /* 0x000fe80000000000 */
[----:B------:R3:W2:Y:S01]  /*75e0*/  MUFU.TANH R203, R30 ;  /* 0x0000001e00cb7308 */ /* 0x0006a20000002400 */
[----:B------:R-:W-:Y:S01]  /*75f0*/  FMUL.FTZ R39, R39, c[0x0][0x320] ;  /* 0x0000c80027277a20 */ /* 0x000fe20000410000 */
[C---:B-1----:R-:W-:Y:S01]  /*7600*/  HMMA.16816.F32 R52, R212.reuse, R4, R52 ;  /* 0x00000004d434723c */ /* 0x042fe20000001834 */
[----:B------:R-:W-:Y:S04]  /*7610*/  BAR.SYNC.DEFER_BLOCKING 0x0 ;  /* 0x0000000000007b1d */ /* 0x000fe80000010000 */
        /* <DEDUP_REMOVED lines=14> */
[----:B------:R-:W-:Y:S01]  /*7700*/  FMUL.FTZ R50, R50, c[0x0][0x320] ;  /* 0x0000c80032327a20 */ /* 0x000fe20000410000 */
[C---:B-----5:R-:W-:Y:S03]  /*7710*/  HMMA.16816.F32 R60, R212.reuse, R8, R60 ;  /* 0x00000008d43c723c */ /* 0x060fe6000000183c */
[----:B------:R-:W-:Y:S03]  /*7720*/  FMUL.FTZ R51, R51, c[0x0][0x320] ;  /* 0x0000c80033337a20 */ /* 0x000fe60000410000 */
[----:B------:R3:W1:Y:S01]  /*7730*/  MUFU.TANH R211, R34 ;  /* 0x0000002200d37308 */ /* 0x0006620000002400 */
[----:B------:R-:W-:Y:S01]  /*7740*/  FMUL.FTZ R52, R52, c[0x0][0x320] ;  /* 0x0000c80034347a20 */ /* 0x000fe20000410000 */
[----:B------:R-:W-:Y:S04]  /*7750*/  HMMA.16816.F32 R64, R212, R10, R64 ;  /* 0x0000000ad440723c */ /* 0x000fe80000001840 */
[----:B------:R-:W-:Y:S02]  /*7760*/  FMUL.FTZ R53, R53, c[0x0][0x320] ;  /* 0x0000c80035357a20 */ /* 0x000fe40000410000 */
[----:B------:R-:W-:Y:S02]  /*7770*/  FMUL.FTZ R54, R54, c[0x0][0x320] ;  /* 0x0000c80036367a20 */ /* 0x000fe40000410000 */
[----:B------:R3:W1:Y:S01]  /*7780*/  MUFU.TANH R251, R35 ;  /* 0x0000002300fb7308 */ /* 0x0006620000002400 */
[----:B------:R-:W-:Y:S03]  /*7790*/  FMUL.FTZ R55, R55, c[0x0][0x320] ;  /* 0x0000c80037377a20 */ /* 0x000fe60000410000 */
[----:B------:R-:W-:Y:S02]  /*77a0*/  FMUL.FTZ R56, R56, c[0x0][0x320] ;  /* 0x0000c80038387a20 */ /* 0x000fe40000410000 */
[----:B------:R-:W-:Y:S02]  /*77b0*/  FMUL.FTZ R57, R57, c[0x0][0x320] ;  /* 0x0000c80039397a20 */ /* 0x000fe40000410000 */
[----:B------:R-:W-:Y:S02]  /*77c0*/  FMUL.FTZ R58, R58, c[0x0][0x320] ;  /* 0x0000c8003a3a7a20 */ /* 0x000fe40000410000 */
[----:B------:R3:W1:Y:S01]  /*77d0*/  MUFU.TANH R20, R36 ;  /* 0x0000002400147308 */ /* 0x0006620000002400 */
[----:B------:R-:W-:Y:S02]  /*77e0*/  FMUL.FTZ R59, R59, c[0x0][0x320] ;  /* 0x0000c8003b3b7a20 */ /* 0x000fe40000410000 */
        /* <DEDUP_REMOVED lines=8> */
[----:B------:R-:W-:Y:S03]  /*7870*/  FMUL.FTZ R3, R67, c[0x0][0x320] ;  /* 0x0000c80043037a20 */ /* 0x000fe60000410000 */
        /* <DEDUP_REMOVED lines=31> */
.L_x_28:
[----:B---3--:R-:W2:Y:S01]  /*7a70*/  LDL.LU R8, [R1+0x14] ;  /* 0x0000140001087983 */ /* 0x008ea20000300800 */
[----:B------:R-:W-:Y:S02]  /*7a80*/  FMNMX.FTZ R5, R147, R2, !PT ;  /* 0x0000000293057209 */ /* 0x000fe40007810000 */
[----:B------:R-:W-:Y:S01]  /*7a90*/  FMNMX.FTZ R3, R145, R0, !PT ;  /* 0x0000000091037209 */ /* 0x000fe20007810000 */
[----:B------:R-:W3:Y:S01]  /*7aa0*/  LDL.LU R7, [R1+0x10] ;  /* 0x0000100001077983 */ /* 0x000ee20000300800 */
[----:B------:R-:W-:Y:S02]  /*7ab0*/  FMNMX.FTZ R5, R146, R5, !PT ;  /* 0x0000000592057209 */ /* 0x000fe40007810000 */
[----:B------:R-:W-:Y:S01]  /*7ac0*/  FMNMX.FTZ R3, R144, R3, !PT ;  /* 0x0000000390037209 */ /* 0x000fe20007810000 */
[----:B------:R-:W4:Y:S01]  /*7ad0*/  LDL.LU R32, [R1+0xc] ;  /* 0x00000c0001207983 */ /* 0x000f220000300800 */
[----:B------:R-:W-:Y:S02]  /*7ae0*/  FMNMX.FTZ R5, R148, R5, !PT ;  /* 0x0000000594057209 */ /* 0x000fe40007810000 */
[----:B------:R-:W-:Y:S01]  /*7af0*/  MOV R48, R20 ;  /* 0x0000001400307202 */ /* 0x000fe20000000f00 */
[----:B------:R-:W5:Y:S01]  /*7b00*/  LDL.LU R41, [R1+0x8] ;  /* 0x0000080001297983 */ /* 0x000f620000300800 */
[----:B------:R-:W-:Y:S02]  /*7b10*/  FMNMX.FTZ R5, R152, R5, !PT ;  /* 0x0000000598057209 */ /* 0x000fe40007810000 */
[----:B------:R-:W-:Y:S01]  /*7b20*/  MOV R49, R19 ;  /* 0x0000001300317202 */ /* 0x000fe20000000f00 */
[----:B------:R-:W5:Y:S01]  /*7b30*/  LDL.LU R40, [R1+0x4] ;  /* 0x0000040001287983 */ /* 0x000f620000300800 */
[----:B------:R-:W-:Y:S02]  /*7b40*/  MOV R50, R18 ;  /* 0x0000001200327202 */ /* 0x000fe40000000f00 */
[----:B------:R-:W-:Y:S01]  /*7b50*/  MOV R51, R135 ;  /* 0x0000008700337202 */ /* 0x000fe20000000f00 */
[----:B------:R-:W5:Y:S01]  /*7b60*/  LDL.LU R64, [R1] ;  /* 0x0000000001407983 */ /* 0x000f620000300800 */
[----:B------:R-:W-:Y:S02]  /*7b70*/  MOV R56, R132 ;  /* 0x0000008400387202 */ /* 0x000fe40000000f00 */
[----:B------:R-:W-:Y:S01]  /*7b80*/  MOV R57, R153 ;  /* 0x0000009900397202 */ /* 0x000fe20000000f00 */
[----:B------:R-:W-:Y:S01]  /*7b90*/  LDSM.16.MT88.4 R12, [R236+0x100] ;  /* 0x00010000ec0c783b */ /* 0x000fe20000004200 */
[----:B------:R-:W-:Y:S02]  /*7ba0*/  MOV R58, R150 ;  /* 0x00000096003a7202 */ /* 0x000fe40000000f00 */
[----:B------:R-:W-:Y:S02]  /*7bb0*/  MOV R59, R149 ;  /* 0x00000095003b7202 */ /* 0x000fe40000000f00 */
[----:B------:R-:W-:Y:S01]  /*7bc0*/  ISETP.LT.AND P1, PT, RZ, UR6, PT ;  /* 0x00000006ff007c0c */ /* 0x000fe2000bf21270 */
[----:B------:R-:W-:Y:S02]  /*7bd0*/  UIADD3 UR6, UR6, -0x1, URZ ;  /* 0xffffffff06067890 */ /* 0x000fe4000fffe03f */
[----:B------:R-:W-:Y:S08]  /*7be0*/  LDSM.16.MT88.4 R20, [R234+0x100] ;  /* 0x00010000ea14783b */ /* 0x000ff00000004200 */
[----:B------:R-:W-:Y:S08]  /*7bf0*/  LDSM.16.MT88.4 R28, [R233+0x100] ;  /* 0x00010000e91c783b */ /* 0x000ff00000004200 */
[----:B------:R-:W-:Y:S08]  /*7c00*/  LDSM.16.MT88.4 R36, [R232+0x100] ;  /* 0x00010000e824783b */ /* 0x000ff00000004200 */
[----:B------:R-:W-:Y:S08]  /*7c10*/  LDSM.16.MT88.4 R44, [R236+0x4100] ;  /* 0x00410000ec2c783b */ /* 0x000ff00000004200 */
[----:B------:R-:W-:Y:S08]  /*7c20*/  LDSM.16.MT88.4 R52, [R234+0x4100] ;  /* 0x00410000ea34783b */ /* 0x000ff00000004200 */
[----:B------:R-:W-:Y:S08]  /*7c30*/  LDSM.16.MT88.4 R60, [R233+0x4100] ;  /* 0x00410000e93c783b */ /* 0x000ff00000004200 */
[----:B------:R-:W0:Y:S01]  /*7c40*/  LDGDEPBAR ;  /* 0x00000000000079af */ /* 0x000e220000000000 */
[----:B--2---:R-:W-:Y:S04]  /*7c50*/  FMNMX.FTZ R3, R8, R3, !PT ;  /* 0x0000000308037209 */ /* 0x004fe80007810000 */
[----:B---3--:R-:W-:Y:S02]  /*7c60*/  FMNMX.FTZ R3, R7, R3, !PT ;  /* 0x0000000307037209 */ /* 0x008fe40007810000 */
[----:B----4-:R-:W-:Y:S04]  /*7c70*/  FMNMX.FTZ R5, R32, R5, !PT ;  /* 0x0000000520057209 */ /* 0x010fe80007810000 */
[----:B-----5:R-:W-:Y:S02]  /*7c80*/  FMNMX.FTZ R5, R41, R5, !PT ;  /* 0x0000000529057209 */ /* 0x020fe40007810000 */
        /* <DEDUP_REMOVED lines=52> */
[----:B------:R-:W-:Y:S03]  /*7fd0*/  FMNMX.FTZ R3, R134, R3, !PT ;  /* 0x0000000386037209 */ /* 0x000fe60007810000 */
[----:B------:R-:W1:Y:S01]  /*7fe0*/  SHFL.BFLY PT, R6, R5, 0x2, 0x1f ;  /* 0x0c401f0005067f89 */ /* 0x000e6200000e0000 */
[----:B------:R-:W-:Y:S07]  /*7ff0*/  FMNMX.FTZ R3, R133, R3, !PT ;  /* 0x0000000385037209 */ /* 0x000fee0007810000 */
[----:B------:R-:W2:Y:S01]  /*8000*/  SHFL.BFLY PT, R4, R3, 0x2, 0x1f ;  /* 0x0c401f0003047f89 */ /* 0x000ea200000e0000 */
[----:B-1----:R-:W-:Y:S07]  /*8010*/  FMNMX.FTZ R5, R5, R6, !PT ;  /* 0x0000000605057209 */ /* 0x002fee0007810000 */
[----:B------:R-:W1:Y:S01]  /*8020*/  SHFL.BFLY PT, R132, R5, 0x1, 0x1f ;  /* 0x0c201f0005847f89 */ /* 0x000e6200000e0000 */
[----:B--2---:R-:W-:Y:S07]  /*8030*/  FMNMX.FTZ R4, R3, R4, !PT ;  /* 0x0000000403047209 */ /* 0x004fee0007810000 */
[----:B------:R-:W2:Y:S01]  /*8040*/  SHFL.BFLY PT, R3, R4, 0x1, 0x1f ;  /* 0x0c201f0004037f89 */ /* 0x000ea200000e0000 */
[----:B-1----:R-:W-:Y:S05]  /*8050*/  FMNMX.FTZ R132, R5, R132, !PT ;  /* 0x0000008405847209 */ /* 0x002fea0007810000 */
[C---:B------:R-:W-:Y:S02]  /*8060*/  FMUL.FTZ R153, R132.reuse, c[0x0][0x2d0] ;  /* 0x0000b40084997a20 */ /* 0x040fe40000410000 */
[----:B------:R-:W-:Y:S01]  /*8070*/  FADD.FTZ R2, -R132, R2 ;  /* 0x0000000284027221 */ /* 0x000fe20000010100 */
[----:B--2---:R-:W-:Y:S01]  /*8080*/  FMNMX.FTZ R3, R3, R4, !PT ;  /* 0x0000000403037209 */ /* 0x004fe20007810000 */
[--C-:B------:R-:W-:Y:S02]  /*8090*/  FFMA.FTZ R150, R147, c[0x0][0x2d0], -R153.reuse ;  /* 0x0000b40093967a23 */ /* 0x100fe40000010899 */
[--C-:B------:R-:W-:Y:S02]  /*80a0*/  FFMA.FTZ R147, R152, c[0x0][0x2d0], -R153.reuse ;  /* 0x0000b40098937a23 */ /* 0x100fe40000010899 */
[C---:B------:R-:W-:Y:S02]  /*80b0*/  FMUL.FTZ R152, R3.reuse, c[0x0][0x2d0] ;  /* 0x0000b40003987a20 */ /* 0x040fe40000410000 */
[----:B------:R-:W-:Y:S01]  /*80c0*/  FADD.FTZ R0, -R3, R0 ;  /* 0x0000000003007221 */ /* 0x000fe20000010100 */
[----:B------:R-:W-:Y:S01]  /*80d0*/  MUFU.EX2 R150, R150 ;  /* 0x0000009600967308 */ /* 0x000fe20000000800 */
[----:B------:R-:W-:Y:S02]  /*80e0*/  FMUL.FTZ R2, R2, c[0x0][0x2d0] ;  /* 0x0000b40002027a20 */ /* 0x000fe40000410000 */
[----:B------:R-:W-:Y:S02]  /*80f0*/  FMUL.FTZ R0, R0, c[0x0][0x2d0] ;  /* 0x0000b40000007a20 */ /* 0x000fe40000410000 */
[--C-:B------:R-:W-:Y:S02]  /*8100*/  FFMA.FTZ R149, R146, c[0x0][0x2d0], -R153.reuse ;  /* 0x0000b40092957a23 */ /* 0x100fe40000010899 */
[--C-:B------:R-:W-:Y:S02]  /*8110*/  FFMA.FTZ R148, R148, c[0x0][0x2d0], -R153.reuse ;  /* 0x0000b40094947a23 */ /* 0x100fe40000010899 */
[--C-:B------:R-:W-:Y:S01]  /*8120*/  FFMA.FTZ R146, R145, c[0x0][0x2d0], -R152.reuse ;  /* 0x0000b40091927a23 */ /* 0x100fe20000010898 */
[----:B------:R-:W1:Y:S01]  /*8130*/  MUFU.EX2 R2, R2 ;  /* 0x0000000200027308 */ /* 0x000e620000000800 */
[--C-:B------:R-:W-:Y:S02]  /*8140*/  FFMA.FTZ R145, R144, c[0x0][0x2d0], -R152.reuse ;  /* 0x0000b40090917a23 */ /* 0x100fe40000010898 */
[--C-:B------:R-:W-:Y:S02]  /*8150*/  FFMA.FTZ R144, R8, c[0x0][0x2d0], -R152.reuse ;  /* 0x0000b40008907a23 */ /* 0x100fe40000010898 */
[--C-:B------:R-:W-:Y:S02]  /*8160*/  FFMA.FTZ R135, R7, c[0x0][0x2d0], -R152.reuse ;  /* 0x0000b40007877a23 */ /* 0x100fe40000010898 */
[--C-:B------:R-:W-:Y:S02]  /*8170*/  FFMA.FTZ R157, R157, c[0x0][0x2d0], -R153.reuse ;  /* 0x0000b4009d9d7a23 */ /* 0x100fe40000010899 */
[--C-:B------:R-:W-:Y:S01]  /*8180*/  FFMA.FTZ R159, R159, c[0x0][0x2d0], -R153.reuse ;  /* 0x0000b4009f9f7a23 */ /* 0x100fe20000010899 */
[----:B------:R-:W2:Y:S01]  /*8190*/  MUFU.EX2 R0, R0 ;  /* 0x0000000000007308 */ /* 0x000ea20000000800 */
[--C-:B------:R-:W-:Y:S02]  /*81a0*/  FFMA.FTZ R162, R162, c[0x0][0x2d0], -R152.reuse ;  /* 0x0000b400a2a27a23 */ /* 0x100fe40000010898 */
[--C-:B------:R-:W-:Y:S02]  /*81b0*/  FFMA.FTZ R165, R165, c[0x0][0x2d0], -R152.reuse ;  /* 0x0000b400a5a57a23 */ /* 0x100fe40000010898 */
[--C-:B------:R-:W-:Y:S02]  /*81c0*/  FFMA.FTZ R171, R171, c[0x0][0x2d0], -R153.reuse ;  /* 0x0000b400abab7a23 */ /* 0x100fe40000010899 */
[--C-:B------:R-:W-:Y:S02]  /*81d0*/  FFMA.FTZ R176, R176, c[0x0][0x2d0], -R153.reuse ;  /* 0x0000b400b0b07a23 */ /* 0x100fe40000010899 */
[--C-:B------:R-:W-:Y:S01]  /*81e0*/  FFMA.FTZ R177, R177, c[0x0][0x2d0], -R152.reuse ;  /* 0x0000b400b1b17a23 */ /* 0x100fe20000010898 */
[----:B------:R-:W3:Y:S01]  /*81f0*/  MUFU.EX2 R149, R149 ;  /* 0x0000009500957308 */ /* 0x000ee20000000800 */
[--C-:B------:R-:W-:Y:S02]  /*8200*/  FFMA.FTZ R178, R178, c[0x0][0x2d0], -R152.reuse ;  /* 0x0000b400b2b27a23 */ /* 0x100fe40000010898 */
[--C-:B------:R-:W-:Y:S02]  /*8210*/  FFMA.FTZ R179, R179, c[0x0][0x2d0], -R153.reuse ;  /* 0x0000b400b3b37a23 */ /* 0x100fe40000010899 */
[C---:B-1----:R-:W-:Y:S02]  /*8220*/  FMUL.FTZ R4, R2.reuse, R128 ;  /* 0x0000008002047220 */ /* 0x042fe40000410000 */
[C---:B------:R-:W-:Y:S02]  /*8230*/  FMUL.FTZ R5, R2.reuse, R129 ;  /* 0x0000008102057220 */ /* 0x040fe40000410000 */
[C---:B------:R-:W-:Y:S01]  /*8240*/  FMUL.FTZ R8, R2.reuse, R124 ;  /* 0x0000007c02087220 */ /* 0x040fe20000410000 */
[----:B------:R-:W-:Y:S01]  /*8250*/  MUFU.EX2 R148, R148 ;  /* 0x0000009400947308 */ /* 0x000fe20000000800 */
[C---:B------:R-:W-:Y:S01]  /*8260*/  FMUL.FTZ R9, R2.reuse, R125 ;  /* 0x0000007d02097220 */ /* 0x040fe20000410000 */
[----:B------:R-:W-:Y:S01]  /*8270*/  MOV R124, R59 ;  /* 0x0000003b007c7202 */ /* 0x000fe20000000f00 */
[----:B------:R-:W-:Y:S01]  /*8280*/  FMUL.FTZ R16, R2, R116 ;  /* 0x0000007402107220 */ /* 0x000fe20000410000 */
[----:B------:R-:W-:Y:S01]  /*8290*/  MOV R125, R58 ;  /* 0x0000003a007d7202 */ /* 0x000fe20000000f00 */
[C---:B--2---:R-:W-:Y:S02]  /*82a0*/  FMUL.FTZ R6, R0.reuse, R130 ;  /* 0x0000008200067220 */ /* 0x044fe40000410000 */
[C---:B------:R-:W-:Y:S02]  /*82b0*/  FMUL.FTZ R7, R0.reuse, R131 ;  /* 0x0000008300077220 */ /* 0x040fe40000410000 */
[C---:B------:R-:W-:Y:S01]  /*82c0*/  FMUL.FTZ R10, R0.reuse, R126 ;  /* 0x0000007e000a7220 */ /* 0x040fe20000410000 */
[----:B------:R-:W1:Y:S01]  /*82d0*/  MUFU.EX2 R147, R147 ;  /* 0x0000009300937308 */ /* 0x000e620000000800 */
[----:B------:R-:W-:Y:S01]  /*82e0*/  FMUL.FTZ R11, R0, R127 ;  /* 0x0000007f000b7220 */ /* 0x000fe20000410000 */
[----:B------:R-:W-:Y:S01]  /*82f0*/  MOV R126, R57 ;  /* 0x00000039007e7202 */ /* 0x000fe20000000f00 */
[----:B------:R-:W-:Y:S01]  /*8300*/  FMUL.FTZ R17, R2, R117 ;  /* 0x0000007502117220 */ /* 0x000fe20000410000 */
[----:B---3--:R-:W-:Y:S01]  /*8310*/  F2FP.PACK_AB R128, R149, R150 ;  /* 0x000000969580723e */ /* 0x008fe200000000ff */
[C---:B------:R-:W-:Y:S01]  /*8320*/  FMUL.FTZ R18, R0.reuse, R118 ;  /* 0x0000007600127220 */ /* 0x040fe20000410000 */
[----:B------:R-:W-:Y:S01]  /*8330*/  MOV R127, R56 ;  /* 0x00000038007f7202 */ /* 0x000fe20000000f00 */
[----:B------:R-:W-:Y:S02]  /*8340*/  FMUL.FTZ R19, R0, R119 ;  /* 0x0000007700137220 */ /* 0x000fe40000410000 */
[C---:B------:R-:W-:Y:S01]  /*8350*/  FMUL.FTZ R24, R2.reuse, R108 ;  /* 0x0000006c02187220 */ /* 0x040fe20000410000 */
[----:B------:R-:W-:Y:S01]  /*8360*/  MUFU.EX2 R146, R146 ;  /* 0x0000009200927308 */ /* 0x000fe20000000800 */
[----:B------:R-:W-:Y:S01]  /*8370*/  FMUL.FTZ R25, R2, R109 ;  /* 0x0000006d02197220 */ /* 0x000fe20000410000 */
[----:B------:R-:W-:Y:S01]  /*8380*/  LDSM.16.MT88.4 R116, [R234+0x3900] ;  /* 0x00390000ea74783b */ /* 0x000fe20000004200 */
[C---:B------:R-:W-:Y:S02]  /*8390*/  FMUL.FTZ R26, R0.reuse, R110 ;  /* 0x0000006e001a7220 */ /* 0x040fe40000410000 */
[----:B------:R-:W-:Y:S02]  /*83a0*/  FMUL.FTZ R27, R0, R111 ;  /* 0x0000006f001b7220 */ /* 0x000fe40000410000 */
[----:B------:R-:W-:Y:S02]  /*83b0*/  FMUL.FTZ R33, R2, R101 ;  /* 0x0000006502217220 */ /* 0x000fe40000410000 */
[C---:B------:R-:W-:Y:S01]  /*83c0*/  FMUL.FTZ R34, R0.reuse, R102 ;  /* 0x0000006600227220 */ /* 0x040fe20000410000 */
[----:B------:R-:W2:Y:S01]  /*83d0*/  MUFU.EX2 R145, R145 ;  /* 0x0000009100917308 */ /* 0x000ea20000000800 */
[C---:B------:R-:W-:Y:S02]  /*83e0*/  FMUL.FTZ R35, R0.reuse, R103 ;  /* 0x0000006700237220 */ /* 0x040fe40000410000 */
[C---:B------:R-:W-:Y:S01]  /*83f0*/  FMUL.FTZ R42, R0.reuse, R94 ;  /* 0x0000005e002a7220 */ /* 0x040fe20000410000 */
[----:B-1----:R-:W-:Y:S01]  /*8400*/  F2FP.PACK_AB R130, R147, R148 ;  /* 0x000000949382723e */ /* 0x002fe200000000ff */
[----:B------:R-:W-:Y:S02]  /*8410*/  FMUL.FTZ R43, R0, R95 ;  /* 0x0000005f002b7220 */ /* 0x000fe40000410000 */
[C---:B------:R-:W-:Y:S02]  /*8420*/  FMUL.FTZ R56, R2.reuse, R76 ;  /* 0x0000004c02387220 */ /* 0x040fe40000410000 */
[----:B------:R-:W-:Y:S01]  /*8430*/  FMUL.FTZ R57, R2, R77 ;  /* 0x0000004d02397220 */ /* 0x000fe20000410000 */
[----:B------:R-:W-:Y:S01]  /*8440*/  MUFU.EX2 R144, R144 ;  /* 0x0000009000907308 */ /* 0x000fe20000000800 */
[C---:B------:R-:W-:Y:S02]  /*8450*/  FMUL.FTZ R58, R0.reuse, R78 ;  /* 0x0000004e003a7220 */ /* 0x040fe40000410000 */
[----:B------:R-:W-:Y:S02]  /*8460*/  FMUL.FTZ R59, R0, R79 ;  /* 0x0000004f003b7220 */ /* 0x000fe40000410000 */
[----:B------:R-:W-:Y:S01]  /*8470*/  LDSM.16.MT88.4 R76, [R236+0x900] ;  /* 0x00090000ec4c783b */ /* 0x000fe20000004200 */
[----:B------:R-:W-:Y:S02]  /*8480*/  FMUL.FTZ R65, R2, R69 ;  /* 0x0000004502417220 */ /* 0x000fe40000410000 */
[C---:B------:R-:W-:Y:S02]  /*8490*/  FMUL.FTZ R66, R0.reuse, R70 ;  /* 0x0000004600427220 */ /* 0x040fe40000410000 */
[----:B------:R-:W1:Y:S01]  /*84a0*/  MUFU.EX2 R135, R135 ;  /* 0x0000008700877308 */ /* 0x000e620000000800 */
[----:B------:R-:W-:Y:S02]  /*84b0*/  FMUL.FTZ R67, R0, R71 ;  /* 0x0000004700437220 */ /* 0x000fe40000410000 */
[--C-:B------:R-:W-:Y:S01]  /*84c0*/  FFMA.FTZ R180, R180, c[0x0][0x2d0], -R153.reuse ;  /* 0x0000b400b4b47a23 */ /* 0x100fe20000010899 */
[----:B--2---:R-:W-:Y:S01]  /*84d0*/  F2FP.PACK_AB R129, R145, R146 ;  /* 0x000000929181723e */ /* 0x004fe200000000ff */
[--C-:B------:R-:W-:Y:S02]  /*84e0*/  FFMA.FTZ R181, R181, c[0x0][0x2d0], -R152.reuse ;  /* 0x0000b400b5b57a23 */ /* 0x100fe40000010898 */
[--C-:B------:R-:W-:Y:S02]  /*84f0*/  FFMA.FTZ R183, R183, c[0x0][0x2d0], -R152.reuse ;  /* 0x0000b400b7b77a23 */ /* 0x100fe40000010898 */
[--C-:B------:R-:W-:Y:S01]  /*8500*/  FFMA.FTZ R200, R200, c[0x0][0x2d0], -R153.reuse ;  /* 0x0000b400c8c87a23 */ /* 0x100fe20000010899 */
[----:B------:R-:W-:Y:S01]  /*8510*/  MUFU.EX2 R157, R157 ;  /* 0x0000009d009d7308 */ /* 0x000fe20000000800 */
[--C-:B------:R-:W-:Y:S02]  /*8520*/  FFMA.FTZ R204, R204, c[0x0][0x2d0], -R153.reuse ;  /* 0x0000b400cccc7a23 */ /* 0x100fe40000010899 */
[--C-:B------:R-:W-:Y:S02]  /*8530*/  FFMA.FTZ R203, R203, c[0x0][0x2d0], -R152.reuse ;  /* 0x0000b400cbcb7a23 */ /* 0x100fe40000010898 */
[--C-:B------:R-:W-:Y:S02]  /*8540*/  FFMA.FTZ R205, R205, c[0x0][0x2d0], -R152.reuse ;  /* 0x0000b400cdcd7a23 */ /* 0x100fe40000010898 */
[--C-:B------:R-:W-:Y:S02]  /*8550*/  FFMA.FTZ R206, R206, c[0x0][0x2d0], -R153.reuse ;  /* 0x0000b400cece7a23 */ /* 0x100fe40000010899 */
[--C-:B------:R-:W-:Y:S01]  /*8560*/  FFMA.FTZ R208, R208, c[0x0][0x2d0], -R153.reuse ;  /* 0x0000b400d0d07a23 */ /* 0x100fe20000010899 */
[----:B------:R-:W2:Y:S01]  /*8570*/  MUFU.EX2 R159, R159 ;  /* 0x0000009f009f7308 */ /* 0x000ea20000000800 */
[--C-:B------:R-:W-:Y:S02]  /*8580*/  FFMA.FTZ R211, R211, c[0x0][0x2d0], -R152.reuse ;  /* 0x0000b400d3d37a23 */ /* 0x100fe40000010898 */
[--C-:B------:R-:W-:Y:S01]  /*8590*/  FFMA.FTZ R251, R251, c[0x0][0x2d0], -R152.reuse ;  /* 0x0000b400fbfb7a23 */ /* 0x100fe20000010898 */
[----:B-1----:R-:W-:Y:S01]  /*85a0*/  F2FP.PACK_AB R131, R135, R144 ;  /* 0x000000908783723e */ /* 0x002fe200000000ff */
[--C-:B------:R-:W-:Y:S02]  /*85b0*/  FFMA.FTZ R252, R252, c[0x0][0x2d0], -R153.reuse ;  /* 0x0000b400fcfc7a23 */ /* 0x100fe40000010899 */
[--C-:B------:R-:W-:Y:S02]  /*85c0*/  FFMA.FTZ R250, R250, c[0x0][0x2d0], -R153.reuse ;  /* 0x0000b400fafa7a23 */ /* 0x100fe40000010899 */
[--C-:B------:R-:W-:Y:S01]  /*85d0*/  FFMA.FTZ R210, R210, c[0x0][0x2d0], -R152.reuse ;  /* 0x0000b400d2d27a23 */ /* 0x100fe20000010898 */
[----:B------:R-:W-:Y:S01]  /*85e0*/  MUFU.EX2 R162, R162 ;  /* 0x000000a200a27308 */ /* 0x000fe20000000800 */
[C---:B------:R-:W-:Y:S05]  /*85f0*/  HMMA.16816.F32 R4, R128.reuse, R12, R4 ;  /* 0x0000000c8004723c */ /* 0x040fea0000001804 */
[--C-:B------:R-:W-:Y:S02]  /*8600*/  FFMA.FTZ R209, R209, c[0x0][0x2d0], -R152.reuse ;  /* 0x0000b400d1d17a23 */ /* 0x100fe40000010898 */
[C---:B------:R-:W-:Y:S01]  /*8610*/  FMUL.FTZ R12, R2.reuse, R120 ;  /* 0x00000078020c7220 */ /* 0x040fe20000410000 */
[C---:B------:R-:W-:Y:S01]  /*8620*/  HMMA.16816.F32 R8, R128.reuse, R14, R8 ;  /* 0x0000000e8008723c */ /* 0x040fe20000001808 */
[----:B------:R-:W1:Y:S03]  /*8630*/  MUFU.EX2 R165, R165 ;  /* 0x000000a500a57308 */ /* 0x000e660000000800 */
[----:B------:R-:W-:Y:S01]  /*8640*/  FMUL.FTZ R13, R2, R121 ;  /* 0x00000079020d7220 */ /* 0x000fe20000410000 */
[----:B------:R-:W-:Y:S01]  /*8650*/  MOV R120, R51 ;  /* 0x0000003300787202 */ /* 0x000fe20000000f00 */
[C---:B------:R-:W-:Y:S01]  /*8660*/  FMUL.FTZ R51, R0.reuse, R87 ;  /* 0x0000005700337220 */ /* 0x040fe20000410000 */
[----:B------:R-:W-:Y:S01]  /*8670*/  MOV R121, R50 ;  /* 0x0000003200797202 */ /* 0x000fe20000000f00 */
[C---:B------:R-:W-:Y:S01]  /*8680*/  FMUL.FTZ R14, R0.reuse, R122 ;  /* 0x0000007a000e7220 */ /* 0x040fe20000410000 */
[----:B------:R-:W-:Y:S02]  /*8690*/  MOV R122, R49 ;  /* 0x00000031007a7202 */ /* 0x000fe40000000f00 */
[----:B------:R-:W-:Y:S01]  /*86a0*/  MUFU.EX2 R171, R171 ;  /* 0x000000ab00ab7308 */ /* 0x000fe20000000800 */
[----:B------:R-:W-:Y:S01]  /*86b0*/  FMUL.FTZ R15, R0, R123 ;  /* 0x0000007b000f7220 */ /* 0x000fe20000410000 */
[----:B------:R-:W-:Y:S01]  /*86c0*/  MOV R123, R48 ;  /* 0x00000030007b7202 */ /* 0x000fe20000000f00 */
[C---:B------:R-:W-:Y:S01]  /*86d0*/  FMUL.FTZ R48, R2.reuse, R84 ;  /* 0x0000005402307220 */ /* 0x040fe20000410000 */
[----:B--2---:R-:W-:Y:S01]  /*86e0*/  F2FP.PACK_AB R70, R159, R157 ;  /* 0x0000009d9f46723e */ /* 0x004fe200000000ff */
[----:B------:R-:W-:Y:S02]  /*86f0*/  FMUL.FTZ R49, R2, R85 ;  /* 0x0000005502317220 */ /* 0x000fe40000410000 */
[----:B------:R-:W-:Y:S01]  /*8700*/  FMUL.FTZ R50, R0, R86 ;  /* 0x0000005600327220 */ /* 0x000fe20000410000 */
[C---:B------:R-:W-:Y:S01]  /*8710*/  HMMA.16816.F32 R12, R128.reuse, R20, R12 ;  /* 0x00000014800c723c */ /* 0x040fe2000000180c */
[----:B------:R-:W2:Y:S01]  /*8720*/  LDSM.16.MT88.4 R84, [R232+0x4100] ;  /* 0x00410000e854783b */ /* 0x000ea20000004200 */
[----:B------:R-:W-:Y:S01]  /*8730*/  MUFU.EX2 R176, R176 ;  /* 0x000000b000b07308 */ /* 0x000fe20000000800 */
[--C-:B------:R-:W-:Y:S02]  /*8740*/  FFMA.FTZ R207, R207, c[0x0][0x2d0], -R153.reuse ;  /* 0x0000b400cfcf7a23 */ /* 0x100fe40000010899 */
[--C-:B------:R-:W-:Y:S01]  /*8750*/  FFMA.FTZ R202, R202, c[0x0][0x2d0], -R153.reuse ;  /* 0x0000b400caca7a23 */ /* 0x100fe20000010899 */
[----:B-1----:R-:W-:Y:S01]  /*8760*/  F2FP.PACK_AB R71, R165, R162 ;  /* 0x000000a2a547723e */ /* 0x002fe200000000ff */
[C---:B------:R-:W-:Y:S01]  /*8770*/  FMUL.FTZ R20, R2.reuse, R112 ;  /* 0x0000007002147220 */ /* 0x040fe20000410000 */
[C---:B------:R-:W-:Y:S04]  /*8780*/  HMMA.16816.F32 R16, R128.reuse, R22, R16 ;  /* 0x000000168010723c */ /* 0x040fe80000001810 */
[----:B------:R-:W-:Y:S01]  /*8790*/  FMUL.FTZ R21, R2, R113 ;  /* 0x0000007102157220 */ /* 0x000fe20000410000 */
[----:B------:R-:W-:Y:S01]  /*87a0*/  MUFU.EX2 R177, R177 ;  /* 0x000000b100b17308 */ /* 0x000fe20000000800 */
[--C-:B------:R-:W-:Y:S02]  /*87b0*/  FFMA.FTZ R201, R201, c[0x0][0x2d0], -R152.reuse ;  /* 0x0000b400c9c97a23 */ /* 0x100fe40000010898 */
[C---:B------:R-:W-:Y:S04]  /*87c0*/  FMUL.FTZ R22, R0.reuse, R114 ;  /* 0x0000007200167220 */ /* 0x040fe80000410000 */
[----:B------:R-:W-:Y:S02]  /*87d0*/  FMUL.FTZ R23, R0, R115 ;  /* 0x0000007300177220 */ /* 0x000fe40000410000 */
[--C-:B------:R-:W-:Y:S01]  /*87e0*/  FFMA.FTZ R182, R182, c[0x0][0x2d0], -R152.reuse ;  /* 0x0000b400b6b67a23 */ /* 0x100fe20000010898 */
[----:B------:R-:W-:Y:S01]  /*87f0*/  MUFU.EX2 R178, R178 ;  /* 0x000000b200b27308 */ /* 0x000fe20000000800 */
[--C-:B------:R-:W-:Y:S02]  /*8800*/  FFMA.FTZ R170, R170, c[0x0][0x2d0], -R153.reuse ;  /* 0x0000b400aaaa7a23 */ /* 0x100fe40000010899 */
[--C-:B------:R-:W-:Y:S01]  /*8810*/  FFMA.FTZ R169, R169, c[0x0][0x2d0], -R153.reuse ;  /* 0x0000b400a9a97a23 */ /* 0x100fe20000010899 */
[C---:B------:R-:W-:Y:S03]  /*8820*/  HMMA.16816.F32 R20, R128.reuse, R28, R20 ;  /* 0x0000001c8014723c */ /* 0x040fe60000001814 */
[--C-:B------:R-:W-:Y:S02]  /*8830*/  FFMA.FTZ R168, R168, c[0x0][0x2d0], -R152.reuse ;  /* 0x0000b400a8a87a23 */ /* 0x100fe40000010898 */
[--C-:B------:R-:W-:Y:S01]  /*8840*/  FFMA.FTZ R167, R167, c[0x0][0x2d0], -R152.reuse ;  /* 0x0000b400a7a77a23 */ /* 0x100fe20000010898 */
[----:B------:R-:W-:Y:S01]  /*8850*/  MUFU.EX2 R179, R179 ;  /* 0x000000b300b37308 */ /* 0x000fe20000000800 */
[C---:B------:R-:W-:Y:S01]  /*8860*/  FMUL.FTZ R28, R2.reuse, R104 ;  /* 0x00000068021c7220 */ /* 0x040fe20000410000 */
[C---:B------:R-:W-:Y:S04]  /*8870*/  HMMA.16816.F32 R24, R128.reuse, R30, R24 ;  /* 0x0000001e8018723c */ /* 0x040fe80000001818 */
[----:B------:R-:W-:Y:S02]  /*8880*/  FMUL.FTZ R29, R2, R105 ;  /* 0x00000069021d7220 */ /* 0x000fe40000410000 */
[--C-:B------:R-:W-:Y:S02]  /*8890*/  FFMA.FTZ R104, R32, c[0x0][0x2d0], -R153.reuse ;  /* 0x0000b40020687a23 */ /* 0x100fe40000010899 */
[C---:B------:R-:W-:Y:S01]  /*88a0*/  FMUL.FTZ R30, R0.reuse, R106 ;  /* 0x0000006a001e7220 */ /* 0x040fe20000410000 */
[----:B------:R-:W-:Y:S03]  /*88b0*/  MUFU.EX2 R180, R180 ;  /* 0x000000b400b47308 */ /* 0x000fe60000000800 */
[----:B------:R-:W-:Y:S02]  /*88c0*/  FMUL.FTZ R31, R0, R107 ;  /* 0x0000006b001f7220 */ /* 0x000fe40000410000 */
[C---:B------:R-:W-:Y:S02]  /*88d0*/  FMUL.FTZ R32, R2.reuse, R100 ;  /* 0x0000006402207220 */ /* 0x040fe40000410000 */
[----:B------:R-:W-:Y:S01]  /*88e0*/  LDSM.16.MT88.4 R100, [R234+0x1900] ;  /* 0x00190000ea64783b */ /* 0x000fe20000004200 */
[--C-:B------:R-:W-:Y:S02]  /*88f0*/  FFMA.FTZ R105, R41, c[0x0][0x2d0], -R153.reuse ;  /* 0x0000b40029697a23 */ /* 0x100fe40000010899 */
[C---:B------:R-:W-:Y:S01]  /*8900*/  HMMA.16816.F32 R28, R128.reuse, R36, R28 ;  /* 0x00000024801c723c */ /* 0x040fe2000000181c */
[----:B------:R-:W-:Y:S02]  /*8910*/  MUFU.EX2 R104, R104 ;  /* 0x0000006800687308 */ /* 0x000fe40000000800 */
[----:B------:R-:W-:Y:S02]  /*8920*/  FMUL.FTZ R41, R2, R93 ;  /* 0x0000005d02297220 */ /* 0x000fe40000410000 */
[--C-:B------:R-:W-:Y:S02]  /*8930*/  FFMA.FTZ R106, R40, c[0x0][0x2d0], -R152.reuse ;  /* 0x0000b400286a7a23 */ /* 0x100fe40000010898 */
[C---:B------:R-:W-:Y:S01]  /*8940*/  FMUL.FTZ R36, R2.reuse, R96 ;  /* 0x0000006002247220 */ /* 0x040fe20000410000 */
[C---:B------:R-:W-:Y:S03]  /*8950*/  HMMA.16816.F32 R32, R128.reuse, R38, R32 ;  /* 0x000000268020723c */ /* 0x040fe60000001820 */
[----:B------:R-:W1:Y:S01]  /*8960*/  MUFU.EX2 R105, R105 ;  /* 0x0000006900697308 */ /* 0x000e620000000800 */
[C---:B------:R-:W-:Y:S02]  /*8970*/  FMUL.FTZ R37, R2.reuse, R97 ;  /* 0x0000006102257220 */ /* 0x040fe40000410000 */
[----:B------:R-:W-:Y:S02]  /*8980*/  FMUL.FTZ R40, R2, R92 ;  /* 0x0000005c02287220 */ /* 0x000fe40000410000 */
[C---:B------:R-:W-:Y:S01]  /*8990*/  FMUL.FTZ R38, R0.reuse, R98 ;  /* 0x0000006200267220 */ /* 0x040fe20000410000 */
[----:B------:R-:W-:Y:S03]  /*89a0*/  LDSM.16.MT88.4 R92, [R233+0x5100] ;  /* 0x00510000e95c783b */ /* 0x000fe60000004200 */
[----:B------:R-:W-:Y:S01]  /*89b0*/  FMUL.FTZ R39, R0, R99 ;  /* 0x0000006300277220 */ /* 0x000fe20000410000 */
[----:B------:R-:W-:Y:S01]  /*89c0*/  MUFU.EX2 R106, R106 ;  /* 0x0000006a006a7308 */ /* 0x000fe20000000800 */
[--C-:B------:R-:W-:Y:S02]  /*89d0*/  FFMA.FTZ R107, R64, c[0x0][0x2d0], -R152.reuse ;  /* 0x0000b400406b7a23 */ /* 0x100fe40000010898 */
[----:B------:R-:W-:Y:S01]  /*89e0*/  FMUL.FTZ R64, R2, R68 ;  /* 0x0000004402407220 */ /* 0x000fe20000410000 */
[----:B------:R-:W-:Y:S01]  /*89f0*/  LDSM.16.MT88.4 R96, [R232+0x5100] ;  /* 0x00510000e860783b */ /* 0x000fe20000004200 */
[--C-:B------:R-:W-:Y:S01]  /*8a00*/  FFMA.FTZ R166, R166, c[0x0][0x2d0], -R153.reuse ;  /* 0x0000b400a6a67a23 */ /* 0x100fe20000010899 */
[C---:B------:R-:W-:Y:S03]  /*8a10*/  HMMA.16816.F32 R36, R128.reuse, R44, R36 ;  /* 0x0000002c8024723c */ /* 0x040fe60000001824 */
[--C-:B------:R-:W-:Y:S01]  /*8a20*/  FFMA.FTZ R164, R164, c[0x0][0x2d0], -R153.reuse ;  /* 0x0000b400a4a47a23 */ /* 0x100fe20000010899 */
[----:B------:R-:W3:Y:S01]  /*8a30*/  MUFU.EX2 R107, R107 ;  /* 0x0000006b006b7308 */ /* 0x000ee20000000800 */
[--C-:B------:R-:W-:Y:S02]  /*8a40*/  FFMA.FTZ R163, R163, c[0x0][0x2d0], -R152.reuse ;  /* 0x0000b400a3a37a23 */ /* 0x100fe40000010898 */
[C---:B------:R-:W-:Y:S01]  /*8a50*/  FMUL.FTZ R44, R2.reuse, R88 ;  /* 0x00000058022c7220 */ /* 0x040fe20000410000 */
[C---:B------:R-:W-:Y:S04]  /*8a60*/  HMMA.16816.F32 R40, R128.reuse, R46, R40 ;  /* 0x0000002e8028723c */ /* 0x040fe80000001828 */
[----:B------:R-:W-:Y:S01]  /*8a70*/  FMUL.FTZ R45, R2, R89 ;  /* 0x00000059022d7220 */ /* 0x000fe20000410000 */
[----:B-1----:R-:W-:Y:S01]  /*8a80*/  F2FP.PACK_AB R68, R105, R104 ;  /* 0x000000686944723e */ /* 0x002fe200000000ff */
[----:B------:R-:W-:Y:S01]  /*8a90*/  MUFU.EX2 R181, R181 ;  /* 0x000000b500b57308 */ /* 0x000fe20000000800 */
[C---:B------:R-:W-:Y:S02]  /*8aa0*/  FMUL.FTZ R46, R0.reuse, R90 ;  /* 0x0000005a002e7220 */ /* 0x040fe40000410000 */
[----:B------:R-:W-:Y:S02]  /*8ab0*/  FMUL.FTZ R47, R0, R91 ;  /* 0x0000005b002f7220 */ /* 0x000fe40000410000 */
[----:B------:R-:W-:Y:S01]  /*8ac0*/  LDSM.16.MT88.4 R88, [R232+0x900] ;  /* 0x00090000e858783b */ /* 0x000fe20000004200 */
[--C-:B------:R-:W-:Y:S02]  /*8ad0*/  FFMA.FTZ R161, R161, c[0x0][0x2d0], -R152.reuse ;  /* 0x0000b400a1a17a23 */ /* 0x100fe40000010898 */
[--C-:B------:R-:W-:Y:S02]  /*8ae0*/  FFMA.FTZ R158, R158, c[0x0][0x2d0], -R153.reuse ;  /* 0x0000b4009e9e7a23 */ /* 0x100fe40000010899 */
[C---:B------:R-:W-:Y:S01]  /*8af0*/  HMMA.16816.F32 R44, R128.reuse, R52, R44 ;  /* 0x00000034802c723c */ /* 0x040fe2000000182c */
[----:B------:R-:W1:Y:S02]  /*8b00*/  MUFU.EX2 R183, R183 ;  /* 0x000000b700b77308 */ /* 0x000e640000000800 */
[--C-:B------:R-:W-:Y:S01]  /*8b10*/  FFMA.FTZ R160, R160, c[0x0][0x2d0], -R153.reuse ;  /* 0x0000b400a0a07a23 */ /* 0x100fe20000010899 */
[----:B---3--:R-:W-:Y:S01]  /*8b20*/  F2FP.PACK_AB R69, R107, R106 ;  /* 0x0000006a6b45723e */ /* 0x008fe200000000ff */
[--C-:B------:R-:W-:Y:S02]  /*8b30*/  FFMA.FTZ R156, R156, c[0x0][0x2d0], -R152.reuse ;  /* 0x0000b4009c9c7a23 */ /* 0x100fe40000010898 */
[C---:B------:R-:W-:Y:S01]  /*8b40*/  FMUL.FTZ R52, R2.reuse, R80 ;  /* 0x0000005002347220 */ /* 0x040fe20000410000 */
[C---:B------:R-:W-:Y:S03]  /*8b50*/  HMMA.16816.F32 R48, R128.reuse, R54, R48 ;  /* 0x000000368030723c */ /* 0x040fe60000001830 */
[----:B------:R-:W3:Y:S01]  /*8b60*/  MUFU.EX2 R200, R200 ;  /* 0x000000c800c87308 */ /* 0x000ee20000000800 */
[----:B------:R-:W-:Y:S02]  /*8b70*/  FMUL.FTZ R53, R2, R81 ;  /* 0x0000005102357220 */ /* 0x000fe40000410000 */
[--C-:B------:R-:W-:Y:S02]  /*8b80*/  FFMA.FTZ R155, R155, c[0x0][0x2d0], -R152.reuse ;  /* 0x0000b4009b9b7a23 */ /* 0x100fe40000010898 */
[C---:B------:R-:W-:Y:S04]  /*8b90*/  FMUL.FTZ R54, R0.reuse, R82 ;  /* 0x0000005200367220 */ /* 0x040fe80000410000 */
[----:B------:R-:W-:Y:S01]  /*8ba0*/  FMUL.FTZ R55, R0, R83 ;  /* 0x0000005300377220 */ /* 0x000fe20000410000 */
[----:B------:R-:W-:Y:S01]  /*8bb0*/  MUFU.EX2 R204, R204 ;  /* 0x000000cc00cc7308 */ /* 0x000fe20000000800 */
[----:B------:R-:W4:Y:S01]  /*8bc0*/  LDSM.16.MT88.4 R80, [R234+0x900] ;  /* 0x00090000ea50783b */ /* 0x000f220000004200 */
[----:B------:R-:W-:Y:S02]  /*8bd0*/  FFMA.FTZ R154, R154, c[0x0][0x2d0], -R153 ;  /* 0x0000b4009a9a7a23 */ /* 0x000fe40000010899 */
[----:B------:R-:W-:Y:S02]  /*8be0*/  FFMA.FTZ R134, R134, c[0x0][0x2d0], -R152 ;  /* 0x0000b40086867a23 */ /* 0x000fe40000010898 */
[C---:B------:R-:W-:Y:S03]  /*8bf0*/  HMMA.16816.F32 R52, R128.reuse, R60, R52 ;  /* 0x0000003c8034723c */ /* 0x040fe60000001834 */
[----:B------:R-:W-:Y:S01]  /*8c00*/  FFMA.FTZ R150, R2, R249, R150 ;  /* 0x000000f902967223 */ /* 0x000fe20000010096 */
[----:B------:R-:W5:Y:S01]  /*8c10*/  MUFU.EX2 R203, R203 ;  /* 0x000000cb00cb7308 */ /* 0x000f620000000800 */
[----:B------:R-:W-:Y:S02]  /*8c20*/  FFMA.FTZ R146, R0, R248, R146 ;  /* 0x000000f800927223 */ /* 0x000fe40000010092 */
[C---:B------:R-:W-:Y:S01]  /*8c30*/  FMUL.FTZ R60, R2.reuse, R72 ;  /* 0x00000048023c7220 */ /* 0x040fe20000410000 */
[C---:B------:R-:W-:Y:S04]  /*8c40*/  HMMA.16816.F32 R56, R128.reuse, R62, R56 ;  /* 0x0000003e8038723c */ /* 0x040fe80000001838 */
[----:B------:R-:W-:Y:S02]  /*8c50*/  FMUL.FTZ R61, R2, R73 ;  /* 0x00000049023d7220 */ /* 0x000fe40000410000 */
[----:B------:R-:W1:Y:S01]  /*8c60*/  MUFU.EX2 R205, R205 ;  /* 0x000000cd00cd7308 */ /* 0x000e620000000800 */
[C---:B------:R-:W-:Y:S02]  /*8c70*/  FMUL.FTZ R62, R0.reuse, R74 ;  /* 0x0000004a003e7220 */ /* 0x040fe40000410000 */
[----:B------:R-:W-:Y:S02]  /*8c80*/  FMUL.FTZ R63, R0, R75 ;  /* 0x0000004b003f7220 */ /* 0x000fe40000410000 */
[----:B------:R-:W1:Y:S01]  /*8c90*/  LDSM.16.MT88.4 R72, [R233+0x900] ;  /* 0x00090000e948783b */ /* 0x000e620000004200 */
[----:B------:R-:W-:Y:S02]  /*8ca0*/  FADD.FTZ R150, R149, R150 ;  /* 0x0000009695967221 */ /* 0x000fe40000010000 */
[----:B------:R-:W-:Y:S02]  /*8cb0*/  FADD.FTZ R146, R145, R146 ;  /* 0x0000009291927221 */ /* 0x000fe40000010000 */
[C---:B--2---:R-:W-:Y:S01]  /*8cc0*/  HMMA.16816.F32 R60, R128.reuse, R84, R60 ;  /* 0x00000054803c723c */ /* 0x044fe2000000183c */
[----:B------:R-:W-:Y:S02]  /*8cd0*/  MUFU.EX2 R206, R206 ;  /* 0x000000ce00ce7308 */ /* 0x000fe40000000800 */
[----:B------:R-:W-:Y:S02]  /*8ce0*/  FADD.FTZ R150, R148, R150 ;  /* 0x0000009694967221 */ /* 0x000fe40000010000 */
[----:B------:R-:W-:Y:S02]  /*8cf0*/  FADD.FTZ R146, R144, R146 ;  /* 0x0000009290927221 */ /* 0x000fe40000010000 */
[----:B------:R-:W-:Y:S01]  /*8d00*/  FADD.FTZ R147, R147, R150 ;  /* 0x0000009693937221 */ /* 0x000fe20000010000 */
[----:B------:R-:W-:Y:S01]  /*8d10*/  HMMA.16816.F32 R64, R128, R86, R64 ;  /* 0x000000568040723c */ /* 0x000fe20000001840 */
[----:B------:R-:W2:Y:S02]  /*8d20*/  LDSM.16.MT88.4 R84, [R236+0x4900] ;  /* 0x00490000ec54783b */ /* 0x000ea40000004200 */
[----:B------:R-:W1:Y:S01]  /*8d30*/  MUFU.EX2 R208, R208 ;  /* 0x000000d000d07308 */ /* 0x000e620000000800 */
[----:B------:R-:W-:Y:S02]  /*8d40*/  FADD.FTZ R135, R135, R146 ;  /* 0x0000009287877221 */ /* 0x000fe40000010000 */
[----:B------:R-:W-:Y:S02]  /*8d50*/  FADD.FTZ R147, R104, R147 ;  /* 0x0000009368937221 */ /* 0x000fe40000010000 */
[C---:B------:R-:W-:Y:S05]  /*8d60*/  HMMA.16816.F32 R4, R68.reuse, R76, R4 ;  /* 0x0000004c4404723c */ /* 0x040fea0000001804 */
[----:B------:R-:W-:Y:S01]  /*8d70*/  MUFU.EX2 R211, R211 ;  /* 0x000000d300d37308 */ /* 0x000fe20000000800 */
[----:B------:R-:W-:Y:S02]  /*8d80*/  FADD.FTZ R135, R106, R135 ;  /* 0x000000876a877221 */ /* 0x000fe40000010000 */
[C---:B------:R-:W-:Y:S01]  /*8d90*/  HMMA.16816.F32 R8, R68.reuse, R78, R8 ;  /* 0x0000004e4408723c */ /* 0x040fe20000001808 */
[----:B------:R-:W2:Y:S03]  /*8da0*/  LDSM.16.MT88.4 R76, [R234+0x4900] ;  /* 0x00490000ea4c783b */ /* 0x000ea60000004200 */
[----:B------:R-:W-:Y:S02]  /*8db0*/  FADD.FTZ R105, R105, R147 ;  /* 0x0000009369697221 */ /* 0x000fe40000010000 */
[----:B------:R-:W-:Y:S01]  /*8dc0*/  FADD.FTZ R107, R107, R135 ;  /* 0x000000876b6b7221 */ /* 0x000fe20000010000 */
[----:B------:R-:W2:Y:S01]  /*8dd0*/  MUFU.EX2 R251, R251 ;  /* 0x000000fb00fb7308 */ /* 0x000ea20000000800 */
[C---:B----4-:R-:W-:Y:S04]  /*8de0*/  HMMA.16816.F32 R12, R68.reuse, R80, R12 ;  /* 0x00000050440c723c */ /* 0x050fe8000000180c */
[----:B------:R-:W-:Y:S02]  /*8df0*/  FADD.FTZ R105, R157, R105 ;  /* 0x000000699d697221 */ /* 0x000fe40000010000 */
[----:B------:R-:W-:Y:S02]  /*8e00*/  FADD.FTZ R107, R162, R107 ;  /* 0x0000006ba26b7221 */ /* 0x000fe40000010000 */
[C---:B------:R-:W-:Y:S01]  /*8e10*/  HMMA.16816.F32 R16, R68.reuse, R82, R16 ;  /* 0x000000524410723c */ /* 0x040fe20000001810 */
[----:B------:R-:W-:Y:S01]  /*8e20*/  LDSM.16.MT88.4 R80, [R232+0x4900] ;  /* 0x00490000e850783b */ /* 0x000fe20000004200 */
[----:B------:R-:W-:Y:S02]  /*8e30*/  MUFU.EX2 R252, R252 ;  /* 0x000000fc00fc7308 */ /* 0x000fe40000000800 */
[----:B------:R-:W-:Y:S02]  /*8e40*/  FADD.FTZ R159, R159, R105 ;  /* 0x000000699f9f7221 */ /* 0x000fe40000010000 */
[----:B------:R-:W-:Y:S02]  /*8e50*/  FADD.FTZ R165, R165, R107 ;  /* 0x0000006ba5a57221 */ /* 0x000fe40000010000 */
[C---:B-1----:R-:W-:Y:S04]  /*8e60*/  HMMA.16816.F32 R20, R68.reuse, R72, R20 ;  /* 0x000000484414723c */ /* 0x042fe80000001814 */
[----:B------:R-:W-:Y:S01]  /*8e70*/  MUFU.EX2 R250, R250 ;  /* 0x000000fa00fa7308 */ /* 0x000fe20000000800 */
[----:B------:R-:W-:Y:S02]  /*8e80*/  FADD.FTZ R159, R171, R159 ;  /* 0x0000009fab9f7221 */ /* 0x000fe40000010000 */
[----:B------:R-:W-:Y:S01]  /*8e90*/  FADD.FTZ R165, R177, R165 ;  /* 0x000000a5b1a57221 */ /* 0x000fe20000010000 */
[C---:B------:R-:W-:Y:S01]  /*8ea0*/  HMMA.16816.F32 R24, R68.reuse, R74, R24 ;  /* 0x0000004a4418723c */ /* 0x040fe20000001818 */
[----:B------:R-:W1:Y:S05]  /*8eb0*/  LDSM.16.MT88.4 R72, [R233+0x4900] ;  /* 0x00490000e948783b */ /* 0x000e6a0000004200 */
[----:B------:R-:W-:Y:S02]  /*8ec0*/  MUFU.EX2 R210, R210 ;  /* 0x000000d200d27308 */ /* 0x000fe40000000800 */
[C---:B------:R-:W-:Y:S08]  /*8ed0*/  HMMA.16816.F32 R28, R68.reuse, R88, R28 ;  /* 0x00000058441c723c */ /* 0x040ff0000000181c */
[C---:B------:R-:W-:Y:S01]  /*8ee0*/  HMMA.16816.F32 R32, R68.reuse, R90, R32 ;  /* 0x0000005a4420723c */ /* 0x040fe20000001820 */
[----:B------:R-:W-:Y:S01]  /*8ef0*/  LDSM.16.MT88.4 R88, [R234+0x5100] ;  /* 0x00510000ea58783b */ /* 0x000fe20000004200 */
[----:B------:R-:W-:Y:S06]  /*8f00*/  MUFU.EX2 R209, R209 ;  /* 0x000000d100d17308 */ /* 0x000fec0000000800 */
[C---:B--2---:R-:W-:Y:S04]  /*8f10*/  HMMA.16816.F32 R36, R68.reuse, R84, R36 ;  /* 0x000000544424723c */ /* 0x044fe80000001824 */
[----:B------:R-:W-:Y:S04]  /*8f20*/  MUFU.EX2 R207, R207 ;  /* 0x000000cf00cf7308 */ /* 0x000fe80000000800 */
[C---:B------:R-:W-:Y:S01]  /*8f30*/  HMMA.16816.F32 R40, R68.reuse, R86, R40 ;  /* 0x000000564428723c */ /* 0x040fe20000001828 */
[----:B------:R-:W-:Y:S05]  /*8f40*/  LDSM.16.MT88.4 R84, [R232+0x1100] ;  /* 0x00110000e854783b */ /* 0x000fea0000004200 */
[----:B------:R-:W-:Y:S02]  /*8f50*/  MUFU.EX2 R202, R202 ;  /* 0x000000ca00ca7308 */ /* 0x000fe40000000800 */
[C---:B------:R-:W-:Y:S08]  /*8f60*/  HMMA.16816.F32 R44, R68.reuse, R76, R44 ;  /* 0x0000004c442c723c */ /* 0x040ff0000000182c */
[C---:B------:R-:W-:Y:S01]  /*8f70*/  HMMA.16816.F32 R48, R68.reuse, R78, R48 ;  /* 0x0000004e4430723c */ /* 0x040fe20000001830 */
[----:B------:R-:W2:Y:S01]  /*8f80*/  LDSM.16.MT88.4 R76, [R236+0x1100] ;  /* 0x00110000ec4c783b */ /* 0x000ea20000004200 */
[----:B------:R-:W-:Y:S06]  /*8f90*/  MUFU.EX2 R201, R201 ;  /* 0x000000c900c97308 */ /* 0x000fec0000000800 */
[C---:B-1----:R-:W-:Y:S04]  /*8fa0*/  HMMA.16816.F32 R52, R68.reuse, R72, R52 ;  /* 0x000000484434723c */ /* 0x042fe80000001834 */
[----:B------:R-:W-:Y:S04]  /*8fb0*/  MUFU.EX2 R182, R182 ;  /* 0x000000b600b67308 */ /* 0x000fe80000000800 */
[C---:B------:R-:W-:Y:S01]  /*8fc0*/  HMMA.16816.F32 R56, R68.reuse, R74, R56 ;  /* 0x0000004a4438723c */ /* 0x040fe20000001838 */
[----:B------:R-:W1:Y:S05]  /*8fd0*/  LDSM.16.MT88.4 R72, [R234+0x1100] ;  /* 0x00110000ea48783b */ /* 0x000e6a0000004200 */
[----:B------:R-:W-:Y:S02]  /*8fe0*/  MUFU.EX2 R170, R170 ;  /* 0x000000aa00aa7308 */ /* 0x000fe40000000800 */
[C---:B------:R-:W-:Y:S08]  /*8ff0*/  HMMA.16816.F32 R60, R68.reuse, R80, R60 ;  /* 0x00000050443c723c */ /* 0x040ff0000000183c */
[----:B------:R-:W-:Y:S01]  /*9000*/  HMMA.16816.F32 R64, R68, R82, R64 ;  /* 0x000000524440723c */ /* 0x000fe20000001840 */
[----:B------:R-:W4:Y:S01]  /*9010*/  LDSM.16.MT88.4 R80, [R233+0x1100] ;  /* 0x00110000e950783b */ /* 0x000f220000004200 */
[----:B------:R-:W-:Y:S05]  /*9020*/  MUFU.EX2 R169, R169 ;  /* 0x000000a900a97308 */ /* 0x000fea0000000800 */
[C---:B------:R-:W-:Y:S01]  /*9030*/  F2FP.PACK_AB R68, R176.reuse, R171 ;  /* 0x000000abb044723e */ /* 0x040fe200000000ff */
[----:B------:R-:W-:Y:S01]  /*9040*/  FADD.FTZ R176, R176, R159 ;  /* 0x0000009fb0b07221 */ /* 0x000fe20000010000 */
[----:B------:R-:W-:Y:S03]  /*9050*/  F2FP.PACK_AB R69, R178, R177 ;  /* 0x000000b1b245723e */ /* 0x000fe600000000ff */
[----:B------:R-:W-:Y:S01]  /*9060*/  F2FP.PACK_AB R70, R180, R179 ;  /* 0x000000b3b446723e */ /* 0x000fe200000000ff */
[----:B------:R-:W-:Y:S01]  /*9070*/  MUFU.EX2 R168, R168 ;  /* 0x000000a800a87308 */ /* 0x000fe20000000800 */
[----:B------:R-:W-:Y:S01]  /*9080*/  F2FP.PACK_AB R71, R183, R181 ;  /* 0x000000b5b747723e */ /* 0x000fe200000000ff */
[----:B------:R-:W-:Y:S02]  /*9090*/  FADD.FTZ R178, R178, R165 ;  /* 0x000000a5b2b27221 */ /* 0x000fe40000010000 */
[----:B------:R-:W-:Y:S02]  /*90a0*/  FADD.FTZ R176, R179, R176 ;  /* 0x000000b0b3b07221 */ /* 0x000fe40000010000 */
[----:B------:R-:W-:Y:S02]  /*90b0*/  FADD.FTZ R178, R181, R178 ;  /* 0x000000b2b5b27221 */ /* 0x000fe40000010000 */
[C---:B--2---:R-:W-:Y:S02]  /*90c0*/  HMMA.16816.F32 R4, R68.reuse, R76, R4 ;  /* 0x0000004c4404723c */ /* 0x044fe40000001804 */
[----:B------:R-:W-:Y:S01]  /*90d0*/  MUFU.EX2 R167, R167 ;  /* 0x000000a700a77308 */ /* 0x000fe20000000800 */
[----:B------:R-:W-:Y:S02]  /*90e0*/  FADD.FTZ R180, R180, R176 ;  /* 0x000000b0b4b47221 */ /* 0x000fe40000010000 */
[----:B------:R-:W-:Y:S02]  /*90f0*/  FADD.FTZ R183, R183, R178 ;  /* 0x000000b2b7b77221 */ /* 0x000fe40000010000 */
[----:B---3--:R-:W-:Y:S01]  /*9100*/  FADD.FTZ R180, R200, R180 ;  /* 0x000000b4c8b47221 */ /* 0x008fe20000010000 */
[C---:B------:R-:W-:Y:S01]  /*9110*/  HMMA.16816.F32 R8, R68.reuse, R78, R8 ;  /* 0x0000004e4408723c */ /* 0x040fe20000001808 */
[----:B------:R-:W2:Y:S03]  /*9120*/  LDSM.16.MT88.4 R76, [R236+0x5100] ;  /* 0x00510000ec4c783b */ /* 0x000ea60000004200 */
[----:B------:R-:W-:Y:S01]  /*9130*/  MUFU.EX2 R166, R166 ;  /* 0x000000a600a67308 */ /* 0x000fe20000000800 */
[----:B-----5:R-:W-:Y:S03]  /*9140*/  FADD.FTZ R183, R203, R183 ;  /* 0x000000b7cbb77221 */ /* 0x020fe60000010000 */
[C---:B-1----:R-:W-:Y:S06]  /*9150*/  HMMA.16816.F32 R12, R68.reuse, R72, R12 ;  /* 0x00000048440c723c */ /* 0x042fec000000180c */
[----:B------:R-:W-:Y:S02]  /*9160*/  MUFU.EX2 R164, R164 ;  /* 0x000000a400a47308 */ /* 0x000fe40000000800 */
[C---:B------:R-:W-:Y:S01]  /*9170*/  HMMA.16816.F32 R16, R68.reuse, R74, R16 ;  /* 0x0000004a4410723c */ /* 0x040fe20000001810 */
[----:B------:R-:W1:Y:S07]  /*9180*/  LDSM.16.MT88.4 R72, [R236+0x1900] ;  /* 0x00190000ec48783b */ /* 0x000e6e0000004200 */
[C---:B----4-:R-:W-:Y:S01]  /*9190*/  HMMA.16816.F32 R20, R68.reuse, R80, R20 ;  /* 0x000000504414723c */ /* 0x050fe20000001814 */
[----:B------:R-:W-:Y:S07]  /*91a0*/  MUFU.EX2 R163, R163 ;  /* 0x000000a300a37308 */ /* 0x000fee0000000800 */
[C---:B------:R-:W-:Y:S01]  /*91b0*/  HMMA.16816.F32 R24, R68.reuse, R82, R24 ;  /* 0x000000524418723c */ /* 0x040fe20000001818 */
[----:B------:R-:W3:Y:S02]  /*91c0*/  LDSM.16.MT88.4 R80, [R233+0x1900] ;  /* 0x00190000e950783b */ /* 0x000ee40000004200 */
[----:B------:R-:W-:Y:S05]  /*91d0*/  MUFU.EX2 R161, R161 ;  /* 0x000000a100a17308 */ /* 0x000fea0000000800 */
[C---:B------:R-:W-:Y:S05]  /*91e0*/  HMMA.16816.F32 R28, R68.reuse, R84, R28 ;  /* 0x00000054441c723c */ /* 0x040fea000000181c */
[----:B------:R-:W-:Y:S02]  /*91f0*/  MUFU.EX2 R158, R158 ;  /* 0x0000009e009e7308 */ /* 0x000fe40000000800 */
[--C-:B------:R-:W-:Y:S01]  /*9200*/  FFMA.FTZ R84, R123, c[0x0][0x2d0], -R153.reuse ;  /* 0x0000b4007b547a23 */ /* 0x100fe20000010899 */
[C---:B------:R-:W-:Y:S07]  /*9210*/  HMMA.16816.F32 R32, R68.reuse, R86, R32 ;  /* 0x000000564420723c */ /* 0x040fee0000001820 */
[----:B------:R-:W-:Y:S01]  /*9220*/  MUFU.EX2 R160, R160 ;  /* 0x000000a000a07308 */ /* 0x000fe20000000800 */
[C---:B--2---:R-:W-:Y:S08]  /*9230*/  HMMA.16816.F32 R36, R68.reuse, R76, R36 ;  /* 0x0000004c4424723c */ /* 0x044ff00000001824 */
[C---:B------:R-:W-:Y:S01]  /*9240*/  HMMA.16816.F32 R40, R68.reuse, R78, R40 ;  /* 0x0000004e4428723c */ /* 0x040fe20000001828 */
[----:B------:R-:W2:Y:S01]  /*9250*/  LDSM.16.MT88.4 R76, [R232+0x1900] ;  /* 0x00190000e84c783b */ /* 0x000ea20000004200 */
[----:B------:R-:W-:Y:S06]  /*9260*/  MUFU.EX2 R156, R156 ;  /* 0x0000009c009c7308 */ /* 0x000fec0000000800 */
[C---:B------:R-:W-:Y:S04]  /*9270*/  HMMA.16816.F32 R44, R68.reuse, R88, R44 ;  /* 0x00000058442c723c */ /* 0x040fe8000000182c */
[----:B------:R-:W-:Y:S03]  /*9280*/  MUFU.EX2 R155, R155 ;  /* 0x0000009b009b7308 */ /* 0x000fe60000000800 */
[----:B------:R-:W-:Y:S01]  /*9290*/  FFMA.FTZ R88, R127, c[0x0][0x2d0], -R153 ;  /* 0x0000b4007f587a23 */ /* 0x000fe20000010899 */
[C---:B------:R-:W-:Y:S06]  /*92a0*/  HMMA.16816.F32 R48, R68.reuse, R90, R48 ;  /* 0x0000005a4430723c */ /* 0x040fec0000001830 */
[----:B------:R4:W-:Y:S02]  /*92b0*/  MUFU.EX2 R108, R88 ;  /* 0x00000058006c7308 */ /* 0x0009e40000000800 */
[C---:B------:R-:W-:Y:S08]  /*92c0*/  HMMA.16816.F32 R52, R68.reuse, R92, R52 ;  /* 0x0000005c4434723c */ /* 0x040ff00000001834 */
[C---:B------:R-:W-:Y:S01]  /*92d0*/  HMMA.16816.F32 R56, R68.reuse, R94, R56 ;  /* 0x0000005e4438723c */ /* 0x040fe20000001838 */
[----:B------:R-:W-:Y:S01]  /*92e0*/  LDSM.16.MT88.4 R92, [R233+0x6100] ;  /* 0x00610000e95c783b */ /* 0x000fe20000004200 */
[----:B------:R-:W-:Y:S06]  /*92f0*/  MUFU.EX2 R154, R154 ;  /* 0x0000009a009a7308 */ /* 0x000fec0000000800 */
[C---:B------:R-:W-:Y:S04]  /*9300*/  HMMA.16816.F32 R60, R68.reuse, R96, R60 ;  /* 0x00000060443c723c */ /* 0x040fe8000000183c */
[----:B------:R-:W-:Y:S01]  /*9310*/  MUFU.EX2 R134, R134 ;  /* 0x0000008600867308 */ /* 0x000fe20000000800 */
[----:B----4-:R-:W-:Y:S03]  /*9320*/  LDSM.16.MT88.4 R88, [R234+0x6100] ;  /* 0x00610000ea58783b */ /* 0x010fe60000004200 */
[----:B------:R-:W-:Y:S05]  /*9330*/  HMMA.16816.F32 R64, R68, R98, R64 ;  /* 0x000000624440723c */ /* 0x000fea0000001840 */
[----:B------:R-:W-:Y:S02]  /*9340*/  LDSM.16.MT88.4 R96, [R234+0x2900] ;  /* 0x00290000ea60783b */ /* 0x000fe40000004200 */
[C---:B------:R-:W-:Y:S01]  /*9350*/  F2FP.PACK_AB R68, R204.reuse, R200 ;  /* 0x000000c8cc44723e */ /* 0x040fe200000000ff */
[----:B------:R-:W-:Y:S01]  /*9360*/  FADD.FTZ R204, R204, R180 ;  /* 0x000000b4cccc7221 */ /* 0x000fe20000010000 */
[C---:B------:R-:W-:Y:S03]  /*9370*/  F2FP.PACK_AB R69, R205.reuse, R203 ;  /* 0x000000cbcd45723e */ /* 0x040fe600000000ff */
[----:B------:R-:W-:Y:S01]  /*9380*/  F2FP.PACK_AB R70, R208, R206 ;  /* 0x000000ced046723e */ /* 0x000fe200000000ff */
[----:B------:R-:W-:Y:S01]  /*9390*/  FADD.FTZ R205, R205, R183 ;  /* 0x000000b7cdcd7221 */ /* 0x000fe20000010000 */
[----:B------:R-:W-:Y:S01]  /*93a0*/  F2FP.PACK_AB R71, R251, R211 ;  /* 0x000000d3fb47723e */ /* 0x000fe200000000ff */
[----:B------:R-:W-:Y:S02]  /*93b0*/  FADD.FTZ R204, R206, R204 ;  /* 0x000000cccecc7221 */ /* 0x000fe40000010000 */
[----:B------:R-:W-:Y:S02]  /*93c0*/  FADD.FTZ R205, R211, R205 ;  /* 0x000000cdd3cd7221 */ /* 0x000fe40000010000 */
[----:B------:R-:W-:Y:S02]  /*93d0*/  FADD.FTZ R208, R208, R204 ;  /* 0x000000ccd0d07221 */ /* 0x000fe40000010000 */
[C---:B-1----:R-:W-:Y:S03]  /*93e0*/  HMMA.16816.F32 R4, R68.reuse, R72, R4 ;  /* 0x000000484404723c */ /* 0x042fe60000001804 */
[----:B------:R-:W-:Y:S05]  /*93f0*/  FADD.FTZ R251, R251, R205 ;  /* 0x000000cdfbfb7221 */ /* 0x000fea0000010000 */
[C---:B------:R-:W-:Y:S01]  /*9400*/  HMMA.16816.F32 R8, R68.reuse, R74, R8 ;  /* 0x0000004a4408723c */ /* 0x040fe20000001808 */
[----:B------:R-:W1:Y:S07]  /*9410*/  LDSM.16.MT88.4 R72, [R236+0x5900] ;  /* 0x00590000ec48783b */ /* 0x000e6e0000004200 */
[C---:B------:R-:W-:Y:S01]  /*9420*/  HMMA.16816.F32 R12, R68.reuse, R100, R12 ;  /* 0x00000064440c723c */ /* 0x040fe2000000180c */
[----:B------:R4:W-:Y:S07]  /*9430*/  MUFU.EX2 R100, R84 ;  /* 0x0000005400647308 */ /* 0x0009ee0000000800 */
[C---:B------:R-:W-:Y:S08]  /*9440*/  HMMA.16816.F32 R16, R68.reuse, R102, R16 ;  /* 0x000000664410723c */ /* 0x040ff00000001810 */
[C---:B---3--:R-:W-:Y:S07]  /*9450*/  HMMA.16816.F32 R20, R68.reuse, R80, R20 ;  /* 0x000000504414723c */ /* 0x048fee0000001814 */
[--C-:B------:R-:W-:Y:S01]  /*9460*/  FFMA.FTZ R80, R122, c[0x0][0x2d0], -R153.reuse ;  /* 0x0000b4007a507a23 */ /* 0x100fe20000010899 */
[C---:B------:R-:W-:Y:S01]  /*9470*/  HMMA.16816.F32 R24, R68.reuse, R82, R24 ;  /* 0x000000524418723c */ /* 0x040fe20000001818 */
[----:B----4-:R-:W3:Y:S02]  /*9480*/  LDSM.16.MT88.4 R84, [R234+0x5900] ;  /* 0x00590000ea54783b */ /* 0x010ee40000004200 */
[----:B------:R4:W5:Y:S05]  /*9490*/  MUFU.EX2 R102, R80 ;  /* 0x0000005000667308 */ /* 0x00096a0000000800 */
[C---:B--2---:R-:W-:Y:S07]  /*94a0*/  HMMA.16816.F32 R28, R68.reuse, R76, R28 ;  /* 0x0000004c441c723c */ /* 0x044fee000000181c */
[--C-:B------:R-:W-:Y:S01]  /*94b0*/  FFMA.FTZ R76, R120, c[0x0][0x2d0], -R152.reuse ;  /* 0x0000b400784c7a23 */ /* 0x100fe20000010898 */
[C---:B------:R-:W-:Y:S03]  /*94c0*/  HMMA.16816.F32 R32, R68.reuse, R78, R32 ;  /* 0x0000004e4420723c */ /* 0x040fe60000001820 */
[----:B------:R2:W-:Y:S05]  /*94d0*/  MUFU.EX2 R103, R76 ;  /* 0x0000004c00677308 */ /* 0x0005ea0000000800 */
[C---:B-1----:R-:W-:Y:S04]  /*94e0*/  HMMA.16816.F32 R36, R68.reuse, R72, R36 ;  /* 0x000000484424723c */ /* 0x042fe80000001824 */
[--C-:B----4-:R-:W-:Y:S03]  /*94f0*/  FFMA.FTZ R80, R121, c[0x0][0x2d0], -R152.reuse ;  /* 0x0000b40079507a23 */ /* 0x110fe60000010898 */
[--C-:B------:R-:W-:Y:S01]  /*9500*/  FFMA.FTZ R72, R126, c[0x0][0x2d0], -R153.reuse ;  /* 0x0000b4007e487a23 */ /* 0x100fe20000010899 */
[C---:B------:R-:W-:Y:S01]  /*9510*/  HMMA.16816.F32 R40, R68.reuse, R74, R40 ;  /* 0x0000004a4428723c */ /* 0x040fe20000001828 */
[----:B------:R1:W-:Y:S03]  /*9520*/  MUFU.EX2 R101, R80 ;  /* 0x0000005000657308 */ /* 0x0003e60000000800 */
[----:B------:R-:W-:Y:S04]  /*9530*/  FFMA.FTZ R153, R151, c[0x0][0x2d0], -R153 ;  /* 0x0000b40097997a23 */ /* 0x000fe80000010899 */
[C---:B---3--:R-:W-:Y:S03]  /*9540*/  HMMA.16816.F32 R44, R68.reuse, R84, R44 ;  /* 0x00000054442c723c */ /* 0x048fe6000000182c */
[----:B------:R3:W-:Y:S01]  /*9550*/  MUFU.EX2 R110, R72 ;  /* 0x00000048006e7308 */ /* 0x0007e20000000800 */
[----:B--2---:R-:W-:Y:S03]  /*9560*/  LDSM.16.MT88.4 R76, [R232+0x5900] ;  /* 0x00590000e84c783b */ /* 0x004fe60000004200 */
[--C-:B------:R-:W-:Y:S01]  /*9570*/  FFMA.FTZ R84, R124, c[0x0][0x2d0], -R152.reuse ;  /* 0x0000b4007c547a23 */ /* 0x100fe20000010898 */
[C---:B------:R-:W-:Y:S05]  /*9580*/  HMMA.16816.F32 R48, R68.reuse, R86, R48 ;  /* 0x000000564430723c */ /* 0x040fea0000001830 */
[----:B------:R2:W4:Y:S01]  /*9590*/  MUFU.EX2 R111, R84 ;  /* 0x00000054006f7308 */ /* 0x0005220000000800 */
[----:B-1----:R-:W1:Y:S09]  /*95a0*/  LDSM.16.MT88.4 R80, [R233+0x5900] ;  /* 0x00590000e950783b */ /* 0x002e720000004200 */
[----:B------:R-:W-:Y:S01]  /*95b0*/  MUFU.EX2 R153, R153 ;  /* 0x0000009900997308 */ /* 0x000fe20000000800 */
[--C-:B---3--:R-:W-:Y:S02]  /*95c0*/  FFMA.FTZ R72, R125, c[0x0][0x2d0], -R152.reuse ;  /* 0x0000b4007d487a23 */ /* 0x108fe40000010898 */
[----:B------:R-:W-:Y:S01]  /*95d0*/  LDSM.16.MT88.4 R124, [R236+0x3900] ;  /* 0x00390000ec7c783b */ /* 0x000fe20000004200 */
[----:B------:R-:W-:Y:S01]  /*95e0*/  FFMA.FTZ R152, R133, c[0x0][0x2d0], -R152 ;  /* 0x0000b40085987a23 */ /* 0x000fe20000010898 */
[----:B-----5:R-:W-:Y:S05]  /*95f0*/  MOV R133, R102 ;  /* 0x0000006600857202 */ /* 0x020fea0000000f00 */
[----:B------:R3:W5:Y:S01]  /*9600*/  MUFU.EX2 R109, R72 ;  /* 0x00000048006d7308 */ /* 0x0007620000000800 */
[----:B--2---:R-:W-:Y:S01]  /*9610*/  LDSM.16.MT88.4 R84, [R234+0x2100] ;  /* 0x00210000ea54783b */ /* 0x004fe20000004200 */
[----:B----4-:R-:W-:Y:S08]  /*9620*/  MOV R151, R111 ;  /* 0x0000006f00977202 */ /* 0x010ff00000000f00 */
[----:B------:R-:W2:Y:S01]  /*9630*/  MUFU.EX2 R152, R152 ;  /* 0x0000009800987308 */ /* 0x000ea20000000800 */
[C---:B-1----:R-:W-:Y:S01]  /*9640*/  HMMA.16816.F32 R52, R68.reuse, R80, R52 ;  /* 0x000000504434723c */ /* 0x042fe20000001834 */
[----:B---3--:R-:W1:Y:S07]  /*9650*/  LDSM.16.MT88.4 R72, [R236+0x2100] ;  /* 0x00210000ec48783b */ /* 0x008e6e0000004200 */
[C---:B------:R-:W-:Y:S01]  /*9660*/  HMMA.16816.F32 R56, R68.reuse, R82, R56 ;  /* 0x000000524438723c */ /* 0x040fe20000001838 */
[----:B------:R-:W3:Y:S07]  /*9670*/  LDSM.16.MT88.4 R80, [R233+0x2100] ;  /* 0x00210000e950783b */ /* 0x000eee0000004200 */
[C---:B------:R-:W-:Y:S08]  /*9680*/  HMMA.16816.F32 R60, R68.reuse, R76, R60 ;  /* 0x0000004c443c723c */ /* 0x040ff0000000183c */
[----:B------:R-:W-:Y:S01]  /*9690*/  HMMA.16816.F32 R64, R68, R78, R64 ;  /* 0x0000004e4440723c */ /* 0x000fe20000001840 */
[----:B------:R-:W4:Y:S06]  /*96a0*/  LDSM.16.MT88.4 R76, [R232+0x2100] ;  /* 0x00210000e84c783b */ /* 0x000f2c0000004200 */
[----:B------:R-:W-:Y:S02]  /*96b0*/  F2FP.PACK_AB R68, R102, R100 ;  /* 0x000000646644723e */ /* 0x000fe400000000ff */
[----:B------:R-:W-:Y:S03]  /*96c0*/  F2FP.PACK_AB R69, R103, R101 ;  /* 0x000000656745723e */ /* 0x000fe600000000ff */
[----:B------:R-:W-:Y:S02]  /*96d0*/  F2FP.PACK_AB R70, R110, R108 ;  /* 0x0000006c6e46723e */ /* 0x000fe400000000ff */
[----:B-----5:R-:W-:Y:S07]  /*96e0*/  F2FP.PACK_AB R71, R111, R109 ;  /* 0x0000006d6f47723e */ /* 0x020fee00000000ff */
[C---:B-1----:R-:W-:Y:S08]  /*96f0*/  HMMA.16816.F32 R4, R68.reuse, R72, R4 ;  /* 0x000000484404723c */ /* 0x042ff00000001804 */
[C---:B------:R-:W-:Y:S01]  /*9700*/  HMMA.16816.F32 R8, R68.reuse, R74, R8 ;  /* 0x0000004a4408723c */ /* 0x040fe20000001808 */
[----:B------:R-:W1:Y:S07]  /*9710*/  LDSM.16.MT88.4 R72, [R236+0x6100] ;  /* 0x00610000ec48783b */ /* 0x000e6e0000004200 */
[C---:B------:R-:W-:Y:S08]  /*9720*/  HMMA.16816.F32 R12, R68.reuse, R84, R12 ;  /* 0x00000054440c723c */ /* 0x040ff0000000180c */
[C---:B------:R-:W-:Y:S01]  /*9730*/  HMMA.16816.F32 R16, R68.reuse, R86, R16 ;  /* 0x000000564410723c */ /* 0x040fe20000001810 */
[----:B------:R-:W5:Y:S07]  /*9740*/  LDSM.16.MT88.4 R84, [R232+0x6100] ;  /* 0x00610000e854783b */ /* 0x000f6e0000004200 */
[C---:B---3--:R-:W-:Y:S08]  /*9750*/  HMMA.16816.F32 R20, R68.reuse, R80, R20 ;  /* 0x000000504414723c */ /* 0x048ff00000001814 */
[C---:B------:R-:W-:Y:S01]  /*9760*/  HMMA.16816.F32 R24, R68.reuse, R82, R24 ;  /* 0x000000524418723c */ /* 0x040fe20000001818 */
[----:B------:R-:W3:Y:S07]  /*9770*/  LDSM.16.MT88.4 R80, [R236+0x2900] ;  /* 0x00290000ec50783b */ /* 0x000eee0000004200 */
[C---:B----4-:R-:W-:Y:S08]  /*9780*/  HMMA.16816.F32 R28, R68.reuse, R76, R28 ;  /* 0x0000004c441c723c */ /* 0x050ff0000000181c */
[C---:B------:R-:W-:Y:S01]  /*9790*/  HMMA.16816.F32 R32, R68.reuse, R78, R32 ;  /* 0x0000004e4420723c */ /* 0x040fe20000001820 */
[----:B------:R-:W4:Y:S07]  /*97a0*/  LDSM.16.MT88.4 R76, [R233+0x2900] ;  /* 0x00290000e94c783b */ /* 0x000f2e0000004200 */
[C---:B-1----:R-:W-:Y:S08]  /*97b0*/  HMMA.16816.F32 R36, R68.reuse, R72, R36 ;  /* 0x000000484424723c */ /* 0x042ff00000001824 */
[C---:B------:R-:W-:Y:S01]  /*97c0*/  HMMA.16816.F32 R40, R68.reuse, R74, R40 ;  /* 0x0000004a4428723c */ /* 0x040fe20000001828 */
[----:B------:R-:W1:Y:S07]  /*97d0*/  LDSM.16.MT88.4 R72, [R232+0x2900] ;  /* 0x00290000e848783b */ /* 0x000e6e0000004200 */
[C---:B------:R-:W-:Y:S08]  /*97e0*/  HMMA.16816.F32 R44, R68.reuse, R88, R44 ;  /* 0x00000058442c723c */ /* 0x040ff0000000182c */
[C---:B------:R-:W-:Y:S01]  /*97f0*/  HMMA.16816.F32 R48, R68.reuse, R90, R48 ;  /* 0x0000005a4430723c */ /* 0x040fe20000001830 */
[----:B------:R-:W-:Y:S07]  /*9800*/  LDSM.16.MT88.4 R88, [R234+0x7100] ;  /* 0x00710000ea58783b */ /* 0x000fee0000004200 */
[C---:B------:R-:W-:Y:S08]  /*9810*/  HMMA.16816.F32 R52, R68.reuse, R92, R52 ;  /* 0x0000005c4434723c */ /* 0x040ff00000001834 */
[C---:B------:R-:W-:Y:S01]  /*9820*/  HMMA.16816.F32 R56, R68.reuse, R94, R56 ;  /* 0x0000005e4438723c */ /* 0x040fe20000001838 */
[----:B------:R-:W-:Y:S07]  /*9830*/  LDSM.16.MT88.4 R92, [R233+0x7100] ;  /* 0x00710000e95c783b */ /* 0x000fee0000004200 */
[C---:B-----5:R-:W-:Y:S08]  /*9840*/  HMMA.16816.F32 R60, R68.reuse, R84, R60 ;  /* 0x00000054443c723c */ /* 0x060ff0000000183c */
[----:B------:R-:W-:Y:S01]  /*9850*/  HMMA.16816.F32 R64, R68, R86, R64 ;  /* 0x000000564440723c */ /* 0x000fe20000001840 */
[----:B------:R-:W-:Y:S06]  /*9860*/  LDSM.16.MT88.4 R84, [R234+0x6900] ;  /* 0x00690000ea54783b */ /* 0x000fec0000004200 */
[----:B------:R-:W-:Y:S02]  /*9870*/  F2FP.PACK_AB R68, R250, R252 ;  /* 0x000000fcfa44723e */ /* 0x000fe400000000ff */
[----:B------:R-:W-:Y:S03]  /*9880*/  F2FP.PACK_AB R69, R209, R210 ;  /* 0x000000d2d145723e */ /* 0x000fe600000000ff */
[----:B------:R-:W-:Y:S02]  /*9890*/  F2FP.PACK_AB R70, R202, R207 ;  /* 0x000000cfca46723e */ /* 0x000fe400000000ff */
[----:B------:R-:W-:Y:S07]  /*98a0*/  F2FP.PACK_AB R71, R182, R201 ;  /* 0x000000c9b647723e */ /* 0x000fee00000000ff */
[C---:B---3--:R-:W-:Y:S08]  /*98b0*/  HMMA.16816.F32 R4, R68.reuse, R80, R4 ;  /* 0x000000504404723c */ /* 0x048ff00000001804 */
[C---:B------:R-:W-:Y:S01]  /*98c0*/  HMMA.16816.F32 R8, R68.reuse, R82, R8 ;  /* 0x000000524408723c */ /* 0x040fe20000001808 */
[----:B------:R-:W3:Y:S07]  /*98d0*/  LDSM.16.MT88.4 R80, [R236+0x6900] ;  /* 0x00690000ec50783b */ /* 0x000eee0000004200 */
[C---:B------:R-:W-:Y:S08]  /*98e0*/  HMMA.16816.F32 R12, R68.reuse, R96, R12 ;  /* 0x00000060440c723c */ /* 0x040ff0000000180c */
[C---:B------:R-:W-:Y:S01]  /*98f0*/  HMMA.16816.F32 R16, R68.reuse, R98, R16 ;  /* 0x000000624410723c */ /* 0x040fe20000001810 */
[----:B------:R-:W-:Y:S07]  /*9900*/  LDSM.16.MT88.4 R96, [R232+0x7100] ;  /* 0x00710000e860783b */ /* 0x000fee0000004200 */
[C---:B----4-:R-:W-:Y:S08]  /*9910*/  HMMA.16816.F32 R20, R68.reuse, R76, R20 ;  /* 0x0000004c4414723c */ /* 0x050ff00000001814 */
[C---:B------:R-:W-:Y:S01]  /*9920*/  HMMA.16816.F32 R24, R68.reuse, R78, R24 ;  /* 0x0000004e4418723c */ /* 0x040fe20000001818 */
[----:B------:R-:W4:Y:S07]  /*9930*/  LDSM.16.MT88.4 R76, [R233+0x6900] ;  /* 0x00690000e94c783b */ /* 0x000f2e0000004200 */
        /* <DEDUP_REMOVED lines=13> */
[----:B------:R-:W-:Y:S01]  /*9a10*/  HMMA.16816.F32 R64, R68, R74, R64 ;  /* 0x0000004a4440723c */ /* 0x000fe20000001840 */
[----:B------:R-:W1:Y:S06]  /*9a20*/  LDSM.16.MT88.4 R72, [R233+0x3100] ;  /* 0x00310000e948783b */ /* 0x000e6c0000004200 */
[----:B------:R-:W-:Y:S02]  /*9a30*/  F2FP.PACK_AB R68, R169, R170 ;  /* 0x000000aaa944723e */ /* 0x000fe400000000ff */
[----:B------:R-:W-:Y:S03]  /*9a40*/  F2FP.PACK_AB R69, R167, R168 ;  /* 0x000000a8a745723e */ /* 0x000fe600000000ff */
[----:B------:R-:W-:Y:S02]  /*9a50*/  F2FP.PACK_AB R70, R164, R166 ;  /* 0x000000a6a446723e */ /* 0x000fe400000000ff */
[----:B------:R-:W-:Y:S07]  /*9a60*/  F2FP.PACK_AB R71, R161, R163 ;  /* 0x000000a3a147723e */ /* 0x000fee00000000ff */
[C---:B---3--:R-:W-:Y:S08]  /*9a70*/  HMMA.16816.F32 R4, R68.reuse, R80, R4 ;  /* 0x000000504404723c */ /* 0x048ff00000001804 */
[C---:B------:R-:W-:Y:S01]  /*9a80*/  HMMA.16816.F32 R8, R68.reuse, R82, R8 ;  /* 0x000000524408723c */ /* 0x040fe20000001808 */
[----:B------:R-:W3:Y:S07]  /*9a90*/  LDSM.16.MT88.4 R80, [R236+0x7100] ;  /* 0x00710000ec50783b */ /* 0x000eee0000004200 */
[C---:B----4-:R-:W-:Y:S08]  /*9aa0*/  HMMA.16816.F32 R12, R68.reuse, R76, R12 ;  /* 0x0000004c440c723c */ /* 0x050ff0000000180c */
[C---:B------:R-:W-:Y:S01]  /*9ab0*/  HMMA.16816.F32 R16, R68.reuse, R78, R16 ;  /* 0x0000004e4410723c */ /* 0x040fe20000001810 */
[----:B------:R-:W-:Y:S07]  /*9ac0*/  LDSM.16.MT88.4 R76, [R233+0x7900] ;  /* 0x00790000e94c783b */ /* 0x000fee0000004200 */
[C---:B-1----:R-:W-:Y:S07]  /*9ad0*/  HMMA.16816.F32 R20, R68.reuse, R72, R20 ;  /* 0x000000484414723c */ /* 0x042fee0000001814 */
[----:B------:R-:W-:Y:S01]  /*9ae0*/  MOV R73, R110 ;  /* 0x0000006e00497202 */ /* 0x000fe20000000f00 */
[C---:B------:R-:W-:Y:S04]  /*9af0*/  HMMA.16816.F32 R24, R68.reuse, R74, R24 ;  /* 0x0000004a4418723c */ /* 0x040fe80000001818 */
[----:B------:R-:W-:Y:S03]  /*9b00*/  MOV R72, R109 ;  /* 0x0000006d00487202 */ /* 0x000fe60000000f00 */
[----:B------:R-:W-:Y:S01]  /*9b10*/  MOV R75, R108 ;  /* 0x0000006c004b7202 */ /* 0x000fe20000000f00 */
[C---:B------:R-:W-:Y:S01]  /*9b20*/  HMMA.16816.F32 R28, R68.reuse, R84, R28 ;  /* 0x00000054441c723c */ /* 0x040fe2000000181c */
[----:B------:R-:W1:Y:S03]  /*9b30*/  LDSM.16.MT88.4 R108, [R233+0x3900] ;  /* 0x00390000e96c783b */ /* 0x000e660000004200 */
[----:B------:R-:W-:Y:S04]  /*9b40*/  MOV R74, R103 ;  /* 0x00000067004a7202 */ /* 0x000fe80000000f00 */
[C---:B------:R-:W-:Y:S01]  /*9b50*/  HMMA.16816.F32 R32, R68.reuse, R86, R32 ;  /* 0x000000564420723c */ /* 0x040fe20000001820 */
[----:B------:R-:W-:Y:S07]  /*9b60*/  LDSM.16.MT88.4 R84, [R234+0x7900] ;  /* 0x00790000ea54783b */ /* 0x000fee0000004200 */
[C---:B---3--:R-:W-:Y:S07]  /*9b70*/  HMMA.16816.F32 R36, R68.reuse, R80, R36 ;  /* 0x000000504424723c */ /* 0x048fee0000001824 */
[----:B------:R-:W-:Y:S01]  /*9b80*/  MOV R81, R101 ;  /* 0x0000006500517202 */ /* 0x000fe20000000f00 */
[C---:B------:R-:W-:Y:S04]  /*9b90*/  HMMA.16816.F32 R40, R68.reuse, R82, R40 ;  /* 0x000000524428723c */ /* 0x040fe80000001828 */
[----:B------:R-:W-:Y:S01]  /*9ba0*/  MOV R80, R100 ;  /* 0x0000006400507202 */ /* 0x000fe20000000f00 */
[----:B------:R-:W-:Y:S01]  /*9bb0*/  FADD.FTZ R2, R81, R251 ;  /* 0x000000fb51027221 */ /* 0x000fe20000010000 */
[----:B------:R-:W3:Y:S02]  /*9bc0*/  LDSM.16.MT88.4 R100, [R232+0x3900] ;  /* 0x00390000e864783b */ /* 0x000ee40000004200 */
        /* <DEDUP_REMOVED lines=9> */
[C---:B------:R-:W-:Y:S01]  /*9c60*/  HMMA.16816.F32 R56, R68.reuse, R94, R56 ;  /* 0x0000005e4438723c */ /* 0x040fe20000001838 */
[----:B------:R-:W4:Y:S03]  /*9c70*/  LDSM.16.MT88.4 R92, [R236+0x7900] ;  /* 0x00790000ec5c783b */ /* 0x000f260000004200 */
[----:B------:R-:W-:Y:S02]  /*9c80*/  FADD.FTZ R0, R73, R0 ;  /* 0x0000000049007221 */ /* 0x000fe40000010000 */
[----:B------:R-:W-:Y:S02]  /*9c90*/  FADD.FTZ R2, R210, R2 ;  /* 0x00000002d2027221 */ /* 0x000fe40000010000 */
[C---:B------:R-:W-:Y:S04]  /*9ca0*/  HMMA.16816.F32 R60, R68.reuse, R96, R60 ;  /* 0x00000060443c723c */ /* 0x040fe8000000183c */
[----:B------:R-:W-:Y:S02]  /*9cb0*/  FADD.FTZ R0, R252, R0 ;  /* 0x00000000fc007221 */ /* 0x000fe40000010000 */
[----:B------:R-:W-:Y:S01]  /*9cc0*/  FADD.FTZ R209, R209, R2 ;  /* 0x00000002d1d17221 */ /* 0x000fe20000010000 */
[----:B------:R-:W-:Y:S01]  /*9cd0*/  MOV R2, R132 ;  /* 0x0000008400027202 */ /* 0x000fe20000000f00 */
[----:B------:R-:W-:Y:S04]  /*9ce0*/  HMMA.16816.F32 R64, R68, R98, R64 ;  /* 0x000000624440723c */ /* 0x000fe80000001840 */
[----:B------:R-:W-:Y:S01]  /*9cf0*/  FADD.FTZ R250, R250, R0 ;  /* 0x00000000fafa7221 */ /* 0x000fe20000010000 */
[----:B------:R-:W-:Y:S01]  /*9d00*/  MOV R0, R3 ;  /* 0x0000000300007202 */ /* 0x000fe20000000f00 */
[----:B------:R-:W-:Y:S01]  /*9d10*/  FADD.FTZ R209, R201, R209 ;  /* 0x000000d1c9d17221 */ /* 0x000fe20000010000 */
[----:B------:R-:W-:Y:S01]  /*9d20*/  F2FP.PACK_AB R68, R160, R158 ;  /* 0x0000009ea044723e */ /* 0x000fe200000000ff */
[----:B------:R-:W-:Y:S01]  /*9d30*/  FADD.FTZ R250, R207, R250 ;  /* 0x000000facffa7221 */ /* 0x000fe20000010000 */
[----:B------:R-:W-:Y:S03]  /*9d40*/  F2FP.PACK_AB R69, R155, R156 ;  /* 0x0000009c9b45723e */ /* 0x000fe600000000ff */
[----:B------:R-:W-:Y:S01]  /*9d50*/  F2FP.PACK_AB R70, R153, R154 ;  /* 0x0000009a9946723e */ /* 0x000fe200000000ff */
[----:B------:R-:W-:Y:S01]  /*9d60*/  FADD.FTZ R202, R202, R250 ;  /* 0x000000facaca7221 */ /* 0x000fe20000010000 */
[----:B--2---:R-:W-:Y:S01]  /*9d70*/  F2FP.PACK_AB R71, R152, R134 ;  /* 0x000000869847723e */ /* 0x004fe200000000ff */
[----:B------:R-:W-:Y:S02]  /*9d80*/  FADD.FTZ R182, R182, R209 ;  /* 0x000000d1b6b67221 */ /* 0x000fe40000010000 */
[----:B------:R-:W-:Y:S02]  /*9d90*/  FADD.FTZ R202, R170, R202 ;  /* 0x000000caaaca7221 */ /* 0x000fe40000010000 */
[----:B------:R-:W-:Y:S02]  /*9da0*/  FADD.FTZ R182, R168, R182 ;  /* 0x000000b6a8b67221 */ /* 0x000fe40000010000 */
[C---:B------:R-:W-:Y:S01]  /*9db0*/  HMMA.16816.F32 R128, R68.reuse, R124, R4 ;  /* 0x0000007c4480723c */ /* 0x040fe20000001804 */
[----:B------:R-:W2:Y:S02]  /*9dc0*/  LDSM.16.MT88.4 R4, [R232+0x7900] ;  /* 0x00790000e804783b */ /* 0x000ea40000004200 */
[----:B------:R-:W-:Y:S02]  /*9dd0*/  FADD.FTZ R169, R169, R202 ;  /* 0x000000caa9a97221 */ /* 0x000fe40000010000 */
[----:B------:R-:W-:Y:S02]  /*9de0*/  FADD.FTZ R167, R167, R182 ;  /* 0x000000b6a7a77221 */ /* 0x000fe40000010000 */
[----:B------:R-:W-:Y:S01]  /*9df0*/  FADD.FTZ R169, R166, R169 ;  /* 0x000000a9a6a97221 */ /* 0x000fe20000010000 */
        /* <DEDUP_REMOVED lines=15> */
[C---:B---3--:R-:W-:Y:S04]  /*9ef0*/  HMMA.16816.F32 R104, R68.reuse, R100, R28 ;  /* 0x000000644468723c */ /* 0x048fe8000000181c */
[----:B------:R-:W-:Y:S04]  /*9f00*/  FADD.FTZ R248, R152, R161 ;  /* 0x000000a198f87221 */ /* 0x000fe80000010000 */
[C---:B------:R-:W-:Y:S08]  /*9f10*/  HMMA.16816.F32 R100, R68.reuse, R102, R32 ;  /* 0x000000664464723c */ /* 0x040ff00000001820 */
[C---:B----4-:R-:W-:Y:S08]  /*9f20*/  HMMA.16816.F32 R96, R68.reuse, R92, R36 ;  /* 0x0000005c4460723c */ /* 0x050ff00000001824 */
[C---:B------:R-:W-:Y:S08]  /*9f30*/  HMMA.16816.F32 R92, R68.reuse, R94, R40 ;  /* 0x0000005e445c723c */ /* 0x040ff00000001828 */
[C---:B------:R-:W-:Y:S08]  /*9f40*/  HMMA.16816.F32 R88, R68.reuse, R84, R44 ;  /* 0x000000544458723c */ /* 0x040ff0000000182c */
[C---:B------:R-:W-:Y:S08]  /*9f50*/  HMMA.16816.F32 R84, R68.reuse, R86, R48 ;  /* 0x000000564454723c */ /* 0x040ff00000001830 */
[C---:B------:R-:W-:Y:S08]  /*9f60*/  HMMA.16816.F32 R80, R68.reuse, R76, R52 ;  /* 0x0000004c4450723c */ /* 0x040ff00000001834 */
[C---:B------:R-:W-:Y:S08]  /*9f70*/  HMMA.16816.F32 R76, R68.reuse, R78, R56 ;  /* 0x0000004e444c723c */ /* 0x040ff00000001838 */
[C---:B--2---:R-:W-:Y:S08]  /*9f80*/  HMMA.16816.F32 R72, R68.reuse, R4, R60 ;  /* 0x000000044448723c */ /* 0x044ff0000000183c */
[----:B------:R-:W-:Y:S01]  /*9f90*/  HMMA.16816.F32 R68, R68, R6, R64 ;  /* 0x000000064444723c */ /* 0x000fe20000001840 */
[----:B------:R-:W-:-:S07]  /*9fa0*/  @P1 BRA `(.L_x_27) ;  /* 0xffffc2e000001947 */ /* 0x000fce000383ffff */
.L_x_26:
[----:B------:R-:W1:Y:S01]  /*9fb0*/  SHFL.BFLY PT, R5, R249, 0x2, 0x1f ;  /* 0x0c401f00f9057f89 */ /* 0x000e6200000e0000 */
[----:B------:R-:W-:-:S02]  /*9fc0*/  MOV R4, RZ ;  /* 0x000000ff00047202 */ /* 0x000fc40000000f00 */
[----:B------:R-:W-:Y:S01]  /*9fd0*/  MOV R6, 0xff800000 ;  /* 0xff80000000067802 */ /* 0x000fe20000000f00 */
[----:B------:R-:W2:Y:S01]  /*9fe0*/  SHFL.BFLY PT, R0, R248, 0x2, 0x1f ;  /* 0x0c401f00f8007f89 */ /* 0x000ea200000e0000 */
[----:B------:R-:W-:Y:S02]  /*9ff0*/  MOV R7, 0xff800000 ;  /* 0xff80000000077802 */ /* 0x000fe40000000f00 */
[----:B------:R-:W-:Y:S01]  /*a000*/  PLOP3.LUT P2, PT, PT, PT, PT, 0x8, 0x0 ;  /* 0x000000000000781c */ /* 0x000fe20003f4e170 */
[----:B-1----:R-:W-:Y:S02]  /*a010*/  FADD.FTZ R5, R5, R249 ;  /* 0x000000f905057221 */ /* 0x002fe40000010000 */
[----:B--2---:R-:W-:-:S03]  /*a020*/  FADD.FTZ R248, R0, R248 ;  /* 0x000000f800f87221 */ /* 0x004fc60000010000 */
[----:B------:R-:W1:Y:S04]  /*a030*/  SHFL.BFLY PT, R2, R5, 0x1, 0x1f ;  /* 0x0c201f0005027f89 */ /* 0x000e6800000e0000 */
[----:B------:R-:W2:Y:S01]  /*a040*/  SHFL.BFLY PT, R0, R248, 0x1, 0x1f ;  /* 0x0c201f00f8007f89 */ /* 0x000ea200000e0000 */
[----:B-1----:R-:W-:Y:S01]  /*a050*/  FADD.FTZ R5, R5, R2 ;  /* 0x0000000205057221 */ /* 0x002fe20000010000 */
[----:B------:R-:W-:Y:S01]  /*a060*/  MOV R2, RZ ;  /* 0x000000ff00027202 */ /* 0x000fe20000000f00 */
[----:B--2---:R-:W-:-:S03]  /*a070*/  FADD.FTZ R0, R0, R248 ;  /* 0x000000f800007221 */ /* 0x004fc60000010000 */
[----:B------:R-:W-:Y:S02]  /*a080*/  FSETP.NE.FTZ.AND P1, PT, R5, RZ, PT ;  /* 0x000000ff0500720b */ /* 0x000fe40003f35000 */
[----:B------:R-:W-:-:S11]  /*a090*/  FSETP.NE.FTZ.AND P0, PT, R0, RZ, PT ;  /* 0x000000ff0000720b */ /* 0x000fd60003f15000 */
[----:B------:R-:W1:Y:S01]  /*a0a0*/  @P1 MUFU.RCP R4, R5 ;  /* 0x0000000500041308 */ /* 0x000e620000001000 */
[----:B------:R-:W-:Y:S02]  /*a0b0*/  @P1 MOV R9, 0x3f317218 ;  /* 0x3f31721800091802 */ /* 0x000fe40000000f00 */
[----:B------:R-:W-:-:S03]  /*a0c0*/  @P0 MOV R8, 0x3f317218 ;  /* 0x3f31721800080802 */ /* 0x000fc60000000f00 */
[----:B------:R-:W-:Y:S02]  /*a0d0*/  @P1 FMUL.FTZ R9, R9, c[0x0][0x2d0] ;  /* 0x0000b40009091a20 */ /* 0x000fe40000410000 */
[----:B------:R-:W-:Y:S01]  /*a0e0*/  @P0 MUFU.RCP R2, R0 ;  /* 0x0000000000020308 */ /* 0x000fe20000001000 */
[----:B------:R-:W-:-:S07]  /*a0f0*/  @P0 FMUL.FTZ R8, R8, c[0x0][0x2d0] ;  /* 0x0000b40008080a20 */ /* 0x000fce0000410000 */
[----:B------:R-:W2:Y:S01]  /*a100*/  @P1 MUFU.LG2 R5, R5 ;  /* 0x0000000500051308 */ /* 0x000ea20000000c00 */
[C---:B-1----:R-:W-:Y:S02]  /*a110*/  FMUL.FTZ R128, R4.reuse, R128 ;  /* 0x0000008004807220 */ /* 0x042fe40000410000 */
[C---:B------:R-:W-:Y:S02]  /*a120*/  FMUL.FTZ R129, R4.reuse, R129 ;  /* 0x0000008104817220 */ /* 0x040fe40000410000 */
[C---:B------:R-:W-:Y:S02]  /*a130*/  FMUL.FTZ R124, R4.reuse, R124 ;  /* 0x0000007c047c7220 */ /* 0x040fe40000410000 */
[C---:B------:R-:W-:Y:S01]  /*a140*/  FMUL.FTZ R125, R4.reuse, R125 ;  /* 0x0000007d047d7220 */ /* 0x040fe20000410000 */
[----:B------:R-:W1:Y:S01]  /*a150*/  @P0 MUFU.LG2 R0, R0 ;  /* 0x0000000000000308 */ /* 0x000e620000000c00 */
[C---:B------:R-:W-:Y:S02]  /*a160*/  FMUL.FTZ R120, R4.reuse, R120 ;  /* 0x0000007804787220 */ /* 0x040fe40000410000 */
[----:B------:R-:W-:-:S02]  /*a170*/  FMUL.FTZ R121, R4, R121 ;  /* 0x0000007904797220 */ /* 0x000fc40000410000 */
[C---:B------:R-:W-:Y:S02]  /*a180*/  FMUL.FTZ R116, R4.reuse, R116 ;  /* 0x0000007404747220 */ /* 0x040fe40000410000 */
[C---:B------:R-:W-:Y:S02]  /*a190*/  FMUL.FTZ R117, R4.reuse, R117 ;  /* 0x0000007504757220 */ /* 0x040fe40000410000 */
[----:B--2---:R-:W-:Y:S02]  /*a1a0*/  @P1 FMUL.FTZ R5, R5, 0.69314718246459960938 ;  /* 0x3f31721805051820 */ /* 0x004fe40000410000 */
[C---:B------:R-:W-:Y:S02]  /*a1b0*/  FMUL.FTZ R112, R4.reuse, R112 ;  /* 0x0000007004707220 */ /* 0x040fe40000410000 */
[C---:B------:R-:W-:Y:S02]  /*a1c0*/  FMUL.FTZ R113, R4.reuse, R113 ;  /* 0x0000007104717220 */ /* 0x040fe40000410000 */
[----:B------:R-:W-:-:S02]  /*a1d0*/  FMUL.FTZ R108, R4, R108 ;  /* 0x0000006c046c7220 */ /* 0x000fc40000410000 */
[----:B-1----:R-:W-:Y:S02]  /*a1e0*/  @P0 FMUL.FTZ R0, R0, 0.69314718246459960938 ;  /* 0x3f31721800000820 */ /* 0x002fe40000410000 */
        /* <DEDUP_REMOVED lines=19> */
[----:B------:R-:W-:Y:S02]  /*a320*/  FMUL.FTZ R68, R4, R68 ;  /* 0x0000004404447220 */ /* 0x000fe40000410000 */
        /* <DEDUP_REMOVED lines=30> */
[----:B------:R-:W-:Y:S02]  /*a510*/  FMUL.FTZ R70, R2, R70 ;  /* 0x0000004602467220 */ /* 0x000fe40000410000 */
[----:B------:R-:W-:Y:S02]  /*a520*/  FMUL.FTZ R4, R4, R69 ;  /* 0x0000004504047220 */ /* 0x000fe40000410000 */
[----:B------:R-:W-:-:S02]  /*a530*/  FMUL.FTZ R2, R2, R71 ;  /* 0x0000004702027220 */ /* 0x000fc40000410000 */
[----:B------:R-:W-:Y:S02]  /*a540*/  @P1 FFMA.FTZ R6, R9, R132, R5 ;  /* 0x0000008409061223 */ /* 0x000fe40000010005 */
[----:B------:R-:W-:Y:S02]  /*a550*/  @P0 FFMA.FTZ R7, R8, R3, R0 ;  /* 0x0000000308070223 */ /* 0x000fe40000010000 */
.L_x_24:
[----:B------:R-:W-:Y:S01]  /*a560*/  USHF.R.S32.HI UR8, URZ, 0x1f, UR9 ;  /* 0x0000001f3f087899 */ /* 0x000fe20008011409 */
[----:B------:R-:W-:Y:S05]  /*a570*/  @P2 BRA `(.L_x_30) ;  /* 0x000013e000002947 */ /* 0x000fea0003800000 */
[----:B-----5:R-:W1:Y:S01]  /*a580*/  S2R R0, SR_TID.X ;  /* 0x0000000000007919 */ /* 0x020e620000002100 */
[----:B------:R-:W-:Y:S01]  /*a590*/  F2FP.PACK_AB R68, R4, R68 ;  /* 0x000000440444723e */ /* 0x000fe200000000ff */
[----:B------:R-:W-:Y:S01]  /*a5a0*/  ULDC.64 UR4, c[0x0][0x500] ;  /* 0x0001400000047ab9 */ /* 0x000fe20000000a00 */
[----:B------:R-:W-:Y:S01]  /*a5b0*/  F2FP.PACK_AB R128, R129, R128 ;  /* 0x000000808180723e */ /* 0x000fe200000000ff */
[----:B------:R-:W-:Y:S01]  /*a5c0*/  UISETP.NE.U32.AND UP1, UPT, URZ, UR4, UPT ;  /* 0x000000043f00728c */ /* 0x000fe2000bf25070 */
[----:B------:R-:W-:Y:S01]  /*a5d0*/  F2FP.PACK_AB R130, R131, R130 ;  /* 0x000000828382723e */ /* 0x000fe200000000ff */
[----:B------:R-:W-:Y:S01]  /*a5e0*/  UMOV UR6, 0x4 ;  /* 0x0000000400067882 */ /* 0x000fe20000000000 */
[----:B------:R-:W-:Y:S01]  /*a5f0*/  F2FP.PACK_AB R124, R125, R124 ;  /* 0x0000007c7d7c723e */ /* 0x000fe200000000ff */
[----:B------:R-:W-:Y:S01]  /*a600*/  UISETP.NE.AND.EX UP1, UPT, URZ, UR5, UPT, UP1 ;  /* 0x000000053f00728c */ /* 0x000fe2000bf25310 */
[----:B------:R-:W-:-:S02]  /*a610*/  F2FP.PACK_AB R126, R127, R126 ;  /* 0x0000007e7f7e723e */ /* 0x000fc400000000ff */
[----:B------:R-:W-:Y:S01]  /*a620*/  F2FP.PACK_AB R120, R121, R120 ;  /* 0x000000787978723e */ /* 0x000fe200000000ff */
[----:B------:R-:W-:Y:S01]  /*a630*/  ULDC.64 UR4, c[0x0][0x500] ;  /* 0x0001400000047ab9 */ /* 0x000fe20000000a00 */
[----:B------:R-:W-:Y:S01]  /*a640*/  F2FP.PACK_AB R122, R123, R122 ;  /* 0x0000007a7b7a723e */ /* 0x000fe200000000ff */
[----:B------:R-:W-:Y:S01]  /*a650*/  UIMAD.WIDE UR4, UR11, UR6, UR4 ;  /* 0x000000060b0472a5 */ /* 0x000fe2000f8e0204 */
[----:B------:R-:W-:Y:S02]  /*a660*/  F2FP.PACK_AB R116, R117, R116 ;  /* 0x000000747574723e */ /* 0x000fe400000000ff */
[----:B------:R-:W-:Y:S02]  /*a670*/  F2FP.PACK_AB R118, R119, R118 ;  /* 0x000000767776723e */ /* 0x000fe400000000ff */
[----:B------:R-:W-:Y:S02]  /*a680*/  F2FP.PACK_AB R112, R113, R112 ;  /* 0x000000707170723e */ /* 0x000fe400000000ff */
[----:B------:R-:W-:-:S02]  /*a690*/  F2FP.PACK_AB R114, R115, R114 ;  /* 0x000000727372723e */ /* 0x000fc400000000ff */
[----:B------:R-:W-:Y:S02]  /*a6a0*/  F2FP.PACK_AB R108, R109, R108 ;  /* 0x0000006c6d6c723e */ /* 0x000fe400000000ff */
[----:B-1----:R-:W-:Y:S02]  /*a6b0*/  SHF.R.S32.HI R3, RZ, 0x1f, R0 ;  /* 0x0000001fff037819 */ /* 0x002fe40000011400 */
[----:B------:R-:W-:Y:S02]  /*a6c0*/  F2FP.PACK_AB R110, R111, R110 ;  /* 0x0000006e6f6e723e */ /* 0x000fe400000000ff */
[----:B------:R-:W-:Y:S02]  /*a6d0*/  LEA.HI R5, R3, R0, RZ, 0x2 ;  /* 0x0000000003057211 */ /* 0x000fe400078f10ff */
[----:B------:R-:W-:Y:S02]  /*a6e0*/  F2FP.PACK_AB R104, R105, R104 ;  /* 0x000000686968723e */ /* 0x000fe400000000ff */
[----:B------:R-:W-:-:S02]  /*a6f0*/  SHF.R.S32.HI R9, RZ, 0x2, R5 ;  /* 0x00000002ff097819 */ /* 0x000fc40000011405 */
[----:B------:R-:W-:Y:S02]  /*a700*/  SHF.R.S32.HI R8, RZ, 0x1f, R5 ;  /* 0x0000001fff087819 */ /* 0x000fe40000011405 */
[----:B------:R-:W-:Y:S02]  /*a710*/  LOP3.LUT R5, R5, 0xfffffffc, RZ, 0xc0, !PT ;  /* 0xfffffffc05057812 */ /* 0x000fe400078ec0ff */
[----:B------:R-:W-:Y:S02]  /*a720*/  LEA.HI R8, R8, R9, RZ, 0x3 ;  /* 0x0000000908087211 */ /* 0x000fe400078f18ff */
[----:B------:R-:W-:Y:S01]  /*a730*/  F2FP.PACK_AB R106, R107, R106 ;  /* 0x0000006a6b6a723e */ /* 0x000fe200000000ff */
[----:B------:R-:W-:Y:S01]  /*a740*/  IMAD.IADD R5, R0, 0x1, -R5 ;  /* 0x0000000100057824 */ /* 0x000fe200078e0a05 */
[----:B------:R-:W-:Y:S02]  /*a750*/  LOP3.LUT R8, R8, 0xfffffff8, RZ, 0xc0, !PT ;  /* 0xfffffff808087812 */ /* 0x000fe400078ec0ff */
[----:B------:R-:W-:-:S02]  /*a760*/  F2FP.PACK_AB R100, R101, R100 ;  /* 0x000000646564723e */ /* 0x000fc400000000ff */
[----:B------:R-:W-:Y:S01]  /*a770*/  F2FP.PACK_AB R102, R103, R102 ;  /* 0x000000666766723e */ /* 0x000fe200000000ff */
[----:B------:R-:W-:Y:S01]  /*a780*/  IMAD.IADD R9, R9, 0x1, -R8 ;  /* 0x0000000109097824 */ /* 0x000fe200078e0a08 */
[----:B------:R-:W-:Y:S02]  /*a790*/  LEA.HI R8, R3, R0, RZ, 0x5 ;  /* 0x0000000003087211 */ /* 0x000fe400078f28ff */
[----:B------:R-:W-:Y:S01]  /*a7a0*/  F2FP.PACK_AB R96, R97, R96 ;  /* 0x000000606160723e */ /* 0x000fe200000000ff */
[C---:B------:R-:W-:Y:S01]  /*a7b0*/  IMAD.SHL.U32 R11, R9.reuse, 0x40, RZ ;  /* 0x00000040090b7824 */ /* 0x040fe200078e00ff */
[----:B------:R-:W-:Y:S02]  /*a7c0*/  SHF.R.S32.HI R10, RZ, 0x5, R8 ;  /* 0x00000005ff0a7819 */ /* 0x000fe40000011408 */
[----:B------:R-:W-:Y:S02]  /*a7d0*/  LOP3.LUT R13, R9, 0x1, RZ, 0xc0, !PT ;  /* 0x00000001090d7812 */ /* 0x000fe400078ec0ff */
[----:B------:R-:W-:Y:S01]  /*a7e0*/  LOP3.LUT R11, R11, 0x1c0, RZ, 0xc0, !PT ;  /* 0x000001c00b0b7812 */ /* 0x000fe200078ec0ff */
[----:B------:R-:W-:Y:S01]  /*a7f0*/  IMAD R12, R10, 0x200, R5 ;  /* 0x000002000a0c7824 */ /* 0x000fe200078e0205 */
[----:B------:R-:W-:-:S02]  /*a800*/  ISETP.NE.U32.AND P0, PT, R13, 0x1, PT ;  /* 0x000000010d00780c */ /* 0x000fc40003f05070 */
[----:B------:R-:W-:Y:S02]  /*a810*/  LEA.HI R11, R11, R11, RZ, 0x1d ;  /* 0x0000000b0b0b7211 */ /* 0x000fe400078fe8ff */
[----:B------:R-:W-:Y:S01]  /*a820*/  R2P PR, R9, 0x6 ;  /* 0x0000000609007804 */ /* 0x000fe20000000000 */
[----:B------:R-:W-:Y:S01]  /*a830*/  IMAD.MOV.U32 R9, RZ, RZ, 0x20 ;  /* 0x00000020ff097424 */ /* 0x000fe200078e00ff */
[----:B------:R-:W-:Y:S01]  /*a840*/  F2FP.PACK_AB R98, R99, R98 ;  /* 0x000000626362723e */ /* 0x000fe200000000ff */
[----:B------:R-:W-:Y:S01]  /*a850*/  IMAD.U32 R11, R12, 0x2, R11 ;  /* 0x000000020c0b7824 */ /* 0x000fe200078e000b */
[----:B------:R-:W-:Y:S02]  /*a860*/  F2FP.PACK_AB R92, R93, R92 ;  /* 0x0000005c5d5c723e */ /* 0x000fe400000000ff */
[----:B------:R-:W-:Y:S01]  /*a870*/  SEL R9, R9, 0xffffffe0, !P1 ;  /* 0xffffffe009097807 */ /* 0x000fe20004800000 */
[----:B------:R-:W-:Y:S01]  /*a880*/  IMAD.SHL.U32 R11, R11, 0x2, RZ ;  /* 0x000000020b0b7824 */ /* 0x000fe200078e00ff */
[----:B------:R-:W-:Y:S01]  /*a890*/  BAR.SYNC.DEFER_BLOCKING 0x1, 0x100 ;  /* 0x0044000000007b1d */ /* 0x000fe20000010000 */
[----:B------:R-:W-:-:S02]  /*a8a0*/  F2FP.PACK_AB R94, R95, R94 ;  /* 0x0000005e5f5e723e */ /* 0x000fc400000000ff */
[C---:B------:R-:W-:Y:S01]  /*a8b0*/  IMAD.IADD R13, R11.reuse, 0x1, R9 ;  /* 0x000000010b0d7824 */ /* 0x040fe200078e0209 */
[C---:B------:R-:W-:Y:S02]  /*a8c0*/  IADD3 R12, R11.reuse, 0x80, RZ ;  /* 0x000000800b0c7810 */ /* 0x040fe40007ffe0ff */
[----:B------:R-:W-:Y:S02]  /*a8d0*/  IADD3 R4, R11, 0x70, RZ ;  /* 0x000000700b047810 */ /* 0x000fe40007ffe0ff */
[----:B------:R-:W-:Y:S01]  /*a8e0*/  @P0 IADD3 R4, R12, 0x10, RZ ;  /* 0x000000100c040810 */ /* 0x000fe20007ffe0ff */
[----:B------:R-:W-:Y:S01]  /*a8f0*/  IMAD.MOV.U32 R12, RZ, RZ, 0x40 ;  /* 0x00000040ff0c7424 */ /* 0x000fe200078e00ff */
[----:B------:R-:W-:Y:S02]  /*a900*/  F2FP.PACK_AB R88, R89, R88 ;  /* 0x000000585958723e */ /* 0x000fe400000000ff */
[----:B------:R-:W-:Y:S01]  /*a910*/  F2FP.PACK_AB R90, R91, R90 ;  /* 0x0000005a5b5a723e */ /* 0x000fe200000000ff */
[----:B------:R-:W-:Y:S01]  /*a920*/  IMAD.IADD R9, R9, 0x1, R4 ;  /* 0x0000000109097824 */ /* 0x000fe200078e0204 */
[----:B------:R-:W-:-:S02]  /*a930*/  SEL R12, R12, 0xffffffc0, !P2 ;  /* 0xffffffc00c0c7807 */ /* 0x000fc40005000000 */
[----:B------:R-:W-:Y:S02]  /*a940*/  F2FP.PACK_AB R84, R85, R84 ;  /* 0x000000545554723e */ /* 0x000fe400000000ff */
[----:B------:R-:W-:Y:S01]  /*a950*/  F2FP.PACK_AB R86, R87, R86 ;  /* 0x000000565756723e */ /* 0x000fe200000000ff */
[----:B------:R-:W-:Y:S01]  /*a960*/  IMAD.IADD R14, R11, 0x1, R12 ;  /* 0x000000010b0e7824 */ /* 0x000fe200078e020c */
[----:B------:R-:W-:Y:S01]  /*a970*/  F2FP.PACK_AB R80, R81, R80 ;  /* 0x000000505150723e */ /* 0x000fe200000000ff */
[C---:B------:R-:W-:Y:S01]  /*a980*/  IMAD.IADD R15, R12.reuse, 0x1, R4 ;  /* 0x000000010c0f7824 */ /* 0x040fe200078e0204 */
[----:B------:R-:W-:Y:S01]  /*a990*/  F2FP.PACK_AB R82, R83, R82 ;  /* 0x000000525352723e */ /* 0x000fe200000000ff */
[----:B------:R-:W-:Y:S01]  /*a9a0*/  IMAD.IADD R16, R12, 0x1, R13 ;  /* 0x000000010c107824 */ /* 0x000fe200078e020d */
[----:B------:R-:W-:Y:S01]  /*a9b0*/  STS [R11+0x80], R128 ;  /* 0x000080800b007388 */ /* 0x000fe20000000800 */
[----:B------:R-:W-:Y:S01]  /*a9c0*/  IMAD.IADD R12, R9, 0x1, R12 ;  /* 0x00000001090c7824 */ /* 0x000fe200078e020c */
[----:B------:R-:W-:-:S02]  /*a9d0*/  F2FP.PACK_AB R76, R77, R76 ;  /* 0x0000004c4d4c723e */ /* 0x000fc400000000ff */
[----:B------:R-:W-:Y:S01]  /*a9e0*/  STS [R11+0x480], R130 ;  /* 0x000480820b007388 */ /* 0x000fe20000000800 */
[----:B------:R-:W-:Y:S02]  /*a9f0*/  F2FP.PACK_AB R78, R79, R78 ;  /* 0x0000004e4f4e723e */ /* 0x000fe400000000ff */
[----:B------:R-:W-:Y:S01]  /*aa00*/  F2FP.PACK_AB R72, R73, R72 ;  /* 0x000000484948723e */ /* 0x000fe200000000ff */
[----:B------:R-:W-:Y:S01]  /*aa10*/  STS [R4], R124 ;  /* 0x0000007c04007388 */ /* 0x000fe20000000800 */
[----:B------:R-:W-:Y:S02]  /*aa20*/  F2FP.PACK_AB R74, R75, R74 ;  /* 0x0000004a4b4a723e */ /* 0x000fe400000000ff */
[----:B------:R-:W-:Y:S01]  /*aa30*/  F2FP.PACK_AB R2, R2, R70 ;  /* 0x000000460202723e */ /* 0x000fe200000000ff */
[----:B------:R-:W-:Y:S01]  /*aa40*/  STS [R4+0x400], R126 ;  /* 0x0004007e04007388 */ /* 0x000fe20000000800 */
[----:B------:R-:W-:-:S03]  /*aa50*/  PLOP3.LUT P1, PT, PT, PT, UP1, 0x80, 0x0 ;  /* 0x000000000000781c */ /* 0x000fc60003f2f018 */
[----:B------:R-:W-:Y:S04]  /*aa60*/  STS [R13+0x80], R120 ;  /* 0x000080780d007388 */ /* 0x000fe80000000800 */
[----:B------:R-:W-:Y:S04]  /*aa70*/  STS [R13+0x480], R122 ;  /* 0x0004807a0d007388 */ /* 0x000fe80000000800 */
[----:B------:R-:W-:Y:S04]  /*aa80*/  STS [R9], R116 ;  /* 0x0000007409007388 */ /* 0x000fe80000000800 */
[----:B------:R-:W-:Y:S04]  /*aa90*/  STS [R9+0x400], R118 ;  /* 0x0004007609007388 */ /* 0x000fe80000000800 */
        /* <DEDUP_REMOVED lines=19> */
[----:B------:R2:W-:Y:S04]  /*abd0*/  STS [R15+0x4400], R78 ;  /* 0x0044004e0f007388 */ /* 0x0005e80000000800 */
[----:B------:R-:W-:Y:S04]  /*abe0*/  STS [R16+0x4080], R72 ;  /* 0x0040804810007388 */ /* 0x000fe80000000800 */
[----:B------:R-:W-:Y:S04]  /*abf0*/  STS [R16+0x4480], R74 ;  /* 0x0044804a10007388 */ /* 0x000fe80000000800 */
[----:B------:R-:W-:Y:S04]  /*ac00*/  STS [R12+0x4000], R68 ;  /* 0x004000440c007388 */ /* 0x000fe80000000800 */
[----:B------:R3:W-:Y:S01]  /*ac10*/  STS [R12+0x4400], R2 ;  /* 0x004400020c007388 */ /* 0x0007e20000000800 */
[----:B-1----:R-:W-:-:S02]  /*ac20*/  IMAD.U32 R14, RZ, RZ, UR4 ;  /* 0x00000004ff0e7e24 */ /* 0x002fc4000f8e00ff */
[----:B--2---:R-:W-:Y:S01]  /*ac30*/  IMAD.U32 R15, RZ, RZ, UR5 ;  /* 0x00000005ff0f7e24 */ /* 0x004fe2000f8e00ff */
[----:B------:R-:W-:Y:S06]  /*ac40*/  BAR.SYNC.DEFER_BLOCKING 0x1, 0x100 ;  /* 0x0044000000007b1d */ /* 0x000fec0000010000 */
[----:B------:R-:W-:Y:S02]  /*ac50*/  ULDC.64 UR4, c[0x0][0x508] ;  /* 0x0001420000047ab9 */ /* 0x000fe40000000a00 */
[----:B------:R-:W-:Y:S01]  /*ac60*/  UISETP.NE.U32.AND UP0, UPT, URZ, UR4, UPT ;  /* 0x000000043f00728c */ /* 0x000fe2000bf05070 */
[----:B------:R-:W2:Y:S03]  /*ac70*/  @P1 LDG.E R4, [R14.64] ;  /* 0x0000000c0e041981 */ /* 0x000ea6000c1e1900 */
[----:B------:R-:W-:Y:S01]  /*ac80*/  UISETP.NE.AND.EX UP0, UPT, URZ, UR5, UPT, UP0 ;  /* 0x000000053f00728c */ /* 0x000fe2000bf05300 */
[----:B---3--:R-:W-:-:S02]  /*ac90*/  IMAD.MOV.U32 R2, RZ, RZ, c[0x0][0x388] ;  /* 0x0000e200ff027624 */ /* 0x008fc400078e00ff */
[----:B------:R-:W-:-:S03]  /*aca0*/  ULDC.64 UR4, c[0x0][0x508] ;  /* 0x0001420000047ab9 */ /* 0x000fc60000000a00 */
[----:B------:R-:W-:-:S05]  /*acb0*/  PLOP3.LUT P0, PT, PT, PT, UP0, 0x80, 0x0 ;  /* 0x000000000000781c */ /* 0x000fca0003f0f008 */
[----:B------:R-:W-:-:S06]  /*acc0*/  @UP0 UIMAD.WIDE UR4, UR11, UR6, UR4 ;  /* 0x000000060b0402a5 */ /* 0x000fcc000f8e0204 */
[----:B------:R-:W-:Y:S02]  /*acd0*/  IMAD.U32 R12, RZ, RZ, UR4 ;  /* 0x00000004ff0c7e24 */ /* 0x000fe4000f8e00ff */
[----:B------:R-:W-:-:S05]  /*ace0*/  IMAD.U32 R13, RZ, RZ, UR5 ;  /* 0x00000005ff0d7e24 */ /* 0x000fca000f8e00ff */
[----:B------:R1:W5:Y:S01]  /*acf0*/  @P0 LDG.E R2, [R12.64] ;  /* 0x0000000c0c020981 */ /* 0x000362000c1e1900 */
[----:B------:R-:W-:Y:S02]  /*ad00*/  UMOV UR16, URZ ;  /* 0x0000003f00107c82 */ /* 0x000fe40008000000 */
[----:B------:R-:W-:Y:S01]  /*ad10*/  UMOV UR17, URZ ;  /* 0x0000003f00117c82 */ /* 0x000fe20008000000 */
[----:B--2---:R-:W2:Y:S02]  /*ad20*/  @P1 R2UR UR5, R4 ;  /* 0x00000000040513c2 */ /* 0x004ea400000e0000 */
[----:B--2---:R-:W-:Y:S02]  /*ad30*/  @UP1 USHF.R.S32.HI UR4, URZ, 0x1f, UR5 ;  /* 0x0000001f3f041899 */ /* 0x004fe40008011405 */
[----:B------:R-:W-:-:S05]  /*ad40*/  @UP1 UMOV UR16, UR5 ;  /* 0x0000000500101c82 */ /* 0x000fca0008000000 */
[----:B------:R-:W-:Y:S01]  /*ad50*/  @UP1 UMOV UR17, UR4 ;  /* 0x0000000400111c82 */ /* 0x000fe20008000000 */
[----:B------:R-:W-:Y:S05]  /*ad60*/  @P0 BRA `(.L_x_31) ;  /* 0x0000004000000947 */ /* 0x000fea0003800000 */
[----:B-1----:R-:W-:Y:S05]  /*ad70*/  @!P1 BRA `(.L_x_31) ;  /* 0x0000003000009947 */ /* 0x002fea0003800000 */
[----:B-----5:R1:W2:Y:S04]  /*ad80*/  LDG.E R2, [R14.64] ;  /* 0x0000000c0e027981 */ /* 0x0202a8000c1e1900 */
[----:B-1----:R-:W2:Y:S02]  /*ad90*/  LDG.E R14, [R14.64+0x4] ;  /* 0x0000040c0e0e7981 */ /* 0x002ea4000c1e1900 */
[----:B--2---:R-:W-:Y:S02]  /*ada0*/  IADD3 R2, -R2, R14, RZ ;  /* 0x0000000e02027210 */ /* 0x004fe40007ffe1ff */
.L_x_31:
[----:B-1----:R-:W-:Y:S01]  /*adb0*/  LOP3.LUT R4, R8, 0xffffffe0, RZ, 0xc0, !PT ;  /* 0xffffffe008047812 */ /* 0x002fe200078ec0ff */
[----:B------:R-:W1:Y:S01]  /*adc0*/  S2R R36, SR_CTAID.X ;  /* 0x0000000000247919 */ /* 0x000e620000002500 */
[----:B------:R-:W-:Y:S01]  /*add0*/  SHF.R.S32.HI R11, RZ, 0x1f, R10 ;  /* 0x0000001fff0b7819 */ /* 0x000fe2000001140a */
[----:B------:R-:W-:Y:S01]  /*ade0*/  ULDC.64 UR4, c[0x0][0x490] ;  /* 0x0001240000047ab9 */ /* 0x000fe20000000a00 */
[----:B------:R-:W-:Y:S01]  /*adf0*/  LEA.HI R9, R5, R5, RZ, 0x1 ;  /* 0x0000000505097211 */ /* 0x000fe200078f08ff */
[----:B------:R-:W-:Y:S01]  /*ae00*/  IMAD.IADD R4, R0, 0x1, -R4 ;  /* 0x0000000100047824 */ /* 0x000fe200078e0a04 */
[----:B------:R-:W-:Y:S01]  /*ae10*/  LEA.HI R11, R11, R10, RZ, 0x3 ;  /* 0x0000000a0b0b7211 */ /* 0x000fe200078f18ff */
[----:B------:R-:W-:Y:S01]  /*ae20*/  UIMAD UR14, UR8, UR4, URZ ;  /* 0x00000004080e72a4 */ /* 0x000fe2000f8e023f */
[----:B------:R-:W-:Y:S01]  /*ae30*/  LOP3.LUT R9, R9, 0x1ffffffe, RZ, 0xc0, !PT ;  /* 0x1ffffffe09097812 */ /* 0x000fe200078ec0ff */
[----:B------:R-:W-:Y:S01]  /*ae40*/  USHF.R.S32.HI UR10, URZ, 0x1f, UR11 ;  /* 0x0000001f3f0a7899 */ /* 0x000fe2000801140b */
[----:B------:R-:W-:Y:S01]  /*ae50*/  SHF.R.S32.HI R8, RZ, 0x1f, R4 ;  /* 0x0000001fff087819 */ /* 0x000fe20000011404 */
[----:B------:R-:W-:Y:S01]  /*ae60*/  UMOV UR20, UR16 ;  /* 0x0000001000147c82 */ /* 0x000fe20008000000 */
[----:B------:R-:W-:Y:S01]  /*ae70*/  LOP3.LUT R11, R11, 0xffffff8, RZ, 0xc0, !PT ;  /* 0x0ffffff80b0b7812 */ /* 0x000fe200078ec0ff */
[----:B------:R-:W-:Y:S01]  /*ae80*/  IMAD.IADD R5, R5, 0x1, -R9 ;  /* 0x0000000105057824 */ /* 0x000fe200078e0a09 */
[----:B------:R-:W-:Y:S01]  /*ae90*/  LEA.HI R8, R8, R4, RZ, 0x2 ;  /* 0x0000000408087211 */ /* 0x000fe200078f10ff */
[----:B------:R-:W-:Y:S01]  /*aea0*/  UMOV UR21, UR17 ;  /* 0x0000001100157c82 */ /* 0x000fe20008000000 */
[----:B------:R-:W-:Y:S01]  /*aeb0*/  LOP3.LUT P2, RZ, R4, 0x3, RZ, 0xc0, !PT ;  /* 0x0000000304ff7812 */ /* 0x000fe2000784c0ff */
[----:B------:R-:W-:Y:S01]  /*aec0*/  IMAD.IADD R11, R10, 0x1, -R11 ;  /* 0x000000010a0b7824 */ /* 0x000fe200078e0a0b */
[----:B------:R-:W-:Y:S01]  /*aed0*/  SHF.R.S32.HI R8, RZ, 0x2, R8 ;  /* 0x00000002ff087819 */ /* 0x000fe20000011408 */
[----:B------:R-:W-:Y:S01]  /*aee0*/  IMAD.MOV.U32 R10, RZ, RZ, c[0x0][0x4e8] ;  /* 0x00013a00ff0a7624 */ /* 0x000fe200078e00ff */
[----:B------:R-:W-:Y:S01]  /*aef0*/  UIMAD.WIDE.U32 UR20, UR9, UR4, UR20 ;  /* 0x00000004091472a5 */ /* 0x000fe2000f8e0014 */
[----:B-----5:R-:W-:Y:S01]  /*af00*/  IMAD R2, R2, c[0x0][0x4e8], RZ ;  /* 0x00013a0002027a24 */ /* 0x020fe200078e02ff */
[----:B------:R-:W-:Y:S01]  /*af10*/  UIMAD UR14, UR9, UR5, UR14 ;  /* 0x00000005090e72a4 */ /* 0x000fe2000f8e020e */
[----:B------:R-:W-:Y:S01]  /*af20*/  IMAD R9, R11, 0x10, R8 ;  /* 0x000000100b097824 */ /* 0x000fe200078e0208 */
[----:B------:R-:W-:Y:S01]  /*af30*/  ISETP.NE.AND P1, PT, R10, 0x1, PT ;  /* 0x000000010a00780c */ /* 0x000fe20003f25270 */
[----:B------:R-:W-:Y:S01]  /*af40*/  USEL UR10, UR10, URZ, !UP1 ;  /* 0x0000003f0a0a7287 */ /* 0x000fe2000c800000 */
[----:B------:R-:W-:Y:S01]  /*af50*/  LEA.HI R10, R3, R0, RZ, 0x3 ;  /* 0x00000000030a7211 */ /* 0x000fe200078f18ff */
[--C-:B------:R-:W-:Y:S01]  /*af60*/  IMAD R5, R5, 0x8, R9.reuse ;  /* 0x0000000805057824 */ /* 0x100fe200078e0209 */
[----:B------:R-:W-:Y:S01]  /*af70*/  ULDC.64 UR6, c[0x0][0x498] ;  /* 0x0001260000067ab9 */ /* 0x000fe20000000a00 */
[C---:B-1----:R-:W-:Y:S01]  /*af80*/  IMAD R9, R36.reuse, 0x80, R9 ;  /* 0x0000008024097824 */ /* 0x042fe200078e0209 */
[----:B------:R-:W-:Y:S01]  /*af90*/  UIADD3 UR15, UR21, UR14, URZ ;  /* 0x0000000e150f7290 */ /* 0x000fe2000fffe03f */
[----:B------:R-:W-:Y:S01]  /*afa0*/  IMAD R8, R36, 0x80, R5 ;  /* 0x0000008024087824 */ /* 0x000fe200078e0205 */
[----:B------:R-:W-:Y:S01]  /*afb0*/  UIMAD UR14, UR10, UR6, URZ ;  /* 0x000000060a0e72a4 */ /* 0x000fe2000f8e023f */
[----:B------:R-:W-:Y:S01]  /*afc0*/  LOP3.LUT R11, R10, 0xfffffff8, RZ, 0xc0, !PT ;  /* 0xfffffff80a0b7812 */ /* 0x000fe200078ec0ff */
[----:B------:R-:W-:Y:S01]  /*afd0*/  USEL UR11, UR11, URZ, !UP1 ;  /* 0x0000003f0b0b7287 */ /* 0x000fe2000c800000 */
[----:B------:R-:W-:Y:S01]  /*afe0*/  IMAD.MOV.U32 R16, RZ, RZ, R8 ;  /* 0x000000ffff107224 */ /* 0x000fe200078e0008 */
[----:B------:R-:W-:Y:S01]  /*aff0*/  ULDC.64 UR4, c[0x0][0x3a0] ;  /* 0x0000e80000047ab9 */ /* 0x000fe20000000a00 */
[----:B------:R-:W-:Y:S01]  /*b000*/  @P1 IMAD.HI.U32 R5, R8, c[0x0][0x4ec], RZ ;  /* 0x00013b0008051a27 */ /* 0x000fe200078e00ff */
[----:B------:R-:W-:Y:S01]  /*b010*/  UIMAD UR7, UR11, UR7, UR14 ;  /* 0x000000070b0772a4 */ /* 0x000fe2000f8e020e */
[----:B------:R-:W-:Y:S01]  /*b020*/  BSSY B0, `(.L_x_32) ;  /* 0x0000063000007945 */ /* 0x000fe20003800000 */
[----:B------:R-:W-:-:S02]  /*b030*/  UIMAD.WIDE.U32 UR18, UR16, UR4, URZ ;  /* 0x00000004101272a5 */ /* 0x000fc4000f8e003f */
[----:B------:R-:W-:Y:S01]  /*b040*/  @P1 SHF.R.U32.HI R16, RZ, c[0x0][0x4f0], R5 ;  /* 0x00013c00ff101a19 */ /* 0x000fe20000011605 */
[----:B------:R-:W-:Y:S02]  /*b050*/  UMOV UR14, UR20 ;  /* 0x00000014000e7c82 */ /* 0x000fe40008000000 */
[----:B------:R-:W-:Y:S01]  /*b060*/  UIMAD.WIDE.U32 UR14, UR11, UR6, UR14 ;  /* 0x000000060b0e72a5 */ /* 0x000fe2000f8e000e */
[--C-:B------:R-:W-:Y:S01]  /*b070*/  SHF.R.S32.HI R4, RZ, 0x1f, R16.reuse ;  /* 0x0000001fff047819 */ /* 0x100fe20000011410 */
[----:B------:R-:W-:Y:S01]  /*b080*/  IMAD.MOV R5, RZ, RZ, -R16 ;  /* 0x000000ffff057224 */ /* 0x000fe200078e0a10 */
[----:B------:R-:W-:-:S03]  /*b090*/  UIMAD UR4, UR17, UR4, URZ ;  /* 0x00000004110472a4 */ /* 0x000fc6000f8e023f */
[----:B------:R-:W-:Y:S01]  /*b0a0*/  IMAD R5, R5, c[0x0][0x4e8], R8 ;  /* 0x00013a0005057a24 */ /* 0x000fe200078e0208 */
[----:B------:R-:W-:Y:S01]  /*b0b0*/  LEA.HI R8, R3, R0, RZ, 0x6 ;  /* 0x0000000003087211 */ /* 0x000fe200078f30ff */
[----:B------:R-:W-:Y:S01]  /*b0c0*/  IMAD.IADD R0, R0, 0x1, -R11 ;  /* 0x0000000100007824 */ /* 0x000fe200078e0a0b */
[----:B------:R-:W-:Y:S01]  /*b0d0*/  MOV R3, UR7 ;  /* 0x0000000700037c02 */ /* 0x000fe20008000f00 */
[----:B------:R-:W-:Y:S01]  /*b0e0*/  UIMAD UR16, UR16, UR5, UR4 ;  /* 0x00000005101072a4 */ /* 0x000fe2000f8e0204 */
[----:B------:R-:W-:Y:S02]  /*b0f0*/  IADD3 R16, P0, R16, UR14, RZ ;  /* 0x0000000e10107c10 */ /* 0x000fe4000ff1e0ff */
[----:B------:R-:W-:Y:S01]  /*b100*/  SHF.R.S32.HI R11, RZ, 0x1f, R5 ;  /* 0x0000001fff0b7819 */ /* 0x000fe20000011405 */
[----:B------:R-:W-:Y:S01]  /*b110*/  ULDC.64 UR4, c[0x0][0x3e8] ;  /* 0x0000fa0000047ab9 */ /* 0x000fe20000000a00 */
[----:B------:R-:W-:Y:S01]  /*b120*/  IADD3.X R17, R4, UR15, R3, P0, !PT ;  /* 0x0000000f04117c10 */ /* 0x000fe200087fe403 */
[----:B------:R-:W-:Y:S01]  /*b130*/  UIADD3 UR17, UR19, UR16, URZ ;  /* 0x0000001013117290 */ /* 0x000fe2000fffe03f */
[----:B------:R-:W-:Y:S01]  /*b140*/  SHF.R.S32.HI R3, RZ, 0x3, R10 ;  /* 0x00000003ff037819 */ /* 0x000fe2000001140a */
[----:B------:R-:W-:Y:S01]  /*b150*/  IMAD R4, R11, c[0x0][0x488], RZ ;  /* 0x000122000b047a24 */ /* 0x000fe200078e02ff */
[----:B------:R-:W-:Y:S01]  /*b160*/  UIMAD UR8, UR8, UR4, URZ ;  /* 0x00000004080872a4 */ /* 0x000fe2000f8e023f */
[----:B------:R-:W-:Y:S01]  /*b170*/  IMAD.WIDE.U32 R16, R5, c[0x0][0x488], R16 ;  /* 0x0001220005107a25 */ /* 0x000fe200078e0010 */
[----:B------:R-:W-:Y:S01]  /*b180*/  UMOV UR16, UR18 ;  /* 0x0000001200107c82 */ /* 0x000fe20008000000 */
[----:B------:R-:W-:Y:S01]  /*b190*/  SHF.L.U32 R8, R8, 0x3, RZ ;  /* 0x0000000308087819 */ /* 0x000fe200000006ff */
[----:B------:R-:W-:Y:S01]  /*b1a0*/  UIMAD UR8, UR9, UR5, UR8 ;  /* 0x00000005090872a4 */ /* 0x000fe2000f8e0208 */
[----:B------:R-:W-:Y:S01]  /*b1b0*/  IMAD.SHL.U32 R12, R3, 0x40, RZ ;  /* 0x00000040030c7824 */ /* 0x000fe200078e00ff */
[----:B------:R-:W-:Y:S01]  /*b1c0*/  UIMAD.WIDE.U32 UR16, UR9, UR4, UR16 ;  /* 0x00000004091072a5 */ /* 0x000fe2000f8e0010 */
[----:B------:R-:W-:-:S02]  /*b1d0*/  IMAD R14, R0, 0x20, R3 ;  /* 0x00000020000e7824 */ /* 0x000fc400078e0203 */
[----:B------:R-:W-:Y:S01]  /*b1e0*/  IMAD R5, R5, c[0x0][0x48c], R4 ;  /* 0x0001230005057a24 */ /* 0x000fe200078e0204 */
[----:B------:R-:W-:Y:S01]  /*b1f0*/  LOP3.LUT R12, R12, 0x1c0, RZ, 0xc0, !PT ;  /* 0x000001c00c0c7812 */ /* 0x000fe200078ec0ff */
[----:B------:R-:W-:Y:S01]  /*b200*/  IMAD.SHL.U32 R0, R0, 0x8, RZ ;  /* 0x0000000800007824 */ /* 0x000fe200078e00ff */
[----:B------:R-:W-:Y:S01]  /*b210*/  LEA R4, P0, R16, c[0x0][0x450], 0x2 ;  /* 0x0001140010047a11 */ /* 0x000fe200078010ff */
[----:B------:R-:W-:Y:S01]  /*b220*/  IMAD R14, R36, 0x80, R14 ;  /* 0x00000080240e7824 */ /* 0x000fe200078e020e */
[----:B------:R-:W-:Y:S01]  /*b230*/  IADD3 R5, R17, R5, RZ ;  /* 0x0000000511057210 */ /* 0x000fe20007ffe0ff */
[----:B------:R-:W-:Y:S01]  /*b240*/  ULDC.64 UR4, c[0x0][0x3f0] ;  /* 0x0000fc0000047ab9 */ /* 0x000fe20000000a00 */
[----:B------:R-:W-:Y:S01]  /*b250*/  LOP3.LUT R10, R12, 0x38, R0, 0xf8, !PT ;  /* 0x000000380c0a7812 */ /* 0x000fe200078ef800 */
[----:B------:R-:W-:Y:S01]  /*b260*/  @P1 IMAD.HI.U32 R11, R14, c[0x0][0x4ec], RZ ;  /* 0x00013b000e0b1a27 */ /* 0x000fe200078e00ff */
[----:B------:R-:W-:Y:S01]  /*b270*/  SHF.R.U32.HI R12, RZ, 0x3, R12 ;  /* 0x00000003ff0c7819 */ /* 0x000fe2000001160c */
[----:B------:R-:W-:Y:S01]  /*b280*/  UIADD3 UR9, UR17, UR8, URZ ;  /* 0x0000000811097290 */ /* 0x000fe2000fffe03f */
[----:B------:R-:W-:Y:S01]  /*b290*/  LEA.HI.X R5, R16, c[0x0][0x454], R5, 0x2, P0 ;  /* 0x0001150010057a11 */ /* 0x000fe200000f1405 */
[--C-:B------:R-:W-:Y:S01]  /*b2a0*/  IMAD.MOV.U32 R13, RZ, RZ, R14.reuse ;  /* 0x000000ffff0d7224 */ /* 0x100fe200078e000e */
[----:B------:R-:W-:Y:S01]  /*b2b0*/  UIMAD UR10, UR10, UR4, URZ ;  /* 0x000000040a0a72a4 */ /* 0x000fe2000f8e023f */
[----:B------:R-:W-:Y:S01]  /*b2c0*/  @P1 SHF.R.U32.HI R13, RZ, c[0x0][0x4f0], R11 ;  /* 0x00013c00ff0d1a19 */ /* 0x000fe2000001160b */
[----:B------:R-:W-:Y:S01]  /*b2d0*/  UMOV UR8, UR16 ;  /* 0x0000001000087c82 */ /* 0x000fe20008000000 */
[----:B------:R-:W-:Y:S01]  /*b2e0*/  LOP3.LUT R12, R10, R12, RZ, 0x3c, !PT ;  /* 0x0000000c0a0c7212 */ /* 0x000fe200078e3cff */
[----:B------:R-:W-:Y:S01]  /*b2f0*/  SHFL.IDX PT, R11, R5, RZ, 0x1c1f ;  /* 0x001c1fff050b7589 */ /* 0x000fe200000e0000 */
[----:B------:R-:W-:Y:S01]  /*b300*/  UIMAD UR5, UR11, UR5, UR10 ;  /* 0x000000050b0572a4 */ /* 0x000fe2000f8e020a */
[--C-:B------:R-:W-:Y:S01]  /*b310*/  IMAD.MOV R15, RZ, RZ, -R13.reuse ;  /* 0x000000ffff0f7224 */ /* 0x100fe200078e0a0d */
[----:B------:R-:W-:Y:S01]  /*b320*/  UIMAD.WIDE.U32 UR8, UR11, UR4, UR8 ;  /* 0x000000040b0872a5 */ /* 0x000fe2000f8e0008 */
[----:B------:R-:W1:Y:S01]  /*b330*/  SHFL.IDX PT, R10, R4, RZ, 0x1c1f ;  /* 0x001c1fff040a7589 */ /* 0x000e6200000e0000 */
[----:B------:R-:W-:Y:S01]  /*b340*/  SHF.R.S32.HI R16, RZ, 0x1f, R13 ;  /* 0x0000001fff107819 */ /* 0x000fe2000001140d */
[----:B------:R-:W-:Y:S01]  /*b350*/  IMAD R15, R15, c[0x0][0x4e8], R14 ;  /* 0x00013a000f0f7a24 */ /* 0x000fe200078e020e */
[----:B------:R-:W-:Y:S01]  /*b360*/  UIADD3 UR5, UR9, UR5, URZ ;  /* 0x0000000509057290 */ /* 0x000fe2000fffe03f */
[----:B------:R-:W-:Y:S01]  /*b370*/  SHFL.IDX PT, R4, R4, 0x1, 0x1c1f ;  /* 0x003c1f0004047f89 */ /* 0x000fe200000e0000 */
[C---:B------:R-:W-:Y:S01]  /*b380*/  IADD3 R14, R9.reuse, 0x8, RZ ;  /* 0x00000008090e7810 */ /* 0x040fe20007ffe0ff */
[----:B------:R-:W-:Y:S01]  /*b390*/  IMAD.U32 R19, RZ, RZ, UR9 ;  /* 0x00000009ff137e24 */ /* 0x000fe2000f8e00ff */
[-C--:B------:R-:W-:Y:S01]  /*b3a0*/  ISETP.GE.OR P0, PT, R9, R2.reuse, P2 ;  /* 0x000000020900720c */ /* 0x080fe20001706670 */
[----:B------:R-:W2:Y:S01]  /*b3b0*/  SHFL.IDX PT, R5, R5, 0x1, 0x1c1f ;  /* 0x003c1f0005057f89 */ /* 0x000ea200000e0000 */
[----:B------:R-:W-:Y:S01]  /*b3c0*/  IMAD.U32 R18, RZ, RZ, UR8 ;  /* 0x00000008ff127e24 */ /* 0x000fe2000f8e00ff */
[----:B------:R-:W-:Y:S01]  /*b3d0*/  ISETP.GE.OR P2, PT, R14, R2, P2 ;  /* 0x000000020e00720c */ /* 0x000fe20001746670 */
[----:B------:R-:W-:Y:S01]  /*b3e0*/  IMAD.U32 R19, RZ, RZ, UR5 ;  /* 0x00000005ff137e24 */ /* 0x000fe2000f8e00ff */
[----:B------:R-:W-:Y:S01]  /*b3f0*/  SHF.R.S32.HI R9, RZ, 0x1f, R15 ;  /* 0x0000001fff097819 */ /* 0x000fe2000001140f */
[----:B------:R-:W-:Y:S01]  /*b400*/  IMAD R16, R16, c[0x0][0x3e0], RZ ;  /* 0x0000f80010107a24 */ /* 0x000fe200078e02ff */
[----:B------:R-:W-:Y:S01]  /*b410*/  LOP3.LUT R8, R12, 0x7ffffe00, R8, 0xf8, !PT ;  /* 0x7ffffe000c087812 */ /* 0x000fe200078ef808 */
[----:B------:R-:W-:Y:S01]  /*b420*/  IMAD.WIDE.U32 R18, R13, c[0x0][0x3e0], R18 ;  /* 0x0000f8000d127a25 */ /* 0x000fe200078e0012 */
[----:B------:R-:W-:-:S03]  /*b430*/  IADD3 R37, R0, 0x40, RZ ;  /* 0x0000004000257810 */ /* 0x000fc60007ffe0ff */
[----:B------:R-:W-:Y:S02]  /*b440*/  IMAD R16, R13, c[0x0][0x3e4], R16 ;  /* 0x0000f9000d107a24 */ /* 0x000fe400078e0210 */
[----:B------:R-:W-:Y:S02]  /*b450*/  IMAD R9, R9, c[0x0][0x3d8], RZ ;  /* 0x0000f60009097a24 */ /* 0x000fe400078e02ff */
[----:B------:R-:W-:Y:S01]  /*b460*/  IMAD.IADD R19, R19, 0x1, R16 ;  /* 0x0000000113137824 */ /* 0x000fe200078e0210 */
[----:B-1----:R1:W-:Y:S01]  /*b470*/  @!P0 ST.E [R10.64], R6 ;  /* 0x000000060a008985 */ /* 0x0023e2000c10190c */
[----:B------:R-:W-:Y:S02]  /*b480*/  IMAD.SHL.U32 R16, R8, 0x2, RZ ;  /* 0x0000000208107824 */ /* 0x000fe400078e00ff */
[C---:B------:R-:W-:Y:S02]  /*b490*/  IMAD R17, R15.reuse, c[0x0][0x3dc], R9 ;  /* 0x0000f7000f117a24 */ /* 0x040fe400078e0209 */
[----:B------:R-:W-:Y:S01]  /*b4a0*/  IMAD.WIDE.U32 R38, R15, c[0x0][0x3d8], R18 ;  /* 0x0000f6000f267a25 */ /* 0x000fe200078e0012 */
[----:B--2---:R1:W-:Y:S03]  /*b4b0*/  @!P2 ST.E [R4.64], R7 ;  /* 0x000000070400a985 */ /* 0x0043e6000c10190c */
[----:B------:R-:W-:Y:S01]  /*b4c0*/  IMAD.IADD R17, R39, 0x1, R17 ;  /* 0x0000000127117824 */ /* 0x000fe200078e0211 */
[----:B------:R-:W-:Y:S01]  /*b4d0*/  LEA R39, P0, R38, c[0x0][0x380], 0x1 ;  /* 0x0000e00026277a11 */ /* 0x000fe200078008ff */
[----:B------:R-:W-:Y:S01]  /*b4e0*/  IMAD R36, R36, 0x80, R3 ;  /* 0x0000008024247824 */ /* 0x000fe200078e0203 */
[----:B------:R1:W2:Y:S02]  /*b4f0*/  LDS.128 R28, [R16+0x1080] ;  /* 0x00108000101c7984 */ /* 0x0002a40000000c00 */
[----:B------:R-:W-:-:S02]  /*b500*/  LEA.HI.X R38, R38, c[0x0][0x384], R17, 0x1, P0 ;  /* 0x0000e10026267a11 */ /* 0x000fc400000f0c11 */
[----:B------:R1:W3:Y:S01]  /*b510*/  LDS.128 R24, [R16+0x2080] ;  /* 0x0020800010187984 */ /* 0x0002e20000000c00 */
[----:B------:R-:W-:-:S03]  /*b520*/  ISETP.GE.AND P0, PT, R36, R2, PT ;  /* 0x000000022400720c */ /* 0x000fc60003f06270 */
[----:B------:R1:W4:Y:S04]  /*b530*/  LDS.128 R20, [R16+0x3080] ;  /* 0x0030800010147984 */ /* 0x0003280000000c00 */
[----:B------:R1:W1:Y:S04]  /*b540*/  LDS.128 R12, [R16+0x5080] ;  /* 0x00508000100c7984 */ /* 0x0002680000000c00 */
[----:B------:R1:W1:Y:S04]  /*b550*/  LDS.128 R8, [R16+0x6080] ;  /* 0x0060800010087984 */ /* 0x0002680000000c00 */
[----:B------:R1:W1:Y:S04]  /*b560*/  LDS.128 R4, [R16+0x7080] ;  /* 0x0070800010047984 */ /* 0x0002680000000c00 */
[----:B------:R1:W1:Y:S04]  /*b570*/  SHFL.IDX PT, R40, R39, RZ, 0x181f ;  /* 0x00181fff27287589 */ /* 0x00026800000e0000 */
[----:B------:R1:W1:Y:S01]  /*b580*/  SHFL.IDX PT, R41, R38, RZ, 0x181f ;  /* 0x00181fff26297589 */ /* 0x00026200000e0000 */
[----:B------:R-:W-:Y:S05]  /*b590*/  @P0 BRA `(.L_x_33) ;  /* 0x000000b000000947 */ /* 0x000fea0003800000 */
[----:B------:R-:W5:Y:S01]  /*b5a0*/  LDS.128 R32, [R16+0x80] ;  /* 0x0000800010207984 */ /* 0x000f620000000c00 */
[----:B------:R-:W-:-:S02]  /*b5b0*/  ISETP.GE.AND P0, PT, R37, c[0x0][0x3c8], PT ;  /* 0x0000f20025007a0c */ /* 0x000fc40003f06270 */
[----:B------:R-:W-:Y:S01]  /*b5c0*/  ISETP.GE.AND P1, PT, R0, c[0x0][0x3c8], PT ;  /* 0x0000f20000007a0c */ /* 0x000fe20003f26270 */
[----:B-1----:R-:W1:Y:S10]  /*b5d0*/  LDS.128 R16, [R16+0x4080] ;  /* 0x0040800010107984 */ /* 0x002e740000000c00 */
[----:B------:R-:W-:-:S02]  /*b5e0*/  @!P0 SHF.R.S32.HI R3, RZ, 0x1f, R37 ;  /* 0x0000001fff038819 */ /* 0x000fc40000011425 */
[----:B------:R-:W-:Y:S02]  /*b5f0*/  @!P1 IMAD.WIDE R42, R0, 0x2, R40 ;  /* 0x00000002002a9825 */ /* 0x000fe400078e0228 */
[----:B------:R-:W-:-:S04]  /*b600*/  @!P0 LEA.HI R3, R3, R37, RZ, 0x3 ;  /* 0x0000002503038211 */ /* 0x000fc800078f18ff */
[----:B------:R-:W-:-:S05]  /*b610*/  @!P0 LOP3.LUT R3, R3, 0xfffffff8, RZ, 0xc0, !PT ;  /* 0xfffffff803038812 */ /* 0x000fca00078ec0ff */
[----:B------:R-:W-:Y:S01]  /*b620*/  @!P0 IMAD.WIDE R40, R3, 0x2, R40 ;  /* 0x0000000203288825 */ /* 0x000fe200078e0228 */
[----:B-----5:R4:W-:Y:S04]  /*b630*/  @!P1 ST.E.128 [R42.64], R32 ;  /* 0x000000202a009985 */ /* 0x0209e8000c101d0c */
[----:B-1----:R4:W-:Y:S02]  /*b640*/  @!P0 ST.E.128 [R40.64], R16 ;  /* 0x0000001028008985 */ /* 0x0029e4000c101d0c */
.L_x_33:
[----:B------:R-:W-:Y:S05]  /*b650*/  BSYNC B0 ;  /* 0x0000000000007941 */ /* 0x000fea0003800000 */
.L_x_32:
[----:B------:R-:W-:Y:S01]  /*b660*/  IADD3 R3, R36, 0x20, RZ ;  /* 0x0000002024037810 */ /* 0x000fe20007ffe0ff */
[----:B----4-:R4:W3:Y:S01]  /*b670*/  SHFL.IDX PT, R17, R38, 0x1, 0x181f ;  /* 0x00381f0026117f89 */ /* 0x0108e200000e0000 */
[----:B------:R-:W-:Y:S02]  /*b680*/  BSSY B0, `(.L_x_34) ;  /* 0x000000d000007945 */ /* 0x000fe40003800000 */
[----:B------:R-:W-:Y:S01]  /*b690*/  ISETP.GE.AND P0, PT, R3, R2, PT ;  /* 0x000000020300720c */ /* 0x000fe20003f06270 */
[----:B-1----:R4:W1:-:S12]  /*b6a0*/  SHFL.IDX PT, R16, R39, 0x1, 0x181f ;  /* 0x00381f0027107f89 */ /* 0x00285800000e0000 */
[----:B------:R-:W-:Y:S05]  /*b6b0*/  @P0 BRA `(.L_x_35) ;  /* 0x0000009000000947 */ /* 0x000fea0003800000 */
[----:B------:R-:W-:Y:S02]  /*b6c0*/  ISETP.GE.AND P0, PT, R37, c[0x0][0x3c8], PT ;  /* 0x0000f20025007a0c */ /* 0x000fe40003f06270 */
[----:B------:R-:W-:-:S11]  /*b6d0*/  ISETP.GE.AND P1, PT, R0, c[0x0][0x3c8], PT ;  /* 0x0000f20000007a0c */ /* 0x000fd60003f26270 */
[----:B------:R-:W-:Y:S02]  /*b6e0*/  @!P0 SHF.R.S32.HI R3, RZ, 0x1f, R37 ;  /* 0x0000001fff038819 */ /* 0x000fe40000011425 */
[----:B-1-3--:R-:W-:Y:S02]  /*b6f0*/  @!P1 IMAD.WIDE R18, R0, 0x2, R16 ;  /* 0x0000000200129825 */ /* 0x00afe400078e0210 */
[----:B------:R-:W-:-:S03]  /*b700*/  @!P0 LEA.HI R3, R3, R37, RZ, 0x3 ;  /* 0x0000002503038211 */ /* 0x000fc600078f18ff */
[----:B--2---:R1:W-:Y:S01]  /*b710*/  @!P1 ST.E.128 [R18.64], R28 ;  /* 0x0000001c12009985 */ /* 0x0043e2000c101d0c */
[----:B------:R-:W-:-:S05]  /*b720*/  @!P0 LOP3.LUT R3, R3, 0xfffffff8, RZ, 0xc0, !PT ;  /* 0xfffffff803038812 */ /* 0x000fca00078ec0ff */
[----:B------:R-:W-:-:S05]  /*b730*/  @!P0 IMAD.WIDE R16, R3, 0x2, R16 ;  /* 0x0000000203108825 */ /* 0x000fca00078e0210 */
[----:B------:R1:W-:Y:S02]  /*b740*/  @!P0 ST.E.128 [R16.64], R12 ;  /* 0x0000000c10008985 */ /* 0x0003e4000c101d0c */
.L_x_35:
[----:B------:R-:W-:Y:S05]  /*b750*/  BSYNC B0 ;  /* 0x0000000000007941 */ /* 0x000fea0003800000 */
.L_x_34:
[----:B------:R-:W-:Y:S01]  /*b760*/  IADD3 R3, R36, 0x40, RZ ;  /* 0x0000004024037810 */ /* 0x000fe20007ffe0ff */
[----:B-1----:R1:W4:Y:S01]  /*b770*/  SHFL.IDX PT, R13, R38, 0x2, 0x181f ;  /* 0x00581f00260d7f89 */ /* 0x00232200000e0000 */
[----:B------:R-:W-:Y:S02]  /*b780*/  BSSY B0, `(.L_x_36) ;  /* 0x000000d000007945 */ /* 0x000fe40003800000 */
[----:B------:R-:W-:Y:S01]  /*b790*/  ISETP.GE.AND P0, PT, R3, R2, PT ;  /* 0x000000020300720c */ /* 0x000fe20003f06270 */
[----:B------:R1:W3:-:S12]  /*b7a0*/  SHFL.IDX PT, R12, R39, 0x2, 0x181f ;  /* 0x00581f00270c7f89 */ /* 0x0002d800000e0000 */
[----:B------:R-:W-:Y:S05]  /*b7b0*/  @P0 BRA `(.L_x_37) ;  /* 0x0000009000000947 */ /* 0x000fea0003800000 */
[----:B------:R-:W-:Y:S02]  /*b7c0*/  ISETP.GE.AND P0, PT, R37, c[0x0][0x3c8], PT ;  /* 0x0000f20025007a0c */ /* 0x000fe40003f06270 */
[----:B------:R-:W-:-:S11]  /*b7d0*/  ISETP.GE.AND P1, PT, R0, c[0x0][0x3c8], PT ;  /* 0x0000f20000007a0c */ /* 0x000fd60003f26270 */
[----:B------:R-:W-:Y:S02]  /*b7e0*/  @!P0 SHF.R.S32.HI R3, RZ, 0x1f, R37 ;  /* 0x0000001fff038819 */ /* 0x000fe40000011425 */
[----:B---34-:R-:W-:Y:S02]  /*b7f0*/  @!P1 IMAD.WIDE R14, R0, 0x2, R12 ;  /* 0x00000002000e9825 */ /* 0x018fe400078e020c */
[----:B------:R-:W-:-:S03]  /*b800*/  @!P0 LEA.HI R3, R3, R37, RZ, 0x3 ;  /* 0x0000002503038211 */ /* 0x000fc600078f18ff */
[----:B------:R3:W-:Y:S01]  /*b810*/  @!P1 ST.E.128 [R14.64], R24 ;  /* 0x000000180e009985 */ /* 0x0007e2000c101d0c */
[----:B------:R-:W-:-:S05]  /*b820*/  @!P0 LOP3.LUT R3, R3, 0xfffffff8, RZ, 0xc0, !PT ;  /* 0xfffffff803038812 */ /* 0x000fca00078ec0ff */
[----:B------:R-:W-:-:S05]  /*b830*/  @!P0 IMAD.WIDE R12, R3, 0x2, R12 ;  /* 0x00000002030c8825 */ /* 0x000fca00078e020c */
[----:B------:R3:W-:Y:S02]  /*b840*/  @!P0 ST.E.128 [R12.64], R8 ;  /* 0x000000080c008985 */ /* 0x0007e4000c101d0c */
.L_x_37:
[----:B------:R-:W-:Y:S05]  /*b850*/  BSYNC B0 ;  /* 0x0000000000007941 */ /* 0x000fea0003800000 */
.L_x_36:
[----:B------:R-:W-:Y:S01]  /*b860*/  IADD3 R36, R36, 0x60, RZ ;  /* 0x0000006024247810 */ /* 0x000fe20007ffe0ff */
[----:B---3--:R3:W1:Y:S03]  /*b870*/  SHFL.IDX PT, R9, R38, 0x3, 0x181f ;  /* 0x00781f0026097f89 */ /* 0x00866600000e0000 */
[----:B------:R-:W-:Y:S01]  /*b880*/  ISETP.GE.AND P0, PT, R36, R2, PT ;  /* 0x000000022400720c */ /* 0x000fe20003f06270 */
[----:B------:R3:W4:-:S12]  /*b890*/  SHFL.IDX PT, R8, R39, 0x3, 0x181f ;  /* 0x00781f0027087f89 */ /* 0x00071800000e0000 */
[----:B------:R-:W-:Y:S05]  /*b8a0*/  @P0 EXIT ;  /* 0x000000000000094d */ /* 0x000fea0003800000 */
[----:B------:R-:W-:-:S13]  /*b8b0*/  ISETP.GE.AND P0, PT, R0, c[0x0][0x3c8], PT ;  /* 0x0000f20000007a0c */ /* 0x000fda0003f06270 */
[----:B-1--4-:R-:W-:-:S05]  /*b8c0*/  @!P0 IMAD.WIDE R2, R0, 0x2, R8 ;  /* 0x0000000200028825 */ /* 0x012fca00078e0208 */
[----:B------:R1:W-:Y:S01]  /*b8d0*/  @!P0 ST.E.128 [R2.64], R20 ;  /* 0x0000001402008985 */ /* 0x0003e2000c101d0c */
[----:B------:R-:W-:-:S13]  /*b8e0*/  ISETP.GE.AND P0, PT, R37, c[0x0][0x3c8], PT ;  /* 0x0000f20025007a0c */ /* 0x000fda0003f06270 */
[----:B------:R-:W-:Y:S05]  /*b8f0*/  @P0 EXIT ;  /* 0x000000000000094d */ /* 0x000fea0003800000 */
[----:B------:R-:W-:-:S04]  /*b900*/  SHF.R.S32.HI R0, RZ, 0x1f, R37 ;  /* 0x0000001fff007819 */ /* 0x000fc80000011425 */
[----:B------:R-:W-:-:S04]  /*b910*/  LEA.HI R0, R0, R37, RZ, 0x3 ;  /* 0x0000002500007211 */ /* 0x000fc800078f18ff */
[----:B------:R-:W-:-:S05]  /*b920*/  LOP3.LUT R0, R0, 0xfffffff8, RZ, 0xc0, !PT ;  /* 0xfffffff800007812 */ /* 0x000fca00078ec0ff */
[----:B------:R-:W-:-:S05]  /*b930*/  IMAD.WIDE R8, R0, 0x2, R8 ;  /* 0x0000000200087825 */ /* 0x000fca00078e0208 */
[----:B------:R-:W-:Y:S01]  /*b940*/  ST.E.128 [R8.64], R4 ;  /* 0x0000000408007985 */ /* 0x000fe2000c101d0c */
[----:B------:R-:W-:Y:S05]  /*b950*/  EXIT ;  /* 0x000000000000794d */ /* 0x000fea0003800000 */
.L_x_30:
[----:B------:R-:W-:Y:S02]  /*b960*/  ULDC.64 UR4, c[0x0][0x500] ;  /* 0x0001400000047ab9 */ /* 0x000fe40000000a00 */
[----:B------:R-:W-:Y:S02]  /*b970*/  UISETP.NE.U32.AND UP1, UPT, URZ, UR4, UPT ;  /* 0x000000043f00728c */ /* 0x000fe4000bf25070 */
[----:B------:R-:W-:Y:S02]  /*b980*/  UMOV UR6, 0x4 ;  /* 0x0000000400067882 */ /* 0x000fe40000000000 */
[----:B------:R-:W-:-:S03]  /*b990*/  UISETP.NE.AND.EX UP1, UPT, URZ, UR5, UPT, UP1 ;  /* 0x000000053f00728c */ /* 0x000fc6000bf25310 */
[----:B------:R-:W-:Y:S02]  /*b9a0*/  ULDC.64 UR4, c[0x0][0x500] ;  /* 0x0001400000047ab9 */ /* 0x000fe40000000a00 */
[----:B------:R-:W-:Y:S01]  /*b9b0*/  UIMAD.WIDE UR4, UR11, UR6, UR4 ;  /* 0x000000060b0472a5 */ /* 0x000fe2000f8e0204 */
[----:B------:R-:W-:-:S05]  /*b9c0*/  PLOP3.LUT P1, PT, PT, PT, UP1, 0x80, 0x0 ;  /* 0x000000000000781c */ /* 0x000fca0003f2f018 */
[----:B------:R-:W-:Y:S01]  /*b9d0*/  IMAD.U32 R4, RZ, RZ, UR4 ;  /* 0x00000004ff047e24 */ /* 0x000fe2000f8e00ff */
[----:B------:R-:W-:Y:S01]  /*b9e0*/  MOV R5, UR5 ;  /* 0x0000000500057c02 */ /* 0x000fe20008000f00 */
[----:B------:R-:W-:-:S06]  /*b9f0*/  ULDC.64 UR4, c[0x0][0x508] ;  /* 0x0001420000047ab9 */ /* 0x000fcc0000000a00 */
[----:B-----5:R-:W2:Y:S01]  /*ba00*/  @P1 LDG.E R0, [R4.64] ;  /* 0x0000000c04001981 */ /* 0x020ea2000c1e1900 */
[----:B------:R-:W-:Y:S01]  /*ba10*/  UISETP.NE.U32.AND UP0, UPT, URZ, UR4, UPT ;  /* 0x000000043f00728c */ /* 0x000fe2000bf05070 */
[----:B------:R-:W-:-:S03]  /*ba20*/  IMAD.MOV.U32 R8, RZ, RZ, c[0x0][0x388] ;  /* 0x0000e200ff087624 */ /* 0x000fc600078e00ff */
[----:B------:R-:W-:-:S03]  /*ba30*/  UISETP.NE.AND.EX UP0, UPT, URZ, UR5, UPT, UP0 ;  /* 0x000000053f00728c */ /* 0x000fc6000bf05300 */
[----:B------:R-:W-:-:S03]  /*ba40*/  ULDC.64 UR4, c[0x0][0x508] ;  /* 0x0001420000047ab9 */ /* 0x000fc60000000a00 */
[----:B------:R-:W-:-:S05]  /*ba50*/  PLOP3.LUT P0, PT, PT, PT, UP0, 0x80, 0x0 ;  /* 0x000000000000781c */ /* 0x000fca0003f0f008 */
[----:B------:R-:W-:-:S06]  /*ba60*/  @UP0 UIMAD.WIDE UR4, UR11, UR6, UR4 ;  /* 0x000000060b0402a5 */ /* 0x000fcc000f8e0204 */
[----:B------:R-:W-:Y:S01]  /*ba70*/  MOV R2, UR4 ;  /* 0x0000000400027c02 */ /* 0x000fe20008000f00 */
        /* <DEDUP_REMOVED lines=13> */
.L_x_38:
[----:B-1----:R-:W1:Y:S01]  /*bb50*/  S2R R0, SR_TID.X ;  /* 0x0000000000007919 */ /* 0x002e620000002100 */
[----:B------:R-:W-:Y:S01]  /*bb60*/  USHF.R.S32.HI UR6, URZ, 0x1f, UR11 ;  /* 0x0000001f3f067899 */ /* 0x000fe2000801140b */
[----:B------:R-:W-:Y:S01]  /*bb70*/  BSSY B0, `(.L_x_39) ;  /* 0x0000029000007945 */ /* 0x000fe20003800000 */
[----:B------:R-:W-:-:S02]  /*bb80*/  USEL UR11, UR11, URZ, !UP1 ;  /* 0x0000003f0b0b7287 */ /* 0x000fc4000c800000 */
[----:B------:R-:W-:Y:S01]  /*bb90*/  USEL UR6, UR6, URZ, !UP1 ;  /* 0x0000003f06067287 */ /* 0x000fe2000c800000 */
[----:B-1----:R-:W-:-:S13]  /*bba0*/  ISETP.GE.AND P0, PT, R0, 0x80, PT ;  /* 0x000000800000780c */ /* 0x002fda0003f06270 */
[----:B------:R-:W-:Y:S05]  /*bbb0*/  @P0 BRA `(.L_x_40) ;  /* 0x0000024000000947 */ /* 0x000fea0003800000 */
[----:B------:R-:W1:Y:S01]  /*bbc0*/  S2R R2, SR_CTAID.X ;  /* 0x0000000000027919 */ /* 0x000e620000002500 */
[----:B-----5:R-:W-:Y:S01]  /*bbd0*/  IMAD R3, R8, c[0x0][0x4e8], RZ ;  /* 0x00013a0008037a24 */ /* 0x020fe200078e02ff */
[----:B-1----:R-:W-:-:S04]  /*bbe0*/  LEA R2, R2, R0, 0x7 ;  /* 0x0000000002027211 */ /* 0x002fc800078e38ff */
[----:B------:R-:W-:-:S13]  /*bbf0*/  ISETP.GE.AND P0, PT, R2, R3, PT ;  /* 0x000000030200720c */ /* 0x000fda0003f06270 */
[----:B------:R-:W-:Y:S05]  /*bc00*/  @P0 BRA `(.L_x_40) ;  /* 0x000001f000000947 */ /* 0x000fea0003800000 */
[----:B------:R-:W-:Y:S01]  /*bc10*/  IMAD.MOV.U32 R3, RZ, RZ, c[0x0][0x4e8] ;  /* 0x00013a00ff037624 */ /* 0x000fe200078e00ff */
[----:B------:R-:W-:Y:S01]  /*bc20*/  ULDC.64 UR4, c[0x0][0x490] ;  /* 0x0001240000047ab9 */ /* 0x000fe20000000a00 */
[----:B------:R-:W-:Y:S01]  /*bc30*/  IMAD.MOV.U32 R6, RZ, RZ, R2 ;  /* 0x000000ffff067224 */ /* 0x000fe200078e0002 */
[----:B------:R-:W-:Y:S02]  /*bc40*/  UIMAD UR7, UR8, UR4, URZ ;  /* 0x00000004080772a4 */ /* 0x000fe4000f8e023f */
[----:B------:R-:W-:Y:S01]  /*bc50*/  ISETP.NE.AND P0, PT, R3, 0x1, PT ;  /* 0x000000010300780c */ /* 0x000fe20003f05270 */
[----:B------:R-:W-:Y:S02]  /*bc60*/  UMOV UR16, UR14 ;  /* 0x0000000e00107c82 */ /* 0x000fe40008000000 */
[----:B------:R-:W-:Y:S02]  /*bc70*/  UMOV UR17, UR15 ;  /* 0x0000000f00117c82 */ /* 0x000fe40008000000 */
[----:B------:R-:W-:-:S02]  /*bc80*/  UIMAD.WIDE.U32 UR16, UR9, UR4, UR16 ;  /* 0x00000004091072a5 */ /* 0x000fc4000f8e0010 */
[----:B------:R-:W-:-:S03]  /*bc90*/  UIMAD UR7, UR9, UR5, UR7 ;  /* 0x00000005090772a4 */ /* 0x000fc6000f8e0207 */
[----:B------:R-:W-:Y:S02]  /*bca0*/  ULDC.64 UR4, c[0x0][0x498] ;  /* 0x0001260000047ab9 */ /* 0x000fe40000000a00 */
[----:B------:R-:W-:Y:S01]  /*bcb0*/  UIADD3 UR17, UR7, UR17, URZ ;  /* 0x0000001107117290 */ /* 0x000fe2000fffe03f */
[----:B------:R-:W-:Y:S01]  /*bcc0*/  @P0 IMAD.HI.U32 R3, R2, c[0x0][0x4ec], RZ ;  /* 0x00013b0002030a27 */ /* 0x000fe200078e00ff */
[----:B------:R-:W-:Y:S02]  /*bcd0*/  UIMAD UR7, UR6, UR4, URZ ;  /* 0x00000004060772a4 */ /* 0x000fe4000f8e023f */
[----:B------:R-:W-:Y:S02]  /*bce0*/  UIMAD.WIDE.U32 UR16, UR11, UR4, UR16 ;  /* 0x000000040b1072a5 */ /* 0x000fe4000f8e0010 */
[----:B------:R-:W-:Y:S01]  /*bcf0*/  @P0 SHF.R.U32.HI R6, RZ, c[0x0][0x4f0], R3 ;  /* 0x00013c00ff060a19 */ /* 0x000fe20000011603 */
[----:B------:R-:W-:-:S03]  /*bd00*/  UIMAD UR5, UR11, UR5, UR7 ;  /* 0x000000050b0572a4 */ /* 0x000fc6000f8e0207 */
[C---:B------:R-:W-:Y:S02]  /*bd10*/  IADD3 R5, -R6.reuse, RZ, RZ ;  /* 0x000000ff06057210 */ /* 0x040fe40007ffe1ff */
[----:B------:R-:W-:Y:S02]  /*bd20*/  SHF.R.S32.HI R3, RZ, 0x1f, R6 ;  /* 0x0000001fff037819 */ /* 0x000fe40000011406 */
[----:B------:R-:W-:Y:S01]  /*bd30*/  IADD3 R6, P0, R6, UR16, RZ ;  /* 0x0000001006067c10 */ /* 0x000fe2000ff1e0ff */
[----:B------:R-:W-:Y:S02]  /*bd40*/  IMAD R5, R5, c[0x0][0x4e8], R2 ;  /* 0x00013a0005057a24 */ /* 0x000fe400078e0202 */
[----:B------:R-:W-:-:S03]  /*bd50*/  IMAD.U32 R2, RZ, RZ, UR5 ;  /* 0x00000005ff027e24 */ /* 0x000fc6000f8e00ff */
[----:B------:R-:W-:Y:S02]  /*bd60*/  SHF.R.S32.HI R4, RZ, 0x1f, R5 ;  /* 0x0000001fff047819 */ /* 0x000fe40000011405 */
[----:B------:R-:W-:-:S03]  /*bd70*/  IADD3.X R7, R3, UR17, R2, P0, !PT ;  /* 0x0000001103077c10 */ /* 0x000fc600087fe402 */
[----:B------:R-:W-:Y:S02]  /*bd80*/  IMAD R2, R4, c[0x0][0x488], RZ ;  /* 0x0001220004027a24 */ /* 0x000fe400078e02ff */
[----:B------:R-:W-:-:S04]  /*bd90*/  IMAD.WIDE.U32 R6, R5, c[0x0][0x488], R6 ;  /* 0x0001220005067a25 */ /* 0x000fc800078e0006 */
[----:B------:R-:W-:Y:S01]  /*bda0*/  IMAD R2, R5, c[0x0][0x48c], R2 ;  /* 0x0001230005027a24 */ /* 0x000fe200078e0202 */
[----:B------:R-:W-:-:S04]  /*bdb0*/  LEA R4, P0, R6, c[0x0][0x450], 0x2 ;  /* 0x0001140006047a11 */ /* 0x000fc800078010ff */
[----:B------:R-:W-:-:S04]  /*bdc0*/  IADD3 R2, R7, R2, RZ ;  /* 0x0000000207027210 */ /* 0x000fc80007ffe0ff */
[----:B------:R-:W-:Y:S01]  /*bdd0*/  LEA.HI.X R5, R6, c[0x0][0x454], R2, 0x2, P0 ;  /* 0x0001150006057a11 */ /* 0x000fe200000f1402 */
[----:B------:R-:W-:-:S05]  /*bde0*/  IMAD.MOV.U32 R2, RZ, RZ, -0x800000 ;  /* 0xff800000ff027424 */ /* 0x000fca00078e00ff */
[----:B------:R1:W-:Y:S02]  /*bdf0*/  STG.E [R4.64], R2 ;  /* 0x0000000204007986 */ /* 0x0003e4000c10190c */
.L_x_40:
[----:B------:R-:W-:Y:S05]  /*be00*/  BSYNC B0 ;  /* 0x0000000000007941 */ /* 0x000fea0003800000 */
.L_x_39:
[----:B------:R-:W2:Y:S01]  /*be10*/  S2R R3, SR_CTAID.X ;  /* 0x0000000000037919 */ /* 0x000ea20000002500 */
[----:B-1----:R-:W-:Y:S01]  /*be20*/  SHF.R.S32.HI R2, RZ, 0x1f, R0 ;  /* 0x0000001fff027819 */ /* 0x002fe20000011400 */
[----:B------:R-:W-:Y:S01]  /*be30*/  IMAD.MOV.U32 R4, RZ, RZ, c[0x0][0x4e8] ;  /* 0x00013a00ff047624 */ /* 0x000fe200078e00ff */
[----:B------:R-:W-:Y:S01]  /*be40*/  ULDC.64 UR4, c[0x0][0x3a0] ;  /* 0x0000e80000047ab9 */ /* 0x000fe20000000a00 */
[----:B-----5:R-:W-:Y:S01]  /*be50*/  IMAD R8, R8, c[0x0][0x4e8], RZ ;  /* 0x00013a0008087a24 */ /* 0x020fe200078e02ff */
[----:B------:R-:W-:Y:S01]  /*be60*/  LEA.HI R2, R2, R0, RZ, 0x3 ;  /* 0x0000000002027211 */ /* 0x000fe200078f18ff */
[----:B------:R-:W-:Y:S01]  /*be70*/  UIMAD UR7, UR15, UR4, URZ ;  /* 0x000000040f0772a4 */ /* 0x000fe2000f8e023f */
[----:B------:R-:W-:Y:S01]  /*be80*/  ISETP.NE.AND P0, PT, R4, 0x1, PT ;  /* 0x000000010400780c */ /* 0x000fe20003f05270 */
[----:B------:R-:W-:Y:S01]  /*be90*/  UIMAD.WIDE.U32 UR16, UR14, UR4, URZ ;  /* 0x000000040e1072a5 */ /* 0x000fe2000f8e003f */
[----:B------:R-:W-:Y:S01]  /*bea0*/  LOP3.LUT R5, R2, 0xfffffff8, RZ, 0xc0, !PT ;  /* 0xfffffff802057812 */ /* 0x000fe200078ec0ff */
[----:B------:R-:W-:Y:S01]  /*beb0*/  UIMAD UR7, UR14, UR5, UR7 ;  /* 0x000000050e0772a4 */ /* 0x000fe2000f8e0207 */
[----:B------:R-:W-:Y:S01]  /*bec0*/  SHF.R.S32.HI R2, RZ, 0x3, R2 ;  /* 0x00000003ff027819 */ /* 0x000fe20000011402 */
[----:B------:R-:W-:Y:S01]  /*bed0*/  BSSY B0, `(.L_x_41) ;  /* 0x0000033000007945 */ /* 0x000fe20003800000 */
[----:B------:R-:W-:Y:S01]  /*bee0*/  ULDC.64 UR4, c[0x0][0x3e8] ;  /* 0x0000fa0000047ab9 */ /* 0x000fe20000000a00 */
[----:B------:R-:W-:Y:S01]  /*bef0*/  IMAD.IADD R0, R0, 0x1, -R5 ;  /* 0x0000000100007824 */ /* 0x000fe200078e0a05 */
[----:B------:R-:W-:-:S02]  /*bf00*/  UIADD3 UR17, UR17, UR7, URZ ;  /* 0x0000000711117290 */ /* 0x000fc4000fffe03f */
[----:B------:R-:W-:Y:S02]  /*bf10*/  UIMAD UR7, UR8, UR4, URZ ;  /* 0x00000004080772a4 */ /* 0x000fe4000f8e023f */
[C---:B------:R-:W-:Y:S01]  /*bf20*/  LEA R5, R0.reuse, R2, 0x5 ;  /* 0x0000000200057211 */ /* 0x040fe200078e28ff */
[----:B------:R-:W-:Y:S02]  /*bf30*/  UIMAD.WIDE.U32 UR16, UR9, UR4, UR16 ;  /* 0x00000004091072a5 */ /* 0x000fe4000f8e0010 */
[----:B------:R-:W-:Y:S02]  /*bf40*/  UIMAD UR7, UR9, UR5, UR7 ;  /* 0x00000005090772a4 */ /* 0x000fe4000f8e0207 */
[C---:B--2---:R-:W-:Y:S01]  /*bf50*/  IMAD R5, R3.reuse, 0x80, R5 ;  /* 0x0000008003057824 */ /* 0x044fe200078e0205 */
[----:B------:R-:W-:Y:S01]  /*bf60*/  ULDC.64 UR4, c[0x0][0x3f0] ;  /* 0x0000fc0000047ab9 */ /* 0x000fe20000000a00 */
[----:B------:R-:W-:Y:S01]  /*bf70*/  IMAD R2, R3, 0x80, R2 ;  /* 0x0000008003027824 */ /* 0x000fe200078e0202 */
[----:B------:R-:W-:Y:S01]  /*bf80*/  UIMAD UR6, UR6, UR4, URZ ;  /* 0x00000004060672a4 */ /* 0x000fe2000f8e023f */
[----:B------:R-:W-:Y:S01]  /*bf90*/  @P0 IMAD.HI.U32 R4, R5, c[0x0][0x4ec], RZ ;  /* 0x00013b0005040a27 */ /* 0x000fe200078e00ff */
[----:B------:R-:W-:Y:S01]  /*bfa0*/  UIADD3 UR17, UR7, UR17, URZ ;  /* 0x0000001107117290 */ /* 0x000fe2000fffe03f */
[----:B------:R-:W-:Y:S01]  /*bfb0*/  MOV R7, R5 ;  /* 0x0000000500077202 */ /* 0x000fe20000000f00 */
[----:B------:R-:W-:Y:S01]  /*bfc0*/  UIMAD UR5, UR11, UR5, UR6 ;  /* 0x000000050b0572a4 */ /* 0x000fe2000f8e0206 */
[----:B------:R-:W-:Y:S01]  /*bfd0*/  SHF.L.U32 R3, R0, 0x3, RZ ;  /* 0x0000000300037819 */ /* 0x000fe200000006ff */
[----:B------:R-:W-:Y:S01]  /*bfe0*/  UIMAD.WIDE.U32 UR16, UR11, UR4, UR16 ;  /* 0x000000040b1072a5 */ /* 0x000fe2000f8e0010 */
[----:B------:R-:W-:-:S02]  /*bff0*/  @P0 SHF.R.U32.HI R7, RZ, c[0x0][0x4f0], R4 ;  /* 0x00013c00ff070a19 */ /* 0x000fc40000011604 */
[----:B------:R-:W-:Y:S01]  /*c000*/  IADD3 R0, R3, 0x40, RZ ;  /* 0x0000004003007810 */ /* 0x000fe20007ffe0ff */
[----:B------:R-:W-:Y:S01]  /*c010*/  UIADD3 UR5, UR17, UR5, URZ ;  /* 0x0000000511057290 */ /* 0x000fe2000fffe03f */
[--C-:B------:R-:W-:Y:S01]  /*c020*/  SHF.R.S32.HI R4, RZ, 0x1f, R7.reuse ;  /* 0x0000001fff047819 */ /* 0x100fe20000011407 */
[----:B------:R-:W-:Y:S01]  /*c030*/  IMAD.MOV R6, RZ, RZ, -R7 ;  /* 0x000000ffff067224 */ /* 0x000fe200078e0a07 */
[----:B------:R-:W-:Y:S01]  /*c040*/  MOV R10, UR16 ;  /* 0x00000010000a7c02 */ /* 0x000fe20008000f00 */
[----:B------:R-:W-:Y:S02]  /*c050*/  IMAD.U32 R11, RZ, RZ, UR17 ;  /* 0x00000011ff0b7e24 */ /* 0x000fe4000f8e00ff */
[----:B------:R-:W-:Y:S01]  /*c060*/  IMAD R6, R6, c[0x0][0x4e8], R5 ;  /* 0x00013a0006067a24 */ /* 0x000fe200078e0205 */
[----:B------:R-:W-:Y:S01]  /*c070*/  MOV R11, UR5 ;  /* 0x00000005000b7c02 */ /* 0x000fe20008000f00 */
[----:B------:R-:W-:-:S03]  /*c080*/  IMAD R4, R4, c[0x0][0x3e0], RZ ;  /* 0x0000f80004047a24 */ /* 0x000fc600078e02ff */
[----:B------:R-:W-:Y:S01]  /*c090*/  SHF.R.S32.HI R5, RZ, 0x1f, R6 ;  /* 0x0000001fff057819 */ /* 0x000fe20000011406 */
[C---:B------:R-:W-:Y:S02]  /*c0a0*/  IMAD R4, R7.reuse, c[0x0][0x3e4], R4 ;  /* 0x0000f90007047a24 */ /* 0x040fe400078e0204 */
[----:B------:R-:W-:-:S04]  /*c0b0*/  IMAD.WIDE.U32 R10, R7, c[0x0][0x3e0], R10 ;  /* 0x0000f800070a7a25 */ /* 0x000fc800078e000a */
[----:B------:R-:W-:Y:S02]  /*c0c0*/  IMAD R5, R5, c[0x0][0x3d8], RZ ;  /* 0x0000f60005057a24 */ /* 0x000fe400078e02ff */
[----:B------:R-:W-:Y:S02]  /*c0d0*/  IMAD.IADD R11, R11, 0x1, R4 ;  /* 0x000000010b0b7824 */ /* 0x000fe400078e0204 */
[C---:B------:R-:W-:Y:S02]  /*c0e0*/  IMAD R5, R6.reuse, c[0x0][0x3dc], R5 ;  /* 0x0000f70006057a24 */ /* 0x040fe400078e0205 */
[----:B------:R-:W-:-:S05]  /*c0f0*/  IMAD.WIDE.U32 R6, R6, c[0x0][0x3d8], R10 ;  /* 0x0000f60006067a25 */ /* 0x000fca00078e000a */
[----:B------:R-:W-:Y:S02]  /*c100*/  IADD3 R4, R7, R5, RZ ;  /* 0x0000000507047210 */ /* 0x000fe40007ffe0ff */
[----:B------:R-:W-:-:S04]  /*c110*/  LEA R5, P0, R6, c[0x0][0x380], 0x1 ;  /* 0x0000e00006057a11 */ /* 0x000fc800078008ff */
[----:B------:R-:W-:Y:S02]  /*c120*/  LEA.HI.X R4, R6, c[0x0][0x384], R4, 0x1, P0 ;  /* 0x0000e10006047a11 */ /* 0x000fe400000f0c04 */
[----:B------:R-:W-:Y:S01]  /*c130*/  ISETP.GE.AND P0, PT, R2, R8, PT ;  /* 0x000000080200720c */ /* 0x000fe20003f06270 */
[----:B------:R1:W2:Y:S04]  /*c140*/  SHFL.IDX PT, R6, R5, RZ, 0x181f ;  /* 0x00181fff05067589 */ /* 0x0002a800000e0000 */
[----:B------:R1:W3:Y:S08]  /*c150*/  SHFL.IDX PT, R7, R4, RZ, 0x181f ;  /* 0x00181fff04077589 */ /* 0x0002f000000e0000 */
[----:B------:R-:W-:Y:S05]  /*c160*/  @P0 BRA `(.L_x_42) ;  /* 0x0000009000000947 */ /* 0x000fea0003800000 */
[----:B------:R-:W-:Y:S02]  /*c170*/  ISETP.GE.AND P0, PT, R0, c[0x0][0x3c8], PT ;  /* 0x0000f20000007a0c */ /* 0x000fe40003f06270 */
[----:B------:R-:W-:-:S11]  /*c180*/  ISETP.GE.AND P1, PT, R3, c[0x0][0x3c8], PT ;  /* 0x0000f20003007a0c */ /* 0x000fd60003f26270 */
[----:B------:R-:W-:Y:S02]  /*c190*/  @!P0 SHF.R.S32.HI R9, RZ, 0x1f, R0 ;  /* 0x0000001fff098819 */ /* 0x000fe40000011400 */
[----:B--23--:R-:W-:Y:S02]  /*c1a0*/  @!P1 IMAD.WIDE R10, R3, 0x2, R6 ;  /* 0x00000002030a9825 */ /* 0x00cfe400078e0206 */
[----:B------:R-:W-:-:S03]  /*c1b0*/  @!P0 LEA.HI R9, R9, R0, RZ, 0x3 ;  /* 0x0000000009098211 */ /* 0x000fc600078f18ff */
[----:B------:R2:W-:Y:S01]  /*c1c0*/  @!P1 ST.E.128 [R10.64], RZ ;  /* 0x000000ff0a009985 */ /* 0x0005e2000c101d0c */
[----:B------:R-:W-:-:S05]  /*c1d0*/  @!P0 LOP3.LUT R9, R9, 0xfffffff8, RZ, 0xc0, !PT ;  /* 0xfffffff809098812 */ /* 0x000fca00078ec0ff */
[----:B------:R-:W-:-:S05]  /*c1e0*/  @!P0 IMAD.WIDE R6, R9, 0x2, R6 ;  /* 0x0000000209068825 */ /* 0x000fca00078e0206 */
[----:B------:R2:W-:Y:S02]  /*c1f0*/  @!P0 ST.E.128 [R6.64], RZ ;  /* 0x000000ff06008985 */ /* 0x0005e4000c101d0c */
.L_x_42:
[----:B------:R-:W-:Y:S05]  /*c200*/  BSYNC B0 ;  /* 0x0000000000007941 */ /* 0x000fea0003800000 */
.L_x_41:
[----:B--2---:R-:W-:Y:S01]  /*c210*/  IADD3 R6, R2, 0x20, RZ ;  /* 0x0000002002067810 */ /* 0x004fe20007ffe0ff */
[----:B------:R2:W4:Y:S01]  /*c220*/  SHFL.IDX PT, R11, R4, 0x1, 0x181f ;  /* 0x00381f00040b7f89 */ /* 0x00052200000e0000 */
[----:B------:R-:W-:Y:S02]  /*c230*/  BSSY B0, `(.L_x_43) ;  /* 0x000000d000007945 */ /* 0x000fe40003800000 */
[----:B------:R-:W-:Y:S01]  /*c240*/  ISETP.GE.AND P0, PT, R6, R8, PT ;  /* 0x000000080600720c */ /* 0x000fe20003f06270 */
[----:B------:R2:W1:-:S12]  /*c250*/  SHFL.IDX PT, R10, R5, 0x1, 0x181f ;  /* 0x00381f00050a7f89 */ /* 0x00045800000e0000 */
[----:B------:R-:W-:Y:S05]  /*c260*/  @P0 BRA `(.L_x_44) ;  /* 0x0000009000000947 */ /* 0x000fea0003800000 */
[----:B------:R-:W-:Y:S02]  /*c270*/  ISETP.GE.AND P0, PT, R0, c[0x0][0x3c8], PT ;  /* 0x0000f20000007a0c */ /* 0x000fe40003f06270 */
[----:B------:R-:W-:-:S11]  /*c280*/  ISETP.GE.AND P1, PT, R3, c[0x0][0x3c8], PT ;  /* 0x0000f20003007a0c */ /* 0x000fd60003f26270 */
[----:B------:R-:W-:Y:S02]  /*c290*/  @!P0 SHF.R.S32.HI R6, RZ, 0x1f, R0 ;  /* 0x0000001fff068819 */ /* 0x000fe40000011400 */
[----:B-1--4-:R-:W-:Y:S02]  /*c2a0*/  @!P1 IMAD.WIDE R12, R3, 0x2, R10 ;  /* 0x00000002030c9825 */ /* 0x012fe400078e020a */
[----:B------:R-:W-:-:S03]  /*c2b0*/  @!P0 LEA.HI R6, R6, R0, RZ, 0x3 ;  /* 0x0000000006068211 */ /* 0x000fc600078f18ff */
[----:B------:R1:W-:Y:S01]  /*c2c0*/  @!P1 ST.E.128 [R12.64], RZ ;  /* 0x000000ff0c009985 */ /* 0x0003e2000c101d0c */
[----:B------:R-:W-:-:S05]  /*c2d0*/  @!P0 LOP3.LUT R6, R6, 0xfffffff8, RZ, 0xc0, !PT ;  /* 0xfffffff806068812 */ /* 0x000fca00078ec0ff */
[----:B---3--:R-:W-:-:S05]  /*c2e0*/  @!P0 IMAD.WIDE R6, R6, 0x2, R10 ;  /* 0x0000000206068825 */ /* 0x008fca00078e020a */
[----:B------:R1:W-:Y:S02]  /*c2f0*/  @!P0 ST.E.128 [R6.64], RZ ;  /* 0x000000ff06008985 */ /* 0x0003e4000c101d0c */
.L_x_44:
[----:B------:R-:W-:Y:S05]  /*c300*/  BSYNC B0 ;  /* 0x0000000000007941 */ /* 0x000fea0003800000 */
.L_x_43:
[----:B-1----:R-:W-:Y:S01]  /*c310*/  IADD3 R6, R2, 0x40, RZ ;  /* 0x0000004002067810 */ /* 0x002fe20007ffe0ff */
[----:B----4-:R1:W4:Y:S01]  /*c320*/  SHFL.IDX PT, R11, R4, 0x2, 0x181f ;  /* 0x00581f00040b7f89 */ /* 0x01032200000e0000 */
[----:B------:R-:W-:Y:S02]  /*c330*/  BSSY B0, `(.L_x_45) ;  /* 0x000000d000007945 */ /* 0x000fe40003800000 */
[----:B------:R-:W-:Y:S01]  /*c340*/  ISETP.GE.AND P0, PT, R6, R8, PT ;  /* 0x000000080600720c */ /* 0x000fe20003f06270 */
[----:B------:R1:W2:-:S12]  /*c350*/  SHFL.IDX PT, R10, R5, 0x2, 0x181f ;  /* 0x00581f00050a7f89 */ /* 0x00029800000e0000 */
[----:B------:R-:W-:Y:S05]  /*c360*/  @P0 BRA `(.L_x_46) ;  /* 0x0000009000000947 */ /* 0x000fea0003800000 */
[----:B------:R-:W-:Y:S02]  /*c370*/  ISETP.GE.AND P0, PT, R0, c[0x0][0x3c8], PT ;  /* 0x0000f20000007a0c */ /* 0x000fe40003f06270 */
[----:B------:R-:W-:-:S11]  /*c380*/  ISETP.GE.AND P1, PT, R3, c[0x0][0x3c8], PT ;  /* 0x0000f20003007a0c */ /* 0x000fd60003f26270 */
[----:B------:R-:W-:Y:S02]  /*c390*/  @!P0 SHF.R.S32.HI R6, RZ, 0x1f, R0 ;  /* 0x0000001fff068819 */ /* 0x000fe40000011400 */
[----:B--2-4-:R-:W-:Y:S02]  /*c3a0*/  @!P1 IMAD.WIDE R12, R3, 0x2, R10 ;  /* 0x00000002030c9825 */ /* 0x014fe400078e020a */
[----:B------:R-:W-:-:S03]  /*c3b0*/  @!P0 LEA.HI R6, R6, R0, RZ, 0x3 ;  /* 0x0000000006068211 */ /* 0x000fc600078f18ff */
[----:B------:R2:W-:Y:S01]  /*c3c0*/  @!P1 ST.E.128 [R12.64], RZ ;  /* 0x000000ff0c009985 */ /* 0x0005e2000c101d0c */
[----:B------:R-:W-:-:S05]  /*c3d0*/  @!P0 LOP3.LUT R6, R6, 0xfffffff8, RZ, 0xc0, !PT ;  /* 0xfffffff806068812 */ /* 0x000fca00078ec0ff */
[----:B---3--:R-:W-:-:S05]  /*c3e0*/  @!P0 IMAD.WIDE R6, R6, 0x2, R10 ;  /* 0x0000000206068825 */ /* 0x008fca00078e020a */
[----:B------:R2:W-:Y:S02]  /*c3f0*/  @!P0 ST.E.128 [R6.64], RZ ;  /* 0x000000ff06008985 */ /* 0x0005e4000c101d0c */
.L_x_46:
[----:B------:R-:W-:Y:S05]  /*c400*/  BSYNC B0 ;  /* 0x0000000000007941 */ /* 0x000fea0003800000 */
.L_x_45:
[----:B------:R-:W-:Y:S01]  /*c410*/  IADD3 R2, R2, 0x60, RZ ;  /* 0x0000006002027810 */ /* 0x000fe20007ffe0ff */
[----:B--23--:R2:W3:Y:S03]  /*c420*/  SHFL.IDX PT, R7, R4, 0x3, 0x181f ;  /* 0x00781f0004077f89 */ /* 0x00c4e600000e0000 */
[----:B------:R-:W-:Y:S01]  /*c430*/  ISETP.GE.AND P0, PT, R2, R8, PT ;  /* 0x000000080200720c */ /* 0x000fe20003f06270 */
[----:B------:R2:W1:-:S12]  /*c440*/  SHFL.IDX PT, R6, R5, 0x3, 0x181f ;  /* 0x00781f0005067f89 */ /* 0x00045800000e0000 */
[----:B------:R-:W-:Y:S05]  /*c450*/  @P0 EXIT ;  /* 0x000000000000094d */ /* 0x000fea0003800000 */
[----:B------:R-:W-:-:S13]  /*c460*/  ISETP.GE.AND P0, PT, R3, c[0x0][0x3c8], PT ;  /* 0x0000f20003007a0c */ /* 0x000fda0003f06270 */
[----:B-1-3--:R-:W-:-:S05]  /*c470*/  @!P0 IMAD.WIDE R2, R3, 0x2, R6 ;  /* 0x0000000203028825 */ /* 0x00afca00078e0206 */
[----:B------:R1:W-:Y:S01]  /*c480*/  @!P0 ST.E.128 [R2.64], RZ ;  /* 0x000000ff02008985 */ /* 0x0003e2000c101d0c */
[----:B------:R-:W-:-:S13]  /*c490*/  ISETP.GE.AND P0, PT, R0, c[0x0][0x3c8], PT ;  /* 0x0000f20000007a0c */ /* 0x000fda0003f06270 */
[----:B------:R-:W-:Y:S05]  /*c4a0*/  @P0 EXIT ;  /* 0x000000000000094d */ /* 0x000fea0003800000 */
[----:B-1----:R-:W-:-:S04]  /*c4b0*/  SHF.R.S32.HI R2, RZ, 0x1f, R0 ;  /* 0x0000001fff027819 */ /* 0x002fc80000011400 */
[----:B------:R-:W-:-:S04]  /*c4c0*/  LEA.HI R0, R2, R0, RZ, 0x3 ;  /* 0x0000000002007211 */ /* 0x000fc800078f18ff */
[----:B------:R-:W-:-:S05]  /*c4d0*/  LOP3.LUT R0, R0, 0xfffffff8, RZ, 0xc0, !PT ;  /* 0xfffffff800007812 */ /* 0x000fca00078ec0ff */
[----:B------:R-:W-:-:S05]  /*c4e0*/  IMAD.WIDE R6, R0, 0x2, R6 ;  /* 0x0000000200067825 */ /* 0x000fca00078e0206 */
[----:B------:R-:W-:Y:S01]  /*c4f0*/  ST.E.128 [R6.64], RZ ;  /* 0x000000ff06007985 */ /* 0x000fe2000c101d0c */
[----:B------:R-:W-:Y:S05]  /*c500*/  EXIT ;  /* 0x000000000000794d */ /* 0x000fea0003800000 */
.L_x_47:
        /* <DEDUP_REMOVED lines=15> */
.L_x_2166:


//--------------------- .text._ZN7cutlass13device_kernelIN5flash19enable_sm80_to_sm89INS1_16FlashAttnFwdSm80INS1_25CollectiveMainloopFwdSm80ILi8ELi1ELb1EN4cute5tupleIJNS5_1CILi128EEES8_S8_EEELi128ENS_6half_tEfNS_4arch4Sm80ELb0ELb0ELb1ELb1ELb1ELb1ELb1ELb0EEENS1_21CollectiveEpilogueFwdIS9_NS6_IJNS7_ILi1EEESF_SF_EEESA_SC_Li256ELb1ELb1ELb0ELb0EEENS1_19SingleTileSchedulerILb1ELb0ELb1ELi128EEEEEEEEEvNT_6ParamsE --------------------------
	.section	.text._ZN7cutlass13device_kernelIN5flash19enable_sm80_to_sm89INS1_16FlashAttnFwdSm80INS1_25CollectiveMainloopFwdSm80ILi8ELi1ELb1EN4cute5tupleIJNS5_1CILi128EEES8_S8_EEELi128ENS_6half_tEfNS_4arch4Sm80ELb0ELb0ELb1ELb1ELb1ELb1ELb1ELb0EEENS1_21CollectiveEpilogueFwdIS9_NS6_IJNS7_ILi1EEESF_SF_EEESA_SC_Li256ELb1ELb1ELb0ELb0EEENS1_19SingleTileSchedulerILb1ELb0ELb1ELi128EEEEEEEEEvNT_6ParamsE,"ax",@progbits
	.sectioninfo	@"SHI_REGISTERS=255"
	.align	128
.text._ZN7cutlass13device_kernelIN5flash19enable_sm80_to_sm89INS1_16FlashAttnFwdSm80INS1_25CollectiveMainloopFwdSm80ILi8ELi1ELb1EN4cute5tupleIJNS5_1CILi128EEES8_S8_EEELi128ENS_6half_tEfNS_4arch4Sm80ELb0ELb0ELb1ELb1ELb1ELb1ELb1ELb0EEENS1_21CollectiveEpilogueFwdIS9_NS6_IJNS7_ILi1EEESF_SF_EEESA_SC_Li256ELb1ELb1ELb0ELb0EEENS1_19SingleTileSchedulerILb1ELb0ELb1ELi128EEEEEEEEEvNT_6ParamsE:
        .type           _ZN7cutlass13device_kernelIN5flash19enable_sm80_to_sm89INS1_16FlashAttnFwdSm80INS1_25CollectiveMainloopFwdSm80ILi8ELi1ELb1EN4cute5tupleIJNS5_1CILi128EEES8_S8_EEELi128ENS_6half_tEfNS_4arch4Sm80ELb0ELb0ELb1ELb1ELb1ELb1ELb1ELb0EEENS1_21CollectiveEpilogueFwdIS9_NS6_IJNS7_ILi1EEESF_SF_EEESA_SC_Li256ELb1ELb1ELb0ELb0EEENS1_19SingleTileSchedulerILb1ELb0ELb1ELi128EEEEEEEEEvNT_6ParamsE,@function
        .size           _ZN7cutlass13device_kernelIN5flash19enable_sm80_to_sm89INS1_16FlashAttnFwdSm80INS1_25CollectiveMainloopFwdSm80ILi8ELi1ELb1EN4cute5tupleIJNS5_1CILi128EEES8_S8_EEELi128ENS_6half_tEfNS_4arch4Sm80ELb0ELb0ELb1ELb1ELb1ELb1ELb1ELb0EEENS1_21CollectiveEpilogueFwdIS9_NS6_IJNS7_ILi1EEESF_SF_EEESA_SC_Li256ELb1ELb1ELb0ELb0EEENS1_19SingleTileSchedulerILb1ELb0ELb1ELi128EEEEEEEEEvNT_6ParamsE,(.L_x_2167 - _ZN7cutlass13device_kernelIN5flash19enable_sm80_to_sm89INS1_16FlashAttnFwdSm80INS1_25CollectiveMainloopFwdSm80ILi8ELi1ELb1EN4cute5tupleIJNS5_1CILi128EEES8_S8_EEELi128ENS_6half_tEfNS_4arch4Sm80ELb0ELb0ELb1ELb1ELb1ELb1ELb1ELb0EEENS1_21CollectiveEpilogueFwdIS9_NS6_IJNS7_ILi1EEESF_SF_EEESA_SC_Li256ELb1ELb1ELb0ELb0EEENS1_19SingleTileSchedulerILb1ELb0ELb1ELi128EEEEEEEEEvNT_6ParamsE)
        .other          _ZN7cutlass13device_kernelIN5flash19enable_sm80_to_sm89INS1_16FlashAttnFwdSm80INS1_25CollectiveMainloopFwdSm80ILi8ELi1ELb1EN4cute5tupleIJNS5_1CILi128EEES8_S8_EEELi128ENS_6half_tEfNS_4arch4Sm80ELb0ELb0ELb1ELb1ELb1ELb1ELb1ELb0EEENS1_21CollectiveEpilogueFwdIS9_NS6_IJNS7_ILi1EEESF_SF_EEESA_SC_Li256ELb1ELb1ELb0ELb0EEENS1_19SingleTileSchedulerILb1ELb0ELb1ELi128EEEEEEEEEvNT_6ParamsE,@"STO_CUDA_ENTRY STV_DEFAULT"
_ZN7cutlass13device_kernelIN5flash19enable_sm80_to_sm89INS1_16FlashAttnFwdSm80INS1_25CollectiveMainloopFwdSm80ILi8ELi1ELb1EN4cute5tupleIJNS5_1CILi128EEES8_S8_EEELi128ENS_6half_tEfNS_4arch4Sm80ELb0ELb0ELb1ELb1ELb1ELb1ELb1ELb0EEENS1_21CollectiveEpilogueFwdIS9_NS6_IJNS7_ILi1EEESF_SF_EEESA_SC_Li256ELb1ELb1ELb0ELb0EEENS1_19SingleTileSchedulerILb1ELb0ELb1ELi128EEEEEEEEEvNT_6ParamsE:
        /* <DEDUP_REMOVED lines=12> */
[----:B------:R-:W-:Y:S05]  /*00c0*/  @!P0 BRA `(.L_x_48) ;  /* 0x000001c000008947 */ /* 0x000fea0003800000 */
[----:B---3--:R-:W-:-:S04]  /*00d0*/  ISETP.NE.U32.AND P0, PT, RZ, c[0x0][0x568], PT ;  /* 0x00015a00ff007a0c */ /* 0x008fc80003f05070 */
[----:B------:R-:W-:-:S13]  /*00e0*/  ISETP.NE.AND.EX P0, PT, RZ, c[0x0][0x56c], PT, P0 ;  /* 0x00015b00ff007a0c */ /* 0x000fda0003f05300 */
[----:B------:R-:W-:Y:S05]  /*00f0*/  @!P0 BRA `(.L_x_49) ;  /* 0x0000005000008947 */ /* 0x000fea0003800000 */
[----:B------:R-:W-:Y:S02]  /*0100*/  MOV R2, UR4 ;  /* 0x0000000400027c02 */ /* 0x000fe40008000f00 */
[----:B------:R-:W-:-:S05]  /*0110*/  MOV R3, UR5 ;  /* 0x0000000500037c02 */ /* 0x000fca0008000f00 */
[----:B------:R-:W2:Y:S02]  /*0120*/  LDG.E R2, [R2.64] ;  /* 0x0000001402027981 */ /* 0x000ea4000c1e1900 */
[----:B--2---:R1:W2:Y:S02]  /*0130*/  R2UR UR6, R2 ;  /* 0x00000000020673c2 */ /* 0x0042a400000e0000 */
[----:B-12---:R-:W-:Y:S05]  /*0140*/  BRA `(.L_x_50) ;  /* 0x000000e000007947 */ /* 0x006fea0003800000 */
.L_x_49:
        /* <DEDUP_REMOVED lines=13> */
.L_x_51:
[----:B------:R-:W-:Y:S02]  /*0220*/  ULDC UR6, c[0x0][0x54c] ;  /* 0x0001530000067ab9 */ /* 0x000fe40000000800 */
.L_x_50:
[----:B------:R-:W-:Y:S02]  /*0230*/  ULDC UR4, c[0x0][0x548] ;  /* 0x0001520000047ab9 */ /* 0x000fe40000000800 */
[----:B------:R-:W-:-:S02]  /*0240*/  USHF.L.U32 UR5, UR12, 0x7, URZ ;  /* 0x000000070c057899 */ /* 0x000fc4000800063f */
[----:B------:R-:W-:-:S04]  /*0250*/  UIMAD UR4, UR6, UR4, URZ ;  /* 0x00000004060472a4 */ /* 0x000fc8000f8e023f */
[----:B------:R-:W-:-:S04]  /*0260*/  UISETP.GE.AND UP0, UPT, UR5, UR4, UPT ;  /* 0x000000040500728c */ /* 0x000fc8000bf06270 */
[----:B------:R-:W-:Y:S01]  /*0270*/  USEL UR19, UR19, 0xffffffff, !UP0 ;  /* 0xffffffff13137887 */ /* 0x000fe2000c000000 */
[----:B------:R-:W-:Y:S05]  /*0280*/  BRA `(.L_x_52) ;  /* 0x000001b000007947 */ /* 0x000fea0003800000 */
.L_x_48:
        /* <DEDUP_REMOVED lines=8> */
.L_x_53:
        /* <DEDUP_REMOVED lines=13> */
.L_x_55:
[----:B------:R-:W-:Y:S02]  /*03e0*/  ULDC UR6, c[0x0][0x54c] ;  /* 0x0001530000067ab9 */ /* 0x000fe40000000800 */
.L_x_54:
[----:B------:R-:W-:Y:S02]  /*03f0*/  ULDC UR4, c[0x0][0x548] ;  /* 0x0001520000047ab9 */ /* 0x000fe40000000800 */
[----:B------:R-:W-:-:S02]  /*0400*/  USHF.L.U32 UR5, UR12, 0x7, URZ ;  /* 0x000000070c057899 */ /* 0x000fc4000800063f */
[----:B------:R-:W-:-:S04]  /*0410*/  UIMAD UR4, UR6, UR4, URZ ;  /* 0x00000004060472a4 */ /* 0x000fc8000f8e023f */
[----:B------:R-:W-:-:S04]  /*0420*/  UISETP.GE.AND UP0, UPT, UR5, UR4, UPT ;  /* 0x000000040500728c */ /* 0x000fc8000bf06270 */
[----:B------:R-:W-:-:S06]  /*0430*/  USEL UR19, UR19, 0xffffffff, !UP0 ;  /* 0xffffffff13137887 */ /* 0x000fcc000c000000 */
.L_x_52:
[----:B------:R-:W-:-:S13]  /*0440*/  ISETP.LE.AND P0, PT, RZ, UR19, PT ;  /* 0x00000013ff007c0c */ /* 0x000fda000bf03270 */
[----:B------:R-:W-:Y:S05]  /*0450*/  @!P0 EXIT ;  /* 0x000000000000894d */ /* 0x000fea0003800000 */
[----:B------:R-:W-:Y:S01]  /*0460*/  ULDC.64 UR4, c[0x0][0x360] ;  /* 0x0000d80000047ab9 */ /* 0x000fe20000000a00 */
[----:B------:R-:W-:Y:S01]  /*0470*/  ISETP.NE.U32.AND P3, PT, RZ, c[0x0][0x348], PT ;  /* 0x0000d200ff007a0c */ /* 0x000fe20003f65070 */
[----:B------:R-:W-:Y:S02]  /*0480*/  UISETP.NE.U32.AND UP0, UPT, URZ, UR4, UPT ;  /* 0x000000043f00728c */ /* 0x000fe4000bf05070 */
[----:B------:R-:W-:Y:S01]  /*0490*/  ULDC.64 UR6, c[0x0][0x370] ;  /* 0x0000dc0000067ab9 */ /* 0x000fe20000000a00 */
[----:B------:R-:W-:Y:S01]  /*04a0*/  ISETP.NE.AND.EX P3, PT, RZ, c[0x0][0x34c], PT, P3 ;  /* 0x0000d300ff007a0c */ /* 0x000fe20003f65330 */
[----:B------:R-:W-:Y:S02]  /*04b0*/  UISETP.NE.AND.EX UP0, UPT, URZ, UR5, UPT, UP0 ;  /* 0x000000053f00728c */ /* 0x000fe4000bf05300 */
[----:B------:R-:W-:Y:S02]  /*04c0*/  UISETP.NE.U32.AND UP1, UPT, URZ, UR6, UPT ;  /* 0x000000063f00728c */ /* 0x000fe4000bf25070 */
[----:B------:R-:W-:-:S02]  /*04d0*/  ULDC.64 UR4, c[0x0][0x360] ;  /* 0x0000d80000047ab9 */ /* 0x000fc40000000a00 */
[----:B------:R-:W-:Y:S01]  /*04e0*/  UISETP.NE.AND.EX UP1, UPT, URZ, UR7, UPT, UP1 ;  /* 0x000000073f00728c */ /* 0x000fe2000bf25310 */
[----:B------:R-:W-:Y:S01]  /*04f0*/  PLOP3.LUT P0, PT, PT, PT, UP0, 0x80, 0x0 ;  /* 0x000000000000781c */ /* 0x000fe20003f0f008 */
[----:B------:R-:W-:Y:S02]  /*0500*/  ULDC.64 UR8, c[0x0][0x370] ;  /* 0x0000dc0000087ab9 */ /* 0x000fe40000000a00 */
[----:B------:R-:W-:Y:S02]  /*0510*/  ULDC.64 UR6, c[0x0][0x348] ;  /* 0x0000d20000067ab9 */ /* 0x000fe40000000a00 */
[----:B------:R-:W-:Y:S01]  /*0520*/  @UP0 UIMAD.WIDE UR4, UR19, UR22, UR4 ;  /* 0x00000016130402a5 */ /* 0x000fe2000f8e0204 */
[----:B------:R-:W-:Y:S01]  /*0530*/  PLOP3.LUT P2, PT, PT, PT, UP1, 0x80, 0x0 ;  /* 0x000000000000781c */ /* 0x000fe20003f4f018 */
[----:B------:R-:W-:Y:S01]  /*0540*/  UIMAD.WIDE UR6, UR19, UR22, UR6 ;  /* 0x00000016130672a5 */ /* 0x000fe2000f8e0206 */
[----:B------:R-:W-:Y:S02]  /*0550*/  ISETP.NE.U32.AND P4, PT, RZ, c[0x0][0x350], PT ;  /* 0x0000d400ff007a0c */ /* 0x000fe40003f85070 */
[----:B------:R-:W-:Y:S01]  /*0560*/  @UP1 UIMAD.WIDE UR8, UR19, UR22, UR8 ;  /* 0x00000016130812a5 */ /* 0x000fe2000f8e0208 */
[----:B------:R-:W-:Y:S01]  /*0570*/  IMAD.U32 R2, RZ, RZ, UR4 ;  /* 0x00000004ff027e24 */ /* 0x000fe2000f8e00ff */
[----:B------:R-:W-:Y:S01]  /*0580*/  MOV R3, UR5 ;  /* 0x0000000500037c02 */ /* 0x000fe20008000f00 */
[----:B------:R-:W-:Y:S01]  /*0590*/  ULDC.64 UR4, c[0x0][0x358] ;  /* 0x0000d60000047ab9 */ /* 0x000fe20000000a00 */
[----:B------:R-:W-:Y:S01]  /*05a0*/  IMAD.U32 R10, RZ, RZ, UR6 ;  /* 0x00000006ff0a7e24 */ /* 0x000fe2000f8e00ff */
[----:B------:R-:W-:Y:S01]  /*05b0*/  UISETP.NE.U32.AND UP2, UPT, URZ, UR4, UPT ;  /* 0x000000043f00728c */ /* 0x000fe2000bf45070 */
[----:B------:R-:W-:Y:S01]  /*05c0*/  IMAD.U32 R11, RZ, RZ, UR7 ;  /* 0x00000007ff0b7e24 */ /* 0x000fe2000f8e00ff */
[----:B------:R-:W-:Y:S01]  /*05d0*/  ISETP.NE.AND.EX P4, PT, RZ, c[0x0][0x354], PT, P4 ;  /* 0x0000d500ff007a0c */ /* 0x000fe20003f85340 */
[----:B------:R-:W-:Y:S01]  /*05e0*/  IMAD.U32 R4, RZ, RZ, UR8 ;  /* 0x00000008ff047e24 */ /* 0x000fe2000f8e00ff */
[----:B------:R-:W-:Y:S01]  /*05f0*/  UISETP.NE.AND.EX UP2, UPT, URZ, UR5, UPT, UP2 ;  /* 0x000000053f00728c */ /* 0x000fe2000bf45320 */
[----:B------:R-:W-:Y:S01]  /*0600*/  IMAD.U32 R5, RZ, RZ, UR9 ;  /* 0x00000009ff057e24 */ /* 0x000fe2000f8e00ff */
[----:B------:R-:W-:Y:S01]  /*0610*/  ULDC.64 UR6, c[0x0][0x350] ;  /* 0x0000d40000067ab9 */ /* 0x000fe20000000a00 */
[----:B------:R1:W2:Y:S01]  /*0620*/  @P0 LDG.E R0, [R2.64] ;  /* 0x0000001402000981 */ /* 0x0002a2000c1e1900 */
[----:B------:R-:W-:-:S02]  /*0630*/  ULDC.64 UR4, c[0x0][0x358] ;  /* 0x0000d60000047ab9 */ /* 0x000fc40000000a00 */
[----:B------:R-:W-:Y:S01]  /*0640*/  PLOP3.LUT P1, PT, PT, PT, UP2, 0x80, 0x0 ;  /* 0x000000000000781c */ /* 0x000fe20003f2f028 */
[----:B------:R-:W-:Y:S01]  /*0650*/  UIMAD.WIDE UR6, UR19, UR22, UR6 ;  /* 0x00000016130672a5 */ /* 0x000fe2000f8e0206 */
[----:B------:R-:W3:Y:S01]  /*0660*/  @P2 LDG.E R4, [R4.64] ;  /* 0x0000001404042981 */ /* 0x000ee2000c1e1900 */
[----:B------:R-:W-:Y:S01]  /*0670*/  UIMAD.WIDE UR4, UR19, UR22, UR4 ;  /* 0x00000016130472a5 */ /* 0x000fe2000f8e0204 */
[----:B------:R-:W-:-:S03]  /*0680*/  MOV R86, RZ ;  /* 0x000000ff00567202 */ /* 0x000fc60000000f00 */
[----:B------:R-:W-:Y:S01]  /*0690*/  IMAD.U32 R8, RZ, RZ, UR6 ;  /* 0x00000006ff087e24 */ /* 0x000fe2000f8e00ff */
[----:B------:R-:W-:Y:S01]  /*06a0*/  MOV R9, UR7 ;  /* 0x0000000700097c02 */ /* 0x000fe20008000f00 */
[----:B------:R-:W-:Y:S01]  /*06b0*/  IMAD.U32 R6, RZ, RZ, UR4 ;  /* 0x00000004ff067e24 */ /* 0x000fe2000f8e00ff */
[----:B------:R-:W-:-:S03]  /*06c0*/  MOV R7, UR5 ;  /* 0x0000000500077c02 */ /* 0x000fc60008000f00 */
[----:B------:R4:W5:Y:S04]  /*06d0*/  @P4 LDG.E R86, [R8.64] ;  /* 0x0000001408564981 */ /* 0x000968000c1e1900 */
[----:B-1----:R-:W4:Y:S01]  /*06e0*/  @P3 LDG.E R3, [R10.64] ;  /* 0x000000140a033981 */ /* 0x002f22000c1e1900 */
[----:B------:R-:W-:-:S06]  /*06f0*/  IMAD.MOV.U32 R2, RZ, RZ, RZ ;  /* 0x000000ffff027224 */ /* 0x000fcc00078e00ff */
[----:B------:R1:W5:Y:S01]  /*0700*/  @P1 LDG.E R2, [R6.64] ;  /* 0x0000001406021981 */ /* 0x000362000c1e1900 */
[----:B------:R-:W1:Y:S01]  /*0710*/  S2UR UR11, SR_CTAID.Y ;  /* 0x00000000000b79c3 */ /* 0x000e620000002600 */
[----:B------:R-:W-:Y:S02]  /*0720*/  UMOV UR14, URZ ;  /* 0x0000003f000e7c82 */ /* 0x000fe40008000000 */
[----:B------:R-:W-:Y:S02]  /*0730*/  ULDC UR18, c[0x0][0x168] ;  /* 0x00005a0000127ab9 */ /* 0x000fe40000000800 */
[----:B------:R-:W-:Y:S02]  /*0740*/  UMOV UR15, URZ ;  /* 0x0000003f000f7c82 */ /* 0x000fe40008000000 */
[----:B------:R-:W-:Y:S02]  /*0750*/  ULDC UR4, c[0x0][0x2ac] ;  /* 0x0000ab0000047ab9 */ /* 0x000fe40000000800 */
[----:B------:R-:W-:-:S02]  /*0760*/  ULDC UR17, c[0x0][0x1d0] ;  /* 0x0000740000117ab9 */ /* 0x000fc40000000800 */
[----:B------:R-:W-:Y:S02]  /*0770*/  UIMAD UR17, UR4, UR17, URZ ;  /* 0x00000011041172a4 */ /* 0x000fe4000f8e023f */
[----:B------:R-:W-:Y:S02]  /*0780*/  ULDC UR16, c[0x0][0x228] ;  /* 0x00008a0000107ab9 */ /* 0x000fe40000000800 */
[----:B-1----:R-:W-:Y:S01]  /*0790*/  USHF.R.S32.HI UR10, URZ, 0x1f, UR11 ;  /* 0x0000001f3f0a7899 */ /* 0x002fe2000801140b */
[----:B--2---:R1:W2:Y:S08]  /*07a0*/  @P0 R2UR UR18, R0 ;  /* 0x00000000001203c2 */ /* 0x0042b000000e0000 */
[----:B---3--:R1:W3:Y:S08]  /*07b0*/  @P2 R2UR UR14, R4 ;  /* 0x00000000040e23c2 */ /* 0x0082f000000e0000 */
[----:B----4-:R1:W4:Y:S01]  /*07c0*/  @P3 R2UR UR15, R3 ;  /* 0x00000000030f33c2 */ /* 0x01032200000e0000 */
[----:B------:R-:W-:Y:S05]  /*07d0*/  @P0 BRA `(.L_x_56) ;  /* 0x0000006000000947 */ /* 0x000fea0003800000 */
[----:B--2---:R-:W-:Y:S05]  /*07e0*/  @!P3 BRA `(.L_x_56) ;  /* 0x000000500000b947 */ /* 0x004fea0003800000 */
[----:B-1----:R1:W2:Y:S04]  /*07f0*/  LDG.E R0, [R10.64] ;  /* 0x000000140a007981 */ /* 0x0022a8000c1e1900 */
[----:B-1--4-:R-:W4:Y:S01]  /*0800*/  LDG.E R10, [R10.64+0x4] ;  /* 0x000004140a0a7981 */ /* 0x012f22000c1e1900 */
[----:B--2---:R-:W1:Y:S08]  /*0810*/  R2UR UR18, R0 ;  /* 0x00000000001273c2 */ /* 0x004e7000000e0000 */
[----:B----4-:R-:W1:Y:S02]  /*0820*/  R2UR UR4, R10 ;  /* 0x000000000a0473c2 */ /* 0x010e6400000e0000 */
[----:B-1----:R-:W-:-:S06]  /*0830*/  UIADD3 UR18, -UR18, UR4, URZ ;  /* 0x0000000412127290 */ /* 0x002fcc000fffe13f */
.L_x_56:
[----:B--2---:R-:W-:-:S04]  /*0840*/  ISETP.NE.U32.AND P0, PT, RZ, c[0x0][0x368], PT ;  /* 0x0000da00ff007a0c */ /* 0x004fc80003f05070 */
[----:B------:R-:W-:-:S13]  /*0850*/  ISETP.NE.AND.EX P0, PT, RZ, c[0x0][0x36c], PT, P0 ;  /* 0x0000db00ff007a0c */ /* 0x000fda0003f05300 */
[----:B------:R-:W-:Y:S05]  /*0860*/  @!P0 BRA `(.L_x_57) ;  /* 0x0000007000008947 */ /* 0x000fea0003800000 */
[----:B------:R-:W-:Y:S02]  /*0870*/  ULDC.64 UR4, c[0x0][0x368] ;  /* 0x0000da0000047ab9 */ /* 0x000fe40000000a00 */
[----:B------:R-:W-:-:S06]  /*0880*/  UIMAD.WIDE UR4, UR19, UR22, UR4 ;  /* 0x00000016130472a5 */ /* 0x000fcc000f8e0204 */
[----:B-1----:R-:W-:Y:S02]  /*0890*/  MOV R4, UR4 ;  /* 0x0000000400047c02 */ /* 0x002fe40008000f00 */
[----:B------:R-:W-:-:S05]  /*08a0*/  MOV R5, UR5 ;  /* 0x0000000500057c02 */ /* 0x000fca0008000f00 */
[----:B------:R-:W2:Y:S02]  /*08b0*/  LDG.E R0, [R4.64] ;  /* 0x0000001404007981 */ /* 0x000ea4000c1e1900 */
[----:B--2---:R1:W2:Y:S02]  /*08c0*/  R2UR UR17, R0 ;  /* 0x00000000001173c2 */ /* 0x0042a400000e0000 */
[----:B-12---:R-:W-:Y:S05]  /*08d0*/  BRA `(.L_x_58) ;  /* 0x0000006000007947 */ /* 0x006fea0003800000 */
.L_x_57:
[----:B------:R-:W-:Y:S05]  /*08e0*/  @!P4 BRA `(.L_x_58) ;  /* 0x000000500000c947 */ /* 0x000fea0003800000 */
[----:B-1----:R1:W2:Y:S04]  /*08f0*/  LDG.E R0, [R8.64] ;  /* 0x0000001408007981 */ /* 0x0022a8000c1e1900 */
[----:B-1--4-:R-:W4:Y:S01]  /*0900*/  LDG.E R8, [R8.64+0x4] ;  /* 0x0000041408087981 */ /* 0x012f22000c1e1900 */
[----:B--2---:R-:W1:Y:S08]  /*0910*/  R2UR UR17, R0 ;  /* 0x00000000001173c2 */ /* 0x004e7000000e0000 */
[----:B----4-:R-:W1:Y:S02]  /*0920*/  R2UR UR4, R8 ;  /* 0x00000000080473c2 */ /* 0x010e6400000e0000 */
[----:B-1----:R-:W-:-:S06]  /*0930*/  UIADD3 UR17, -UR17, UR4, URZ ;  /* 0x0000000411117290 */ /* 0x002fcc000fffe13f */
.L_x_58:
[----:B-1----:R1:W2:Y:S01]  /*0940*/  @P1 LDG.E R0, [R6.64] ;  /* 0x0000001406001981 */ /* 0x0022a2000c1e1900 */
[----:B------:R-:W-:-:S03]  /*0950*/  ULDC.64 UR4, c[0x0][0x378] ;  /* 0x0000de0000047ab9 */ /* 0x000fc60000000a00 */
[----:B-1--4-:R-:W4:Y:S01]  /*0960*/  @P1 LDG.E R6, [R6.64+0x4] ;  /* 0x0000041406061981 */ /* 0x012f22000c1e1900 */
[----:B------:R-:W-:-:S04]  /*0970*/  UISETP.NE.U32.AND UP0, UPT, URZ, UR4, UPT ;  /* 0x000000043f00728c */ /* 0x000fc8000bf05070 */
[----:B------:R-:W-:-:S03]  /*0980*/  UISETP.NE.AND.EX UP0, UPT, URZ, UR5, UPT, UP0 ;  /* 0x000000053f00728c */ /* 0x000fc6000bf05300 */
[----:B------:R-:W-:-:S03]  /*0990*/  ULDC.64 UR4, c[0x0][0x378] ;  /* 0x0000de0000047ab9 */ /* 0x000fc60000000a00 */
[----:B------:R-:W-:-:S05]  /*09a0*/  PLOP3.LUT P0, PT, PT, PT, UP0, 0x80, 0x0 ;  /* 0x000000000000781c */ /* 0x000fca0003f0f008 */
[----:B------:R-:W-:-:S06]  /*09b0*/  @UP0 UIMAD.WIDE UR4, UR19, UR22, UR4 ;  /* 0x00000016130402a5 */ /* 0x000fcc000f8e0204 */
[----:B------:R-:W-:Y:S02]  /*09c0*/  IMAD.U32 R4, RZ, RZ, UR4 ;  /* 0x00000004ff047e24 */ /* 0x000fe4000f8e00ff */
[----:B------:R-:W-:-:S05]  /*09d0*/  IMAD.U32 R5, RZ, RZ, UR5 ;  /* 0x00000005ff057e24 */ /* 0x000fca000f8e00ff */
[----:B---3--:R-:W3:Y:S01]  /*09e0*/  @P0 LDG.E R4, [R4.64] ;  /* 0x0000001404040981 */ /* 0x008ee2000c1e1900 */
[----:B------:R-:W-:Y:S02]  /*09f0*/  UIADD3 UR5, -UR14, UR17, URZ ;  /* 0x000000110e057290 */ /* 0x000fe4000fffe13f */
[----:B------:R-:W-:Y:S01]  /*0a00*/  UMOV UR13, UR17 ;  /* 0x00000011000d7c82 */ /* 0x000fe20008000000 */
[----:B--2---:R-:W1:Y:S08]  /*0a10*/  @P1 R2UR UR4, R0 ;  /* 0x00000000000413c2 */ /* 0x004e7000000e0000 */
[----:B----4-:R-:W1:Y:S02]  /*0a20*/  @P1 R2UR UR6, R6 ;  /* 0x00000000060613c2 */ /* 0x010e6400000e0000 */
[----:B-1----:R-:W-:-:S02]  /*0a30*/  @UP2 UIADD3 UR16, -UR4, UR6, URZ ;  /* 0x0000000604102290 */ /* 0x002fc4000fffe13f */
[----:B------:R-:W-:Y:S02]  /*0a40*/  UIADD3 UR6, -UR5, URZ, URZ ;  /* 0x0000003f05067290 */ /* 0x000fe4000fffe13f */
[----:B------:R-:W-:Y:S02]  /*0a50*/  UIADD3 UR9, UR5, UR16, URZ ;  /* 0x0000001005097290 */ /* 0x000fe4000fffe03f */
[----:B---3--:R1:W2:Y:S01]  /*0a60*/  @P0 R2UR UR13, R4 ;  /* 0x00000000040d03c2 */ /* 0x0082a200000e0000 */
[----:B------:R-:W-:Y:S02]  /*0a70*/  UISETP.LT.AND UP1, UPT, URZ, UR6, UPT ;  /* 0x000000063f00728c */ /* 0x000fe4000bf21270 */
[----:B------:R-:W-:Y:S02]  /*0a80*/  UIADD3 UR4, UR9, 0x7f, URZ ;  /* 0x0000007f09047890 */ /* 0x000fe4000fffe03f */
[----:B------:R-:W-:Y:S02]  /*0a90*/  USEL UR6, URZ, UR6, !UP1 ;  /* 0x000000063f067287 */ /* 0x000fe4000c800000 */
[----:B------:R-:W-:-:S04]  /*0aa0*/  USHF.R.S32.HI UR8, URZ, 0x1f, UR4 ;  /* 0x0000001f3f087899 */ /* 0x000fc80008011404 */
[----:B------:R-:W-:-:S04]  /*0ab0*/  ULEA.HI UR8, UR8, UR4, URZ, 0x7 ;  /* 0x0000000408087291 */ /* 0x000fc8000f8f383f */
[----:B------:R-:W-:-:S04]  /*0ac0*/  ULOP3.LUT UR7, UR8, 0xffffff80, URZ, 0xc0, !UPT ;  /* 0xffffff8008077892 */ /* 0x000fc8000f8ec03f */
[----:B------:R-:W-:-:S04]  /*0ad0*/  UIADD3 UR5, -UR5, UR7, URZ ;  /* 0x0000000705057290 */ /* 0x000fc8000fffe13f */
[----:B------:R-:W-:-:S04]  /*0ae0*/  UISETP.LT.AND UP0, UPT, UR5, UR16, UPT ;  /* 0x000000100500728c */ /* 0x000fc8000bf01270 */
[----:B------:R-:W-:-:S04]  /*0af0*/  USEL UR5, UR5, UR16, UP0 ;  /* 0x0000001005057287 */ /* 0x000fc80008000000 */
[----:B------:R-:W-:Y:S02]  /*0b00*/  UISETP.GT.AND UP0, UPT, UR5, UR6, UPT ;  /* 0x000000060500728c */ /* 0x000fe4000bf04270 */
[----:B------:R-:W-:-:S07]  /*0b10*/  USHF.R.U32.HI UR6, URZ, 0x7, UR6 ;  /* 0x000000073f067899 */ /* 0x000fce0008011606 */
[----:B------:R-:W-:Y:S02]  /*0b20*/  UMOV UR23, UR6 ;  /* 0x0000000600177c82 */ /* 0x000fe40008000000 */
[----:B------:R-:W-:-:S04]  /*0b30*/  @UP0 UIADD3 UR5, UR5, 0x7f, URZ ;  /* 0x0000007f05050890 */ /* 0x000fc8000fffe03f */
[----:B------:R-:W-:-:S04]  /*0b40*/  @UP0 USHF.R.S32.HI UR4, URZ, 0x1f, UR5 ;  /* 0x0000001f3f040899 */ /* 0x000fc80008011405 */
[----:B------:R-:W-:-:S04]  /*0b50*/  @UP0 ULEA.HI UR4, UR4, UR5, URZ, 0x7 ;  /* 0x0000000504040291 */ /* 0x000fc8000f8f383f */
[----:B------:R-:W-:-:S04]  /*0b60*/  @UP0 USHF.R.S32.HI UR23, URZ, 0x7, UR4 ;  /* 0x000000073f170899 */ /* 0x000fc80008011404 */
[----:B------:R-:W-:-:S06]  /*0b70*/  UISETP.GT.AND UP0, UPT, UR23, UR6, UPT ;  /* 0x000000061700728c */ /* 0x000fcc000bf04270 */
[----:B------:R-:W-:-:S13]  /*0b80*/  PLOP3.LUT P0, PT, PT, PT, UP0, 0x80, 0x0 ;  /* 0x000000000000781c */ /* 0x000fda0003f0f008 */
[----:B------:R-:W-:Y:S05]  /*0b90*/  @!P0 BRA `(.L_x_59) ;  /* 0x000070c000008947 */ /* 0x000fea0003800000 */
[----:B-12---:R-:W-:Y:S02]  /*0ba0*/  ULDC.64 UR4, c[0x0][0x340] ;  /* 0x0000d00000047ab9 */ /* 0x006fe40000000a00 */
        /* <DEDUP_REMOVED lines=8> */
[----:B------:R-:W-:Y:S02]  /*0c30*/  UIADD3 UR22, UR23, -0x1, URZ ;  /* 0xffffffff17167890 */ /* 0x000fe4000fffe03f */
[----:B------:R-:W-:Y:S01]  /*0c40*/  ULDC.64 UR4, c[0x0][0x260] ;  /* 0x0000980000047ab9 */ /* 0x000fe20000000a00 */
[-C--:B------:R-:W-:Y:S01]  /*0c50*/  LEA.HI R130, R134, R73.reuse, RZ, 0x3 ;  /* 0x0000004986827211 */ /* 0x080fe200078f18ff */
[----:B------:R1:W2:Y:S01]  /*0c60*/  @P4 LDG.E R0, [R4.64] ;  /* 0x0000001404004981 */ /* 0x0002a2000c1e1900 */
[----:B------:R-:W-:Y:S01]  /*0c70*/  UIMAD UR4, UR10, UR4, URZ ;  /* 0x000000040a0472a4 */ /* 0x000fe2000f8e023f */
[----:B------:R-:W-:Y:S01]  /*0c80*/  IMAD.U32 R3, RZ, RZ, UR22 ;  /* 0x00000016ff037e24 */ /* 0x000fe2000f8e00ff */
[----:B------:R-:W-:Y:S01]  /*0c90*/  SHF.R.S32.HI R137, RZ, 0x3, R130 ;  /* 0x00000003ff897819 */ /* 0x000fe20000011482 */
[----:B------:R-:W-:Y:S01]  /*0ca0*/  IMAD.U32 R20, RZ, RZ, UR11 ;  /* 0x0000000bff147e24 */ /* 0x000fe2000f8e00ff */
[----:B------:R-:W-:Y:S01]  /*0cb0*/  LOP3.LUT R130, R130, 0xfffffff8, RZ, 0xc0, !PT ;  /* 0xfffffff882827812 */ /* 0x000fe200078ec0ff */
[----:B------:R-:W-:Y:S01]  /*0cc0*/  UIMAD UR23, UR11, UR5, UR4 ;  /* 0x000000050b1772a4 */ /* 0x000fe2000f8e0204 */
[----:B------:R-:W-:Y:S01]  /*0cd0*/  SHF.R.S32.HI R8, RZ, 0x1f, R137 ;  /* 0x0000001fff087819 */ /* 0x000fe20000011489 */
[----:B------:R-:W-:Y:S01]  /*0ce0*/  USHF.R.S32.HI UR28, URZ, 0x1f, UR13 ;  /* 0x0000001f3f1c7899 */ /* 0x000fe2000801140d */
[----:B-----5:R-:W-:Y:S01]  /*0cf0*/  IADD3 R154, P5, R137, R2, RZ ;  /* 0x00000002899a7210 */ /* 0x020fe20007fbe0ff */
[----:B------:R-:W-:Y:S01]  /*0d00*/  IMAD.IADD R130, R73, 0x1, -R130 ;  /* 0x0000000149827824 */ /* 0x000fe200078e0a82 */
[----:B------:R-:W-:Y:S01]  /*0d10*/  IADD3 R83, -R137, UR16, RZ ;  /* 0x0000001089537c10 */ /* 0x000fe2000fffe1ff */
[----:B------:R-:W-:Y:S01]  /*0d20*/  ULDC.64 UR4, c[0x0][0x240] ;  /* 0x0000900000047ab9 */ /* 0x000fe20000000a00 */
[----:B------:R-:W-:Y:S01]  /*0d30*/  LEA.HI.X.SX32 R155, R2, R8, 0x1, P5 ;  /* 0x00000008029b7211 */ /* 0x000fe200028f0eff */
[C---:B------:R-:W-:Y:S01]  /*0d40*/  IMAD.SHL.U32 R10, R130.reuse, 0x8, RZ ;  /* 0x00000008820a7824 */ /* 0x040fe200078e00ff */
[----:B------:R-:W-:Y:S01]  /*0d50*/  UIMAD UR4, UR10, UR4, URZ ;  /* 0x000000040a0472a4 */ /* 0x000fe2000f8e023f */
[----:B------:R-:W-:Y:S01]  /*0d60*/  IMAD R3, R3, -0x80, R83 ;  /* 0xffffff8003037824 */ /* 0x000fe200078e0253 */
[----:B------:R-:W-:Y:S01]  /*0d70*/  USHF.R.S32.HI UR24, URZ, 0x1f, UR19 ;  /* 0x0000001f3f187899 */ /* 0x000fe20008011413 */
[----:B------:R-:W-:Y:S01]  /*0d80*/  IMAD.SHL.U32 R12, R130, 0x4, RZ ;  /* 0x00000004820c7824 */ /* 0x000fe200078e00ff */
[--C-:B------:R-:W-:Y:S01]  /*0d90*/  SHF.R.S32.HI R11, RZ, 0x1f, R10.reuse ;  /* 0x0000001fff0b7819 */ /* 0x100fe2000001140a */
[----:B------:R-:W-:Y:S01]  /*0da0*/  UIMAD UR25, UR11, UR5, UR4 ;  /* 0x000000050b1972a4 */ /* 0x000fe2000f8e0204 */
[C---:B------:R-:W-:Y:S01]  /*0db0*/  ISETP.GE.AND P3, PT, R3.reuse, 0x1, PT ;  /* 0x000000010300780c */ /* 0x040fe20003f66270 */
[----:B------:R-:W-:Y:S01]  /*0dc0*/  USEL UR27, UR19, URZ, !UP2 ;  /* 0x0000003f131b7287 */ /* 0x000fe2000d000000 */
[----:B------:R-:W-:Y:S01]  /*0dd0*/  ISETP.GE.AND P2, PT, R3, 0x21, PT ;  /* 0x000000210300780c */ /* 0x000fe20003f46270 */
[----:B------:R-:W-:Y:S01]  /*0de0*/  ULDC.64 UR4, c[0x0][0x280] ;  /* 0x0000a00000047ab9 */ /* 0x000fe20000000a00 */
[----:B-1----:R-:W-:Y:S01]  /*0df0*/  IMAD R4, R155, c[0x0][0x238], RZ ;  /* 0x00008e009b047a24 */ /* 0x002fe200078e02ff */
[C---:B------:R-:W-:Y:S01]  /*0e00*/  ISETP.GE.AND P1, PT, R3.reuse, 0x41, PT ;  /* 0x000000410300780c */ /* 0x040fe20003f26270 */
[----:B------:R-:W-:Y:S01]  /*0e10*/  IMAD.WIDE.U32 R20, R20, c[0x0][0x260], R10 ;  /* 0x0000980014147a25 */ /* 0x000fe200078e000a */
[----:B------:R-:W-:Y:S01]  /*0e20*/  ISETP.GT.AND P0, PT, R3, 0x60, PT ;  /* 0x000000600300780c */ /* 0x000fe20003f04270 */
[----:B------:R-:W-:Y:S01]  /*0e30*/  UIMAD UR4, UR28, UR4, URZ ;  /* 0x000000041c0472a4 */ /* 0x000fe2000f8e023f */
[----:B------:R-:W-:Y:S01]  /*0e40*/  SHF.R.S32.HI R13, RZ, 0x1f, R12 ;  /* 0x0000001fff0d7819 */ /* 0x000fe2000001140c */
[C---:B------:R-:W-:Y:S01]  /*0e50*/  IMAD R4, R154.reuse, c[0x0][0x23c], R4 ;  /* 0x00008f009a047a24 */ /* 0x040fe200078e0204 */
[----:B------:R-:W-:Y:S01]  /*0e60*/  IADD3 R21, R21, UR23, RZ ;  /* 0x0000001715157c10 */ /* 0x000fe2000fffe0ff */
[----:B------:R-:W-:Y:S01]  /*0e70*/  IMAD.WIDE.U32 R2, R154, c[0x0][0x238], R10 ;  /* 0x00008e009a027a25 */ /* 0x000fe200078e000a */
[----:B------:R-:W-:Y:S01]  /*0e80*/  UIMAD UR23, UR13, UR5, UR4 ;  /* 0x000000050d1772a4 */ /* 0x000fe2000f8e0204 */
[----:B------:R-:W-:Y:S01]  /*0e90*/  LEA.HI R134, R134, R73, RZ, 0x6 ;  /* 0x0000004986867211 */ /* 0x000fe200078f30ff */
[----:B------:R-:W-:Y:S01]  /*0ea0*/  USHF.R.S32.HI UR29, URZ, 0x1f, UR22 ;  /* 0x0000001f3f1d7899 */ /* 0x000fe20008011416 */
[----:B------:R-:W-:Y:S01]  /*0eb0*/  IMAD.IADD R5, R3, 0x1, R4 ;  /* 0x0000000103057824 */ /* 0x000fe200078e0204 */
[----:B------:R-:W-:Y:S01]  /*0ec0*/  ULDC.64 UR4, c[0x0][0x248] ;  /* 0x0000920000047ab9 */ /* 0x000fe20000000a00 */
[----:B------:R-:W-:Y:S01]  /*0ed0*/  IMAD.MOV.U32 R4, RZ, RZ, R2 ;  /* 0x000000ffff047224 */ /* 0x000fe200078e0002 */
[C---:B------:R-:W-:Y:S01]  /*0ee0*/  ISETP.GE.AND P6, PT, R10.reuse, c[0x0][0x27c], PT ;  /* 0x00009f000a007a0c */ /* 0x040fe20003fc6270 */
[----:B------:R-:W-:Y:S01]  /*0ef0*/  IMAD.U32 R2, RZ, RZ, UR11 ;  /* 0x0000000bff027e24 */ /* 0x000fe2000f8e00ff */
[----:B------:R-:W-:Y:S01]  /*0f00*/  IADD3 R136, R10, 0x40, RZ ;  /* 0x000000400a887810 */ /* 0x000fe20007ffe0ff */
[----:B------:R-:W-:Y:S01]  /*0f10*/  IMAD.MOV.U32 R96, RZ, RZ, c[0x0][0x238] ;  /* 0x00008e00ff607624 */ /* 0x000fe200078e00ff */
[----:B------:R-:W-:Y:S01]  /*0f20*/  P2R R138, PR, RZ, 0x40 ;  /* 0x00000040ff8a7803 */ /* 0x000fe20000000000 */
[----:B------:R-:W-:Y:S01]  /*0f30*/  IMAD.WIDE.U32 R4, R2, c[0x0][0x240], R4 ;  /* 0x0000900002047a25 */ /* 0x000fe200078e0004 */
[----:B------:R-:W-:-:S02]  /*0f40*/  SEL R3, RZ, c[0x0][0x27c], !P6 ;  /* 0x00009f00ff037a07 */ /* 0x000fc40007000000 */
[----:B------:R-:W-:Y:S01]  /*0f50*/  ISETP.GE.AND P6, PT, R10, c[0x0][0x1d4], PT ;  /* 0x000075000a007a0c */ /* 0x000fe20003fc6270 */
[----:B------:R-:W-:Y:S01]  /*0f60*/  IMAD.MOV.U32 R148, RZ, RZ, R4 ;  /* 0x000000ffff947224 */ /* 0x000fe200078e0004 */
[----:B------:R-:W-:Y:S01]  /*0f70*/  IADD3 R149, R5, UR25, RZ ;  /* 0x0000001905957c10 */ /* 0x000fe2000fffe0ff */
[----:B------:R-:W-:Y:S01]  /*0f80*/  USEL UR25, UR24, URZ, !UP2 ;  /* 0x0000003f18197287 */ /* 0x000fe2000d000000 */
[----:B------:R-:W-:Y:S01]  /*0f90*/  IMAD.MOV.U32 R102, RZ, RZ, 0x7 ;  /* 0x00000007ff667424 */ /* 0x000fe200078e00ff */
[----:B------:R-:W-:Y:S01]  /*0fa0*/  ISETP.GE.AND P5, PT, R136, c[0x0][0x1d4], PT ;  /* 0x0000750088007a0c */ /* 0x000fe20003fa6270 */
[----:B------:R-:W-:Y:S01]  /*0fb0*/  IMAD.U32 R146, RZ, RZ, UR27 ;  /* 0x0000001bff927e24 */ /* 0x000fe2000f8e00ff */
[----:B------:R-:W-:Y:S01]  /*0fc0*/  UIMAD UR4, UR25, UR4, URZ ;  /* 0x00000004190472a4 */ /* 0x000fe2000f8e023f */
[----:B------:R-:W-:Y:S01]  /*0fd0*/  IMAD R14, R8, c[0x0][0x280], RZ ;  /* 0x0000a000080e7a24 */ /* 0x000fe200078e02ff */
[----:B------:R-:W-:Y:S01]  /*0fe0*/  SHF.L.U64.HI R88, R96, R102, c[0x0][0x23c] ;  /* 0x00008f0060587619 */ /* 0x000fe20000010266 */
[----:B------:R-:W-:Y:S01]  /*0ff0*/  IMAD R8, R8, c[0x0][0x290], RZ ;  /* 0x0000a40008087a24 */ /* 0x000fe200078e02ff */
[----:B------:R-:W-:Y:S01]  /*1000*/  UIMAD UR5, UR27, UR5, UR4 ;  /* 0x000000051b0572a4 */ /* 0x000fe2000f8e0204 */
[----:B------:R-:W-:Y:S01]  /*1010*/  IMAD.WIDE.U32 R148, R146, c[0x0][0x248], R148 ;  /* 0x0000920092947a25 */ /* 0x000fe200078e0094 */
[----:B------:R-:W-:-:S02]  /*1020*/  IADD3 R126, R137, 0x20, RZ ;  /* 0x00000020897e7810 */ /* 0x000fc40007ffe0ff */
[C---:B------:R-:W-:Y:S01]  /*1030*/  IADD3 R122, R137.reuse, 0x40, RZ ;  /* 0x00000040897a7810 */ /* 0x040fe20007ffe0ff */
[----:B------:R-:W-:Y:S01]  /*1040*/  IMAD.SHL.U32 R135, R137, 0x40, RZ ;  /* 0x0000004089877824 */ /* 0x000fe200078e00ff */
[----:B------:R-:W-:Y:S01]  /*1050*/  IADD3 R161, R149, UR5, RZ ;  /* 0x0000000595a17c10 */ /* 0x000fe2000fffe0ff */
[C---:B------:R-:W-:Y:S01]  /*1060*/  IMAD R8, R137.reuse, c[0x0][0x294], R8 ;  /* 0x0000a50089087a24 */ /* 0x040fe200078e0208 */
[----:B------:R-:W-:Y:S01]  /*1070*/  ULDC.64 UR4, c[0x0][0x290] ;  /* 0x0000a40000047ab9 */ /* 0x000fe20000000a00 */
[----:B------:R-:W-:Y:S01]  /*1080*/  IMAD.WIDE.U32 R16, R137, c[0x0][0x290], R12 ;  /* 0x0000a40089107a25 */ /* 0x000fe200078e000c */
[----:B------:R-:W-:Y:S01]  /*1090*/  LOP3.LUT R135, R135, 0x1c0, RZ, 0xc0, !PT ;  /* 0x000001c087877812 */ /* 0x000fe200078ec0ff */
[----:B------:R-:W-:Y:S01]  /*10a0*/  UIMAD UR28, UR28, UR4, URZ ;  /* 0x000000041c1c72a4 */ /* 0x000fe2000f8e023f */
[C---:B------:R-:W-:Y:S01]  /*10b0*/  IADD3 R118, R137.reuse, 0x60, RZ ;  /* 0x0000006089767810 */ /* 0x040fe20007ffe0ff */
[----:B------:R-:W-:Y:S01]  /*10c0*/  IMAD.WIDE.U32 R6, R137, c[0x0][0x290], R10 ;  /* 0x0000a40089067a25 */ /* 0x000fe200078e000a */
[----:B------:R-:W-:Y:S01]  /*10d0*/  LOP3.LUT R132, R135, 0x38, R10, 0xf8, !PT ;  /* 0x0000003887847812 */ /* 0x000fe200078ef80a */
[----:B------:R-:W-:Y:S01]  /*10e0*/  UIMAD UR28, UR13, UR5, UR28 ;  /* 0x000000050d1c72a4 */ /* 0x000fe2000f8e021c */
[----:B------:R-:W-:Y:S01]  /*10f0*/  SHF.R.U32.HI R133, RZ, 0x3, R135 ;  /* 0x00000003ff857819 */ /* 0x000fe20000011687 */
[----:B------:R-:W-:Y:S01]  /*1100*/  IMAD.SHL.U32 R134, R134, 0x8, RZ ;  /* 0x0000000886867824 */ /* 0x000fe200078e00ff */
[----:B------:R-:W-:Y:S01]  /*1110*/  ULDC.64 UR4, c[0x0][0x1e8] ;  /* 0x00007a0000047ab9 */ /* 0x000fe20000000a00 */
[----:B------:R-:W-:Y:S01]  /*1120*/  IMAD.SHL.U32 R89, R96, 0x80, RZ ;  /* 0x0000008060597824 */ /* 0x000fe200078e00ff */
[----:B------:R-:W-:Y:S01]  /*1130*/  UIMAD.WIDE.U32 UR30, UR11, UR4, URZ ;  /* 0x000000040b1e72a5 */ /* 0x000fe2000f8e003f */
[----:B------:R-:W-:Y:S01]  /*1140*/  IMAD.MOV.U32 R160, RZ, RZ, R148 ;  /* 0x000000ffffa07224 */ /* 0x000fe200078e0094 */
[----:B------:R-:W-:Y:S01]  /*1150*/  LOP3.LUT R134, R134, 0xfffffe00, RZ, 0xc0, !PT ;  /* 0xfffffe0086867812 */ /* 0x000fe200078ec0ff */
[----:B------:R-:W-:Y:S01]  /*1160*/  IMAD.IADD R17, R17, 0x1, R8 ;  /* 0x0000000111117824 */ /* 0x000fe200078e0208 */
[----:B------:R-:W-:Y:S01]  /*1170*/  SHF.R.S32.HI R124, RZ, 0x1f, R126 ;  /* 0x0000001fff7c7819 */ /* 0x000fe2000001147e */
[----:B------:R-:W-:Y:S01]  /*1180*/  IMAD.IADD R9, R8, 0x1, R7 ;  /* 0x0000000108097824 */ /* 0x000fe200078e0207 */
[----:B------:R-:W-:Y:S01]  /*1190*/  LOP3.LUT R132, R134, R132, R133, 0xf6, !PT ;  /* 0x0000008486847212 */ /* 0x000fe200078ef685 */
[----:B------:R-:W-:Y:S01]  /*11a0*/  IMAD.MOV.U32 R8, RZ, RZ, R6 ;  /* 0x000000ffff087224 */ /* 0x000fe200078e0006 */
[----:B------:R-:W-:Y:S01]  /*11b0*/  SHF.R.S32.HI R120, RZ, 0x1f, R122 ;  /* 0x0000001fff787819 */ /* 0x000fe2000001147a */
[----:B------:R-:W-:Y:S01]  /*11c0*/  IMAD.WIDE.U32 R6, R89, UR22, R160 ;  /* 0x0000001659067c25 */ /* 0x000fe2000f8e00a0 */
[----:B------:R-:W-:-:S02]  /*11d0*/  SHF.R.S32.HI R116, RZ, 0x1f, R118 ;  /* 0x0000001fff747819 */ /* 0x000fc40000011476 */
[----:B------:R-:W-:Y:S01]  /*11e0*/  LEA.HI R124, R124, R126, RZ, 0x3 ;  /* 0x0000007e7c7c7211 */ /* 0x000fe200078f18ff */
[----:B------:R-:W-:Y:S01]  /*11f0*/  IMAD.IADD R3, R10, 0x1, R3 ;  /* 0x000000010a037824 */ /* 0x000fe200078e0203 */
[----:B------:R-:W-:Y:S01]  /*1200*/  LEA.HI R120, R120, R122, RZ, 0x3 ;  /* 0x0000007a78787211 */ /* 0x000fe200078f18ff */
[----:B------:R-:W-:Y:S01]  /*1210*/  IMAD.SHL.U32 R132, R132, 0x2, RZ ;  /* 0x0000000284847824 */ /* 0x000fe200078e00ff */
[----:B------:R-:W-:Y:S01]  /*1220*/  LEA.HI R116, R116, R118, RZ, 0x3 ;  /* 0x0000007674747211 */ /* 0x000fe200078f18ff */
[----:B------:R-:W-:Y:S01]  /*1230*/  IMAD.U32 R150, RZ, RZ, UR13 ;  /* 0x0000000dff967e24 */ /* 0x000fe2000f8e00ff */
[----:B------:R-:W-:Y:S01]  /*1240*/  SHF.R.S32.HI R2, RZ, 0x1f, R3 ;  /* 0x0000001fff027819 */ /* 0x000fe20000011403 */
[----:B------:R-:W-:Y:S01]  /*1250*/  IMAD.U32 R142, RZ, RZ, UR13 ;  /* 0x0000000dff8e7e24 */ /* 0x000fe2000f8e00ff */
[----:B------:R-:W-:Y:S01]  /*1260*/  SHF.R.S32.HI R129, RZ, 0x1f, R136 ;  /* 0x0000001fff817819 */ /* 0x000fe20000011488 */
[----:B------:R-:W-:Y:S01]  /*1270*/  IMAD.WIDE.U32 R150, R150, c[0x0][0x290], R16 ;  /* 0x0000a40096967a25 */ /* 0x000fe200078e0010 */
[----:B------:R-:W-:-:S02]  /*1280*/  LEA.HI R127, R2, R3, RZ, 0x3 ;  /* 0x00000003027f7211 */ /* 0x000fc400078f18ff */
[----:B------:R-:W-:Y:S01]  /*1290*/  LEA.HI R2, R2, R3, RZ, 0x6 ;  /* 0x0000000302027211 */ /* 0x000fe200078f30ff */
[----:B------:R-:W-:Y:S01]  /*12a0*/  IMAD.WIDE.U32 R142, R142, c[0x0][0x290], R8 ;  /* 0x0000a4008e8e7a25 */ /* 0x000fe200078e0008 */
[--C-:B------:R-:W-:Y:S02]  /*12b0*/  LOP3.LUT R113, R135, 0x38, R127.reuse, 0xf8, !PT ;  /* 0x0000003887717812 */ /* 0x100fe400078ef87f */
[----:B------:R-:W-:Y:S01]  /*12c0*/  LEA.HI R129, R129, R136, RZ, 0x3 ;  /* 0x0000008881817211 */ /* 0x000fe200078f18ff */
[----:B------:R-:W-:Y:S01]  /*12d0*/  IMAD.SHL.U32 R125, R126, 0x40, RZ ;  /* 0x000000407e7d7824 */ /* 0x000fe200078e00ff */
[----:B------:R-:W-:Y:S01]  /*12e0*/  LOP3.LUT R113, R113, R133, RZ, 0x3c, !PT ;  /* 0x0000008571717212 */ /* 0x000fe200078e3cff */
[----:B------:R-:W-:Y:S01]  /*12f0*/  IMAD.SHL.U32 R121, R122, 0x40, RZ ;  /* 0x000000407a797824 */ /* 0x000fe200078e00ff */
[----:B------:R-:W-:Y:S01]  /*1300*/  SHF.R.S32.HI R128, RZ, 0x3, R127 ;  /* 0x00000003ff807819 */ /* 0x000fe2000001147f */
[----:B------:R-:W-:Y:S01]  /*1310*/  IMAD.SHL.U32 R117, R118, 0x40, RZ ;  /* 0x0000004076757824 */ /* 0x000fe200078e00ff */
[----:B------:R-:W-:Y:S01]  /*1320*/  LOP3.LUT R125, R125, 0x1c0, RZ, 0xc0, !PT ;  /* 0x000001c07d7d7812 */ /* 0x000fe200078ec0ff */
[----:B------:R-:W-:Y:S01]  /*1330*/  IMAD R14, R137, c[0x0][0x284], R14 ;  /* 0x0000a100890e7a24 */ /* 0x000fe200078e020e */
[----:B------:R-:W-:Y:S01]  /*1340*/  LOP3.LUT R121, R121, 0x1c0, RZ, 0xc0, !PT ;  /* 0x000001c079797812 */ /* 0x000fe200078ec0ff */
[----:B------:R-:W-:Y:S01]  /*1350*/  IMAD.WIDE.U32 R18, R137, c[0x0][0x280], R12 ;  /* 0x0000a00089127a25 */ /* 0x000fe200078e000c */
[----:B------:R-:W-:-:S02]  /*1360*/  LOP3.LUT R117, R117, 0x1c0, RZ, 0xc0, !PT ;  /* 0x000001c075757812 */ /* 0x000fc400078ec0ff */
[----:B------:R-:W-:Y:S01]  /*1370*/  SHF.R.U32.HI R123, RZ, 0x3, R125 ;  /* 0x00000003ff7b7819 */ /* 0x000fe2000001167d */
[----:B------:R-:W-:Y:S01]  /*1380*/  IMAD.WIDE.U32 R22, R137, c[0x0][0x280], R10 ;  /* 0x0000a00089167a25 */ /* 0x000fe200078e000a */
[----:B------:R-:W-:Y:S02]  /*1390*/  SHF.R.U32.HI R119, RZ, 0x3, R121 ;  /* 0x00000003ff777819 */ /* 0x000fe40000011679 */
[----:B------:R-:W-:Y:S01]  /*13a0*/  SHF.R.U32.HI R115, RZ, 0x3, R117 ;  /* 0x00000003ff737819 */ /* 0x000fe20000011675 */
[----:B------:R-:W-:Y:S01]  /*13b0*/  IMAD.SHL.U32 R124, R124, 0x40, RZ ;  /* 0x000000407c7c7824 */ /* 0x000fe200078e00ff */
[--C-:B------:R-:W-:Y:S01]  /*13c0*/  LOP3.LUT R112, R125, 0x38, R127.reuse, 0xf8, !PT ;  /* 0x000000387d707812 */ /* 0x100fe200078ef87f */
[----:B------:R-:W-:Y:S01]  /*13d0*/  IMAD.SHL.U32 R120, R120, 0x40, RZ ;  /* 0x0000004078787824 */ /* 0x000fe200078e00ff */
[--C-:B------:R-:W-:Y:S01]  /*13e0*/  LOP3.LUT R111, R121, 0x38, R127.reuse, 0xf8, !PT ;  /* 0x00000038796f7812 */ /* 0x100fe200078ef87f */
[----:B------:R-:W-:Y:S01]  /*13f0*/  IMAD.SHL.U32 R116, R116, 0x40, RZ ;  /* 0x0000004074747824 */ /* 0x000fe200078e00ff */
[----:B------:R-:W-:Y:S01]  /*1400*/  LOP3.LUT R110, R117, 0x38, R127, 0xf8, !PT ;  /* 0x00000038756e7812 */ /* 0x000fe200078ef87f */
[----:B------:R-:W-:Y:S01]  /*1410*/  IMAD.SHL.U32 R2, R2, 0x80, RZ ;  /* 0x0000008002027824 */ /* 0x000fe200078e00ff */
[----:B------:R-:W-:Y:S01]  /*1420*/  LOP3.LUT R124, R124, 0xfffffe00, RZ, 0xc0, !PT ;  /* 0xfffffe007c7c7812 */ /* 0x000fe200078ec0ff */
[----:B------:R-:W-:Y:S01]  /*1430*/  IMAD.MOV.U32 R92, RZ, RZ, 0x6 ;  /* 0x00000006ff5c7424 */ /* 0x000fe200078e00ff */
[----:B------:R-:W-:Y:S01]  /*1440*/  LOP3.LUT R120, R120, 0xfffffe00, RZ, 0xc0, !PT ;  /* 0xfffffe0078787812 */ /* 0x000fe200078ec0ff */
[----:B------:R-:W-:Y:S01]  /*1450*/  IMAD.MOV.U32 R158, RZ, RZ, c[0x0][0x280] ;  /* 0x0000a000ff9e7624 */ /* 0x000fe200078e00ff */
[----:B------:R-:W-:Y:S01]  /*1460*/  LOP3.LUT R116, R116, 0xfffffe00, RZ, 0xc0, !PT ;  /* 0xfffffe0074747812 */ /* 0x000fe200078ec0ff */
[----:B------:R-:W-:Y:S01]  /*1470*/  IMAD.MOV.U32 R106, RZ, RZ, 0x5 ;  /* 0x00000005ff6a7424 */ /* 0x000fe200078e00ff */
[----:B------:R-:W-:Y:S01]  /*1480*/  LOP3.LUT R2, R2, 0xffffe000, RZ, 0xc0, !PT ;  /* 0xffffe00002027812 */ /* 0x000fe200078ec0ff */
[----:B------:R-:W-:Y:S01]  /*1490*/  IMAD.IADD R19, R19, 0x1, R14 ;  /* 0x0000000113137824 */ /* 0x000fe200078e020e */
[----:B------:R-:W-:Y:S01]  /*14a0*/  LOP3.LUT R112, R112, R123, RZ, 0x3c, !PT ;  /* 0x0000007b70707212 */ /* 0x000fe200078e3cff */
[----:B------:R-:W-:Y:S01]  /*14b0*/  IMAD.IADD R15, R14, 0x1, R23 ;  /* 0x000000010e0f7824 */ /* 0x000fe200078e0217 */
[----:B------:R-:W-:Y:S01]  /*14c0*/  LOP3.LUT R111, R111, R119, RZ, 0x3c, !PT ;  /* 0x000000776f6f7212 */ /* 0x000fe200078e3cff */
[----:B------:R-:W-:Y:S01]  /*14d0*/  IMAD.MOV.U32 R14, RZ, RZ, R22 ;  /* 0x000000ffff0e7224 */ /* 0x000fe200078e0016 */
[----:B------:R-:W-:Y:S01]  /*14e0*/  LOP3.LUT R110, R110, R115, RZ, 0x3c, !PT ;  /* 0x000000736e6e7212 */ /* 0x000fe200078e3cff */
[----:B------:R-:W-:Y:S01]  /*14f0*/  IMAD.U32 R152, RZ, RZ, UR13 ;  /* 0x0000000dff987e24 */ /* 0x000fe2000f8e00ff */
[C---:B------:R-:W-:Y:S01]  /*1500*/  SHF.L.U64.HI R90, R158.reuse, R92, c[0x0][0x284] ;  /* 0x0000a1009e5a7619 */ /* 0x040fe2000001025c */
[----:B------:R-:W-:Y:S01]  /*1510*/  IMAD.U32 R144, RZ, RZ, UR13 ;  /* 0x0000000dff907e24 */ /* 0x000fe2000f8e00ff */
[C---:B------:R-:W-:Y:S01]  /*1520*/  SHF.L.U64.HI R100, R158.reuse, R102, c[0x0][0x284] ;  /* 0x0000a1009e647619 */ /* 0x040fe20000010266 */
[----:B------:R-:W-:Y:S01]  /*1530*/  IMAD.MOV.U32 R156, RZ, RZ, c[0x0][0x290] ;  /* 0x0000a400ff9c7624 */ /* 0x000fe200078e00ff */
[----:B------:R-:W-:Y:S01]  /*1540*/  SHF.L.U64.HI R104, R158, R106, c[0x0][0x284] ;  /* 0x0000a1009e687619 */ /* 0x000fe2000001026a */
[----:B------:R-:W-:Y:S01]  /*1550*/  IMAD.SHL.U32 R97, R96, 0x40, RZ ;  /* 0x0000004060617824 */ /* 0x000fe200078e00ff */
[-C--:B------:R-:W-:Y:S01]  /*1560*/  IADD3 R113, R113, R2.reuse, R134 ;  /* 0x0000000271717210 */ /* 0x080fe20007ffe086 */
[----:B------:R-:W-:Y:S01]  /*1570*/  IMAD.SHL.U32 R91, R158, 0x40, RZ ;  /* 0x000000409e5b7824 */ /* 0x000fe200078e00ff */
[-C--:B------:R-:W-:Y:S01]  /*1580*/  IADD3 R112, R112, R2.reuse, R124 ;  /* 0x0000000270707210 */ /* 0x080fe20007ffe07c */
[C---:B------:R-:W-:Y:S01]  /*1590*/  IMAD.SHL.U32 R101, R158.reuse, 0x80, RZ ;  /* 0x000000809e657824 */ /* 0x040fe200078e00ff */
[-C--:B------:R-:W-:Y:S01]  /*15a0*/  IADD3 R111, R111, R2.reuse, R120 ;  /* 0x000000026f6f7210 */ /* 0x080fe20007ffe078 */
[----:B------:R-:W-:Y:S01]  /*15b0*/  IMAD.SHL.U32 R105, R158, 0x20, RZ ;  /* 0x000000209e697824 */ /* 0x000fe200078e00ff */
[----:B------:R-:W-:Y:S01]  /*15c0*/  IADD3 R110, R110, R2, R116 ;  /* 0x000000026e6e7210 */ /* 0x000fe20007ffe074 */
[----:B------:R-:W-:Y:S01]  /*15d0*/  IMAD.WIDE.U32 R146, R146, c[0x0][0x268], R20 ;  /* 0x00009a0092927a25 */ /* 0x000fe200078e0014 */
[----:B------:R-:W-:-:S02]  /*15e0*/  SHF.L.U64.HI R102, R156, R102, c[0x0][0x294] ;  /* 0x0000a5009c667619 */ /* 0x000fc40000010266 */
[----:B------:R-:W-:Y:S01]  /*15f0*/  SHF.L.U64.HI R106, R156, R106, c[0x0][0x294] ;  /* 0x0000a5009c6a7619 */ /* 0x000fe2000001026a */
[----:B------:R-:W-:Y:S01]  /*1600*/  IMAD.WIDE.U32 R152, R152, c[0x0][0x280], R18 ;  /* 0x0000a00098987a25 */ /* 0x000fe200078e0012 */
[----:B------:R-:W-:Y:S02]  /*1610*/  LOP3.LUT R129, R129, 0xfffffff8, RZ, 0xc0, !PT ;  /* 0xfffffff881817812 */ /* 0x000fe400078ec0ff */
[----:B------:R-:W-:Y:S01]  /*1620*/  LOP3.LUT R127, R127, 0xfffffff8, RZ, 0xc0, !PT ;  /* 0xfffffff87f7f7812 */ /* 0x000fe200078ec0ff */
[----:B------:R-:W-:Y:S01]  /*1630*/  IMAD.WIDE.U32 R144, R144, c[0x0][0x280], R14 ;  /* 0x0000a00090907a25 */ /* 0x000fe200078e000e */
[----:B------:R-:W-:Y:S02]  /*1640*/  P2R R139, PR, RZ, 0x20 ;  /* 0x00000020ff8b7803 */ /* 0x000fe40000000000 */
[----:B------:R-:W-:Y:S01]  /*1650*/  P2R R140, PR, RZ, 0x40 ;  /* 0x00000040ff8c7803 */ /* 0x000fe20000000000 */
[----:B------:R-:W-:Y:S01]  /*1660*/  IMAD.WIDE.U32 R158, R158, 0x60, RZ ;  /* 0x000000609e9e7825 */ /* 0x000fe200078e00ff */
[----:B------:R-:W-:Y:S01]  /*1670*/  IADD3 R86, R86, UR17, RZ ;  /* 0x0000001156567c10 */ /* 0x000fe2000fffe0ff */
[----:B------:R-:W-:Y:S01]  /*1680*/  ULDC UR17, c[0x0][0x1d4] ;  /* 0x0000750000117ab9 */ /* 0x000fe20000000800 */
[----:B------:R-:W-:Y:S01]  /*1690*/  SHF.R.S32.HI R109, RZ, 0x1f, R129 ;  /* 0x0000001fff6d7819 */ /* 0x000fe20000011481 */
[----:B------:R-:W-:Y:S01]  /*16a0*/  IMAD.MOV.U32 R87, RZ, RZ, c[0x0][0x2b8] ;  /* 0x0000ae00ff577624 */ /* 0x000fe200078e00ff */
[----:B------:R-:W-:Y:S01]  /*16b0*/  IADD3 R85, R153, UR23, RZ ;  /* 0x0000001799557c10 */ /* 0x000fe2000fffe0ff */
[----:B------:R-:W-:Y:S01]  /*16c0*/  IMAD.MOV.U32 R74, RZ, RZ, c[0x0][0x27c] ;  /* 0x00009f00ff4a7624 */ /* 0x000fe200078e00ff */
[----:B------:R-:W-:Y:S01]  /*16d0*/  IADD3 R81, R145, UR23, RZ ;  /* 0x0000001791517c10 */ /* 0x000fe2000fffe0ff */
[C---:B------:R-:W-:Y:S01]  /*16e0*/  IMAD.SHL.U32 R93, R156.reuse, 0x40, RZ ;  /* 0x000000409c5d7824 */ /* 0x040fe200078e00ff */
[----:B------:R-:W-:Y:S01]  /*16f0*/  IADD3 R84, R151, UR28, RZ ;  /* 0x0000001c97547c10 */ /* 0x000fe2000fffe0ff */
[C---:B------:R-:W-:Y:S01]  /*1700*/  IMAD.SHL.U32 R103, R156.reuse, 0x80, RZ ;  /* 0x000000809c677824 */ /* 0x040fe200078e00ff */
[----:B------:R-:W-:Y:S01]  /*1710*/  IADD3 R80, R143, UR28, RZ ;  /* 0x0000001c8f507c10 */ /* 0x000fe2000fffe0ff */
[----:B------:R-:W-:Y:S01]  /*1720*/  IMAD.SHL.U32 R107, R156, 0x20, RZ ;  /* 0x000000209c6b7824 */ /* 0x000fe200078e00ff */
[----:B------:R-:W-:Y:S01]  /*1730*/  SHF.R.S32.HI R108, RZ, 0x1f, R127 ;  /* 0x0000001fff6c7819 */ /* 0x000fe2000001147f */
[----:B------:R-:W-:-:S02]  /*1740*/  IMAD.U32 R131, RZ, RZ, UR22 ;  /* 0x00000016ff837e24 */ /* 0x000fc4000f8e00ff */
[----:B------:R-:W-:Y:S02]  /*1750*/  IMAD R130, R130, 0x20, R137 ;  /* 0x0000002082827824 */ /* 0x000fe400078e0289 */
[----:B------:R-:W-:Y:S02]  /*1760*/  IMAD.SHL.U32 R113, R113, 0x2, RZ ;  /* 0x0000000271717824 */ /* 0x000fe400078e00ff */
[----:B------:R-:W-:Y:S02]  /*1770*/  IMAD.SHL.U32 R112, R112, 0x2, RZ ;  /* 0x0000000270707824 */ /* 0x000fe400078e00ff */
[----:B------:R-:W-:Y:S02]  /*1780*/  IMAD.SHL.U32 R111, R111, 0x2, RZ ;  /* 0x000000026f6f7824 */ /* 0x000fe400078e00ff */
[----:B------:R-:W-:Y:S01]  /*1790*/  IMAD.SHL.U32 R110, R110, 0x2, RZ ;  /* 0x000000026e6e7824 */ /* 0x000fe200078e00ff */
[----:B--2---:R1:W2:Y:S01]  /*17a0*/  @P4 R2UR UR26, R0 ;  /* 0x00000000001a43c2 */ /* 0x0042a200000e0000 */
[----:B------:R-:W-:Y:S01]  /*17b0*/  @P3 LEA R4, P4, R6, c[0x0][0x220], 0x1 ;  /* 0x0000880006043a11 */ /* 0x000fe200078808ff */
[----:B-1----:R-:W-:Y:S01]  /*17c0*/  IMAD R0, R88, UR22, RZ ;  /* 0x0000001658007c24 */ /* 0x002fe2000f8e02ff */
[----:B--2---:R-:W-:-:S02]  /*17d0*/  @UP0 USHF.R.S32.HI UR39, URZ, 0x1f, UR26 ;  /* 0x0000001f3f270899 */ /* 0x004fc4000801141a */
[----:B------:R-:W-:Y:S01]  /*17e0*/  @UP0 UMOV UR38, UR26 ;  /* 0x0000001a00260c82 */ /* 0x000fe20008000000 */
[----:B------:R-:W-:Y:S01]  /*17f0*/  IMAD R0, R89, UR29, R0 ;  /* 0x0000001d59007c24 */ /* 0x000fe2000f8e0200 */
[----:B------:R-:W-:Y:S02]  /*1800*/  UIMAD UR29, UR10, UR4, URZ ;  /* 0x000000040a1d72a4 */ /* 0x000fe4000f8e023f */
[----:B------:R-:W-:Y:S01]  /*1810*/  @!UP0 UMOV UR38, UR19 ;  /* 0x0000001300268c82 */ /* 0x000fe20008000000 */
[----:B------:R-:W-:Y:S01]  /*1820*/  IMAD.IADD R7, R7, 0x1, R0 ;  /* 0x0000000107077824 */ /* 0x000fe200078e0200 */
[----:B------:R-:W-:Y:S01]  /*1830*/  UIMAD UR29, UR11, UR5, UR29 ;  /* 0x000000050b1d72a4 */ /* 0x000fe2000f8e021d */
[----:B------:R-:W-:Y:S01]  /*1840*/  IMAD.MOV.U32 R0, RZ, RZ, c[0x0][0x23c] ;  /* 0x00008f00ff007624 */ /* 0x000fe200078e00ff */
[----:B------:R-:W-:Y:S02]  /*1850*/  @!UP0 UMOV UR39, UR24 ;  /* 0x0000001800278c82 */ /* 0x000fe40008000000 */
[----:B------:R-:W-:Y:S01]  /*1860*/  @P3 LEA.HI.X R5, R6, c[0x0][0x224], R7, 0x1, P4 ;  /* 0x0000890006053a11 */ /* 0x000fe200020f0c07 */
[----:B------:R-:W-:Y:S01]  /*1870*/  IMAD.SHL.U32 R98, R0, 0x40, RZ ;  /* 0x0000004000627824 */ /* 0x000fe200078e00ff */
[----:B------:R-:W-:-:S02]  /*1880*/  ULDC.64 UR4, c[0x0][0x210] ;  /* 0x0000840000047ab9 */ /* 0x000fc40000000a00 */
[----:B------:R-:W-:Y:S01]  /*1890*/  UIMAD UR32, UR10, UR4, URZ ;  /* 0x000000040a2072a4 */ /* 0x000fe2000f8e023f */
[----:B------:R-:W-:Y:S01]  /*18a0*/  @!PT LDS RZ, [RZ] ;  /* 0x00000000fffff984 */ /* 0x000fe20000000800 */
[----:B------:R-:W-:Y:S01]  /*18b0*/  @!PT LDS RZ, [RZ] ;  /* 0x00000000fffff984 */ /* 0x000fe20000000800 */
[----:B------:R-:W-:Y:S01]  /*18c0*/  @!PT LDS RZ, [RZ] ;  /* 0x00000000fffff984 */ /* 0x000fe20000000800 */
[----:B------:R1:W-:Y:S01]  /*18d0*/  @P3 LDGSTS.E.BYPASS.LTC128B.128 [R132+0x8100], [R4.64], !P6 ;  /* 0x0810000004843fae */ /* 0x0003e2000f101d54 */
[----:B------:R-:W-:Y:S02]  /*18e0*/  UIMAD.WIDE.U32 UR34, UR11, UR4, URZ ;  /* 0x000000040b2272a5 */ /* 0x000fe4000f8e003f */
[----:B------:R-:W-:Y:S01]  /*18f0*/  UIMAD UR32, UR11, UR5, UR32 ;  /* 0x000000050b2072a4 */ /* 0x000fe2000f8e0220 */
[----:B------:R1:W-:Y:S01]  /*1900*/  @P3 LDGSTS.E.BYPASS.LTC128B.128 [R132+0xc100], [R4.64+0x80], !P5 ;  /* 0x0c10008004843fae */ /* 0x0003e2000e901d54 */
[----:B------:R-:W-:Y:S02]  /*1910*/  ULDC UR24, c[0x0][0x27c] ;  /* 0x00009f0000187ab9 */ /* 0x000fe40000000800 */
[----:B------:R-:W-:Y:S02]  /*1920*/  ULDC.64 UR4, c[0x0][0x268] ;  /* 0x00009a0000047ab9 */ /* 0x000fe40000000a00 */
[----:B------:R-:W-:-:S02]  /*1930*/  UIMAD UR4, UR25, UR4, URZ ;  /* 0x00000004190472a4 */ /* 0x000fc4000f8e023f */
[----:B------:R-:W-:Y:S02]  /*1940*/  USHF.L.U32 UR24, UR24, 0x1, URZ ;  /* 0x0000000118187899 */ /* 0x000fe4000800063f */
[----:B------:R-:W-:Y:S02]  /*1950*/  UIMAD UR27, UR27, UR5, UR4 ;  /* 0x000000051b1b72a4 */ /* 0x000fe4000f8e0204 */
[----:B------:R-:W-:Y:S02]  /*1960*/  UMOV UR25, 0x60 ;  /* 0x0000006000197882 */ /* 0x000fe40000000000 */
[----:B------:R-:W-:Y:S02]  /*1970*/  ULDC.64 UR4, c[0x0][0x2b0] ;  /* 0x0000ac0000047ab9 */ /* 0x000fe40000000a00 */
[----:B------:R-:W-:Y:S01]  /*1980*/  UIMAD UR26, UR39, UR4, URZ ;  /* 0x00000004271a72a4 */ /* 0x000fe2000f8e023f */
[----:B------:R-:W-:Y:S01]  /*1990*/  IADD3 R82, R147, UR27, RZ ;  /* 0x0000001b93527c10 */ /* 0x000fe2000fffe0ff */
[----:B------:R-:W-:-:S02]  /*19a0*/  UIMAD.WIDE.U32 UR36, UR38, UR4, URZ ;  /* 0x00000004262472a5 */ /* 0x000fc4000f8e003f */
[----:B------:R-:W-:Y:S02]  /*19b0*/  UIMAD UR26, UR38, UR5, UR26 ;  /* 0x00000005261a72a4 */ /* 0x000fe4000f8e021a */
[----:B------:R-:W-:Y:S02]  /*19c0*/  ULDC UR4, c[0x0][0x294] ;  /* 0x0000a50000047ab9 */ /* 0x000fe40000000800 */
[----:B------:R-:W-:Y:S02]  /*19d0*/  ULDC UR5, c[0x0][0x284] ;  /* 0x0000a10000057ab9 */ /* 0x000fe40000000800 */
[----:B------:R-:W-:Y:S01]  /*19e0*/  UIMAD UR5, UR25, UR5, URZ ;  /* 0x00000005190572a4 */ /* 0x000fe2000f8e023f */
[C---:B-1----:R-:W-:Y:S01]  /*19f0*/  @P2 LEA R4, P3, R96.reuse, R6, 0x5 ;  /* 0x0000000660042211 */ /* 0x042fe200078628ff */
[----:B------:R-:W-:Y:S02]  /*1a00*/  UIMAD UR4, UR25, UR4, URZ ;  /* 0x00000004190472a4 */ /* 0x000fe4000f8e023f */
[----:B------:R-:W-:Y:S01]  /*1a10*/  UIADD3 UR17, -UR24, UR17, URZ ;  /* 0x0000001118117290 */ /* 0x000fe2000fffe13f */
[----:B------:R-:W-:Y:S01]  /*1a20*/  @P2 LEA.HI.X R3, R96, R7, R0, 0x5, P3 ;  /* 0x0000000760032211 */ /* 0x000fe200018f2c00 */
[----:B------:R-:W-:Y:S01]  /*1a30*/  @P0 IMAD R0, R0, 0x60, RZ ;  /* 0x0000006000000824 */ /* 0x000fe200078e02ff */
[C---:B------:R-:W-:Y:S01]  /*1a40*/  @P2 LEA R16, P3, R4.reuse, c[0x0][0x220], 0x1 ;  /* 0x0000880004102a11 */ /* 0x040fe200078608ff */
[----:B------:R-:W-:Y:S01]  /*1a50*/  UIADD3 UR29, UR31, UR29, URZ ;  /* 0x0000001d1f1d7290 */ /* 0x000fe2000fffe03f */
[----:B------:R-:W-:Y:S01]  /*1a60*/  IADD3 R94, R159, UR5, RZ ;  /* 0x000000059f5e7c10 */ /* 0x000fe2000fffe0ff */
[----:B------:R-:W-:Y:S01]  /*1a70*/  UIADD3 UR32, UR35, UR32, URZ ;  /* 0x0000002023207290 */ /* 0x000fe2000fffe03f */
[----:B------:R-:W-:Y:S01]  /*1a80*/  @P2 LEA.HI.X R17, R4, c[0x0][0x224], R3, 0x1, P3 ;  /* 0x0000890004112a11 */ /* 0x000fe200018f0c03 */
[----:B------:R-:W-:Y:S01]  /*1a90*/  IMAD.WIDE.U32 R4, R96, 0x40, RZ ;  /* 0x0000004060047825 */ /* 0x000fe200078e00ff */
[----:B------:R-:W-:-:S03]  /*1aa0*/  UIADD3 UR26, UR37, UR26, URZ ;  /* 0x0000001a251a7290 */ /* 0x000fc6000fffe03f */
[----:B------:R1:W-:Y:S01]  /*1ab0*/  @P2 LDGSTS.E.BYPASS.LTC128B.128 [R132+0x9100], [R16.64], !P6 ;  /* 0x0910000010842fae */ /* 0x0003e2000f101d54 */
[----:B------:R-:W-:Y:S01]  /*1ac0*/  IMAD.IADD R98, R5, 0x1, R98 ;  /* 0x0000000105627824 */ /* 0x000fe200078e0262 */
[----:B------:R-:W-:Y:S02]  /*1ad0*/  IADD3 R99, P3, R4, 0x80, RZ ;  /* 0x0000008004637810 */ /* 0x000fe40007f7e0ff */
[----:B------:R1:W-:Y:S01]  /*1ae0*/  @P2 LDGSTS.E.BYPASS.LTC128B.128 [R132+0xd100], [R16.64+0x80], !P5 ;  /* 0x0d10008010842fae */ /* 0x0003e2000e901d54 */
[----:B------:R-:W-:-:S05]  /*1af0*/  @P1 IADD3 R5, P2, R6, R4, RZ ;  /* 0x0000000406051210 */ /* 0x000fca0007f5e0ff */
[--C-:B------:R-:W-:Y:S01]  /*1b00*/  @P1 IMAD.X R3, R98, 0x1, R7.reuse, P2 ;  /* 0x0000000162031824 */ /* 0x100fe200010e0607 */
[C---:B------:R-:W-:Y:S01]  /*1b10*/  @P1 LEA R4, P2, R5.reuse, c[0x0][0x220], 0x1 ;  /* 0x0000880005041a11 */ /* 0x040fe200078408ff */
[C---:B------:R-:W-:Y:S01]  /*1b20*/  @P0 IMAD.WIDE.U32 R6, R96.reuse, 0x60, R6 ;  /* 0x0000006060060825 */ /* 0x040fe200078e0006 */
[-C--:B------:R-:W-:Y:S02]  /*1b30*/  SHF.L.U64.HI R96, R96, R92.reuse, c[0x0][0x23c] ;  /* 0x00008f0060607619 */ /* 0x080fe4000001025c */
[----:B------:R-:W-:Y:S01]  /*1b40*/  @P1 LEA.HI.X R5, R5, c[0x0][0x224], R3, 0x1, P2 ;  /* 0x0000890005051a11 */ /* 0x000fe200010f0c03 */
[----:B------:R-:W-:Y:S01]  /*1b50*/  @P0 IMAD.IADD R0, R7, 0x1, R0 ;  /* 0x0000000107000824 */ /* 0x000fe200078e0200 */
[----:B------:R-:W-:Y:S01]  /*1b60*/  @P0 LEA R8, P2, R6, c[0x0][0x220], 0x1 ;  /* 0x0000880006080a11 */ /* 0x000fe200078408ff */
[----:B------:R-:W-:Y:S01]  /*1b70*/  IMAD.X R98, RZ, RZ, R98, P3 ;  /* 0x000000ffff627224 */ /* 0x000fe200018e0662 */
[----:B------:R-:W-:Y:S01]  /*1b80*/  SHF.L.U64.HI R92, R156, R92, c[0x0][0x294] ;  /* 0x0000a5009c5c7619 */ /* 0x000fe2000001025c */
[----:B------:R1:W-:Y:S01]  /*1b90*/  @P1 LDGSTS.E.BYPASS.LTC128B.128 [R132+0xa100], [R4.64], !P6 ;  /* 0x0a10000004841fae */ /* 0x0003e2000f101d54 */
[----:B------:R-:W-:Y:S01]  /*1ba0*/  @P0 LEA.HI.X R9, R6, c[0x0][0x224], R0, 0x1, P2 ;  /* 0x0000890006090a11 */ /* 0x000fe200010f0c00 */
[----:B------:R-:W-:-:S02]  /*1bb0*/  IMAD.WIDE.U32 R156, R156, 0x60, RZ ;  /* 0x000000609c9c7825 */ /* 0x000fc400078e00ff */
[----:B------:R1:W-:Y:S01]  /*1bc0*/  @P1 LDGSTS.E.BYPASS.LTC128B.128 [R132+0xe100], [R4.64+0x80], !P5 ;  /* 0x0e10008004841fae */ /* 0x0003e2000e901d54 */
[----:B------:R-:W-:Y:S02]  /*1bd0*/  ISETP.NE.AND P1, PT, R87, 0x1, PT ;  /* 0x000000015700780c */ /* 0x000fe40003f25270 */
[----:B------:R-:W-:Y:S01]  /*1be0*/  IADD3 R95, R157, UR4, RZ ;  /* 0x000000049d5f7c10 */ /* 0x000fe2000fffe0ff */
[----:B------:R2:W-:Y:S01]  /*1bf0*/  @P0 LDGSTS.E.BYPASS.LTC128B.128 [R132+0xb100], [R8.64], !P6 ;  /* 0x0b10000008840fae */ /* 0x0005e2000f101d54 */
[----:B------:R-:W-:-:S03]  /*1c00*/  ULDC.U8 UR4, c[0x0][0x298] ;  /* 0x0000a60000047ab9 */ /* 0x000fc60000000000 */
[----:B------:R2:W-:Y:S01]  /*1c10*/  @P0 LDGSTS.E.BYPASS.LTC128B.128 [R132+0xf100], [R8.64+0x80], !P5 ;  /* 0x0f10008008840fae */ /* 0x0005e2000e901d54 */
[----:B------:R-:W-:Y:S02]  /*1c20*/  ISETP.GE.AND P5, PT, R10, c[0x0][0x1d4], PT ;  /* 0x000075000a007a0c */ /* 0x000fe40003fa6270 */
[----:B------:R-:W-:Y:S01]  /*1c30*/  ISETP.GE.AND P0, PT, R74, 0x1, PT ;  /* 0x000000014a00780c */ /* 0x000fe20003f06270 */
[----:B------:R-:W0:Y:S01]  /*1c40*/  LDGDEPBAR ;  /* 0x00000000000079af */ /* 0x000e220000000000 */
[----:B--2---:R-:W-:-:S03]  /*1c50*/  IADD3 R9, R12, 0x20, RZ ;  /* 0x000000200c097810 */ /* 0x004fc60007ffe0ff */
[----:B-1----:R-:W-:Y:S06]  /*1c60*/  BAR.SYNC.DEFER_BLOCKING 0x0 ;  /* 0x0000000000007b1d */ /* 0x002fec0000010000 */
.L_x_106:
[----:B------:R-:W-:Y:S01]  /*1c70*/  IMAD.SHL.U32 R79, R131, 0x80, RZ ;  /* 0x00000080834f7824 */ /* 0x000fe200078e00ff */
[----:B------:R-:W-:Y:S04]  /*1c80*/  DEPBAR.LE SB0, 0x0 ;  /* 0x000080000000791a */ /* 0x000fe80000000000 */
[----:B------:R-:W-:Y:S01]  /*1c90*/  IMAD.IADD R78, R130, 0x1, R79 ;  /* 0x00000001824e7824 */ /* 0x000fe200078e024f */
[----:B------:R-:W-:Y:S01]  /*1ca0*/  ISETP.NE.AND P1, PT, R87, 0x1, PT ;  /* 0x000000015700780c */ /* 0x000fe20003f25270 */
[----:B------:R-:W-:Y:S01]  /*1cb0*/  IMAD.MOV.U32 R114, RZ, RZ, RZ ;  /* 0x000000ffff727224 */ /* 0x000fe200078e00ff */
[----:B------:R-:W-:Y:S01]  /*1cc0*/  ISETP.GE.AND P2, PT, R74, 0x1, PT ;  /* 0x000000014a00780c */ /* 0x000fe20003f46270 */
[----:B------:R-:W-:Y:S01]  /*1cd0*/  BSSY B2, `(.L_x_60) ;  /* 0x0000549000027945 */ /* 0x000fe20003800000 */
[----:B------:R-:W-:Y:S01]  /*1ce0*/  ISETP.GE.AND P0, PT, R78, UR16, PT ;  /* 0x000000104e007c0c */ /* 0x000fe2000bf06270 */
[----:B------:R-:W-:Y:S03]  /*1cf0*/  IMAD.IADD R78, R86, 0x1, R78 ;  /* 0x00000001564e7824 */ /* 0x000fe600078e024e */
[----:B------:R-:W-:Y:S01]  /*1d00*/  ISETP.GT.OR P0, PT, R130, 0x7f, P0 ;  /* 0x0000007f8200780c */ /* 0x000fe20000704670 */
[----:B------:R-:W-:Y:S04]  /*1d10*/  IMAD.MOV.U32 R0, RZ, RZ, R78 ;  /* 0x000000ffff007224 */ /* 0x000fe800078e004e */
[----:B-1----:R-:W-:Y:S05]  /*1d20*/  @P1 IMAD.HI.U32 R2, R78, c[0x0][0x2bc], RZ ;  /* 0x0000af004e021a27 */ /* 0x002fea00078e00ff */
        /* <DEDUP_REMOVED lines=10> */
[----:B------:R-:W-:Y:S01]  /*1dd0*/  IMAD R0, R77, c[0x0][0x1e0], RZ ;  /* 0x000078004d007a24 */ /* 0x000fe200078e02ff */
[----:B------:R-:W-:Y:S03]  /*1de0*/  BAR.SYNC.DEFER_BLOCKING 0x0 ;  /* 0x0000000000007b1d */ /* 0x000fe60000010000 */
        /* <DEDUP_REMOVED lines=10> */
[----:B------:R-:W-:-:S05]  /*1e90*/  @!P2 BRA `(.L_x_61) ;  /* 0x00004ea00000a947 */ /* 0x000fca0003800000 */
[-C--:B------:R-:W-:Y:S01]  /*1ea0*/  IMAD R39, R100, R131.reuse, RZ ;  /* 0x0000008364277224 */ /* 0x080fe200078e02ff */
[----:B------:R-:W-:Y:S01]  /*1eb0*/  ISETP.NE.AND P0, PT, RZ, UR4, PT ;  /* 0x00000004ff007c0c */ /* 0x000fe2000bf05270 */
[-C--:B------:R-:W-:Y:S01]  /*1ec0*/  IMAD R29, R102, R131.reuse, RZ ;  /* 0x00000083661d7224 */ /* 0x080fe200078e02ff */
[----:B------:R-:W-:Y:S01]  /*1ed0*/  SHF.R.S32.HI R0, RZ, 0x1f, R131 ;  /* 0x0000001fff007819 */ /* 0x000fe20000011483 */
[----:B------:R-:W-:Y:S01]  /*1ee0*/  IMAD.WIDE.U32 R68, R101, R131, RZ ;  /* 0x0000008365447225 */ /* 0x000fe200078e00ff */
[----:B------:R-:W-:Y:S03]  /*1ef0*/  IADD3 R75, -R79, UR16, RZ ;  /* 0x000000104f4b7c10 */ /* 0x000fe6000fffe1ff */
[C---:B------:R-:W-:Y:S01]  /*1f00*/  IMAD R39, R0.reuse, R101, R39 ;  /* 0x0000006500277224 */ /* 0x040fe200078e0227 */
[----:B------:R-:W-:Y:S01]  /*1f10*/  IMNMX R75, R75, 0x80, PT ;  /* 0x000000804b4b7817 */ /* 0x000fe20003800200 */
[----:B------:R-:W-:Y:S02]  /*1f20*/  IMAD R29, R0, R103, R29 ;  /* 0x00000067001d7224 */ /* 0x000fe400078e021d */
[----:B------:R-:W-:Y:S01]  /*1f30*/  IMAD.WIDE.U32 R42, R103, R131, RZ ;  /* 0x00000083672a7225 */ /* 0x000fe200078e00ff */
[----:B------:R-:W-:Y:S04]  /*1f40*/  IADD3 R39, R69, R39, RZ ;  /* 0x0000002745277210 */ /* 0x000fe80007ffe0ff */
[----:B------:R-:W-:Y:S01]  /*1f50*/  IADD3 R29, R43, R29, RZ ;  /* 0x0000001d2b1d7210 */ /* 0x000fe20007ffe0ff */
[----:B------:R-:W-:-:S05]  /*1f60*/  @!P0 BRA `(.L_x_62) ;  /* 0x000027c000008947 */ /* 0x000fca0003800000 */
[----:B------:R-:W-:Y:S01]  /*1f70*/  ISETP.GE.AND P3, PT, R137, R75, PT ;  /* 0x0000004b8900720c */ /* 0x000fe20003f66270 */
[----:B------:R-:W-:Y:S01]  /*1f80*/  BSSY B0, `(.L_x_63) ;  /* 0x000001b000007945 */ /* 0x000fe20003800000 */
[----:B------:R-:W-:Y:S01]  /*1f90*/  CS2R R56, SRZ ;  /* 0x0000000000387805 */ /* 0x000fe2000001ff00 */
[----:B------:R-:W-:Y:S01]  /*1fa0*/  CS2R R62, SRZ ;  /* 0x00000000003e7805 */ /* 0x000fe2000001ff00 */
[----:B------:R-:W-:Y:S01]  /*1fb0*/  CS2R R64, SRZ ;  /* 0x0000000000407805 */ /* 0x000fe2000001ff00 */
[----:B------:R-:W-:Y:S01]  /*1fc0*/  CS2R R36, SRZ ;  /* 0x0000000000247805 */ /* 0x000fe2000001ff00 */
[----:B------:R-:W-:Y:S07]  /*1fd0*/  CS2R R32, SRZ ;  /* 0x0000000000207805 */ /* 0x000fee000001ff00 */
[----:B------:R-:W-:-:S05]  /*1fe0*/  @P3 BRA `(.L_x_64) ;  /* 0x0000014000003947 */ /* 0x000fca0003800000 */
[----:B------:R-:W-:Y:S01]  /*1ff0*/  IADD3 R2, P0, R152, R68, RZ ;  /* 0x0000004498027210 */ /* 0x000fe20007f1e0ff */
[----:B------:R-:W-:Y:S01]  /*2000*/  CS2R R64, SRZ ;  /* 0x0000000000407805 */ /* 0x000fe2000001ff00 */
[----:B------:R-:W-:Y:S01]  /*2010*/  CS2R R32, SRZ ;  /* 0x0000000000207805 */ /* 0x000fe2000001ff00 */
[----:B------:R-:W-:Y:S01]  /*2020*/  CS2R R62, SRZ ;  /* 0x00000000003e7805 */ /* 0x000fe2000001ff00 */
[----:B------:R-:W-:Y:S01]  /*2030*/  CS2R R36, SRZ ;  /* 0x0000000000247805 */ /* 0x000fe2000001ff00 */
[----:B------:R-:W-:Y:S01]  /*2040*/  IMAD.X R0, R39, 0x1, R85, P0 ;  /* 0x0000000127007824 */ /* 0x000fe200000e0655 */
[----:B------:R-:W-:Y:S05]  /*2050*/  IADD3 R4, P0, R150, R42, RZ ;  /* 0x0000002a96047210 */ /* 0x000fea0007f1e0ff */
[----:B------:R-:W-:Y:S01]  /*2060*/  IMAD.X R3, R29, 0x1, R84, P0 ;  /* 0x000000011d037824 */ /* 0x000fe200000e0654 */
[C---:B------:R-:W-:Y:S04]  /*2070*/  LEA R6, P0, R2.reuse, c[0x0][0x270], 0x1 ;  /* 0x00009c0002067a11 */ /* 0x040fe800078008ff */
[----:B------:R-:W-:Y:S02]  /*2080*/  LEA.HI.X R7, R2, c[0x0][0x274], R0, 0x1, P0 ;  /* 0x00009d0002077a11 */ /* 0x000fe400000f0c00 */
[C---:B------:R-:W-:Y:S04]  /*2090*/  LEA R2, P0, R4.reuse, c[0x0][0x288], 0x1 ;  /* 0x0000a20004027a11 */ /* 0x040fe800078008ff */
[----:B------:R-:W-:Y:S02]  /*20a0*/  LEA.HI.X R3, R4, c[0x0][0x28c], R3, 0x1, P0 ;  /* 0x0000a30004037a11 */ /* 0x000fe400000f0c03 */
[----:B------:R-:W-:Y:S11]  /*20b0*/  ISETP.GE.AND P0, PT, R12, c[0x0][0x27c], PT ;  /* 0x00009f000c007a0c */ /* 0x000ff60003f06270 */
[----:B------:R-:W-:Y:S02]  /*20c0*/  @!UPT UIADD3 URZ, URZ, URZ, URZ ;  /* 0x0000003f3f3ff290 */ /* 0x000fe4000fffe03f */
[----:B------:R1:W5:Y:S04]  /*20d0*/  @!P0 LDG.E.64 R64, [R6.64] ;  /* 0x0000001406408981 */ /* 0x000368000c1e1b00 */
[----:B------:R1:W5:Y:S01]  /*20e0*/  @!P0 LDG.E.64 R32, [R2.64] ;  /* 0x0000001402208981 */ /* 0x000362000c1e1b00 */
[----:B------:R-:W-:Y:S11]  /*20f0*/  ISETP.GE.AND P0, PT, R9, c[0x0][0x27c], PT ;  /* 0x00009f0009007a0c */ /* 0x000ff60003f06270 */
[----:B------:R-:W-:Y:S02]  /*2100*/  @!UPT UIADD3 URZ, URZ, URZ, URZ ;  /* 0x0000003f3f3ff290 */ /* 0x000fe4000fffe03f */
[----:B------:R1:W5:Y:S04]  /*2110*/  @!P0 LDG.E.64 R62, [R6.64+0x40] ;  /* 0x00004014063e8981 */ /* 0x000368000c1e1b00 */
[----:B------:R1:W5:Y:S02]  /*2120*/  @!P0 LDG.E.64 R36, [R2.64+0x40] ;  /* 0x0000401402248981 */ /* 0x000364000c1e1b00 */
.L_x_64:
[----:B------:R-:W-:Y:S05]  /*2130*/  BSYNC B0 ;  /* 0x0000000000007941 */ /* 0x000fea0003800000 */
.L_x_63:
[----:B------:R-:W-:Y:S01]  /*2140*/  ISETP.GE.AND P6, PT, R126, R75, PT ;  /* 0x0000004b7e00720c */ /* 0x000fe20003fc6270 */
[----:B-----5:R-:W-:Y:S01]  /*2150*/  IMAD.MOV.U32 R4, RZ, RZ, R62 ;  /* 0x000000ffff047224 */ /* 0x020fe200078e003e */
[----:B------:R-:W-:Y:S01]  /*2160*/  BSSY B0, `(.L_x_65) ;  /* 0x0000025000007945 */ /* 0x000fe20003800000 */
[----:B-1----:R-:W-:Y:S01]  /*2170*/  IMAD.MOV.U32 R3, RZ, RZ, R63 ;  /* 0x000000ffff037224 */ /* 0x002fe200078e003f */
[----:B------:R-:W-:Y:S01]  /*2180*/  CS2R R60, SRZ ;  /* 0x00000000003c7805 */ /* 0x000fe2000001ff00 */
[----:B------:R-:W-:Y:S01]  /*2190*/  IMAD.MOV.U32 R2, RZ, RZ, R64 ;  /* 0x000000ffff027224 */ /* 0x000fe200078e0040 */
[----:B------:R-:W-:Y:S01]  /*21a0*/  CS2R R30, SRZ ;  /* 0x00000000001e7805 */ /* 0x000fe2000001ff00 */
[----:B------:R-:W-:Y:S01]  /*21b0*/  IMAD.MOV.U32 R0, RZ, RZ, R65 ;  /* 0x000000ffff007224 */ /* 0x000fe200078e0041 */
[----:B------:R-:W-:Y:S01]  /*21c0*/  PRMT R59, R3, 0x5410, R4 ;  /* 0x00005410033b7816 */ /* 0x000fe20000000004 */
[----:B------:R-:W-:Y:S01]  /*21d0*/  IMAD.MOV.U32 R3, RZ, RZ, R37 ;  /* 0x000000ffff037224 */ /* 0x000fe200078e0025 */
[----:B------:R-:W-:Y:S01]  /*21e0*/  PRMT R38, R2, 0x7610, R38 ;  /* 0x0000761002267816 */ /* 0x000fe20000000026 */
[----:B------:R-:W-:Y:S01]  /*21f0*/  CS2R R34, SRZ ;  /* 0x0000000000227805 */ /* 0x000fe2000001ff00 */
[----:B------:R-:W-:Y:S02]  /*2200*/  MOV R4, R36 ;  /* 0x0000002400047202 */ /* 0x000fe40000000f00 */
[----:B------:R-:W-:Y:S02]  /*2210*/  MOV R2, R33 ;  /* 0x0000002100027202 */ /* 0x000fe40000000f00 */
[----:B------:R-:W-:Y:S01]  /*2220*/  PRMT R41, R0, 0x7610, R41 ;  /* 0x0000761000297816 */ /* 0x000fe20000000029 */
[----:B------:R-:W-:Y:S01]  /*2230*/  IMAD.MOV.U32 R0, RZ, RZ, R32 ;  /* 0x000000ffff007224 */ /* 0x000fe200078e0020 */
[----:B------:R-:W-:Y:S02]  /*2240*/  PRMT R28, R3, 0x5410, R4 ;  /* 0x00005410031c7816 */ /* 0x000fe40000000004 */
[----:B------:R-:W-:Y:S01]  /*2250*/  PRMT R3, R2, 0x7610, R3 ;  /* 0x0000761002037816 */ /* 0x000fe20000000003 */
[----:B------:R-:W-:-:S05]  /*2260*/  @P6 BRA `(.L_x_66) ;  /* 0x0000014000006947 */ /* 0x000fca0003800000 */
[----:B------:R-:W-:Y:S01]  /*2270*/  IADD3 R4, P1, P0, R152, R68, R105 ;  /* 0x0000004498047210 */ /* 0x000fe2000783e069 */
[----:B------:R-:W-:Y:S01]  /*2280*/  CS2R R60, SRZ ;  /* 0x00000000003c7805 */ /* 0x000fe2000001ff00 */
[----:B------:R-:W-:Y:S01]  /*2290*/  CS2R R34, SRZ ;  /* 0x0000000000227805 */ /* 0x000fe2000001ff00 */
[----:B------:R-:W-:Y:S01]  /*22a0*/  CS2R R56, SRZ ;  /* 0x0000000000387805 */ /* 0x000fe2000001ff00 */
[----:B------:R-:W-:Y:S01]  /*22b0*/  IADD3.X R2, R85, R39, R104, P1, P0 ;  /* 0x0000002755027210 */ /* 0x000fe20000fe0468 */
[----:B------:R-:W-:Y:S01]  /*22c0*/  CS2R R30, SRZ ;  /* 0x00000000001e7805 */ /* 0x000fe2000001ff00 */
[----:B------:R-:W-:Y:S04]  /*22d0*/  IADD3 R6, P1, P0, R150, R42, R107 ;  /* 0x0000002a96067210 */ /* 0x000fe8000783e06b */
[----:B------:R-:W-:Y:S02]  /*22e0*/  IADD3.X R5, R84, R29, R106, P1, P0 ;  /* 0x0000001d54057210 */ /* 0x000fe40000fe046a */
        /* <DEDUP_REMOVED lines=12> */
.L_x_66:
[----:B------:R-:W-:Y:S05]  /*23b0*/  BSYNC B0 ;  /* 0x0000000000007941 */ /* 0x000fea0003800000 */
.L_x_65:
[----:B------:R-:W-:Y:S01]  /*23c0*/  ISETP.GE.AND P4, PT, R122, R75, PT ;  /* 0x0000004b7a00720c */ /* 0x000fe20003f86270 */
[----:B-----5:R-:W-:Y:S01]  /*23d0*/  IMAD.MOV.U32 R6, RZ, RZ, R56 ;  /* 0x000000ffff067224 */ /* 0x020fe200078e0038 */
[----:B-1----:R-:W-:Y:S01]  /*23e0*/  MOV R4, R60 ;  /* 0x0000003c00047202 */ /* 0x002fe20000000f00 */
[----:B------:R-:W-:Y:S01]  /*23f0*/  IMAD.MOV.U32 R5, RZ, RZ, R57 ;  /* 0x000000ffff057224 */ /* 0x000fe200078e0039 */
[----:B------:R-:W-:Y:S01]  /*2400*/  BSSY B0, `(.L_x_67) ;  /* 0x0000024000007945 */ /* 0x000fe20003800000 */
[----:B------:R-:W-:Y:S01]  /*2410*/  IMAD.MOV.U32 R2, RZ, RZ, R61 ;  /* 0x000000ffff027224 */ /* 0x000fe200078e003d */
[----:B------:R-:W-:Y:S01]  /*2420*/  CS2R R46, SRZ ;  /* 0x00000000002e7805 */ /* 0x000fe2000001ff00 */
[----:B------:R-:W-:Y:S01]  /*2430*/  CS2R R52, SRZ ;  /* 0x0000000000347805 */ /* 0x000fe2000001ff00 */
[----:B------:R-:W-:Y:S01]  /*2440*/  PRMT R51, R5, 0x5410, R6 ;  /* 0x0000541005337816 */ /* 0x000fe20000000006 */
[----:B------:R-:W-:Y:S01]  /*2450*/  IMAD.MOV.U32 R6, RZ, RZ, R30 ;  /* 0x000000ffff067224 */ /* 0x000fe200078e001e */
[----:B------:R-:W-:Y:S01]  /*2460*/  PRMT R58, R2, 0x5410, R4 ;  /* 0x00005410023a7816 */ /* 0x000fe20000000004 */
[----:B------:R-:W-:Y:S01]  /*2470*/  IMAD.MOV.U32 R4, RZ, RZ, R34 ;  /* 0x000000ffff047224 */ /* 0x000fe200078e0022 */
[----:B------:R-:W-:Y:S01]  /*2480*/  MOV R5, R31 ;  /* 0x0000001f00057202 */ /* 0x000fe20000000f00 */
[----:B------:R-:W-:Y:S01]  /*2490*/  CS2R R54, SRZ ;  /* 0x0000000000367805 */ /* 0x000fe2000001ff00 */
[----:B------:R-:W-:Y:S01]  /*24a0*/  MOV R2, R35 ;  /* 0x0000002300027202 */ /* 0x000fe20000000f00 */
[----:B------:R-:W-:Y:S01]  /*24b0*/  CS2R R24, SRZ ;  /* 0x0000000000187805 */ /* 0x000fe2000001ff00 */
[----:B------:R-:W-:Y:S01]  /*24c0*/  PRMT R18, R5, 0x5410, R6 ;  /* 0x0000541005127816 */ /* 0x000fe20000000006 */
[----:B------:R-:W-:Y:S01]  /*24d0*/  CS2R R26, SRZ ;  /* 0x00000000001a7805 */ /* 0x000fe2000001ff00 */
        /* <DEDUP_REMOVED lines=22> */
.L_x_68:
[----:B------:R-:W-:Y:S05]  /*2640*/  BSYNC B0 ;  /* 0x0000000000007941 */ /* 0x000fea0003800000 */
.L_x_67:
        /* <DEDUP_REMOVED lines=14> */
[----:B------:R-:W-:Y:S02]  /*2730*/  MOV R2, R27 ;  /* 0x0000001b00027202 */ /* 0x000fe40000000f00 */
        /* <DEDUP_REMOVED lines=23> */
.L_x_70:
[----:B------:R-:W-:Y:S05]  /*28b0*/  BSYNC B0 ;  /* 0x0000000000007941 */ /* 0x000fea0003800000 */
.L_x_69:
[----:B-1---5:R-:W-:Y:S01]  /*28c0*/  MOV R4, R48 ;  /* 0x0000003000047202 */ /* 0x022fe20000000f00 */
[----:B------:R1:W2:Y:S01]  /*28d0*/  SHFL.IDX PT, R67, R141, RZ, 0x181f ;  /* 0x00181fff8d437589 */ /* 0x0002a200000e0000 */
[----:B------:R-:W-:Y:S01]  /*28e0*/  IMAD.MOV.U32 R6, RZ, RZ, R46 ;  /* 0x000000ffff067224 */ /* 0x000fe200078e002e */
[----:B------:R-:W-:Y:S01]  /*28f0*/  BSSY B1, `(.L_x_71) ;  /* 0x000007f000017945 */ /* 0x000fe20003800000 */
[----:B------:R-:W-:Y:S02]  /*2900*/  IMAD.MOV.U32 R5, RZ, RZ, R47 ;  /* 0x000000ffff057224 */ /* 0x000fe400078e002f */
[----:B------:R-:W-:Y:S01]  /*2910*/  IMAD.MOV.U32 R2, RZ, RZ, R49 ;  /* 0x000000ffff027224 */ /* 0x000fe200078e0031 */
[----:B------:R1:W3:Y:S02]  /*2920*/  SHFL.IDX PT, R66, R162, RZ, 0x181f ;  /* 0x00181fffa2427589 */ /* 0x0002e400000e0000 */
[----:B------:R-:W-:Y:S01]  /*2930*/  PRMT R43, R5, 0x5410, R6 ;  /* 0x00005410052b7816 */ /* 0x000fe20000000006 */
[----:B------:R-:W-:Y:S01]  /*2940*/  IMAD.MOV.U32 R6, RZ, RZ, R14 ;  /* 0x000000ffff067224 */ /* 0x000fe200078e000e */
[----:B------:R-:W-:Y:S01]  /*2950*/  PRMT R44, R2, 0x5410, R4 ;  /* 0x00005410022c7816 */ /* 0x000fe20000000004 */
[----:B------:R-:W-:Y:S01]  /*2960*/  IMAD.MOV.U32 R4, RZ, RZ, R16 ;  /* 0x000000ffff047224 */ /* 0x000fe200078e0010 */
[----:B------:R-:W-:Y:S02]  /*2970*/  MOV R5, R15 ;  /* 0x0000000f00057202 */ /* 0x000fe40000000f00 */
[----:B------:R-:W-:Y:S02]  /*2980*/  MOV R2, R17 ;  /* 0x0000001100027202 */ /* 0x000fe40000000f00 */
[----:B------:R-:W-:Y:S02]  /*2990*/  PRMT R5, R5, 0x5410, R6 ;  /* 0x0000541005057816 */ /* 0x000fe40000000006 */
[----:B------:R-:W-:Y:S01]  /*29a0*/  PRMT R6, R2, 0x5410, R4 ;  /* 0x0000541002067816 */ /* 0x000fe20000000004 */
[----:B------:R-:W-:-:S05]  /*29b0*/  @P3 BRA `(.L_x_72) ;  /* 0x0000072000003947 */ /* 0x000fca0003800000 */
[----:B------:R-:W-:Y:S01]  /*29c0*/  BSSY B0, `(.L_x_73) ;  /* 0x0000038000007945 */ /* 0x000fe20003800000 */
[----:B------:R-:W-:-:S05]  /*29d0*/  @P5 BRA `(.L_x_74) ;  /* 0x0000036000005947 */ /* 0x000fca0003800000 */
[C---:B---3--:R-:W-:Y:S01]  /*29e0*/  LEA R70, P0, R10.reuse, R66, 0x1 ;  /* 0x000000420a467211 */ /* 0x048fe200078008ff */
[----:B------:R-:W3:Y:S03]  /*29f0*/  LDS.128 R20, [R132+0x8100] ;  /* 0x0081000084147984 */ /* 0x000ee60000000c00 */
[----:B--2---:R-:W-:Y:S02]  /*2a00*/  LEA.HI.X R71, R10, R67, R11, 0x1, P0 ;  /* 0x000000430a477211 */ /* 0x004fe400000f0c0b */
[----:B------:R-:W-:Y:S11]  /*2a10*/  ISETP.GE.AND P0, PT, R12, c[0x0][0x27c], PT ;  /* 0x00009f000c007a0c */ /* 0x000ff60003f06270 */
[----:B------:R-:W-:Y:S02]  /*2a20*/  @!UPT UIADD3 URZ, URZ, URZ, URZ ;  /* 0x0000003f3f3ff290 */ /* 0x000fe4000fffe03f */
[----:B------:R-:W-:Y:S01]  /*2a30*/  @!P0 HADD2.F32 R0, -RZ, R0.H0_H0 ;  /* 0x20000000ff008230 */ /* 0x000fe20000004100 */
[--C-:B------:R-:W-:Y:S01]  /*2a40*/  @!P0 SHF.R.U64 R2, R32, 0x10, R33.reuse ;  /* 0x0000001020028819 */ /* 0x100fe20000001221 */
[----:B------:R-:W-:Y:S01]  /*2a50*/  @!P0 HADD2.F32 R38, -RZ, R38.H0_H0 ;  /* 0x20000026ff268230 */ /* 0x000fe20000004100 */
[----:B------:R-:W-:Y:S01]  /*2a60*/  @!P0 SHF.R.U32.HI R4, RZ, 0x10, R33 ;  /* 0x00000010ff048819 */ /* 0x000fe20000011621 */
[----:B------:R-:W-:Y:S01]  /*2a70*/  @!P0 HADD2.F32 R3, -RZ, R3.H0_H0 ;  /* 0x20000003ff038230 */ /* 0x000fe20000004100 */
[--C-:B------:R-:W-:Y:S01]  /*2a80*/  @!P0 SHF.R.U64 R40, R64, 0x10, R65.reuse ;  /* 0x0000001040288819 */ /* 0x100fe20000001241 */
[----:B------:R-:W-:Y:S01]  /*2a90*/  @!P0 HADD2.F32 R2, -RZ, R2.H0_H0 ;  /* 0x20000002ff028230 */ /* 0x000fe20000004100 */
[----:B------:R-:W-:Y:S01]  /*2aa0*/  @!P0 SHF.R.U32.HI R42, RZ, 0x10, R65 ;  /* 0x00000010ff2a8819 */ /* 0x000fe20000011641 */
[----:B------:R-:W-:Y:S02]  /*2ab0*/  @!P0 HADD2.F32 R4, -RZ, R4.H0_H0 ;  /* 0x20000004ff048230 */ /* 0x000fe40000004100 */
[----:B------:R-:W-:Y:S02]  /*2ac0*/  @!P0 HADD2.F32 R40, -RZ, R40.H0_H0 ;  /* 0x20000028ff288230 */ /* 0x000fe40000004100 */
[----:B------:R-:W-:Y:S01]  /*2ad0*/  @!P0 HADD2.F32 R42, -RZ, R42.H0_H0 ;  /* 0x2000002aff2a8230 */ /* 0x000fe20000004100 */
[----:B---3--:R-:W-:Y:S02]  /*2ae0*/  @!P0 MOV R29, R20 ;  /* 0x00000014001d8202 */ /* 0x008fe40000000f00 */
[----:B------:R-:W-:Y:S03]  /*2af0*/  @!P0 MOV R32, R21 ;  /* 0x0000001500208202 */ /* 0x000fe60000000f00 */
[--C-:B------:R-:W-:Y:S02]  /*2b00*/  @!P0 HADD2.F32 R33, -RZ, R29.reuse.H1_H1 ;  /* 0x3000001dff218230 */ /* 0x100fe40000004100 */
[----:B------:R-:W-:Y:S02]  /*2b10*/  @!P0 HADD2.F32 R29, -RZ, R29.H0_H0 ;  /* 0x2000001dff1d8230 */ /* 0x000fe40000004100 */
[--C-:B------:R-:W-:Y:S01]  /*2b20*/  @!P0 HADD2.F32 R39, -RZ, R32.reuse.H1_H1 ;  /* 0x30000020ff278230 */ /* 0x100fe20000004100 */
[-C--:B------:R-:W-:Y:S02]  /*2b30*/  @!P0 FMUL.FTZ R64, R33, R0.reuse ;  /* 0x0000000021408220 */ /* 0x080fe40000410000 */
[C---:B------:R-:W-:Y:S02]  /*2b40*/  @!P0 FMUL.FTZ R0, R29.reuse, R0 ;  /* 0x000000001d008220 */ /* 0x040fe40000410000 */
[----:B------:R-:W-:Y:S01]  /*2b50*/  @!P0 FFMA.FTZ R64, R29, R38, -R64 ;  /* 0x000000261d408223 */ /* 0x000fe20000010840 */
[----:B------:R-:W-:Y:S01]  /*2b60*/  @!P0 HADD2.F32 R29, -RZ, R32.H0_H0 ;  /* 0x20000020ff1d8230 */ /* 0x000fe20000004100 */
[----:B------:R-:W-:Y:S01]  /*2b70*/  @!P0 FMUL.FTZ R65, R39, R2 ;  /* 0x0000000227418220 */ /* 0x000fe20000410000 */
[----:B------:R-:W-:Y:S01]  /*2b80*/  @!P0 MOV R32, R22 ;  /* 0x0000001600208202 */ /* 0x000fe20000000f00 */
[----:B------:R-:W-:Y:S01]  /*2b90*/  @!P0 FFMA.FTZ R0, R33, R38, R0 ;  /* 0x0000002621008223 */ /* 0x000fe20000010000 */
[----:B------:R-:W-:Y:S01]  /*2ba0*/  @!P0 HADD2.F32 R38, -RZ, R41.H0_H0 ;  /* 0x20000029ff268230 */ /* 0x000fe20000004100 */
[C---:B------:R-:W-:Y:S02]  /*2bb0*/  @!P0 FMUL.FTZ R2, R29.reuse, R2 ;  /* 0x000000021d028220 */ /* 0x040fe40000410000 */
[-C--:B------:R-:W-:Y:S01]  /*2bc0*/  @!P0 FFMA.FTZ R65, R29, R40.reuse, -R65 ;  /* 0x000000281d418223 */ /* 0x080fe20000010841 */
[----:B------:R-:W-:Y:S01]  /*2bd0*/  @!P0 MOV R29, R23 ;  /* 0x00000017001d8202 */ /* 0x000fe20000000f00 */
[----:B------:R-:W-:Y:S01]  /*2be0*/  @!P0 FFMA.FTZ R2, R39, R40, R2 ;  /* 0x0000002827028223 */ /* 0x000fe20000010002 */
[----:B------:R-:W-:Y:S01]  /*2bf0*/  @!P0 F2FP.PACK_AB R0, R0, R64 ;  /* 0x000000400000823e */ /* 0x000fe200000000ff */
[--C-:B------:R-:W-:Y:S02]  /*2c00*/  @!P0 HADD2.F32 R33, -RZ, R32.reuse.H1_H1 ;  /* 0x30000020ff218230 */ /* 0x100fe40000004100 */
[----:B------:R-:W-:Y:S01]  /*2c10*/  @!P0 HADD2.F32 R32, -RZ, R32.H0_H0 ;  /* 0x20000020ff208230 */ /* 0x000fe20000004100 */
[----:B------:R-:W-:Y:S01]  /*2c20*/  @!P0 MOV R20, R0 ;  /* 0x0000000000148202 */ /* 0x000fe20000000f00 */
[--C-:B------:R-:W-:Y:S01]  /*2c30*/  @!P0 HADD2.F32 R41, -RZ, R29.reuse.H1_H1 ;  /* 0x3000001dff298230 */ /* 0x100fe20000004100 */
[-C--:B------:R-:W-:Y:S01]  /*2c40*/  @!P0 FMUL.FTZ R69, R33, R3.reuse ;  /* 0x0000000321458220 */ /* 0x080fe20000410000 */
[----:B------:R-:W-:Y:S01]  /*2c50*/  @!P0 HADD2.F32 R29, -RZ, R29.H0_H0 ;  /* 0x2000001dff1d8230 */ /* 0x000fe20000004100 */
[----:B------:R-:W-:Y:S01]  /*2c60*/  @!P0 FMUL.FTZ R3, R32, R3 ;  /* 0x0000000320038220 */ /* 0x000fe20000410000 */
[----:B------:R-:W-:Y:S01]  /*2c70*/  @!P0 F2FP.PACK_AB R2, R2, R65 ;  /* 0x000000410202823e */ /* 0x000fe200000000ff */
[-C--:B------:R-:W-:Y:S02]  /*2c80*/  @!P0 FMUL.FTZ R68, R41, R4.reuse ;  /* 0x0000000429448220 */ /* 0x080fe40000410000 */
[----:B------:R-:W-:Y:S01]  /*2c90*/  @!P0 FMUL.FTZ R4, R29, R4 ;  /* 0x000000041d048220 */ /* 0x000fe20000410000 */
[----:B------:R-:W-:Y:S01]  /*2ca0*/  @!P0 MOV R21, R2 ;  /* 0x0000000200158202 */ /* 0x000fe20000000f00 */
[-C--:B------:R-:W-:Y:S02]  /*2cb0*/  @!P0 FFMA.FTZ R3, R33, R38.reuse, R3 ;  /* 0x0000002621038223 */ /* 0x080fe40000010003 */
[----:B------:R-:W-:Y:S02]  /*2cc0*/  @!P0 FFMA.FTZ R32, R32, R38, -R69 ;  /* 0x0000002620208223 */ /* 0x000fe40000010845 */
[-C--:B------:R-:W-:Y:S02]  /*2cd0*/  @!P0 FFMA.FTZ R68, R29, R42.reuse, -R68 ;  /* 0x0000002a1d448223 */ /* 0x080fe40000010844 */
[----:B------:R-:W-:Y:S01]  /*2ce0*/  @!P0 FFMA.FTZ R4, R41, R42, R4 ;  /* 0x0000002a29048223 */ /* 0x000fe20000010004 */
[----:B------:R-:W-:Y:S04]  /*2cf0*/  @!P0 F2FP.PACK_AB R3, R3, R32 ;  /* 0x000000200303823e */ /* 0x000fe800000000ff */
[----:B------:R-:W-:Y:S02]  /*2d00*/  @!P0 F2FP.PACK_AB R4, R4, R68 ;  /* 0x000000440404823e */ /* 0x000fe400000000ff */
[----:B------:R-:W-:Y:S02]  /*2d10*/  @!P0 MOV R22, R3 ;  /* 0x0000000300168202 */ /* 0x000fe40000000f00 */
[----:B------:R-:W-:Y:S05]  /*2d20*/  @!P0 MOV R23, R4 ;  /* 0x0000000400178202 */ /* 0x000fea0000000f00 */
[----:B------:R2:W-:Y:S02]  /*2d30*/  ST.E.128 [R70.64], R20 ;  /* 0x0000001446007985 */ /* 0x0005e4000c101d14 */
.L_x_74:
[----:B------:R-:W-:Y:S05]  /*2d40*/  BSYNC B0 ;  /* 0x0000000000007941 */ /* 0x000fea0003800000 */
.L_x_73:
[----:B------:R-:W-:Y:S11]  /*2d50*/  ISETP.GE.AND P0, PT, R136, c[0x0][0x1d4], PT ;  /* 0x0000750088007a0c */ /* 0x000ff60003f06270 */
[----:B------:R-:W-:Y:S02]  /*2d60*/  @!UPT UIADD3 URZ, URZ, URZ, URZ ;  /* 0x0000003f3f3ff290 */ /* 0x000fe4000fffe03f */
[----:B------:R-:W-:-:S05]  /*2d70*/  @P0 BRA `(.L_x_72) ;  /* 0x0000036000000947 */ /* 0x000fca0003800000 */
[C---:B---3--:R-:W-:Y:S01]  /*2d80*/  LEA R66, P0, R129.reuse, R66, 0x1 ;  /* 0x0000004281427211 */ /* 0x048fe200078008ff */
[----:B--2---:R-:W2:Y:S03]  /*2d90*/  LDS.128 R20, [R132+0xc100] ;  /* 0x00c1000084147984 */ /* 0x004ea60000000c00 */
[----:B------:R-:W-:Y:S02]  /*2da0*/  LEA.HI.X R67, R129, R67, R109, 0x1, P0 ;  /* 0x0000004381437211 */ /* 0x000fe400000f0c6d */
[----:B------:R-:W-:Y:S11]  /*2db0*/  ISETP.GE.AND P0, PT, R9, c[0x0][0x27c], PT ;  /* 0x00009f0009007a0c */ /* 0x000ff60003f06270 */
[----:B------:R-:W-:Y:S02]  /*2dc0*/  @!UPT UIADD3 URZ, URZ, URZ, URZ ;  /* 0x0000003f3f3ff290 */ /* 0x000fe4000fffe03f */
[--C-:B------:R-:W-:Y:S01]  /*2dd0*/  @!P0 HADD2.F32 R4, -RZ, R28.reuse.H1_H1 ;  /* 0x3000001cff048230 */ /* 0x100fe20000004100 */
[----:B------:R-:W-:Y:S01]  /*2de0*/  @!P0 SHF.R.U64 R0, R36, 0x10, R37 ;  /* 0x0000001024008819 */ /* 0x000fe20000001225 */
[--C-:B------:R-:W-:Y:S01]  /*2df0*/  @!P0 HADD2.F32 R33, -RZ, R59.reuse.H1_H1 ;  /* 0x3000003bff218230 */ /* 0x100fe20000004100 */
[----:B------:R-:W-:Y:S01]  /*2e00*/  @!P0 SHF.R.U64 R38, R62, 0x10, R63 ;  /* 0x000000103e268819 */ /* 0x000fe2000000123f */
[----:B------:R-:W-:Y:S01]  /*2e10*/  @!P0 HADD2.F32 R28, -RZ, R28.H0_H0 ;  /* 0x2000001cff1c8230 */ /* 0x000fe20000004100 */
[----:B------:R-:W-:Y:S01]  /*2e20*/  @!P0 SHF.R.U32.HI R36, RZ, 0x10, R37 ;  /* 0x00000010ff248819 */ /* 0x000fe20000011625 */
[----:B------:R-:W-:Y:S01]  /*2e30*/  @!P0 HADD2.F32 R29, -RZ, R0.H0_H0 ;  /* 0x20000000ff1d8230 */ /* 0x000fe20000004100 */
[----:B------:R-:W-:Y:S01]  /*2e40*/  @!P0 SHF.R.U32.HI R41, RZ, 0x10, R63 ;  /* 0x00000010ff298819 */ /* 0x000fe2000001163f */
[----:B------:R-:W-:Y:S02]  /*2e50*/  @!P0 HADD2.F32 R38, -RZ, R38.H0_H0 ;  /* 0x20000026ff268230 */ /* 0x000fe40000004100 */
[----:B------:R-:W-:Y:S02]  /*2e60*/  @!P0 HADD2.F32 R39, -RZ, R59.H0_H0 ;  /* 0x2000003bff278230 */ /* 0x000fe40000004100 */
[----:B------:R-:W-:Y:S02]  /*2e70*/  @!P0 HADD2.F32 R36, -RZ, R36.H0_H0 ;  /* 0x20000024ff248230 */ /* 0x000fe40000004100 */
[----:B------:R-:W-:Y:S01]  /*2e80*/  @!P0 HADD2.F32 R41, -RZ, R41.H0_H0 ;  /* 0x20000029ff298230 */ /* 0x000fe20000004100 */
[----:B--2---:R-:W-:Y:S02]  /*2e90*/  @!P0 MOV R2, R20 ;  /* 0x0000001400028202 */ /* 0x004fe40000000f00 */
[----:B------:R-:W-:Y:S03]  /*2ea0*/  @!P0 MOV R3, R21 ;  /* 0x0000001500038202 */ /* 0x000fe60000000f00 */
[--C-:B------:R-:W-:Y:S02]  /*2eb0*/  @!P0 HADD2.F32 R32, -RZ, R2.reuse.H1_H1 ;  /* 0x30000002ff208230 */ /* 0x100fe40000004100 */
[----:B------:R-:W-:Y:S02]  /*2ec0*/  @!P0 HADD2.F32 R2, -RZ, R2.H0_H0 ;  /* 0x20000002ff028230 */ /* 0x000fe40000004100 */
[--C-:B------:R-:W-:Y:S01]  /*2ed0*/  @!P0 HADD2.F32 R37, -RZ, R3.reuse.H1_H1 ;  /* 0x30000003ff258230 */ /* 0x100fe20000004100 */
[-C--:B------:R-:W-:Y:S02]  /*2ee0*/  @!P0 FMUL.FTZ R42, R32, R4.reuse ;  /* 0x00000004202a8220 */ /* 0x080fe40000410000 */
[C---:B------:R-:W-:Y:S01]  /*2ef0*/  @!P0 FMUL.FTZ R0, R2.reuse, R4 ;  /* 0x0000000402008220 */ /* 0x040fe20000410000 */
[----:B------:R-:W-:Y:S01]  /*2f00*/  @!P0 HADD2.F32 R4, -RZ, R3.H0_H0 ;  /* 0x20000003ff048230 */ /* 0x000fe20000004100 */
[C---:B------:R-:W-:Y:S01]  /*2f10*/  @!P0 FMUL.FTZ R62, R37.reuse, R29 ;  /* 0x0000001d253e8220 */ /* 0x040fe20000410000 */
[----:B------:R-:W-:Y:S01]  /*2f20*/  @!P0 MOV R3, R22 ;  /* 0x0000001600038202 */ /* 0x000fe20000000f00 */
[----:B------:R-:W-:Y:S02]  /*2f30*/  @!P0 FFMA.FTZ R42, R2, R33, -R42 ;  /* 0x00000021022a8223 */ /* 0x000fe4000001082a */
[C---:B------:R-:W-:Y:S02]  /*2f40*/  @!P0 FMUL.FTZ R2, R4.reuse, R29 ;  /* 0x0000001d04028220 */ /* 0x040fe40000410000 */
[-C--:B------:R-:W-:Y:S01]  /*2f50*/  @!P0 FFMA.FTZ R62, R4, R38.reuse, -R62 ;  /* 0x00000026043e8223 */ /* 0x080fe2000001083e */
[----:B------:R-:W-:Y:S01]  /*2f60*/  @!P0 MOV R4, R23 ;  /* 0x0000001700048202 */ /* 0x000fe20000000f00 */
[----:B------:R-:W-:Y:S01]  /*2f70*/  @!P0 FFMA.FTZ R0, R32, R33, R0 ;  /* 0x0000002120008223 */ /* 0x000fe20000010000 */
[--C-:B------:R-:W-:Y:S01]  /*2f80*/  @!P0 HADD2.F32 R33, -RZ, R3.reuse.H1_H1 ;  /* 0x30000003ff218230 */ /* 0x100fe20000004100 */
[----:B------:R-:W-:Y:S01]  /*2f90*/  @!P0 FFMA.FTZ R2, R37, R38, R2 ;  /* 0x0000002625028223 */ /* 0x000fe20000010002 */
[----:B------:R-:W-:Y:S02]  /*2fa0*/  @!P0 HADD2.F32 R32, -RZ, R3.H0_H0 ;  /* 0x20000003ff208230 */ /* 0x000fe40000004100 */
[----:B------:R-:W-:Y:S01]  /*2fb0*/  @!P0 F2FP.PACK_AB R0, R0, R42 ;  /* 0x0000002a0000823e */ /* 0x000fe200000000ff */
[--C-:B------:R-:W-:Y:S01]  /*2fc0*/  @!P0 HADD2.F32 R40, -RZ, R4.reuse.H1_H1 ;  /* 0x30000004ff288230 */ /* 0x100fe20000004100 */
[----:B------:R-:W-:Y:S01]  /*2fd0*/  @!P0 F2FP.PACK_AB R2, R2, R62 ;  /* 0x0000003e0202823e */ /* 0x000fe200000000ff */
[-C--:B------:R-:W-:Y:S01]  /*2fe0*/  @!P0 FMUL.FTZ R3, R32, R28.reuse ;  /* 0x0000001c20038220 */ /* 0x080fe20000410000 */
[----:B------:R-:W-:Y:S01]  /*2ff0*/  @!P0 HADD2.F32 R29, -RZ, R4.H0_H0 ;  /* 0x20000004ff1d8230 */ /* 0x000fe20000004100 */
[----:B------:R-:W-:Y:S01]  /*3000*/  @!P0 FMUL.FTZ R4, R33, R28 ;  /* 0x0000001c21048220 */ /* 0x000fe20000410000 */
[----:B------:R-:W-:Y:S01]  /*3010*/  @!P0 MOV R20, R0 ;  /* 0x0000000000148202 */ /* 0x000fe20000000f00 */
[----:B------:R-:W-:Y:S01]  /*3020*/  @!P0 FMUL.FTZ R59, R40, R36 ;  /* 0x00000024283b8220 */ /* 0x000fe20000410000 */
[----:B------:R-:W-:Y:S01]  /*3030*/  @!P0 MOV R21, R2 ;  /* 0x0000000200158202 */ /* 0x000fe20000000f00 */
[-C--:B------:R-:W-:Y:S02]  /*3040*/  @!P0 FFMA.FTZ R32, R32, R39.reuse, -R4 ;  /* 0x0000002720208223 */ /* 0x080fe40000010804 */
[----:B------:R-:W-:Y:S02]  /*3050*/  @!P0 FMUL.FTZ R4, R29, R36 ;  /* 0x000000241d048220 */ /* 0x000fe40000410000 */
[----:B------:R-:W-:Y:S02]  /*3060*/  @!P0 FFMA.FTZ R3, R33, R39, R3 ;  /* 0x0000002721038223 */ /* 0x000fe40000010003 */
[-C--:B------:R-:W-:Y:S02]  /*3070*/  @!P0 FFMA.FTZ R59, R29, R41.reuse, -R59 ;  /* 0x000000291d3b8223 */ /* 0x080fe4000001083b */
[----:B------:R-:W-:Y:S01]  /*3080*/  @!P0 FFMA.FTZ R4, R40, R41, R4 ;  /* 0x0000002928048223 */ /* 0x000fe20000010004 */
[----:B------:R-:W-:Y:S04]  /*3090*/  @!P0 F2FP.PACK_AB R3, R3, R32 ;  /* 0x000000200303823e */ /* 0x000fe800000000ff */
[----:B------:R-:W-:Y:S02]  /*30a0*/  @!P0 F2FP.PACK_AB R4, R4, R59 ;  /* 0x0000003b0404823e */ /* 0x000fe400000000ff */
[----:B------:R-:W-:Y:S02]  /*30b0*/  @!P0 MOV R22, R3 ;  /* 0x0000000300168202 */ /* 0x000fe40000000f00 */
[----:B------:R-:W-:Y:S05]  /*30c0*/  @!P0 MOV R23, R4 ;  /* 0x0000000400178202 */ /* 0x000fea0000000f00 */
[----:B------:R2:W-:Y:S02]  /*30d0*/  ST.E.128 [R66.64], R20 ;  /* 0x0000001442007985 */ /* 0x0005e4000c101d14 */
.L_x_72:
[----:B------:R-:W-:Y:S05]  /*30e0*/  BSYNC B1 ;  /* 0x0000000000017941 */ /* 0x000fea0003800000 */
.L_x_71:
[----:B------:R4:W1:Y:S01]  /*30f0*/  SHFL.IDX PT, R40, R141, 0x1, 0x181f ;  /* 0x00381f008d287f89 */ /* 0x00086200000e0000 */
[----:B------:R-:W-:Y:S03]  /*3100*/  BSSY B1, `(.L_x_75) ;  /* 0x0000075000017945 */ /* 0x000fe60003800000 */
[----:B------:R4:W3:Y:S01]  /*3110*/  SHFL.IDX PT, R39, R162, 0x1, 0x181f ;  /* 0x00381f00a2277f89 */ /* 0x0008e200000e0000 */
[----:B------:R-:W-:-:S05]  /*3120*/  @P6 BRA `(.L_x_76) ;  /* 0x0000072000006947 */ /* 0x000fca0003800000 */
[----:B------:R-:W-:Y:S01]  /*3130*/  BSSY B0, `(.L_x_77) ;  /* 0x0000038000007945 */ /* 0x000fe20003800000 */
[----:B------:R-:W-:-:S05]  /*3140*/  @P5 BRA `(.L_x_78) ;  /* 0x0000036000005947 */ /* 0x000fca0003800000 */
[C---:B---3--:R-:W-:Y:S01]  /*3150*/  LEA R62, P0, R10.reuse, R39, 0x1 ;  /* 0x000000270a3e7211 */ /* 0x048fe200078008ff */
[----:B--2---:R-:W2:Y:S03]  /*3160*/  LDS.128 R20, [R132+0x9100] ;  /* 0x0091000084147984 */ /* 0x004ea60000000c00 */
[----:B-1----:R-:W-:Y:S02]  /*3170*/  LEA.HI.X R63, R10, R40, R11, 0x1, P0 ;  /* 0x000000280a3f7211 */ /* 0x002fe400000f0c0b */
[----:B------:R-:W-:Y:S11]  /*3180*/  ISETP.GE.AND P0, PT, R12, c[0x0][0x27c], PT ;  /* 0x00009f000c007a0c */ /* 0x000ff60003f06270 */
[----:B------:R-:W-:Y:S02]  /*3190*/  @!UPT UIADD3 URZ, URZ, URZ, URZ ;  /* 0x0000003f3f3ff290 */ /* 0x000fe4000fffe03f */
[--C-:B------:R-:W-:Y:S01]  /*31a0*/  @!P0 HADD2.F32 R4, -RZ, R19.reuse.H1_H1 ;  /* 0x30000013ff048230 */ /* 0x100fe20000004100 */
[--C-:B------:R-:W-:Y:S01]  /*31b0*/  @!P0 SHF.R.U64 R0, R34, 0x10, R35.reuse ;  /* 0x0000001022008819 */ /* 0x100fe20000001223 */
[----:B------:R-:W-:Y:S01]  /*31c0*/  @!P0 HADD2.F32 R32, -RZ, R58.H1_H1 ;  /* 0x3000003aff208230 */ /* 0x000fe20000004100 */
[----:B------:R-:W-:Y:S01]  /*31d0*/  @!P0 SHF.R.U32.HI R34, RZ, 0x10, R35 ;  /* 0x00000010ff228819 */ /* 0x000fe20000011623 */
[----:B------:R-:W-:Y:S01]  /*31e0*/  @!P0 HADD2.F32 R19, -RZ, R19.H0_H0 ;  /* 0x20000013ff138230 */ /* 0x000fe20000004100 */
[--C-:B------:R-:W-:Y:S01]  /*31f0*/  @!P0 SHF.R.U64 R35, R60, 0x10, R61.reuse ;  /* 0x000000103c238819 */ /* 0x100fe2000000123d */
        /* <DEDUP_REMOVED lines=14> */
[----:B------:R-:W-:Y:S01]  /*32e0*/  @!P0 FMUL.FTZ R42, R33, R28 ;  /* 0x0000001c212a8220 */ /* 0x000fe20000410000 */
[----:B------:R-:W-:Y:S01]  /*32f0*/  @!P0 MOV R3, R22 ;  /* 0x0000001600038202 */ /* 0x000fe20000000f00 */
[----:B------:R-:W-:Y:S02]  /*3300*/  @!P0 FFMA.FTZ R41, R2, R32, -R41 ;  /* 0x0000002002298223 */ /* 0x000fe40000010829 */
[C---:B------:R-:W-:Y:S02]  /*3310*/  @!P0 FMUL.FTZ R2, R4.reuse, R28 ;  /* 0x0000001c04028220 */ /* 0x040fe40000410000 */
[----:B------:R-:W-:Y:S01]  /*3320*/  @!P0 FFMA.FTZ R42, R4, R35, -R42 ;  /* 0x00000023042a8223 */ /* 0x000fe2000001082a */
        /* <DEDUP_REMOVED lines=14> */
[----:B------:R-:W-:Y:S02]  /*3410*/  @!P0 FFMA.FTZ R29, R29, R36, -R4 ;  /* 0x000000241d1d8223 */ /* 0x000fe40000010804 */
        /* <DEDUP_REMOVED lines=9> */
.L_x_78:
[----:B------:R-:W-:Y:S05]  /*34b0*/  BSYNC B0 ;  /* 0x0000000000007941 */ /* 0x000fea0003800000 */
.L_x_77:
[----:B------:R-:W-:Y:S11]  /*34c0*/  ISETP.GE.AND P0, PT, R136, c[0x0][0x1d4], PT ;  /* 0x0000750088007a0c */ /* 0x000ff60003f06270 */
[----:B------:R-:W-:Y:S02]  /*34d0*/  @!UPT UIADD3 URZ, URZ, URZ, URZ ;  /* 0x0000003f3f3ff290 */ /* 0x000fe4000fffe03f */
[----:B------:R-:W-:-:S05]  /*34e0*/  @P0 BRA `(.L_x_76) ;  /* 0x0000036000000947 */ /* 0x000fca0003800000 */
[C---:B---3--:R-:W-:Y:S01]  /*34f0*/  LEA R38, P0, R129.reuse, R39, 0x1 ;  /* 0x0000002781267211 */ /* 0x048fe200078008ff */
[----:B-12---:R-:W1:Y:S03]  /*3500*/  LDS.128 R20, [R132+0xd100] ;  /* 0x00d1000084147984 */ /* 0x006e660000000c00 */
        /* <DEDUP_REMOVED lines=15> */
[----:B-1----:R-:W-:Y:S02]  /*3600*/  @!P0 MOV R2, R20 ;  /* 0x0000001400028202 */ /* 0x002fe40000000f00 */
        /* <DEDUP_REMOVED lines=36> */
.L_x_76:
[----:B------:R-:W-:Y:S05]  /*3850*/  BSYNC B1 ;  /* 0x0000000000017941 */ /* 0x000fea0003800000 */
.L_x_75:
[----:B------:R4:W3:Y:S01]  /*3860*/  SHFL.IDX PT, R34, R141, 0x2, 0x181f ;  /* 0x00581f008d227f89 */ /* 0x0008e200000e0000 */
[----:B------:R-:W-:Y:S03]  /*3870*/  BSSY B1, `(.L_x_79) ;  /* 0x0000075000017945 */ /* 0x000fe60003800000 */
[----:B------:R4:W2:Y:S01]  /*3880*/  SHFL.IDX PT, R33, R162, 0x2, 0x181f ;  /* 0x00581f00a2217f89 */ /* 0x0008a200000e0000 */
[----:B------:R-:W-:-:S05]  /*3890*/  @P4 BRA `(.L_x_80) ;  /* 0x0000072000004947 */ /* 0x000fca0003800000 */
[----:B------:R-:W-:Y:S01]  /*38a0*/  BSSY B0, `(.L_x_81) ;  /* 0x0000038000007945 */ /* 0x000fe20003800000 */
[----:B------:R-:W-:-:S05]  /*38b0*/  @P5 BRA `(.L_x_82) ;  /* 0x0000036000005947 */ /* 0x000fca0003800000 */
[C---:B-12---:R-:W-:Y:S01]  /*38c0*/  LEA R38, P0, R10.reuse, R33, 0x1 ;  /* 0x000000210a267211 */ /* 0x046fe200078008ff */
[----:B------:R-:W1:Y:S03]  /*38d0*/  LDS.128 R20, [R132+0xa100] ;  /* 0x00a1000084147984 */ /* 0x000e660000000c00 */
[----:B---3--:R-:W-:Y:S02]  /*38e0*/  LEA.HI.X R39, R10, R34, R11, 0x1, P0 ;  /* 0x000000220a277211 */ /* 0x008fe400000f0c0b */
[----:B------:R-:W-:Y:S11]  /*38f0*/  ISETP.GE.AND P0, PT, R12, c[0x0][0x27c], PT ;  /* 0x00009f000c007a0c */ /* 0x000ff60003f06270 */
[----:B------:R-:W-:Y:S02]  /*3900*/  @!UPT UIADD3 URZ, URZ, URZ, URZ ;  /* 0x0000003f3f3ff290 */ /* 0x000fe4000fffe03f */
[--C-:B------:R-:W-:Y:S01]  /*3910*/  @!P0 HADD2.F32 R4, -RZ, R8.reuse.H1_H1 ;  /* 0x30000008ff048230 */ /* 0x100fe20000004100 */
[----:B------:R-:W-:Y:S01]  /*3920*/  @!P0 SHF.R.U64 R0, R26, 0x10, R27 ;  /* 0x000000101a008819 */ /* 0x000fe2000000121b */
[----:B------:R-:W-:Y:S01]  /*3930*/  @!P0 HADD2.F32 R8, -RZ, R8.H0_H0 ;  /* 0x20000008ff088230 */ /* 0x000fe20000004100 */
[----:B------:R-:W-:Y:S01]  /*3940*/  @!P0 SHF.R.U64 R29, R54, 0x10, R55 ;  /* 0x00000010361d8819 */ /* 0x000fe20000001237 */
[----:B------:R-:W-:Y:S01]  /*3950*/  @!P0 HADD2.F32 R30, -RZ, R50.H0_H0 ;  /* 0x20000032ff1e8230 */ /* 0x000fe20000004100 */
[----:B------:R-:W-:Y:S01]  /*3960*/  @!P0 SHF.R.U32.HI R26, RZ, 0x10, R27 ;  /* 0x00000010ff1a8819 */ /* 0x000fe2000001161b */
[----:B------:R-:W-:Y:S01]  /*3970*/  @!P0 HADD2.F32 R18, -RZ, R0.H0_H0 ;  /* 0x20000000ff128230 */ /* 0x000fe20000004100 */
[----:B------:R-:W-:Y:S01]  /*3980*/  @!P0 SHF.R.U32.HI R32, RZ, 0x10, R55 ;  /* 0x00000010ff208819 */ /* 0x000fe20000011637 */
[----:B------:R-:W-:Y:S02]  /*3990*/  @!P0 HADD2.F32 R27, -RZ, R50.H1_H1 ;  /* 0x30000032ff1b8230 */ /* 0x000fe40000004100 */
        /* <DEDUP_REMOVED lines=8> */
[CC--:B------:R-:W-:Y:S02]  /*3a20*/  @!P0 FMUL.FTZ R35, R19.reuse, R4.reuse ;  /* 0x0000000413238220 */ /* 0x0c0fe40000410000 */
[----:B------:R-:W-:Y:S01]  /*3a30*/  @!P0 FMUL.FTZ R0, R2, R4 ;  /* 0x0000000402008220 */ /* 0x000fe20000410000 */
        /* <DEDUP_REMOVED lines=21> */
[C---:B------:R-:W-:Y:S02]  /*3b90*/  @!P0 FMUL.FTZ R4, R18.reuse, R26 ;  /* 0x0000001a12048220 */ /* 0x040fe40000410000 */
        /* <DEDUP_REMOVED lines=8> */
.L_x_82:
[----:B------:R-:W-:Y:S05]  /*3c20*/  BSYNC B0 ;  /* 0x0000000000007941 */ /* 0x000fea0003800000 */
.L_x_81:
[----:B------:R-:W-:Y:S11]  /*3c30*/  ISETP.GE.AND P0, PT, R136, c[0x0][0x1d4], PT ;  /* 0x0000750088007a0c */ /* 0x000ff60003f06270 */
[----:B------:R-:W-:Y:S02]  /*3c40*/  @!UPT UIADD3 URZ, URZ, URZ, URZ ;  /* 0x0000003f3f3ff290 */ /* 0x000fe4000fffe03f */
[----:B------:R-:W-:-:S05]  /*3c50*/  @P0 BRA `(.L_x_80) ;  /* 0x0000036000000947 */ /* 0x000fca0003800000 */
[C---:B--2---:R-:W-:Y:S01]  /*3c60*/  LEA R32, P0, R129.reuse, R33, 0x1 ;  /* 0x0000002181207211 */ /* 0x044fe200078008ff */
[----:B-1----:R-:W1:Y:S03]  /*3c70*/  LDS.128 R20, [R132+0xe100] ;  /* 0x00e1000084147984 */ /* 0x002e660000000c00 */
[----:B---3--:R-:W-:Y:S02]  /*3c80*/  LEA.HI.X R33, R129, R34, R109, 0x1, P0 ;  /* 0x0000002281217211 */ /* 0x008fe400000f0c6d */
[----:B------:R-:W-:Y:S11]  /*3c90*/  ISETP.GE.AND P0, PT, R9, c[0x0][0x27c], PT ;  /* 0x00009f0009007a0c */ /* 0x000ff60003f06270 */
[----:B------:R-:W-:Y:S02]  /*3ca0*/  @!UPT UIADD3 URZ, URZ, URZ, URZ ;  /* 0x0000003f3f3ff290 */ /* 0x000fe4000fffe03f */
[----:B------:R-:W-:Y:S01]  /*3cb0*/  @!P0 HADD2.F32 R4, -RZ, R7.H1_H1 ;  /* 0x30000007ff048230 */ /* 0x000fe20000004100 */
[----:B------:R-:W-:Y:S01]  /*3cc0*/  @!P0 SHF.R.U64 R0, R24, 0x10, R25 ;  /* 0x0000001018008819 */ /* 0x000fe20000001219 */
[----:B------:R-:W-:Y:S01]  /*3cd0*/  @!P0 HADD2.F32 R19, -RZ, R45.H1_H1 ;  /* 0x3000002dff138230 */ /* 0x000fe20000004100 */
        /* <DEDUP_REMOVED lines=32> */
[C---:B------:R-:W-:Y:S01]  /*3ee0*/  @!P0 FMUL.FTZ R4, R19.reuse, R7 ;  /* 0x0000000713048220 */ /* 0x040fe20000410000 */
[----:B------:R-:W-:Y:S01]  /*3ef0*/  @!P0 MOV R20, R0 ;  /* 0x0000000000148202 */ /* 0x000fe20000000f00 */
[----:B------:R-:W-:Y:S01]  /*3f00*/  @!P0 FMUL.FTZ R34, R28, R24 ;  /* 0x000000181c228220 */ /* 0x000fe20000410000 */
[----:B------:R-:W-:Y:S01]  /*3f10*/  @!P0 MOV R21, R2 ;  /* 0x0000000200158202 */ /* 0x000fe20000000f00 */
[-C--:B------:R-:W-:Y:S02]  /*3f20*/  @!P0 FFMA.FTZ R18, R18, R27.reuse, -R4 ;  /* 0x0000001b12128223 */ /* 0x080fe40000010804 */
        /* <DEDUP_REMOVED lines=9> */
.L_x_80:
[----:B------:R-:W-:Y:S05]  /*3fc0*/  BSYNC B1 ;  /* 0x0000000000017941 */ /* 0x000fea0003800000 */
.L_x_79:
[----:B-1--4-:R-:W1:Y:S04]  /*3fd0*/  SHFL.IDX PT, R141, R141, 0x3, 0x181f ;  /* 0x00781f008d8d7f89 */ /* 0x012e6800000e0000 */
[----:B------:R-:W4:Y:S01]  /*3fe0*/  SHFL.IDX PT, R162, R162, 0x3, 0x181f ;  /* 0x00781f00a2a27f89 */ /* 0x000f2200000e0000 */
[----:B------:R-:W-:-:S05]  /*3ff0*/  @P2 BRA `(.L_x_83) ;  /* 0x0000316000002947 */ /* 0x000fca0003800000 */
[----:B------:R-:W-:Y:S01]  /*4000*/  BSSY B0, `(.L_x_84) ;  /* 0x0000038000007945 */ /* 0x000fe20003800000 */
[----:B------:R-:W-:-:S05]  /*4010*/  @P5 BRA `(.L_x_85) ;  /* 0x0000036000005947 */ /* 0x000fca0003800000 */
[C---:B----4-:R-:W-:Y:S01]  /*4020*/  LEA R30, P0, R10.reuse, R162, 0x1 ;  /* 0x000000a20a1e7211 */ /* 0x050fe200078008ff */
[----:B--2---:R-:W2:Y:S03]  /*4030*/  LDS.128 R20, [R132+0xb100] ;  /* 0x00b1000084147984 */ /* 0x004ea60000000c00 */
[----:B-1----:R-:W-:Y:S02]  /*4040*/  LEA.HI.X R31, R10, R141, R11, 0x1, P0 ;  /* 0x0000008d0a1f7211 */ /* 0x002fe400000f0c0b */
        /* <DEDUP_REMOVED lines=35> */
[CC--:B------:R-:W-:Y:S01]  /*4280*/  @!P0 FMUL.FTZ R3, R8.reuse, R6.reuse ;  /* 0x0000000608038220 */ /* 0x0c0fe20000410000 */
        /* <DEDUP_REMOVED lines=15> */
.L_x_85:
[----:B------:R-:W-:Y:S05]  /*4380*/  BSYNC B0 ;  /* 0x0000000000007941 */ /* 0x000fea0003800000 */
.L_x_84:
[----:B------:R-:W-:Y:S11]  /*4390*/  ISETP.GE.AND P0, PT, R136, c[0x0][0x1d4], PT ;  /* 0x0000750088007a0c */ /* 0x000ff60003f06270 */
[----:B------:R-:W-:Y:S02]  /*43a0*/  @!UPT UIADD3 URZ, URZ, URZ, URZ ;  /* 0x0000003f3f3ff290 */ /* 0x000fe4000fffe03f */
[----:B------:R-:W-:-:S05]  /*43b0*/  @P0 BRA `(.L_x_83) ;  /* 0x00002da000000947 */ /* 0x000fca0003800000 */
[C---:B----4-:R-:W-:Y:S01]  /*43c0*/  LEA R162, P0, R129.reuse, R162, 0x1 ;  /* 0x000000a281a27211 */ /* 0x050fe200078008ff */
[----:B------:R-:W4:Y:S03]  /*43d0*/  LDS.128 R16, [R132+0xf100] ;  /* 0x00f1000084107984 */ /* 0x000f260000000c00 */
[----:B-1----:R-:W-:Y:S02]  /*43e0*/  LEA.HI.X R163, R129, R141, R109, 0x1, P0 ;  /* 0x0000008d81a37211 */ /* 0x002fe400000f0c6d */
[----:B------:R-:W-:Y:S11]  /*43f0*/  ISETP.GE.AND P0, PT, R9, c[0x0][0x27c], PT ;  /* 0x00009f0009007a0c */ /* 0x000ff60003f06270 */
[----:B------:R-:W-:Y:S02]  /*4400*/  @!UPT UIADD3 URZ, URZ, URZ, URZ ;  /* 0x0000003f3f3ff290 */ /* 0x000fe4000fffe03f */
[----:B------:R-:W-:Y:S01]  /*4410*/  @!P0 HADD2.F32 R4, -RZ, R5.H1_H1 ;  /* 0x30000005ff048230 */ /* 0x000fe20000004100 */
[----:B------:R-:W-:Y:S01]  /*4420*/  @!P0 SHF.R.U64 R0, R14, 0x10, R15 ;  /* 0x000000100e008819 */ /* 0x000fe2000000120f */
[----:B------:R-:W-:Y:S01]  /*4430*/  @!P0 HADD2.F32 R8, -RZ, R43.H1_H1 ;  /* 0x3000002bff088230 */ /* 0x000fe20000004100 */
[----:B--2---:R-:W-:Y:S01]  /*4440*/  @!P0 SHF.R.U64 R20, R46, 0x10, R47 ;  /* 0x000000102e148819 */ /* 0x004fe2000000122f */
        /* <DEDUP_REMOVED lines=8> */
[----:B----4-:R-:W-:Y:S02]  /*44d0*/  @!P0 MOV R2, R16 ;  /* 0x0000001000028202 */ /* 0x010fe40000000f00 */
        /* <DEDUP_REMOVED lines=35> */
[----:B------:R1:W-:Y:S01]  /*4710*/  ST.E.128 [R162.64], R16 ;  /* 0x00000010a2007985 */ /* 0x0003e2000c101d14 */
[----:B------:R-:W-:-:S05]  /*4720*/  BRA `(.L_x_83) ;  /* 0x00002a3000007947 */ /* 0x000fca0003800000 */
.L_x_62:
[----:B------:R-:W-:Y:S01]  /*4730*/  ISETP.GE.AND P0, PT, R126, R75, PT ;  /* 0x0000004b7e00720c */ /* 0x000fe20003f06270 */
[----:B------:R-:W-:Y:S01]  /*4740*/  CS2R R66, SRZ ;  /* 0x0000000000427805 */ /* 0x000fe2000001ff00 */
[----:B------:R-:W-:Y:S01]  /*4750*/  ISETP.NE.AND P6, PT, R138, RZ, PT ;  /* 0x000000ff8a00720c */ /* 0x000fe20003fc5270 */
[----:B------:R-:W-:Y:S01]  /*4760*/  CS2R R64, SRZ ;  /* 0x0000000000407805 */ /* 0x000fe2000001ff00 */
[----:B------:R-:W-:Y:S01]  /*4770*/  ISETP.GE.OR P4, PT, R10, c[0x0][0x27c], P0 ;  /* 0x00009f000a007a0c */ /* 0x000fe20000786670 */
        /* <DEDUP_REMOVED lines=8> */
[----:B------:R1:W2:Y:S01]  /*4800*/  SHFL.IDX PT, R169, R141, RZ, 0x181f ;  /* 0x00181fff8da97589 */ /* 0x0002a200000e0000 */
[----:B------:R-:W-:Y:S03]  /*4810*/  BSSY B0, `(.L_x_86) ;  /* 0x00000dd000007945 */ /* 0x000fe60003800000 */
[----:B------:R-:W-:Y:S04]  /*4820*/  @!P4 IADD3 R2, P1, P0, R144, R68, R105 ;  /* 0x000000449002c210 */ /* 0x000fe8000783e069 */
[C---:B------:R-:W-:Y:S01]  /*4830*/  @!P4 IADD3.X R0, R81.reuse, R39, R104, P1, P0 ;  /* 0x000000275100c210 */ /* 0x040fe20000fe0468 */
[----:B------:R1:W3:Y:S01]  /*4840*/  SHFL.IDX PT, R168, R162, RZ, 0x181f ;  /* 0x00181fffa2a87589 */ /* 0x0002e200000e0000 */
[----:B------:R-:W-:Y:S04]  /*4850*/  @!P4 IADD3 R4, P1, P0, R142, R42, R107 ;  /* 0x0000002a8e04c210 */ /* 0x000fe8000783e06b */
[----:B------:R-:W-:Y:S02]  /*4860*/  @!P4 IADD3.X R3, R80, R29, R106, P1, P0 ;  /* 0x0000001d5003c210 */ /* 0x000fe40000fe046a */
[----:B------:R-:W-:Y:S04]  /*4870*/  ISETP.GE.AND P0, PT, R122, R75, PT ;  /* 0x0000004b7a00720c */ /* 0x000fe80003f06270 */
[----:B------:R-:W-:Y:S11]  /*4880*/  ISETP.GE.OR P2, PT, R10, c[0x0][0x27c], P0 ;  /* 0x00009f000a007a0c */ /* 0x000ff60000746670 */
[----:B------:R-:W-:Y:S02]  /*4890*/  @!UPT UIADD3 URZ, URZ, URZ, URZ ;  /* 0x0000003f3f3ff290 */ /* 0x000fe4000fffe03f */
[----:B------:R-:W-:Y:S04]  /*48a0*/  @!P2 IADD3 R6, P1, P0, R144, R91, R68 ;  /* 0x0000005b9006a210 */ /* 0x000fe8000783e044 */
[C---:B------:R-:W-:Y:S02]  /*48b0*/  @!P2 IADD3.X R5, R81.reuse, R90, R39, P1, P0 ;  /* 0x0000005a5105a210 */ /* 0x040fe40000fe0427 */
[----:B------:R-:W-:Y:S04]  /*48c0*/  @!P2 IADD3 R8, P1, P0, R142, R93, R42 ;  /* 0x0000005d8e08a210 */ /* 0x000fe8000783e02a */
[----:B------:R-:W-:Y:S02]  /*48d0*/  @!P2 IADD3.X R7, R80, R92, R29, P1, P0 ;  /* 0x0000005c5007a210 */ /* 0x000fe40000fe041d */
[----:B------:R-:W-:Y:S04]  /*48e0*/  ISETP.GE.AND P0, PT, R118, R75, PT ;  /* 0x0000004b7600720c */ /* 0x000fe80003f06270 */
[----:B------:R-:W-:Y:S11]  /*48f0*/  ISETP.GE.OR P1, PT, R10, c[0x0][0x27c], P0 ;  /* 0x00009f000a007a0c */ /* 0x000ff60000726670 */
[----:B------:R-:W-:Y:S02]  /*4900*/  @!UPT UIADD3 URZ, URZ, URZ, URZ ;  /* 0x0000003f3f3ff290 */ /* 0x000fe4000fffe03f */
[----:B------:R-:W-:Y:S04]  /*4910*/  @!P1 IADD3 R15, P3, P0, R144, R158, R68 ;  /* 0x0000009e900f9210 */ /* 0x000fe8000787e044 */
[----:B------:R-:W-:Y:S02]  /*4920*/  @!P1 IADD3.X R14, R81, R94, R39, P3, P0 ;  /* 0x0000005e510e9210 */ /* 0x000fe40001fe0427 */
[----:B------:R-:W-:Y:S04]  /*4930*/  @!P1 IADD3 R17, P3, P0, R142, R156, R42 ;  /* 0x0000009c8e119210 */ /* 0x000fe8000787e02a */
[----:B------:R-:W-:Y:S02]  /*4940*/  @!P1 IADD3.X R16, R80, R95, R29, P3, P0 ;  /* 0x0000005f50109210 */ /* 0x000fe40001fe041d */
[C---:B------:R-:W-:Y:S04]  /*4950*/  @!P4 LEA R18, P0, R2.reuse, c[0x0][0x270], 0x1 ;  /* 0x00009c000212ca11 */ /* 0x040fe800078008ff */
[----:B------:R-:W-:Y:S02]  /*4960*/  @!P4 LEA.HI.X R19, R2, c[0x0][0x274], R0, 0x1, P0 ;  /* 0x00009d000213ca11 */ /* 0x000fe400000f0c00 */
[C---:B------:R-:W-:Y:S03]  /*4970*/  @!P4 LEA R20, P0, R4.reuse, c[0x0][0x288], 0x1 ;  /* 0x0000a2000414ca11 */ /* 0x040fe600078008ff */
[----:B------:R4:W2:Y:S01]  /*4980*/  @!P4 LDG.E.128 R64, [R18.64] ;  /* 0x000000141240c981 */ /* 0x0008a2000c1e1d00 */
[----:B------:R-:W-:Y:S02]  /*4990*/  @!P4 LEA.HI.X R21, R4, c[0x0][0x28c], R3, 0x1, P0 ;  /* 0x0000a3000415ca11 */ /* 0x000fe400000f0c03 */
[C---:B------:R-:W-:Y:S04]  /*49a0*/  @!P2 LEA R4, P0, R6.reuse, c[0x0][0x270], 0x1 ;  /* 0x00009c000604aa11 */ /* 0x040fe800078008ff */
[----:B------:R-:W-:Y:S01]  /*49b0*/  @!P2 LEA.HI.X R5, R6, c[0x0][0x274], R5, 0x1, P0 ;  /* 0x00009d000605aa11 */ /* 0x000fe200000f0c05 */
[----:B------:R1:W3:Y:S01]  /*49c0*/  @!P4 LDG.E.128 R32, [R20.64] ;  /* 0x000000141420c981 */ /* 0x0002e2000c1e1d00 */
[C---:B------:R-:W-:Y:S04]  /*49d0*/  @!P2 LEA R24, P0, R8.reuse, c[0x0][0x288], 0x1 ;  /* 0x0000a2000818aa11 */ /* 0x040fe800078008ff */
[----:B------:R-:W-:Y:S02]  /*49e0*/  @!P2 LEA.HI.X R25, R8, c[0x0][0x28c], R7, 0x1, P0 ;  /* 0x0000a3000819aa11 */ /* 0x000fe400000f0c07 */
[C---:B------:R-:W-:Y:S01]  /*49f0*/  @!P1 LEA R2, P0, R15.reuse, c[0x0][0x270], 0x1 ;  /* 0x00009c000f029a11 */ /* 0x040fe200078008ff */
[----:B------:R1:W3:Y:S03]  /*4a00*/  @!P2 LDG.E.128 R56, [R4.64] ;  /* 0x000000140438a981 */ /* 0x0002e6000c1e1d00 */
[----:B------:R-:W-:Y:S02]  /*4a10*/  @!P1 LEA.HI.X R3, R15, c[0x0][0x274], R14, 0x1, P0 ;  /* 0x00009d000f039a11 */ /* 0x000fe400000f0c0e */
[C---:B------:R-:W-:Y:S03]  /*4a20*/  @!P1 LEA R6, P0, R17.reuse, c[0x0][0x288], 0x1 ;  /* 0x0000a20011069a11 */ /* 0x040fe600078008ff */
[----:B------:R1:W3:Y:S01]  /*4a30*/  @!P1 LDG.E.128 R52, [R2.64] ;  /* 0x0000001402349981 */ /* 0x0002e2000c1e1d00 */
[----:B------:R-:W-:Y:S01]  /*4a40*/  @!P1 LEA.HI.X R7, R17, c[0x0][0x28c], R16, 0x1, P0 ;  /* 0x0000a30011079a11 */ /* 0x000fe200000f0c10 */
[----:B----4-:R-:W-:Y:S01]  /*4a50*/  CS2R R18, SRZ ;  /* 0x0000000000127805 */ /* 0x010fe2000001ff00 */
[-C--:B------:R-:W-:Y:S01]  /*4a60*/  ISETP.GE.AND P0, PT, R137, R75.reuse, PT ;  /* 0x0000004b8900720c */ /* 0x080fe20003f06270 */
[----:B------:R-:W-:Y:S03]  /*4a70*/  CS2R R16, SRZ ;  /* 0x0000000000107805 */ /* 0x000fe6000001ff00 */
[----:B------:R-:W-:Y:S01]  /*4a80*/  ISETP.GE.OR P0, PT, R10, c[0x0][0x27c], P0 ;  /* 0x00009f000a007a0c */ /* 0x000fe20000706670 */
[----:B-1----:R-:W-:Y:S02]  /*4a90*/  CS2R R20, SRZ ;  /* 0x0000000000147805 */ /* 0x002fe4000001ff00 */
[----:B------:R1:W4:Y:S01]  /*4aa0*/  @!P1 LDG.E.128 R16, [R6.64] ;  /* 0x0000001406109981 */ /* 0x000322000c1e1d00 */
[----:B------:R-:W-:Y:S07]  /*4ab0*/  CS2R R4, SRZ ;  /* 0x0000000000047805 */ /* 0x000fee000001ff00 */
[----:B------:R-:W4:Y:S02]  /*4ac0*/  @!P2 LDG.E.128 R20, [R24.64] ;  /* 0x000000141814a981 */ /* 0x000f24000c1e1d00 */
[----:B------:R-:W-:Y:S05]  /*4ad0*/  @!P0 IADD3 R68, P1, R144, R68, RZ ;  /* 0x0000004490448210 */ /* 0x000fea0007f3e0ff */
[----:B------:R-:W-:Y:S01]  /*4ae0*/  @!P0 IMAD.X R39, R81, 0x1, R39, P1 ;  /* 0x0000000151278824 */ /* 0x000fe200008e0627 */
[C---:B------:R-:W-:Y:S04]  /*4af0*/  @!P0 LEA R2, P1, R68.reuse, c[0x0][0x270], 0x1 ;  /* 0x00009c0044028a11 */ /* 0x040fe800078208ff */
[----:B------:R-:W-:Y:S02]  /*4b00*/  @!P0 LEA.HI.X R3, R68, c[0x0][0x274], R39, 0x1, P1 ;  /* 0x00009d0044038a11 */ /* 0x000fe400008f0c27 */
[----:B------:R-:W-:Y:S01]  /*4b10*/  @!P0 IADD3 R42, P1, R142, R42, RZ ;  /* 0x0000002a8e2a8210 */ /* 0x000fe20007f3e0ff */
[----:B------:R-:W-:Y:S01]  /*4b20*/  CS2R R38, SRZ ;  /* 0x0000000000267805 */ /* 0x000fe2000001ff00 */
[----:B-1----:R-:W-:Y:S03]  /*4b30*/  CS2R R6, SRZ ;  /* 0x0000000000067805 */ /* 0x002fe6000001ff00 */
[----:B------:R-:W-:Y:S01]  /*4b40*/  @!P0 IMAD.X R29, R80, 0x1, R29, P1 ;  /* 0x00000001501d8824 */ /* 0x000fe200008e061d */
[C---:B------:R-:W-:Y:S01]  /*4b50*/  @!P0 LEA R14, P1, R42.reuse, c[0x0][0x288], 0x1 ;  /* 0x0000a2002a0e8a11 */ /* 0x040fe200078208ff */
[----:B------:R2:W5:Y:S03]  /*4b60*/  @!P0 LDG.E.128 R36, [R2.64] ;  /* 0x0000001402248981 */ /* 0x000566000c1e1d00 */
[----:B------:R-:W-:Y:S02]  /*4b70*/  @!P0 LEA.HI.X R15, R42, c[0x0][0x28c], R29, 0x1, P1 ;  /* 0x0000a3002a0f8a11 */ /* 0x000fe400008f0c1d */
[----:B------:R-:W-:Y:S03]  /*4b80*/  ISETP.GE.AND P1, PT, R10, c[0x0][0x27c], PT ;  /* 0x00009f000a007a0c */ /* 0x000fe60003f26270 */
[----:B------:R1:W5:Y:S01]  /*4b90*/  @!P0 LDG.E.128 R4, [R14.64] ;  /* 0x000000140e048981 */ /* 0x000362000c1e1d00 */
[----:B------:R-:W-:Y:S01]  /*4ba0*/  ISETP.GE.OR P0, PT, R137, R75, P5 ;  /* 0x0000004b8900720c */ /* 0x000fe20002f06670 */
[----:B--2---:R-:W-:Y:S02]  /*4bb0*/  IMAD.MOV.U32 R3, RZ, RZ, R66 ;  /* 0x000000ffff037224 */ /* 0x004fe400078e0042 */
[----:B------:R-:W-:Y:S02]  /*4bc0*/  IMAD.MOV.U32 R2, RZ, RZ, R67 ;  /* 0x000000ffff027224 */ /* 0x000fe400078e0043 */
[----:B------:R-:W-:Y:S03]  /*4bd0*/  IMAD.MOV.U32 R0, RZ, RZ, R64 ;  /* 0x000000ffff007224 */ /* 0x000fe600078e0040 */
[----:B------:R-:W-:Y:S01]  /*4be0*/  PRMT R63, R3, 0x5410, R2 ;  /* 0x00005410033f7816 */ /* 0x000fe20000000002 */
[----:B------:R-:W-:Y:S02]  /*4bf0*/  IMAD.MOV.U32 R2, RZ, RZ, R65 ;  /* 0x000000ffff027224 */ /* 0x000fe400078e0041 */
[----:B---3--:R-:W-:Y:S03]  /*4c00*/  IMAD.MOV.U32 R3, RZ, RZ, R34 ;  /* 0x000000ffff037224 */ /* 0x008fe600078e0022 */
[----:B------:R-:W-:Y:S01]  /*4c10*/  PRMT R72, R2, 0x5410, R0 ;  /* 0x0000541002487816 */ /* 0x000fe20000000000 */
[----:B------:R-:W-:Y:S02]  /*4c20*/  IMAD.MOV.U32 R0, RZ, RZ, R35 ;  /* 0x000000ffff007224 */ /* 0x000fe400078e0023 */
[----:B------:R-:W-:Y:S03]  /*4c30*/  IMAD.MOV.U32 R2, RZ, RZ, R32 ;  /* 0x000000ffff027224 */ /* 0x000fe600078e0020 */
[----:B------:R-:W-:Y:S01]  /*4c40*/  PRMT R26, R3, 0x5410, R0 ;  /* 0x00005410031a7816 */ /* 0x000fe20000000000 */
[----:B------:R-:W-:Y:S02]  /*4c50*/  IMAD.MOV.U32 R0, RZ, RZ, R33 ;  /* 0x000000ffff007224 */ /* 0x000fe400078e0021 */
[----:B------:R-:W-:Y:S02]  /*4c60*/  IMAD.MOV.U32 R3, RZ, RZ, R58 ;  /* 0x000000ffff037224 */ /* 0x000fe400078e003a */
[----:B------:R-:W-:Y:S01]  /*4c70*/  IMAD.MOV.U32 R8, RZ, RZ, R54 ;  /* 0x000000ffff087224 */ /* 0x000fe200078e0036 */
[----:B------:R-:W-:Y:S01]  /*4c80*/  PRMT R27, R0, 0x5410, R2 ;  /* 0x00005410001b7816 */ /* 0x000fe20000000002 */
[----:B------:R-:W-:Y:S02]  /*4c90*/  IMAD.MOV.U32 R2, RZ, RZ, R59 ;  /* 0x000000ffff027224 */ /* 0x000fe400078e003b */
[----:B------:R-:W-:Y:S03]  /*4ca0*/  IMAD.MOV.U32 R0, RZ, RZ, R56 ;  /* 0x000000ffff007224 */ /* 0x000fe600078e0038 */
[----:B------:R-:W-:Y:S01]  /*4cb0*/  PRMT R61, R3, 0x5410, R2 ;  /* 0x00005410033d7816 */ /* 0x000fe20000000002 */
[----:B------:R-:W-:Y:S05]  /*4cc0*/  IMAD.MOV.U32 R2, RZ, RZ, R57 ;  /* 0x000000ffff027224 */ /* 0x000fea00078e0039 */
[----:B------:R-:W-:Y:S01]  /*4cd0*/  PRMT R62, R2, 0x5410, R0 ;  /* 0x00005410023e7816 */ /* 0x000fe20000000000 */
[----:B----4-:R-:W-:Y:S02]  /*4ce0*/  IMAD.MOV.U32 R3, RZ, RZ, R22 ;  /* 0x000000ffff037224 */ /* 0x010fe400078e0016 */
[----:B------:R-:W-:Y:S02]  /*4cf0*/  IMAD.MOV.U32 R0, RZ, RZ, R23 ;  /* 0x000000ffff007224 */ /* 0x000fe400078e0017 */
[----:B------:R-:W-:Y:S03]  /*4d00*/  IMAD.MOV.U32 R2, RZ, RZ, R20 ;  /* 0x000000ffff027224 */ /* 0x000fe600078e0014 */
[----:B------:R-:W-:Y:S01]  /*4d10*/  PRMT R24, R3, 0x5410, R0 ;  /* 0x0000541003187816 */ /* 0x000fe20000000000 */
[----:B------:R-:W-:Y:S02]  /*4d20*/  IMAD.MOV.U32 R0, RZ, RZ, R21 ;  /* 0x000000ffff007224 */ /* 0x000fe400078e0015 */
[----:B------:R-:W-:Y:S03]  /*4d30*/  IMAD.MOV.U32 R3, RZ, RZ, R55 ;  /* 0x000000ffff037224 */ /* 0x000fe600078e0037 */
[----:B------:R-:W-:Y:S01]  /*4d40*/  PRMT R25, R0, 0x5410, R2 ;  /* 0x0000541000197816 */ /* 0x000fe20000000002 */
[----:B------:R-:W-:Y:S01]  /*4d50*/  IMAD.MOV.U32 R2, RZ, RZ, R52 ;  /* 0x000000ffff027224 */ /* 0x000fe200078e0034 */
[----:B------:R-:W-:Y:S01]  /*4d60*/  PRMT R51, R8, 0x5410, R3 ;  /* 0x0000541008337816 */ /* 0x000fe20000000003 */
[----:B------:R-:W-:Y:S02]  /*4d70*/  IMAD.MOV.U32 R0, RZ, RZ, R53 ;  /* 0x000000ffff007224 */ /* 0x000fe400078e0035 */
[----:B------:R-:W-:Y:S02]  /*4d80*/  IMAD.MOV.U32 R8, RZ, RZ, R18 ;  /* 0x000000ffff087224 */ /* 0x000fe400078e0012 */
[----:B------:R-:W-:Y:S01]  /*4d90*/  IMAD.MOV.U32 R3, RZ, RZ, R19 ;  /* 0x000000ffff037224 */ /* 0x000fe200078e0013 */
[----:B------:R-:W-:Y:S01]  /*4da0*/  PRMT R60, R2, 0x5410, R0 ;  /* 0x00005410023c7816 */ /* 0x000fe20000000000 */
[----:B------:R-:W-:Y:S02]  /*4db0*/  IMAD.MOV.U32 R2, RZ, RZ, R16 ;  /* 0x000000ffff027224 */ /* 0x000fe400078e0010 */
[----:B------:R-:W-:Y:S01]  /*4dc0*/  IMAD.MOV.U32 R0, RZ, RZ, R17 ;  /* 0x000000ffff007224 */ /* 0x000fe200078e0011 */
[----:B-1----:R-:W-:Y:S04]  /*4dd0*/  PRMT R14, R8, 0x5410, R3 ;  /* 0x00005410080e7816 */ /* 0x002fe80000000003 */
[----:B------:R-:W-:Y:S01]  /*4de0*/  PRMT R15, R2, 0x5410, R0 ;  /* 0x00005410020f7816 */ /* 0x000fe20000000000 */
[----:B------:R-:W-:-:S05]  /*4df0*/  @P0 BRA `(.L_x_87) ;  /* 0x000007e000000947 */ /* 0x000fca0003800000 */
[----:B-----5:R-:W-:Y:S01]  /*4e00*/  IMAD.MOV.U32 R45, RZ, RZ, R37 ;  /* 0x000000ffff2d7224 */ /* 0x020fe200078e0025 */
[----:B------:R-:W-:Y:S01]  /*4e10*/  MOV R2, UR24 ;  /* 0x0000001800027c02 */ /* 0x000fe20008000f00 */
[----:B------:R-:W-:Y:S01]  /*4e20*/  IMAD.MOV.U32 R48, RZ, RZ, R39 ;  /* 0x000000ffff307224 */ /* 0x000fe200078e0027 */
[C---:B------:R-:W-:Y:S01]  /*4e30*/  LEA R166, P0, R127.reuse, R168, 0x1 ;  /* 0x000000a87fa67211 */ /* 0x040fe200078008ff */
[----:B------:R-:W-:Y:S01]  /*4e40*/  IMAD.MOV.U32 R3, RZ, RZ, R5 ;  /* 0x000000ffff037224 */ /* 0x000fe200078e0005 */
[----:B------:R-:W-:Y:S01]  /*4e50*/  SEL R2, R2, UR17, !P6 ;  /* 0x0000001102027c07 */ /* 0x000fe2000f000000 */
[----:B------:R-:W-:Y:S01]  /*4e60*/  IMAD.MOV.U32 R8, RZ, RZ, R7 ;  /* 0x000000ffff087224 */ /* 0x000fe200078e0007 */
[----:B------:R-:W-:Y:S01]  /*4e70*/  LEA.HI.X R167, R127, R169, R108, 0x1, P0 ;  /* 0x000000a97fa77211 */ /* 0x000fe200000f0c6c */
[----:B------:R-:W-:Y:S01]  /*4e80*/  LDS.128 R28, [R113+0x8100] ;  /* 0x00810000711c7984 */ /* 0x000fe20000000c00 */
[----:B------:R-:W-:Y:S01]  /*4e90*/  SHF.R.S32.HI R0, RZ, 0x1f, R2 ;  /* 0x0000001fff007819 */ /* 0x000fe20000011402 */
[----:B------:R-:W-:Y:S01]  /*4ea0*/  @!P1 HADD2.F32 R48, -RZ, R48.H0_H0 ;  /* 0x20000030ff309230 */ /* 0x000fe20000004100 */
[--C-:B------:R-:W-:Y:S01]  /*4eb0*/  @!P1 SHF.R.U64 R42, R36, 0x10, R37.reuse ;  /* 0x00000010242a9819 */ /* 0x100fe20000001225 */
[----:B------:R-:W-:Y:S01]  /*4ec0*/  @!P1 HADD2.F32 R3, -RZ, R3.H0_H0 ;  /* 0x20000003ff039230 */ /* 0x000fe20000004100 */
[----:B------:R-:W-:Y:S02]  /*4ed0*/  LEA.HI R0, R0, R2, RZ, 0x4 ;  /* 0x0000000200007211 */ /* 0x000fe400078f20ff */
[----:B------:R-:W-:Y:S01]  /*4ee0*/  @!P1 SHF.R.U32.HI R43, RZ, 0x10, R37 ;  /* 0x00000010ff2b9819 */ /* 0x000fe20000011625 */
[----:B------:R-:W-:Y:S01]  /*4ef0*/  @!P1 HADD2.F32 R42, -RZ, R42.H0_H0 ;  /* 0x2000002aff2a9230 */ /* 0x000fe20000004100 */
[----:B------:R-:W-:Y:S02]  /*4f00*/  LEA.HI.SX32 R0, R0, R128, 0x1c ;  /* 0x0000008000007211 */ /* 0x000fe400078fe2ff */
[----:B------:R-:W-:Y:S02]  /*4f10*/  MOV R40, R36 ;  /* 0x0000002400287202 */ /* 0x000fe40000000f00 */
[----:B------:R-:W-:Y:S01]  /*4f20*/  SHF.R.S32.HI R2, RZ, 0x1f, R0 ;  /* 0x0000001fff027819 */ /* 0x000fe20000011400 */
[----:B------:R-:W-:Y:S01]  /*4f30*/  IMAD.SHL.U32 R41, R0, 0x8, RZ ;  /* 0x0000000800297824 */ /* 0x000fe200078e00ff */
[----:B------:R-:W-:Y:S01]  /*4f40*/  @!P1 SHF.R.U64 R46, R38, 0x10, R39 ;  /* 0x00000010262e9819 */ /* 0x000fe20000001227 */
[----:B------:R-:W-:Y:S01]  /*4f50*/  @!P1 HADD2.F32 R40, -RZ, R40.H0_H0 ;  /* 0x20000028ff289230 */ /* 0x000fe20000004100 */
[----:B------:R-:W-:Y:S02]  /*4f60*/  LEA.HI R2, R2, R0, RZ, 0x3 ;  /* 0x0000000002027211 */ /* 0x000fe400078f18ff */
[----:B------:R-:W-:Y:S01]  /*4f70*/  LOP3.LUT R0, R135, 0x38, R41, 0xf8, !PT ;  /* 0x0000003887007812 */ /* 0x000fe200078ef829 */
[----:B------:R-:W-:Y:S01]  /*4f80*/  @!P1 HADD2.F32 R46, -RZ, R46.H0_H0 ;  /* 0x2000002eff2e9230 */ /* 0x000fe20000004100 */
[----:B------:R-:W-:Y:S02]  /*4f90*/  SHF.L.U32 R2, R2, 0xa, RZ ;  /* 0x0000000a02027819 */ /* 0x000fe400000006ff */
[----:B------:R-:W-:Y:S02]  /*4fa0*/  LOP3.LUT R0, R0, R133, RZ, 0x3c, !PT ;  /* 0x0000008500007212 */ /* 0x000fe400078e3cff */
[----:B------:R-:W-:Y:S02]  /*4fb0*/  LOP3.LUT R2, R2, 0x7fffe000, RZ, 0xc0, !PT ;  /* 0x7fffe00002027812 */ /* 0x000fe400078ec0ff */
[C---:B------:R-:W-:Y:S02]  /*4fc0*/  ISETP.GE.AND P0, PT, R41.reuse, c[0x0][0x1d4], PT ;  /* 0x0000750029007a0c */ /* 0x040fe40003f06270 */
[----:B------:R-:W-:Y:S02]  /*4fd0*/  IADD3 R0, R0, R2, R134 ;  /* 0x0000000200007210 */ /* 0x000fe40007ffe086 */
[----:B------:R-:W-:Y:S02]  /*4fe0*/  MOV R44, R38 ;  /* 0x00000026002c7202 */ /* 0x000fe40000000f00 */
[----:B------:R-:W-:Y:S01]  /*4ff0*/  @!P1 SHF.R.U32.HI R50, RZ, 0x10, R39 ;  /* 0x00000010ff329819 */ /* 0x000fe20000011627 */
[----:B------:R-:W-:Y:S01]  /*5000*/  IMAD.SHL.U32 R68, R0, 0x2, RZ ;  /* 0x0000000200447824 */ /* 0x000fe200078e00ff */
[----:B------:R-:W-:Y:S01]  /*5010*/  MOV R0, R4 ;  /* 0x0000000400007202 */ /* 0x000fe20000000f00 */
[----:B------:R-:W-:Y:S01]  /*5020*/  @!P1 HADD2.F32 R44, -RZ, R44.H0_H0 ;  /* 0x2000002cff2c9230 */ /* 0x000fe20000004100 */
[--C-:B------:R-:W-:Y:S01]  /*5030*/  @!P1 SHF.R.U64 R2, R4, 0x10, R5.reuse ;  /* 0x0000001004029819 */ /* 0x100fe20000001205 */
[----:B------:R-:W-:Y:S01]  /*5040*/  @!P1 HADD2.F32 R50, -RZ, R50.H0_H0 ;  /* 0x20000032ff329230 */ /* 0x000fe20000004100 */
[----:B------:R-:W-:Y:S01]  /*5050*/  @!P1 SHF.R.U32.HI R4, RZ, 0x10, R5 ;  /* 0x00000010ff049819 */ /* 0x000fe20000011605 */
[----:B------:R-:W-:Y:S01]  /*5060*/  @!P0 IMAD.WIDE R168, R41, 0x2, R168 ;  /* 0x0000000229a88825 */ /* 0x000fe200078e02a8 */
[----:B------:R-:W1:Y:S01]  /*5070*/  LDS.128 R68, [R68+0x8100] ;  /* 0x0081000044447984 */ /* 0x000e620000000c00 */
[----:B------:R-:W-:Y:S01]  /*5080*/  @!P1 HADD2.F32 R36, -RZ, R0.H0_H0 ;  /* 0x20000000ff249230 */ /* 0x000fe20000004100 */
[----:B------:R-:W-:Y:S01]  /*5090*/  MOV R5, R6 ;  /* 0x0000000600057202 */ /* 0x000fe20000000f00 */
[----:B------:R-:W-:Y:S01]  /*50a0*/  @!P1 HADD2.F32 R4, -RZ, R4.H0_H0 ;  /* 0x20000004ff049230 */ /* 0x000fe20000004100 */
[--C-:B------:R-:W-:Y:S01]  /*50b0*/  @!P1 SHF.R.U64 R6, R6, 0x10, R7.reuse ;  /* 0x0000001006069819 */ /* 0x100fe20000001207 */
[----:B------:R-:W-:Y:S01]  /*50c0*/  @!P1 HADD2.F32 R2, -RZ, R2.H0_H0 ;  /* 0x20000002ff029230 */ /* 0x000fe20000004100 */
[----:B------:R-:W-:Y:S01]  /*50d0*/  @!P1 SHF.R.U32.HI R7, RZ, 0x10, R7 ;  /* 0x00000010ff079819 */ /* 0x000fe20000011607 */
[----:B------:R-:W-:Y:S02]  /*50e0*/  @!P1 HADD2.F32 R5, -RZ, R5.H0_H0 ;  /* 0x20000005ff059230 */ /* 0x000fe40000004100 */
[----:B------:R-:W-:Y:S01]  /*50f0*/  @!P1 HADD2.F32 R6, -RZ, R6.H0_H0 ;  /* 0x20000006ff069230 */ /* 0x000fe20000004100 */
[----:B-1----:R-:W-:Y:S01]  /*5100*/  @!P1 IMAD.MOV.U32 R41, RZ, RZ, R68 ;  /* 0x000000ffff299224 */ /* 0x002fe200078e0044 */
[----:B------:R-:W-:Y:S04]  /*5110*/  @!P1 MOV R37, R28 ;  /* 0x0000001c00259202 */ /* 0x000fe80000000f00 */
[----:B------:R-:W-:Y:S02]  /*5120*/  @!P1 HADD2.F32 R39, -RZ, R41.H0_H0 ;  /* 0x20000029ff279230 */ /* 0x000fe40000004100 */
[----:B------:R-:W-:Y:S02]  /*5130*/  @!P1 HADD2.F32 R38, -RZ, R37.H0_H0 ;  /* 0x20000025ff269230 */ /* 0x000fe40000004100 */
[----:B------:R-:W-:Y:S01]  /*5140*/  @!P1 HADD2.F32 R41, -RZ, R41.H1_H1 ;  /* 0x30000029ff299230 */ /* 0x000fe20000004100 */
[-C--:B------:R-:W-:Y:S01]  /*5150*/  @!P1 FMUL.FTZ R163, R39, R36.reuse ;  /* 0x0000002427a39220 */ /* 0x080fe20000410000 */
[----:B------:R-:W-:Y:S01]  /*5160*/  @!P1 HADD2.F32 R37, -RZ, R37.H1_H1 ;  /* 0x30000025ff259230 */ /* 0x000fe20000004100 */
[C---:B------:R-:W-:Y:S02]  /*5170*/  @!P1 FMUL.FTZ R0, R38.reuse, R36 ;  /* 0x0000002426009220 */ /* 0x040fe40000410000 */
[----:B------:R-:W-:Y:S01]  /*5180*/  @!P1 FFMA.FTZ R163, R38, R40, -R163 ;  /* 0x0000002826a39223 */ /* 0x000fe200000108a3 */
[----:B------:R-:W-:Y:S01]  /*5190*/  @!P1 MOV R38, R69 ;  /* 0x0000004500269202 */ /* 0x000fe20000000f00 */
[-C--:B------:R-:W-:Y:S02]  /*51a0*/  @!P1 FMUL.FTZ R164, R41, R2.reuse ;  /* 0x0000000229a49220 */ /* 0x080fe40000410000 */
[----:B------:R-:W-:Y:S02]  /*51b0*/  @!P1 FMUL.FTZ R2, R37, R2 ;  /* 0x0000000225029220 */ /* 0x000fe40000410000 */
[----:B------:R-:W-:Y:S01]  /*51c0*/  @!P1 FFMA.FTZ R0, R39, R40, R0 ;  /* 0x0000002827009223 */ /* 0x000fe20000010000 */
[--C-:B------:R-:W-:Y:S01]  /*51d0*/  @!P1 HADD2.F32 R39, -RZ, R38.reuse.H0_H0 ;  /* 0x20000026ff279230 */ /* 0x100fe20000004100 */
[----:B------:R-:W-:Y:S01]  /*51e0*/  @!P1 IMAD.MOV.U32 R36, RZ, RZ, R29 ;  /* 0x000000ffff249224 */ /* 0x000fe200078e001d */
[----:B------:R-:W-:Y:S01]  /*51f0*/  @!P1 HADD2.F32 R40, -RZ, R45.H0_H0 ;  /* 0x2000002dff289230 */ /* 0x000fe20000004100 */
[-C--:B------:R-:W-:Y:S01]  /*5200*/  @!P1 FFMA.FTZ R2, R41, R42.reuse, R2 ;  /* 0x0000002a29029223 */ /* 0x080fe20000010002 */
[----:B------:R-:W-:Y:S01]  /*5210*/  @!P1 HADD2.F32 R41, -RZ, R38.H1_H1 ;  /* 0x30000026ff299230 */ /* 0x000fe20000004100 */
[----:B------:R-:W-:Y:S01]  /*5220*/  @!P1 FFMA.FTZ R164, R37, R42, -R164 ;  /* 0x0000002a25a49223 */ /* 0x000fe200000108a4 */
[--C-:B------:R-:W-:Y:S01]  /*5230*/  @!P1 HADD2.F32 R37, -RZ, R36.reuse.H0_H0 ;  /* 0x20000024ff259230 */ /* 0x100fe20000004100 */
[-C--:B------:R-:W-:Y:S01]  /*5240*/  @!P1 FMUL.FTZ R165, R39, R3.reuse ;  /* 0x0000000327a59220 */ /* 0x080fe20000410000 */
[----:B------:R-:W-:Y:S01]  /*5250*/  @!P1 HADD2.F32 R36, -RZ, R36.H1_H1 ;  /* 0x30000024ff249230 */ /* 0x000fe20000004100 */
[----:B------:R-:W-:Y:S01]  /*5260*/  @!P1 FMUL.FTZ R170, R41, R4 ;  /* 0x0000000429aa9220 */ /* 0x000fe20000410000 */
[----:B------:R-:W-:Y:S01]  /*5270*/  @!P1 HADD2.F32 R42, -RZ, R43.H0_H0 ;  /* 0x2000002bff2a9230 */ /* 0x000fe20000004100 */
[C---:B------:R-:W-:Y:S01]  /*5280*/  @!P1 FMUL.FTZ R3, R37.reuse, R3 ;  /* 0x0000000325039220 */ /* 0x040fe20000410000 */
[----:B------:R-:W-:Y:S01]  /*5290*/  @!P1 MOV R38, R70 ;  /* 0x0000004600269202 */ /* 0x000fe20000000f00 */
[----:B------:R-:W-:Y:S01]  /*52a0*/  @!P1 FMUL.FTZ R4, R36, R4 ;  /* 0x0000000424049220 */ /* 0x000fe20000410000 */
[----:B------:R-:W-:Y:S01]  /*52b0*/  @!P1 F2FP.PACK_AB R163, R164, R163 ;  /* 0x000000a3a4a3923e */ /* 0x000fe200000000ff */
[----:B------:R-:W-:Y:S01]  /*52c0*/  @!P1 FFMA.FTZ R170, R36, R42, -R170 ;  /* 0x0000002a24aa9223 */ /* 0x000fe200000108aa */
[----:B------:R-:W-:Y:S01]  /*52d0*/  @!P1 F2FP.PACK_AB R0, R2, R0 ;  /* 0x000000000200923e */ /* 0x000fe200000000ff */
[----:B------:R-:W-:Y:S01]  /*52e0*/  @!P1 IMAD.MOV.U32 R36, RZ, RZ, R30 ;  /* 0x000000ffff249224 */ /* 0x000fe200078e001e */
[--C-:B------:R-:W-:Y:S01]  /*52f0*/  @!P1 HADD2.F32 R45, -RZ, R38.reuse.H1_H1 ;  /* 0x30000026ff2d9230 */ /* 0x100fe20000004100 */
[-C--:B------:R-:W-:Y:S01]  /*5300*/  @!P1 FFMA.FTZ R165, R37, R40.reuse, -R165 ;  /* 0x0000002825a59223 */ /* 0x080fe200000108a5 */
[----:B------:R-:W-:Y:S01]  /*5310*/  @!P1 HADD2.F32 R43, -RZ, R38.H0_H0 ;  /* 0x20000026ff2b9230 */ /* 0x000fe20000004100 */
[----:B------:R-:W-:Y:S01]  /*5320*/  @!P1 FFMA.FTZ R3, R39, R40, R3 ;  /* 0x0000002827039223 */ /* 0x000fe20000010003 */
[--C-:B------:R-:W-:Y:S01]  /*5330*/  @!P1 HADD2.F32 R37, -RZ, R36.reuse.H0_H0 ;  /* 0x20000024ff259230 */ /* 0x100fe20000004100 */
[-C--:B------:R-:W-:Y:S01]  /*5340*/  @!P1 FMUL.FTZ R172, R45, R6.reuse ;  /* 0x000000062dac9220 */ /* 0x080fe20000410000 */
[----:B------:R-:W-:Y:S01]  /*5350*/  @!P1 HADD2.F32 R36, -RZ, R36.H1_H1 ;  /* 0x30000024ff249230 */ /* 0x000fe20000004100 */
[----:B------:R-:W-:Y:S01]  /*5360*/  @!P1 FMUL.FTZ R171, R43, R5 ;  /* 0x000000052bab9220 */ /* 0x000fe20000410000 */
[----:B------:R-:W-:Y:S01]  /*5370*/  @!P1 MOV R38, R71 ;  /* 0x0000004700269202 */ /* 0x000fe20000000f00 */
[C---:B------:R-:W-:Y:S01]  /*5380*/  @!P1 FMUL.FTZ R5, R37.reuse, R5 ;  /* 0x0000000525059220 */ /* 0x040fe20000410000 */
[----:B------:R-:W-:Y:S01]  /*5390*/  @!P1 MOV R28, R163 ;  /* 0x000000a3001c9202 */ /* 0x000fe20000000f00 */
[C---:B------:R-:W-:Y:S01]  /*53a0*/  @!P1 FMUL.FTZ R6, R36.reuse, R6 ;  /* 0x0000000624069220 */ /* 0x040fe20000410000 */
[----:B------:R-:W-:Y:S01]  /*53b0*/  @!P1 MOV R68, R0 ;  /* 0x0000000000449202 */ /* 0x000fe20000000f00 */
[----:B------:R-:W-:Y:S01]  /*53c0*/  @!P1 FFMA.FTZ R172, R36, R46, -R172 ;  /* 0x0000002e24ac9223 */ /* 0x000fe200000108ac */
[----:B------:R-:W-:Y:S01]  /*53d0*/  @!P1 F2FP.PACK_AB R165, R170, R165 ;  /* 0x000000a5aaa5923e */ /* 0x000fe200000000ff */
[----:B------:R-:W-:Y:S01]  /*53e0*/  @!P1 IMAD.MOV.U32 R36, RZ, RZ, R31 ;  /* 0x000000ffff249224 */ /* 0x000fe200078e001f */
[--C-:B------:R-:W-:Y:S01]  /*53f0*/  @!P1 HADD2.F32 R47, -RZ, R38.reuse.H0_H0 ;  /* 0x20000026ff2f9230 */ /* 0x100fe20000004100 */
[----:B------:R-:W-:Y:S01]  /*5400*/  @!P1 FFMA.FTZ R171, R37, R44, -R171 ;  /* 0x0000002c25ab9223 */ /* 0x000fe200000108ab */
[----:B------:R-:W-:Y:S01]  /*5410*/  @!P1 HADD2.F32 R49, -RZ, R38.H1_H1 ;  /* 0x30000026ff319230 */ /* 0x000fe20000004100 */
[----:B------:R-:W-:Y:S01]  /*5420*/  @!P1 FFMA.FTZ R4, R41, R42, R4 ;  /* 0x0000002a29049223 */ /* 0x000fe20000010004 */
[----:B------:R-:W-:Y:S01]  /*5430*/  @!P1 HADD2.F32 R37, -RZ, R8.H0_H0 ;  /* 0x20000008ff259230 */ /* 0x000fe20000004100 */
[----:B------:R-:W-:Y:S01]  /*5440*/  @!P1 FFMA.FTZ R5, R43, R44, R5 ;  /* 0x0000002c2b059223 */ /* 0x000fe20000010005 */
[----:B------:R-:W-:Y:S01]  /*5450*/  @!P1 HADD2.F32 R8, -RZ, R7.H0_H0 ;  /* 0x20000007ff089230 */ /* 0x000fe20000004100 */
[----:B------:R-:W-:Y:S01]  /*5460*/  @!P1 FFMA.FTZ R6, R45, R46, R6 ;  /* 0x0000002e2d069223 */ /* 0x000fe20000010006 */
[--C-:B------:R-:W-:Y:S01]  /*5470*/  @!P1 HADD2.F32 R38, -RZ, R36.reuse.H0_H0 ;  /* 0x20000024ff269230 */ /* 0x100fe20000004100 */
[----:B------:R-:W-:Y:S01]  /*5480*/  @!P1 FMUL.FTZ R174, R47, R37 ;  /* 0x000000252fae9220 */ /* 0x000fe20000410000 */
[----:B------:R-:W-:Y:S01]  /*5490*/  @!P1 F2FP.PACK_AB R171, R172, R171 ;  /* 0x000000abacab923e */ /* 0x000fe200000000ff */
[----:B------:R-:W-:Y:S01]  /*54a0*/  @!P1 FMUL.FTZ R173, R49, R8 ;  /* 0x0000000831ad9220 */ /* 0x000fe20000410000 */
[----:B------:R-:W-:Y:S01]  /*54b0*/  @!P1 HADD2.F32 R36, -RZ, R36.H1_H1 ;  /* 0x30000024ff249230 */ /* 0x000fe20000004100 */
[C---:B------:R-:W-:Y:S01]  /*54c0*/  @!P1 FFMA.FTZ R174, R38.reuse, R48, -R174 ;  /* 0x0000003026ae9223 */ /* 0x040fe200000108ae */
[----:B------:R-:W-:Y:S01]  /*54d0*/  @!P1 MOV R29, R165 ;  /* 0x000000a5001d9202 */ /* 0x000fe20000000f00 */
[----:B------:R-:W-:Y:S01]  /*54e0*/  @!P1 FMUL.FTZ R7, R38, R37 ;  /* 0x0000002526079220 */ /* 0x000fe20000410000 */
[----:B------:R-:W-:Y:S01]  /*54f0*/  @!P1 F2FP.PACK_AB R3, R4, R3 ;  /* 0x000000030403923e */ /* 0x000fe200000000ff */
[----:B------:R-:W-:Y:S01]  /*5500*/  @!P1 FFMA.FTZ R173, R36, R50, -R173 ;  /* 0x0000003224ad9223 */ /* 0x000fe200000108ad */
[----:B------:R-:W-:Y:S01]  /*5510*/  @!P1 F2FP.PACK_AB R5, R6, R5 ;  /* 0x000000050605923e */ /* 0x000fe200000000ff */
[----:B------:R-:W-:Y:S02]  /*5520*/  @!P1 FMUL.FTZ R8, R36, R8 ;  /* 0x0000000824089220 */ /* 0x000fe40000410000 */
[----:B------:R-:W-:Y:S01]  /*5530*/  @!P1 FFMA.FTZ R7, R47, R48, R7 ;  /* 0x000000302f079223 */ /* 0x000fe20000010007 */
[----:B------:R-:W-:Y:S01]  /*5540*/  @!P1 F2FP.PACK_AB R173, R173, R174 ;  /* 0x000000aeadad923e */ /* 0x000fe200000000ff */
[----:B------:R-:W-:Y:S01]  /*5550*/  @!P1 FFMA.FTZ R8, R49, R50, R8 ;  /* 0x0000003231089223 */ /* 0x000fe20000010008 */
[----:B------:R-:W-:Y:S01]  /*5560*/  @!P1 MOV R70, R5 ;  /* 0x0000000500469202 */ /* 0x000fe20000000f00 */
[----:B------:R-:W-:Y:S01]  /*5570*/  @!P1 IMAD.MOV.U32 R30, RZ, RZ, R171 ;  /* 0x000000ffff1e9224 */ /* 0x000fe200078e00ab */
[----:B------:R-:W-:Y:S01]  /*5580*/  @!P1 MOV R31, R173 ;  /* 0x000000ad001f9202 */ /* 0x000fe20000000f00 */
[----:B------:R-:W-:Y:S01]  /*5590*/  @!P1 IMAD.MOV.U32 R69, RZ, RZ, R3 ;  /* 0x000000ffff459224 */ /* 0x000fe200078e0003 */
[----:B------:R-:W-:Y:S03]  /*55a0*/  @!P1 F2FP.PACK_AB R7, R8, R7 ;  /* 0x000000070807923e */ /* 0x000fe600000000ff */
[----:B------:R1:W-:Y:S01]  /*55b0*/  ST.E.128 [R166.64], R28 ;  /* 0x0000001ca6007985 */ /* 0x0003e2000c101d14 */
[----:B------:R-:W-:Y:S07]  /*55c0*/  @!P1 MOV R71, R7 ;  /* 0x0000000700479202 */ /* 0x000fee0000000f00 */
[----:B------:R1:W-:Y:S02]  /*55d0*/  @!P0 ST.E.128 [R168.64], R68 ;  /* 0x00000044a8008985 */ /* 0x0003e4000c101d14 */
.L_x_87:
[----:B------:R-:W-:Y:S05]  /*55e0*/  BSYNC B0 ;  /* 0x0000000000007941 */ /* 0x000fea0003800000 */
.L_x_86:
[----:B-----5:R2:W3:Y:S01]  /*55f0*/  SHFL.IDX PT, R39, R141, 0x1, 0x181f ;  /* 0x00381f008d277f89 */ /* 0x0204e200000e0000 */
[----:B------:R-:W-:Y:S01]  /*5600*/  ISETP.GE.OR P0, PT, R126, R75, P5 ;  /* 0x0000004b7e00720c */ /* 0x000fe20002f06670 */
[----:B------:R-:W-:Y:S02]  /*5610*/  BSSY B0, `(.L_x_88) ;  /* 0x0000079000007945 */ /* 0x000fe40003800000 */
[----:B------:R2:W4:Y:S10]  /*5620*/  SHFL.IDX PT, R38, R162, 0x1, 0x181f ;  /* 0x00381f00a2267f89 */ /* 0x00053400000e0000 */
[----:B------:R-:W-:-:S05]  /*5630*/  @P0 BRA `(.L_x_89) ;  /* 0x0000076000000947 */ /* 0x000fca0003800000 */
[----:B------:R-:W-:Y:S01]  /*5640*/  MOV R2, UR24 ;  /* 0x0000001800027c02 */ /* 0x000fe20008000f00 */
[----:B-1----:R-:W1:Y:S01]  /*5650*/  LDS.128 R28, [R112+0x8100] ;  /* 0x00810000701c7984 */ /* 0x002e620000000c00 */
[C---:B----4-:R-:W-:Y:S01]  /*5660*/  LEA R48, P0, R127.reuse, R38, 0x1 ;  /* 0x000000267f307211 */ /* 0x050fe200078008ff */
[----:B------:R-:W-:Y:S01]  /*5670*/  @!P1 HADD2.F32 R42, -RZ, R63.H1_H1 ;  /* 0x3000003fff2a9230 */ /* 0x000fe20000004100 */
[----:B------:R-:W-:Y:S02]  /*5680*/  SEL R2, R2, UR17, !P6 ;  /* 0x0000001102027c07 */ /* 0x000fe4000f000000 */
[----:B---3--:R-:W-:Y:S02]  /*5690*/  LEA.HI.X R49, R127, R39, R108, 0x1, P0 ;  /* 0x000000277f317211 */ /* 0x008fe400000f0c6c */
[----:B------:R-:W-:Y:S02]  /*56a0*/  SHF.R.S32.HI R0, RZ, 0x1f, R2 ;  /* 0x0000001fff007819 */ /* 0x000fe40000011402 */
[----:B------:R-:W-:Y:S02]  /*56b0*/  @!P1 SHF.R.U64 R5, R34, 0x10, R35 ;  /* 0x0000001022059819 */ /* 0x000fe40000001223 */
[----:B------:R-:W-:Y:S02]  /*56c0*/  LEA.HI R0, R0, R2, RZ, 0x4 ;  /* 0x0000000200007211 */ /* 0x000fe400078f20ff */
[--C-:B------:R-:W-:Y:S02]  /*56d0*/  @!P1 SHF.R.U64 R37, R64, 0x10, R65.reuse ;  /* 0x0000001040259819 */ /* 0x100fe40000001241 */
[----:B------:R-:W-:Y:S02]  /*56e0*/  LEA.HI.SX32 R3, R0, R128, 0x1c ;  /* 0x0000008000037211 */ /* 0x000fe400078fe2ff */
[----:B------:R-:W-:Y:S02]  /*56f0*/  @!P1 SHF.R.U32.HI R36, RZ, 0x10, R65 ;  /* 0x00000010ff249819 */ /* 0x000fe40000011641 */
[----:B------:R-:W-:Y:S01]  /*5700*/  SHF.R.S32.HI R0, RZ, 0x1f, R3 ;  /* 0x0000001fff007819 */ /* 0x000fe20000011403 */
[----:B------:R-:W-:Y:S01]  /*5710*/  IMAD.SHL.U32 R2, R3, 0x8, RZ ;  /* 0x0000000803027824 */ /* 0x000fe200078e00ff */
[----:B------:R-:W-:Y:S01]  /*5720*/  @!P1 SHF.R.U32.HI R6, RZ, 0x10, R35 ;  /* 0x00000010ff069819 */ /* 0x000fe20000011623 */
[----:B------:R-:W-:Y:S01]  /*5730*/  @!P1 HADD2.F32 R35, -RZ, R37.H0_H0 ;  /* 0x20000025ff239230 */ /* 0x000fe20000004100 */
[----:B------:R-:W-:Y:S01]  /*5740*/  LEA.HI R0, R0, R3, RZ, 0x3 ;  /* 0x0000000300007211 */ /* 0x000fe200078f18ff */
[----:B------:R-:W-:Y:S01]  /*5750*/  @!P1 HADD2.F32 R36, -RZ, R36.H0_H0 ;  /* 0x20000024ff249230 */ /* 0x000fe20000004100 */
[----:B------:R-:W-:Y:S02]  /*5760*/  LOP3.LUT R3, R125, 0x38, R2, 0xf8, !PT ;  /* 0x000000387d037812 */ /* 0x000fe400078ef802 */
[----:B------:R-:W-:Y:S02]  /*5770*/  SHF.L.U32 R0, R0, 0xa, RZ ;  /* 0x0000000a00007819 */ /* 0x000fe400000006ff */
[----:B------:R-:W-:Y:S02]  /*5780*/  LOP3.LUT R3, R3, R123, RZ, 0x3c, !PT ;  /* 0x0000007b03037212 */ /* 0x000fe400078e3cff */
[----:B------:R-:W-:Y:S02]  /*5790*/  LOP3.LUT R0, R0, 0x7fffe000, RZ, 0xc0, !PT ;  /* 0x7fffe00000007812 */ /* 0x000fe400078ec0ff */
[----:B------:R-:W-:Y:S02]  /*57a0*/  ISETP.GE.AND P0, PT, R2, c[0x0][0x1d4], PT ;  /* 0x0000750002007a0c */ /* 0x000fe40003f06270 */
[----:B------:R-:W-:Y:S02]  /*57b0*/  IADD3 R0, R3, R0, R124 ;  /* 0x0000000003007210 */ /* 0x000fe40007ffe07c */
[----:B------:R-:W-:Y:S02]  /*57c0*/  @!P1 SHF.R.U32.HI R3, RZ, 0x10, R33 ;  /* 0x00000010ff039819 */ /* 0x000fe40000011621 */
[----:B------:R-:W-:Y:S01]  /*57d0*/  @!P1 SHF.R.U32.HI R44, RZ, 0x10, R67 ;  /* 0x00000010ff2c9819 */ /* 0x000fe20000011643 */
[----:B------:R-:W-:Y:S01]  /*57e0*/  IMAD.SHL.U32 R68, R0, 0x2, RZ ;  /* 0x0000000200447824 */ /* 0x000fe200078e00ff */
[----:B-1----:R-:W-:Y:S02]  /*57f0*/  @!P1 MOV R7, R28 ;  /* 0x0000001c00079202 */ /* 0x002fe40000000f00 */
[----:B------:R-:W-:Y:S01]  /*5800*/  @!P1 SHF.R.U64 R0, R32, 0x10, R33 ;  /* 0x0000001020009819 */ /* 0x000fe20000001221 */
[----:B------:R-:W-:Y:S01]  /*5810*/  @!P1 HADD2.F32 R33, -RZ, R72.H1_H1 ;  /* 0x30000048ff219230 */ /* 0x000fe20000004100 */
[----:B------:R-:W-:Y:S01]  /*5820*/  @!P1 SHF.R.U64 R40, R66, 0x10, R67 ;  /* 0x0000001042289819 */ /* 0x000fe20000001243 */
[----:B------:R-:W-:Y:S01]  /*5830*/  @!P0 IMAD.WIDE R64, R2, 0x2, R38 ;  /* 0x0000000202408825 */ /* 0x000fe200078e0226 */
[----:B------:R-:W1:Y:S01]  /*5840*/  LDS.128 R68, [R68+0x8100] ;  /* 0x0081000044447984 */ /* 0x000e620000000c00 */
[----:B------:R-:W-:Y:S02]  /*5850*/  @!P1 HADD2.F32 R2, -RZ, R27.H1_H1 ;  /* 0x3000001bff029230 */ /* 0x000fe40000004100 */
[--C-:B------:R-:W-:Y:S02]  /*5860*/  @!P1 HADD2.F32 R4, -RZ, R7.reuse.H0_H0 ;  /* 0x20000007ff049230 */ /* 0x100fe40000004100 */
[----:B------:R-:W-:Y:S02]  /*5870*/  @!P1 HADD2.F32 R7, -RZ, R7.H1_H1 ;  /* 0x30000007ff079230 */ /* 0x000fe40000004100 */
[----:B------:R-:W-:Y:S01]  /*5880*/  @!P1 HADD2.F32 R8, -RZ, R0.H0_H0 ;  /* 0x20000000ff089230 */ /* 0x000fe20000004100 */
[-C--:B------:R-:W-:Y:S01]  /*5890*/  @!P1 FMUL.FTZ R0, R4, R2.reuse ;  /* 0x0000000204009220 */ /* 0x080fe20000410000 */
[----:B------:R-:W-:Y:S02]  /*58a0*/  @!P1 HADD2.F32 R44, -RZ, R44.H0_H0 ;  /* 0x2000002cff2c9230 */ /* 0x000fe40000004100 */
[----:B------:R-:W-:Y:S02]  /*58b0*/  @!P1 HADD2.F32 R38, -RZ, R63.H0_H0 ;  /* 0x2000003fff269230 */ /* 0x000fe40000004100 */
[----:B------:R-:W-:Y:S01]  /*58c0*/  @!P1 HADD2.F32 R40, -RZ, R40.H0_H0 ;  /* 0x20000028ff289230 */ /* 0x000fe20000004100 */
[----:B-1----:R-:W-:Y:S01]  /*58d0*/  @!P1 IMAD.MOV.U32 R34, RZ, RZ, R68 ;  /* 0x000000ffff229224 */ /* 0x002fe200078e0044 */
[----:B------:R-:W-:Y:S04]  /*58e0*/  @!P1 MOV R37, R71 ;  /* 0x0000004700259202 */ /* 0x000fe80000000f00 */
[--C-:B------:R-:W-:Y:S02]  /*58f0*/  @!P1 HADD2.F32 R32, -RZ, R34.reuse.H0_H0 ;  /* 0x20000022ff209230 */ /* 0x100fe40000004100 */
[----:B------:R-:W-:Y:S02]  /*5900*/  @!P1 HADD2.F32 R34, -RZ, R34.H1_H1 ;  /* 0x30000022ff229230 */ /* 0x000fe40000004100 */
[--C-:B------:R-:W-:Y:S01]  /*5910*/  @!P1 HADD2.F32 R41, -RZ, R37.reuse.H0_H0 ;  /* 0x20000025ff299230 */ /* 0x100fe20000004100 */
[----:B------:R-:W-:Y:S01]  /*5920*/  @!P1 FMUL.FTZ R45, R32, R2 ;  /* 0x00000002202d9220 */ /* 0x000fe20000410000 */
[----:B------:R-:W-:Y:S01]  /*5930*/  @!P1 HADD2.F32 R43, -RZ, R37.H1_H1 ;  /* 0x30000025ff2b9230 */ /* 0x000fe20000004100 */
[-C--:B------:R-:W-:Y:S02]  /*5940*/  @!P1 FMUL.FTZ R46, R34, R8.reuse ;  /* 0x00000008222e9220 */ /* 0x080fe40000410000 */
[----:B------:R-:W-:Y:S01]  /*5950*/  @!P1 FFMA.FTZ R0, R32, R33, R0 ;  /* 0x0000002120009223 */ /* 0x000fe20000010000 */
[----:B------:R-:W-:Y:S01]  /*5960*/  @!P1 MOV R32, R69 ;  /* 0x0000004500209202 */ /* 0x000fe20000000f00 */
[C---:B------:R-:W-:Y:S01]  /*5970*/  @!P1 FMUL.FTZ R2, R7.reuse, R8 ;  /* 0x0000000807029220 */ /* 0x040fe20000410000 */
[----:B------:R-:W-:Y:S01]  /*5980*/  @!P1 HADD2.F32 R8, -RZ, R27.H0_H0 ;  /* 0x2000001bff089230 */ /* 0x000fe20000004100 */
[----:B------:R-:W-:Y:S02]  /*5990*/  @!P1 FFMA.FTZ R46, R7, R35, -R46 ;  /* 0x00000023072e9223 */ /* 0x000fe4000001082e */
[----:B------:R-:W-:Y:S02]  /*59a0*/  @!P1 IMAD.MOV.U32 R7, RZ, RZ, R29 ;  /* 0x000000ffff079224 */ /* 0x000fe400078e001d */
[----:B------:R-:W-:Y:S01]  /*59b0*/  @!P1 FFMA.FTZ R45, R4, R33, -R45 ;  /* 0x00000021042d9223 */ /* 0x000fe2000001082d */
[--C-:B------:R-:W-:Y:S01]  /*59c0*/  @!P1 HADD2.F32 R33, -RZ, R32.reuse.H0_H0 ;  /* 0x20000020ff219230 */ /* 0x100fe20000004100 */
[----:B------:R-:W-:Y:S01]  /*59d0*/  @!P1 FFMA.FTZ R2, R34, R35, R2 ;  /* 0x0000002322029223 */ /* 0x000fe20000010002 */
[----:B------:R-:W-:Y:S01]  /*59e0*/  @!P1 HADD2.F32 R35, -RZ, R32.H1_H1 ;  /* 0x30000020ff239230 */ /* 0x000fe20000004100 */
[----:B------:R-:W-:Y:S01]  /*59f0*/  @!P1 IMAD.MOV.U32 R32, RZ, RZ, R31 ;  /* 0x000000ffff209224 */ /* 0x000fe200078e001f */
[----:B------:R-:W-:Y:S01]  /*5a00*/  @!P1 HADD2.F32 R4, -RZ, R3.H0_H0 ;  /* 0x20000003ff049230 */ /* 0x000fe20000004100 */
[----:B------:R-:W-:Y:S01]  /*5a10*/  @!P1 FMUL.FTZ R47, R33, R8 ;  /* 0x00000008212f9220 */ /* 0x000fe20000410000 */
[--C-:B------:R-:W-:Y:S01]  /*5a20*/  @!P1 HADD2.F32 R27, -RZ, R7.reuse.H0_H0 ;  /* 0x20000007ff1b9230 */ /* 0x100fe20000004100 */
[----:B------:R-:W-:Y:S01]  /*5a30*/  @!P1 F2FP.PACK_AB R45, R46, R45 ;  /* 0x0000002d2e2d923e */ /* 0x000fe200000000ff */
[----:B------:R-:W-:Y:S01]  /*5a40*/  @!P1 HADD2.F32 R7, -RZ, R7.H1_H1 ;  /* 0x30000007ff079230 */ /* 0x000fe20000004100 */
[----:B------:R-:W-:Y:S01]  /*5a50*/  @!P1 FMUL.FTZ R50, R35, R4 ;  /* 0x0000000423329220 */ /* 0x000fe20000410000 */
[----:B------:R-:W-:Y:S01]  /*5a60*/  @!P1 HADD2.F32 R34, -RZ, R72.H0_H0 ;  /* 0x20000048ff229230 */ /* 0x000fe20000004100 */
[----:B------:R-:W-:Y:S01]  /*5a70*/  @!P1 FMUL.FTZ R3, R27, R8 ;  /* 0x000000081b039220 */ /* 0x000fe20000410000 */
[----:B------:R-:W-:Y:S01]  /*5a80*/  @!P1 MOV R28, R45 ;  /* 0x0000002d001c9202 */ /* 0x000fe20000000f00 */
[C---:B------:R-:W-:Y:S01]  /*5a90*/  @!P1 FMUL.FTZ R4, R7.reuse, R4 ;  /* 0x0000000407049220 */ /* 0x040fe20000410000 */
[----:B------:R-:W-:Y:S01]  /*5aa0*/  @!P1 F2FP.PACK_AB R0, R2, R0 ;  /* 0x000000000200923e */ /* 0x000fe200000000ff */
[----:B------:R-:W-:Y:S01]  /*5ab0*/  @!P1 FFMA.FTZ R50, R7, R36, -R50 ;  /* 0x0000002407329223 */ /* 0x000fe20000010832 */
[----:B------:R-:W-:Y:S01]  /*5ac0*/  @!P1 HADD2.F32 R7, -RZ, R26.H1_H1 ;  /* 0x3000001aff079230 */ /* 0x000fe20000004100 */
        /* <DEDUP_REMOVED lines=10> */
[----:B------:R-:W-:Y:S01]  /*5b70*/  @!P1 FFMA.FTZ R66, R27, R42, -R66 ;  /* 0x0000002a1b429223 */ /* 0x000fe20000010842 */
[----:B------:R-:W-:Y:S01]  /*5b80*/  @!P1 HADD2.F32 R27, -RZ, R26.H0_H0 ;  /* 0x2000001aff1b9230 */ /* 0x000fe20000004100 */
[----:B------:R-:W-:Y:S01]  /*5b90*/  @!P1 IMAD.MOV.U32 R26, RZ, RZ, R30 ;  /* 0x000000ffff1a9224 */ /* 0x000fe200078e001e */
[----:B------:R-:W-:Y:S01]  /*5ba0*/  @!P1 F2FP.PACK_AB R47, R50, R47 ;  /* 0x0000002f322f923e */ /* 0x000fe200000000ff */
[C---:B------:R-:W-:Y:S01]  /*5bb0*/  @!P1 FMUL.FTZ R8, R6.reuse, R8 ;  /* 0x0000000806089220 */ /* 0x040fe20000410000 */
[--C-:B------:R-:W-:Y:S01]  /*5bc0*/  @!P1 HADD2.F32 R37, -RZ, R32.reuse.H0_H0 ;  /* 0x20000020ff259230 */ /* 0x100fe20000004100 */
[----:B------:R-:W-:Y:S01]  /*5bd0*/  @!P1 FFMA.FTZ R67, R6, R44, -R67 ;  /* 0x0000002c06439223 */ /* 0x000fe20000010843 */
[----:B------:R-:W-:Y:S01]  /*5be0*/  @!P1 HADD2.F32 R39, -RZ, R32.H1_H1 ;  /* 0x30000020ff279230 */ /* 0x000fe20000004100 */
[----:B------:R-:W-:Y:S01]  /*5bf0*/  @!P1 FFMA.FTZ R4, R35, R36, R4 ;  /* 0x0000002423049223 */ /* 0x000fe20000010004 */
[----:B------:R-:W-:Y:S01]  /*5c00*/  @!P1 HADD2.F32 R6, -RZ, R5.H0_H0 ;  /* 0x20000005ff069230 */ /* 0x000fe20000004100 */
[----:B------:R-:W-:Y:S01]  /*5c10*/  @!P1 FMUL.FTZ R72, R37, R27 ;  /* 0x0000001b25489220 */ /* 0x000fe20000410000 */
[--C-:B------:R-:W-:Y:S01]  /*5c20*/  @!P1 HADD2.F32 R32, -RZ, R26.reuse.H0_H0 ;  /* 0x2000001aff209230 */ /* 0x100fe20000004100 */
[----:B------:R-:W-:Y:S01]  /*5c30*/  @!P1 MOV R29, R47 ;  /* 0x0000002f001d9202 */ /* 0x000fe20000000f00 */
[----:B------:R-:W-:Y:S01]  /*5c40*/  @!P1 HADD2.F32 R26, -RZ, R26.H1_H1 ;  /* 0x3000001aff1a9230 */ /* 0x000fe20000004100 */
[----:B------:R-:W-:Y:S01]  /*5c50*/  @!P1 FMUL.FTZ R63, R39, R6 ;  /* 0x00000006273f9220 */ /* 0x000fe20000410000 */
[----:B------:R-:W-:Y:S01]  /*5c60*/  @!P1 F2FP.PACK_AB R66, R67, R66 ;  /* 0x000000424342923e */ /* 0x000fe200000000ff */
[----:B------:R-:W-:Y:S01]  /*5c70*/  @!P1 FMUL.FTZ R5, R32, R27 ;  /* 0x0000001b20059220 */ /* 0x000fe20000410000 */
[----:B------:R-:W-:Y:S01]  /*5c80*/  @!P1 F2FP.PACK_AB R3, R4, R3 ;  /* 0x000000030403923e */ /* 0x000fe200000000ff */
[----:B------:R-:W-:Y:S01]  /*5c90*/  @!P1 FFMA.FTZ R72, R32, R38, -R72 ;  /* 0x0000002620489223 */ /* 0x000fe20000010848 */
[----:B------:R-:W-:Y:S01]  /*5ca0*/  @!P1 MOV R31, R66 ;  /* 0x00000042001f9202 */ /* 0x000fe20000000f00 */
[C---:B------:R-:W-:Y:S02]  /*5cb0*/  @!P1 FFMA.FTZ R63, R26.reuse, R40, -R63 ;  /* 0x000000281a3f9223 */ /* 0x040fe4000001083f */
[----:B------:R-:W-:Y:S02]  /*5cc0*/  @!P1 FMUL.FTZ R6, R26, R6 ;  /* 0x000000061a069220 */ /* 0x000fe40000410000 */
[----:B------:R-:W-:Y:S01]  /*5cd0*/  @!P1 FFMA.FTZ R5, R37, R38, R5 ;  /* 0x0000002625059223 */ /* 0x000fe20000010005 */
[----:B------:R-:W-:Y:S01]  /*5ce0*/  @!P1 F2FP.PACK_AB R63, R63, R72 ;  /* 0x000000483f3f923e */ /* 0x000fe200000000ff */
[----:B------:R-:W-:Y:S02]  /*5cf0*/  @!P1 FFMA.FTZ R6, R39, R40, R6 ;  /* 0x0000002827069223 */ /* 0x000fe40000010006 */
[----:B------:R-:W-:Y:S02]  /*5d00*/  @!P1 FFMA.FTZ R7, R41, R42, R7 ;  /* 0x0000002a29079223 */ /* 0x000fe40000010007 */
[----:B------:R-:W-:Y:S01]  /*5d10*/  @!P1 FFMA.FTZ R8, R43, R44, R8 ;  /* 0x0000002c2b089223 */ /* 0x000fe20000010008 */
[----:B------:R-:W-:Y:S01]  /*5d20*/  @!P1 F2FP.PACK_AB R5, R6, R5 ;  /* 0x000000050605923e */ /* 0x000fe200000000ff */
[----:B------:R-:W-:Y:S02]  /*5d30*/  @!P1 IMAD.MOV.U32 R30, RZ, RZ, R63 ;  /* 0x000000ffff1e9224 */ /* 0x000fe400078e003f */
[----:B------:R-:W-:Y:S01]  /*5d40*/  @!P1 IMAD.MOV.U32 R69, RZ, RZ, R3 ;  /* 0x000000ffff459224 */ /* 0x000fe200078e0003 */
[----:B------:R-:W-:Y:S02]  /*5d50*/  @!P1 F2FP.PACK_AB R7, R8, R7 ;  /* 0x000000070807923e */ /* 0x000fe400000000ff */
[----:B------:R1:W-:Y:S01]  /*5d60*/  ST.E.128 [R48.64], R28 ;  /* 0x0000001c30007985 */ /* 0x0003e2000c101d14 */
[----:B------:R-:W-:Y:S02]  /*5d70*/  @!P1 MOV R70, R5 ;  /* 0x0000000500469202 */ /* 0x000fe40000000f00 */
[----:B------:R-:W-:Y:S05]  /*5d80*/  @!P1 MOV R71, R7 ;  /* 0x0000000700479202 */ /* 0x000fea0000000f00 */
[----:B------:R1:W-:Y:S02]  /*5d90*/  @!P0 ST.E.128 [R64.64], R68 ;  /* 0x0000004440008985 */ /* 0x0003e4000c101d14 */
.L_x_89:
[----:B------:R-:W-:Y:S05]  /*5da0*/  BSYNC B0 ;  /* 0x0000000000007941 */ /* 0x000fea0003800000 */
.L_x_88:
[----:B-1----:R1:W2:Y:S01]  /*5db0*/  SHFL.IDX PT, R49, R141, 0x2, 0x181f ;  /* 0x00581f008d317f89 */ /* 0x0022a200000e0000 */
[----:B------:R-:W-:Y:S01]  /*5dc0*/  ISETP.GE.OR P0, PT, R122, R75, P5 ;  /* 0x0000004b7a00720c */ /* 0x000fe20002f06670 */
[----:B------:R-:W-:Y:S02]  /*5dd0*/  BSSY B0, `(.L_x_90) ;  /* 0x0000079000007945 */ /* 0x000fe40003800000 */
[----:B------:R1:W4:Y:S10]  /*5de0*/  SHFL.IDX PT, R48, R162, 0x2, 0x181f ;  /* 0x00581f00a2307f89 */ /* 0x00033400000e0000 */
[----:B------:R-:W-:-:S05]  /*5df0*/  @P0 BRA `(.L_x_91) ;  /* 0x0000076000000947 */ /* 0x000fca0003800000 */
[----:B------:R-:W-:Y:S01]  /*5e00*/  MOV R2, UR24 ;  /* 0x0000001800027c02 */ /* 0x000fe20008000f00 */
[----:B------:R-:W5:Y:S01]  /*5e10*/  LDS.128 R28, [R111+0x8100] ;  /* 0x008100006f1c7984 */ /* 0x000f620000000c00 */
[C---:B----4-:R-:W-:Y:S01]  /*5e20*/  LEA R44, P0, R127.reuse, R48, 0x1 ;  /* 0x000000307f2c7211 */ /* 0x050fe200078008ff */
[--C-:B------:R-:W-:Y:S01]  /*5e30*/  @!P1 HADD2.F32 R36, -RZ, R61.reuse.H1_H1 ;  /* 0x3000003dff249230 */ /* 0x100fe20000004100 */
[----:B------:R-:W-:Y:S01]  /*5e40*/  SEL R2, R2, UR17, !P6 ;  /* 0x0000001102027c07 */ /* 0x000fe2000f000000 */
[----:B------:R-:W-:Y:S01]  /*5e50*/  @!P1 HADD2.F32 R32, -RZ, R61.H0_H0 ;  /* 0x2000003dff209230 */ /* 0x000fe20000004100 */
[----:B--2---:R-:W-:Y:S02]  /*5e60*/  LEA.HI.X R45, R127, R49, R108, 0x1, P0 ;  /* 0x000000317f2d7211 */ /* 0x004fe400000f0c6c */
[----:B------:R-:W-:Y:S02]  /*5e70*/  SHF.R.S32.HI R0, RZ, 0x1f, R2 ;  /* 0x0000001fff007819 */ /* 0x000fe40000011402 */
[----:B------:R-:W-:Y:S02]  /*5e80*/  @!P1 SHF.R.U64 R5, R22, 0x10, R23 ;  /* 0x0000001016059819 */ /* 0x000fe40000001217 */
[----:B------:R-:W-:Y:S02]  /*5e90*/  LEA.HI R0, R0, R2, RZ, 0x4 ;  /* 0x0000000200007211 */ /* 0x000fe400078f20ff */
[----:B------:R-:W-:Y:S02]  /*5ea0*/  @!P1 SHF.R.U64 R26, R56, 0x10, R57 ;  /* 0x00000010381a9819 */ /* 0x000fe40000001239 */
[----:B------:R-:W-:Y:S02]  /*5eb0*/  LEA.HI.SX32 R3, R0, R128, 0x1c ;  /* 0x0000008000037211 */ /* 0x000fe400078fe2ff */
[----:B------:R-:W-:Y:S01]  /*5ec0*/  @!P1 SHF.R.U32.HI R6, RZ, 0x10, R23 ;  /* 0x00000010ff069819 */ /* 0x000fe20000011617 */
[----:B------:R-:W-:Y:S01]  /*5ed0*/  @!P1 HADD2.F32 R23, -RZ, R26.H0_H0 ;  /* 0x2000001aff179230 */ /* 0x000fe20000004100 */
[----:B------:R-:W-:Y:S01]  /*5ee0*/  SHF.R.S32.HI R0, RZ, 0x1f, R3 ;  /* 0x0000001fff007819 */ /* 0x000fe20000011403 */
[----:B------:R-:W-:Y:S01]  /*5ef0*/  IMAD.SHL.U32 R2, R3, 0x8, RZ ;  /* 0x0000000803027824 */ /* 0x000fe200078e00ff */
[----:B------:R-:W-:Y:S02]  /*5f00*/  @!P1 SHF.R.U32.HI R27, RZ, 0x10, R57 ;  /* 0x00000010ff1b9819 */ /* 0x000fe40000011639 */
[----:B------:R-:W-:Y:S02]  /*5f10*/  LEA.HI R0, R0, R3, RZ, 0x3 ;  /* 0x0000000300007211 */ /* 0x000fe400078f18ff */
[----:B------:R-:W-:Y:S01]  /*5f20*/  LOP3.LUT R3, R121, 0x38, R2, 0xf8, !PT ;  /* 0x0000003879037812 */ /* 0x000fe200078ef802 */
[----:B------:R-:W-:Y:S01]  /*5f30*/  @!P1 HADD2.F32 R27, -RZ, R27.H0_H0 ;  /* 0x2000001bff1b9230 */ /* 0x000fe20000004100 */
        /* <DEDUP_REMOVED lines=8> */
[----:B-----5:R-:W-:Y:S02]  /*5fc0*/  @!P1 MOV R7, R28 ;  /* 0x0000001c00079202 */ /* 0x020fe40000000f00 */
[----:B------:R-:W-:Y:S01]  /*5fd0*/  @!P1 SHF.R.U64 R0, R20, 0x10, R21 ;  /* 0x0000001014009819 */ /* 0x000fe20000001215 */
[----:B------:R-:W-:Y:S01]  /*5fe0*/  @!P1 HADD2.F32 R21, -RZ, R62.H1_H1 ;  /* 0x3000003eff159230 */ /* 0x000fe20000004100 */
[----:B------:R-:W-:Y:S01]  /*5ff0*/  @!P1 SHF.R.U64 R34, R58, 0x10, R59 ;  /* 0x000000103a229819 */ /* 0x000fe2000000123b */
[----:B------:R-:W-:Y:S01]  /*6000*/  @!P0 IMAD.WIDE R48, R2, 0x2, R48 ;  /* 0x0000000202308825 */ /* 0x000fe200078e0230 */
[----:B------:R-:W2:Y:S01]  /*6010*/  LDS.128 R40, [R40+0x8100] ;  /* 0x0081000028287984 */ /* 0x000ea20000000c00 */
[----:B------:R-:W-:Y:S02]  /*6020*/  @!P1 HADD2.F32 R2, -RZ, R25.H1_H1 ;  /* 0x30000019ff029230 */ /* 0x000fe40000004100 */
[--C-:B------:R-:W-:Y:S02]  /*6030*/  @!P1 HADD2.F32 R4, -RZ, R7.reuse.H0_H0 ;  /* 0x20000007ff049230 */ /* 0x100fe40000004100 */
[----:B------:R-:W-:Y:S02]  /*6040*/  @!P1 HADD2.F32 R7, -RZ, R7.H1_H1 ;  /* 0x30000007ff079230 */ /* 0x000fe40000004100 */
[----:B------:R-:W-:Y:S01]  /*6050*/  @!P1 HADD2.F32 R8, -RZ, R0.H0_H0 ;  /* 0x20000000ff089230 */ /* 0x000fe20000004100 */
[-C--:B------:R-:W-:Y:S01]  /*6060*/  @!P1 FMUL.FTZ R0, R4, R2.reuse ;  /* 0x0000000204009220 */ /* 0x080fe20000410000 */
[----:B------:R-:W-:Y:S02]  /*6070*/  @!P1 HADD2.F32 R38, -RZ, R38.H0_H0 ;  /* 0x20000026ff269230 */ /* 0x000fe40000004100 */
[----:B------:R-:W-:Y:S01]  /*6080*/  @!P1 HADD2.F32 R34, -RZ, R34.H0_H0 ;  /* 0x20000022ff229230 */ /* 0x000fe20000004100 */
[----:B--2---:R-:W-:Y:S05]  /*6090*/  @!P1 IMAD.MOV.U32 R22, RZ, RZ, R40 ;  /* 0x000000ffff169224 */ /* 0x004fea00078e0028 */
[--C-:B------:R-:W-:Y:S02]  /*60a0*/  @!P1 HADD2.F32 R20, -RZ, R22.reuse.H0_H0 ;  /* 0x20000016ff149230 */ /* 0x100fe40000004100 */
[----:B------:R-:W-:Y:S03]  /*60b0*/  @!P1 HADD2.F32 R22, -RZ, R22.H1_H1 ;  /* 0x30000016ff169230 */ /* 0x000fe60000004100 */
[----:B---3--:R-:W-:Y:S02]  /*60c0*/  @!P1 FMUL.FTZ R39, R20, R2 ;  /* 0x0000000214279220 */ /* 0x008fe40000410000 */
[-C--:B------:R-:W-:Y:S02]  /*60d0*/  @!P1 FMUL.FTZ R46, R22, R8.reuse ;  /* 0x00000008162e9220 */ /* 0x080fe40000410000 */
[-C--:B------:R-:W-:Y:S02]  /*60e0*/  @!P1 FFMA.FTZ R0, R20, R21.reuse, R0 ;  /* 0x0000001514009223 */ /* 0x080fe40000010000 */
[----:B------:R-:W-:Y:S01]  /*60f0*/  @!P1 FFMA.FTZ R39, R4, R21, -R39 ;  /* 0x0000001504279223 */ /* 0x000fe20000010827 */
[----:B------:R-:W-:Y:S01]  /*6100*/  @!P1 MOV R21, R41 ;  /* 0x0000002900159202 */ /* 0x000fe20000000f00 */
[C---:B------:R-:W-:Y:S01]  /*6110*/  @!P1 FMUL.FTZ R2, R7.reuse, R8 ;  /* 0x0000000807029220 */ /* 0x040fe20000410000 */
[----:B------:R-:W-:Y:S01]  /*6120*/  @!P1 HADD2.F32 R4, -RZ, R3.H0_H0 ;  /* 0x20000003ff049230 */ /* 0x000fe20000004100 */
[-C--:B------:R-:W-:Y:S01]  /*6130*/  @!P1 FFMA.FTZ R46, R7, R23.reuse, -R46 ;  /* 0x00000017072e9223 */ /* 0x080fe2000001082e */
[----:B------:R-:W-:Y:S01]  /*6140*/  @!P1 HADD2.F32 R8, -RZ, R25.H0_H0 ;  /* 0x20000019ff089230 */ /* 0x000fe20000004100 */
[----:B------:R-:W-:Y:S01]  /*6150*/  @!P1 IMAD.MOV.U32 R7, RZ, RZ, R29 ;  /* 0x000000ffff079224 */ /* 0x000fe200078e001d */
[--C-:B------:R-:W-:Y:S01]  /*6160*/  @!P1 HADD2.F32 R26, -RZ, R21.reuse.H1_H1 ;  /* 0x30000015ff1a9230 */ /* 0x100fe20000004100 */
[----:B------:R-:W-:Y:S01]  /*6170*/  @!P1 FFMA.FTZ R2, R22, R23, R2 ;  /* 0x0000001716029223 */ /* 0x000fe20000010002 */
[----:B------:R-:W-:Y:S01]  /*6180*/  @!P1 MOV R22, R43 ;  /* 0x0000002b00169202 */ /* 0x000fe20000000f00 */
[----:B------:R-:W-:Y:S01]  /*6190*/  @!P1 HADD2.F32 R23, -RZ, R21.H0_H0 ;  /* 0x20000015ff179230 */ /* 0x000fe20000004100 */
[----:B------:R-:W-:Y:S01]  /*61a0*/  @!P1 IMAD.MOV.U32 R21, RZ, RZ, R31 ;  /* 0x000000ffff159224 */ /* 0x000fe200078e001f */
[--C-:B------:R-:W-:Y:S01]  /*61b0*/  @!P1 HADD2.F32 R20, -RZ, R7.reuse.H0_H0 ;  /* 0x20000007ff149230 */ /* 0x100fe20000004100 */
[----:B------:R-:W-:Y:S01]  /*61c0*/  @!P1 FMUL.FTZ R50, R26, R4 ;  /* 0x000000041a329220 */ /* 0x000fe20000410000 */
[----:B------:R-:W-:Y:S01]  /*61d0*/  @!P1 HADD2.F32 R7, -RZ, R7.H1_H1 ;  /* 0x30000007ff079230 */ /* 0x000fe20000004100 */
[-C--:B------:R-:W-:Y:S01]  /*61e0*/  @!P1 FMUL.FTZ R47, R23, R8.reuse ;  /* 0x00000008172f9220 */ /* 0x080fe20000410000 */
[----:B------:R-:W-:Y:S01]  /*61f0*/  @!P1 HADD2.F32 R25, -RZ, R62.H0_H0 ;  /* 0x2000003eff199230 */ /* 0x000fe20000004100 */
[----:B------:R-:W-:Y:S01]  /*6200*/  @!P1 FMUL.FTZ R3, R20, R8 ;  /* 0x0000000814039220 */ /* 0x000fe20000410000 */
[----:B------:R-:W-:Y:S01]  /*6210*/  @!P1 F2FP.PACK_AB R39, R46, R39 ;  /* 0x000000272e27923e */ /* 0x000fe200000000ff */
[C---:B------:R-:W-:Y:S01]  /*6220*/  @!P1 FMUL.FTZ R4, R7.reuse, R4 ;  /* 0x0000000407049220 */ /* 0x040fe20000410000 */
[----:B------:R-:W-:Y:S01]  /*6230*/  @!P1 F2FP.PACK_AB R0, R2, R0 ;  /* 0x000000000200923e */ /* 0x000fe200000000ff */
[----:B------:R-:W-:Y:S01]  /*6240*/  @!P1 FFMA.FTZ R50, R7, R27, -R50 ;  /* 0x0000001b07329223 */ /* 0x000fe20000010832 */
[----:B------:R-:W-:Y:S01]  /*6250*/  @!P1 HADD2.F32 R35, -RZ, R22.H0_H0 ;  /* 0x20000016ff239230 */ /* 0x000fe20000004100 */
[-C--:B------:R-:W-:Y:S01]  /*6260*/  @!P1 FFMA.FTZ R47, R20, R25.reuse, -R47 ;  /* 0x00000019142f9223 */ /* 0x080fe2000001082f */
[----:B------:R-:W-:Y:S01]  /*6270*/  @!P1 HADD2.F32 R7, -RZ, R24.H1_H1 ;  /* 0x30000018ff079230 */ /* 0x000fe20000004100 */
[----:B------:R-:W-:Y:S01]  /*6280*/  @!P1 FFMA.FTZ R3, R23, R25, R3 ;  /* 0x0000001917039223 */ /* 0x000fe20000010003 */
        /* <DEDUP_REMOVED lines=8> */
[----:B------:R-:W-:Y:S01]  /*6310*/  @!P1 MOV R28, R39 ;  /* 0x00000027001c9202 */ /* 0x000fe20000000f00 */
[C---:B------:R-:W-:Y:S01]  /*6320*/  @!P1 FMUL.FTZ R7, R20.reuse, R7 ;  /* 0x0000000714079220 */ /* 0x040fe20000410000 */
[----:B------:R-:W-:Y:S01]  /*6330*/  @!P1 MOV R40, R0 ;  /* 0x0000000000289202 */ /* 0x000fe20000000f00 */
[----:B------:R-:W-:Y:S01]  /*6340*/  @!P1 FFMA.FTZ R56, R20, R36, -R56 ;  /* 0x0000002414389223 */ /* 0x000fe20000010838 */
[----:B------:R-:W-:Y:S01]  /*6350*/  @!P1 F2FP.PACK_AB R47, R50, R47 ;  /* 0x0000002f322f923e */ /* 0x000fe200000000ff */
[----:B------:R-:W-:Y:S01]  /*6360*/  @!P1 IMAD.MOV.U32 R20, RZ, RZ, R30 ;  /* 0x000000ffff149224 */ /* 0x000fe200078e001e */
[----:B------:R-:W-:Y:S01]  /*6370*/  @!P1 F2FP.PACK_AB R3, R4, R3 ;  /* 0x000000030403923e */ /* 0x000fe200000000ff */
[C---:B------:R-:W-:Y:S01]  /*6380*/  @!P1 FMUL.FTZ R8, R6.reuse, R8 ;  /* 0x0000000806089220 */ /* 0x040fe20000410000 */
[----:B------:R-:W-:Y:S01]  /*6390*/  @!P1 MOV R29, R47 ;  /* 0x0000002f001d9202 */ /* 0x000fe20000000f00 */
[----:B------:R-:W-:Y:S01]  /*63a0*/  @!P1 FFMA.FTZ R57, R6, R38, -R57 ;  /* 0x0000002606399223 */ /* 0x000fe20000010839 */
[----:B------:R-:W-:Y:S01]  /*63b0*/  @!P1 HADD2.F32 R33, -RZ, R22.H1_H1 ;  /* 0x30000016ff219230 */ /* 0x000fe20000004100 */
[----:B------:R-:W-:Y:S01]  /*63c0*/  @!P1 IMAD.MOV.U32 R41, RZ, RZ, R3 ;  /* 0x000000ffff299224 */ /* 0x000fe200078e0003 */
[----:B------:R-:W-:Y:S02]  /*63d0*/  @!P1 HADD2.F32 R21, -RZ, R24.H0_H0 ;  /* 0x20000018ff159230 */ /* 0x000fe40000004100 */
[----:B------:R-:W-:Y:S01]  /*63e0*/  @!P1 HADD2.F32 R24, -RZ, R22.H0_H0 ;  /* 0x20000016ff189230 */ /* 0x000fe20000004100 */
[----:B------:R-:W-:Y:S01]  /*63f0*/  @!P1 F2FP.PACK_AB R56, R57, R56 ;  /* 0x000000383938923e */ /* 0x000fe200000000ff */
[----:B------:R-:W-:Y:S02]  /*6400*/  @!P1 HADD2.F32 R6, -RZ, R5.H0_H0 ;  /* 0x20000005ff069230 */ /* 0x000fe40000004100 */
[--C-:B------:R-:W-:Y:S01]  /*6410*/  @!P1 HADD2.F32 R22, -RZ, R20.reuse.H0_H0 ;  /* 0x20000014ff169230 */ /* 0x100fe20000004100 */
[-C--:B------:R-:W-:Y:S01]  /*6420*/  @!P1 FMUL.FTZ R59, R24, R21.reuse ;  /* 0x00000015183b9220 */ /* 0x080fe20000410000 */
[----:B------:R-:W-:Y:S01]  /*6430*/  @!P1 HADD2.F32 R20, -RZ, R20.H1_H1 ;  /* 0x30000014ff149230 */ /* 0x000fe20000004100 */
[C---:B------:R-:W-:Y:S01]  /*6440*/  @!P1 FMUL.FTZ R58, R33.reuse, R6 ;  /* 0x00000006213a9220 */ /* 0x040fe20000410000 */
[----:B------:R-:W-:Y:S01]  /*6450*/  @!P1 MOV R31, R56 ;  /* 0x00000038001f9202 */ /* 0x000fe20000000f00 */
[C---:B------:R-:W-:Y:S02]  /*6460*/  @!P1 FMUL.FTZ R5, R22.reuse, R21 ;  /* 0x0000001516059220 */ /* 0x040fe40000410000 */
[----:B------:R-:W-:Y:S02]  /*6470*/  @!P1 FFMA.FTZ R59, R22, R32, -R59 ;  /* 0x00000020163b9223 */ /* 0x000fe4000001083b */
        /* <DEDUP_REMOVED lines=8> */
[----:B------:R-:W-:Y:S03]  /*6500*/  @!P1 IMAD.MOV.U32 R30, RZ, RZ, R58 ;  /* 0x000000ffff1e9224 */ /* 0x000fe600078e003a */
[----:B------:R-:W-:Y:S02]  /*6510*/  @!P1 F2FP.PACK_AB R7, R8, R7 ;  /* 0x000000070807923e */ /* 0x000fe400000000ff */
[----:B------:R2:W-:Y:S01]  /*6520*/  ST.E.128 [R44.64], R28 ;  /* 0x0000001c2c007985 */ /* 0x0005e2000c101d14 */
[----:B------:R-:W-:Y:S02]  /*6530*/  @!P1 MOV R42, R5 ;  /* 0x00000005002a9202 */ /* 0x000fe40000000f00 */
[----:B------:R-:W-:Y:S05]  /*6540*/  @!P1 MOV R43, R7 ;  /* 0x00000007002b9202 */ /* 0x000fea0000000f00 */
[----:B------:R2:W-:Y:S02]  /*6550*/  @!P0 ST.E.128 [R48.64], R40 ;  /* 0x0000002830008985 */ /* 0x0005e4000c101d14 */
.L_x_91:
[----:B------:R-:W-:Y:S05]  /*6560*/  BSYNC B0 ;  /* 0x0000000000007941 */ /* 0x000fea0003800000 */
.L_x_90:
[----:B--2---:R2:W1:Y:S01]  /*6570*/  SHFL.IDX PT, R45, R141, 0x3, 0x181f ;  /* 0x00781f008d2d7f89 */ /* 0x00446200000e0000 */
[----:B------:R-:W-:Y:S03]  /*6580*/  ISETP.GE.OR P0, PT, R118, R75, P5 ;  /* 0x0000004b7600720c */ /* 0x000fe60002f06670 */
[----:B------:R2:W4:Y:S10]  /*6590*/  SHFL.IDX PT, R44, R162, 0x3, 0x181f ;  /* 0x00781f00a22c7f89 */ /* 0x00053400000e0000 */
[----:B------:R-:W-:-:S05]  /*65a0*/  @P0 BRA `(.L_x_83) ;  /* 0x00000bb000000947 */ /* 0x000fca0003800000 */
[----:B------:R-:W-:Y:S01]  /*65b0*/  MOV R2, UR24 ;  /* 0x0000001800027c02 */ /* 0x000fe20008000f00 */
[----:B------:R-:W5:Y:S01]  /*65c0*/  LDS.128 R20, [R110+0x8100] ;  /* 0x008100006e147984 */ /* 0x000f620000000c00 */
[--C-:B------:R-:W-:Y:S01]  /*65d0*/  @!P1 SHF.R.U64 R6, R18, 0x10, R19.reuse ;  /* 0x0000001012069819 */ /* 0x100fe20000001213 */
[--C-:B------:R-:W-:Y:S01]  /*65e0*/  @!P1 HADD2.F32 R3, -RZ, R15.reuse.H1_H1 ;  /* 0x3000000fff039230 */ /* 0x100fe20000004100 */
[----:B------:R-:W-:Y:S01]  /*65f0*/  SEL R2, R2, UR17, !P6 ;  /* 0x0000001102027c07 */ /* 0x000fe2000f000000 */
[----:B------:R-:W-:Y:S01]  /*6600*/  @!P1 HADD2.F32 R27, -RZ, R60.H1_H1 ;  /* 0x3000003cff1b9230 */ /* 0x000fe20000004100 */
[C---:B----4-:R-:W-:Y:S01]  /*6610*/  LEA R48, P0, R127.reuse, R44, 0x1 ;  /* 0x0000002c7f307211 */ /* 0x050fe200078008ff */
[----:B------:R-:W-:Y:S01]  /*6620*/  @!P1 HADD2.F32 R8, -RZ, R15.H0_H0 ;  /* 0x2000000fff089230 */ /* 0x000fe20000004100 */
[----:B------:R-:W-:Y:S01]  /*6630*/  SHF.R.S32.HI R0, RZ, 0x1f, R2 ;  /* 0x0000001fff007819 */ /* 0x000fe20000011402 */
[--C-:B------:R-:W-:Y:S01]  /*6640*/  @!P1 HADD2.F32 R35, -RZ, R51.reuse.H1_H1 ;  /* 0x30000033ff239230 */ /* 0x100fe20000004100 */
[----:B-1----:R-:W-:Y:S01]  /*6650*/  LEA.HI.X R49, R127, R45, R108, 0x1, P0 ;  /* 0x0000002d7f317211 */ /* 0x002fe200000f0c6c */
[----:B------:R-:W-:Y:S01]  /*6660*/  @!P1 HADD2.F32 R31, -RZ, R51.H0_H0 ;  /* 0x20000033ff1f9230 */ /* 0x000fe20000004100 */
[----:B------:R-:W-:Y:S01]  /*6670*/  LEA.HI R2, R0, R2, RZ, 0x4 ;  /* 0x0000000200027211 */ /* 0x000fe200078f20ff */
[----:B------:R-:W-:Y:S01]  /*6680*/  @!P1 HADD2.F32 R6, -RZ, R6.H0_H0 ;  /* 0x20000006ff069230 */ /* 0x000fe20000004100 */
[----:B------:R-:W-:Y:S01]  /*6690*/  @!P1 SHF.R.U32.HI R5, RZ, 0x10, R19 ;  /* 0x00000010ff059819 */ /* 0x000fe20000011613 */
[----:B------:R-:W-:Y:S01]  /*66a0*/  @!P1 HADD2.F32 R19, -RZ, R60.H0_H0 ;  /* 0x2000003cff139230 */ /* 0x000fe20000004100 */
[----:B------:R-:W-:Y:S02]  /*66b0*/  LEA.HI.SX32 R2, R2, R128, 0x1c ;  /* 0x0000008002027211 */ /* 0x000fe400078fe2ff */
[--C-:B------:R-:W-:Y:S02]  /*66c0*/  @!P1 SHF.R.U32.HI R29, RZ, 0x10, R53.reuse ;  /* 0x00000010ff1d9819 */ /* 0x100fe40000011635 */
[----:B------:R-:W-:Y:S01]  /*66d0*/  SHF.R.S32.HI R0, RZ, 0x1f, R2 ;  /* 0x0000001fff007819 */ /* 0x000fe20000011402 */
[----:B---3--:R-:W-:Y:S01]  /*66e0*/  IMAD.SHL.U32 R39, R2, 0x8, RZ ;  /* 0x0000000802277824 */ /* 0x008fe200078e00ff */
        /* <DEDUP_REMOVED lines=8> */
[--C-:B------:R-:W-:Y:S02]  /*6770*/  @!P1 SHF.R.U64 R33, R54, 0x10, R55.reuse ;  /* 0x0000001036219819 */ /* 0x100fe40000001237 */
[----:B------:R-:W-:Y:S02]  /*6780*/  IADD3 R0, R2, R0, R116 ;  /* 0x0000000002007210 */ /* 0x000fe40007ffe074 */
[----:B------:R-:W-:Y:S01]  /*6790*/  @!P1 SHF.R.U32.HI R37, RZ, 0x10, R55 ;  /* 0x00000010ff259819 */ /* 0x000fe20000011637 */
[----:B------:R-:W-:Y:S01]  /*67a0*/  @!P1 HADD2.F32 R33, -RZ, R33.H0_H0 ;  /* 0x20000021ff219230 */ /* 0x000fe20000004100 */
[--C-:B------:R-:W-:Y:S01]  /*67b0*/  @!P1 SHF.R.U64 R2, R16, 0x10, R17.reuse ;  /* 0x0000001010029819 */ /* 0x100fe20000001211 */
[----:B------:R-:W-:Y:S01]  /*67c0*/  IMAD.SHL.U32 R40, R0, 0x2, RZ ;  /* 0x0000000200287824 */ /* 0x000fe200078e00ff */
[----:B------:R-:W-:Y:S01]  /*67d0*/  @!P1 SHF.R.U32.HI R0, RZ, 0x10, R17 ;  /* 0x00000010ff009819 */ /* 0x000fe20000011611 */
[----:B-----5:R-:W-:Y:S01]  /*67e0*/  @!P1 IMAD.MOV.U32 R4, RZ, RZ, R21 ;  /* 0x000000ffff049224 */ /* 0x020fe200078e0015 */
[----:B------:R-:W-:Y:S01]  /*67f0*/  @!P1 HADD2.F32 R37, -RZ, R37.H0_H0 ;  /* 0x20000025ff259230 */ /* 0x000fe20000004100 */
[----:B------:R-:W-:Y:S01]  /*6800*/  ISETP.GE.AND P0, PT, R39, c[0x0][0x1d4], PT ;  /* 0x0000750027007a0c */ /* 0x000fe20003f06270 */
[----:B------:R-:W-:Y:S01]  /*6810*/  @!P1 HADD2.F32 R2, -RZ, R2.H0_H0 ;  /* 0x20000002ff029230 */ /* 0x000fe20000004100 */
[----:B------:R-:W1:Y:S01]  /*6820*/  LDS.128 R40, [R40+0x8100] ;  /* 0x0081000028287984 */ /* 0x000e620000000c00 */
[----:B------:R-:W-:Y:S02]  /*6830*/  @!P1 HADD2.F32 R7, -RZ, R4.H0_H0 ;  /* 0x20000004ff079230 */ /* 0x000fe40000004100 */
[----:B------:R-:W-:Y:S01]  /*6840*/  @!P1 HADD2.F32 R0, -RZ, R0.H0_H0 ;  /* 0x20000000ff009230 */ /* 0x000fe20000004100 */
[----:B-1----:R-:W-:Y:S01]  /*6850*/  @!P1 IMAD.MOV.U32 R38, RZ, RZ, R42 ;  /* 0x000000ffff269224 */ /* 0x002fe200078e002a */
[----:B------:R-:W-:Y:S02]  /*6860*/  @!P1 MOV R16, R41 ;  /* 0x0000002900109202 */ /* 0x000fe40000000f00 */
[----:B------:R-:W-:Y:S02]  /*6870*/  @!P1 MOV R17, R40 ;  /* 0x0000002800119202 */ /* 0x000fe40000000f00 */
[----:B------:R-:W-:Y:S01]  /*6880*/  @!P1 HADD2.F32 R30, -RZ, R38.H0_H0 ;  /* 0x20000026ff1e9230 */ /* 0x000fe20000004100 */
[----:B------:R-:W-:Y:S01]  /*6890*/  @!P1 MOV R32, R43 ;  /* 0x0000002b00209202 */ /* 0x000fe20000000f00 */
[--C-:B------:R-:W-:Y:S02]  /*68a0*/  @!P1 HADD2.F32 R26, -RZ, R16.reuse.H0_H0 ;  /* 0x20000010ff1a9230 */ /* 0x100fe40000004100 */
[--C-:B------:R-:W-:Y:S02]  /*68b0*/  @!P1 HADD2.F32 R18, -RZ, R17.reuse.H0_H0 ;  /* 0x20000011ff129230 */ /* 0x100fe40000004100 */
[----:B------:R-:W-:Y:S01]  /*68c0*/  @!P1 HADD2.F32 R28, -RZ, R16.H1_H1 ;  /* 0x30000010ff1c9230 */ /* 0x000fe20000004100 */
[-C--:B------:R-:W-:Y:S01]  /*68d0*/  @!P1 FMUL.FTZ R46, R26, R3.reuse ;  /* 0x000000031a2e9220 */ /* 0x080fe20000410000 */
[----:B------:R-:W-:Y:S01]  /*68e0*/  @!P1 HADD2.F32 R16, -RZ, R4.H1_H1 ;  /* 0x30000004ff109230 */ /* 0x000fe20000004100 */
[C---:B------:R-:W-:Y:S01]  /*68f0*/  @!P1 FMUL.FTZ R3, R7.reuse, R3 ;  /* 0x0000000307039220 */ /* 0x040fe20000410000 */
[----:B------:R-:W-:Y:S01]  /*6900*/  @!P1 HADD2.F32 R24, -RZ, R17.H1_H1 ;  /* 0x30000011ff189230 */ /* 0x000fe20000004100 */
[----:B------:R-:W-:Y:S01]  /*6910*/  @!P1 FFMA.FTZ R46, R7, R27, -R46 ;  /* 0x0000001b072e9223 */ /* 0x000fe2000001082e */
[--C-:B------:R-:W-:Y:S01]  /*6920*/  @!P1 HADD2.F32 R34, -RZ, R32.reuse.H0_H0 ;  /* 0x20000020ff229230 */ /* 0x100fe20000004100 */
[----:B------:R-:W-:Y:S01]  /*6930*/  @!P1 IMAD.MOV.U32 R7, RZ, RZ, R20 ;  /* 0x000000ffff079224 */ /* 0x000fe200078e0014 */
[----:B------:R-:W-:Y:S01]  /*6940*/  @!P1 HADD2.F32 R36, -RZ, R32.H1_H1 ;  /* 0x30000020ff249230 */ /* 0x000fe20000004100 */
[----:B------:R-:W-:Y:S01]  /*6950*/  @!P1 FMUL.FTZ R50, R18, R8 ;  /* 0x0000000812329220 */ /* 0x000fe20000410000 */
[----:B------:R-:W-:Y:S01]  /*6960*/  @!P1 HADD2.F32 R32, -RZ, R38.H1_H1 ;  /* 0x30000026ff209230 */ /* 0x000fe20000004100 */
[-C--:B------:R-:W-:Y:S01]  /*6970*/  @!P1 FMUL.FTZ R47, R28, R0.reuse ;  /* 0x000000001c2f9220 */ /* 0x080fe20000410000 */
[--C-:B------:R-:W-:Y:S01]  /*6980*/  @!P1 HADD2.F32 R15, -RZ, R7.reuse.H0_H0 ;  /* 0x20000007ff0f9230 */ /* 0x100fe20000004100 */
[C---:B------:R-:W-:Y:S01]  /*6990*/  @!P1 FMUL.FTZ R4, R16.reuse, R0 ;  /* 0x0000000010049220 */ /* 0x040fe20000410000 */
[----:B------:R-:W-:Y:S01]  /*69a0*/  @!P1 HADD2.F32 R7, -RZ, R7.H1_H1 ;  /* 0x30000007ff079230 */ /* 0x000fe20000004100 */
[----:B------:R-:W-:Y:S02]  /*69b0*/  @!P1 FFMA.FTZ R47, R16, R29, -R47 ;  /* 0x0000001d102f9223 */ /* 0x000fe4000001082f */
[C---:B------:R-:W-:Y:S01]  /*69c0*/  @!P1 FMUL.FTZ R0, R15.reuse, R8 ;  /* 0x000000080f009220 */ /* 0x040fe20000410000 */
[--C-:B------:R-:W-:Y:S01]  /*69d0*/  @!P1 HADD2.F32 R8, -RZ, R14.reuse.H1_H1 ;  /* 0x3000000eff089230 */ /* 0x100fe20000004100 */
[----:B------:R-:W-:Y:S01]  /*69e0*/  @!P1 FFMA.FTZ R50, R15, R19, -R50 ;  /* 0x000000130f329223 */ /* 0x000fe20000010832 */
[----:B------:R-:W-:Y:S01]  /*69f0*/  @!P1 F2FP.PACK_AB R46, R47, R46 ;  /* 0x0000002e2f2e923e */ /* 0x000fe200000000ff */
[----:B------:R-:W-:Y:S01]  /*6a00*/  @!P1 IMAD.MOV.U32 R15, RZ, RZ, R23 ;  /* 0x000000ffff0f9224 */ /* 0x000fe200078e0017 */
[----:B------:R-:W-:Y:S01]  /*6a10*/  @!P1 HADD2.F32 R14, -RZ, R14.H0_H0 ;  /* 0x2000000eff0e9230 */ /* 0x000fe20000004100 */
[----:B------:R-:W-:Y:S01]  /*6a20*/  @!P1 FMUL.FTZ R52, R24, R2 ;  /* 0x0000000218349220 */ /* 0x000fe20000410000 */
[----:B------:R-:W-:Y:S01]  /*6a30*/  @!P1 MOV R21, R46 ;  /* 0x0000002e00159202 */ /* 0x000fe20000000f00 */
[----:B------:R-:W-:Y:S01]  /*6a40*/  @!P1 FMUL.FTZ R53, R34, R8 ;  /* 0x0000000822359220 */ /* 0x000fe20000410000 */
[--C-:B------:R-:W-:Y:S01]  /*6a50*/  @!P1 HADD2.F32 R16, -RZ, R15.reuse.H0_H0 ;  /* 0x2000000fff109230 */ /* 0x100fe20000004100 */
[C---:B------:R-:W-:Y:S01]  /*6a60*/  @!P1 FMUL.FTZ R2, R7.reuse, R2 ;  /* 0x0000000207029220 */ /* 0x040fe20000410000 */
[----:B------:R-:W-:Y:S01]  /*6a70*/  @!P1 HADD2.F32 R15, -RZ, R15.H1_H1 ;  /* 0x3000000fff0f9230 */ /* 0x000fe20000004100 */
[----:B------:R-:W-:Y:S02]  /*6a80*/  @!P1 FFMA.FTZ R52, R7, R25, -R52 ;  /* 0x0000001907349223 */ /* 0x000fe40000010834 */
[C---:B------:R-:W-:Y:S01]  /*6a90*/  @!P1 FMUL.FTZ R7, R16.reuse, R8 ;  /* 0x0000000810079220 */ /* 0x040fe20000410000 */
[----:B------:R-:W-:Y:S01]  /*6aa0*/  @!P1 HADD2.F32 R8, -RZ, R5.H0_H0 ;  /* 0x20000005ff089230 */ /* 0x000fe20000004100 */
[----:B------:R-:W-:Y:S01]  /*6ab0*/  @!P1 FFMA.FTZ R53, R16, R35, -R53 ;  /* 0x0000002310359223 */ /* 0x000fe20000010835 */
[----:B------:R-:W-:Y:S01]  /*6ac0*/  @!P1 MOV R5, R22 ;  /* 0x0000001600059202 */ /* 0x000fe20000000f00 */
[----:B------:R-:W-:Y:S01]  /*6ad0*/  @!P1 FMUL.FTZ R51, R30, R14 ;  /* 0x0000000e1e339220 */ /* 0x000fe20000410000 */
[----:B------:R-:W-:Y:S01]  /*6ae0*/  @!P1 F2FP.PACK_AB R50, R52, R50 ;  /* 0x000000323432923e */ /* 0x000fe200000000ff */
[----:B------:R-:W-:Y:S02]  /*6af0*/  @!P1 FMUL.FTZ R38, R32, R6 ;  /* 0x0000000620269220 */ /* 0x000fe40000410000 */
[----:B------:R-:W-:Y:S01]  /*6b00*/  @!P1 FFMA.FTZ R0, R18, R19, R0 ;  /* 0x0000001312009223 */ /* 0x000fe20000010000 */
[--C-:B------:R-:W-:Y:S01]  /*6b10*/  @!P1 HADD2.F32 R17, -RZ, R5.reuse.H0_H0 ;  /* 0x20000005ff119230 */ /* 0x100fe20000004100 */
[----:B------:R-:W-:Y:S01]  /*6b20*/  @!P1 FFMA.FTZ R2, R24, R25, R2 ;  /* 0x0000001918029223 */ /* 0x000fe20000010002 */
[----:B------:R-:W-:Y:S01]  /*6b30*/  @!P1 HADD2.F32 R16, -RZ, R5.H1_H1 ;  /* 0x30000005ff109230 */ /* 0x000fe20000004100 */
[----:B------:R-:W-:Y:S01]  /*6b40*/  @!P1 FFMA.FTZ R3, R26, R27, R3 ;  /* 0x0000001b1a039223 */ /* 0x000fe20000010003 */
[----:B------:R-:W-:Y:S01]  /*6b50*/  @!P1 MOV R20, R50 ;  /* 0x0000003200149202 */ /* 0x000fe20000000f00 */
[C---:B------:R-:W-:Y:S01]  /*6b60*/  @!P1 FMUL.FTZ R5, R17.reuse, R14 ;  /* 0x0000000e11059220 */ /* 0x040fe20000410000 */
[----:B------:R-:W-:Y:S01]  /*6b70*/  @!P1 F2FP.PACK_AB R0, R2, R0 ;  /* 0x000000000200923e */ /* 0x000fe200000000ff */
[----:B------:R-:W-:Y:S02]  /*6b80*/  @!P1 FMUL.FTZ R14, R36, R8 ;  /* 0x00000008240e9220 */ /* 0x000fe40000410000 */
[----:B------:R-:W-:Y:S01]  /*6b90*/  @!P1 FFMA.FTZ R17, R17, R31, -R51 ;  /* 0x0000001f11119223 */ /* 0x000fe20000010833 */
[----:B------:R-:W-:Y:S01]  /*6ba0*/  @!P1 MOV R40, R0 ;  /* 0x0000000000289202 */ /* 0x000fe20000000f00 */
[C---:B------:R-:W-:Y:S02]  /*6bb0*/  @!P1 FFMA.FTZ R38, R16.reuse, R33, -R38 ;  /* 0x0000002110269223 */ /* 0x040fe40000010826 */
[C---:B------:R-:W-:Y:S02]  /*6bc0*/  @!P1 FFMA.FTZ R14, R15.reuse, R37, -R14 ;  /* 0x000000250f0e9223 */ /* 0x040fe4000001080e */
[----:B------:R-:W-:Y:S01]  /*6bd0*/  @!P1 FMUL.FTZ R6, R16, R6 ;  /* 0x0000000610069220 */ /* 0x000fe20000410000 */
[----:B------:R-:W-:Y:S01]  /*6be0*/  @!P1 F2FP.PACK_AB R17, R38, R17 ;  /* 0x000000112611923e */ /* 0x000fe200000000ff */
[----:B------:R-:W-:Y:S01]  /*6bf0*/  @!P1 FFMA.FTZ R4, R28, R29, R4 ;  /* 0x0000001d1c049223 */ /* 0x000fe20000010004 */
[----:B------:R-:W-:Y:S01]  /*6c00*/  @!P1 F2FP.PACK_AB R14, R14, R53 ;  /* 0x000000350e0e923e */ /* 0x000fe200000000ff */
[----:B------:R-:W-:Y:S02]  /*6c10*/  @!P1 FFMA.FTZ R5, R30, R31, R5 ;  /* 0x0000001f1e059223 */ /* 0x000fe40000010005 */
[----:B------:R-:W-:Y:S01]  /*6c20*/  @!P1 IMAD.MOV.U32 R22, RZ, RZ, R17 ;  /* 0x000000ffff169224 */ /* 0x000fe200078e0011 */
[----:B------:R-:W-:Y:S01]  /*6c30*/  @!P1 MOV R23, R14 ;  /* 0x0000000e00179202 */ /* 0x000fe20000000f00 */
[----:B------:R-:W-:Y:S01]  /*6c40*/  @!P1 FMUL.FTZ R8, R15, R8 ;  /* 0x000000080f089220 */ /* 0x000fe20000410000 */
[----:B------:R-:W-:Y:S01]  /*6c50*/  @!P1 F2FP.PACK_AB R3, R4, R3 ;  /* 0x000000030403923e */ /* 0x000fe200000000ff */
[----:B------:R-:W-:Y:S02]  /*6c60*/  @!P1 FFMA.FTZ R6, R32, R33, R6 ;  /* 0x0000002120069223 */ /* 0x000fe40000010006 */
[----:B------:R1:W-:Y:S01]  /*6c70*/  ST.E.128 [R48.64], R20 ;  /* 0x0000001430007985 */ /* 0x0003e2000c101d14 */
[----:B------:R-:W-:Y:S02]  /*6c80*/  @!P1 FFMA.FTZ R7, R34, R35, R7 ;  /* 0x0000002322079223 */ /* 0x000fe40000010007 */
[----:B------:R-:W-:Y:S01]  /*6c90*/  @!P1 F2FP.PACK_AB R5, R6, R5 ;  /* 0x000000050605923e */ /* 0x000fe200000000ff */
[----:B------:R-:W-:Y:S02]  /*6ca0*/  @!P1 FFMA.FTZ R8, R36, R37, R8 ;  /* 0x0000002524089223 */ /* 0x000fe40000010008 */
[----:B------:R-:W-:Y:S01]  /*6cb0*/  @!P1 IMAD.MOV.U32 R41, RZ, RZ, R3 ;  /* 0x000000ffff299224 */ /* 0x000fe200078e0003 */
[----:B------:R-:W-:Y:S02]  /*6cc0*/  @!P1 MOV R42, R5 ;  /* 0x00000005002a9202 */ /* 0x000fe40000000f00 */
[----:B------:R-:W-:Y:S04]  /*6cd0*/  @!P1 F2FP.PACK_AB R7, R8, R7 ;  /* 0x000000070807923e */ /* 0x000fe800000000ff */
[----:B------:R-:W-:Y:S01]  /*6ce0*/  @!P1 MOV R43, R7 ;  /* 0x00000007002b9202 */ /* 0x000fe20000000f00 */
[----:B------:R-:W-:-:S05]  /*6cf0*/  @P0 BRA `(.L_x_83) ;  /* 0x0000046000000947 */ /* 0x000fca0003800000 */
[C---:B------:R-:W-:Y:S04]  /*6d00*/  LEA R2, P0, R39.reuse, R44, 0x1 ;  /* 0x0000002c27027211 */ /* 0x040fe800078008ff */
[----:B------:R-:W-:Y:S05]  /*6d10*/  LEA.HI.X.SX32 R3, R39, R45, 0x1, P0 ;  /* 0x0000002d27037211 */ /* 0x000fea00000f0eff */
[----:B------:R3:W-:Y:S01]  /*6d20*/  ST.E.128 [R2.64], R40 ;  /* 0x0000002802007985 */ /* 0x0007e2000c101d14 */
[----:B------:R-:W-:-:S05]  /*6d30*/  BRA `(.L_x_83) ;  /* 0x0000042000007947 */ /* 0x000fca0003800000 */
.L_x_61:
[----:B------:R1:W2:Y:S01]  /*6d40*/  SHFL.IDX PT, R3, R141, RZ, 0x181f ;  /* 0x00181fff8d037589 */ /* 0x0002a200000e0000 */
[----:B------:R-:W-:Y:S01]  /*6d50*/  IADD3 R75, -R79, UR16, RZ ;  /* 0x000000104f4b7c10 */ /* 0x000fe2000fffe1ff */
[----:B------:R-:W-:Y:S02]  /*6d60*/  BSSY B0, `(.L_x_92) ;  /* 0x0000011000007945 */ /* 0x000fe40003800000 */
[----:B------:R1:W3:Y:S01]  /*6d70*/  SHFL.IDX PT, R2, R162, RZ, 0x181f ;  /* 0x00181fffa2027589 */ /* 0x0002e200000e0000 */
[----:B------:R-:W-:Y:S05]  /*6d80*/  IMNMX R75, R75, 0x80, PT ;  /* 0x000000804b4b7817 */ /* 0x000fea0003800200 */
[----:B------:R-:W-:Y:S05]  /*6d90*/  IMAD.IADD R0, R75, 0x1, -R137 ;  /* 0x000000014b007824 */ /* 0x000fea00078e0a89 */
[----:B------:R-:W-:Y:S11]  /*6da0*/  ISETP.GE.AND P0, PT, R0, 0x1, PT ;  /* 0x000000010000780c */ /* 0x000ff60003f06270 */
[----:B------:R-:W-:Y:S02]  /*6db0*/  @!UPT UIADD3 URZ, URZ, URZ, URZ ;  /* 0x0000003f3f3ff290 */ /* 0x000fe4000fffe03f */
[----:B------:R-:W-:-:S05]  /*6dc0*/  @!P0 BRA `(.L_x_93) ;  /* 0x000000a000008947 */ /* 0x000fca0003800000 */
[----:B-123--:R-:W1:Y:S01]  /*6dd0*/  @!P5 LDS.128 R4, [R132+0x8100] ;  /* 0x008100008404d984 */ /* 0x00ee620000000c00 */
[CC--:B------:R-:W-:Y:S04]  /*6de0*/  @!P5 LEA R14, P0, R10.reuse, R2.reuse, 0x1 ;  /* 0x000000020a0ed211 */ /* 0x0c0fe800078008ff */
[-C--:B------:R-:W-:Y:S02]  /*6df0*/  @!P5 LEA.HI.X R15, R10, R3.reuse, R11, 0x1, P0 ;  /* 0x000000030a0fd211 */ /* 0x080fe400000f0c0b */
[----:B------:R-:W-:Y:S11]  /*6e00*/  ISETP.GE.AND P0, PT, R136, c[0x0][0x1d4], PT ;  /* 0x0000750088007a0c */ /* 0x000ff60003f06270 */
[----:B------:R-:W-:Y:S02]  /*6e10*/  @!UPT UIADD3 URZ, URZ, URZ, URZ ;  /* 0x0000003f3f3ff290 */ /* 0x000fe4000fffe03f */
[C---:B------:R-:W-:Y:S04]  /*6e20*/  @!P0 LEA R2, P1, R129.reuse, R2, 0x1 ;  /* 0x0000000281028211 */ /* 0x040fe800078208ff */
[----:B------:R-:W-:Y:S01]  /*6e30*/  @!P0 LEA.HI.X R3, R129, R3, R109, 0x1, P1 ;  /* 0x0000000381038211 */ /* 0x000fe200008f0c6d */
[----:B-1----:R-:W-:Y:S04]  /*6e40*/  @!P5 ST.E.128 [R14.64], R4 ;  /* 0x000000040e00d985 */ /* 0x002fe8000c101d14 */
[----:B------:R-:W1:Y:S04]  /*6e50*/  @!P0 LDS.128 R4, [R132+0xc100] ;  /* 0x00c1000084048984 */ /* 0x000e680000000c00 */
[----:B-1----:R1:W-:Y:S02]  /*6e60*/  @!P0 ST.E.128 [R2.64], R4 ;  /* 0x0000000402008985 */ /* 0x0023e4000c101d14 */
.L_x_93:
[----:B-123--:R-:W-:Y:S05]  /*6e70*/  BSYNC B0 ;  /* 0x0000000000007941 */ /* 0x00efea0003800000 */
.L_x_92:
[----:B------:R1:W2:Y:S01]  /*6e80*/  SHFL.IDX PT, R3, R141, 0x1, 0x181f ;  /* 0x00381f008d037f89 */ /* 0x0002a200000e0000 */
[----:B------:R-:W-:Y:S01]  /*6e90*/  ISETP.GE.AND P0, PT, R0, 0x21, PT ;  /* 0x000000210000780c */ /* 0x000fe20003f06270 */
[----:B------:R-:W-:Y:S02]  /*6ea0*/  BSSY B0, `(.L_x_94) ;  /* 0x000000d000007945 */ /* 0x000fe40003800000 */
[----:B------:R1:W3:Y:S10]  /*6eb0*/  SHFL.IDX PT, R2, R162, 0x1, 0x181f ;  /* 0x00381f00a2027f89 */ /* 0x0002f400000e0000 */
[----:B------:R-:W-:-:S05]  /*6ec0*/  @!P0 BRA `(.L_x_95) ;  /* 0x000000a000008947 */ /* 0x000fca0003800000 */
[----:B------:R-:W4:Y:S01]  /*6ed0*/  @!P5 LDS.128 R4, [R132+0x9100] ;  /* 0x009100008404d984 */ /* 0x000f220000000c00 */
[CC--:B---3--:R-:W-:Y:S04]  /*6ee0*/  @!P5 LEA R14, P0, R10.reuse, R2.reuse, 0x1 ;  /* 0x000000020a0ed211 */ /* 0x0c8fe800078008ff */
[-C--:B--2---:R-:W-:Y:S02]  /*6ef0*/  @!P5 LEA.HI.X R15, R10, R3.reuse, R11, 0x1, P0 ;  /* 0x000000030a0fd211 */ /* 0x084fe400000f0c0b */
[----:B------:R-:W-:Y:S11]  /*6f00*/  ISETP.GE.AND P0, PT, R136, c[0x0][0x1d4], PT ;  /* 0x0000750088007a0c */ /* 0x000ff60003f06270 */
[----:B------:R-:W-:Y:S02]  /*6f10*/  @!UPT UIADD3 URZ, URZ, URZ, URZ ;  /* 0x0000003f3f3ff290 */ /* 0x000fe4000fffe03f */
[C---:B------:R-:W-:Y:S04]  /*6f20*/  @!P0 LEA R2, P1, R129.reuse, R2, 0x1 ;  /* 0x0000000281028211 */ /* 0x040fe800078208ff */
[----:B------:R-:W-:Y:S01]  /*6f30*/  @!P0 LEA.HI.X R3, R129, R3, R109, 0x1, P1 ;  /* 0x0000000381038211 */ /* 0x000fe200008f0c6d */
[----:B----4-:R-:W-:Y:S04]  /*6f40*/  @!P5 ST.E.128 [R14.64], R4 ;  /* 0x000000040e00d985 */ /* 0x010fe8000c101d14 */
[----:B------:R-:W2:Y:S04]  /*6f50*/  @!P0 LDS.128 R4, [R132+0xd100] ;  /* 0x00d1000084048984 */ /* 0x000ea80000000c00 */
[----:B--2---:R2:W-:Y:S02]  /*6f60*/  @!P0 ST.E.128 [R2.64], R4 ;  /* 0x0000000402008985 */ /* 0x0045e4000c101d14 */
.L_x_95:
[----:B------:R-:W-:Y:S05]  /*6f70*/  BSYNC B0 ;  /* 0x0000000000007941 */ /* 0x000fea0003800000 */
.L_x_94:
[----:B--2---:R2:W4:Y:S01]  /*6f80*/  SHFL.IDX PT, R3, R141, 0x2, 0x181f ;  /* 0x00581f008d037f89 */ /* 0x00452200000e0000 */
[----:B------:R-:W-:Y:S01]  /*6f90*/  ISETP.GE.AND P0, PT, R0, 0x41, PT ;  /* 0x000000410000780c */ /* 0x000fe20003f06270 */
[----:B------:R-:W-:Y:S02]  /*6fa0*/  BSSY B0, `(.L_x_96) ;  /* 0x000000d000007945 */ /* 0x000fe40003800000 */
[----:B---3--:R2:W3:Y:S10]  /*6fb0*/  SHFL.IDX PT, R2, R162, 0x2, 0x181f ;  /* 0x00581f00a2027f89 */ /* 0x0084f400000e0000 */
[----:B------:R-:W-:-:S05]  /*6fc0*/  @!P0 BRA `(.L_x_97) ;  /* 0x000000a000008947 */ /* 0x000fca0003800000 */
[----:B------:R-:W5:Y:S01]  /*6fd0*/  @!P5 LDS.128 R4, [R132+0xa100] ;  /* 0x00a100008404d984 */ /* 0x000f620000000c00 */
[CC--:B---3--:R-:W-:Y:S04]  /*6fe0*/  @!P5 LEA R14, P0, R10.reuse, R2.reuse, 0x1 ;  /* 0x000000020a0ed211 */ /* 0x0c8fe800078008ff */
[-C--:B----4-:R-:W-:Y:S02]  /*6ff0*/  @!P5 LEA.HI.X R15, R10, R3.reuse, R11, 0x1, P0 ;  /* 0x000000030a0fd211 */ /* 0x090fe400000f0c0b */
[----:B------:R-:W-:Y:S11]  /*7000*/  ISETP.GE.AND P0, PT, R136, c[0x0][0x1d4], PT ;  /* 0x0000750088007a0c */ /* 0x000ff60003f06270 */
[----:B------:R-:W-:Y:S02]  /*7010*/  @!UPT UIADD3 URZ, URZ, URZ, URZ ;  /* 0x0000003f3f3ff290 */ /* 0x000fe4000fffe03f */
[C---:B------:R-:W-:Y:S04]  /*7020*/  @!P0 LEA R2, P1, R129.reuse, R2, 0x1 ;  /* 0x0000000281028211 */ /* 0x040fe800078208ff */
[----:B------:R-:W-:Y:S01]  /*7030*/  @!P0 LEA.HI.X R3, R129, R3, R109, 0x1, P1 ;  /* 0x0000000381038211 */ /* 0x000fe200008f0c6d */
[----:B-----5:R-:W-:Y:S04]  /*7040*/  @!P5 ST.E.128 [R14.64], R4 ;  /* 0x000000040e00d985 */ /* 0x020fe8000c101d14 */
[----:B------:R-:W3:Y:S04]  /*7050*/  @!P0 LDS.128 R4, [R132+0xe100] ;  /* 0x00e1000084048984 */ /* 0x000ee80000000c00 */
[----:B---3--:R3:W-:Y:S02]  /*7060*/  @!P0 ST.E.128 [R2.64], R4 ;  /* 0x0000000402008985 */ /* 0x0087e4000c101d14 */
.L_x_97:
[----:B------:R-:W-:Y:S05]  /*7070*/  BSYNC B0 ;  /* 0x0000000000007941 */ /* 0x000fea0003800000 */
.L_x_96:
[----:B-12---:R-:W1:Y:S01]  /*7080*/  SHFL.IDX PT, R141, R141, 0x3, 0x181f ;  /* 0x00781f008d8d7f89 */ /* 0x006e6200000e0000 */
[----:B------:R-:W-:Y:S03]  /*7090*/  ISETP.GE.AND P0, PT, R0, 0x61, PT ;  /* 0x000000610000780c */ /* 0x000fe60003f06270 */
[----:B------:R-:W2:Y:S10]  /*70a0*/  SHFL.IDX PT, R162, R162, 0x3, 0x181f ;  /* 0x00781f00a2a27f89 */ /* 0x000eb400000e0000 */
[----:B------:R-:W-:-:S05]  /*70b0*/  @!P0 BRA `(.L_x_83) ;  /* 0x000000a000008947 */ /* 0x000fca0003800000 */
[----:B---3--:R-:W3:Y:S01]  /*70c0*/  @!P5 LDS.128 R4, [R132+0xb100] ;  /* 0x00b100008404d984 */ /* 0x008ee20000000c00 */
[CC--:B--2---:R-:W-:Y:S04]  /*70d0*/  @!P5 LEA R2, P0, R10.reuse, R162.reuse, 0x1 ;  /* 0x000000a20a02d211 */ /* 0x0c4fe800078008ff */
[-C--:B-1--4-:R-:W-:Y:S02]  /*70e0*/  @!P5 LEA.HI.X R3, R10, R141.reuse, R11, 0x1, P0 ;  /* 0x0000008d0a03d211 */ /* 0x092fe400000f0c0b */
[----:B------:R-:W-:Y:S11]  /*70f0*/  ISETP.GE.AND P0, PT, R136, c[0x0][0x1d4], PT ;  /* 0x0000750088007a0c */ /* 0x000ff60003f06270 */
[----:B------:R-:W-:Y:S02]  /*7100*/  @!UPT UIADD3 URZ, URZ, URZ, URZ ;  /* 0x0000003f3f3ff290 */ /* 0x000fe4000fffe03f */
[C---:B------:R-:W-:Y:S04]  /*7110*/  @!P0 LEA R162, P1, R129.reuse, R162, 0x1 ;  /* 0x000000a281a28211 */ /* 0x040fe800078208ff */
[----:B------:R-:W-:Y:S01]  /*7120*/  @!P0 LEA.HI.X R163, R129, R141, R109, 0x1, P1 ;  /* 0x0000008d81a38211 */ /* 0x000fe200008f0c6d */
[----:B---3--:R-:W-:Y:S04]  /*7130*/  @!P5 ST.E.128 [R2.64], R4 ;  /* 0x000000040200d985 */ /* 0x008fe8000c101d14 */
[----:B------:R-:W1:Y:S04]  /*7140*/  @!P0 LDS.128 R4, [R132+0xf100] ;  /* 0x00f1000084048984 */ /* 0x000e680000000c00 */
[----:B-1----:R1:W-:Y:S02]  /*7150*/  @!P0 ST.E.128 [R162.64], R4 ;  /* 0x00000004a2008985 */ /* 0x0023e4000c101d14 */
.L_x_83:
[----:B------:R-:W-:Y:S05]  /*7160*/  BSYNC B2 ;  /* 0x0000000000027941 */ /* 0x000fea0003800000 */
.L_x_60:
[----:B------:R-:W-:Y:S01]  /*7170*/  IMAD.IADD R79, R83, 0x1, -R79 ;  /* 0x00000001534f7824 */ /* 0x000fe200078e0a4f */
[----:B------:R-:W-:Y:S01]  /*7180*/  LEA R14, P0, R131, R154, 0x7 ;  /* 0x0000009a830e7211 */ /* 0x000fe200078038ff */
[----:B------:R-:W-:Y:S01]  /*7190*/  BSSY B0, `(.L_x_98) ;  /* 0x0000057000007945 */ /* 0x000fe20003800000 */
[----:B------:R-:W-:Y:S02]  /*71a0*/  ISETP.NE.AND P6, PT, R139, RZ, PT ;  /* 0x000000ff8b00720c */ /* 0x000fe40003fc5270 */
[C---:B------:R-:W-:Y:S02]  /*71b0*/  ISETP.GE.AND P2, PT, R79.reuse, 0x21, PT ;  /* 0x000000214f00780c */ /* 0x040fe40003f46270 */
[----:B------:R-:W-:Y:S02]  /*71c0*/  ISETP.GE.AND P1, PT, R79, 0x41, PT ;  /* 0x000000414f00780c */ /* 0x000fe40003f26270 */
[----:B------:R-:W-:Y:S02]  /*71d0*/  LEA.HI.X.SX32 R15, R131, R155, 0x7, P0 ;  /* 0x0000009b830f7211 */ /* 0x000fe400000f3eff */
[----:B------:R-:W-:Y:S07]  /*71e0*/  IADD3 R75, -R137, R75, RZ ;  /* 0x0000004b894b7210 */ /* 0x000fee0007ffe1ff */
[----:B-1----:R-:W-:Y:S01]  /*71f0*/  @P2 IMAD.MOV.U32 R18, RZ, RZ, R146 ;  /* 0x000000ffff122224 */ /* 0x002fe200078e0092 */
[C---:B---3--:R-:W-:Y:S02]  /*7200*/  @P2 IADD3 R2, P0, R14.reuse, 0x20, RZ ;  /* 0x000000200e022810 */ /* 0x048fe40007f1e0ff */
[-C--:B------:R-:W-:Y:S03]  /*7210*/  @P2 MOV R19, R82.reuse ;  /* 0x0000005200132202 */ /* 0x080fe60000000f00 */
[----:B------:R-:W-:Y:S01]  /*7220*/  @P2 IMAD.X R0, RZ, RZ, R15, P0 ;  /* 0x000000ffff002224 */ /* 0x000fe200000e060f */
[----:B------:R-:W-:Y:S01]  /*7230*/  @P1 IADD3 R4, P0, R14, 0x40, RZ ;  /* 0x000000400e041810 */ /* 0x000fe20007f1e0ff */
[----:B------:R-:W-:Y:S03]  /*7240*/  @P2 IMAD.WIDE.U32 R18, R2, c[0x0][0x258], R18 ;  /* 0x0000960002122a25 */ /* 0x000fe600078e0012 */
[----:B----4-:R-:W-:Y:S01]  /*7250*/  @P1 IADD3.X R3, RZ, R15, RZ, P0, !PT ;  /* 0x0000000fff031210 */ /* 0x010fe200007fe4ff */
[----:B------:R-:W-:Y:S01]  /*7260*/  @P2 IMAD R0, R0, c[0x0][0x258], RZ ;  /* 0x0000960000002a24 */ /* 0x000fe200078e02ff */
[----:B------:R-:W-:Y:S03]  /*7270*/  ISETP.GE.AND P0, PT, R79, 0x61, PT ;  /* 0x000000614f00780c */ /* 0x000fe60003f06270 */
[----:B------:R-:W-:Y:S02]  /*7280*/  @P2 IMAD R0, R2, c[0x0][0x25c], R0 ;  /* 0x0000970002002a24 */ /* 0x000fe400078e0200 */
[----:B------:R-:W-:Y:S02]  /*7290*/  @P1 IMAD R3, R3, c[0x0][0x258], RZ ;  /* 0x0000960003031a24 */ /* 0x000fe400078e02ff */
[----:B------:R-:W-:Y:S01]  /*72a0*/  @P2 IMAD.IADD R0, R19, 0x1, R0 ;  /* 0x0000000113002824 */ /* 0x000fe200078e0200 */
[-C--:B------:R-:W-:Y:S01]  /*72b0*/  @P1 MOV R19, R82.reuse ;  /* 0x0000005200131202 */ /* 0x080fe20000000f00 */
[----:B------:R-:W-:Y:S04]  /*72c0*/  @P1 IMAD R3, R4, c[0x0][0x25c], R3 ;  /* 0x0000970004031a24 */ /* 0x000fe800078e0203 */
[----:B------:R-:W-:Y:S05]  /*72d0*/  @P0 IADD3 R6, P3, R14, 0x60, RZ ;  /* 0x000000600e060810 */ /* 0x000fea0007f7e0ff */
[----:B------:R-:W-:Y:S01]  /*72e0*/  @P0 IMAD.X R5, RZ, RZ, R15, P3 ;  /* 0x000000ffff050224 */ /* 0x000fe200018e060f */
[----:B------:R-:W-:Y:S03]  /*72f0*/  ISETP.GE.AND P3, PT, R79, 0x1, PT ;  /* 0x000000014f00780c */ /* 0x000fe60003f66270 */
[----:B------:R-:W-:Y:S04]  /*7300*/  @P0 IMAD R5, R5, c[0x0][0x258], RZ ;  /* 0x0000960005050a24 */ /* 0x000fe800078e02ff */
[----:B------:R-:W-:Y:S06]  /*7310*/  @P0 IMAD R5, R6, c[0x0][0x25c], R5 ;  /* 0x0000970006050a24 */ /* 0x000fec00078e0205 */
[----:B------:R-:W-:Y:S01]  /*7320*/  @P3 MOV R17, R82 ;  /* 0x0000005200113202 */ /* 0x000fe20000000f00 */
[----:B------:R-:W-:Y:S02]  /*7330*/  @P3 IMAD R7, R15, c[0x0][0x258], RZ ;  /* 0x000096000f073a24 */ /* 0x000fe400078e02ff */
[----:B------:R-:W-:Y:S02]  /*7340*/  @P3 IMAD.MOV.U32 R16, RZ, RZ, R146 ;  /* 0x000000ffff103224 */ /* 0x000fe400078e0092 */
[C---:B------:R-:W-:Y:S02]  /*7350*/  @P3 IMAD R7, R14.reuse, c[0x0][0x25c], R7 ;  /* 0x000097000e073a24 */ /* 0x040fe400078e0207 */
[----:B------:R-:W-:Y:S04]  /*7360*/  @P3 IMAD.WIDE.U32 R16, R14, c[0x0][0x258], R16 ;  /* 0x000096000e103a25 */ /* 0x000fe800078e0010 */
[----:B------:R-:W-:Y:S01]  /*7370*/  @P3 IMAD.IADD R7, R17, 0x1, R7 ;  /* 0x0000000111073824 */ /* 0x000fe200078e0207 */
[C---:B------:R-:W-:Y:S04]  /*7380*/  @P3 LEA R14, P4, R16.reuse, c[0x0][0x250], 0x1 ;  /* 0x00009400100e3a11 */ /* 0x040fe800078808ff */
[----:B------:R-:W-:Y:S02]  /*7390*/  @P3 LEA.HI.X R15, R16, c[0x0][0x254], R7, 0x1, P4 ;  /* 0x00009500100f3a11 */ /* 0x000fe400020f0c07 */
[C---:B------:R-:W-:Y:S04]  /*73a0*/  @P2 LEA R16, P4, R18.reuse, c[0x0][0x250], 0x1 ;  /* 0x0000940012102a11 */ /* 0x040fe800078808ff */
[----:B------:R-:W-:Y:S01]  /*73b0*/  @P2 LEA.HI.X R17, R18, c[0x0][0x254], R0, 0x1, P4 ;  /* 0x0000950012112a11 */ /* 0x000fe200020f0c00 */
[----:B------:R-:W-:Y:S02]  /*73c0*/  @P1 IMAD.MOV.U32 R18, RZ, RZ, R146 ;  /* 0x000000ffff121224 */ /* 0x000fe400078e0092 */
[----:B------:R-:W-:Y:S02]  /*73d0*/  IMAD R0, R77, c[0x0][0x208], RZ ;  /* 0x000082004d007a24 */ /* 0x000fe400078e02ff */
[----:B------:R-:W-:Y:S04]  /*73e0*/  @P1 IMAD.WIDE.U32 R18, R4, c[0x0][0x258], R18 ;  /* 0x0000960004121a25 */ /* 0x000fe800078e0012 */
[----:B------:R-:W-:Y:S01]  /*73f0*/  @P1 IMAD.IADD R3, R19, 0x1, R3 ;  /* 0x0000000113031824 */ /* 0x000fe200078e0203 */
[----:B------:R-:W-:Y:S01]  /*7400*/  @P1 LEA R2, P4, R18, c[0x0][0x250], 0x1 ;  /* 0x0000940012021a11 */ /* 0x000fe200078808ff */
[----:B------:R-:W-:Y:S02]  /*7410*/  @P0 IMAD.MOV.U32 R19, RZ, RZ, R82 ;  /* 0x000000ffff130224 */ /* 0x000fe400078e0052 */
[----:B------:R-:W-:Y:S01]  /*7420*/  IMAD R0, R78, c[0x0][0x20c], R0 ;  /* 0x000083004e007a24 */ /* 0x000fe200078e0200 */
[----:B------:R-:W-:Y:S02]  /*7430*/  @P1 LEA.HI.X R3, R18, c[0x0][0x254], R3, 0x1, P4 ;  /* 0x0000950012031a11 */ /* 0x000fe400020f0c03 */
[----:B------:R-:W-:Y:S05]  /*7440*/  @P0 MOV R18, R146 ;  /* 0x0000009200120202 */ /* 0x000fea0000000f00 */
[----:B------:R-:W-:Y:S05]  /*7450*/  @P0 IMAD.WIDE.U32 R18, R6, c[0x0][0x258], R18 ;  /* 0x0000960006120a25 */ /* 0x000fea00078e0012 */
[C---:B------:R-:W-:Y:S02]  /*7460*/  @P0 LEA R4, P4, R18.reuse, c[0x0][0x250], 0x1 ;  /* 0x0000940012040a11 */ /* 0x040fe400078808ff */
[----:B------:R-:W-:Y:S04]  /*7470*/  @P0 IADD3 R5, R19, R5, RZ ;  /* 0x0000000513050210 */ /* 0x000fe80007ffe0ff */
[----:B------:R-:W-:Y:S02]  /*7480*/  @P0 LEA.HI.X R5, R18, c[0x0][0x254], R5, 0x1, P4 ;  /* 0x0000950012050a11 */ /* 0x000fe400020f0c05 */
[----:B------:R-:W-:Y:S11]  /*7490*/  ISETP.NE.AND P4, PT, R140, RZ, PT ;  /* 0x000000ff8c00720c */ /* 0x000ff60003f85270 */
[----:B------:R-:W-:Y:S02]  /*74a0*/  @!UPT UIADD3 URZ, URZ, URZ, URZ ;  /* 0x0000003f3f3ff290 */ /* 0x000fe4000fffe03f */
[----:B------:R-:W-:Y:S01]  /*74b0*/  @!PT LDS RZ, [RZ] ;  /* 0x00000000fffff984 */ /* 0x000fe20000000800 */
[----:B------:R-:W-:Y:S01]  /*74c0*/  @!PT LDS RZ, [RZ] ;  /* 0x00000000fffff984 */ /* 0x000fe20000000800 */
[----:B------:R-:W-:Y:S01]  /*74d0*/  @!PT LDS RZ, [RZ] ;  /* 0x00000000fffff984 */ /* 0x000fe20000000800 */
[----:B------:R1:W-:Y:S04]  /*74e0*/  @P3 LDGSTS.E.BYPASS.LTC128B.128 [R132+0x100], [R14.64], !P4 ;  /* 0x001000000e843fae */ /* 0x0003e8000e101d54 */
[----:B------:R1:W-:Y:S04]  /*74f0*/  @P3 LDGSTS.E.BYPASS.LTC128B.128 [R132+0x4100], [R14.64+0x80], !P6 ;  /* 0x041000800e843fae */ /* 0x0003e8000f101d54 */
[----:B------:R1:W-:Y:S04]  /*7500*/  @P2 LDGSTS.E.BYPASS.LTC128B.128 [R132+0x1100], [R16.64], !P4 ;  /* 0x0110000010842fae */ /* 0x0003e8000e101d54 */
[----:B------:R1:W-:Y:S04]  /*7510*/  @P2 LDGSTS.E.BYPASS.LTC128B.128 [R132+0x5100], [R16.64+0x80], !P6 ;  /* 0x0510008010842fae */ /* 0x0003e8000f101d54 */
[----:B------:R3:W-:Y:S04]  /*7520*/  @P1 LDGSTS.E.BYPASS.LTC128B.128 [R132+0x2100], [R2.64], !P4 ;  /* 0x0210000002841fae */ /* 0x0007e8000e101d54 */
[----:B------:R3:W-:Y:S04]  /*7530*/  @P1 LDGSTS.E.BYPASS.LTC128B.128 [R132+0x6100], [R2.64+0x80], !P6 ;  /* 0x0610008002841fae */ /* 0x0007e8000f101d54 */
[----:B------:R4:W-:Y:S04]  /*7540*/  @P0 LDGSTS.E.BYPASS.LTC128B.128 [R132+0x3100], [R4.64], !P4 ;  /* 0x0310000004840fae */ /* 0x0009e8000e101d54 */
[----:B------:R4:W-:Y:S04]  /*7550*/  @P0 LDGSTS.E.BYPASS.LTC128B.128 [R132+0x7100], [R4.64+0x80], !P6 ;  /* 0x0710008004840fae */ /* 0x0009e8000f101d54 */
[----:B------:R-:W0:Y:S01]  /*7560*/  LDGDEPBAR ;  /* 0x00000000000079af */ /* 0x000e220000000000 */
[----:B---3--:R-:W-:Y:S04]  /*7570*/  IMAD.WIDE.U32 R2, R78, c[0x0][0x208], RZ ;  /* 0x000082004e027a25 */ /* 0x008fe800078e00ff */
[----:B------:R-:W-:Y:S02]  /*7580*/  IMAD.IADD R3, R3, 0x1, R0 ;  /* 0x0000000103037824 */ /* 0x000fe400078e0200 */
[----:B------:R-:W-:Y:S02]  /*7590*/  IMAD R0, R76, c[0x0][0x218], RZ ;  /* 0x000086004c007a24 */ /* 0x000fe400078e02ff */
[----:B----4-:R-:W-:Y:S01]  /*75a0*/  IMAD.WIDE.U32 R4, R114, c[0x0][0x218], R2 ;  /* 0x0000860072047a25 */ /* 0x010fe200078e0002 */
[----:B------:R-:W-:Y:S04]  /*75b0*/  DEPBAR.LE SB0, 0x0 ;  /* 0x000080000000791a */ /* 0x000fe80000000000 */
[----:B------:R-:W-:Y:S01]  /*75c0*/  BAR.SYNC.DEFER_BLOCKING 0x0 ;  /* 0x0000000000007b1d */ /* 0x000fe20000010000 */
[----:B------:R-:W-:Y:S01]  /*75d0*/  IADD3 R3, P0, R4, UR34, RZ ;  /* 0x0000002204037c10 */ /* 0x000fe2000ff1e0ff */
[----:B------:R-:W-:Y:S05]  /*75e0*/  IMAD R0, R114, c[0x0][0x21c], R0 ;  /* 0x0000870072007a24 */ /* 0x000fea00078e0200 */
[----:B------:R-:W-:Y:S02]  /*75f0*/  IADD3.X R0, R5, UR32, R0, P0, !PT ;  /* 0x0000002005007c10 */ /* 0x000fe400087fe400 */
[C---:B------:R-:W-:Y:S04]  /*7600*/  LEA R2, P0, R3.reuse, c[0x0][0x1f8], 0x1 ;  /* 0x00007e0003027a11 */ /* 0x040fe800078008ff */
[----:B------:R-:W-:Y:S02]  /*7610*/  LEA.HI.X R0, R3, c[0x0][0x1fc], R0, 0x1, P0 ;  /* 0x00007f0003007a11 */ /* 0x000fe400000f0c00 */
[----:B------:R1:W3:Y:S01]  /*7620*/  SHFL.IDX PT, R3, R2, RZ, 0x181f ;  /* 0x00181fff02037589 */ /* 0x0002e200000e0000 */
[----:B------:R-:W-:Y:S03]  /*7630*/  ISETP.GE.AND P0, PT, R75, 0x1, PT ;  /* 0x000000014b00780c */ /* 0x000fe60003f06270 */
[----:B------:R1:W4:Y:S10]  /*7640*/  SHFL.IDX PT, R4, R0, RZ, 0x181f ;  /* 0x00181fff00047589 */ /* 0x00033400000e0000 */
[----:B------:R-:W-:-:S05]  /*7650*/  @!P0 BRA `(.L_x_99) ;  /* 0x000000a000008947 */ /* 0x000fca0003800000 */
[CC--:B-1-3--:R-:W-:Y:S04]  /*7660*/  @!P5 LEA R16, P0, R10.reuse, R3.reuse, 0x1 ;  /* 0x000000030a10d211 */ /* 0x0cafe800078008ff */
[-C--:B----4-:R-:W-:Y:S02]  /*7670*/  @!P5 LEA.HI.X R17, R10, R4.reuse, R11, 0x1, P0 ;  /* 0x000000040a11d211 */ /* 0x090fe400000f0c0b */
[----:B------:R-:W-:Y:S11]  /*7680*/  ISETP.GE.AND P0, PT, R136, c[0x0][0x1d4], PT ;  /* 0x0000750088007a0c */ /* 0x000ff60003f06270 */
[----:B------:R-:W-:Y:S02]  /*7690*/  @!UPT UIADD3 URZ, URZ, URZ, URZ ;  /* 0x0000003f3f3ff290 */ /* 0x000fe4000fffe03f */
[C---:B------:R-:W-:Y:S04]  /*76a0*/  @!P0 LEA R14, P1, R129.reuse, R3, 0x1 ;  /* 0x00000003810e8211 */ /* 0x040fe800078208ff */
[----:B------:R-:W-:Y:S02]  /*76b0*/  @!P0 LEA.HI.X R15, R129, R4, R109, 0x1, P1 ;  /* 0x00000004810f8211 */ /* 0x000fe400008f0c6d */
[----:B------:R-:W1:Y:S04]  /*76c0*/  @!P5 LDS.128 R4, [R132+0x100] ;  /* 0x000100008404d984 */ /* 0x000e680000000c00 */
[----:B-1----:R-:W-:Y:S04]  /*76d0*/  @!P5 ST.E.128 [R16.64], R4 ;  /* 0x000000041000d985 */ /* 0x002fe8000c101d14 */
[----:B------:R-:W1:Y:S04]  /*76e0*/  @!P0 LDS.128 R4, [R132+0x4100] ;  /* 0x0041000084048984 */ /* 0x000e680000000c00 */
[----:B-1----:R1:W-:Y:S02]  /*76f0*/  @!P0 ST.E.128 [R14.64], R4 ;  /* 0x000000040e008985 */ /* 0x0023e4000c101d14 */
.L_x_99:
[----:B------:R-:W-:Y:S05]  /*7700*/  BSYNC B0 ;  /* 0x0000000000007941 */ /* 0x000fea0003800000 */
.L_x_98:
[----:B-1--4-:R1:W4:Y:S01]  /*7710*/  SHFL.IDX PT, R4, R0, 0x1, 0x181f ;  /* 0x00381f0000047f89 */ /* 0x01232200000e0000 */
[----:B------:R-:W-:Y:S01]  /*7720*/  ISETP.GE.AND P0, PT, R75, 0x21, PT ;  /* 0x000000214b00780c */ /* 0x000fe20003f06270 */
[----:B------:R-:W-:Y:S02]  /*7730*/  BSSY B0, `(.L_x_100) ;  /* 0x000000d000007945 */ /* 0x000fe40003800000 */
[----:B---3--:R1:W3:Y:S10]  /*7740*/  SHFL.IDX PT, R3, R2, 0x1, 0x181f ;  /* 0x00381f0002037f89 */ /* 0x0082f400000e0000 */
[----:B------:R-:W-:-:S05]  /*7750*/  @!P0 BRA `(.L_x_101) ;  /* 0x000000a000008947 */ /* 0x000fca0003800000 */
[CC--:B---3--:R-:W-:Y:S04]  /*7760*/  @!P5 LEA R16, P0, R10.reuse, R3.reuse, 0x1 ;  /* 0x000000030a10d211 */ /* 0x0c8fe800078008ff */
[-C--:B----4-:R-:W-:Y:S02]  /*7770*/  @!P5 LEA.HI.X R17, R10, R4.reuse, R11, 0x1, P0 ;  /* 0x000000040a11d211 */ /* 0x090fe400000f0c0b */
[----:B------:R-:W-:Y:S11]  /*7780*/  ISETP.GE.AND P0, PT, R136, c[0x0][0x1d4], PT ;  /* 0x0000750088007a0c */ /* 0x000ff60003f06270 */
[----:B------:R-:W-:Y:S02]  /*7790*/  @!UPT UIADD3 URZ, URZ, URZ, URZ ;  /* 0x0000003f3f3ff290 */ /* 0x000fe4000fffe03f */
[C---:B------:R-:W-:Y:S04]  /*77a0*/  @!P0 LEA R14, P1, R129.reuse, R3, 0x1 ;  /* 0x00000003810e8211 */ /* 0x040fe800078208ff */
[----:B------:R-:W-:Y:S02]  /*77b0*/  @!P0 LEA.HI.X R15, R129, R4, R109, 0x1, P1 ;  /* 0x00000004810f8211 */ /* 0x000fe400008f0c6d */
[----:B------:R-:W3:Y:S04]  /*77c0*/  @!P5 LDS.128 R4, [R132+0x1100] ;  /* 0x001100008404d984 */ /* 0x000ee80000000c00 */
[----:B---3--:R-:W-:Y:S04]  /*77d0*/  @!P5 ST.E.128 [R16.64], R4 ;  /* 0x000000041000d985 */ /* 0x008fe8000c101d14 */
[----:B------:R-:W3:Y:S04]  /*77e0*/  @!P0 LDS.128 R4, [R132+0x5100] ;  /* 0x0051000084048984 */ /* 0x000ee80000000c00 */
[----:B---3--:R3:W-:Y:S02]  /*77f0*/  @!P0 ST.E.128 [R14.64], R4 ;  /* 0x000000040e008985 */ /* 0x0087e4000c101d14 */
.L_x_101:
[----:B------:R-:W-:Y:S05]  /*7800*/  BSYNC B0 ;  /* 0x0000000000007941 */ /* 0x000fea0003800000 */
.L_x_100:
[----:B---34-:R3:W4:Y:S01]  /*7810*/  SHFL.IDX PT, R4, R0, 0x2, 0x181f ;  /* 0x00581f0000047f89 */ /* 0x01872200000e0000 */
[----:B------:R-:W-:Y:S01]  /*7820*/  ISETP.GE.AND P0, PT, R75, 0x41, PT ;  /* 0x000000414b00780c */ /* 0x000fe20003f06270 */
[----:B------:R-:W-:Y:S02]  /*7830*/  BSSY B0, `(.L_x_102) ;  /* 0x000000d000007945 */ /* 0x000fe40003800000 */
[----:B------:R3:W1:Y:S10]  /*7840*/  SHFL.IDX PT, R3, R2, 0x2, 0x181f ;  /* 0x00581f0002037f89 */ /* 0x00067400000e0000 */
[----:B------:R-:W-:-:S05]  /*7850*/  @!P0 BRA `(.L_x_103) ;  /* 0x000000a000008947 */ /* 0x000fca0003800000 */
[CC--:B-1----:R-:W-:Y:S04]  /*7860*/  @!P5 LEA R16, P0, R10.reuse, R3.reuse, 0x1 ;  /* 0x000000030a10d211 */ /* 0x0c2fe800078008ff */
        /* <DEDUP_REMOVED lines=9> */
.L_x_103:
[----:B------:R-:W-:Y:S05]  /*7900*/  BSYNC B0 ;  /* 0x0000000000007941 */ /* 0x000fea0003800000 */
.L_x_102:
[----:B-1-3--:R-:W1:Y:S01]  /*7910*/  SHFL.IDX PT, R0, R0, 0x3, 0x181f ;  /* 0x00781f0000007f89 */ /* 0x00ae6200000e0000 */
[----:B------:R-:W-:Y:S01]  /*7920*/  ISETP.GE.AND P0, PT, R75, 0x61, PT ;  /* 0x000000614b00780c */ /* 0x000fe20003f06270 */
[----:B------:R-:W-:Y:S02]  /*7930*/  BSSY B0, `(.L_x_104) ;  /* 0x000000d000007945 */ /* 0x000fe40003800000 */
[----:B------:R-:W3:Y:S10]  /*7940*/  SHFL.IDX PT, R2, R2, 0x3, 0x181f ;  /* 0x00781f0002027f89 */ /* 0x000ef400000e0000 */
[----:B------:R-:W-:-:S05]  /*7950*/  @!P0 BRA `(.L_x_105) ;  /* 0x000000a000008947 */ /* 0x000fca0003800000 */
[----:B----4-:R-:W4:Y:S01]  /*7960*/  @!P5 LDS.128 R4, [R132+0x3100] ;  /* 0x003100008404d984 */ /* 0x010f220000000c00 */
[C---:B---3--:R-:W-:Y:S04]  /*7970*/  @!P5 LEA R14, P0, R10.reuse, R2, 0x1 ;  /* 0x000000020a0ed211 */ /* 0x048fe800078008ff */
[----:B-1----:R-:W-:Y:S02]  /*7980*/  @!P5 LEA.HI.X R15, R10, R0, R11, 0x1, P0 ;  /* 0x000000000a0fd211 */ /* 0x002fe400000f0c0b */
[----:B------:R-:W-:Y:S11]  /*7990*/  ISETP.GE.AND P0, PT, R136, c[0x0][0x1d4], PT ;  /* 0x0000750088007a0c */ /* 0x000ff60003f06270 */
[----:B------:R-:W-:Y:S02]  /*79a0*/  @!UPT UIADD3 URZ, URZ, URZ, URZ ;  /* 0x0000003f3f3ff290 */ /* 0x000fe4000fffe03f */
[C---:B------:R-:W-:Y:S04]  /*79b0*/  @!P0 LEA R2, P1, R129.reuse, R2, 0x1 ;  /* 0x0000000281028211 */ /* 0x040fe800078208ff */
[----:B------:R-:W-:Y:S01]  /*79c0*/  @!P0 LEA.HI.X R3, R129, R0, R109, 0x1, P1 ;  /* 0x0000000081038211 */ /* 0x000fe200008f0c6d */
[----:B----4-:R-:W-:Y:S04]  /*79d0*/  @!P5 ST.E.128 [R14.64], R4 ;  /* 0x000000040e00d985 */ /* 0x010fe8000c101d14 */
[----:B------:R-:W1:Y:S04]  /*79e0*/  @!P0 LDS.128 R4, [R132+0x7100] ;  /* 0x0071000084048984 */ /* 0x000e680000000c00 */
[----:B-1----:R1:W-:Y:S02]  /*79f0*/  @!P0 ST.E.128 [R2.64], R4 ;  /* 0x0000000402008985 */ /* 0x0023e4000c101d14 */
.L_x_105:
[----:B------:R-:W-:Y:S05]  /*7a00*/  BSYNC B0 ;  /* 0x0000000000007941 */ /* 0x000fea0003800000 */
.L_x_104:
[C---:B------:R-:W-:Y:S02]  /*7a10*/  ISETP.GT.AND P0, PT, R131.reuse, UR6, PT ;  /* 0x0000000683007c0c */ /* 0x040fe4000bf04270 */
[----:B------:R-:W-:Y:S11]  /*7a20*/  IADD3 R131, R131, -0x1, RZ ;  /* 0xffffffff83837810 */ /* 0x000ff60007ffe0ff */
[----:B-1-3--:R-:W-:Y:S01]  /*7a30*/  @P0 SHF.R.S32.HI R2, RZ, 0x1f, R131 ;  /* 0x0000001fff020819 */ /* 0x00afe20000011483 */
[----:B------:R-:W-:Y:S02]  /*7a40*/  @P0 IMAD R0, R88, R131, RZ ;  /* 0x0000008358000224 */ /* 0x000fe400078e02ff */
[----:B----4-:R-:W-:Y:S02]  /*7a50*/  @P0 IMAD.MOV.U32 R4, RZ, RZ, R148 ;  /* 0x000000ffff040224 */ /* 0x010fe400078e0094 */
[----:B------:R-:W-:Y:S02]  /*7a60*/  @P0 IMAD.MOV.U32 R5, RZ, RZ, R161 ;  /* 0x000000ffff050224 */ /* 0x000fe400078e00a1 */
[-C--:B------:R-:W-:Y:S02]  /*7a70*/  @P0 IMAD R0, R2, R89.reuse, R0 ;  /* 0x0000005902000224 */ /* 0x080fe400078e0200 */
[----:B------:R-:W-:Y:S04]  /*7a80*/  @P0 IMAD.WIDE.U32 R4, R131, R89, R4 ;  /* 0x0000005983040225 */ /* 0x000fe800078e0004 */
[----:B------:R-:W-:Y:S01]  /*7a90*/  @P0 IMAD.IADD R0, R5, 0x1, R0 ;  /* 0x0000000105000824 */ /* 0x000fe200078e0200 */
[C---:B------:R-:W-:Y:S04]  /*7aa0*/  @P0 LEA R2, P1, R4.reuse, c[0x0][0x220], 0x1 ;  /* 0x0000880004020a11 */ /* 0x040fe800078208ff */
[----:B------:R-:W-:Y:S02]  /*7ab0*/  @P0 LEA.HI.X R3, R4, c[0x0][0x224], R0, 0x1, P1 ;  /* 0x0000890004030a11 */ /* 0x000fe400008f0c00 */
[----:B------:R-:W-:Y:S03]  /*7ac0*/  @P0 IADD3 R18, P2, P1, R97, 0x80, R2 ;  /* 0x0000008061120810 */ /* 0x000fe6000795e002 */
[----:B------:R-:W-:Y:S01]  /*7ad0*/  @!PT LDS RZ, [RZ] ;  /* 0x00000000fffff984 */ /* 0x000fe20000000800 */
[----:B------:R-:W-:Y:S01]  /*7ae0*/  @!PT LDS RZ, [RZ] ;  /* 0x00000000fffff984 */ /* 0x000fe20000000800 */
[----:B------:R-:W-:Y:S01]  /*7af0*/  @!PT LDS RZ, [RZ] ;  /* 0x00000000fffff984 */ /* 0x000fe20000000800 */
[----:B------:R1:W-:Y:S01]  /*7b00*/  @P0 LDGSTS.E.BYPASS.LTC128B.128 [R132+0x8100], [R2.64], !P4 ;  /* 0x0810000002840fae */ /* 0x0003e2000e101d54 */
[----:B------:R-:W-:Y:S02]  /*7b10*/  @P0 IADD3.X R19, R96, RZ, R3, P2, P1 ;  /* 0x000000ff60130210 */ /* 0x000fe400017e2403 */
[-C--:B--2---:R-:W-:Y:S01]  /*7b20*/  @P0 IADD3 R20, P1, R2, R97.reuse, RZ ;  /* 0x0000006102140210 */ /* 0x084fe20007f3e0ff */
[----:B------:R1:W-:Y:S04]  /*7b30*/  @P0 LDGSTS.E.BYPASS.LTC128B.128 [R132+0xc100], [R2.64+0x80], !P6 ;  /* 0x0c10008002840fae */ /* 0x0003e8000f101d54 */
[--C-:B------:R-:W-:Y:S01]  /*7b40*/  @P0 IMAD.X R21, R3, 0x1, R96.reuse, P1 ;  /* 0x0000000103150824 */ /* 0x100fe200008e0660 */
[C---:B------:R-:W-:Y:S04]  /*7b50*/  @P0 IADD3 R16, P1, R20.reuse, R97, RZ ;  /* 0x0000006114100210 */ /* 0x040fe80007f3e0ff */
[----:B------:R1:W-:Y:S01]  /*7b60*/  @P0 LDGSTS.E.BYPASS.LTC128B.128 [R132+0x9100], [R20.64], !P4 ;  /* 0x0910000014840fae */ /* 0x0003e2000e101d54 */
[C---:B------:R-:W-:Y:S01]  /*7b70*/  @P0 IMAD.X R17, R21.reuse, 0x1, R96, P1 ;  /* 0x0000000115110824 */ /* 0x040fe200008e0660 */
[----:B------:R-:W-:Y:S02]  /*7b80*/  @P0 IADD3 R14, P1, R20, R99, RZ ;  /* 0x00000063140e0210 */ /* 0x000fe40007f3e0ff */
[----:B------:R1:W-:Y:S03]  /*7b90*/  @P0 LDGSTS.E.BYPASS.LTC128B.128 [R132+0xd100], [R18.64], !P6 ;  /* 0x0d10000012840fae */ /* 0x0003e6000f101d54 */
[----:B------:R-:W-:Y:S01]  /*7ba0*/  @P0 IMAD.X R15, R21, 0x1, R98, P1 ;  /* 0x00000001150f0824 */ /* 0x000fe200008e0662 */
[----:B------:R1:W-:Y:S01]  /*7bb0*/  @P0 LDGSTS.E.BYPASS.LTC128B.128 [R132+0xa100], [R16.64], !P4 ;  /* 0x0a10000010840fae */ /* 0x0003e2000e101d54 */
[C---:B------:R-:W-:Y:S03]  /*7bc0*/  @P0 IADD3 R6, P1, R16.reuse, R97, RZ ;  /* 0x0000006110060210 */ /* 0x040fe60007f3e0ff */
[----:B------:R1:W-:Y:S02]  /*7bd0*/  @P0 LDGSTS.E.BYPASS.LTC128B.128 [R132+0xe100], [R14.64], !P6 ;  /* 0x0e1000000e840fae */ /* 0x0003e4000f101d54 */
[C---:B------:R-:W-:Y:S01]  /*7be0*/  @P0 IMAD.X R7, R17.reuse, 0x1, R96, P1 ;  /* 0x0000000111070824 */ /* 0x040fe200008e0660 */
[----:B------:R-:W-:Y:S04]  /*7bf0*/  @P0 IADD3 R4, P1, R16, R99, RZ ;  /* 0x0000006310040210 */ /* 0x000fe80007f3e0ff */
[----:B------:R1:W-:Y:S01]  /*7c00*/  @P0 LDGSTS.E.BYPASS.LTC128B.128 [R132+0xb100], [R6.64], !P4 ;  /* 0x0b10000006840fae */ /* 0x0003e2000e101d54 */
[----:B------:R-:W-:Y:S05]  /*7c10*/  @P0 IMAD.X R5, R17, 0x1, R98, P1 ;  /* 0x0000000111050824 */ /* 0x000fea00008e0662 */
[----:B------:R1:W-:Y:S04]  /*7c20*/  @P0 LDGSTS.E.BYPASS.LTC128B.128 [R132+0xf100], [R4.64], !P6 ;  /* 0x0f10000004840fae */ /* 0x0003e8000f101d54 */
[----:B------:R-:W0:Y:S01]  /*7c30*/  LDGDEPBAR ;  /* 0x00000000000079af */ /* 0x000e220000000000 */
[----:B------:R-:W-:-:S05]  /*7c40*/  @P0 BRA `(.L_x_106) ;  /* 0xffffa02000000947 */ /* 0x000fca000383ffff */
[----:B------:R-:W-:Y:S06]  /*7c50*/  BAR.SYNC.DEFER_BLOCKING 0x0 ;  /* 0x0000000000007b1d */ /* 0x000fec0000010000 */
.L_x_59:
[----:B-12---:R-:W-:Y:S01]  /*7c60*/  UISETP.GE.AND UP0, UPT, UR9, 0x1, UPT ;  /* 0x000000010900788c */ /* 0x006fe2000bf06270 */
[----:B------:R-:W-:Y:S01]  /*7c70*/  PLOP3.LUT P2, PT, PT, PT, PT, 0x80, 0x0 ;  /* 0x000000000000781c */ /* 0x000fe20003f4f070 */
[----:B-----5:R-:W-:Y:S01]  /*7c80*/  IMAD.MOV.U32 R2, RZ, RZ, RZ ;  /* 0x000000ffff027224 */ /* 0x020fe200078e00ff */
[----:B------:R-:W-:Y:S01]  /*7c90*/  MOV R4, RZ ;  /* 0x000000ff00047202 */ /* 0x000fe20000000f00 */
[----:B------:R-:W-:Y:S01]  /*7ca0*/  IMAD.MOV.U32 R70, RZ, RZ, RZ ;  /* 0x000000ffff467224 */ /* 0x000fe200078e00ff */
[----:B------:R-:W-:Y:S01]  /*7cb0*/  CS2R R74, SRZ ;  /* 0x00000000004a7805 */ /* 0x000fe2000001ff00 */
[----:B------:R-:W-:Y:S01]  /*7cc0*/  PLOP3.LUT P0, PT, PT, PT, UP0, 0x80, 0x0 ;  /* 0x000000000000781c */ /* 0x000fe20003f0f008 */
[----:B------:R-:W-:Y:S01]  /*7cd0*/  IMAD.MOV.U32 R68, RZ, RZ, RZ ;  /* 0x000000ffff447224 */ /* 0x000fe200078e00ff */
[----:B------:R-:W-:Y:S01]  /*7ce0*/  CS2R R6, SRZ ;  /* 0x0000000000067805 */ /* 0x000fe2000001ff00 */
[----:B------:R-:W-:Y:S01]  /*7cf0*/  MOV R72, RZ ;  /* 0x000000ff00487202 */ /* 0x000fe20000000f00 */
        /* <DEDUP_REMOVED lines=28> */
[----:B------:R-:W-:Y:S01]  /*7ec0*/  IMAD.MOV.U32 R8, RZ, RZ, RZ ;  /* 0x000000ffff087224 */ /* 0x000fe200078e00ff */
[----:B------:R-:W-:Y:S05]  /*7ed0*/  @!P0 BRA `(.L_x_107) ;  /* 0x0000d45000008947 */ /* 0x000fea0003800000 */
[----:B------:R-:W-:Y:S02]  /*7ee0*/  ULDC.64 UR4, c[0x0][0x340] ;  /* 0x0000d00000047ab9 */ /* 0x000fe40000000a00 */
[----:B------:R-:W-:-:S02]  /*7ef0*/  UISETP.NE.U32.AND UP0, UPT, URZ, UR4, UPT ;  /* 0x000000043f00728c */ /* 0x000fc4000bf05070 */
[----:B------:R-:W-:Y:S02]  /*7f00*/  ULDC.64 UR16, c[0x0][0x340] ;  /* 0x0000d00000107ab9 */ /* 0x000fe40000000a00 */
[----:B------:R-:W-:-:S06]  /*7f10*/  UISETP.NE.AND.EX UP0, UPT, URZ, UR5, UPT, UP0 ;  /* 0x000000053f00728c */ /* 0x000fcc000bf05300 */
[----:B------:R-:W-:-:S05]  /*7f20*/  PLOP3.LUT P0, PT, PT, PT, UP0, 0x80, 0x0 ;  /* 0x000000000000781c */ /* 0x000fca0003f0f008 */
[----:B------:R-:W-:Y:S02]  /*7f30*/  @UP0 UMOV UR4, 0x4 ;  /* 0x0000000400040882 */ /* 0x000fe40000000000 */
[----:B------:R-:W-:-:S06]  /*7f40*/  @UP0 UIMAD.WIDE UR4, UR19, UR4, UR16 ;  /* 0x00000004130402a5 */ /* 0x000fcc000f8e0210 */
[----:B------:R-:W-:Y:S02]  /*7f50*/  IMAD.U32 R2, RZ, RZ, UR4 ;  /* 0x00000004ff027e24 */ /* 0x000fe4000f8e00ff */
[----:B------:R-:W-:Y:S01]  /*7f60*/  IMAD.U32 R3, RZ, RZ, UR5 ;  /* 0x00000005ff037e24 */ /* 0x000fe2000f8e00ff */
[----:B------:R-:W-:Y:S01]  /*7f70*/  SHF.R.S32.HI R5, RZ, 0x1f, R73 ;  /* 0x0000001fff057819 */ /* 0x000fe20000011449 */
[----:B------:R-:W-:Y:S01]  /*7f80*/  UIADD3 UR24, UR7, -0x80, URZ ;  /* 0xffffff8007187890 */ /* 0x000fe2000fffe03f */
[----:B------:R-:W-:Y:S01]  /*7f90*/  IMAD.MOV.U32 R239, RZ, RZ, c[0x0][0x2b8] ;  /* 0x0000ae00ffef7624 */ /* 0x000fe200078e00ff */
[----:B------:R-:W-:Y:S01]  /*7fa0*/  ULDC.64 UR4, c[0x0][0x2b0] ;  /* 0x0000ac0000047ab9 */ /* 0x000fe20000000a00 */
[----:B------:R-:W-:Y:S01]  /*7fb0*/  LEA.HI R10, R5, R73, RZ, 0x3 ;  /* 0x00000049050a7211 */ /* 0x000fe200078f18ff */
[----:B------:R1:W2:Y:S01]  /*7fc0*/  @P0 LDG.E R2, [R2.64] ;  /* 0x0000001402020981 */ /* 0x0002a2000c1e1900 */
[----:B------:R-:W-:-:S03]  /*7fd0*/  IMAD.MOV.U32 R241, RZ, RZ, RZ ;  /* 0x000000fffff17224 */ /* 0x000fc600078e00ff */
[----:B------:R-:W-:Y:S01]  /*7fe0*/  BAR.SYNC.DEFER_BLOCKING 0x0 ;  /* 0x0000000000007b1d */ /* 0x000fe20000010000 */
[----:B------:R-:W-:Y:S02]  /*7ff0*/  ISETP.NE.AND P1, PT, R239, 0x1, PT ;  /* 0x00000001ef00780c */ /* 0x000fe40003f25270 */
[----:B-1----:R-:W-:Y:S02]  /*8000*/  LOP3.LUT R3, R10, 0xfffffff8, RZ, 0xc0, !PT ;  /* 0xfffffff80a037812 */ /* 0x002fe400078ec0ff */
[----:B------:R-:W-:-:S03]  /*8010*/  SHF.R.S32.HI R10, RZ, 0x3, R10 ;  /* 0x00000003ff0a7819 */ /* 0x000fc6000001140a */
[----:B------:R-:W-:-:S04]  /*8020*/  IMAD.IADD R3, R73, 0x1, -R3 ;  /* 0x0000000149037824 */ /* 0x000fc800078e0a03 */
[----:B------:R-:W-:-:S05]  /*8030*/  IMAD R240, R3, 0x20, R10 ;  /* 0x0000002003f07824 */ /* 0x000fca00078e020a */
[----:B------:R-:W-:Y:S01]  /*8040*/  IADD3 R242, R240, UR24, RZ ;  /* 0x00000018f0f27c10 */ /* 0x000fe2000fffe0ff */
[----:B------:R-:W-:Y:S01]  /*8050*/  USHF.R.S32.HI UR25, URZ, 0x1f, UR15 ;  /* 0x0000001f3f197899 */ /* 0x000fe2000801140f */
[----:B------:R-:W-:-:S04]  /*8060*/  IMAD.U32 R8, RZ, RZ, UR12 ;  /* 0x0000000cff087e24 */ /* 0x000fc8000f8e00ff */
[----:B------:R-:W-:Y:S01]  /*8070*/  IMAD R8, R8, 0x80, R240 ;  /* 0x0000008008087824 */ /* 0x000fe200078e02f0 */
[----:B--2---:R1:W2:Y:S01]  /*8080*/  @P0 R2UR UR16, R2 ;  /* 0x00000000021003c2 */ /* 0x0042a200000e0000 */
[C---:B------:R-:W-:Y:S01]  /*8090*/  ISETP.GE.AND P0, PT, R242.reuse, UR9, PT ;  /* 0x00000009f2007c0c */ /* 0x040fe2000bf06270 */
[----:B--2---:R-:W-:Y:S01]  /*80a0*/  @!UP0 UMOV UR16, UR19 ;  /* 0x0000001300108c82 */ /* 0x004fe20008000000 */
[----:B------:R-:W-:Y:S01]  /*80b0*/  IADD3 R242, R242, UR14, RZ ;  /* 0x0000000ef2f27c10 */ /* 0x000fe2000fffe0ff */
[----:B------:R-:W-:Y:S01]  /*80c0*/  USHF.R.S32.HI UR6, URZ, 0x1f, UR16 ;  /* 0x0000001f3f067899 */ /* 0x000fe20008011410 */
[----:B------:R-:W-:Y:S01]  /*80d0*/  ISETP.GT.OR P0, PT, R240, 0x7f, P0 ;  /* 0x0000007ff000780c */ /* 0x000fe20000704670 */
[----:B------:R-:W-:Y:S02]  /*80e0*/  UIMAD.WIDE.U32 UR22, UR16, UR4, URZ ;  /* 0x00000004101672a5 */ /* 0x000fe4000f8e003f */
[----:B------:R-:W-:Y:S01]  /*80f0*/  UIMAD UR6, UR6, UR4, URZ ;  /* 0x00000004060672a4 */ /* 0x000fe2000f8e023f */
[----:B------:R-:W-:-:S03]  /*8100*/  @P1 IMAD.HI.U32 R0, R242, c[0x0][0x2bc], RZ ;  /* 0x0000af00f2001a27 */ /* 0x000fc600078e00ff */
[----:B------:R-:W-:-:S03]  /*8110*/  UIMAD UR6, UR16, UR5, UR6 ;  /* 0x00000005100672a4 */ /* 0x000fc6000f8e0206 */
[----:B------:R-:W-:Y:S02]  /*8120*/  ULDC.64 UR4, c[0x0][0x178] ;  /* 0x00005e0000047ab9 */ /* 0x000fe40000000a00 */
[----:B------:R-:W-:Y:S01]  /*8130*/  UIADD3 UR6, UR23, UR6, URZ ;  /* 0x0000000617067290 */ /* 0x000fe2000fffe03f */
[----:B-1----:R-:W-:Y:S01]  /*8140*/  IMAD.MOV.U32 R2, RZ, RZ, R242 ;  /* 0x000000ffff027224 */ /* 0x002fe200078e00f2 */
[----:B------:R-:W-:Y:S01]  /*8150*/  @P1 SHF.R.U32.HI R2, RZ, c[0x0][0x2c0], R0 ;  /* 0x0000b000ff021a19 */ /* 0x000fe20000011600 */
[----:B------:R-:W-:-:S03]  /*8160*/  ULDC.64 UR16, c[0x0][0x348] ;  /* 0x0000d20000107ab9 */ /* 0x000fc60000000a00 */
[----:B------:R-:W-:-:S04]  /*8170*/  @!P0 IADD3 R4, P2, R2, UR22, RZ ;  /* 0x0000001602048c10 */ /* 0x000fc8000ff5e0ff */
[----:B------:R-:W-:Y:S02]  /*8180*/  @!P0 LEA R6, P1, R4, c[0x0][0x2a0], 0x2 ;  /* 0x0000a80004068a11 */ /* 0x000fe400078210ff */
[----:B------:R-:W-:-:S04]  /*8190*/  @!P0 LEA.HI.X.SX32 R0, R2, UR6, 0x1, P2 ;  /* 0x0000000602008c11 */ /* 0x000fc800090f0eff */
[----:B------:R-:W-:-:S05]  /*81a0*/  @!P0 LEA.HI.X R7, R4, c[0x0][0x2a4], R0, 0x2, P1 ;  /* 0x0000a90004078a11 */ /* 0x000fca00008f1400 */
[----:B------:R1:W2:Y:S01]  /*81b0*/  @!P0 LDG.E R241, [R6.64] ;  /* 0x0000001406f18981 */ /* 0x0002a2000c1e1900 */
[----:B------:R-:W-:Y:S01]  /*81c0*/  IMAD.MOV.U32 R0, RZ, RZ, c[0x0][0x2c4] ;  /* 0x0000b100ff007624 */ /* 0x000fe200078e00ff */
[----:B------:R-:W-:Y:S01]  /*81d0*/  UIMAD UR25, UR25, UR4, URZ ;  /* 0x00000004191972a4 */ /* 0x000fe2000f8e023f */
[----:B------:R-:W-:Y:S01]  /*81e0*/  IMAD.MOV.U32 R4, RZ, RZ, R8 ;  /* 0x000000ffff047224 */ /* 0x000fe200078e0008 */
[----:B------:R-:W-:Y:S01]  /*81f0*/  UISETP.NE.U32.AND UP0, UPT, URZ, UR16, UPT ;  /* 0x000000103f00728c */ /* 0x000fe2000bf05070 */
[----:B------:R-:W-:Y:S01]  /*8200*/  IMAD.MOV R2, RZ, RZ, -R2 ;  /* 0x000000ffff027224 */ /* 0x000fe200078e0a02 */
[----:B------:R-:W-:Y:S01]  /*8210*/  ISETP.NE.AND P0, PT, R0, 0x1, PT ;  /* 0x000000010000780c */ /* 0x000fe20003f05270 */
[----:B------:R-:W-:Y:S01]  /*8220*/  UIMAD.WIDE.U32 UR26, UR15, UR4, URZ ;  /* 0x000000040f1a72a5 */ /* 0x000fe2000f8e003f */
[----:B------:R-:W-:Y:S01]  /*8230*/  IMAD.SHL.U32 R34, R10, 0x40, RZ ;  /* 0x000000400a227824 */ /* 0x000fe200078e00ff */
[----:B------:R-:W-:Y:S01]  /*8240*/  UIMAD UR25, UR15, UR5, UR25 ;  /* 0x000000050f1972a4 */ /* 0x000fe2000f8e0219 */
[----:B------:R-:W-:Y:S01]  /*8250*/  IMAD R242, R2, c[0x0][0x2b8], R242 ;  /* 0x0000ae0002f27a24 */ /* 0x000fe200078e02f2 */
[----:B------:R-:W-:Y:S01]  /*8260*/  UISETP.NE.AND.EX UP0, UPT, URZ, UR17, UPT, UP0 ;  /* 0x000000113f00728c */ /* 0x000fe2000bf05300 */
[----:B------:R-:W-:Y:S01]  /*8270*/  IMAD.U32 R2, RZ, RZ, UR12 ;  /* 0x0000000cff027e24 */ /* 0x000fe2000f8e00ff */
[----:B------:R-:W-:Y:S01]  /*8280*/  ULDC.64 UR4, c[0x0][0x1b8] ;  /* 0x00006e0000047ab9 */ /* 0x000fe20000000a00 */
[----:B------:R-:W-:Y:S01]  /*8290*/  IMAD.SHL.U32 R32, R3, 0x8, RZ ;  /* 0x0000000803207824 */ /* 0x000fe200078e00ff */
[----:B------:R-:W-:Y:S01]  /*82a0*/  UIADD3 UR27, UR27, UR25, URZ ;  /* 0x000000191b1b7290 */ /* 0x000fe2000fffe03f */
[----:B------:R-:W-:Y:S01]  /*82b0*/  IMAD R2, R2, 0x80, R10 ;  /* 0x0000008002027824 */ /* 0x000fe200078e020a */
[----:B------:R-:W-:Y:S01]  /*82c0*/  UIMAD UR15, UR10, UR4, URZ ;  /* 0x000000040a0f72a4 */ /* 0x000fe2000f8e023f */
[----:B------:R-:W-:Y:S01]  /*82d0*/  SHF.R.S32.HI R21, RZ, 0x1f, R242 ;  /* 0x0000001fff157819 */ /* 0x000fe200000114f2 */
[----:B------:R-:W-:Y:S01]  /*82e0*/  USHF.R.S32.HI UR16, URZ, 0x1f, UR19 ;  /* 0x0000001f3f107899 */ /* 0x000fe20008011413 */
[----:B------:R-:W-:Y:S01]  /*82f0*/  @P0 IMAD.HI.U32 R0, R8, c[0x0][0x2c8], RZ ;  /* 0x0000b20008000a27 */ /* 0x000fe200078e00ff */
[----:B------:R-:W-:Y:S01]  /*8300*/  UIMAD UR15, UR11, UR5, UR15 ;  /* 0x000000050b0f72a4 */ /* 0x000fe2000f8e020f */
[----:B------:R-:W-:Y:S01]  /*8310*/  LEA.HI R31, R5, R73, RZ, 0x6 ;  /* 0x00000049051f7211 */ /* 0x000fe200078f30ff */
[----:B------:R-:W-:Y:S01]  /*8320*/  UIMAD.WIDE.U32 UR26, UR11, UR4, UR26 ;  /* 0x000000040b1a72a5 */ /* 0x000fe2000f8e001a */
[----:B------:R-:W-:Y:S01]  /*8330*/  LOP3.LUT R34, R34, 0x1c0, RZ, 0xc0, !PT ;  /* 0x000001c022227812 */ /* 0x000fe200078ec0ff */
[----:B------:R-:W-:Y:S01]  /*8340*/  USEL UR16, UR16, URZ, !UP0 ;  /* 0x0000003f10107287 */ /* 0x000fe2000c000000 */
[----:B------:R-:W-:Y:S01]  /*8350*/  @P0 SHF.R.U32.HI R4, RZ, c[0x0][0x2cc], R0 ;  /* 0x0000b300ff040a19 */ /* 0x000fe20000011600 */
[----:B------:R-:W-:Y:S01]  /*8360*/  ULDC.64 UR4, c[0x0][0x1c0] ;  /* 0x0000700000047ab9 */ /* 0x000fe20000000a00 */
[----:B------:R-:W-:Y:S01]  /*8370*/  IMAD.SHL.U32 R31, R31, 0x8, RZ ;  /* 0x000000081f1f7824 */ /* 0x000fe200078e00ff */
[----:B------:R-:W-:Y:S01]  /*8380*/  USEL UR17, UR19, URZ, !UP0 ;  /* 0x0000003f13117287 */ /* 0x000fe2000c000000 */
[--C-:B------:R-:W-:Y:S01]  /*8390*/  SHF.R.S32.HI R0, RZ, 0x1f, R4.reuse ;  /* 0x0000001fff007819 */ /* 0x100fe20000011404 */
[----:B------:R-:W-:Y:S01]  /*83a0*/  UIMAD UR16, UR16, UR4, URZ ;  /* 0x00000004101072a4 */ /* 0x000fe2000f8e023f */
[----:B------:R-:W-:Y:S01]  /*83b0*/  IMAD.MOV R14, RZ, RZ, -R4 ;  /* 0x000000ffff0e7224 */ /* 0x000fe200078e0a04 */
[----:B------:R-:W-:Y:S01]  /*83c0*/  UIADD3 UR27, UR27, UR15, URZ ;  /* 0x0000000f1b1b7290 */ /* 0x000fe2000fffe03f */
[----:B------:R-:W-:Y:S01]  /*83d0*/  SHF.R.U32.HI R33, RZ, 0x3, R34 ;  /* 0x00000003ff217819 */ /* 0x000fe20000011622 */
[----:B------:R-:W-:Y:S01]  /*83e0*/  UIMAD UR5, UR17, UR5, UR16 ;  /* 0x00000005110572a4 */ /* 0x000fe2000f8e0210 */
[----:B------:R-:W-:Y:S01]  /*83f0*/  IMAD R0, R0, c[0x0][0x1b0], RZ ;  /* 0x00006c0000007a24 */ /* 0x000fe200078e02ff */
[----:B------:R-:W-:Y:S01]  /*8400*/  UIMAD.WIDE.U32 UR26, UR17, UR4, UR26 ;  /* 0x00000004111a72a5 */ /* 0x000fe2000f8e001a */
[----:B------:R-:W-:Y:S01]  /*8410*/  IMAD R14, R14, c[0x0][0x2c4], R8 ;  /* 0x0000b1000e0e7a24 */ /* 0x000fe200078e0208 */
[----:B------:R-:W-:Y:S01]  /*8420*/  LOP3.LUT R31, R31, 0xfffffe00, RZ, 0xc0, !PT ;  /* 0xfffffe001f1f7812 */ /* 0x000fe200078ec0ff */
[----:B------:R-:W-:Y:S01]  /*8430*/  IMAD R0, R4, c[0x0][0x1b4], R0 ;  /* 0x00006d0004007a24 */ /* 0x000fe200078e0200 */
[----:B------:R-:W-:Y:S01]  /*8440*/  UIADD3 UR5, UR27, UR5, URZ ;  /* 0x000000051b057290 */ /* 0x000fe2000fffe03f */
[----:B------:R-:W-:Y:S01]  /*8450*/  IMAD.WIDE.U32 R8, R242, c[0x0][0x1e0], RZ ;  /* 0x00007800f2087a25 */ /* 0x000fe200078e00ff */
[----:B------:R-:W-:Y:S01]  /*8460*/  ULDC UR4, c[0x0][0x2c4] ;  /* 0x0000b10000047ab9 */ /* 0x000fe20000000800 */
[----:B------:R-:W-:Y:S01]  /*8470*/  ISETP.GE.AND P3, PT, R32, c[0x0][0x198], PT ;  /* 0x0000660020007a0c */ /* 0x000fe20003f66270 */
[----:B------:R-:W-:Y:S01]  /*8480*/  UIMAD UR18, UR18, UR4, URZ ;  /* 0x00000004121272a4 */ /* 0x000fe2000f8e023f */
[----:B-1----:R-:W-:Y:S01]  /*8490*/  IMAD.U32 R7, RZ, RZ, UR27 ;  /* 0x0000001bff077e24 */ /* 0x002fe2000f8e00ff */
[----:B------:R-:W-:Y:S01]  /*84a0*/  UIADD3 UR24, UR9, -UR24, URZ ;  /* 0x8000001809187290 */ /* 0x000fe2000fffe03f */
[----:B------:R-:W-:-:S02]  /*84b0*/  IMAD.U32 R6, RZ, RZ, UR26 ;  /* 0x0000001aff067e24 */ /* 0x000fc4000f8e00ff */
[----:B------:R-:W-:Y:S01]  /*84c0*/  IMAD.U32 R7, RZ, RZ, UR5 ;  /* 0x00000005ff077e24 */ /* 0x000fe2000f8e00ff */
[----:B------:R-:W-:Y:S01]  /*84d0*/  ISETP.GE.AND P5, PT, R2, UR18, PT ;  /* 0x0000001202007c0c */ /* 0x000fe2000bfa6270 */
[----:B------:R-:W-:Y:S02]  /*84e0*/  ULDC.64 UR4, c[0x0][0x1e8] ;  /* 0x00007a0000047ab9 */ /* 0x000fe40000000a00 */
[----:B------:R-:W-:Y:S01]  /*84f0*/  IMAD.WIDE.U32 R6, R4, c[0x0][0x1b0], R6 ;  /* 0x00006c0004067a25 */ /* 0x000fe200078e0006 */
[----:B------:R-:W-:Y:S01]  /*8500*/  SHF.R.S32.HI R4, RZ, 0x1f, R14 ;  /* 0x0000001fff047819 */ /* 0x000fe2000001140e */
[----:B------:R-:W-:Y:S01]  /*8510*/  UIMAD UR15, UR10, UR4, URZ ;  /* 0x000000040a0f72a4 */ /* 0x000fe2000f8e023f */
[----:B------:R-:W-:Y:S01]  /*8520*/  P2R R12, PR, RZ, 0x20 ;  /* 0x00000020ff0c7803 */ /* 0x000fe20000000000 */
[----:B------:R-:W-:Y:S01]  /*8530*/  IMAD.IADD R7, R7, 0x1, R0 ;  /* 0x0000000107077824 */ /* 0x000fe200078e0200 */
[----:B------:R-:W-:Y:S01]  /*8540*/  UIMAD.WIDE.U32 UR26, UR11, UR4, URZ ;  /* 0x000000040b1a72a5 */ /* 0x000fe2000f8e003f */
[----:B------:R-:W-:Y:S01]  /*8550*/  IMAD R0, R4, c[0x0][0x1a8], RZ ;  /* 0x00006a0004007a24 */ /* 0x000fe200078e02ff */
[----:B------:R-:W-:Y:S01]  /*8560*/  IADD3 R4, R2, 0x40, RZ ;  /* 0x0000004002047810 */ /* 0x000fe20007ffe0ff */
[----:B------:R-:W-:-:S02]  /*8570*/  UIMAD UR15, UR11, UR5, UR15 ;  /* 0x000000050b0f72a4 */ /* 0x000fc4000f8e020f */
[----:B------:R-:W-:Y:S01]  /*8580*/  IMAD R0, R14, c[0x0][0x1ac], R0 ;  /* 0x00006b000e007a24 */ /* 0x000fe200078e0200 */
[----:B------:R-:W-:Y:S01]  /*8590*/  ISETP.GE.AND P0, PT, R4, UR18, PT ;  /* 0x0000001204007c0c */ /* 0x000fe2000bf06270 */
[----:B------:R-:W-:Y:S01]  /*85a0*/  IMAD.WIDE.U32 R14, R14, c[0x0][0x1a8], R6 ;  /* 0x00006a000e0e7a25 */ /* 0x000fe200078e0006 */
[C---:B------:R-:W-:Y:S01]  /*85b0*/  IADD3 R6, R2.reuse, 0x20, RZ ;  /* 0x0000002002067810 */ /* 0x040fe20007ffe0ff */
[----:B------:R-:W-:Y:S01]  /*85c0*/  UIADD3 UR15, UR27, UR15, URZ ;  /* 0x0000000f1b0f7290 */ /* 0x000fe2000fffe03f */
[----:B------:R-:W-:Y:S01]  /*85d0*/  IADD3 R2, R2, 0x60, RZ ;  /* 0x0000006002027810 */ /* 0x000fe20007ffe0ff */
[----:B------:R-:W-:Y:S01]  /*85e0*/  IMAD.IADD R0, R15, 0x1, R0 ;  /* 0x000000010f007824 */ /* 0x000fe200078e0200 */
[----:B------:R-:W-:Y:S01]  /*85f0*/  LEA R26, P2, R14, c[0x0][0x160], 0x1 ;  /* 0x000058000e1a7a11 */ /* 0x000fe200078408ff */
[----:B------:R-:W-:Y:S01]  /*8600*/  IMAD R7, R21, c[0x0][0x1e0], RZ ;  /* 0x0000780015077a24 */ /* 0x000fe200078e02ff */
[----:B------:R-:W-:Y:S01]  /*8610*/  ISETP.GE.AND P1, PT, R6, UR18, PT ;  /* 0x0000001206007c0c */ /* 0x000fe2000bf26270 */
[----:B------:R-:W-:Y:S01]  /*8620*/  IMAD.MOV.U32 R6, RZ, RZ, R8 ;  /* 0x000000ffff067224 */ /* 0x000fe200078e0008 */
[----:B------:R-:W-:Y:S01]  /*8630*/  LEA.HI.X R0, R14, c[0x0][0x164], R0, 0x1, P2 ;  /* 0x000059000e007a11 */ /* 0x000fe200010f0c00 */
[----:B------:R-:W-:Y:S01]  /*8640*/  SHFL.IDX PT, R16, R26, RZ, 0x181f ;  /* 0x00181fff1a107589 */ /* 0x000fe200000e0000 */
[----:B------:R-:W-:Y:S01]  /*8650*/  IMAD R7, R242, c[0x0][0x1e4], R7 ;  /* 0x00007900f2077a24 */ /* 0x000fe200078e0207 */
[----:B------:R-:W-:Y:S01]  /*8660*/  IADD3 R8, R32, 0x40, RZ ;  /* 0x0000004020087810 */ /* 0x000fe20007ffe0ff */
[----:B------:R-:W-:Y:S01]  /*8670*/  ULDC.64 UR4, c[0x0][0x210] ;  /* 0x0000840000047ab9 */ /* 0x000fe20000000a00 */
[----:B------:R-:W1:Y:S01]  /*8680*/  SHFL.IDX PT, R17, R0, RZ, 0x181f ;  /* 0x00181fff00117589 */ /* 0x000e6200000e0000 */
[----:B------:R-:W-:Y:S01]  /*8690*/  IMAD.IADD R7, R9, 0x1, R7 ;  /* 0x0000000109077824 */ /* 0x000fe200078e0207 */
[----:B------:R-:W-:Y:S01]  /*86a0*/  LOP3.LUT R9, R34, 0x38, R32, 0xf8, !PT ;  /* 0x0000003822097812 */ /* 0x000fe200078ef820 */
[----:B------:R-:W-:Y:S01]  /*86b0*/  UIMAD UR10, UR10, UR4, URZ ;  /* 0x000000040a0a72a4 */ /* 0x000fe2000f8e023f */
[----:B------:R-:W-:Y:S01]  /*86c0*/  SHFL.IDX PT, R14, R26, 0x1, 0x181f ;  /* 0x00381f001a0e7f89 */ /* 0x000fe200000e0000 */
[--C-:B------:R-:W-:Y:S01]  /*86d0*/  @!P5 SHF.R.S32.HI R4, RZ, 0x1f, R8.reuse ;  /* 0x0000001fff04d819 */ /* 0x100fe20000011408 */
[----:B------:R-:W-:Y:S01]  /*86e0*/  UIMAD.WIDE.U32 UR28, UR11, UR4, URZ ;  /* 0x000000040b1c72a5 */ /* 0x000fe2000f8e003f */
[----:B------:R-:W-:Y:S01]  /*86f0*/  LOP3.LUT R9, R9, R33, RZ, 0x3c, !PT ;  /* 0x0000002109097212 */ /* 0x000fe200078e3cff */
[----:B------:R-:W3:Y:S01]  /*8700*/  SHFL.IDX PT, R15, R0, 0x1, 0x181f ;  /* 0x00381f00000f7f89 */ /* 0x000ee200000e0000 */
[-C--:B------:R-:W-:Y:S01]  /*8710*/  @!P5 LEA.HI R4, R4, R8.reuse, RZ, 0x3 ;  /* 0x000000080404d211 */ /* 0x080fe200078f18ff */
[----:B------:R-:W-:Y:S01]  /*8720*/  UIMAD UR10, UR11, UR5, UR10 ;  /* 0x000000050b0a72a4 */ /* 0x000fe2000f8e020a */
[----:B------:R-:W-:Y:S01]  /*8730*/  ISETP.GE.AND P4, PT, R8, c[0x0][0x198], PT ;  /* 0x0000660008007a0c */ /* 0x000fe20003f86270 */
[----:B------:R-:W-:Y:S01]  /*8740*/  IMAD.IADD R9, R31, 0x1, R9 ;  /* 0x000000011f097824 */ /* 0x000fe200078e0209 */
[----:B------:R-:W-:Y:S01]  /*8750*/  ISETP.GE.AND P2, PT, R2, UR18, PT ;  /* 0x0000001202007c0c */ /* 0x000fe2000bf46270 */
[----:B------:R-:W-:Y:S01]  /*8760*/  SHFL.IDX PT, R24, R26, 0x2, 0x181f ;  /* 0x00581f001a187f89 */ /* 0x000fe200000e0000 */
[----:B------:R-:W-:Y:S01]  /*8770*/  @!P1 SHF.R.S32.HI R2, RZ, 0x1f, R8 ;  /* 0x0000001fff029819 */ /* 0x000fe20000011408 */
[----:B------:R-:W-:Y:S01]  /*8780*/  @!P5 IMAD.SHL.U32 R11, R9, 0x2, RZ ;  /* 0x00000002090bd824 */ /* 0x000fe200078e00ff */
[----:B------:R-:W-:Y:S01]  /*8790*/  @!P5 LOP3.LUT R4, R4, 0xfffffff8, RZ, 0xc0, !PT ;  /* 0xfffffff80404d812 */ /* 0x000fe200078ec0ff */
[----:B------:R-:W-:Y:S01]  /*87a0*/  SHFL.IDX PT, R25, R0, 0x2, 0x181f ;  /* 0x00581f0000197f89 */ /* 0x000fe200000e0000 */
[----:B------:R-:W-:Y:S01]  /*87b0*/  @!P1 LEA.HI R2, R2, R8, RZ, 0x3 ;  /* 0x0000000802029211 */ /* 0x000fe200078f18ff */
[----:B------:R-:W-:-:S02]  /*87c0*/  UIADD3 UR10, UR29, UR10, URZ ;  /* 0x0000000a1d0a7290 */ /* 0x000fc4000fffe03f */
[----:B------:R-:W-:Y:S01]  /*87d0*/  SHFL.IDX PT, R26, R26, 0x3, 0x181f ;  /* 0x00781f001a1a7f89 */ /* 0x000fe200000e0000 */
[----:B------:R-:W-:Y:S01]  /*87e0*/  @!P1 LOP3.LUT R2, R2, 0xfffffff8, RZ, 0xc0, !PT ;  /* 0xfffffff802029812 */ /* 0x000fe200078ec0ff */
[--C-:B-1----:R-:W-:Y:S02]  /*87f0*/  @!P5 IMAD.WIDE R22, R32, 0x2, R16.reuse ;  /* 0x000000022016d825 */ /* 0x102fe400078e0210 */
[----:B------:R1:W4:Y:S02]  /*8800*/  SHFL.IDX PT, R27, R0, 0x3, 0x181f ;  /* 0x00781f00001b7f89 */ /* 0x00032400000e0000 */
[----:B------:R-:W-:Y:S02]  /*8810*/  @!P5 IMAD.WIDE R18, R4, 0x2, R16 ;  /* 0x000000020412d825 */ /* 0x000fe400078e0210 */
[----:B------:R5:W-:Y:S02]  /*8820*/  @!P5 LDGSTS.E.BYPASS.LTC128B.128 [R11+0x100], [R22.64], !P3 ;  /* 0x00100000160bdfae */ /* 0x000be4000d901d54 */
[----:B---3--:R-:W-:-:S02]  /*8830*/  @!P1 IMAD.WIDE R16, R2, 0x2, R14 ;  /* 0x0000000202109825 */ /* 0x008fc400078e020e */
[----:B------:R4:W-:Y:S01]  /*8840*/  @!P5 LDGSTS.E.BYPASS.LTC128B.128 [R11+0x4100], [R18.64], !P4 ;  /* 0x04100000120bdfae */ /* 0x0009e2000e101d54 */
[C---:B------:R-:W-:Y:S01]  /*8850*/  ISETP.GE.AND P5, PT, R32.reuse, c[0x0][0x1d4], PT ;  /* 0x0000750020007a0c */ /* 0x040fe20003fa6270 */
[----:B------:R-:W-:Y:S02]  /*8860*/  @!P1 IMAD.SHL.U32 R4, R9, 0x2, RZ ;  /* 0x0000000209049824 */ /* 0x000fe400078e00ff */
[----:B------:R-:W-:-:S05]  /*8870*/  @!P1 IMAD.WIDE R14, R32, 0x2, R14 ;  /* 0x00000002200e9825 */ /* 0x000fca00078e020e */
[----:B------:R3:W-:Y:S04]  /*8880*/  @!P1 LDGSTS.E.BYPASS.LTC128B.128 [R4+0x1100], [R14.64], !P3 ;  /* 0x011000000e049fae */ /* 0x0007e8000d901d54 */
[----:B------:R3:W-:Y:S01]  /*8890*/  @!P1 LDGSTS.E.BYPASS.LTC128B.128 [R4+0x5100], [R16.64], !P4 ;  /* 0x0510000010049fae */ /* 0x0007e2000e101d54 */
[----:B------:R-:W-:Y:S02]  /*88a0*/  ISETP.GE.AND P4, PT, R8, c[0x0][0x1d4], PT ;  /* 0x0000750008007a0c */ /* 0x000fe40003f86270 */
[----:B-1----:R-:W-:-:S04]  /*88b0*/  @!P2 SHF.R.S32.HI R0, RZ, 0x1f, R8 ;  /* 0x0000001fff00a819 */ /* 0x002fc80000011408 */
[-C--:B------:R-:W-:Y:S02]  /*88c0*/  @!P2 LEA.HI R0, R0, R8.reuse, RZ, 0x3 ;  /* 0x000000080000a211 */ /* 0x080fe400078f18ff */
[----:B-----5:R-:W-:Y:S02]  /*88d0*/  @!P0 SHF.R.S32.HI R22, RZ, 0x1f, R8 ;  /* 0x0000001fff168819 */ /* 0x020fe40000011408 */
[----:B------:R-:W-:Y:S02]  /*88e0*/  @!P2 LOP3.LUT R0, R0, 0xfffffff8, RZ, 0xc0, !PT ;  /* 0xfffffff80000a812 */ /* 0x000fe400078ec0ff */
[----:B------:R-:W-:Y:S01]  /*88f0*/  @!P0 LEA.HI R22, R22, R8, RZ, 0x3 ;  /* 0x0000000816168211 */ /* 0x000fe200078f18ff */
[----:B----4-:R-:W-:-:S03]  /*8900*/  @!P2 IMAD.WIDE R18, R32, 0x2, R26 ;  /* 0x000000022012a825 */ /* 0x010fc600078e021a */
[----:B------:R-:W-:Y:S01]  /*8910*/  @!P0 LOP3.LUT R22, R22, 0xfffffff8, RZ, 0xc0, !PT ;  /* 0xfffffff816168812 */ /* 0x000fe200078ec0ff */
[----:B------:R-:W-:-:S04]  /*8920*/  @!P2 IMAD.WIDE R26, R0, 0x2, R26 ;  /* 0x00000002001aa825 */ /* 0x000fc800078e021a */
[----:B------:R-:W-:-:S04]  /*8930*/  @!P0 IMAD.WIDE R22, R22, 0x2, R24 ;  /* 0x0000000216168825 */ /* 0x000fc800078e0218 */
[----:B------:R-:W-:Y:S01]  /*8940*/  @!P0 IMAD.WIDE R24, R32, 0x2, R24 ;  /* 0x0000000220188825 */ /* 0x000fe200078e0218 */
[----:B--2---:R-:W-:-:S03]  /*8950*/  SHF.R.S32.HI R11, RZ, 0x1f, R241 ;  /* 0x0000001fff0b7819 */ /* 0x004fc600000114f1 */
[----:B------:R-:W-:-:S04]  /*8960*/  IMAD.WIDE.U32 R6, R241, c[0x0][0x1f0], R6 ;  /* 0x00007c00f1067a25 */ /* 0x000fc800078e0006 */
[----:B------:R-:W-:Y:S01]  /*8970*/  IMAD R2, R11, c[0x0][0x1f0], RZ ;  /* 0x00007c000b027a24 */ /* 0x000fe200078e02ff */
[----:B---3--:R-:W-:Y:S01]  /*8980*/  IADD3 R4, P1, R6, UR26, RZ ;  /* 0x0000001a06047c10 */ /* 0x008fe2000ff3e0ff */
[----:B------:R-:W-:Y:S02]  /*8990*/  @!P0 IMAD.SHL.U32 R6, R9, 0x2, RZ ;  /* 0x0000000209068824 */ /* 0x000fe400078e00ff */
[----:B------:R-:W-:-:S03]  /*89a0*/  IMAD R2, R241, c[0x0][0x1f4], R2 ;  /* 0x00007d00f1027a24 */ /* 0x000fc600078e0202 */
[----:B------:R1:W-:Y:S02]  /*89b0*/  @!P0 LDGSTS.E.BYPASS.LTC128B.128 [R6+0x2100], [R24.64], !P3 ;  /* 0x0210000018068fae */ /* 0x0003e4000d901d54 */
[----:B------:R-:W-:Y:S02]  /*89c0*/  IADD3.X R2, R7, UR15, R2, P1, !PT ;  /* 0x0000000f07027c10 */ /* 0x000fe40008ffe402 */
[----:B------:R-:W-:Y:S02]  /*89d0*/  LEA R16, P1, R4, c[0x0][0x1c8], 0x1 ;  /* 0x0000720004107a11 */ /* 0x000fe400078208ff */
[----:B------:R-:W-:Y:S02]  /*89e0*/  IADD3 R7, -R10, UR24, RZ ;  /* 0x000000180a077c10 */ /* 0x000fe4000fffe1ff */
[----:B------:R-:W-:Y:S01]  /*89f0*/  LEA.HI.X R2, R4, c[0x0][0x1cc], R2, 0x1, P1 ;  /* 0x0000730004027a11 */ /* 0x000fe200008f0c02 */
[----:B------:R-:W-:Y:S01]  /*8a00*/  SHFL.IDX PT, R14, R16, RZ, 0x181f ;  /* 0x00181fff100e7589 */ /* 0x000fe200000e0000 */
[----:B------:R-:W-:Y:S01]  /*8a10*/  ISETP.GE.AND P6, PT, R7, 0x1, PT ;  /* 0x000000010700780c */ /* 0x000fe20003fc6270 */
[C---:B------:R-:W-:Y:S01]  /*8a20*/  @!P2 IMAD.SHL.U32 R4, R9.reuse, 0x2, RZ ;  /* 0x000000020904a824 */ /* 0x040fe200078e00ff */
[----:B------:R-:W-:Y:S01]  /*8a30*/  ISETP.GE.AND P1, PT, R8, c[0x0][0x198], PT ;  /* 0x0000660008007a0c */ /* 0x000fe20003f26270 */
[----:B------:R-:W2:Y:S04]  /*8a40*/  SHFL.IDX PT, R15, R2, RZ, 0x181f ;  /* 0x00181fff020f7589 */ /* 0x000ea800000e0000 */
[----:B------:R-:W-:Y:S06]  /*8a50*/  SHFL.IDX PT, R17, R2, 0x3, 0x181f ;  /* 0x00781f0002117f89 */ /* 0x000fec00000e0000 */
[----:B------:R-:W-:Y:S01]  /*8a60*/  @P6 SHF.R.S32.HI R0, RZ, 0x1f, R8 ;  /* 0x0000001fff006819 */ /* 0x000fe20000011408 */
[----:B------:R-:W-:Y:S01]  /*8a70*/  @P6 IMAD.SHL.U32 R13, R9, 0x2, RZ ;  /* 0x00000002090d6824 */ /* 0x000fe200078e00ff */
[----:B------:R3:W-:Y:S01]  /*8a80*/  @!P0 LDGSTS.E.BYPASS.LTC128B.128 [R6+0x6100], [R22.64], !P1 ;  /* 0x0610000016068fae */ /* 0x0007e2000c901d54 */
[----:B------:R-:W-:-:S03]  /*8a90*/  ISETP.GE.AND P0, PT, R7, 0x41, PT ;  /* 0x000000410700780c */ /* 0x000fc60003f06270 */
[----:B------:R4:W-:Y:S01]  /*8aa0*/  @!P2 LDGSTS.E.BYPASS.LTC128B.128 [R4+0x3100], [R18.64], !P3 ;  /* 0x031000001204afae */ /* 0x0009e2000d901d54 */
[----:B------:R-:W-:-:S03]  /*8ab0*/  ISETP.GE.AND P3, PT, R7, 0x61, PT ;  /* 0x000000610700780c */ /* 0x000fc60003f66270 */
[----:B------:R4:W-:Y:S01]  /*8ac0*/  @!P2 LDGSTS.E.BYPASS.LTC128B.128 [R4+0x7100], [R26.64], !P1 ;  /* 0x071000001a04afae */ /* 0x0009e2000c901d54 */
[----:B------:R-:W-:-:S03]  /*8ad0*/  ISETP.GE.AND P1, PT, R7, 0x21, PT ;  /* 0x000000210700780c */ /* 0x000fc60003f26270 */
[----:B-1----:R-:W-:Y:S04]  /*8ae0*/  SHFL.IDX PT, R24, R16, 0x1, 0x181f ;  /* 0x00381f0010187f89 */ /* 0x002fe800000e0000 */
[----:B------:R-:W1:Y:S04]  /*8af0*/  SHFL.IDX PT, R25, R2, 0x1, 0x181f ;  /* 0x00381f0002197f89 */ /* 0x000e6800000e0000 */
[----:B------:R-:W0:Y:S01]  /*8b00*/  LDGDEPBAR ;  /* 0x00000000000079af */ /* 0x000e220000000000 */
[----:B---3--:R-:W-:Y:S02]  /*8b10*/  @P6 LEA.HI R6, R0, R8, RZ, 0x3 ;  /* 0x0000000800066211 */ /* 0x008fe400078f18ff */
[----:B------:R-:W-:-:S02]  /*8b20*/  LEA.HI R0, R5, R73, RZ, 0x4 ;  /* 0x0000004905007211 */ /* 0x000fc400078f20ff */
[----:B------:R-:W-:Y:S02]  /*8b30*/  @P6 LOP3.LUT R6, R6, 0xfffffff8, RZ, 0xc0, !PT ;  /* 0xfffffff806066812 */ /* 0x000fe400078ec0ff */
[----:B----4-:R-:W-:-:S03]  /*8b40*/  SHF.R.S32.HI R4, RZ, 0x4, R0 ;  /* 0x00000004ff047819 */ /* 0x010fc60000011400 */
[----:B--2---:R-:W-:Y:S01]  /*8b50*/  @P6 IMAD.WIDE R18, R6, 0x2, R14 ;  /* 0x0000000206126825 */ /* 0x004fe200078e020e */
[----:B------:R-:W-:Y:S02]  /*8b60*/  @P1 SHF.R.S32.HI R6, RZ, 0x1f, R8 ;  /* 0x0000001fff061819 */ /* 0x000fe40000011408 */
[----:B------:R-:W-:Y:S01]  /*8b70*/  LEA.HI R20, R0, R4, RZ, 0x1 ;  /* 0x0000000400147211 */ /* 0x000fe200078f08ff */
[----:B------:R-:W-:Y:S01]  /*8b80*/  @P6 IMAD.WIDE R14, R32, 0x2, R14 ;  /* 0x00000002200e6825 */ /* 0x000fe200078e020e */
[----:B------:R-:W-:Y:S02]  /*8b90*/  @P1 LEA.HI R6, R6, R8, RZ, 0x3 ;  /* 0x0000000806061211 */ /* 0x000fe400078f18ff */
[----:B------:R-:W-:Y:S01]  /*8ba0*/  LOP3.LUT R20, R20, 0xfffffffe, RZ, 0xc0, !PT ;  /* 0xfffffffe14147812 */ /* 0x000fe200078ec0ff */
[----:B-1----:R-:W-:Y:S01]  /*8bb0*/  @P1 IMAD.WIDE R22, R32, 0x2, R24 ;  /* 0x0000000220161825 */ /* 0x002fe200078e0218 */
[----:B------:R1:W-:Y:S01]  /*8bc0*/  @P6 LDGSTS.E.BYPASS.LTC128B.128 [R13+0x8100], [R14.64], !P5 ;  /* 0x081000000e0d6fae */ /* 0x0003e2000e901d54 */
[----:B------:R-:W-:-:S02]  /*8bd0*/  @P1 LOP3.LUT R6, R6, 0xfffffff8, RZ, 0xc0, !PT ;  /* 0xfffffff806061812 */ /* 0x000fc400078ec0ff */
[----:B------:R-:W-:Y:S01]  /*8be0*/  IMAD.IADD R20, R4, 0x1, -R20 ;  /* 0x0000000104147824 */ /* 0x000fe200078e0a14 */
[----:B------:R2:W-:Y:S01]  /*8bf0*/  @P6 LDGSTS.E.BYPASS.LTC128B.128 [R13+0xc100], [R18.64], !P4 ;  /* 0x0c100000120d6fae */ /* 0x0005e2000e101d54 */
[----:B------:R-:W-:Y:S01]  /*8c00*/  @P0 SHF.R.S32.HI R4, RZ, 0x1f, R8 ;  /* 0x0000001fff040819 */ /* 0x000fe20000011408 */
[----:B------:R-:W-:-:S03]  /*8c10*/  @P1 IMAD.WIDE R24, R6, 0x2, R24 ;  /* 0x0000000206181825 */ /* 0x000fc600078e0218 */
[----:B------:R-:W-:Y:S01]  /*8c20*/  @P0 LEA.HI R4, R4, R8, RZ, 0x3 ;  /* 0x0000000804040211 */ /* 0x000fe200078f18ff */
[----:B------:R-:W-:-:S03]  /*8c30*/  @P0 IMAD.SHL.U32 R6, R9, 0x2, RZ ;  /* 0x0000000209060824 */ /* 0x000fc600078e00ff */
[----:B------:R-:W-:Y:S02]  /*8c40*/  @P0 LOP3.LUT R4, R4, 0xfffffff8, RZ, 0xc0, !PT ;  /* 0xfffffff804040812 */ /* 0x000fe400078ec0ff */
[----:B-1----:R-:W-:Y:S01]  /*8c50*/  LOP3.LUT R15, R0, 0xfffffff0, RZ, 0xc0, !PT ;  /* 0xfffffff0000f7812 */ /* 0x002fe200078ec0ff */
[----:B--2---:R-:W-:Y:S04]  /*8c60*/  SHFL.IDX PT, R18, R16, 0x2, 0x181f ;  /* 0x00581f0010127f89 */ /* 0x004fe800000e0000 */
[----:B------:R-:W-:Y:S02]  /*8c70*/  IMAD.IADD R15, R73, 0x1, -R15 ;  /* 0x00000001490f7824 */ /* 0x000fe400078e0a0f */
[----:B------:R-:W-:Y:S01]  /*8c80*/  @P1 IMAD.SHL.U32 R13, R9, 0x2, RZ ;  /* 0x00000002090d1824 */ /* 0x000fe200078e00ff */
[----:B------:R1:W2:Y:S02]  /*8c90*/  SHFL.IDX PT, R19, R2, 0x2, 0x181f ;  /* 0x00581f0002137f89 */ /* 0x0002a400000e0000 */
[----:B------:R-:W-:-:S02]  /*8ca0*/  SHF.R.S32.HI R0, RZ, 0x1f, R15 ;  /* 0x0000001fff007819 */ /* 0x000fc4000001140f */
[----:B------:R-:W3:Y:S02]  /*8cb0*/  SHFL.IDX PT, R16, R16, 0x3, 0x181f ;  /* 0x00781f0010107f89 */ /* 0x000ee400000e0000 */
[----:B------:R-:W-:Y:S02]  /*8cc0*/  LEA.HI R0, R0, R15, RZ, 0x3 ;  /* 0x0000000f00007211 */ /* 0x000fe400078f18ff */
[----:B------:R2:W-:Y:S02]  /*8cd0*/  @P1 LDGSTS.E.BYPASS.LTC128B.128 [R13+0x9100], [R22.64], !P5 ;  /* 0x09100000160d1fae */ /* 0x0005e4000e901d54 */
[----:B------:R-:W-:Y:S02]  /*8ce0*/  LOP3.LUT R14, R0, 0xfffffff8, RZ, 0xc0, !PT ;  /* 0xfffffff8000e7812 */ /* 0x000fe400078ec0ff */
[----:B------:R3:W-:Y:S03]  /*8cf0*/  @P1 LDGSTS.E.BYPASS.LTC128B.128 [R13+0xd100], [R24.64], !P4 ;  /* 0x0d100000180d1fae */ /* 0x0007e6000e101d54 */
[----:B------:R-:W-:-:S05]  /*8d00*/  IMAD.IADD R14, R15, 0x1, -R14 ;  /* 0x000000010f0e7824 */ /* 0x000fca00078e0a0e */
[----:B------:R-:W-:Y:S02]  /*8d10*/  R2P PR, R14, 0x6 ;  /* 0x000000060e007804 */ /* 0x000fe40000000000 */
[----:B------:R-:W-:Y:S02]  /*8d20*/  ISETP.GT.AND P6, PT, R240, 0x7f, PT ;  /* 0x0000007ff000780c */ /* 0x000fe40003fc4270 */
[----:B-1----:R-:W-:-:S04]  /*8d30*/  @P3 SHF.R.S32.HI R2, RZ, 0x1f, R8 ;  /* 0x0000001fff023819 */ /* 0x002fc80000011408 */
[----:B------:R-:W-:-:S04]  /*8d40*/  @P3 LEA.HI R2, R2, R8, RZ, 0x3 ;  /* 0x0000000802023211 */ /* 0x000fc800078f18ff */
[----:B------:R-:W-:Y:S01]  /*8d50*/  @P3 LOP3.LUT R2, R2, 0xfffffff8, RZ, 0xc0, !PT ;  /* 0xfffffff802023812 */ /* 0x000fe200078ec0ff */
[----:B--2---:R-:W-:-:S04]  /*8d60*/  @P0 IMAD.WIDE R22, R4, 0x2, R18 ;  /* 0x0000000204160825 */ /* 0x004fc800078e0212 */
[----:B------:R-:W-:-:S04]  /*8d70*/  @P0 IMAD.WIDE R18, R32, 0x2, R18 ;  /* 0x0000000220120825 */ /* 0x000fc800078e0212 */
[--C-:B---3--:R-:W-:Y:S01]  /*8d80*/  @P3 IMAD.WIDE R24, R2, 0x2, R16.reuse ;  /* 0x0000000202183825 */ /* 0x108fe200078e0210 */
[----:B------:R1:W-:Y:S03]  /*8d90*/  @P0 LDGSTS.E.BYPASS.LTC128B.128 [R6+0xa100], [R18.64], !P5 ;  /* 0x0a10000012060fae */ /* 0x0003e6000e901d54 */
[----:B------:R-:W-:Y:S01]  /*8da0*/  IMAD.SHL.U32 R2, R14, 0x40, RZ ;  /* 0x000000400e027824 */ /* 0x000fe200078e00ff */
[----:B------:R1:W-:Y:S01]  /*8db0*/  @P0 LDGSTS.E.BYPASS.LTC128B.128 [R6+0xe100], [R22.64], !P4 ;  /* 0x0e10000016060fae */ /* 0x0003e2000e101d54 */
[----:B------:R-:W-:Y:S01]  /*8dc0*/  @P3 IMAD.SHL.U32 R4, R9, 0x2, RZ ;  /* 0x0000000209043824 */ /* 0x000fe200078e00ff */
[----:B------:R-:W-:Y:S01]  /*8dd0*/  ISETP.LT.AND P0, PT, RZ, c[0x0][0x27c], PT ;  /* 0x00009f00ff007a0c */ /* 0x000fe20003f01270 */
[----:B------:R-:W-:Y:S01]  /*8de0*/  @P3 IMAD.WIDE R16, R32, 0x2, R16 ;  /* 0x0000000220103825 */ /* 0x000fe200078e0210 */
[----:B------:R-:W-:-:S04]  /*8df0*/  LOP3.LUT R2, R2, 0x1c0, RZ, 0xc0, !PT ;  /* 0x000001c002027812 */ /* 0x000fc800078ec0ff */
[----:B------:R2:W-:Y:S04]  /*8e00*/  @P3 LDGSTS.E.BYPASS.LTC128B.128 [R4+0xb100], [R16.64], !P5 ;  /* 0x0b10000010043fae */ /* 0x0005e8000e901d54 */
[----:B------:R2:W-:Y:S04]  /*8e10*/  @P3 LDGSTS.E.BYPASS.LTC128B.128 [R4+0xf100], [R24.64], !P4 ;  /* 0x0f10000018043fae */ /* 0x0005e8000e101d54 */
[----:B------:R-:W0:Y:S01]  /*8e20*/  LDGDEPBAR ;  /* 0x00000000000079af */ /* 0x000e220000000000 */
[----:B-1----:R-:W-:-:S05]  /*8e30*/  IMAD.SHL.U32 R6, R20, 0x8, RZ ;  /* 0x0000000814067824 */ /* 0x002fca00078e00ff */
[----:B--2---:R-:W-:Y:S02]  /*8e40*/  LOP3.LUT R4, R2, 0x8, R6, 0xf8, !PT ;  /* 0x0000000802047812 */ /* 0x004fe400078ef806 */
[----:B------:R-:W-:Y:S01]  /*8e50*/  SHF.R.U32.HI R6, RZ, 0x3, R2 ;  /* 0x00000003ff067819 */ /* 0x000fe20000011602 */
[----:B------:R-:W-:-:S03]  /*8e60*/  IMAD.MOV.U32 R2, RZ, RZ, 0x10 ;  /* 0x00000010ff027424 */ /* 0x000fc600078e00ff */
[----:B------:R-:W-:Y:S01]  /*8e70*/  LOP3.LUT R4, R4, R6, RZ, 0x3c, !PT ;  /* 0x0000000604047212 */ /* 0x000fe200078e3cff */
[----:B------:R-:W-:Y:S01]  /*8e80*/  IMAD.SHL.U32 R6, R0, 0x40, RZ ;  /* 0x0000004000067824 */ /* 0x000fe200078e00ff */
[----:B------:R-:W-:Y:S01]  /*8e90*/  SEL R2, R2, 0xfffffff0, !P1 ;  /* 0xfffffff002027807 */ /* 0x000fe20004800000 */
[----:B------:R-:W-:-:S03]  /*8ea0*/  IMAD.MOV.U32 R0, RZ, RZ, 0x20 ;  /* 0x00000020ff007424 */ /* 0x000fc600078e00ff */
[----:B------:R-:W-:Y:S02]  /*8eb0*/  LOP3.LUT R4, R4, 0xfffffe00, R6, 0xf8, !PT ;  /* 0xfffffe0004047812 */ /* 0x000fe400078ef806 */
[----:B------:R-:W-:Y:S02]  /*8ec0*/  SEL R6, RZ, 0x10, P4 ;  /* 0x00000010ff067807 */ /* 0x000fe40002000000 */
[----:B------:R-:W-:Y:S01]  /*8ed0*/  SEL R0, R0, 0xffffffe0, !P2 ;  /* 0xffffffe000007807 */ /* 0x000fe20005000000 */
[----:B------:R-:W-:Y:S05]  /*8ee0*/  @P0 BRA `(.L_x_108) ;  /* 0x0000002000000947 */ /* 0x000fea0003800000 */
[----:B------:R-:W-:-:S04]  /*8ef0*/  DEPBAR.LE SB0, 0x1 ;  /* 0x000080400000791a */ /* 0x000fc80000000000 */
[----:B------:R-:W-:Y:S05]  /*8f00*/  BRA `(.L_x_109) ;  /* 0x000036b000007947 */ /* 0x000fea0003800000 */
.L_x_108:
[----:B------:R-:W-:Y:S01]  /*8f10*/  USHF.R.S32.HI UR30, URZ, 0x1f, UR13 ;  /* 0x0000001f3f1e7899 */ /* 0x000fe2000801140d */
[----:B------:R-:W-:Y:S01]  /*8f20*/  BSSY B2, `(.L_x_109) ;  /* 0x0000369000027945 */ /* 0x000fe20003800000 */
[----:B------:R-:W-:Y:S01]  /*8f30*/  ULDC.64 UR16, c[0x0][0x280] ;  /* 0x0000a00000107ab9 */ /* 0x000fe20000000a00 */
[----:B------:R-:W-:Y:S01]  /*8f40*/  SHF.L.U32 R22, R9, 0x1, RZ ;  /* 0x0000000109167819 */ /* 0x000fe200000006ff */
[----:B------:R-:W-:Y:S02]  /*8f50*/  ULDC.64 UR4, c[0x0][0x290] ;  /* 0x0000a40000047ab9 */ /* 0x000fe40000000a00 */
[----:B------:R-:W-:Y:S02]  /*8f60*/  UIMAD UR25, UR30, UR16, URZ ;  /* 0x000000101e1972a4 */ /* 0x000fe4000f8e023f */
[----:B------:R-:W-:Y:S02]  /*8f70*/  UIMAD UR30, UR30, UR4, URZ ;  /* 0x000000041e1e72a4 */ /* 0x000fe4000f8e023f */
[----:B------:R-:W-:-:S02]  /*8f80*/  UIMAD.WIDE.U32 UR32, UR13, UR16, URZ ;  /* 0x000000100d2072a5 */ /* 0x000fc4000f8e003f */
[----:B------:R-:W-:Y:S02]  /*8f90*/  UIMAD UR25, UR13, UR17, UR25 ;  /* 0x000000110d1972a4 */ /* 0x000fe4000f8e0219 */
[----:B------:R-:W-:Y:S02]  /*8fa0*/  UIMAD.WIDE.U32 UR34, UR13, UR4, URZ ;  /* 0x000000040d2272a5 */ /* 0x000fe4000f8e003f */
[----:B------:R-:W-:Y:S02]  /*8fb0*/  UIMAD UR30, UR13, UR5, UR30 ;  /* 0x000000050d1e72a4 */ /* 0x000fe4000f8e021e */
[----:B------:R-:W-:Y:S02]  /*8fc0*/  ULDC.64 UR16, c[0x0][0x270] ;  /* 0x00009c0000107ab9 */ /* 0x000fe40000000a00 */
[----:B------:R-:W-:Y:S02]  /*8fd0*/  ULDC.U8 UR13, c[0x0][0x298] ;  /* 0x0000a600000d7ab9 */ /* 0x000fe40000000000 */
[----:B------:R-:W-:Y:S01]  /*8fe0*/  ISETP.NE.AND P0, PT, RZ, UR13, PT ;  /* 0x0000000dff007c0c */ /* 0x000fe2000bf05270 */
[----:B------:R-:W-:-:S02]  /*8ff0*/  ULDC.64 UR4, c[0x0][0x288] ;  /* 0x0000a20000047ab9 */ /* 0x000fc40000000a00 */
[----:B------:R-:W-:Y:S02]  /*9000*/  ULEA UR16, UP1, UR32, UR16, 0x1 ;  /* 0x0000001020107291 */ /* 0x000fe4000f82083f */
[----:B------:R-:W-:Y:S02]  /*9010*/  ULEA UR4, UP0, UR34, UR4, 0x1 ;  /* 0x0000000422047291 */ /* 0x000fe4000f80083f */
[----:B------:R-:W-:Y:S02]  /*9020*/  UIADD3 UR25, UR25, UR33, URZ ;  /* 0x0000002119197290 */ /* 0x000fe4000fffe03f */
[----:B------:R-:W-:Y:S02]  /*9030*/  UIADD3 UR30, UR30, UR35, URZ ;  /* 0x000000231e1e7290 */ /* 0x000fe4000fffe03f */
[----:B------:R-:W-:Y:S02]  /*9040*/  ULEA.HI.X UR17, UR32, UR17, UR25, 0x1, UP1 ;  /* 0x0000001120117291 */ /* 0x000fe400088f0c19 */
[----:B------:R-:W-:Y:S01]  /*9050*/  ULEA.HI.X UR5, UR34, UR5, UR30, 0x1, UP0 ;  /* 0x0000000522057291 */ /* 0x000fe200080f0c1e */
[----:B------:R-:W-:Y:S05]  /*9060*/  @!P0 BRA `(.L_x_110) ;  /* 0x0000198000008947 */ /* 0x000fea0003800000 */
[----:B------:R-:W-:Y:S01]  /*9070*/  ISETP.NE.AND P1, PT, R12, RZ, PT ;  /* 0x000000ff0c00720c */ /* 0x000fe20003f25270 */
[----:B------:R-:W-:Y:S01]  /*9080*/  IMAD.U32 R24, RZ, RZ, UR16 ;  /* 0x00000010ff187e24 */ /* 0x000fe2000f8e00ff */
[----:B------:R-:W-:Y:S01]  /*9090*/  MOV R25, UR17 ;  /* 0x0000001100197c02 */ /* 0x000fe20008000f00 */
[----:B------:R-:W-:Y:S01]  /*90a0*/  IMAD.U32 R18, RZ, RZ, UR4 ;  /* 0x00000004ff127e24 */ /* 0x000fe2000f8e00ff */
[----:B------:R-:W-:Y:S01]  /*90b0*/  MOV R19, UR5 ;  /* 0x0000000500137c02 */ /* 0x000fe20008000f00 */
[----:B------:R-:W-:Y:S01]  /*90c0*/  BSSY B0, `(.L_x_111) ;  /* 0x0000017000007945 */ /* 0x000fe20003800000 */
[----:B------:R-:W-:Y:S01]  /*90d0*/  IMAD.SHL.U32 R23, R3, 0x4, RZ ;  /* 0x0000000403177824 */ /* 0x000fe200078e00ff */
[----:B------:R-:W-:Y:S01]  /*90e0*/  CS2R R14, SRZ ;  /* 0x00000000000e7805 */ /* 0x000fe2000001ff00 */
[----:B------:R-:W-:Y:S01]  /*90f0*/  CS2R R16, SRZ ;  /* 0x0000000000107805 */ /* 0x000fe2000001ff00 */
[----:B------:R-:W-:Y:S01]  /*9100*/  CS2R R34, SRZ ;  /* 0x0000000000227805 */ /* 0x000fe2000001ff00 */
[----:B------:R-:W-:-:S03]  /*9110*/  CS2R R12, SRZ ;  /* 0x00000000000c7805 */ /* 0x000fc6000001ff00 */
[----:B------:R-:W-:Y:S05]  /*9120*/  @P1 BRA `(.L_x_112) ;  /* 0x0000010000001947 */ /* 0x000fea0003800000 */
[C---:B------:R-:W-:Y:S01]  /*9130*/  IADD3 R14, R23.reuse, 0x20, RZ ;  /* 0x00000020170e7810 */ /* 0x040fe20007ffe0ff */
[----:B------:R-:W-:Y:S01]  /*9140*/  CS2R R34, SRZ ;  /* 0x0000000000227805 */ /* 0x000fe2000001ff00 */
[----:B------:R-:W-:Y:S02]  /*9150*/  ISETP.GE.AND P1, PT, R23, c[0x0][0x27c], PT ;  /* 0x00009f0017007a0c */ /* 0x000fe40003f26270 */
[----:B------:R-:W-:-:S11]  /*9160*/  ISETP.GE.AND P0, PT, R14, c[0x0][0x27c], PT ;  /* 0x00009f000e007a0c */ /* 0x000fd60003f06270 */
[----:B------:R-:W-:Y:S02]  /*9170*/  @!P1 IMAD.WIDE R26, R23, 0x2, R24 ;  /* 0x00000002171a9825 */ /* 0x000fe400078e0218 */
[----:B------:R-:W-:-:S03]  /*9180*/  @!P0 SHF.R.S32.HI R15, RZ, 0x1f, R14 ;  /* 0x0000001fff0f8819 */ /* 0x000fc6000001140e */
[----:B------:R1:W5:Y:S01]  /*9190*/  @!P1 LD.E.64 R16, [R26.64] ;  /* 0x000000141a109980 */ /* 0x000362000c101b00 */
[----:B------:R-:W-:-:S04]  /*91a0*/  @!P0 LEA.HI R14, R15, R14, RZ, 0x2 ;  /* 0x0000000e0f0e8211 */ /* 0x000fc800078f10ff */
[----:B------:R-:W-:-:S05]  /*91b0*/  @!P0 LOP3.LUT R14, R14, 0xfffffffc, RZ, 0xc0, !PT ;  /* 0xfffffffc0e0e8812 */ /* 0x000fca00078ec0ff */
[----:B------:R-:W-:-:S04]  /*91c0*/  @!P0 IMAD.WIDE R24, R14, 0x2, R24 ;  /* 0x000000020e188825 */ /* 0x000fc800078e0218 */
[--C-:B------:R-:W-:Y:S02]  /*91d0*/  @!P0 IMAD.WIDE R28, R14, 0x2, R18.reuse ;  /* 0x000000020e1c8825 */ /* 0x100fe400078e0212 */
[----:B------:R-:W-:Y:S02]  /*91e0*/  CS2R R14, SRZ ;  /* 0x00000000000e7805 */ /* 0x000fe4000001ff00 */
[----:B------:R-:W-:Y:S01]  /*91f0*/  @!P1 IMAD.WIDE R18, R23, 0x2, R18 ;  /* 0x0000000217129825 */ /* 0x000fe200078e0212 */
[----:B------:R1:W5:Y:S04]  /*9200*/  @!P0 LD.E.64 R34, [R28.64] ;  /* 0x000000141c228980 */ /* 0x000368000c101b00 */
[----:B------:R1:W5:Y:S04]  /*9210*/  @!P1 LD.E.64 R12, [R18.64] ;  /* 0x00000014120c9980 */ /* 0x000368000c101b00 */
[----:B------:R1:W5:Y:S02]  /*9220*/  @!P0 LD.E.64 R14, [R24.64] ;  /* 0x00000014180e8980 */ /* 0x000364000c101b00 */
.L_x_112:
[----:B------:R-:W-:Y:S05]  /*9230*/  BSYNC B0 ;  /* 0x0000000000007941 */ /* 0x000fea0003800000 */
.L_x_111:
[----:B------:R-:W-:Y:S01]  /*9240*/  UIMAD UR4, UR12, -0x80, UR18 ;  /* 0xffffff800c0478a4 */ /* 0x000fe2000f8e0212 */
[--C-:B-1---5:R-:W-:Y:S01]  /*9250*/  IMAD.MOV.U32 R27, RZ, RZ, R17.reuse ;  /* 0x000000ffff1b7224 */ /* 0x122fe200078e0011 */
[--C-:B------:R-:W-:Y:S01]  /*9260*/  SHF.R.U64 R30, R16, 0x10, R17.reuse ;  /* 0x00000010101e7819 */ /* 0x100fe20000001211 */
[----:B------:R-:W-:Y:S01]  /*9270*/  IMAD.MOV.U32 R29, RZ, RZ, R14 ;  /* 0x000000ffff1d7224 */ /* 0x000fe200078e000e */
[----:B------:R-:W-:Y:S01]  /*9280*/  UISETP.LT.AND UP0, UPT, UR4, 0x80, UPT ;  /* 0x000000800400788c */ /* 0x000fe2000bf01270 */
[----:B------:R-:W-:Y:S01]  /*9290*/  SHF.R.U32.HI R25, RZ, 0x10, R17 ;  /* 0x00000010ff197819 */ /* 0x000fe20000011611 */
[--C-:B------:R-:W-:Y:S01]  /*92a0*/  IMAD.MOV.U32 R19, RZ, RZ, R15.reuse ;  /* 0x000000ffff137224 */ /* 0x100fe200078e000f */
[--C-:B------:R-:W-:Y:S01]  /*92b0*/  SHF.R.U64 R28, R14, 0x10, R15.reuse ;  /* 0x000000100e1c7819 */ /* 0x100fe2000000120f */
[----:B------:R-:W-:Y:S01]  /*92c0*/  USEL UR4, UR4, 0x80, UP0 ;  /* 0x0000008004047887 */ /* 0x000fe20008000000 */
[----:B------:R-:W-:Y:S01]  /*92d0*/  SHF.R.U32.HI R17, RZ, 0x10, R15 ;  /* 0x00000010ff117819 */ /* 0x000fe2000001160f */
[--C-:B------:R-:W-:Y:S01]  /*92e0*/  IMAD.MOV.U32 R26, RZ, RZ, R13.reuse ;  /* 0x000000ffff1a7224 */ /* 0x100fe200078e000d */
[--C-:B------:R-:W-:Y:S01]  /*92f0*/  SHF.R.U64 R14, R12, 0x10, R13.reuse ;  /* 0x000000100c0e7819 */ /* 0x100fe2000000120d */
[----:B------:R-:W-:Y:S01]  /*9300*/  IMAD.MOV.U32 R31, RZ, RZ, R16 ;  /* 0x000000ffff1f7224 */ /* 0x000fe200078e0010 */
[----:B------:R-:W-:Y:S01]  /*9310*/  SHF.R.U32.HI R24, RZ, 0x10, R13 ;  /* 0x00000010ff187819 */ /* 0x000fe2000001160d */
[----:B------:R-:W-:Y:S01]  /*9320*/  IMAD.MOV.U32 R15, RZ, RZ, R12 ;  /* 0x000000ffff0f7224 */ /* 0x000fe200078e000c */
[----:B------:R-:W-:Y:S01]  /*9330*/  ISETP.GE.AND P0, PT, R10, UR4, PT ;  /* 0x000000040a007c0c */ /* 0x000fe2000bf06270 */
[----:B------:R-:W-:Y:S01]  /*9340*/  IMAD.MOV.U32 R13, RZ, RZ, R34 ;  /* 0x000000ffff0d7224 */ /* 0x000fe200078e0022 */
[--C-:B------:R-:W-:Y:S01]  /*9350*/  SHF.R.U64 R12, R34, 0x10, R35.reuse ;  /* 0x00000010220c7819 */ /* 0x100fe20000001223 */
[--C-:B------:R-:W-:Y:S01]  /*9360*/  IMAD.MOV.U32 R18, RZ, RZ, R35.reuse ;  /* 0x000000ffff127224 */ /* 0x100fe200078e0023 */
[----:B------:R-:W-:Y:S01]  /*9370*/  SHF.R.U32.HI R16, RZ, 0x10, R35 ;  /* 0x00000010ff107819 */ /* 0x000fe20000011623 */
[----:B------:R-:W-:-:S04]  /*9380*/  DEPBAR.LE SB0, 0x1 ;  /* 0x000080400000791a */ /* 0x000fc80000000000 */
[----:B------:R-:W-:Y:S01]  /*9390*/  BSSY B1, `(.L_x_113) ;  /* 0x000005e000017945 */ /* 0x000fe20003800000 */
[----:B------:R-:W-:Y:S02]  /*93a0*/  PRMT R27, R27, 0x5410, R31 ;  /* 0x000054101b1b7816 */ /* 0x000fe4000000001f */
[----:B------:R-:W-:Y:S02]  /*93b0*/  PRMT R25, R25, 0x5410, R30 ;  /* 0x0000541019197816 */ /* 0x000fe4000000001e */
[----:B------:R-:W-:Y:S02]  /*93c0*/  PRMT R19, R19, 0x5410, R29 ;  /* 0x0000541013137816 */ /* 0x000fe4000000001d */
[----:B------:R-:W-:Y:S02]  /*93d0*/  PRMT R17, R17, 0x5410, R28 ;  /* 0x0000541011117816 */ /* 0x000fe4000000001c */
[----:B------:R-:W-:Y:S02]  /*93e0*/  PRMT R26, R26, 0x5410, R15 ;  /* 0x000054101a1a7816 */ /* 0x000fe4000000000f */
[----:B------:R-:W-:-:S02]  /*93f0*/  PRMT R24, R24, 0x5410, R14 ;  /* 0x0000541018187816 */ /* 0x000fc4000000000e */
[----:B------:R-:W-:Y:S02]  /*9400*/  PRMT R18, R18, 0x5410, R13 ;  /* 0x0000541012127816 */ /* 0x000fe4000000000d */
[----:B------:R-:W-:Y:S01]  /*9410*/  PRMT R16, R16, 0x5410, R12 ;  /* 0x0000541010107816 */ /* 0x000fe2000000000c */
[----:B------:R-:W-:Y:S06]  /*9420*/  BAR.SYNC.DEFER_BLOCKING 0x0 ;  /* 0x0000000000007b1d */ /* 0x000fec0000010000 */
[----:B------:R-:W-:Y:S05]  /*9430*/  @P0 BRA `(.L_x_114) ;  /* 0x0000053000000947 */ /* 0x000fea0003800000 */
[----:B------:R-:W-:Y:S01]  /*9440*/  ISETP.GE.AND P0, PT, R23, c[0x0][0x27c], PT ;  /* 0x00009f0017007a0c */ /* 0x000fe20003f06270 */
[----:B------:R-:W-:-:S12]  /*9450*/  BSSY B0, `(.L_x_115) ;  /* 0x0000028000007945 */ /* 0x000fd80003800000 */
[----:B------:R-:W-:Y:S05]  /*9460*/  @P0 BRA `(.L_x_116) ;  /* 0x0000026000000947 */ /* 0x000fea0003800000 */
[----:B------:R-:W1:Y:S01]  /*9470*/  LDS.128 R12, [R22+0x100] ;  /* 0x00010000160c7984 */ /* 0x000e620000000c00 */
[----:B------:R-:W-:Y:S02]  /*9480*/  HADD2.F32 R28, -RZ, R26.H1_H1 ;  /* 0x3000001aff1c7230 */ /* 0x000fe40000004100 */
[--C-:B------:R-:W-:Y:S02]  /*9490*/  HADD2.F32 R34, -RZ, R24.reuse.H1_H1 ;  /* 0x30000018ff227230 */ /* 0x100fe40000004100 */
[----:B------:R-:W-:Y:S02]  /*94a0*/  HADD2.F32 R35, -RZ, R25.H1_H1 ;  /* 0x30000019ff237230 */ /* 0x000fe40000004100 */
[----:B------:R-:W-:Y:S02]  /*94b0*/  HADD2.F32 R36, -RZ, R27.H1_H1 ;  /* 0x3000001bff247230 */ /* 0x000fe40000004100 */
[----:B------:R-:W-:Y:S02]  /*94c0*/  HADD2.F32 R39, -RZ, R24.H0_H0 ;  /* 0x20000018ff277230 */ /* 0x000fe40000004100 */
[----:B-1----:R-:W-:-:S02]  /*94d0*/  HADD2.F32 R29, -RZ, R12.H0_H0 ;  /* 0x2000000cff1d7230 */ /* 0x002fc40000004100 */
[----:B------:R-:W-:Y:S02]  /*94e0*/  HADD2.F32 R30, -RZ, R12.H1_H1 ;  /* 0x3000000cff1e7230 */ /* 0x000fe40000004100 */
[--C-:B------:R-:W-:Y:S01]  /*94f0*/  HADD2.F32 R31, -RZ, R13.reuse.H1_H1 ;  /* 0x3000000dff1f7230 */ /* 0x100fe20000004100 */
[----:B------:R-:W-:Y:S01]  /*9500*/  FMUL.FTZ R38, R29, R28 ;  /* 0x0000001c1d267220 */ /* 0x000fe20000410000 */
[----:B------:R-:W-:Y:S02]  /*9510*/  HADD2.F32 R12, -RZ, R13.H0_H0 ;  /* 0x2000000dff0c7230 */ /* 0x000fe40000004100 */
[--C-:B------:R-:W-:Y:S01]  /*9520*/  HADD2.F32 R13, -RZ, R14.reuse.H0_H0 ;  /* 0x2000000eff0d7230 */ /* 0x100fe20000004100 */
[----:B------:R-:W-:Y:S01]  /*9530*/  FFMA.FTZ R38, R30, R36, R38 ;  /* 0x000000241e267223 */ /* 0x000fe20000010026 */
[----:B------:R-:W-:Y:S02]  /*9540*/  HADD2.F32 R33, -RZ, R14.H1_H1 ;  /* 0x3000000eff217230 */ /* 0x000fe40000004100 */
[----:B------:R-:W-:-:S02]  /*9550*/  HADD2.F32 R14, -RZ, R15.H0_H0 ;  /* 0x2000000fff0e7230 */ /* 0x000fc40000004100 */
[----:B------:R-:W-:Y:S01]  /*9560*/  HADD2.F32 R37, -RZ, R15.H1_H1 ;  /* 0x3000000fff257230 */ /* 0x000fe20000004100 */
[----:B------:R-:W-:Y:S02]  /*9570*/  FMUL.FTZ R15, R30, R28 ;  /* 0x0000001c1e0f7220 */ /* 0x000fe40000410000 */
[CC--:B------:R-:W-:Y:S02]  /*9580*/  FMUL.FTZ R28, R31.reuse, R34.reuse ;  /* 0x000000221f1c7220 */ /* 0x0c0fe40000410000 */
[C---:B------:R-:W-:Y:S02]  /*9590*/  FMUL.FTZ R34, R12.reuse, R34 ;  /* 0x000000220c227220 */ /* 0x040fe40000410000 */
[-C--:B------:R-:W-:Y:S01]  /*95a0*/  FFMA.FTZ R28, R12, R35.reuse, -R28 ;  /* 0x000000230c1c7223 */ /* 0x080fe2000001081c */
[----:B------:R-:W-:Y:S01]  /*95b0*/  HADD2.F32 R12, -RZ, R26.H0_H0 ;  /* 0x2000001aff0c7230 */ /* 0x000fe20000004100 */
[----:B------:R-:W-:Y:S01]  /*95c0*/  FFMA.FTZ R34, R31, R35, R34 ;  /* 0x000000231f227223 */ /* 0x000fe20000010022 */
[----:B------:R-:W-:Y:S01]  /*95d0*/  HADD2.F32 R35, -RZ, R25.H0_H0 ;  /* 0x20000019ff237230 */ /* 0x000fe20000004100 */
[----:B------:R-:W-:Y:S01]  /*95e0*/  FFMA.FTZ R15, R29, R36, -R15 ;  /* 0x000000241d0f7223 */ /* 0x000fe2000001080f */
[----:B------:R-:W-:Y:S01]  /*95f0*/  HADD2.F32 R36, -RZ, R27.H0_H0 ;  /* 0x2000001bff247230 */ /* 0x000fe20000004100 */
[----:B------:R-:W-:-:S02]  /*9600*/  FMUL.FTZ R29, R33, R12 ;  /* 0x0000000c211d7220 */ /* 0x000fc40000410000 */
[----:B------:R-:W-:Y:S02]  /*9610*/  FMUL.FTZ R31, R13, R12 ;  /* 0x0000000c0d1f7220 */ /* 0x000fe40000410000 */
[-C--:B------:R-:W-:Y:S02]  /*9620*/  FMUL.FTZ R30, R37, R39.reuse ;  /* 0x00000027251e7220 */ /* 0x080fe40000410000 */
[C---:B------:R-:W-:Y:S02]  /*9630*/  FMUL.FTZ R12, R14.reuse, R39 ;  /* 0x000000270e0c7220 */ /* 0x040fe40000410000 */
[----:B------:R-:W-:Y:S02]  /*9640*/  FFMA.FTZ R30, R14, R35, -R30 ;  /* 0x000000230e1e7223 */ /* 0x000fe4000001081e */
[----:B------:R-:W-:Y:S01]  /*9650*/  FFMA.FTZ R29, R13, R36, -R29 ;  /* 0x000000240d1d7223 */ /* 0x000fe2000001081d */
[----:B------:R-:W-:Y:S01]  /*9660*/  F2FP.PACK_AB R13, R34, R28 ;  /* 0x0000001c220d723e */ /* 0x000fe200000000ff */
[----:B------:R-:W-:-:S02]  /*9670*/  FFMA.FTZ R31, R33, R36, R31 ;  /* 0x00000024211f7223 */ /* 0x000fc4000001001f */
[----:B------:R-:W-:Y:S01]  /*9680*/  FFMA.FTZ R35, R37, R35, R12 ;  /* 0x0000002325237223 */ /* 0x000fe2000001000c */
[----:B------:R-:W-:Y:S02]  /*9690*/  F2FP.PACK_AB R12, R38, R15 ;  /* 0x0000000f260c723e */ /* 0x000fe400000000ff */
[----:B------:R-:W-:Y:S02]  /*96a0*/  F2FP.PACK_AB R14, R31, R29 ;  /* 0x0000001d1f0e723e */ /* 0x000fe400000000ff */
[----:B------:R-:W-:-:S05]  /*96b0*/  F2FP.PACK_AB R15, R35, R30 ;  /* 0x0000001e230f723e */ /* 0x000fca00000000ff */
[----:B------:R1:W-:Y:S02]  /*96c0*/  STS.128 [R22+0x100], R12 ;  /* 0x0001000c16007388 */ /* 0x0003e40000000c00 */
.L_x_116:
[----:B------:R-:W-:Y:S05]  /*96d0*/  BSYNC B0 ;  /* 0x0000000000007941 */ /* 0x000fea0003800000 */
.L_x_115:
[----:B-1----:R-:W-:-:S04]  /*96e0*/  IADD3 R12, R23, 0x20, RZ ;  /* 0x00000020170c7810 */ /* 0x002fc80007ffe0ff */
[----:B------:R-:W-:-:S13]  /*96f0*/  ISETP.GE.AND P0, PT, R12, c[0x0][0x27c], PT ;  /* 0x00009f000c007a0c */ /* 0x000fda0003f06270 */
        /* <DEDUP_REMOVED lines=39> */
.L_x_114:
[----:B------:R-:W-:Y:S05]  /*9970*/  BSYNC B1 ;  /* 0x0000000000017941 */ /* 0x000fea0003800000 */
.L_x_113:
[----:B-1----:R-:W-:Y:S01]  /*9980*/  IADD3 R12, R10, 0x20, RZ ;  /* 0x000000200a0c7810 */ /* 0x002fe20007ffe0ff */
[----:B------:R-:W-:Y:S03]  /*9990*/  BSSY B1, `(.L_x_117) ;  /* 0x0000056000017945 */ /* 0x000fe60003800000 */
[----:B------:R-:W-:-:S13]  /*99a0*/  ISETP.GE.AND P0, PT, R12, UR4, PT ;  /* 0x000000040c007c0c */ /* 0x000fda000bf06270 */
[----:B------:R-:W-:Y:S05]  /*99b0*/  @P0 BRA `(.L_x_118) ;  /* 0x0000053000000947 */ /* 0x000fea0003800000 */
[----:B------:R-:W-:Y:S01]  /*99c0*/  ISETP.GE.AND P0, PT, R23, c[0x0][0x27c], PT ;  /* 0x00009f0017007a0c */ /* 0x000fe20003f06270 */
[----:B------:R-:W-:-:S12]  /*99d0*/  BSSY B0, `(.L_x_119) ;  /* 0x0000028000007945 */ /* 0x000fd80003800000 */
[----:B------:R-:W-:Y:S05]  /*99e0*/  @P0 BRA `(.L_x_120) ;  /* 0x0000026000000947 */ /* 0x000fea0003800000 */
[----:B------:R-:W1:Y:S01]  /*99f0*/  LDS.128 R12, [R22+0x1100] ;  /* 0x00110000160c7984 */ /* 0x000e620000000c00 */
[----:B------:R-:W-:Y:S02]  /*9a00*/  HADD2.F32 R31, -RZ, R26.H1_H1 ;  /* 0x3000001aff1f7230 */ /* 0x000fe40000004100 */
[----:B------:R-:W-:Y:S02]  /*9a10*/  HADD2.F32 R34, -RZ, R24.H1_H1 ;  /* 0x30000018ff227230 */ /* 0x000fe40000004100 */
[--C-:B-1----:R-:W-:Y:S02]  /*9a20*/  HADD2.F32 R37, -RZ, R12.reuse.H0_H0 ;  /* 0x2000000cff257230 */ /* 0x102fe40000004100 */
[----:B------:R-:W-:Y:S02]  /*9a30*/  HADD2.F32 R36, -RZ, R12.H1_H1 ;  /* 0x3000000cff247230 */ /* 0x000fe40000004100 */
[--C-:B------:R-:W-:Y:S01]  /*9a40*/  HADD2.F32 R30, -RZ, R13.reuse.H0_H0 ;  /* 0x2000000dff1e7230 */ /* 0x100fe20000004100 */
[C---:B------:R-:W-:Y:S01]  /*9a50*/  FMUL.FTZ R35, R31.reuse, R37 ;  /* 0x000000251f237220 */ /* 0x040fe20000410000 */
[----:B------:R-:W-:Y:S01]  /*9a60*/  HADD2.F32 R13, -RZ, R13.H1_H1 ;  /* 0x3000000dff0d7230 */ /* 0x000fe20000004100 */
[----:B------:R-:W-:Y:S01]  /*9a70*/  FMUL.FTZ R39, R31, R36 ;  /* 0x000000241f277220 */ /* 0x000fe20000410000 */
[--C-:B------:R-:W-:Y:S01]  /*9a80*/  HADD2.F32 R12, -RZ, R15.reuse.H0_H0 ;  /* 0x2000000fff0c7230 */ /* 0x100fe20000004100 */
[C---:B------:R-:W-:Y:S01]  /*9a90*/  FMUL.FTZ R31, R34.reuse, R30 ;  /* 0x0000001e221f7220 */ /* 0x040fe20000410000 */
[----:B------:R-:W-:Y:S01]  /*9aa0*/  HADD2.F32 R38, -RZ, R15.H1_H1 ;  /* 0x3000000fff267230 */ /* 0x000fe20000004100 */
[----:B------:R-:W-:Y:S01]  /*9ab0*/  FMUL.FTZ R33, R34, R13 ;  /* 0x0000000d22217220 */ /* 0x000fe20000410000 */
[----:B------:R-:W-:-:S02]  /*9ac0*/  HADD2.F32 R29, -RZ, R14.H0_H0 ;  /* 0x2000000eff1d7230 */ /* 0x000fc40000004100 */
[----:B------:R-:W-:Y:S02]  /*9ad0*/  HADD2.F32 R28, -RZ, R14.H1_H1 ;  /* 0x3000000eff1c7230 */ /* 0x000fe40000004100 */
[----:B------:R-:W-:Y:S02]  /*9ae0*/  HADD2.F32 R15, -RZ, R27.H1_H1 ;  /* 0x3000001bff0f7230 */ /* 0x000fe40000004100 */
[----:B------:R-:W-:-:S03]  /*9af0*/  HADD2.F32 R14, -RZ, R25.H1_H1 ;  /* 0x30000019ff0e7230 */ /* 0x000fc60000004100 */
[C---:B------:R-:W-:Y:S02]  /*9b00*/  FFMA.FTZ R37, R15.reuse, R37, -R39 ;  /* 0x000000250f257223 */ /* 0x040fe40000010827 */
[----:B------:R-:W-:Y:S01]  /*9b10*/  FFMA.FTZ R36, R15, R36, R35 ;  /* 0x000000240f247223 */ /* 0x000fe20000010023 */
[----:B------:R-:W-:Y:S01]  /*9b20*/  HADD2.F32 R35, -RZ, R26.H0_H0 ;  /* 0x2000001aff237230 */ /* 0x000fe20000004100 */
[C---:B------:R-:W-:Y:S01]  /*9b30*/  FFMA.FTZ R15, R14.reuse, R30, -R33 ;  /* 0x0000001e0e0f7223 */ /* 0x040fe20000010821 */
[----:B------:R-:W-:Y:S01]  /*9b40*/  HADD2.F32 R33, -RZ, R24.H0_H0 ;  /* 0x20000018ff217230 */ /* 0x000fe20000004100 */
[----:B------:R-:W-:Y:S01]  /*9b50*/  FFMA.FTZ R13, R14, R13, R31 ;  /* 0x0000000d0e0d7223 */ /* 0x000fe2000001001f */
[----:B------:R-:W-:Y:S01]  /*9b60*/  HADD2.F32 R31, -RZ, R27.H0_H0 ;  /* 0x2000001bff1f7230 */ /* 0x000fe20000004100 */
[----:B------:R-:W-:Y:S01]  /*9b70*/  FMUL.FTZ R14, R35, R28 ;  /* 0x0000001c230e7220 */ /* 0x000fe20000410000 */
[----:B------:R-:W-:Y:S01]  /*9b80*/  HADD2.F32 R30, -RZ, R25.H0_H0 ;  /* 0x20000019ff1e7230 */ /* 0x000fe20000004100 */
[----:B------:R-:W-:Y:S01]  /*9b90*/  FMUL.FTZ R34, R33, R38 ;  /* 0x0000002621227220 */ /* 0x000fe20000410000 */
[----:B------:R-:W-:Y:S01]  /*9ba0*/  F2FP.PACK_AB R13, R13, R15 ;  /* 0x0000000f0d0d723e */ /* 0x000fe200000000ff */
[----:B------:R-:W-:-:S02]  /*9bb0*/  FMUL.FTZ R35, R35, R29 ;  /* 0x0000001d23237220 */ /* 0x000fc40000410000 */
[----:B------:R-:W-:Y:S02]  /*9bc0*/  FMUL.FTZ R33, R33, R12 ;  /* 0x0000000c21217220 */ /* 0x000fe40000410000 */
[C---:B------:R-:W-:Y:S02]  /*9bd0*/  FFMA.FTZ R14, R31.reuse, R29, -R14 ;  /* 0x0000001d1f0e7223 */ /* 0x040fe4000001080e */
[----:B------:R-:W-:Y:S02]  /*9be0*/  FFMA.FTZ R35, R31, R28, R35 ;  /* 0x0000001c1f237223 */ /* 0x000fe40000010023 */
[----:B------:R-:W-:Y:S01]  /*9bf0*/  FFMA.FTZ R34, R30, R12, -R34 ;  /* 0x0000000c1e227223 */ /* 0x000fe20000010822 */
[----:B------:R-:W-:Y:S01]  /*9c00*/  F2FP.PACK_AB R12, R36, R37 ;  /* 0x00000025240c723e */ /* 0x000fe200000000ff */
[----:B------:R-:W-:Y:S01]  /*9c10*/  FFMA.FTZ R33, R30, R38, R33 ;  /* 0x000000261e217223 */ /* 0x000fe20000010021 */
[----:B------:R-:W-:-:S04]  /*9c20*/  F2FP.PACK_AB R14, R35, R14 ;  /* 0x0000000e230e723e */ /* 0x000fc800000000ff */
[----:B------:R-:W-:-:S05]  /*9c30*/  F2FP.PACK_AB R15, R33, R34 ;  /* 0x00000022210f723e */ /* 0x000fca00000000ff */
[----:B------:R1:W-:Y:S02]  /*9c40*/  STS.128 [R22+0x1100], R12 ;  /* 0x0011000c16007388 */ /* 0x0003e40000000c00 */
.L_x_120:
[----:B------:R-:W-:Y:S05]  /*9c50*/  BSYNC B0 ;  /* 0x0000000000007941 */ /* 0x000fea0003800000 */
.L_x_119:
[----:B-1----:R-:W-:-:S04]  /*9c60*/  IADD3 R12, R23, 0x20, RZ ;  /* 0x00000020170c7810 */ /* 0x002fc80007ffe0ff */
[----:B------:R-:W-:-:S13]  /*9c70*/  ISETP.GE.AND P0, PT, R12, c[0x0][0x27c], PT ;  /* 0x00009f000c007a0c */ /* 0x000fda0003f06270 */
        /* <DEDUP_REMOVED lines=39> */
.L_x_118:
[----:B------:R-:W-:Y:S05]  /*9ef0*/  BSYNC B1 ;  /* 0x0000000000017941 */ /* 0x000fea0003800000 */
.L_x_117:
        /* <DEDUP_REMOVED lines=45> */
.L_x_124:
[----:B------:R-:W-:Y:S05]  /*a1d0*/  BSYNC B0 ;  /* 0x0000000000007941 */ /* 0x000fea0003800000 */
.L_x_123:
        /* <DEDUP_REMOVED lines=41> */
.L_x_122:
[----:B------:R-:W-:Y:S05]  /*a470*/  BSYNC B1 ;  /* 0x0000000000017941 */ /* 0x000fea0003800000 */
.L_x_121:
[----:B-1----:R-:W-:-:S04]  /*a480*/  IADD3 R12, R10, 0x60, RZ ;  /* 0x000000600a0c7810 */ /* 0x002fc80007ffe0ff */
        /* <DEDUP_REMOVED lines=8> */
[----:B------:R-:W-:Y:S02]  /*a510*/  HADD2.F32 R35, -RZ, R27.H1_H1 ;  /* 0x3000001bff237230 */ /* 0x000fe40000004100 */
[----:B------:R-:W-:Y:S02]  /*a520*/  HADD2.F32 R37, -RZ, R25.H1_H1 ;  /* 0x30000019ff257230 */ /* 0x000fe40000004100 */
[----:B------:R-:W-:Y:S02]  /*a530*/  HADD2.F32 R26, -RZ, R26.H0_H0 ;  /* 0x2000001aff1a7230 */ /* 0x000fe40000004100 */
[----:B------:R-:W-:-:S02]  /*a540*/  HADD2.F32 R24, -RZ, R24.H0_H0 ;  /* 0x20000018ff187230 */ /* 0x000fc40000004100 */
[----:B------:R-:W-:Y:S02]  /*a550*/  HADD2.F32 R27, -RZ, R27.H0_H0 ;  /* 0x2000001bff1b7230 */ /* 0x000fe40000004100 */
[----:B------:R-:W-:Y:S02]  /*a560*/  HADD2.F32 R25, -RZ, R25.H0_H0 ;  /* 0x20000019ff197230 */ /* 0x000fe40000004100 */
[--C-:B-1----:R-:W-:Y:S02]  /*a570*/  HADD2.F32 R29, -RZ, R12.reuse.H0_H0 ;  /* 0x2000000cff1d7230 */ /* 0x102fe40000004100 */
[----:B------:R-:W-:Y:S02]  /*a580*/  HADD2.F32 R30, -RZ, R12.H1_H1 ;  /* 0x3000000cff1e7230 */ /* 0x000fe40000004100 */
[--C-:B------:R-:W-:Y:S01]  /*a590*/  HADD2.F32 R31, -RZ, R13.reuse.H1_H1 ;  /* 0x3000000dff1f7230 */ /* 0x100fe20000004100 */
[C---:B------:R-:W-:Y:S01]  /*a5a0*/  FMUL.FTZ R38, R28.reuse, R29 ;  /* 0x0000001d1c267220 */ /* 0x040fe20000410000 */
[----:B------:R-:W-:Y:S01]  /*a5b0*/  HADD2.F32 R12, -RZ, R13.H0_H0 ;  /* 0x2000000dff0c7230 */ /* 0x000fe20000004100 */
[----:B------:R-:W-:Y:S01]  /*a5c0*/  FMUL.FTZ R36, R28, R30 ;  /* 0x0000001e1c247220 */ /* 0x000fe20000410000 */
[--C-:B------:R-:W-:Y:S01]  /*a5d0*/  HADD2.F32 R13, -RZ, R14.reuse.H0_H0 ;  /* 0x2000000eff0d7230 */ /* 0x100fe20000004100 */
[C---:B------:R-:W-:Y:S01]  /*a5e0*/  FMUL.FTZ R28, R34.reuse, R31 ;  /* 0x0000001f221c7220 */ /* 0x040fe20000410000 */
[----:B------:R-:W-:Y:S01]  /*a5f0*/  HADD2.F32 R33, -RZ, R14.H1_H1 ;  /* 0x3000000eff217230 */ /* 0x000fe20000004100 */
[----:B------:R-:W-:Y:S01]  /*a600*/  FFMA.FTZ R36, R35, R29, -R36 ;  /* 0x0000001d23247223 */ /* 0x000fe20000010824 */
[--C-:B------:R-:W-:Y:S01]  /*a610*/  HADD2.F32 R14, -RZ, R15.reuse.H0_H0 ;  /* 0x2000000fff0e7230 */ /* 0x100fe20000004100 */
[-C--:B------:R-:W-:Y:S01]  /*a620*/  FMUL.FTZ R34, R34, R12.reuse ;  /* 0x0000000c22227220 */ /* 0x080fe20000410000 */
[----:B------:R-:W-:Y:S01]  /*a630*/  HADD2.F32 R15, -RZ, R15.H1_H1 ;  /* 0x3000000fff0f7230 */ /* 0x000fe20000004100 */
[----:B------:R-:W-:-:S02]  /*a640*/  FFMA.FTZ R28, R37, R12, -R28 ;  /* 0x0000000c251c7223 */ /* 0x000fc4000001081c */
[C---:B------:R-:W-:Y:S02]  /*a650*/  FMUL.FTZ R12, R26.reuse, R33 ;  /* 0x000000211a0c7220 */ /* 0x040fe40000410000 */
[----:B------:R-:W-:Y:S02]  /*a660*/  FMUL.FTZ R29, R26, R13 ;  /* 0x0000000d1a1d7220 */ /* 0x000fe40000410000 */
[C---:B------:R-:W-:Y:S02]  /*a670*/  FMUL.FTZ R26, R24.reuse, R15 ;  /* 0x0000000f181a7220 */ /* 0x040fe40000410000 */
[----:B------:R-:W-:Y:S02]  /*a680*/  FMUL.FTZ R24, R24, R14 ;  /* 0x0000000e18187220 */ /* 0x000fe40000410000 */
[----:B------:R-:W-:Y:S02]  /*a690*/  FFMA.FTZ R38, R35, R30, R38 ;  /* 0x0000001e23267223 */ /* 0x000fe40000010026 */
[----:B------:R-:W-:-:S02]  /*a6a0*/  FFMA.FTZ R34, R37, R31, R34 ;  /* 0x0000001f25227223 */ /* 0x000fc40000010022 */
[C---:B------:R-:W-:Y:S01]  /*a6b0*/  FFMA.FTZ R30, R27.reuse, R13, -R12 ;  /* 0x0000000d1b1e7223 */ /* 0x040fe2000001080c */
[----:B------:R-:W-:Y:S01]  /*a6c0*/  F2FP.PACK_AB R12, R38, R36 ;  /* 0x00000024260c723e */ /* 0x000fe200000000ff */
[----:B------:R-:W-:Y:S01]  /*a6d0*/  FFMA.FTZ R29, R27, R33, R29 ;  /* 0x000000211b1d7223 */ /* 0x000fe2000001001d */
[----:B------:R-:W-:Y:S01]  /*a6e0*/  F2FP.PACK_AB R13, R34, R28 ;  /* 0x0000001c220d723e */ /* 0x000fe200000000ff */
[C---:B------:R-:W-:Y:S02]  /*a6f0*/  FFMA.FTZ R26, R25.reuse, R14, -R26 ;  /* 0x0000000e191a7223 */ /* 0x040fe4000001081a */
[----:B------:R-:W-:Y:S01]  /*a700*/  FFMA.FTZ R15, R25, R15, R24 ;  /* 0x0000000f190f7223 */ /* 0x000fe20000010018 */
[----:B------:R-:W-:-:S04]  /*a710*/  F2FP.PACK_AB R14, R29, R30 ;  /* 0x0000001e1d0e723e */ /* 0x000fc800000000ff */
[----:B------:R-:W-:-:S05]  /*a720*/  F2FP.PACK_AB R15, R15, R26 ;  /* 0x0000001a0f0f723e */ /* 0x000fca00000000ff */
[----:B------:R1:W-:Y:S02]  /*a730*/  STS.128 [R22+0x3100], R12 ;  /* 0x0031000c16007388 */ /* 0x0003e40000000c00 */
.L_x_127:
[----:B------:R-:W-:Y:S05]  /*a740*/  BSYNC B0 ;  /* 0x0000000000007941 */ /* 0x000fea0003800000 */
.L_x_126:
[----:B------:R-:W-:-:S04]  /*a750*/  IADD3 R23, R23, 0x20, RZ ;  /* 0x0000002017177810 */ /* 0x000fc80007ffe0ff */
[----:B------:R-:W-:-:S13]  /*a760*/  ISETP.GE.AND P0, PT, R23, c[0x0][0x27c], PT ;  /* 0x00009f0017007a0c */ /* 0x000fda0003f06270 */
[----:B------:R-:W-:Y:S05]  /*a770*/  @P0 BRA `(.L_x_125) ;  /* 0x00001e3000000947 */ /* 0x000fea0003800000 */
[----:B-1----:R-:W1:Y:S01]  /*a780*/  LDS.128 R12, [R22+0x7100] ;  /* 0x00710000160c7984 */ /* 0x002e620000000c00 */
        /* <DEDUP_REMOVED lines=28> */
[----:B------:R-:W-:Y:S01]  /*a950*/  FFMA.FTZ R25, R19, R13, -R12 ;  /* 0x0000000d13197223 */ /* 0x000fe2000001080c */
[----:B------:R-:W-:Y:S01]  /*a960*/  F2FP.PACK_AB R12, R33, R30 ;  /* 0x0000001e210c723e */ /* 0x000fe200000000ff */
[----:B------:R-:W-:Y:S01]  /*a970*/  FFMA.FTZ R24, R19, R27, R24 ;  /* 0x0000001b13187223 */ /* 0x000fe20000010018 */
[----:B------:R-:W-:Y:S01]  /*a980*/  F2FP.PACK_AB R13, R28, R23 ;  /* 0x000000171c0d723e */ /* 0x000fe200000000ff */
[C---:B------:R-:W-:Y:S02]  /*a990*/  FFMA.FTZ R18, R17.reuse, R14, -R18 ;  /* 0x0000000e11127223 */ /* 0x040fe40000010812 */
[----:B------:R-:W-:Y:S01]  /*a9a0*/  FFMA.FTZ R15, R17, R15, R16 ;  /* 0x0000000f110f7223 */ /* 0x000fe20000010010 */
[----:B------:R-:W-:-:S04]  /*a9b0*/  F2FP.PACK_AB R14, R24, R25 ;  /* 0x00000019180e723e */ /* 0x000fc800000000ff */
[----:B------:R-:W-:-:S05]  /*a9c0*/  F2FP.PACK_AB R15, R15, R18 ;  /* 0x000000120f0f723e */ /* 0x000fca00000000ff */
[----:B------:R1:W-:Y:S01]  /*a9d0*/  STS.128 [R22+0x7100], R12 ;  /* 0x0071000c16007388 */ /* 0x0003e20000000c00 */
[----:B------:R-:W-:Y:S05]  /*a9e0*/  BRA `(.L_x_125) ;  /* 0x00001bc000007947 */ /* 0x000fea0003800000 */
.L_x_110:
[----:B------:R-:W-:Y:S01]  /*a9f0*/  ISETP.NE.AND P0, PT, R12, RZ, PT ;  /* 0x000000ff0c00720c */ /* 0x000fe20003f05270 */
[----:B------:R-:W-:Y:S01]  /*aa00*/  IMAD.U32 R26, RZ, RZ, UR16 ;  /* 0x00000010ff1a7e24 */ /* 0x000fe2000f8e00ff */
[----:B------:R-:W-:Y:S01]  /*aa10*/  MOV R24, UR4 ;  /* 0x0000000400187c02 */ /* 0x000fe20008000f00 */
[----:B------:R-:W-:Y:S01]  /*aa20*/  IMAD.U32 R27, RZ, RZ, UR17 ;  /* 0x00000011ff1b7e24 */ /* 0x000fe2000f8e00ff */
[----:B------:R-:W-:Y:S01]  /*aa30*/  MOV R25, UR5 ;  /* 0x0000000500197c02 */ /* 0x000fe20008000f00 */
[----:B------:R-:W-:Y:S01]  /*aa40*/  BSSY B0, `(.L_x_128) ;  /* 0x000000d000007945 */ /* 0x000fe20003800000 */
[----:B------:R-:W-:Y:S01]  /*aa50*/  CS2R R18, SRZ ;  /* 0x0000000000127805 */ /* 0x000fe2000001ff00 */
[----:B------:R-:W-:Y:S01]  /*aa60*/  CS2R R16, SRZ ;  /* 0x0000000000107805 */ /* 0x000fe2000001ff00 */
[----:B------:R-:W-:Y:S01]  /*aa70*/  CS2R R14, SRZ ;  /* 0x00000000000e7805 */ /* 0x000fe2000001ff00 */
[----:B------:R-:W-:-:S04]  /*aa80*/  CS2R R12, SRZ ;  /* 0x00000000000c7805 */ /* 0x000fc8000001ff00 */
[----:B------:R-:W-:Y:S05]  /*aa90*/  @P0 BRA `(.L_x_129) ;  /* 0x0000007000000947 */ /* 0x000fea0003800000 */
[----:B------:R-:W-:Y:S01]  /*aaa0*/  ISETP.GE.AND P0, PT, R32, c[0x0][0x27c], PT ;  /* 0x00009f0020007a0c */ /* 0x000fe20003f06270 */
[----:B------:R-:W-:-:S12]  /*aab0*/  CS2R R18, SRZ ;  /* 0x0000000000127805 */ /* 0x000fd8000001ff00 */
[----:B------:R-:W-:Y:S05]  /*aac0*/  @P0 BRA `(.L_x_129) ;  /* 0x0000004000000947 */ /* 0x000fea0003800000 */
[----:B------:R-:W-:-:S04]  /*aad0*/  IMAD.WIDE R26, R32, 0x2, R26 ;  /* 0x00000002201a7825 */ /* 0x000fc800078e021a */
[----:B------:R-:W-:Y:S01]  /*aae0*/  IMAD.WIDE R24, R32, 0x2, R24 ;  /* 0x0000000220187825 */ /* 0x000fe200078e0218 */
[----:B------:R1:W5:Y:S04]  /*aaf0*/  LD.E.128 R12, [R26.64] ;  /* 0x000000141a0c7980 */ /* 0x000368000c101d00 */
[----:B------:R1:W5:Y:S02]  /*ab00*/  LD.E.128 R16, [R24.64] ;  /* 0x0000001418107980 */ /* 0x000364000c101d00 */
.L_x_129:
[----:B------:R-:W-:Y:S05]  /*ab10*/  BSYNC B0 ;  /* 0x0000000000007941 */ /* 0x000fea0003800000 */
.L_x_128:
[----:B------:R-:W-:Y:S01]  /*ab20*/  UIMAD UR4, UR12, -0x80, UR18 ;  /* 0xffffff800c0478a4 */ /* 0x000fe2000f8e0212 */
[----:B------:R-:W-:Y:S01]  /*ab30*/  ISETP.GE.AND P0, PT, R32, c[0x0][0x27c], PT ;  /* 0x00009f0020007a0c */ /* 0x000fe20003f06270 */
[--C-:B-1---5:R-:W-:Y:S01]  /*ab40*/  IMAD.MOV.U32 R27, RZ, RZ, R13.reuse ;  /* 0x000000ffff1b7224 */ /* 0x122fe200078e000d */
[--C-:B------:R-:W-:Y:S01]  /*ab50*/  SHF.R.U64 R26, R12, 0x10, R13.reuse ;  /* 0x000000100c1a7819 */ /* 0x100fe2000000120d */
[----:B------:R-:W-:Y:S01]  /*ab60*/  UISETP.LT.AND UP0, UPT, UR4, 0x80, UPT ;  /* 0x000000800400788c */ /* 0x000fe2000bf01270 */
[----:B------:R-:W-:Y:S01]  /*ab70*/  SHF.R.U32.HI R37, RZ, 0x10, R13 ;  /* 0x00000010ff257819 */ /* 0x000fe2000001160d */
[--C-:B------:R-:W-:Y:S01]  /*ab80*/  IMAD.MOV.U32 R28, RZ, RZ, R15.reuse ;  /* 0x000000ffff1c7224 */ /* 0x100fe200078e000f */
[--C-:B------:R-:W-:Y:S01]  /*ab90*/  SHF.R.U64 R25, R14, 0x10, R15.reuse ;  /* 0x000000100e197819 */ /* 0x100fe2000000120f */
[----:B------:R-:W-:Y:S01]  /*aba0*/  USEL UR4, UR4, 0x80, UP0 ;  /* 0x0000008004047887 */ /* 0x000fe20008000000 */
[----:B------:R-:W-:Y:S01]  /*abb0*/  SHF.R.U32.HI R35, RZ, 0x10, R15 ;  /* 0x00000010ff237819 */ /* 0x000fe2000001160f */
[----:B------:R-:W-:Y:S01]  /*abc0*/  IMAD.MOV.U32 R38, RZ, RZ, R12 ;  /* 0x000000ffff267224 */ /* 0x000fe200078e000c */
[--C-:B------:R-:W-:Y:S01]  /*abd0*/  SHF.R.U64 R24, R16, 0x10, R17.reuse ;  /* 0x0000001010187819 */ /* 0x100fe20000001211 */
[----:B------:R-:W-:Y:S01]  /*abe0*/  IMAD.MOV.U32 R36, RZ, RZ, R14 ;  /* 0x000000ffff247224 */ /* 0x000fe200078e000e */
[--C-:B------:R-:W-:Y:S01]  /*abf0*/  SHF.R.U32.HI R14, RZ, 0x10, R17.reuse ;  /* 0x00000010ff0e7819 */ /* 0x100fe20000011611 */
[----:B------:R-:W-:Y:S01]  /*ac00*/  IMAD.MOV.U32 R15, RZ, RZ, R16 ;  /* 0x000000ffff0f7224 */ /* 0x000fe200078e0010 */
[----:B------:R-:W-:Y:S01]  /*ac10*/  ISETP.GE.OR P1, PT, R10, UR4, P0 ;  /* 0x000000040a007c0c */ /* 0x000fe20008726670 */
[----:B------:R-:W-:Y:S01]  /*ac20*/  IMAD.MOV.U32 R29, RZ, RZ, R17 ;  /* 0x000000ffff1d7224 */ /* 0x000fe200078e0011 */
[--C-:B------:R-:W-:Y:S01]  /*ac30*/  SHF.R.U64 R23, R18, 0x10, R19.reuse ;  /* 0x0000001012177819 */ /* 0x100fe20000001213 */
[----:B------:R-:W-:Y:S01]  /*ac40*/  IMAD.MOV.U32 R13, RZ, RZ, R18 ;  /* 0x000000ffff0d7224 */ /* 0x000fe200078e0012 */
[--C-:B------:R-:W-:Y:S01]  /*ac50*/  SHF.R.U32.HI R12, RZ, 0x10, R19.reuse ;  /* 0x00000010ff0c7819 */ /* 0x100fe20000011613 */
[----:B------:R-:W-:Y:S01]  /*ac60*/  IMAD.MOV.U32 R30, RZ, RZ, R19 ;  /* 0x000000ffff1e7224 */ /* 0x000fe200078e0013 */
        /* <DEDUP_REMOVED lines=12> */
[----:B------:R-:W-:Y:S01]  /*ad30*/  MOV R14, c[0x0][0x27c] ;  /* 0x00009f00000e7a02 */ /* 0x000fe20000000f00 */
[----:B------:R-:W1:Y:S01]  /*ad40*/  LDS.128 R16, [R22+0x100] ;  /* 0x0001000016107984 */ /* 0x000e620000000c00 */
[----:B------:R-:W-:-:S02]  /*ad50*/  HADD2.F32 R48, -RZ, R29.H1_H1 ;  /* 0x3000001dff307230 */ /* 0x000fc40000004100 */
[----:B------:R-:W-:Y:S01]  /*ad60*/  LEA.HI R14, R14, R3, RZ, 0x1d ;  /* 0x000000030e0e7211 */ /* 0x000fe200078fe8ff */
[----:B------:R-:W-:Y:S02]  /*ad70*/  HADD2.F32 R56, -RZ, R27.H1_H1 ;  /* 0x3000001bff387230 */ /* 0x000fe40000004100 */
[----:B------:R-:W-:Y:S01]  /*ad80*/  HADD2.F32 R46, -RZ, R24.H1_H1 ;  /* 0x30000018ff2e7230 */ /* 0x000fe20000004100 */
[----:B------:R-:W-:Y:S01]  /*ad90*/  SHF.R.S32.HI R12, RZ, 0x1f, R14 ;  /* 0x0000001fff0c7819 */ /* 0x000fe2000001140e */
[----:B------:R-:W-:Y:S01]  /*ada0*/  HADD2.F32 R44, -RZ, R29.H0_H0 ;  /* 0x2000001dff2c7230 */ /* 0x000fe20000004100 */
[----:B------:R-:W-:Y:S01]  /*adb0*/  SHF.L.U32 R13, R14, 0x3, RZ ;  /* 0x000000030e0d7819 */ /* 0x000fe200000006ff */
[----:B------:R-:W-:Y:S01]  /*adc0*/  HADD2.F32 R55, -RZ, R26.H1_H1 ;  /* 0x3000001aff377230 */ /* 0x000fe20000004100 */
[----:B------:R-:W-:Y:S01]  /*add0*/  LEA.HI R12, R12, R14, RZ, 0x3 ;  /* 0x0000000e0c0c7211 */ /* 0x000fe200078f18ff */
[----:B------:R-:W-:Y:S01]  /*ade0*/  HADD2.F32 R54, -RZ, R27.H0_H0 ;  /* 0x2000001bff367230 */ /* 0x000fe20000004100 */
[----:B------:R-:W-:Y:S01]  /*adf0*/  LOP3.LUT R13, R34, 0x38, R13, 0xf8, !PT ;  /* 0x00000038220d7812 */ /* 0x000fe200078ef80d */
[----:B------:R-:W-:Y:S01]  /*ae00*/  HADD2.F32 R43, -RZ, R24.H0_H0 ;  /* 0x20000018ff2b7230 */ /* 0x000fe20000004100 */
[----:B------:R-:W-:Y:S01]  /*ae10*/  SHF.L.U32 R12, R12, 0xa, RZ ;  /* 0x0000000a0c0c7819 */ /* 0x000fe200000006ff */
[----:B------:R-:W-:Y:S01]  /*ae20*/  HADD2.F32 R42, -RZ, R30.H1_H1 ;  /* 0x3000001eff2a7230 */ /* 0x000fe20000004100 */
[----:B------:R-:W-:Y:S01]  /*ae30*/  LOP3.LUT R33, R13, R33, RZ, 0x3c, !PT ;  /* 0x000000210d217212 */ /* 0x000fe200078e3cff */
[----:B------:R-:W-:Y:S01]  /*ae40*/  HADD2.F32 R53, -RZ, R26.H0_H0 ;  /* 0x2000001aff357230 */ /* 0x000fe20000004100 */
[----:B------:R-:W-:Y:S01]  /*ae50*/  LOP3.LUT R12, R12, 0x7fffe000, RZ, 0xc0, !PT ;  /* 0x7fffe0000c0c7812 */ /* 0x000fe200078ec0ff */
[----:B------:R-:W-:-:S02]  /*ae60*/  HADD2.F32 R52, -RZ, R28.H1_H1 ;  /* 0x3000001cff347230 */ /* 0x000fc40000004100 */
[----:B------:R-:W-:Y:S01]  /*ae70*/  HADD2.F32 R41, -RZ, R23.H1_H1 ;  /* 0x30000017ff297230 */ /* 0x000fe20000004100 */
[----:B------:R-:W-:Y:S01]  /*ae80*/  IADD3 R31, R33, R12, R31 ;  /* 0x0000000c211f7210 */ /* 0x000fe20007ffe01f */
[--C-:B------:R-:W-:Y:S02]  /*ae90*/  HADD2.F32 R51, -RZ, R25.reuse.H1_H1 ;  /* 0x30000019ff337230 */ /* 0x100fe40000004100 */
[----:B------:R-:W-:Y:S01]  /*aea0*/  HADD2.F32 R40, -RZ, R30.H0_H0 ;  /* 0x2000001eff287230 */ /* 0x000fe20000004100 */
[----:B------:R-:W-:Y:S01]  /*aeb0*/  SHF.L.U32 R31, R31, 0x1, RZ ;  /* 0x000000011f1f7819 */ /* 0x000fe200000006ff */
[----:B------:R-:W-:Y:S02]  /*aec0*/  HADD2.F32 R50, -RZ, R28.H0_H0 ;  /* 0x2000001cff327230 */ /* 0x000fe40000004100 */
[----:B------:R-:W-:Y:S02]  /*aed0*/  HADD2.F32 R49, -RZ, R25.H0_H0 ;  /* 0x20000019ff317230 */ /* 0x000fe40000004100 */
[----:B------:R-:W2:Y:S01]  /*aee0*/  LDS.128 R12, [R31+0x100] ;  /* 0x000100001f0c7984 */ /* 0x000ea20000000c00 */
[----:B-1----:R-:W-:-:S02]  /*aef0*/  HADD2.F32 R33, -RZ, R16.H0_H0 ;  /* 0x20000010ff217230 */ /* 0x002fc40000004100 */
[----:B------:R-:W-:Y:S02]  /*af00*/  HADD2.F32 R35, -RZ, R16.H1_H1 ;  /* 0x30000010ff237230 */ /* 0x000fe40000004100 */
[--C-:B------:R-:W-:Y:S02]  /*af10*/  HADD2.F32 R16, -RZ, R17.reuse.H0_H0 ;  /* 0x20000011ff107230 */ /* 0x100fe40000004100 */
[----:B------:R-:W-:Y:S02]  /*af20*/  HADD2.F32 R36, -RZ, R17.H1_H1 ;  /* 0x30000011ff247230 */ /* 0x000fe40000004100 */
[--C-:B------:R-:W-:Y:S02]  /*af30*/  HADD2.F32 R17, -RZ, R18.reuse.H0_H0 ;  /* 0x20000012ff117230 */ /* 0x100fe40000004100 */
[----:B------:R-:W-:Y:S02]  /*af40*/  HADD2.F32 R37, -RZ, R18.H1_H1 ;  /* 0x30000012ff257230 */ /* 0x000fe40000004100 */
[----:B------:R-:W-:-:S02]  /*af50*/  HADD2.F32 R18, -RZ, R19.H0_H0 ;  /* 0x20000013ff127230 */ /* 0x000fc40000004100 */
[----:B------:R-:W-:-:S03]  /*af60*/  HADD2.F32 R19, -RZ, R19.H1_H1 ;  /* 0x30000013ff137230 */ /* 0x000fc60000004100 */
[----:B------:R-:W-:Y:S01]  /*af70*/  FMUL.FTZ R58, R18, R40 ;  /* 0x00000028123a7220 */ /* 0x000fe20000410000 */
[--C-:B--2---:R-:W-:Y:S02]  /*af80*/  HADD2.F32 R47, -RZ, R12.reuse.H0_H0 ;  /* 0x2000000cff2f7230 */ /* 0x104fe40000004100 */
[----:B------:R-:W-:Y:S01]  /*af90*/  HADD2.F32 R45, -RZ, R12.H1_H1 ;  /* 0x3000000cff2d7230 */ /* 0x000fe20000004100 */
[-C--:B------:R-:W-:Y:S01]  /*afa0*/  FMUL.FTZ R12, R33, R48.reuse ;  /* 0x00000030210c7220 */ /* 0x080fe20000410000 */
[----:B------:R-:W-:Y:S01]  /*afb0*/  HADD2.F32 R39, -RZ, R13.H0_H0 ;  /* 0x2000000dff277230 */ /* 0x000fe20000004100 */
[C---:B------:R-:W-:Y:S01]  /*afc0*/  FMUL.FTZ R48, R47.reuse, R48 ;  /* 0x000000302f307220 */ /* 0x040fe20000410000 */
[--C-:B------:R-:W-:Y:S01]  /*afd0*/  HADD2.F32 R34, -RZ, R15.reuse.H0_H0 ;  /* 0x2000000fff227230 */ /* 0x100fe20000004100 */
[----:B------:R-:W-:Y:S01]  /*afe0*/  FFMA.FTZ R47, R47, R56, R12 ;  /* 0x000000382f2f7223 */ /* 0x000fe2000001000c */
[----:B------:R-:W-:Y:S01]  /*aff0*/  HADD2.F32 R57, -RZ, R15.H1_H1 ;  /* 0x3000000fff397230 */ /* 0x000fe20000004100 */
[----:B------:R-:W-:Y:S01]  /*b000*/  FMUL.FTZ R15, R35, R46 ;  /* 0x0000002e230f7220 */ /* 0x000fe20000410000 */
[----:B------:R-:W-:Y:S01]  /*b010*/  HADD2.F32 R13, -RZ, R13.H1_H1 ;  /* 0x3000000dff0d7230 */ /* 0x000fe20000004100 */
[----:B------:R-:W-:Y:S01]  /*b020*/  FMUL.FTZ R12, R16, R44 ;  /* 0x0000002c100c7220 */ /* 0x000fe20000410000 */
[--C-:B------:R-:W-:Y:S01]  /*b030*/  HADD2.F32 R38, -RZ, R14.reuse.H0_H0 ;  /* 0x2000000eff267230 */ /* 0x100fe20000004100 */
[----:B------:R-:W-:Y:S01]  /*b040*/  FMUL.FTZ R46, R45, R46 ;  /* 0x0000002e2d2e7220 */ /* 0x000fe20000410000 */
[----:B------:R-:W-:Y:S01]  /*b050*/  HADD2.F32 R14, -RZ, R14.H1_H1 ;  /* 0x3000000eff0e7230 */ /* 0x000fe20000004100 */
[----:B------:R-:W-:-:S02]  /*b060*/  FMUL.FTZ R44, R39, R44 ;  /* 0x0000002c272c7220 */ /* 0x000fc40000410000 */
[----:B------:R-:W-:Y:S02]  /*b070*/  FFMA.FTZ R45, R45, R55, R15 ;  /* 0x000000372d2d7223 */ /* 0x000fe4000001000f */
[----:B------:R-:W-:Y:S02]  /*b080*/  FFMA.FTZ R39, R39, R54, R12 ;  /* 0x0000003627277223 */ /* 0x000fe4000001000c */
[-C--:B------:R-:W-:Y:S02]  /*b090*/  FMUL.FTZ R15, R36, R43.reuse ;  /* 0x0000002b240f7220 */ /* 0x080fe40000410000 */
[-C--:B------:R-:W-:Y:S02]  /*b0a0*/  FMUL.FTZ R12, R17, R42.reuse ;  /* 0x0000002a110c7220 */ /* 0x080fe40000410000 */
[----:B------:R-:W-:Y:S02]  /*b0b0*/  FMUL.FTZ R43, R13, R43 ;  /* 0x0000002b0d2b7220 */ /* 0x000fe40000410000 */
[----:B------:R-:W-:-:S02]  /*b0c0*/  FMUL.FTZ R42, R38, R42 ;  /* 0x0000002a262a7220 */ /* 0x000fc40000410000 */
[----:B------:R-:W-:Y:S02]  /*b0d0*/  FFMA.FTZ R13, R13, R53, R15 ;  /* 0x000000350d0d7223 */ /* 0x000fe4000001000f */
[----:B------:R-:W-:Y:S01]  /*b0e0*/  FFMA.FTZ R38, R38, R52, R12 ;  /* 0x0000003426267223 */ /* 0x000fe2000001000c */
[----:B------:R-:W-:Y:S01]  /*b0f0*/  HADD2.F32 R12, -RZ, R23.H0_H0 ;  /* 0x20000017ff0c7230 */ /* 0x000fe20000004100 */
[----:B------:R-:W-:Y:S01]  /*b100*/  FMUL.FTZ R15, R37, R41 ;  /* 0x00000029250f7220 */ /* 0x000fe20000410000 */
[----:B------:R-:W-:Y:S01]  /*b110*/  F2FP.PACK_AB R13, R13, R39 ;  /* 0x000000270d0d723e */ /* 0x000fe200000000ff */
[C---:B------:R-:W-:Y:S02]  /*b120*/  FMUL.FTZ R41, R14.reuse, R41 ;  /* 0x000000290e297220 */ /* 0x040fe40000410000 */
[----:B------:R-:W-:Y:S02]  /*b130*/  FFMA.FTZ R14, R14, R51, R15 ;  /* 0x000000330e0e7223 */ /* 0x000fe4000001000f */
[----:B------:R-:W-:-:S02]  /*b140*/  FMUL.FTZ R15, R19, R12 ;  /* 0x0000000c130f7220 */ /* 0x000fc40000410000 */
[----:B------:R-:W-:Y:S01]  /*b150*/  FMUL.FTZ R40, R34, R40 ;  /* 0x0000002822287220 */ /* 0x000fe20000410000 */
[----:B------:R-:W-:Y:S01]  /*b160*/  F2FP.PACK_AB R14, R14, R38 ;  /* 0x000000260e0e723e */ /* 0x000fe200000000ff */
[----:B------:R-:W-:Y:S02]  /*b170*/  FMUL.FTZ R12, R57, R12 ;  /* 0x0000000c390c7220 */ /* 0x000fe40000410000 */
[----:B------:R-:W-:Y:S02]  /*b180*/  FFMA.FTZ R48, R33, R56, -R48 ;  /* 0x0000003821307223 */ /* 0x000fe40000010830 */
[----:B------:R-:W-:Y:S02]  /*b190*/  FFMA.FTZ R46, R35, R55, -R46 ;  /* 0x00000037232e7223 */ /* 0x000fe4000001082e */
[----:B------:R-:W-:Y:S02]  /*b1a0*/  FFMA.FTZ R44, R16, R54, -R44 ;  /* 0x00000036102c7223 */ /* 0x000fe4000001082c */
[----:B------:R-:W-:Y:S01]  /*b1b0*/  FFMA.FTZ R43, R36, R53, -R43 ;  /* 0x00000035242b7223 */ /* 0x000fe2000001082b */
[----:B------:R-:W-:Y:S01]  /*b1c0*/  F2FP.PACK_AB R16, R46, R48 ;  /* 0x000000302e10723e */ /* 0x000fe200000000ff */
[----:B------:R-:W-:-:S02]  /*b1d0*/  FFMA.FTZ R42, R17, R52, -R42 ;  /* 0x00000034112a7223 */ /* 0x000fc4000001082a */
[----:B------:R-:W-:Y:S01]  /*b1e0*/  FFMA.FTZ R41, R37, R51, -R41 ;  /* 0x0000003325297223 */ /* 0x000fe20000010829 */
[----:B------:R-:W-:Y:S01]  /*b1f0*/  F2FP.PACK_AB R17, R43, R44 ;  /* 0x0000002c2b11723e */ /* 0x000fe200000000ff */
[----:B------:R-:W-:Y:S02]  /*b200*/  FFMA.FTZ R40, R18, R50, -R40 ;  /* 0x0000003212287223 */ /* 0x000fe40000010828 */
[----:B------:R-:W-:Y:S01]  /*b210*/  FFMA.FTZ R19, R19, R49, -R12 ;  /* 0x0000003113137223 */ /* 0x000fe2000001080c */
[----:B------:R-:W-:Y:S01]  /*b220*/  F2FP.PACK_AB R18, R41, R42 ;  /* 0x0000002a2912723e */ /* 0x000fe200000000ff */
[----:B------:R-:W-:Y:S01]  /*b230*/  FFMA.FTZ R34, R34, R50, R58 ;  /* 0x0000003222227223 */ /* 0x000fe2000001003a */
[----:B------:R-:W-:Y:S01]  /*b240*/  F2FP.PACK_AB R12, R45, R47 ;  /* 0x0000002f2d0c723e */ /* 0x000fe200000000ff */
[----:B------:R-:W-:Y:S01]  /*b250*/  FFMA.FTZ R15, R57, R49, R15 ;  /* 0x00000031390f7223 */ /* 0x000fe2000001000f */
[----:B------:R-:W-:-:S04]  /*b260*/  F2FP.PACK_AB R19, R19, R40 ;  /* 0x000000281313723e */ /* 0x000fc800000000ff */
[----:B------:R-:W-:Y:S01]  /*b270*/  F2FP.PACK_AB R15, R15, R34 ;  /* 0x000000220f0f723e */ /* 0x000fe200000000ff */
[----:B------:R1:W-:Y:S04]  /*b280*/  STS.128 [R22+0x100], R16 ;  /* 0x0001001016007388 */ /* 0x0003e80000000c00 */
[----:B------:R1:W-:Y:S02]  /*b290*/  STS.128 [R31+0x100], R12 ;  /* 0x0001000c1f007388 */ /* 0x0003e40000000c00 */
.L_x_131:
[----:B------:R-:W-:Y:S05]  /*b2a0*/  BSYNC B0 ;  /* 0x0000000000007941 */ /* 0x000fea0003800000 */
.L_x_130:
[----:B-1----:R-:W-:Y:S01]  /*b2b0*/  IADD3 R13, R10, 0x20, RZ ;  /* 0x000000200a0d7810 */ /* 0x002fe20007ffe0ff */
[----:B------:R-:W-:Y:S03]  /*b2c0*/  BSSY B0, `(.L_x_132) ;  /* 0x0000064000007945 */ /* 0x000fe60003800000 */
[----:B------:R-:W-:-:S13]  /*b2d0*/  ISETP.GE.OR P1, PT, R13, UR4, P0 ;  /* 0x000000040d007c0c */ /* 0x000fda0008726670 */
[----:B------:R-:W-:Y:S05]  /*b2e0*/  @P1 BRA `(.L_x_133) ;  /* 0x0000061000001947 */ /* 0x000fea0003800000 */
[----:B------:R-:W-:Y:S01]  /*b2f0*/  MOV R15, c[0x0][0x27c] ;  /* 0x00009f00000f7a02 */ /* 0x000fe20000000f00 */
[----:B------:R-:W-:Y:S01]  /*b300*/  HADD2.F32 R55, -RZ, R29.H1_H1 ;  /* 0x3000001dff377230 */ /* 0x000fe20000004100 */
[----:B------:R-:W-:Y:S01]  /*b310*/  SHF.R.S32.HI R12, RZ, 0x1f, R13 ;  /* 0x0000001fff0c7819 */ /* 0x000fe2000001140d */
[----:B------:R-:W-:Y:S01]  /*b320*/  HADD2.F32 R46, -RZ, R27.H1_H1 ;  /* 0x3000001bff2e7230 */ /* 0x000fe20000004100 */
[----:B------:R-:W-:Y:S01]  /*b330*/  LEA.HI R15, R15, R3, RZ, 0x1d ;  /* 0x000000030f0f7211 */ /* 0x000fe200078fe8ff */
[----:B------:R-:W-:Y:S01]  /*b340*/  HADD2.F32 R51, -RZ, R29.H0_H0 ;  /* 0x2000001dff337230 */ /* 0x000fe20000004100 */
[----:B------:R-:W-:Y:S01]  /*b350*/  SHF.L.U32 R17, R13, 0x6, RZ ;  /* 0x000000060d117819 */ /* 0x000fe200000006ff */
[----:B------:R-:W-:Y:S01]  /*b360*/  HADD2.F32 R53, -RZ, R24.H1_H1 ;  /* 0x30000018ff357230 */ /* 0x000fe20000004100 */
[----:B------:R-:W-:Y:S01]  /*b370*/  LEA.HI R12, R12, R13, RZ, 0x3 ;  /* 0x0000000d0c0c7211 */ /* 0x000fe200078f18ff */
[----:B------:R-:W-:Y:S01]  /*b380*/  HADD2.F32 R44, -RZ, R27.H0_H0 ;  /* 0x2000001bff2c7230 */ /* 0x000fe20000004100 */
[----:B------:R-:W-:Y:S01]  /*b390*/  SHF.R.S32.HI R13, RZ, 0x1f, R15 ;  /* 0x0000001fff0d7819 */ /* 0x000fe2000001140f */
[----:B------:R-:W-:Y:S01]  /*b3a0*/  HADD2.F32 R45, -RZ, R26.H1_H1 ;  /* 0x3000001aff2d7230 */ /* 0x000fe20000004100 */
[----:B------:R-:W-:Y:S01]  /*b3b0*/  LOP3.LUT R17, R17, 0x1c0, RZ, 0xc0, !PT ;  /* 0x000001c011117812 */ /* 0x000fe200078ec0ff */
[----:B------:R-:W-:Y:S01]  /*b3c0*/  HADD2.F32 R49, -RZ, R30.H1_H1 ;  /* 0x3000001eff317230 */ /* 0x000fe20000004100 */
[----:B------:R-:W-:Y:S01]  /*b3d0*/  SHF.L.U32 R14, R15, 0x3, RZ ;  /* 0x000000030f0e7819 */ /* 0x000fe200000006ff */
[----:B------:R-:W-:Y:S01]  /*b3e0*/  HADD2.F32 R50, -RZ, R24.H0_H0 ;  /* 0x20000018ff327230 */ /* 0x000fe20000004100 */
[----:B------:R-:W-:Y:S01]  /*b3f0*/  LEA.HI R13, R13, R15, RZ, 0x3 ;  /* 0x0000000f0d0d7211 */ /* 0x000fe200078f18ff */
[----:B------:R-:W-:Y:S01]  /*b400*/  HADD2.F32 R42, -RZ, R28.H1_H1 ;  /* 0x3000001cff2a7230 */ /* 0x000fe20000004100 */
[----:B------:R-:W-:Y:S01]  /*b410*/  SHF.L.U32 R12, R12, 0x6, RZ ;  /* 0x000000060c0c7819 */ /* 0x000fe200000006ff */
[----:B------:R-:W-:Y:S01]  /*b420*/  HADD2.F32 R43, -RZ, R26.H0_H0 ;  /* 0x2000001aff2b7230 */ /* 0x000fe20000004100 */
[----:B------:R-:W-:Y:S01]  /*b430*/  SHF.R.U32.HI R16, RZ, 0x3, R17 ;  /* 0x00000003ff107819 */ /* 0x000fe20000011611 */
[----:B------:R-:W-:Y:S01]  /*b440*/  HADD2.F32 R48, -RZ, R23.H1_H1 ;  /* 0x30000017ff307230 */ /* 0x000fe20000004100 */
[----:B------:R-:W-:Y:S01]  /*b450*/  LOP3.LUT R14, R17, 0x38, R14, 0xf8, !PT ;  /* 0x00000038110e7812 */ /* 0x000fe200078ef80e */
[----:B------:R-:W-:Y:S01]  /*b460*/  HADD2.F32 R47, -RZ, R30.H0_H0 ;  /* 0x2000001eff2f7230 */ /* 0x000fe20000004100 */
[----:B------:R-:W-:Y:S01]  /*b470*/  SHF.L.U32 R13, R13, 0xa, RZ ;  /* 0x0000000a0d0d7819 */ /* 0x000fe200000006ff */
[----:B------:R-:W-:Y:S01]  /*b480*/  HADD2.F32 R41, -RZ, R25.H1_H1 ;  /* 0x30000019ff297230 */ /* 0x000fe20000004100 */
[----:B------:R-:W-:Y:S01]  /*b490*/  LOP3.LUT R18, R17, 0x38, R32, 0xf8, !PT ;  /* 0x0000003811127812 */ /* 0x000fe200078ef820 */
[----:B------:R-:W-:Y:S01]  /*b4a0*/  HADD2.F32 R40, -RZ, R28.H0_H0 ;  /* 0x2000001cff287230 */ /* 0x000fe20000004100 */
[----:B------:R-:W-:-:S02]  /*b4b0*/  LOP3.LUT R12, R12, 0xfffffe00, RZ, 0xc0, !PT ;  /* 0xfffffe000c0c7812 */ /* 0x000fc400078ec0ff */
[----:B------:R-:W-:Y:S02]  /*b4c0*/  LOP3.LUT R14, R14, R16, RZ, 0x3c, !PT ;  /* 0x000000100e0e7212 */ /* 0x000fe400078e3cff */
[----:B------:R-:W-:Y:S02]  /*b4d0*/  LOP3.LUT R13, R13, 0x7fffe000, RZ, 0xc0, !PT ;  /* 0x7fffe0000d0d7812 */ /* 0x000fe400078ec0ff */
[----:B------:R-:W-:Y:S02]  /*b4e0*/  LOP3.LUT R18, R12, R18, R16, 0xf6, !PT ;  /* 0x000000120c127212 */ /* 0x000fe400078ef610 */
[----:B------:R-:W-:Y:S02]  /*b4f0*/  IADD3 R22, R14, R13, R12 ;  /* 0x0000000d0e167210 */ /* 0x000fe40007ffe00c */
[----:B------:R-:W-:Y:S02]  /*b500*/  SHF.L.U32 R31, R18, 0x1, RZ ;  /* 0x00000001121f7819 */ /* 0x000fe400000006ff */
[----:B------:R-:W-:-:S03]  /*b510*/  SHF.L.U32 R22, R22, 0x1, RZ ;  /* 0x0000000116167819 */ /* 0x000fc600000006ff */
[----:B------:R-:W1:Y:S04]  /*b520*/  LDS.128 R16, [R31+0x100] ;  /* 0x000100001f107984 */ /* 0x000e680000000c00 */
[----:B------:R-:W2:Y:S01]  /*b530*/  LDS.128 R12, [R22+0x100] ;  /* 0x00010000160c7984 */ /* 0x000ea20000000c00 */
[--C-:B-1----:R-:W-:Y:S02]  /*b540*/  HADD2.F32 R33, -RZ, R16.reuse.H0_H0 ;  /* 0x20000010ff217230 */ /* 0x102fe40000004100 */
[----:B------:R-:W-:Y:S02]  /*b550*/  HADD2.F32 R35, -RZ, R16.H1_H1 ;  /* 0x30000010ff237230 */ /* 0x000fe40000004100 */
[--C-:B--2---:R-:W-:Y:S02]  /*b560*/  HADD2.F32 R54, -RZ, R12.reuse.H0_H0 ;  /* 0x2000000cff367230 */ /* 0x104fe40000004100 */
[----:B------:R-:W-:Y:S01]  /*b570*/  HADD2.F32 R52, -RZ, R12.H1_H1 ;  /* 0x3000000cff347230 */ /* 0x000fe20000004100 */
[C---:B------:R-:W-:Y:S01]  /*b580*/  FMUL.FTZ R12, R55.reuse, R33 ;  /* 0x00000021370c7220 */ /* 0x040fe20000410000 */
[----:B------:R-:W-:Y:S01]  /*b590*/  HADD2.F32 R16, -RZ, R17.H0_H0 ;  /* 0x20000011ff107230 */ /* 0x000fe20000004100 */
[-C--:B------:R-:W-:Y:S01]  /*b5a0*/  FMUL.FTZ R55, R55, R54.reuse ;  /* 0x0000003637377220 */ /* 0x080fe20000410000 */
[----:B------:R-:W-:Y:S01]  /*b5b0*/  HADD2.F32 R39, -RZ, R13.H0_H0 ;  /* 0x2000000dff277230 */ /* 0x000fe20000004100 */
[----:B------:R-:W-:Y:S01]  /*b5c0*/  FFMA.FTZ R54, R46, R54, R12 ;  /* 0x000000362e367223 */ /* 0x000fe2000001000c */
[----:B------:R-:W-:Y:S01]  /*b5d0*/  HADD2.F32 R36, -RZ, R17.H1_H1 ;  /* 0x30000011ff247230 */ /* 0x000fe20000004100 */
[C---:B------:R-:W-:Y:S01]  /*b5e0*/  FMUL.FTZ R12, R51.reuse, R16 ;  /* 0x00000010330c7220 */ /* 0x040fe20000410000 */
[----:B------:R-:W-:Y:S01]  /*b5f0*/  HADD2.F32 R17, -RZ, R18.H0_H0 ;  /* 0x20000012ff117230 */ /* 0x000fe20000004100 */
[-C--:B------:R-:W-:Y:S01]  /*b600*/  FMUL.FTZ R51, R51, R39.reuse ;  /* 0x0000002733337220 */ /* 0x080fe20000410000 */
[--C-:B------:R-:W-:Y:S01]  /*b610*/  HADD2.F32 R34, -RZ, R15.reuse.H0_H0 ;  /* 0x2000000fff227230 */ /* 0x100fe20000004100 */
[----:B------:R-:W-:Y:S01]  /*b620*/  FFMA.FTZ R39, R44, R39, R12 ;  /* 0x000000272c277223 */ /* 0x000fe2000001000c */
[----:B------:R-:W-:Y:S01]  /*b630*/  HADD2.F32 R57, -RZ, R15.H1_H1 ;  /* 0x3000000fff397230 */ /* 0x000fe20000004100 */
[C---:B------:R-:W-:Y:S01]  /*b640*/  FMUL.FTZ R15, R53.reuse, R35 ;  /* 0x00000023350f7220 */ /* 0x040fe20000410000 */
[----:B------:R-:W-:Y:S01]  /*b650*/  HADD2.F32 R38, -RZ, R14.H0_H0 ;  /* 0x2000000eff267230 */ /* 0x000fe20000004100 */
[-C--:B------:R-:W-:Y:S01]  /*b660*/  FMUL.FTZ R53, R53, R52.reuse ;  /* 0x0000003435357220 */ /* 0x080fe20000410000 */
[----:B------:R-:W-:Y:S01]  /*b670*/  HADD2.F32 R13, -RZ, R13.H1_H1 ;  /* 0x3000000dff0d7230 */ /* 0x000fe20000004100 */
[----:B------:R-:W-:Y:S01]  /*b680*/  FFMA.FTZ R52, R45, R52, R15 ;  /* 0x000000342d347223 */ /* 0x000fe2000001000f */
[----:B------:R-:W-:Y:S01]  /*b690*/  HADD2.F32 R37, -RZ, R18.H1_H1 ;  /* 0x30000012ff257230 */ /* 0x000fe20000004100 */
[C---:B------:R-:W-:Y:S01]  /*b6a0*/  FMUL.FTZ R12, R49.reuse, R17 ;  /* 0x00000011310c7220 */ /* 0x040fe20000410000 */
[--C-:B------:R-:W-:Y:S01]  /*b6b0*/  HADD2.F32 R18, -RZ, R19.reuse.H0_H0 ;  /* 0x20000013ff127230 */ /* 0x100fe20000004100 */
[C---:B------:R-:W-:Y:S01]  /*b6c0*/  FMUL.FTZ R15, R50.reuse, R36 ;  /* 0x00000024320f7220 */ /* 0x040fe20000410000 */
[----:B------:R-:W-:Y:S01]  /*b6d0*/  HADD2.F32 R14, -RZ, R14.H1_H1 ;  /* 0x3000000eff0e7230 */ /* 0x000fe20000004100 */
[----:B------:R-:W-:Y:S01]  /*b6e0*/  FMUL.FTZ R49, R49, R38 ;  /* 0x0000002631317220 */ /* 0x000fe20000410000 */
[----:B------:R-:W-:Y:S01]  /*b6f0*/  HADD2.F32 R19, -RZ, R19.H1_H1 ;  /* 0x30000013ff137230 */ /* 0x000fe20000004100 */
[----:B------:R-:W-:-:S02]  /*b700*/  FMUL.FTZ R50, R50, R13 ;  /* 0x0000000d32327220 */ /* 0x000fc40000410000 */
[----:B------:R-:W-:Y:S02]  /*b710*/  FFMA.FTZ R38, R42, R38, R12 ;  /* 0x000000262a267223 */ /* 0x000fe4000001000c */
[----:B------:R-:W-:Y:S01]  /*b720*/  FFMA.FTZ R13, R43, R13, R15 ;  /* 0x0000000d2b0d7223 */ /* 0x000fe2000001000f */
[----:B------:R-:W-:Y:S01]  /*b730*/  HADD2.F32 R15, -RZ, R23.H0_H0 ;  /* 0x20000017ff0f7230 */ /* 0x000fe20000004100 */
[C---:B------:R-:W-:Y:S02]  /*b740*/  FMUL.FTZ R12, R48.reuse, R37 ;  /* 0x00000025300c7220 */ /* 0x040fe40000410000 */
[----:B------:R-:W-:Y:S01]  /*b750*/  FMUL.FTZ R58, R47, R18 ;  /* 0x000000122f3a7220 */ /* 0x000fe20000410000 */
[----:B------:R-:W-:Y:S01]  /*b760*/  F2FP.PACK_AB R13, R13, R39 ;  /* 0x000000270d0d723e */ /* 0x000fe200000000ff */
[-C--:B------:R-:W-:Y:S02]  /*b770*/  FMUL.FTZ R48, R48, R14.reuse ;  /* 0x0000000e30307220 */ /* 0x080fe40000410000 */
[----:B------:R-:W-:Y:S01]  /*b780*/  FFMA.FTZ R14, R41, R14, R12 ;  /* 0x0000000e290e7223 */ /* 0x000fe2000001000c */
[----:B------:R-:W-:Y:S01]  /*b790*/  HADD2.F32 R12, -RZ, R25.H0_H0 ;  /* 0x20000019ff0c7230 */ /* 0x000fe20000004100 */
[----:B------:R-:W-:-:S02]  /*b7a0*/  FMUL.FTZ R47, R47, R34 ;  /* 0x000000222f2f7220 */ /* 0x000fc40000410000 */
[----:B------:R-:W-:Y:S01]  /*b7b0*/  FFMA.FTZ R34, R40, R34, R58 ;  /* 0x0000002228227223 */ /* 0x000fe2000001003a */
[----:B------:R-:W-:Y:S01]  /*b7c0*/  F2FP.PACK_AB R14, R14, R38 ;  /* 0x000000260e0e723e */ /* 0x000fe200000000ff */
[C---:B------:R-:W-:Y:S02]  /*b7d0*/  FMUL.FTZ R58, R15.reuse, R57 ;  /* 0x000000390f3a7220 */ /* 0x040fe40000410000 */
[----:B------:R-:W-:Y:S02]  /*b7e0*/  FMUL.FTZ R56, R15, R19 ;  /* 0x000000130f387220 */ /* 0x000fe40000410000 */
[----:B------:R-:W-:Y:S02]  /*b7f0*/  FFMA.FTZ R55, R46, R33, -R55 ;  /* 0x000000212e377223 */ /* 0x000fe40000010837 */
[----:B------:R-:W-:Y:S02]  /*b800*/  FFMA.FTZ R53, R45, R35, -R53 ;  /* 0x000000232d357223 */ /* 0x000fe40000010835 */
[----:B------:R-:W-:-:S02]  /*b810*/  FFMA.FTZ R51, R44, R16, -R51 ;  /* 0x000000102c337223 */ /* 0x000fc40000010833 */
[----:B------:R-:W-:Y:S01]  /*b820*/  FFMA.FTZ R50, R43, R36, -R50 ;  /* 0x000000242b327223 */ /* 0x000fe20000010832 */
[----:B------:R-:W-:Y:S01]  /*b830*/  F2FP.PACK_AB R16, R53, R55 ;  /* 0x000000373510723e */ /* 0x000fe200000000ff */
[----:B------:R-:W-:Y:S02]  /*b840*/  FFMA.FTZ R49, R42, R17, -R49 ;  /* 0x000000112a317223 */ /* 0x000fe40000010831 */
[----:B------:R-:W-:Y:S01]  /*b850*/  FFMA.FTZ R48, R41, R37, -R48 ;  /* 0x0000002529307223 */ /* 0x000fe20000010830 */
[----:B------:R-:W-:Y:S01]  /*b860*/  F2FP.PACK_AB R17, R50, R51 ;  /* 0x000000333211723e */ /* 0x000fe200000000ff */
[----:B------:R-:W-:Y:S02]  /*b870*/  FFMA.FTZ R47, R40, R18, -R47 ;  /* 0x00000012282f7223 */ /* 0x000fe4000001082f */
[----:B------:R-:W-:Y:S01]  /*b880*/  FFMA.FTZ R19, R12, R19, -R58 ;  /* 0x000000130c137223 */ /* 0x000fe2000001083a */
[----:B------:R-:W-:Y:S01]  /*b890*/  F2FP.PACK_AB R18, R48, R49 ;  /* 0x000000313012723e */ /* 0x000fe200000000ff */
[----:B------:R-:W-:Y:S01]  /*b8a0*/  FFMA.FTZ R15, R12, R57, R56 ;  /* 0x000000390c0f7223 */ /* 0x000fe20000010038 */
[----:B------:R-:W-:-:S02]  /*b8b0*/  F2FP.PACK_AB R12, R52, R54 ;  /* 0x00000036340c723e */ /* 0x000fc400000000ff */
[----:B------:R-:W-:Y:S02]  /*b8c0*/  F2FP.PACK_AB R19, R19, R47 ;  /* 0x0000002f1313723e */ /* 0x000fe400000000ff */
[----:B------:R-:W-:-:S03]  /*b8d0*/  F2FP.PACK_AB R15, R15, R34 ;  /* 0x000000220f0f723e */ /* 0x000fc600000000ff */
[----:B------:R1:W-:Y:S04]  /*b8e0*/  STS.128 [R31+0x100], R16 ;  /* 0x000100101f007388 */ /* 0x0003e80000000c00 */
[----:B------:R1:W-:Y:S02]  /*b8f0*/  STS.128 [R22+0x100], R12 ;  /* 0x0001000c16007388 */ /* 0x0003e40000000c00 */
.L_x_133:
[----:B------:R-:W-:Y:S05]  /*b900*/  BSYNC B0 ;  /* 0x0000000000007941 */ /* 0x000fea0003800000 */
.L_x_132:
        /* <DEDUP_REMOVED lines=101> */
.L_x_135:
[----:B------:R-:W-:Y:S05]  /*bf60*/  BSYNC B0 ;  /* 0x0000000000007941 */ /* 0x000fea0003800000 */
.L_x_134:
[----:B-1----:R-:W-:-:S04]  /*bf70*/  IADD3 R13, R10, 0x60, RZ ;  /* 0x000000600a0d7810 */ /* 0x002fc80007ffe0ff */
[----:B------:R-:W-:-:S13]  /*bf80*/  ISETP.GE.OR P0, PT, R13, UR4, P0 ;  /* 0x000000040d007c0c */ /* 0x000fda0008706670 */
[----:B------:R-:W-:Y:S05]  /*bf90*/  @P0 BRA `(.L_x_125) ;  /* 0x0000061000000947 */ /* 0x000fea0003800000 */
[----:B------:R-:W-:Y:S01]  /*bfa0*/  MOV R15, c[0x0][0x27c] ;  /* 0x00009f00000f7a02 */ /* 0x000fe20000000f00 */
[--C-:B------:R-:W-:Y:S01]  /*bfb0*/  HADD2.F32 R37, -RZ, R29.reuse.H1_H1 ;  /* 0x3000001dff257230 */ /* 0x100fe20000004100 */
[----:B------:R-:W-:Y:S01]  /*bfc0*/  SHF.R.S32.HI R12, RZ, 0x1f, R13 ;  /* 0x0000001fff0c7819 */ /* 0x000fe2000001140d */
[----:B------:R-:W-:Y:S01]  /*bfd0*/  HADD2.F32 R29, -RZ, R29.H0_H0 ;  /* 0x2000001dff1d7230 */ /* 0x000fe20000004100 */
[----:B------:R-:W-:Y:S01]  /*bfe0*/  LEA.HI R15, R15, R3, RZ, 0x1d ;  /* 0x000000030f0f7211 */ /* 0x000fe200078fe8ff */
[--C-:B------:R-:W-:Y:S01]  /*bff0*/  HADD2.F32 R42, -RZ, R27.reuse.H1_H1 ;  /* 0x3000001bff2a7230 */ /* 0x100fe20000004100 */
[----:B------:R-:W-:Y:S01]  /*c000*/  SHF.L.U32 R17, R13, 0x6, RZ ;  /* 0x000000060d117819 */ /* 0x000fe200000006ff */
[--C-:B------:R-:W-:Y:S01]  /*c010*/  HADD2.F32 R43, -RZ, R24.reuse.H1_H1 ;  /* 0x30000018ff2b7230 */ /* 0x100fe20000004100 */
[----:B------:R-:W-:Y:S01]  /*c020*/  LEA.HI R12, R12, R13, RZ, 0x3 ;  /* 0x0000000d0c0c7211 */ /* 0x000fe200078f18ff */
[----:B------:R-:W-:Y:S01]  /*c030*/  HADD2.F32 R27, -RZ, R27.H0_H0 ;  /* 0x2000001bff1b7230 */ /* 0x000fe20000004100 */
[----:B------:R-:W-:Y:S01]  /*c040*/  SHF.R.S32.HI R13, RZ, 0x1f, R15 ;  /* 0x0000001fff0d7819 */ /* 0x000fe2000001140f */
[----:B------:R-:W-:Y:S01]  /*c050*/  HADD2.F32 R24, -RZ, R24.H0_H0 ;  /* 0x20000018ff187230 */ /* 0x000fe20000004100 */
[----:B------:R-:W-:Y:S01]  /*c060*/  LOP3.LUT R17, R17, 0x1c0, RZ, 0xc0, !PT ;  /* 0x000001c011117812 */ /* 0x000fe200078ec0ff */
[----:B------:R-:W-:Y:S01]  /*c070*/  HADD2.F32 R47, -RZ, R23.H1_H1 ;  /* 0x30000017ff2f7230 */ /* 0x000fe20000004100 */
[----:B------:R-:W-:-:S02]  /*c080*/  SHF.L.U32 R14, R15, 0x3, RZ ;  /* 0x000000030f0e7819 */ /* 0x000fc400000006ff */
[----:B------:R-:W-:Y:S02]  /*c090*/  LEA.HI R13, R13, R15, RZ, 0x3 ;  /* 0x0000000f0d0d7211 */ /* 0x000fe400078f18ff */
[----:B------:R-:W-:Y:S02]  /*c0a0*/  SHF.L.U32 R12, R12, 0x6, RZ ;  /* 0x000000060c0c7819 */ /* 0x000fe400000006ff */
[----:B------:R-:W-:Y:S02]  /*c0b0*/  SHF.R.U32.HI R16, RZ, 0x3, R17 ;  /* 0x00000003ff107819 */ /* 0x000fe40000011611 */
[----:B------:R-:W-:Y:S02]  /*c0c0*/  LOP3.LUT R14, R17, 0x38, R14, 0xf8, !PT ;  /* 0x00000038110e7812 */ /* 0x000fe400078ef80e */
[----:B------:R-:W-:Y:S02]  /*c0d0*/  SHF.L.U32 R13, R13, 0xa, RZ ;  /* 0x0000000a0d0d7819 */ /* 0x000fe400000006ff */
[----:B------:R-:W-:-:S02]  /*c0e0*/  LOP3.LUT R18, R17, 0x38, R32, 0xf8, !PT ;  /* 0x0000003811127812 */ /* 0x000fc400078ef820 */
[----:B------:R-:W-:Y:S02]  /*c0f0*/  LOP3.LUT R12, R12, 0xfffffe00, RZ, 0xc0, !PT ;  /* 0xfffffe000c0c7812 */ /* 0x000fe400078ec0ff */
[----:B------:R-:W-:Y:S02]  /*c100*/  LOP3.LUT R14, R14, R16, RZ, 0x3c, !PT ;  /* 0x000000100e0e7212 */ /* 0x000fe400078e3cff */
[----:B------:R-:W-:Y:S02]  /*c110*/  LOP3.LUT R13, R13, 0x7fffe000, RZ, 0xc0, !PT ;  /* 0x7fffe0000d0d7812 */ /* 0x000fe400078ec0ff */
[----:B------:R-:W-:Y:S02]  /*c120*/  LOP3.LUT R18, R12, R18, R16, 0xf6, !PT ;  /* 0x000000120c127212 */ /* 0x000fe400078ef610 */
[----:B------:R-:W-:Y:S02]  /*c130*/  IADD3 R22, R14, R13, R12 ;  /* 0x0000000d0e167210 */ /* 0x000fe40007ffe00c */
[----:B------:R-:W-:-:S02]  /*c140*/  SHF.L.U32 R31, R18, 0x1, RZ ;  /* 0x00000001121f7819 */ /* 0x000fc400000006ff */
[----:B------:R-:W-:-:S03]  /*c150*/  SHF.L.U32 R22, R22, 0x1, RZ ;  /* 0x0000000116167819 */ /* 0x000fc600000006ff */
[----:B------:R-:W1:Y:S04]  /*c160*/  LDS.128 R16, [R31+0x100] ;  /* 0x000100001f107984 */ /* 0x000e680000000c00 */
[----:B------:R-:W2:Y:S01]  /*c170*/  LDS.128 R12, [R22+0x100] ;  /* 0x00010000160c7984 */ /* 0x000ea20000000c00 */
[--C-:B-1----:R-:W-:Y:S02]  /*c180*/  HADD2.F32 R33, -RZ, R16.reuse.H0_H0 ;  /* 0x20000010ff217230 */ /* 0x102fe40000004100 */
[----:B------:R-:W-:Y:S02]  /*c190*/  HADD2.F32 R34, -RZ, R16.H1_H1 ;  /* 0x30000010ff227230 */ /* 0x000fe40000004100 */
[----:B------:R-:W-:Y:S01]  /*c1a0*/  HADD2.F32 R16, -RZ, R17.H0_H0 ;  /* 0x20000011ff107230 */ /* 0x000fe20000004100 */
[----:B------:R-:W-:Y:S01]  /*c1b0*/  FMUL.FTZ R44, R37, R33 ;  /* 0x00000021252c7220 */ /* 0x000fe20000410000 */
[--C-:B--2---:R-:W-:Y:S01]  /*c1c0*/  HADD2.F32 R38, -RZ, R12.reuse.H0_H0 ;  /* 0x2000000cff267230 */ /* 0x104fe20000004100 */
[----:B------:R-:W-:Y:S01]  /*c1d0*/  FMUL.FTZ R46, R43, R34 ;  /* 0x000000222b2e7220 */ /* 0x000fe20000410000 */
[----:B------:R-:W-:Y:S01]  /*c1e0*/  HADD2.F32 R39, -RZ, R12.H1_H1 ;  /* 0x3000000cff277230 */ /* 0x000fe20000004100 */
[----:B------:R-:W-:Y:S01]  /*c1f0*/  FMUL.FTZ R45, R29, R16 ;  /* 0x000000101d2d7220 */ /* 0x000fe20000410000 */
[----:B------:R-:W-:Y:S01]  /*c200*/  HADD2.F32 R12, -RZ, R13.H0_H0 ;  /* 0x2000000dff0c7230 */ /* 0x000fe20000004100 */
[-C--:B------:R-:W-:Y:S01]  /*c210*/  FMUL.FTZ R37, R37, R38.reuse ;  /* 0x0000002625257220 */ /* 0x080fe20000410000 */
[----:B------:R-:W-:Y:S01]  /*c220*/  HADD2.F32 R35, -RZ, R17.H1_H1 ;  /* 0x30000011ff237230 */ /* 0x000fe20000004100 */
[----:B------:R-:W-:Y:S01]  /*c230*/  FFMA.FTZ R38, R42, R38, R44 ;  /* 0x000000262a267223 */ /* 0x000fe2000001002c */
[----:B------:R-:W-:Y:S01]  /*c240*/  HADD2.F32 R44, -RZ, R26.H1_H1 ;  /* 0x3000001aff2c7230 */ /* 0x000fe20000004100 */
[-C--:B------:R-:W-:Y:S01]  /*c250*/  FMUL.FTZ R29, R29, R12.reuse ;  /* 0x0000000c1d1d7220 */ /* 0x080fe20000410000 */
[----:B------:R-:W-:Y:S01]  /*c260*/  HADD2.F32 R17, -RZ, R18.H0_H0 ;  /* 0x20000012ff117230 */ /* 0x000fe20000004100 */
[----:B------:R-:W-:Y:S01]  /*c270*/  FFMA.FTZ R45, R27, R12, R45 ;  /* 0x0000000c1b2d7223 */ /* 0x000fe2000001002d */
[----:B------:R-:W-:Y:S01]  /*c280*/  HADD2.F32 R12, -RZ, R30.H1_H1 ;  /* 0x3000001eff0c7230 */ /* 0x000fe20000004100 */
[-C--:B------:R-:W-:Y:S01]  /*c290*/  FMUL.FTZ R43, R43, R39.reuse ;  /* 0x000000272b2b7220 */ /* 0x080fe20000410000 */
[----:B------:R-:W-:Y:S01]  /*c2a0*/  HADD2.F32 R40, -RZ, R13.H1_H1 ;  /* 0x3000000dff287230 */ /* 0x000fe20000004100 */
[----:B------:R-:W-:Y:S01]  /*c2b0*/  FFMA.FTZ R39, R44, R39, R46 ;  /* 0x000000272c277223 */ /* 0x000fe2000001002e */
[----:B------:R-:W-:Y:S01]  /*c2c0*/  HADD2.F32 R13, -RZ, R14.H0_H0 ;  /* 0x2000000eff0d7230 */ /* 0x000fe20000004100 */
[----:B------:R-:W-:Y:S01]  /*c2d0*/  FMUL.FTZ R49, R24, R35 ;  /* 0x0000002318317220 */ /* 0x000fe20000410000 */
[----:B------:R-:W-:Y:S01]  /*c2e0*/  HADD2.F32 R26, -RZ, R26.H0_H0 ;  /* 0x2000001aff1a7230 */ /* 0x000fe20000004100 */
[----:B------:R-:W-:Y:S01]  /*c2f0*/  FMUL.FTZ R48, R12, R17 ;  /* 0x000000110c307220 */ /* 0x000fe20000410000 */
[----:B------:R-:W-:Y:S01]  /*c300*/  HADD2.F32 R46, -RZ, R28.H1_H1 ;  /* 0x3000001cff2e7230 */ /* 0x000fe20000004100 */
        /* <DEDUP_REMOVED lines=8> */
[C---:B------:R-:W-:Y:S01]  /*c390*/  FMUL.FTZ R50, R47.reuse, R36 ;  /* 0x000000242f327220 */ /* 0x040fe20000410000 */
[----:B------:R-:W-:Y:S01]  /*c3a0*/  HADD2.F32 R49, -RZ, R30.H0_H0 ;  /* 0x2000001eff317230 */ /* 0x000fe20000004100 */
[-C--:B------:R-:W-:Y:S01]  /*c3b0*/  FMUL.FTZ R47, R47, R41.reuse ;  /* 0x000000292f2f7220 */ /* 0x080fe20000410000 */
[----:B------:R-:W-:Y:S01]  /*c3c0*/  HADD2.F32 R19, -RZ, R19.H1_H1 ;  /* 0x30000013ff137230 */ /* 0x000fe20000004100 */
[----:B------:R-:W-:Y:S01]  /*c3d0*/  FFMA.FTZ R41, R13, R41, R50 ;  /* 0x000000290d297223 */ /* 0x000fe20000010032 */
[----:B------:R-:W-:Y:S01]  /*c3e0*/  HADD2.F32 R14, -RZ, R15.H0_H0 ;  /* 0x2000000fff0e7230 */ /* 0x000fe20000004100 */
[----:B------:R-:W-:Y:S01]  /*c3f0*/  FFMA.FTZ R37, R42, R33, -R37 ;  /* 0x000000212a257223 */ /* 0x000fe20000010825 */
[----:B------:R-:W-:Y:S01]  /*c400*/  HADD2.F32 R30, -RZ, R23.H0_H0 ;  /* 0x20000017ff1e7230 */ /* 0x000fe20000004100 */
[C---:B------:R-:W-:Y:S01]  /*c410*/  FMUL.FTZ R23, R49.reuse, R18 ;  /* 0x0000001231177220 */ /* 0x040fe20000410000 */
[----:B------:R-:W-:Y:S01]  /*c420*/  HADD2.F32 R15, -RZ, R15.H1_H1 ;  /* 0x3000000fff0f7230 */ /* 0x000fe20000004100 */
[----:B------:R-:W-:Y:S01]  /*c430*/  FMUL.FTZ R49, R49, R14 ;  /* 0x0000000e31317220 */ /* 0x000fe20000410000 */
[----:B------:R-:W-:Y:S01]  /*c440*/  HADD2.F32 R28, -RZ, R28.H0_H0 ;  /* 0x2000001cff1c7230 */ /* 0x000fe20000004100 */
[C---:B------:R-:W-:Y:S01]  /*c450*/  FMUL.FTZ R50, R30.reuse, R19 ;  /* 0x000000131e327220 */ /* 0x040fe20000410000 */
[----:B------:R-:W-:Y:S01]  /*c460*/  HADD2.F32 R25, -RZ, R25.H0_H0 ;  /* 0x20000019ff197230 */ /* 0x000fe20000004100 */
[----:B------:R-:W-:-:S02]  /*c470*/  FMUL.FTZ R30, R30, R15 ;  /* 0x0000000f1e1e7220 */ /* 0x000fc40000410000 */
[----:B------:R-:W-:Y:S02]  /*c480*/  FFMA.FTZ R43, R44, R34, -R43 ;  /* 0x000000222c2b7223 */ /* 0x000fe4000001082b */
[----:B------:R-:W-:Y:S02]  /*c490*/  FFMA.FTZ R29, R27, R16, -R29 ;  /* 0x000000101b1d7223 */ /* 0x000fe4000001081d */
[----:B------:R-:W-:Y:S01]  /*c4a0*/  FFMA.FTZ R24, R26, R35, -R24 ;  /* 0x000000231a187223 */ /* 0x000fe20000010818 */
[----:B------:R-:W-:Y:S01]  /*c4b0*/  F2FP.PACK_AB R16, R43, R37 ;  /* 0x000000252b10723e */ /* 0x000fe200000000ff */
        /* <DEDUP_REMOVED lines=15> */
.L_x_125:
[----:B------:R-:W-:Y:S05]  /*c5b0*/  BSYNC B2 ;  /* 0x0000000000027941 */ /* 0x000fea0003800000 */
.L_x_109:
[----:B-1----:R-:W-:Y:S01]  /*c5c0*/  IMAD R14, R21, c[0x0][0x208], RZ ;  /* 0x00008200150e7a24 */ /* 0x002fe200078e02ff */
[----:B------:R-:W-:Y:S01]  /*c5d0*/  LEA.HI R5, R5, R73, RZ, 0x5 ;  /* 0x0000004905057211 */ /* 0x000fe200078f28ff */
[C---:B------:R-:W-:Y:S01]  /*c5e0*/  IMAD.WIDE.U32 R12, R242.reuse, c[0x0][0x208], RZ ;  /* 0x00008200f20c7a25 */ /* 0x040fe200078e00ff */
[----:B------:R-:W-:Y:S01]  /*c5f0*/  BAR.SYNC.DEFER_BLOCKING 0x0 ;  /* 0x0000000000007b1d */ /* 0x000fe20000010000 */
[----:B------:R-:W-:Y:S01]  /*c600*/  SHF.L.U32 R15, R3, 0x6, RZ ;  /* 0x00000006030f7819 */ /* 0x000fe200000006ff */
[----:B------:R-:W-:Y:S01]  /*c610*/  UISETP.GE.AND UP0, UPT, UR9, 0x81, UPT ;  /* 0x000000810900788c */ /* 0x000fe2000bf06270 */
[----:B------:R-:W-:Y:S01]  /*c620*/  IMAD R14, R242, c[0x0][0x20c], R14 ;  /* 0x00008300f20e7a24 */ /* 0x000fe200078e020e */
[----:B------:R-:W-:Y:S01]  /*c630*/  SHF.L.U32 R10, R10, 0x3, RZ ;  /* 0x000000030a0a7819 */ /* 0x000fe200000006ff */
[----:B------:R-:W-:Y:S01]  /*c640*/  IMAD R11, R11, c[0x0][0x218], RZ ;  /* 0x000086000b0b7a24 */ /* 0x000fe200078e02ff */
[----:B------:R-:W-:Y:S01]  /*c650*/  LOP3.LUT R15, R15, 0x1c0, RZ, 0xc0, !PT ;  /* 0x000001c00f0f7812 */ /* 0x000fe200078ec0ff */
[----:B------:R-:W-:Y:S01]  /*c660*/  IMAD.WIDE R18, R32, 0x2, RZ ;  /* 0x0000000220127825 */ /* 0x000fe200078e02ff */
[----:B------:R-:W-:-:S02]  /*c670*/  IADD3 R13, R13, R14, RZ ;  /* 0x0000000e0d0d7210 */ /* 0x000fc40007ffe0ff */
[----:B------:R-:W-:Y:S01]  /*c680*/  SHF.L.U32 R14, R5, 0x5, RZ ;  /* 0x00000005050e7819 */ /* 0x000fe200000006ff */
[----:B------:R-:W-:Y:S01]  /*c690*/  IMAD R11, R241, c[0x0][0x21c], R11 ;  /* 0x00008700f10b7a24 */ /* 0x000fe200078e020b */
[----:B------:R-:W-:Y:S01]  /*c6a0*/  LOP3.LUT R238, R15, 0x8, R10, 0xf8, !PT ;  /* 0x000000080fee7812 */ /* 0x000fe200078ef80a */
[----:B------:R-:W-:Y:S01]  /*c6b0*/  IMAD.WIDE.U32 R12, R241, c[0x0][0x218], R12 ;  /* 0x00008600f10c7a25 */ /* 0x000fe200078e000c */
[----:B------:R-:W-:Y:S02]  /*c6c0*/  LOP3.LUT R14, R14, 0x7ffffc00, RZ, 0xc0, !PT ;  /* 0x7ffffc000e0e7812 */ /* 0x000fe400078ec0ff */
[----:B------:R-:W-:Y:S02]  /*c6d0*/  SHF.R.U32.HI R15, RZ, 0x3, R15 ;  /* 0x00000003ff0f7819 */ /* 0x000fe4000001160f */
[----:B------:R-:W-:Y:S02]  /*c6e0*/  IADD3 R188, R4, R14, RZ ;  /* 0x0000000e04bc7210 */ /* 0x000fe40007ffe0ff */
[----:B------:R-:W-:-:S02]  /*c6f0*/  IADD3 R10, P0, R12, UR28, RZ ;  /* 0x0000001c0c0a7c10 */ /* 0x000fc4000ff1e0ff */
[C---:B------:R-:W-:Y:S01]  /*c700*/  LEA R196, R188.reuse, 0x100, 0x1 ;  /* 0x00000100bcc47811 */ /* 0x040fe200078e08ff */
[----:B------:R-:W-:Y:S01]  /*c710*/  IMAD.SHL.U32 R188, R188, 0x2, RZ ;  /* 0x00000002bcbc7824 */ /* 0x000fe200078e00ff */
[----:B------:R-:W-:Y:S02]  /*c720*/  IADD3.X R11, R13, UR10, R11, P0, !PT ;  /* 0x0000000a0d0b7c10 */ /* 0x000fe400087fe40b */
[-C--:B------:R-:W-:Y:S02]  /*c730*/  LEA R192, R2, R196.reuse, 0x1 ;  /* 0x000000c402c07211 */ /* 0x080fe400078e08ff */
[----:B------:R-:W-:Y:S01]  /*c740*/  LEA R34, P0, R10, c[0x0][0x1f8], 0x1 ;  /* 0x00007e000a227a11 */ /* 0x000fe200078008ff */
[----:B------:R-:W-:Y:S01]  /*c750*/  LDSM.16.M88.4 R136, [R188+0x100] ;  /* 0x00010000bc88783b */ /* 0x000fe20000000200 */
[C---:B------:R-:W-:Y:S02]  /*c760*/  LEA R196, R0.reuse, R196, 0x1 ;  /* 0x000000c400c47211 */ /* 0x040fe400078e08ff */
[----:B------:R-:W-:Y:S01]  /*c770*/  LEA R212, R0, R192, 0x1 ;  /* 0x000000c000d47211 */ /* 0x000fe200078e08ff */
[----:B------:R-:W-:Y:S01]  /*c780*/  LDSM.16.M88.4 R140, [R192] ;  /* 0x00000000c08c783b */ /* 0x000fe20000000200 */
[----:B------:R-:W-:-:S02]  /*c790*/  LEA.HI.X R10, R10, c[0x0][0x1fc], R11, 0x1, P0 ;  /* 0x00007f000a0a7a11 */ /* 0x000fc400000f0c0b */
[----:B------:R-:W-:Y:S01]  /*c7a0*/  SHF.R.S32.HI R14, RZ, 0x1f, R8 ;  /* 0x0000001fff0e7819 */ /* 0x000fe20000011408 */
[----:B------:R-:W-:Y:S01]  /*c7b0*/  LDSM.16.M88.4 R172, [R196] ;  /* 0x00000000c4ac783b */ /* 0x000fe20000000200 */
[----:B------:R-:W-:Y:S02]  /*c7c0*/  LOP3.LUT R238, R238, R15, RZ, 0x3c, !PT ;  /* 0x0000000feeee7212 */ /* 0x000fe400078e3cff */
[----:B------:R-:W-:Y:S01]  /*c7d0*/  LEA.HI R14, R14, R8, RZ, 0x3 ;  /* 0x000000080e0e7211 */ /* 0x000fe200078f18ff */
[----:B------:R-:W1:Y:S01]  /*c7e0*/  SHFL.IDX PT, R96, R34, 0x1, 0x181f ;  /* 0x00381f0022607f89 */ /* 0x000e6200000e0000 */
[----:B------:R-:W-:Y:S02]  /*c7f0*/  LOP3.LUT P3, RZ, R3, 0x2, RZ, 0xc0, !PT ;  /* 0x0000000203ff7812 */ /* 0x000fe4000786c0ff */
[----:B------:R-:W-:Y:S01]  /*c800*/  LOP3.LUT R33, R14, 0xfffffff8, RZ, 0xc0, !PT ;  /* 0xfffffff80e217812 */ /* 0x000fe200078ec0ff */
[----:B------:R-:W-:Y:S01]  /*c810*/  LDSM.16.M88.4 R184, [R212] ;  /* 0x00000000d4b8783b */ /* 0x000fe20000000200 */
[----:B------:R-:W-:-:S02]  /*c820*/  LEA R238, R20, R238, 0x9 ;  /* 0x000000ee14ee7211 */ /* 0x000fc400078e48ff */
[----:B------:R-:W-:Y:S01]  /*c830*/  SHF.L.U32 R243, R9, 0x1, RZ ;  /* 0x0000000109f37819 */ /* 0x000fe200000006ff */
[----:B------:R-:W-:Y:S01]  /*c840*/  LDSM.16.M88.4 R188, [R188+0x4100] ;  /* 0x00410000bcbc783b */ /* 0x000fe20000000200 */
[----:B------:R-:W-:Y:S01]  /*c850*/  IMAD.WIDE R16, R33, 0x2, RZ ;  /* 0x0000000221107825 */ /* 0x000fe200078e02ff */
[----:B------:R-:W-:Y:S02]  /*c860*/  SHF.L.U32 R238, R238, 0x1, RZ ;  /* 0x00000001eeee7819 */ /* 0x000fe400000006ff */
[----:B------:R-:W-:Y:S02]  /*c870*/  LDSM.16.M88.4 R192, [R192+0x4000] ;  /* 0x00400000c0c0783b */ /* 0x000fe40000000200 */
[C---:B------:R-:W-:Y:S02]  /*c880*/  IADD3 R14, R238.reuse, 0x8100, RZ ;  /* 0x00008100ee0e7810 */ /* 0x040fe40007ffe0ff */
[----:B------:R-:W-:Y:S01]  /*c890*/  LDSM.16.M88.4 R196, [R196+0x4000] ;  /* 0x00400000c4c4783b */ /* 0x000fe20000000200 */
[----:B------:R-:W-:-:S02]  /*c8a0*/  IADD3 R237, R238, 0x8120, RZ ;  /* 0x00008120eeed7810 */ /* 0x000fc40007ffe0ff */
[----:B------:R-:W-:Y:S01]  /*c8b0*/  @P3 IADD3 R237, R14, -0x20, RZ ;  /* 0xffffffe00eed3810 */ /* 0x000fe20007ffe0ff */
[----:B------:R-:W-:Y:S03]  /*c8c0*/  LDSM.16.M88.4 R212, [R212+0x4000] ;  /* 0x00400000d4d4783b */ /* 0x000fe60000000200 */
[C---:B------:R-:W-:Y:S01]  /*c8d0*/  IADD3 R231, R237.reuse, 0x800, RZ ;  /* 0x00000800ede77810 */ /* 0x040fe20007ffe0ff */
[----:B------:R-:W-:Y:S01]  /*c8e0*/  BAR.SYNC.DEFER_BLOCKING 0x0 ;  /* 0x0000000000007b1d */ /* 0x000fe20000010000 */
[----:B-1----:R-:W-:Y:S02]  /*c8f0*/  IADD3 R48, P2, R18, R96, RZ ;  /* 0x0000006012307210 */ /* 0x002fe40007f5e0ff */
[C---:B------:R-:W-:Y:S02]  /*c900*/  IADD3 R230, R237.reuse, 0x1000, RZ ;  /* 0x00001000ede67810 */ /* 0x040fe40007ffe0ff */
[C---:B------:R-:W-:Y:S01]  /*c910*/  IADD3 R229, R237.reuse, 0x1800, RZ ;  /* 0x00001800ede57810 */ /* 0x040fe20007ffe0ff */
[----:B------:R-:W1:Y:S01]  /*c920*/  SHFL.IDX PT, R50, R34, RZ, 0x181f ;  /* 0x00181fff22327589 */ /* 0x000e6200000e0000 */
[----:B------:R-:W-:-:S02]  /*c930*/  IADD3 R228, R237, 0x2000, RZ ;  /* 0x00002000ede47810 */ /* 0x000fc40007ffe0ff */
[C---:B------:R-:W-:Y:S01]  /*c940*/  IADD3 R227, R237.reuse, 0x2800, RZ ;  /* 0x00002800ede37810 */ /* 0x040fe20007ffe0ff */
[----:B------:R-:W2:Y:S01]  /*c950*/  SHFL.IDX PT, R12, R10, 0x1, 0x181f ;  /* 0x00381f000a0c7f89 */ /* 0x000ea200000e0000 */
[C---:B------:R-:W-:Y:S02]  /*c960*/  IADD3 R226, R237.reuse, 0x3000, RZ ;  /* 0x00003000ede27810 */ /* 0x040fe40007ffe0ff */
[C---:B------:R-:W-:Y:S01]  /*c970*/  IADD3 R225, R237.reuse, 0x3800, RZ ;  /* 0x00003800ede17810 */ /* 0x040fe20007ffe0ff */
[----:B------:R-:W3:Y:S01]  /*c980*/  SHFL.IDX PT, R88, R34, 0x2, 0x181f ;  /* 0x00581f0022587f89 */ /* 0x000ee200000e0000 */
[C---:B------:R-:W-:Y:S02]  /*c990*/  IADD3 R223, R237.reuse, 0x4000, RZ ;  /* 0x00004000eddf7810 */ /* 0x040fe40007ffe0ff */
[C---:B------:R-:W-:Y:S01]  /*c9a0*/  IADD3 R222, R237.reuse, 0x4800, RZ ;  /* 0x00004800edde7810 */ /* 0x040fe20007ffe0ff */
[----:B------:R-:W4:Y:S01]  /*c9b0*/  SHFL.IDX PT, R13, R10, RZ, 0x181f ;  /* 0x00181fff0a0d7589 */ /* 0x000f2200000e0000 */
[----:B------:R-:W-:-:S02]  /*c9c0*/  IADD3 R221, R237, 0x5000, RZ ;  /* 0x00005000eddd7810 */ /* 0x000fc40007ffe0ff */
[C---:B------:R-:W-:Y:S01]  /*c9d0*/  IADD3 R220, R237.reuse, 0x5800, RZ ;  /* 0x00005800eddc7810 */ /* 0x040fe20007ffe0ff */
[----:B------:R-:W5:Y:S01]  /*c9e0*/  SHFL.IDX PT, R34, R34, 0x3, 0x181f ;  /* 0x00781f0022227f89 */ /* 0x000f6200000e0000 */
[----:B------:R-:W-:Y:S01]  /*c9f0*/  IADD3 R219, R237, 0x6000, RZ ;  /* 0x00006000eddb7810 */ /* 0x000fe20007ffe0ff */
[----:B------:R-:W-:-:S04]  /*ca00*/  DEPBAR.LE SB0, 0x0 ;  /* 0x000080000000791a */ /* 0x000fc80000000000 */
[----:B------:R-:W5:Y:S01]  /*ca10*/  SHFL.IDX PT, R11, R10, 0x2, 0x181f ;  /* 0x00581f000a0b7f89 */ /* 0x000f6200000e0000 */
[----:B------:R-:W-:-:S03]  /*ca20*/  IADD3 R218, R237, 0x6800, RZ ;  /* 0x00006800edda7810 */ /* 0x000fc60007ffe0ff */
[----:B------:R-:W-:Y:S01]  /*ca30*/  BAR.SYNC.DEFER_BLOCKING 0x0 ;  /* 0x0000000000007b1d */ /* 0x000fe20000010000 */
[----:B-1----:R-:W-:Y:S02]  /*ca40*/  IADD3 R56, P0, R50, R18, RZ ;  /* 0x0000001232387210 */ /* 0x002fe40007f1e0ff */
[----:B--2---:R-:W-:Y:S02]  /*ca50*/  IADD3.X R49, R19, R12, RZ, P2, !PT ;  /* 0x0000000c13317210 */ /* 0x004fe400017fe4ff */
[----:B------:R-:W-:Y:S01]  /*ca60*/  IADD3 R96, P2, R16, R96, RZ ;  /* 0x0000006010607210 */ /* 0x000fe20007f5e0ff */
[----:B------:R-:W1:Y:S01]  /*ca70*/  SHFL.IDX PT, R10, R10, 0x3, 0x181f ;  /* 0x00781f000a0a7f89 */ /* 0x000e6200000e0000 */
[----:B---3--:R-:W-:Y:S02]  /*ca80*/  IADD3 R90, P1, R18, R88, RZ ;  /* 0x00000058125a7210 */ /* 0x008fe40007f3e0ff */
[----:B------:R-:W-:Y:S01]  /*ca90*/  IADD3.X R97, R17, R12, RZ, P2, !PT ;  /* 0x0000000c11617210 */ /* 0x000fe200017fe4ff */
[----:B----4-:R-:W-:Y:S01]  /*caa0*/  IMAD.X R57, R13, 0x1, R19, P0 ;  /* 0x000000010d397824 */ /* 0x010fe200000e0613 */
[----:B------:R-:W-:-:S02]  /*cab0*/  IADD3 R217, R237, 0x7000, RZ ;  /* 0x00007000edd97810 */ /* 0x000fc40007ffe0ff */
[----:B------:R-:W-:Y:S02]  /*cac0*/  IADD3 R216, R237, 0x7800, RZ ;  /* 0x00007800edd87810 */ /* 0x000fe40007ffe0ff */
[-C--:B-----5:R-:W-:Y:S02]  /*cad0*/  IADD3 R74, P0, R18, R34.reuse, RZ ;  /* 0x00000022124a7210 */ /* 0x0a0fe40007f1e0ff */
[----:B------:R-:W-:Y:S02]  /*cae0*/  IADD3 R34, P2, R16, R34, RZ ;  /* 0x0000002210227210 */ /* 0x000fe40007f5e0ff */
[C---:B------:R-:W-:Y:S02]  /*caf0*/  IADD3.X R91, R19.reuse, R11, RZ, P1, !PT ;  /* 0x0000000b135b7210 */ /* 0x040fe40000ffe4ff */
[----:B------:R-:W-:Y:S01]  /*cb00*/  ISETP.GE.AND P1, PT, R32, c[0x0][0x1d4], PT ;  /* 0x0000750020007a0c */ /* 0x000fe20003f26270 */
[----:B------:R-:W2:Y:S04]  /*cb10*/  LDSM.16.M88.4 R20, [R238+0x8100] ;  /* 0x00810000ee14783b */ /* 0x000ea80000000200 */
[----:B------:R-:W3:Y:S01]  /*cb20*/  LDSM.16.M88.4 R60, [R238+0x8900] ;  /* 0x00890000ee3c783b */ /* 0x000ee20000000200 */
[----:B-1----:R-:W-:-:S02]  /*cb30*/  IADD3.X R75, R19, R10, RZ, P0, !PT ;  /* 0x0000000a134b7210 */ /* 0x002fc400007fe4ff */
[----:B------:R-:W-:Y:S01]  /*cb40*/  IADD3 R50, P0, R50, R16, RZ ;  /* 0x0000001032327210 */ /* 0x000fe20007f1e0ff */
[----:B------:R-:W1:Y:S01]  /*cb50*/  LDSM.16.M88.4 R40, [R237] ;  /* 0x00000000ed28783b */ /* 0x000e620000000200 */
[----:B------:R-:W-:Y:S02]  /*cb60*/  IADD3.X R35, R17, R10, RZ, P2, !PT ;  /* 0x0000000a11237210 */ /* 0x000fe400017fe4ff */
[----:B------:R-:W-:Y:S01]  /*cb70*/  ISETP.LT.OR P2, PT, R7, 0x1, P1 ;  /* 0x000000010700780c */ /* 0x000fe20000f41670 */
[----:B------:R-:W-:Y:S01]  /*cb80*/  LDSM.16.M88.4 R28, [R237+0x800] ;  /* 0x00080000ed1c783b */ /* 0x000fe20000000200 */
[----:B------:R-:W-:Y:S02]  /*cb90*/  IADD3.X R51, R13, R17, RZ, P0, !PT ;  /* 0x000000110d337210 */ /* 0x000fe400007fe4ff */
[----:B------:R-:W-:Y:S01]  /*cba0*/  IADD3 R88, P0, R16, R88, RZ ;  /* 0x0000005810587210 */ /* 0x000fe20007f1e0ff */
[----:B------:R-:W-:Y:S04]  /*cbb0*/  LDSM.16.M88.4 R52, [R238+0x9100] ;  /* 0x00910000ee34783b */ /* 0x000fe80000000200 */
[----:B------:R-:W-:Y:S01]  /*cbc0*/  IMAD.X R89, R17, 0x1, R11, P0 ;  /* 0x0000000111597824 */ /* 0x000fe200000e060b */
[----:B------:R-:W-:Y:S01]  /*cbd0*/  ISETP.GE.AND P0, PT, R8, c[0x0][0x1d4], PT ;  /* 0x0000750008007a0c */ /* 0x000fe20003f06270 */
[----:B------:R-:W-:Y:S04]  /*cbe0*/  LDSM.16.M88.4 R44, [R238+0x9900] ;  /* 0x00990000ee2c783b */ /* 0x000fe80000000200 */
[----:B------:R-:W4:Y:S04]  /*cbf0*/  LDSM.16.M88.4 R36, [R238+0xa100] ;  /* 0x00a10000ee24783b */ /* 0x000f280000000200 */
[----:B------:R-:W-:Y:S04]  /*cc00*/  LDSM.16.M88.4 R92, [R238+0xa900] ;  /* 0x00a90000ee5c783b */ /* 0x000fe80000000200 */
[----:B------:R-:W-:Y:S04]  /*cc10*/  LDSM.16.M88.4 R84, [R238+0xb100] ;  /* 0x00b10000ee54783b */ /* 0x000fe80000000200 */
[----:B------:R-:W-:Y:S01]  /*cc20*/  LDSM.16.M88.4 R76, [R238+0xb900] ;  /* 0x00b90000ee4c783b */ /* 0x000fe20000000200 */
[C---:B--2---:R-:W-:Y:S03]  /*cc30*/  HMMA.16816.F32 R12, R136.reuse, R20, RZ ;  /* 0x00000014880c723c */ /* 0x044fe600000018ff */
[----:B------:R-:W-:Y:S04]  /*cc40*/  LDSM.16.M88.4 R80, [R237+0x1000] ;  /* 0x00100000ed50783b */ /* 0x000fe80000000200 */
[----:B------:R-:W2:Y:S01]  /*cc50*/  LDSM.16.M88.4 R16, [R237+0x1800] ;  /* 0x00180000ed10783b */ /* 0x000ea20000000200 */
[C---:B------:R-:W-:Y:S03]  /*cc60*/  HMMA.16816.F32 R20, R136.reuse, R22, RZ ;  /* 0x000000168814723c */ /* 0x040fe600000018ff */
[----:B------:R-:W5:Y:S04]  /*cc70*/  LDSM.16.M88.4 R8, [R237+0x2000] ;  /* 0x00200000ed08783b */ /* 0x000f680000000200 */
[----:B------:R-:W-:Y:S01]  /*cc80*/  LDSM.16.M88.4 R68, [R237+0x2800] ;  /* 0x00280000ed44783b */ /* 0x000fe20000000200 */
[C---:B---3--:R-:W-:Y:S03]  /*cc90*/  HMMA.16816.F32 R64, R136.reuse, R60, RZ ;  /* 0x0000003c8840723c */ /* 0x048fe600000018ff */
[----:B------:R-:W3:Y:S04]  /*cca0*/  LDSM.16.M88.4 R24, [R237+0x3000] ;  /* 0x00300000ed18783b */ /* 0x000ee80000000200 */
[----:B------:R-:W-:Y:S01]  /*ccb0*/  LDSM.16.M88.4 R104, [R237+0x3800] ;  /* 0x00380000ed68783b */ /* 0x000fe20000000200 */
[----:B------:R-:W-:Y:S03]  /*ccc0*/  HMMA.16816.F32 R60, R136, R62, RZ ;  /* 0x0000003e883c723c */ /* 0x000fe600000018ff */
[----:B------:R-:W-:Y:S01]  /*ccd0*/  @!PT LDS RZ, [RZ] ;  /* 0x00000000fffff984 */ /* 0x000fe20000000800 */
[----:B------:R-:W-:Y:S01]  /*cce0*/  @!PT LDS RZ, [RZ] ;  /* 0x00000000fffff984 */ /* 0x000fe20000000800 */
[----:B------:R-:W-:Y:S01]  /*ccf0*/  @!PT LDS RZ, [RZ] ;  /* 0x00000000fffff984 */ /* 0x000fe20000000800 */
[----:B------:R2:W-:Y:S01]  /*cd00*/  LDGSTS.E.BYPASS.LTC128B.128 [R243+0x100], [R56.64], !P2 ;  /* 0x0010000038f37fae */ /* 0x0005e2000d101d54 */
[----:B------:R-:W-:-:S04]  /*cd10*/  ISETP.LT.OR P2, PT, R7, 0x1, P0 ;  /* 0x000000010700780c */ /* 0x000fc80000741670 */
[C---:B-1----:R-:W-:Y:S08]  /*cd20*/  HMMA.16816.F32 R12, R140.reuse, R40, R12 ;  /* 0x000000288c0c723c */ /* 0x042ff0000000180c */
[----:B------:R-:W-:Y:S01]  /*cd30*/  HMMA.16816.F32 R20, R140, R42, R20 ;  /* 0x0000002a8c14723c */ /* 0x000fe20000001814 */
[----:B------:R1:W-:Y:S01]  /*cd40*/  LDGSTS.E.BYPASS.LTC128B.128 [R243+0x4100], [R50.64], !P2 ;  /* 0x0410000032f37fae */ /* 0x0003e2000d101d54 */
[----:B------:R-:W-:-:S06]  /*cd50*/  ISETP.LT.OR P2, PT, R7, 0x21, P1 ;  /* 0x000000210700780c */ /* 0x000fcc0000f41670 */
[C---:B----4-:R-:W-:Y:S07]  /*cd60*/  HMMA.16816.F32 R40, R136.reuse, R36, RZ ;  /* 0x000000248828723c */ /* 0x050fee00000018ff */
[----:B------:R1:W-:Y:S01]  /*cd70*/  LDGSTS.E.BYPASS.LTC128B.128 [R243+0x1100], [R48.64], !P2 ;  /* 0x0110000030f37fae */ /* 0x0003e2000d101d54 */
[C---:B------:R-:W-:Y:S01]  /*cd80*/  ISETP.LT.OR P2, PT, R7.reuse, 0x21, P0 ;  /* 0x000000210700780c */ /* 0x040fe20000741670 */
[C---:B------:R-:W-:Y:S08]  /*cd90*/  HMMA.16816.F32 R36, R136.reuse, R38, RZ ;  /* 0x000000268824723c */ /* 0x040ff000000018ff */
[----:B--2---:R-:W-:Y:S04]  /*cda0*/  HMMA.16816.F32 R56, R136, R52, RZ ;  /* 0x000000348838723c */ /* 0x004fe800000018ff */
[----:B------:R2:W-:Y:S01]  /*cdb0*/  LDGSTS.E.BYPASS.LTC128B.128 [R243+0x5100], [R96.64], !P2 ;  /* 0x0510000060f37fae */ /* 0x0005e2000d101d54 */
[----:B------:R-:W-:-:S03]  /*cdc0*/  ISETP.LT.OR P2, PT, R7, 0x41, P1 ;  /* 0x000000410700780c */ /* 0x000fc60000f41670 */
[C---:B------:R-:W-:Y:S08]  /*cdd0*/  HMMA.16816.F32 R64, R140.reuse, R28, R64 ;  /* 0x0000001c8c40723c */ /* 0x040ff00000001840 */
[----:B------:R-:W-:Y:S02]  /*cde0*/  HMMA.16816.F32 R60, R140, R30, R60 ;  /* 0x0000001e8c3c723c */ /* 0x000fe4000000183c */
[----:B------:R4:W-:Y:S01]  /*cdf0*/  LDGSTS.E.BYPASS.LTC128B.128 [R243+0x2100], [R90.64], !P2 ;  /* 0x021000005af37fae */ /* 0x0009e2000d101d54 */
[----:B------:R-:W-:-:S02]  /*ce00*/  ISETP.LT.OR P2, PT, R7, 0x41, P0 ;  /* 0x000000410700780c */ /* 0x000fc40000741670 */
[----:B------:R-:W-:-:S03]  /*ce10*/  ISETP.LT.OR P0, PT, R7, 0x61, P0 ;  /* 0x000000610700780c */ /* 0x000fc60000701670 */
[C---:B-1----:R-:W-:Y:S08]  /*ce20*/  HMMA.16816.F32 R48, R136.reuse, R44, RZ ;  /* 0x0000002c8830723c */ /* 0x042ff000000018ff */
[----:B------:R-:W-:Y:S01]  /*ce30*/  HMMA.16816.F32 R44, R136, R46, RZ ;  /* 0x0000002e882c723c */ /* 0x000fe200000018ff */
[----:B------:R4:W-:Y:S01]  /*ce40*/  LDGSTS.E.BYPASS.LTC128B.128 [R243+0x6100], [R88.64], !P2 ;  /* 0x0610000058f37fae */ /* 0x0009e2000d101d54 */
[----:B------:R-:W-:-:S02]  /*ce50*/  ISETP.LT.OR P2, PT, R7, 0x61, P1 ;  /* 0x000000610700780c */ /* 0x000fc40000f41670 */
[----:B------:R-:W-:Y:S02]  /*ce60*/  LOP3.LUT P1, RZ, R3, 0x4, RZ, 0xc0, !PT ;  /* 0x0000000403ff7812 */ /* 0x000fe4000782c0ff */
[----:B------:R-:W-:Y:S02]  /*ce70*/  MOV R3, 0x40 ;  /* 0x0000004000037802 */ /* 0x000fe40000000f00 */
[----:B------:R-:W-:Y:S02]  /*ce80*/  HMMA.16816.F32 R52, R136, R54, RZ ;  /* 0x000000368834723c */ /* 0x000fe400000018ff */
[----:B------:R-:W-:-:S04]  /*ce90*/  SEL R3, R3, 0xffffffc0, !P1 ;  /* 0xffffffc003037807 */ /* 0x000fc80004800000 */
[----:B------:R-:W-:Y:S01]  /*cea0*/  IADD3 R235, R238, R3, RZ ;  /* 0x00000003eeeb7210 */ /* 0x000fe20007ffe0ff */
[----:B------:R1:W-:Y:S01]  /*ceb0*/  LDGSTS.E.BYPASS.LTC128B.128 [R243+0x3100], [R74.64], !P2 ;  /* 0x031000004af37fae */ /* 0x0003e2000d101d54 */
[----:B------:R-:W-:Y:S01]  /*cec0*/  HMMA.16816.F32 R48, R140, R16, R48 ;  /* 0x000000108c30723c */ /* 0x000fe20000001830 */
[----:B------:R-:W-:Y:S02]  /*ced0*/  IADD3 R224, R3, R237, RZ ;  /* 0x000000ed03e07210 */ /* 0x000fe40007ffe0ff */
[----:B------:R1:W-:Y:S01]  /*cee0*/  LDGSTS.E.BYPASS.LTC128B.128 [R243+0x7100], [R34.64], !P0 ;  /* 0x0710000022f37fae */ /* 0x0003e2000c101d54 */
[----:B------:R-:W-:-:S03]  /*cef0*/  PLOP3.LUT P0, PT, PT, PT, UP0, 0x40, 0x0 ;  /* 0x000000000000781c */ /* 0x000fc60003f0e808 */
[----:B------:R-:W-:Y:S01]  /*cf00*/  LDSM.16.M88.4 R100, [R235+0x8100] ;  /* 0x00810000eb64783b */ /* 0x000fe20000000200 */
[----:B------:R-:W-:Y:S03]  /*cf10*/  HMMA.16816.F32 R44, R140, R18, R44 ;  /* 0x000000128c2c723c */ /* 0x000fe6000000182c */
[----:B------:R-:W3:Y:S04]  /*cf20*/  LDSM.16.M88.4 R16, [R235+0x8900] ;  /* 0x00890000eb10783b */ /* 0x000ee80000000200 */
[----:B--2---:R-:W-:Y:S01]  /*cf30*/  LDSM.16.M88.4 R96, [R235+0x9900] ;  /* 0x00990000eb60783b */ /* 0x004fe20000000200 */
[C---:B----4-:R-:W-:Y:S03]  /*cf40*/  HMMA.16816.F32 R88, R136.reuse, R84, RZ ;  /* 0x000000548858723c */ /* 0x050fe600000018ff */
[----:B------:R-:W-:Y:S04]  /*cf50*/  LDSM.16.M88.4 R108, [R237+0x4000] ;  /* 0x00400000ed6c783b */ /* 0x000fe80000000200 */
[----:B------:R-:W0:Y:S01]  /*cf60*/  LDGDEPBAR ;  /* 0x00000000000079af */ /* 0x000e220000000000 */
[----:B------:R-:W-:Y:S01]  /*cf70*/  HMMA.16816.F32 R84, R136, R86, RZ ;  /* 0x000000568854723c */ /* 0x000fe200000018ff */
[----:B-1----:R-:W-:-:S07]  /*cf80*/  SHF.R.S32.HI R35, RZ, 0x1f, R32 ;  /* 0x0000001fff237819 */ /* 0x002fce0000011420 */
[----:B-----5:R-:W-:Y:S01]  /*cf90*/  HMMA.16816.F32 R40, R140, R8, R40 ;  /* 0x000000088c28723c */ /* 0x020fe20000001828 */
[----:B------:R-:W-:-:S07]  /*cfa0*/  SHF.R.S32.HI R34, RZ, 0x1f, R33 ;  /* 0x0000001fff227819 */ /* 0x000fce0000011421 */
[----:B------:R-:W-:Y:S01]  /*cfb0*/  HMMA.16816.F32 R36, R140, R10, R36 ;  /* 0x0000000a8c24723c */ /* 0x000fe20000001824 */
[----:B------:R-:W1:Y:S07]  /*cfc0*/  LDSM.16.M88.4 R8, [R235+0x9100] ;  /* 0x00910000eb08783b */ /* 0x000e6e0000000200 */
[C---:B------:R-:W-:Y:S08]  /*cfd0*/  HMMA.16816.F32 R28, R136.reuse, R92, RZ ;  /* 0x0000005c881c723c */ /* 0x040ff000000018ff */
[----:B------:R-:W-:Y:S08]  /*cfe0*/  HMMA.16816.F32 R92, R136, R94, RZ ;  /* 0x0000005e885c723c */ /* 0x000ff000000018ff */
[C---:B---3--:R-:W-:Y:S08]  /*cff0*/  HMMA.16816.F32 R88, R140.reuse, R24, R88 ;  /* 0x000000188c58723c */ /* 0x048ff00000001858 */
[C---:B------:R-:W-:Y:S01]  /*d000*/  HMMA.16816.F32 R84, R140.reuse, R26, R84 ;  /* 0x0000001a8c54723c */ /* 0x040fe20000001854 */
[----:B------:R-:W2:Y:S07]  /*d010*/  LDSM.16.M88.4 R24, [R235+0xa900] ;  /* 0x00a90000eb18783b */ /* 0x000eae0000000200 */
[C---:B------:R-:W-:Y:S08]  /*d020*/  HMMA.16816.F32 R56, R140.reuse, R80, R56 ;  /* 0x000000508c38723c */ /* 0x040ff00000001838 */
[----:B------:R-:W-:Y:S08]  /*d030*/  HMMA.16816.F32 R52, R140, R82, R52 ;  /* 0x000000528c34723c */ /* 0x000ff00000001834 */
[C---:B------:R-:W-:Y:S08]  /*d040*/  HMMA.16816.F32 R64, R172.reuse, R16, R64 ;  /* 0x00000010ac40723c */ /* 0x040ff00000001840 */
[----:B------:R-:W-:Y:S01]  /*d050*/  HMMA.16816.F32 R60, R172, R18, R60 ;  /* 0x00000012ac3c723c */ /* 0x000fe2000000183c */
[----:B------:R-:W3:Y:S07]  /*d060*/  LDSM.16.M88.4 R16, [R235+0xb100] ;  /* 0x00b10000eb10783b */ /* 0x000eee0000000200 */
[C---:B------:R-:W-:Y:S08]  /*d070*/  HMMA.16816.F32 R28, R140.reuse, R68, R28 ;  /* 0x000000448c1c723c */ /* 0x040ff0000000181c */
[----:B------:R-:W-:Y:S01]  /*d080*/  HMMA.16816.F32 R92, R140, R70, R92 ;  /* 0x000000468c5c723c */ /* 0x000fe2000000185c */
[----:B------:R-:W-:Y:S07]  /*d090*/  LDSM.16.M88.4 R68, [R235+0xa100] ;  /* 0x00a10000eb44783b */ /* 0x000fee0000000200 */
[C---:B------:R-:W-:Y:S08]  /*d0a0*/  HMMA.16816.F32 R12, R172.reuse, R100, R12 ;  /* 0x00000064ac0c723c */ /* 0x040ff0000000180c */
[----:B------:R-:W-:Y:S01]  /*d0b0*/  HMMA.16816.F32 R20, R172, R102, R20 ;  /* 0x00000066ac14723c */ /* 0x000fe20000001814 */
[----:B------:R-:W4:Y:S07]  /*d0c0*/  LDSM.16.M88.4 R100, [R224] ;  /* 0x00000000e064783b */ /* 0x000f2e0000000200 */
[C---:B------:R-:W-:Y:S08]  /*d0d0*/  HMMA.16816.F32 R80, R136.reuse, R76, RZ ;  /* 0x0000004c8850723c */ /* 0x040ff000000018ff */
[----:B------:R-:W-:Y:S08]  /*d0e0*/  HMMA.16816.F32 R76, R136, R78, RZ ;  /* 0x0000004e884c723c */ /* 0x000ff000000018ff */
[C---:B-1----:R-:W-:Y:S08]  /*d0f0*/  HMMA.16816.F32 R56, R172.reuse, R8, R56 ;  /* 0x00000008ac38723c */ /* 0x042ff00000001838 */
[C---:B------:R-:W-:Y:S01]  /*d100*/  HMMA.16816.F32 R52, R172.reuse, R10, R52 ;  /* 0x0000000aac34723c */ /* 0x040fe20000001834 */
[----:B------:R-:W1:Y:S07]  /*d110*/  LDSM.16.M88.4 R8, [R235+0xb900] ;  /* 0x00b90000eb08783b */ /* 0x000e6e0000000200 */
[C---:B--2---:R-:W-:Y:S08]  /*d120*/  HMMA.16816.F32 R28, R172.reuse, R24, R28 ;  /* 0x00000018ac1c723c */ /* 0x044ff0000000181c */
[----:B------:R-:W-:Y:S01]  /*d130*/  HMMA.16816.F32 R92, R172, R26, R92 ;  /* 0x0000001aac5c723c */ /* 0x000fe2000000185c */
[----:B------:R-:W2:Y:S07]  /*d140*/  LDSM.16.M88.4 R24, [R238+0xc100] ;  /* 0x00c10000ee18783b */ /* 0x000eae0000000200 */
[C---:B------:R-:W-:Y:S08]  /*d150*/  HMMA.16816.F32 R80, R140.reuse, R104, R80 ;  /* 0x000000688c50723c */ /* 0x040ff00000001850 */
[----:B------:R-:W-:Y:S01]  /*d160*/  HMMA.16816.F32 R76, R140, R106, R76 ;  /* 0x0000006a8c4c723c */ /* 0x000fe2000000184c */
[----:B------:R-:W-:Y:S07]  /*d170*/  LDSM.16.M88.4 R104, [R224+0x2800] ;  /* 0x00280000e068783b */ /* 0x000fee0000000200 */
[C---:B---3--:R-:W-:Y:S08]  /*d180*/  HMMA.16816.F32 R88, R172.reuse, R16, R88 ;  /* 0x00000010ac58723c */ /* 0x048ff00000001858 */
[----:B------:R-:W-:Y:S01]  /*d190*/  HMMA.16816.F32 R84, R172, R18, R84 ;  /* 0x00000012ac54723c */ /* 0x000fe20000001854 */
[----:B------:R-:W3:Y:S07]  /*d1a0*/  LDSM.16.M88.4 R16, [R224+0x1800] ;  /* 0x00180000e010783b */ /* 0x000eee0000000200 */
[----:B----4-:R-:W-:Y:S08]  /*d1b0*/  HMMA.16816.F32 R12, R184, R100, R12 ;  /* 0x00000064b80c723c */ /* 0x010ff0000000180c */
[C---:B------:R-:W-:Y:S08]  /*d1c0*/  HMMA.16816.F32 R48, R172.reuse, R96, R48 ;  /* 0x00000060ac30723c */ /* 0x040ff00000001830 */
[C---:B------:R-:W-:Y:S01]  /*d1d0*/  HMMA.16816.F32 R44, R172.reuse, R98, R44 ;  /* 0x00000062ac2c723c */ /* 0x040fe2000000182c */
[----:B------:R-:W-:Y:S07]  /*d1e0*/  LDSM.16.M88.4 R96, [R224+0x800] ;  /* 0x00080000e060783b */ /* 0x000fee0000000200 */
[C---:B-1----:R-:W-:Y:S08]  /*d1f0*/  HMMA.16816.F32 R80, R172.reuse, R8, R80 ;  /* 0x00000008ac50723c */ /* 0x042ff00000001850 */
[----:B------:R-:W-:Y:S01]  /*d200*/  HMMA.16816.F32 R76, R172, R10, R76 ;  /* 0x0000000aac4c723c */ /* 0x000fe2000000184c */
[----:B------:R-:W1:Y:S07]  /*d210*/  LDSM.16.M88.4 R8, [R224+0x2000] ;  /* 0x00200000e008783b */ /* 0x000e6e0000000200 */
[----:B--2---:R-:W-:Y:S08]  /*d220*/  HMMA.16816.F32 R12, R188, R24, R12 ;  /* 0x00000018bc0c723c */ /* 0x004ff0000000180c */
[C---:B------:R-:W-:Y:S08]  /*d230*/  HMMA.16816.F32 R40, R172.reuse, R68, R40 ;  /* 0x00000044ac28723c */ /* 0x040ff00000001828 */
[----:B------:R-:W-:Y:S01]  /*d240*/  HMMA.16816.F32 R36, R172, R70, R36 ;  /* 0x00000046ac24723c */ /* 0x000fe20000001824 */
[----:B------:R-:W-:Y:S07]  /*d250*/  LDSM.16.M88.4 R68, [R224+0x1000] ;  /* 0x00100000e044783b */ /* 0x000fee0000000200 */
[C---:B---3--:R-:W-:Y:S08]  /*d260*/  HMMA.16816.F32 R48, R184.reuse, R16, R48 ;  /* 0x00000010b830723c */ /* 0x048ff00000001830 */
[C---:B------:R-:W-:Y:S01]  /*d270*/  HMMA.16816.F32 R44, R184.reuse, R18, R44 ;  /* 0x00000012b82c723c */ /* 0x040fe2000000182c */
[----:B------:R-:W2:Y:S07]  /*d280*/  LDSM.16.M88.4 R16, [R235+0xc100] ;  /* 0x00c10000eb10783b */ /* 0x000eae0000000200 */
[----:B------:R-:W-:Y:S01]  /*d290*/  HMMA.16816.F32 R20, R184, R102, R20 ;  /* 0x00000066b814723c */ /* 0x000fe20000001814 */
[----:B------:R-:W-:Y:S07]  /*d2a0*/  LDSM.16.M88.4 R100, [R224+0x3000] ;  /* 0x00300000e064783b */ /* 0x000fee0000000200 */
[----:B------:R-:W-:Y:S08]  /*d2b0*/  HMMA.16816.F32 R12, R192, R108, R12 ;  /* 0x0000006cc00c723c */ /* 0x000ff0000000180c */
[C---:B-1----:R-:W-:Y:S08]  /*d2c0*/  HMMA.16816.F32 R40, R184.reuse, R8, R40 ;  /* 0x00000008b828723c */ /* 0x042ff00000001828 */
[C---:B------:R-:W-:Y:S01]  /*d2d0*/  HMMA.16816.F32 R36, R184.reuse, R10, R36 ;  /* 0x0000000ab824723c */ /* 0x040fe20000001824 */
[----:B------:R-:W1:Y:S07]  /*d2e0*/  LDSM.16.M88.4 R8, [R224+0x4000] ;  /* 0x00400000e008783b */ /* 0x000e6e0000000200 */
[C---:B------:R-:W-:Y:S08]  /*d2f0*/  HMMA.16816.F32 R64, R184.reuse, R96, R64 ;  /* 0x00000060b840723c */ /* 0x040ff00000001840 */
[----:B------:R-:W-:Y:S01]  /*d300*/  HMMA.16816.F32 R60, R184, R98, R60 ;  /* 0x00000062b83c723c */ /* 0x000fe2000000183c */
[----:B------:R-:W3:Y:S07]  /*d310*/  LDSM.16.M88.4 R96, [R224+0x3800] ;  /* 0x00380000e060783b */ /* 0x000eee0000000200 */
[----:B------:R-:W-:Y:S01]  /*d320*/  HMMA.16816.F32 R20, R188, R26, R20 ;  /* 0x0000001abc14723c */ /* 0x000fe20000001814 */
[----:B------:R-:W-:Y:S07]  /*d330*/  LDSM.16.M88.4 R24, [R237+0x4800] ;  /* 0x00480000ed18783b */ /* 0x000fee0000000200 */
[----:B--2---:R-:W-:Y:S08]  /*d340*/  HMMA.16816.F32 R12, R196, R16, R12 ;  /* 0x00000010c40c723c */ /* 0x004ff0000000180c */
[C---:B------:R-:W-:Y:S08]  /*d350*/  HMMA.16816.F32 R56, R184.reuse, R68, R56 ;  /* 0x00000044b838723c */ /* 0x040ff00000001838 */
[C---:B------:R-:W-:Y:S01]  /*d360*/  HMMA.16816.F32 R52, R184.reuse, R70, R52 ;  /* 0x00000046b834723c */ /* 0x040fe20000001834 */
[----:B------:R-:W2:Y:S07]  /*d370*/  LDSM.16.M88.4 R68, [R238+0xc900] ;  /* 0x00c90000ee44783b */ /* 0x000eae0000000200 */
[C---:B------:R-:W-:Y:S08]  /*d380*/  HMMA.16816.F32 R28, R184.reuse, R104, R28 ;  /* 0x00000068b81c723c */ /* 0x040ff0000000181c */
[----:B------:R-:W-:Y:S01]  /*d390*/  HMMA.16816.F32 R92, R184, R106, R92 ;  /* 0x0000006ab85c723c */ /* 0x000fe2000000185c */
[----:B------:R-:W4:Y:S07]  /*d3a0*/  LDSM.16.M88.4 R104, [R238+0xd100] ;  /* 0x00d10000ee68783b */ /* 0x000f2e0000000200 */
[----:B------:R-:W-:Y:S08]  /*d3b0*/  HMMA.16816.F32 R20, R192, R110, R20 ;  /* 0x0000006ec014723c */ /* 0x000ff00000001814 */
[----:B-1----:R-:W-:Y:S08]  /*d3c0*/  HMMA.16816.F32 R12, R212, R8, R12 ;  /* 0x00000008d40c723c */ /* 0x002ff0000000180c */
[C---:B---3--:R-:W-:Y:S08]  /*d3d0*/  HMMA.16816.F32 R80, R184.reuse, R96, R80 ;  /* 0x00000060b850723c */ /* 0x048ff00000001850 */
[----:B------:R-:W-:Y:S01]  /*d3e0*/  HMMA.16816.F32 R76, R184, R98, R76 ;  /* 0x00000062b84c723c */ /* 0x000fe2000000184c */
[----:B------:R-:W1:Y:S07]  /*d3f0*/  LDSM.16.M88.4 R96, [R238+0xd900] ;  /* 0x00d90000ee60783b */ /* 0x000e6e0000000200 */
[----:B------:R-:W-:Y:S01]  /*d400*/  HMMA.16816.F32 R20, R196, R18, R20 ;  /* 0x00000012c414723c */ /* 0x000fe20000001814 */
[----:B------:R-:W3:Y:S01]  /*d410*/  LDSM.16.M88.4 R16, [R237+0x5000] ;  /* 0x00500000ed10783b */ /* 0x000ee20000000200 */
[----:B------:R-:W-:-:S02]  /*d420*/  FMUL.FTZ R14, R14, c[0x0][0x320] ;  /* 0x0000c8000e0e7a20 */ /* 0x000fc40000410000 */
[----:B------:R-:W-:Y:S02]  /*d430*/  FMUL.FTZ R3, R12, c[0x0][0x320] ;  /* 0x0000c8000c037a20 */ /* 0x000fe40000410000 */
[----:B------:R-:W-:Y:S01]  /*d440*/  FMUL.FTZ R7, R13, c[0x0][0x320] ;  /* 0x0000c8000d077a20 */ /* 0x000fe20000410000 */
[----:B------:R5:W1:Y:S01]  /*d450*/  MUFU.TANH R72, R14 ;  /* 0x0000000e00487308 */ /* 0x000a620000002400 */
[----:B--2---:R-:W-:Y:S01]  /*d460*/  HMMA.16816.F32 R64, R188, R68, R64 ;  /* 0x00000044bc40723c */ /* 0x004fe20000001840 */
[----:B------:R-:W-:-:S06]  /*d470*/  FMUL.FTZ R74, R15, c[0x0][0x320] ;  /* 0x0000c8000f4a7a20 */ /* 0x000fcc0000410000 */
[----:B------:R-:W2:Y:S01]  /*d480*/  MUFU.TANH R3, R3 ;  /* 0x0000000300037308 */ /* 0x000ea20000002400 */
[C---:B----4-:R-:W-:Y:S01]  /*d490*/  HMMA.16816.F32 R56, R188.reuse, R104, R56 ;  /* 0x00000068bc38723c */ /* 0x050fe20000001838 */
[----:B-----5:R-:W4:Y:S07]  /*d4a0*/  LDSM.16.M88.4 R12, [R237+0x5800] ;  /* 0x00580000ed0c783b */ /* 0x020f2e0000000200 */
[----:B------:R-:W-:Y:S01]  /*d4b0*/  HMMA.16816.F32 R52, R188, R106, R52 ;  /* 0x0000006abc34723c */ /* 0x000fe20000001834 */
[----:B------:R-:W1:Y:S07]  /*d4c0*/  MUFU.TANH R7, R7 ;  /* 0x0000000700077308 */ /* 0x000e6e0000002400 */
[----:B------:R-:W-:Y:S01]  /*d4d0*/  HMMA.16816.F32 R108, R184, R100, R88 ;  /* 0x00000064b86c723c */ /* 0x000fe20000001858 */
[----:B------:R-:W5:Y:S01]  /*d4e0*/  LDSM.16.M88.4 R88, [R235+0xc900] ;  /* 0x00c90000eb58783b */ /* 0x000f620000000200 */
[----:B------:R-:W2:Y:S06]  /*d4f0*/  MUFU.TANH R74, R74 ;  /* 0x0000004a004a7308 */ /* 0x000eac0000002400 */
[----:B------:R-:W-:Y:S01]  /*d500*/  HMMA.16816.F32 R20, R212, R10, R20 ;  /* 0x0000000ad414723c */ /* 0x000fe20000001814 */
[----:B------:R-:W2:Y:S07]  /*d510*/  LDSM.16.M88.4 R8, [R235+0xd100] ;  /* 0x00d10000eb08783b */ /* 0x000eae0000000200 */
[C---:B-1----:R-:W-:Y:S08]  /*d520*/  HMMA.16816.F32 R48, R188.reuse, R96, R48 ;  /* 0x00000060bc30723c */ /* 0x042ff00000001830 */
[----:B------:R-:W-:Y:S08]  /*d530*/  HMMA.16816.F32 R44, R188, R98, R44 ;  /* 0x00000062bc2c723c */ /* 0x000ff0000000182c */
[----:B------:R-:W-:Y:S01]  /*d540*/  HMMA.16816.F32 R64, R192, R24, R64 ;  /* 0x00000018c040723c */ /* 0x000fe20000001840 */
[----:B------:R-:W-:-:S02]  /*d550*/  FMUL.FTZ R20, R20, c[0x0][0x320] ;  /* 0x0000c80014147a20 */ /* 0x000fc40000410000 */
[----:B------:R-:W-:Y:S02]  /*d560*/  FMUL.FTZ R21, R21, c[0x0][0x320] ;  /* 0x0000c80015157a20 */ /* 0x000fe40000410000 */
[----:B------:R-:W-:Y:S02]  /*d570*/  FMUL.FTZ R22, R22, c[0x0][0x320] ;  /* 0x0000c80016167a20 */ /* 0x000fe40000410000 */
[----:B------:R-:W-:Y:S01]  /*d580*/  FMUL.FTZ R23, R23, c[0x0][0x320] ;  /* 0x0000c80017177a20 */ /* 0x000fe20000410000 */
[----:B------:R-:W-:Y:S01]  /*d590*/  HMMA.16816.F32 R60, R188, R70, R60 ;  /* 0x00000046bc3c723c */ /* 0x000fe2000000183c */
[----:B------:R-:W-:Y:S01]  /*d5a0*/  LDSM.16.M88.4 R68, [R224+0x4800] ;  /* 0x00480000e044783b */ /* 0x000fe20000000200 */
[----:B------:R-:W1:Y:S06]  /*d5b0*/  MUFU.TANH R75, R22 ;  /* 0x00000016004b7308 */ /* 0x000e6c0000002400 */
[C---:B---3--:R-:W-:Y:S08]  /*d5c0*/  HMMA.16816.F32 R56, R192.reuse, R16, R56 ;  /* 0x00000010c038723c */ /* 0x048ff00000001838 */
[C---:B------:R-:W-:Y:S01]  /*d5d0*/  HMMA.16816.F32 R52, R192.reuse, R18, R52 ;  /* 0x00000012c034723c */ /* 0x040fe20000001834 */
[----:B------:R-:W3:Y:S07]  /*d5e0*/  LDSM.16.M88.4 R16, [R238+0xe100] ;  /* 0x00e10000ee10783b */ /* 0x000eee0000000200 */
[C---:B----4-:R-:W-:Y:S08]  /*d5f0*/  HMMA.16816.F32 R48, R192.reuse, R12, R48 ;  /* 0x0000000cc030723c */ /* 0x050ff00000001830 */
[----:B------:R-:W-:Y:S01]  /*d600*/  HMMA.16816.F32 R44, R192, R14, R44 ;  /* 0x0000000ec02c723c */ /* 0x000fe2000000182c */
[----:B------:R-:W4:Y:S07]  /*d610*/  LDSM.16.M88.4 R12, [R238+0xe900] ;  /* 0x00e90000ee0c783b */ /* 0x000f2e0000000200 */
[----:B-----5:R-:W-:Y:S01]  /*d620*/  HMMA.16816.F32 R64, R196, R88, R64 ;  /* 0x00000058c440723c */ /* 0x020fe20000001840 */
[----:B------:R-:W1:Y:S07]  /*d630*/  MUFU.TANH R88, R23 ;  /* 0x0000001700587308 */ /* 0x000e6e0000002400 */
[----:B------:R-:W-:Y:S01]  /*d640*/  HMMA.16816.F32 R60, R192, R26, R60 ;  /* 0x0000001ac03c723c */ /* 0x000fe2000000183c */
[----:B------:R-:W5:Y:S07]  /*d650*/  LDSM.16.M88.4 R24, [R224+0x5000] ;  /* 0x00500000e018783b */ /* 0x000f6e0000000200 */
[C---:B--2---:R-:W-:Y:S08]  /*d660*/  HMMA.16816.F32 R56, R196.reuse, R8, R56 ;  /* 0x00000008c438723c */ /* 0x044ff00000001838 */
[----:B------:R-:W-:Y:S01]  /*d670*/  HMMA.16816.F32 R52, R196, R10, R52 ;  /* 0x0000000ac434723c */ /* 0x000fe20000001834 */
[----:B------:R-:W2:Y:S07]  /*d680*/  LDSM.16.M88.4 R8, [R237+0x6000] ;  /* 0x00600000ed08783b */ /* 0x000eae0000000200 */
[C---:B---3--:R-:W-:Y:S08]  /*d690*/  HMMA.16816.F32 R40, R188.reuse, R16, R40 ;  /* 0x00000010bc28723c */ /* 0x048ff00000001828 */
[----:B------:R-:W-:Y:S01]  /*d6a0*/  HMMA.16816.F32 R36, R188, R18, R36 ;  /* 0x00000012bc24723c */ /* 0x000fe20000001824 */
[----:B------:R-:W3:Y:S07]  /*d6b0*/  LDSM.16.M88.4 R16, [R237+0x6800] ;  /* 0x00680000ed10783b */ /* 0x000eee0000000200 */
[----:B------:R-:W-:Y:S01]  /*d6c0*/  HMMA.16816.F32 R64, R212, R68, R64 ;  /* 0x00000044d440723c */ /* 0x000fe20000001840 */
[----:B------:R-:W1:Y:S07]  /*d6d0*/  MUFU.TANH R68, R20 ;  /* 0x0000001400447308 */ /* 0x000e6e0000002400 */
[C---:B----4-:R-:W-:Y:S01]  /*d6e0*/  HMMA.16816.F32 R28, R188.reuse, R12, R28 ;  /* 0x0000000cbc1c723c */ /* 0x050fe2000000181c */
[----:B------:R4:W1:Y:S07]  /*d6f0*/  MUFU.TANH R69, R21 ;  /* 0x0000001500457308 */ /* 0x00086e0000002400 */
[----:B------:R-:W-:Y:S01]  /*d700*/  HMMA.16816.F32 R92, R188, R14, R92 ;  /* 0x0000000ebc5c723c */ /* 0x000fe2000000185c */
[----:B------:R-:W-:Y:S07]  /*d710*/  LDSM.16.M88.4 R12, [R237+0x7000] ;  /* 0x00700000ed0c783b */ /* 0x000fee0000000200 */
[----:B-----5:R-:W-:Y:S01]  /*d720*/  HMMA.16816.F32 R56, R212, R24, R56 ;  /* 0x00000018d438723c */ /* 0x020fe20000001838 */
[----:B----4-:R-:W4:Y:S01]  /*d730*/  LDSM.16.M88.4 R20, [R235+0xd900] ;  /* 0x00d90000eb14783b */ /* 0x010f220000000200 */
[----:B------:R-:W-:-:S02]  /*d740*/  FMUL.FTZ R64, R64, c[0x0][0x320] ;  /* 0x0000c80040407a20 */ /* 0x000fc40000410000 */
[----:B------:R-:W-:Y:S02]  /*d750*/  FMUL.FTZ R65, R65, c[0x0][0x320] ;  /* 0x0000c80041417a20 */ /* 0x000fe40000410000 */
[----:B------:R-:W-:Y:S02]  /*d760*/  FMUL.FTZ R66, R66, c[0x0][0x320] ;  /* 0x0000c80042427a20 */ /* 0x000fe40000410000 */
[----:B------:R-:W-:Y:S01]  /*d770*/  HMMA.16816.F32 R52, R212, R26, R52 ;  /* 0x0000001ad434723c */ /* 0x000fe20000001834 */
[----:B------:R-:W5:Y:S01]  /*d780*/  LDSM.16.M88.4 R24, [R235+0xe100] ;  /* 0x00e10000eb18783b */ /* 0x000f620000000200 */
[----:B------:R-:W-:Y:S01]  /*d790*/  FMUL.FTZ R67, R67, c[0x0][0x320] ;  /* 0x0000c80043437a20 */ /* 0x000fe20000410000 */
[----:B------:R-:W1:Y:S05]  /*d7a0*/  MUFU.TANH R89, R66 ;  /* 0x0000004200597308 */ /* 0x000e6a0000002400 */
[----:B------:R-:W-:Y:S03]  /*d7b0*/  HMMA.16816.F32 R60, R196, R90, R60 ;  /* 0x0000005ac43c723c */ /* 0x000fe6000000183c */
[----:B------:R-:W1:Y:S05]  /*d7c0*/  MUFU.TANH R90, R67 ;  /* 0x00000043005a7308 */ /* 0x000e6a0000002400 */
[----:B--2---:R-:W-:Y:S01]  /*d7d0*/  HMMA.16816.F32 R40, R192, R8, R40 ;  /* 0x00000008c028723c */ /* 0x004fe20000001828 */
[----:B------:R-:W-:-:S02]  /*d7e0*/  FMUL.FTZ R56, R56, c[0x0][0x320] ;  /* 0x0000c80038387a20 */ /* 0x000fc40000410000 */
[----:B------:R-:W-:Y:S02]  /*d7f0*/  FMUL.FTZ R57, R57, c[0x0][0x320] ;  /* 0x0000c80039397a20 */ /* 0x000fe40000410000 */
[----:B------:R-:W-:Y:S02]  /*d800*/  FMUL.FTZ R58, R58, c[0x0][0x320] ;  /* 0x0000c8003a3a7a20 */ /* 0x000fe40000410000 */
[----:B------:R-:W-:Y:S01]  /*d810*/  FMUL.FTZ R59, R59, c[0x0][0x320] ;  /* 0x0000c8003b3b7a20 */ /* 0x000fe20000410000 */
[----:B------:R-:W-:Y:S01]  /*d820*/  HMMA.16816.F32 R36, R192, R10, R36 ;  /* 0x0000000ac024723c */ /* 0x000fe20000001824 */
[----:B------:R-:W2:Y:S01]  /*d830*/  LDSM.16.M88.4 R8, [R238+0xf100] ;  /* 0x00f10000ee08783b */ /* 0x000ea20000000200 */
[----:B------:R-:W-:Y:S01]  /*d840*/  FMUL.FTZ R52, R52, c[0x0][0x320] ;  /* 0x0000c80034347a20 */ /* 0x000fe20000410000 */
[----:B------:R-:W1:Y:S01]  /*d850*/  MUFU.TANH R56, R56 ;  /* 0x0000003800387308 */ /* 0x000e620000002400 */
[----:B------:R-:W-:Y:S02]  /*d860*/  FMUL.FTZ R53, R53, c[0x0][0x320] ;  /* 0x0000c80035357a20 */ /* 0x000fe40000410000 */
[----:B------:R-:W-:-:S02]  /*d870*/  FMUL.FTZ R54, R54, c[0x0][0x320] ;  /* 0x0000c80036367a20 */ /* 0x000fc40000410000 */
[----:B------:R-:W-:Y:S01]  /*d880*/  HMMA.16816.F32 R84, R184, R102, R84 ;  /* 0x00000066b854723c */ /* 0x000fe20000001854 */
[----:B------:R-:W-:Y:S02]  /*d890*/  FMUL.FTZ R55, R55, c[0x0][0x320] ;  /* 0x0000c80037377a20 */ /* 0x000fe40000410000 */
[----:B------:R-:W1:Y:S05]  /*d8a0*/  MUFU.TANH R182, R54 ;  /* 0x0000003600b67308 */ /* 0x000e6a0000002400 */
[C---:B---3--:R-:W-:Y:S03]  /*d8b0*/  HMMA.16816.F32 R28, R192.reuse, R16, R28 ;  /* 0x00000010c01c723c */ /* 0x048fe6000000181c */
[----:B------:R-:W3:Y:S05]  /*d8c0*/  MUFU.TANH R181, R55 ;  /* 0x0000003700b57308 */ /* 0x000eea0000002400 */
[----:B------:R-:W-:Y:S01]  /*d8d0*/  HMMA.16816.F32 R92, R192, R18, R92 ;  /* 0x00000012c05c723c */ /* 0x000fe2000000185c */
[----:B------:R-:W1:Y:S02]  /*d8e0*/  LDSM.16.M88.4 R16, [R238+0xf900] ;  /* 0x00f90000ee10783b */ /* 0x000e640000000200 */
[----:B------:R-:W1:Y:S05]  /*d8f0*/  MUFU.TANH R57, R57 ;  /* 0x0000003900397308 */ /* 0x000e6a0000002400 */
[C---:B----4-:R-:W-:Y:S03]  /*d900*/  HMMA.16816.F32 R48, R196.reuse, R20, R48 ;  /* 0x00000014c430723c */ /* 0x050fe60000001830 */
[----:B------:R-:W4:Y:S05]  /*d910*/  MUFU.TANH R58, R58 ;  /* 0x0000003a003a7308 */ /* 0x000f2a0000002400 */
[----:B------:R-:W-:Y:S01]  /*d920*/  HMMA.16816.F32 R44, R196, R22, R44 ;  /* 0x00000016c42c723c */ /* 0x000fe2000000182c */
[----:B------:R-:W1:Y:S02]  /*d930*/  LDSM.16.M88.4 R20, [R224+0x6000] ;  /* 0x00600000e014783b */ /* 0x000e640000000200 */
[----:B------:R-:W1:Y:S05]  /*d940*/  MUFU.TANH R59, R59 ;  /* 0x0000003b003b7308 */ /* 0x000e6a0000002400 */
[----:B------:R-:W-:Y:S03]  /*d950*/  HMMA.16816.F32 R60, R212, R70, R60 ;  /* 0x00000046d43c723c */ /* 0x000fe6000000183c */
[----:B------:R-:W1:Y:S05]  /*d960*/  MUFU.TANH R70, R64 ;  /* 0x0000004000467308 */ /* 0x000e6a0000002400 */
[----:B-----5:R-:W-:Y:S03]  /*d970*/  HMMA.16816.F32 R40, R196, R24, R40 ;  /* 0x00000018c428723c */ /* 0x020fe60000001828 */
[----:B------:R5:W1:Y:S05]  /*d980*/  MUFU.TANH R71, R65 ;  /* 0x0000004100477308 */ /* 0x000a6a0000002400 */
[C---:B--2---:R-:W-:Y:S08]  /*d990*/  HMMA.16816.F32 R108, R188.reuse, R8, R108 ;  /* 0x00000008bc6c723c */ /* 0x044ff0000000186c */
[----:B------:R-:W-:Y:S01]  /*d9a0*/  HMMA.16816.F32 R84, R188, R10, R84 ;  /* 0x0000000abc54723c */ /* 0x000fe20000001854 */
[----:B------:R-:W-:Y:S01]  /*d9b0*/  LDSM.16.M88.4 R8, [R237+0x7800] ;  /* 0x00780000ed08783b */ /* 0x000fe20000000200 */
[----:B------:R-:W-:-:S02]  /*d9c0*/  FMUL.FTZ R60, R60, c[0x0][0x320] ;  /* 0x0000c8003c3c7a20 */ /* 0x000fc40000410000 */
[----:B------:R-:W-:Y:S01]  /*d9d0*/  FMUL.FTZ R61, R61, c[0x0][0x320] ;  /* 0x0000c8003d3d7a20 */ /* 0x000fe20000410000 */
[----:B-----5:R-:W2:Y:S01]  /*d9e0*/  LDSM.16.M88.4 R64, [R224+0x5800] ;  /* 0x00580000e040783b */ /* 0x020ea20000000200 */
[----:B------:R-:W-:Y:S02]  /*d9f0*/  FMUL.FTZ R62, R62, c[0x0][0x320] ;  /* 0x0000c8003e3e7a20 */ /* 0x000fe40000410000 */
[----:B------:R-:W-:Y:S01]  /*da00*/  HMMA.16816.F32 R36, R196, R26, R36 ;  /* 0x0000001ac424723c */ /* 0x000fe20000001824 */
[----:B------:R-:W-:Y:S01]  /*da10*/  LDSM.16.M88.4 R24, [R224+0x6800] ;  /* 0x00680000e018783b */ /* 0x000fe20000000200 */
[----:B------:R-:W-:Y:S01]  /*da20*/  FMUL.FTZ R63, R63, c[0x0][0x320] ;  /* 0x0000c8003f3f7a20 */ /* 0x000fe20000410000 */
[----:B------:R-:W2:Y:S05]  /*da30*/  MUFU.TANH R60, R60 ;  /* 0x0000003c003c7308 */ /* 0x000eaa0000002400 */
[C---:B-1----:R-:W-:Y:S03]  /*da40*/  HMMA.16816.F32 R80, R188.reuse, R16, R80 ;  /* 0x00000010bc50723c */ /* 0x042fe60000001850 */
[----:B------:R-:W1:Y:S05]  /*da50*/  MUFU.TANH R61, R61 ;  /* 0x0000003d003d7308 */ /* 0x000e6a0000002400 */
[----:B------:R-:W-:Y:S01]  /*da60*/  HMMA.16816.F32 R76, R188, R18, R76 ;  /* 0x00000012bc4c723c */ /* 0x000fe2000000184c */
[----:B------:R-:W-:Y:S02]  /*da70*/  LDSM.16.M88.4 R16, [R224+0x7800] ;  /* 0x00780000e010783b */ /* 0x000fe40000000200 */
[----:B------:R-:W1:Y:S05]  /*da80*/  MUFU.TANH R62, R62 ;  /* 0x0000003e003e7308 */ /* 0x000e6a0000002400 */
[----:B------:R-:W-:Y:S03]  /*da90*/  HMMA.16816.F32 R40, R212, R20, R40 ;  /* 0x00000014d428723c */ /* 0x000fe60000001828 */
[----:B------:R-:W1:Y:S05]  /*daa0*/  MUFU.TANH R63, R63 ;  /* 0x0000003f003f7308 */ /* 0x000e6a0000002400 */
[C---:B------:R-:W-:Y:S08]  /*dab0*/  HMMA.16816.F32 R108, R192.reuse, R12, R108 ;  /* 0x0000000cc06c723c */ /* 0x040ff0000000186c */
[----:B------:R-:W-:Y:S01]  /*dac0*/  HMMA.16816.F32 R84, R192, R14, R84 ;  /* 0x0000000ec054723c */ /* 0x000fe20000001854 */
[----:B------:R-:W5:Y:S07]  /*dad0*/  LDSM.16.M88.4 R12, [R235+0xf900] ;  /* 0x00f90000eb0c783b */ /* 0x000f6e0000000200 */
[----:B--2---:R-:W-:Y:S01]  /*dae0*/  HMMA.16816.F32 R48, R212, R64, R48 ;  /* 0x00000040d430723c */ /* 0x004fe20000001830 */
[----:B------:R-:W2:Y:S01]  /*daf0*/  MUFU.TANH R64, R52 ;  /* 0x0000003400407308 */ /* 0x000ea20000002400 */
[----:B------:R-:W-:-:S02]  /*db00*/  FMUL.FTZ R40, R40, c[0x0][0x320] ;  /* 0x0000c80028287a20 */ /* 0x000fc40000410000 */
[----:B------:R-:W-:Y:S02]  /*db10*/  FMUL.FTZ R41, R41, c[0x0][0x320] ;  /* 0x0000c80029297a20 */ /* 0x000fe40000410000 */
[----:B------:R-:W-:Y:S02]  /*db20*/  FMUL.FTZ R42, R42, c[0x0][0x320] ;  /* 0x0000c8002a2a7a20 */ /* 0x000fe40000410000 */
[----:B------:R-:W-:Y:S01]  /*db30*/  HMMA.16816.F32 R36, R212, R22, R36 ;  /* 0x00000016d424723c */ /* 0x000fe20000001824 */
[----:B------:R1:W1:Y:S01]  /*db40*/  MUFU.TANH R65, R53 ;  /* 0x0000003500417308 */ /* 0x0002620000002400 */
[----:B------:R-:W2:Y:S01]  /*db50*/  LDSM.16.M88.4 R20, [R235+0xf100] ;  /* 0x00f10000eb14783b */ /* 0x000ea20000000200 */
[----:B------:R-:W-:-:S05]  /*db60*/  FMUL.FTZ R43, R43, c[0x0][0x320] ;  /* 0x0000c8002b2b7a20 */ /* 0x000fca0000410000 */
[C---:B------:R-:W-:Y:S01]  /*db70*/  HMMA.16816.F32 R80, R192.reuse, R8, R80 ;  /* 0x00000008c050723c */ /* 0x040fe20000001850 */
[----:B------:R-:W2:Y:S07]  /*db80*/  MUFU.TANH R178, R40 ;  /* 0x0000002800b27308 */ /* 0x000eae0000002400 */
[----:B------:R-:W-:Y:S01]  /*db90*/  HMMA.16816.F32 R76, R192, R10, R76 ;  /* 0x0000000ac04c723c */ /* 0x000fe2000000184c */
[----:B-1----:R-:W1:Y:S01]  /*dba0*/  LDSM.16.M88.4 R52, [R235+0xe900] ;  /* 0x00e90000eb34783b */ /* 0x002e620000000200 */
[----:B------:R-:W1:Y:S01]  /*dbb0*/  MUFU.TANH R177, R41 ;  /* 0x0000002900b17308 */ /* 0x000e620000002400 */
[----:B------:R-:W-:-:S02]  /*dbc0*/  FMUL.FTZ R48, R48, c[0x0][0x320] ;  /* 0x0000c80030307a20 */ /* 0x000fc40000410000 */
[----:B------:R-:W-:Y:S02]  /*dbd0*/  FMUL.FTZ R49, R49, c[0x0][0x320] ;  /* 0x0000c80031317a20 */ /* 0x000fe40000410000 */
[----:B------:R-:W-:Y:S01]  /*dbe0*/  FMUL.FTZ R50, R50, c[0x0][0x320] ;  /* 0x0000c80032327a20 */ /* 0x000fe20000410000 */
[----:B------:R-:W-:Y:S01]  /*dbf0*/  HMMA.16816.F32 R44, R212, R66, R44 ;  /* 0x00000042d42c723c */ /* 0x000fe2000000182c */
[----:B------:R-:W-:Y:S01]  /*dc00*/  FMUL.FTZ R51, R51, c[0x0][0x320] ;  /* 0x0000c80033337a20 */ /* 0x000fe20000410000 */
[----:B------:R-:W1:Y:S01]  /*dc10*/  MUFU.TANH R161, R42 ;  /* 0x0000002a00a17308 */ /* 0x000e620000002400 */
[----:B------:R-:W-:Y:S02]  /*dc20*/  FMUL.FTZ R36, R36, c[0x0][0x320] ;  /* 0x0000c80024247a20 */ /* 0x000fe40000410000 */
[----:B------:R-:W-:Y:S02]  /*dc30*/  FMUL.FTZ R37, R37, c[0x0][0x320] ;  /* 0x0000c80025257a20 */ /* 0x000fe40000410000 */
[----:B------:R-:W-:Y:S01]  /*dc40*/  FMUL.FTZ R38, R38, c[0x0][0x320] ;  /* 0x0000c80026267a20 */ /* 0x000fe20000410000 */
[C---:B-----5:R-:W-:Y:S01]  /*dc50*/  HMMA.16816.F32 R80, R196.reuse, R12, R80 ;  /* 0x0000000cc450723c */ /* 0x060fe20000001850 */
[----:B------:R-:W-:Y:S01]  /*dc60*/  FMUL.FTZ R39, R39, c[0x0][0x320] ;  /* 0x0000c80027277a20 */ /* 0x000fe20000410000 */
[----:B------:R5:W1:Y:S06]  /*dc70*/  MUFU.TANH R162, R43 ;  /* 0x0000002b00a27308 */ /* 0x000a6c0000002400 */
[C---:B------:R-:W-:Y:S02]  /*dc80*/  HMMA.16816.F32 R76, R196.reuse, R14, R76 ;  /* 0x0000000ec44c723c */ /* 0x040fe4000000184c */
[----:B------:R1:W1:Y:S06]  /*dc90*/  MUFU.TANH R145, R48 ;  /* 0x0000003000917308 */ /* 0x00026c0000002400 */
[----:B--2---:R-:W-:Y:S01]  /*dca0*/  HMMA.16816.F32 R108, R196, R20, R108 ;  /* 0x00000014c46c723c */ /* 0x004fe2000000186c */
[----:B------:R-:W-:Y:S01]  /*dcb0*/  FMUL.FTZ R44, R44, c[0x0][0x320] ;  /* 0x0000c8002c2c7a20 */ /* 0x000fe20000410000 */
[----:B-----5:R-:W2:Y:S01]  /*dcc0*/  LDSM.16.M88.4 R40, [R224+0x7000] ;  /* 0x00700000e028783b */ /* 0x020ea20000000200 */
[----:B------:R-:W-:Y:S01]  /*dcd0*/  FMUL.FTZ R45, R45, c[0x0][0x320] ;  /* 0x0000c8002d2d7a20 */ /* 0x000fe20000410000 */
[----:B------:R2:W2:Y:S01]  /*dce0*/  MUFU.TANH R146, R49 ;  /* 0x0000003100927308 */ /* 0x0004a20000002400 */
[----:B------:R-:W-:Y:S01]  /*dcf0*/  FMUL.FTZ R46, R46, c[0x0][0x320] ;  /* 0x0000c8002e2e7a20 */ /* 0x000fe20000410000 */
[----:B------:R-:W-:-:S04]  /*dd00*/  DEPBAR.LE SB0, 0x0 ;  /* 0x000080000000791a */ /* 0x000fc80000000000 */
[C---:B-1----:R-:W-:Y:S01]  /*dd10*/  HMMA.16816.F32 R28, R196.reuse, R52, R28 ;  /* 0x00000034c41c723c */ /* 0x042fe2000000181c */
[----:B------:R-:W-:Y:S01]  /*dd20*/  FMUL.FTZ R47, R47, c[0x0][0x320] ;  /* 0x0000c8002f2f7a20 */ /* 0x000fe20000410000 */
[----:B------:R1:W1:Y:S06]  /*dd30*/  MUFU.TANH R150, R50 ;  /* 0x0000003200967308 */ /* 0x00026c0000002400 */
        /* <DEDUP_REMOVED lines=9> */
[----:B------:R1:W1:Y:S06]  /*ddd0*/  MUFU.TANH R179, R47 ;  /* 0x0000002f00b37308 */ /* 0x00026c0000002400 */
[----:B------:R-:W-:Y:S01]  /*dde0*/  HMMA.16816.F32 R92, R212, R26, R92 ;  /* 0x0000001ad45c723c */ /* 0x000fe2000000185c */
[----:B------:R-:W-:Y:S01]  /*ddf0*/  FMUL.FTZ R66, R82, c[0x0][0x320] ;  /* 0x0000c80052427a20 */ /* 0x000fe20000410000 */
[----:B------:R1:W1:Y:S01]  /*de00*/  MUFU.TANH R160, R36 ;  /* 0x0000002400a07308 */ /* 0x0002620000002400 */
[----:B------:R-:W-:-:S02]  /*de10*/  FMUL.FTZ R11, R83, c[0x0][0x320] ;  /* 0x0000c800530b7a20 */ /* 0x000fc40000410000 */
[----:B------:R-:W-:Y:S02]  /*de20*/  FMUL.FTZ R80, R80, c[0x0][0x320] ;  /* 0x0000c80050507a20 */ /* 0x000fe40000410000 */
[----:B------:R-:W-:Y:S01]  /*de30*/  FMUL.FTZ R81, R81, c[0x0][0x320] ;  /* 0x0000c80051517a20 */ /* 0x000fe20000410000 */
[C---:B--2---:R-:W-:Y:S01]  /*de40*/  HMMA.16816.F32 R108, R212.reuse, R40, R108 ;  /* 0x00000028d46c723c */ /* 0x044fe2000000186c */
        /* <DEDUP_REMOVED lines=50> */
[----:B--234-:R-:W-:Y:S01]  /*e170*/  IMAD.U32 R8, RZ, RZ, UR14 ;  /* 0x0000000eff087e24 */ /* 0x01cfe2000f8e00ff */
[----:B------:R-:W-:Y:S01]  /*e180*/  ISETP.NE.AND P3, PT, R239, 0x1, PT ;  /* 0x00000001ef00780c */ /* 0x000fe20003f65270 */
[----:B------:R-:W-:-:S03]  /*e190*/  IMAD.MOV.U32 R241, RZ, RZ, RZ ;  /* 0x000000fffff17224 */ /* 0x000fc600078e00ff */
[----:B------:R-:W-:-:S04]  /*e1a0*/  IADD3 R8, R240, UR7, R8 ;  /* 0x00000007f0087c10 */ /* 0x000fc8000fffe008 */
[----:B------:R-:W-:-:S05]  /*e1b0*/  IADD3 R242, R8, -0x100, RZ ;  /* 0xffffff0008f27810 */ /* 0x000fca0007ffe0ff */
        /* <DEDUP_REMOVED lines=10> */
[----:B------:R-:W-:Y:S01]  /*e260*/  IADD3 R24, -R6, 0x10, RZ ;  /* 0x0000001006187810 */ /* 0x000fe20007ffe1ff */
[----:B------:R-:W-:Y:S01]  /*e270*/  IMAD R242, R8, c[0x0][0x2b8], R242 ;  /* 0x0000ae0008f27a24 */ /* 0x000fe200078e02f2 */
[----:B------:R-:W-:Y:S02]  /*e280*/  IADD3 R26, -R10, 0x10, RZ ;  /* 0x000000100a1a7810 */ /* 0x000fe40007ffe1ff */
[----:B------:R-:W-:Y:S02]  /*e290*/  LOP3.LUT R24, R24, 0xf, RZ, 0xc0, !PT ;  /* 0x0000000f18187812 */ /* 0x000fe400078ec0ff */
[----:B------:R-:W-:-:S02]  /*e2a0*/  SHF.R.S32.HI R8, RZ, 0x1f, R242 ;  /* 0x0000001fff087819 */ /* 0x000fc400000114f2 */
[----:B------:R-:W-:Y:S02]  /*e2b0*/  LOP3.LUT R26, R26, 0xf, RZ, 0xc0, !PT ;  /* 0x0000000f1a1a7812 */ /* 0x000fe400078ec0ff */
[----:B------:R-:W-:Y:S01]  /*e2c0*/  SHF.L.U64.HI R9, R33, 0x1, R34 ;  /* 0x0000000121097819 */ /* 0x000fe20000010222 */
[----:B------:R-:W-:-:S04]  /*e2d0*/  IMAD R8, R8, c[0x0][0x1e0], RZ ;  /* 0x0000780008087a24 */ /* 0x000fc800078e02ff */
[C---:B------:R-:W-:Y:S02]  /*e2e0*/  IMAD R8, R242.reuse, c[0x0][0x1e4], R8 ;  /* 0x00007900f2087a24 */ /* 0x040fe400078e0208 */
[----:B--2---:R-:W-:-:S04]  /*e2f0*/  IMAD.WIDE.U32 R14, R242, c[0x0][0x1e0], RZ ;  /* 0x00007800f20e7a25 */ /* 0x004fc800078e00ff */
[----:B------:R-:W-:Y:S01]  /*e300*/  IMAD.IADD R15, R15, 0x1, R8 ;  /* 0x000000010f0f7824 */ /* 0x000fe200078e0208 */
[----:B---3--:R-:W-:-:S03]  /*e310*/  SHF.R.S32.HI R8, RZ, 0x1f, R241 ;  /* 0x0000001fff087819 */ /* 0x008fc600000114f1 */
[----:B------:R-:W-:-:S04]  /*e320*/  IMAD.WIDE.U32 R14, R241, c[0x0][0x1f0], R14 ;  /* 0x00007c00f10e7a25 */ /* 0x000fc800078e000e */
[----:B------:R-:W-:Y:S01]  /*e330*/  IMAD R8, R8, c[0x0][0x1f0], RZ ;  /* 0x00007c0008087a24 */ /* 0x000fe200078e02ff */
[----:B------:R-:W-:Y:S01]  /*e340*/  IADD3 R18, P0, R14, UR26, RZ ;  /* 0x0000001a0e127c10 */ /* 0x000fe2000ff1e0ff */
[----:B------:R-:W-:Y:S02]  /*e350*/  IMAD.SHL.U32 R14, R32, 0x2, RZ ;  /* 0x00000002200e7824 */ /* 0x000fe400078e00ff */
[----:B------:R-:W-:-:S05]  /*e360*/  IMAD R8, R241, c[0x0][0x1f4], R8 ;  /* 0x00007d00f1087a24 */ /* 0x000fca00078e0208 */
[----:B------:R-:W-:Y:S02]  /*e370*/  IADD3.X R8, R15, UR15, R8, P0, !PT ;  /* 0x0000000f0f087c10 */ /* 0x000fe400087fe408 */
[----:B------:R-:W-:Y:S02]  /*e380*/  LEA R17, P0, R18, c[0x0][0x1c8], 0x1 ;  /* 0x0000720012117a11 */ /* 0x000fe400078008ff */
[----:B------:R-:W-:Y:S02]  /*e390*/  SHF.L.U64.HI R15, R32, 0x1, R35 ;  /* 0x00000001200f7819 */ /* 0x000fe40000010223 */
        /* <DEDUP_REMOVED lines=11> */
[----:B---3--:R-:W-:Y:S02]  /*e450*/  IADD3.X R27, RZ, R16, R15, P1, P0 ;  /* 0x00000010ff1b7210 */ /* 0x008fe40000fe040f */
[----:B------:R-:W-:Y:S02]  /*e460*/  IADD3 R24, P1, P0, R24, R25, R8 ;  /* 0x0000001918187210 */ /* 0x000fe4000783e008 */
[C---:B----4-:R-:W-:Y:S02]  /*e470*/  IADD3 R28, P2, R21.reuse, R14, RZ ;  /* 0x0000000e151c7210 */ /* 0x050fe40007f5e0ff */
[----:B------:R-:W-:Y:S02]  /*e480*/  IADD3.X R25, RZ, R16, R9, P1, P0 ;  /* 0x00000010ff197210 */ /* 0x000fe40000fe0409 */
[----:B-1----:R-:W-:Y:S02]  /*e490*/  IADD3 R36, P0, R21, R8, RZ ;  /* 0x0000000815247210 */ /* 0x002fe40007f1e0ff */
[C---:B-----5:R-:W-:Y:S01]  /*e4a0*/  IADD3 R30, P1, R19.reuse, R14, RZ ;  /* 0x0000000e131e7210 */ /* 0x060fe20007f3e0ff */
[C---:B------:R-:W-:Y:S01]  /*e4b0*/  IMAD.X R29, R22.reuse, 0x1, R15, P2 ;  /* 0x00000001161d7824 */ /* 0x040fe200010e060f */
[----:B------:R-:W-:Y:S01]  /*e4c0*/  IADD3 R16, P2, R19, R8, RZ ;  /* 0x0000000813107210 */ /* 0x000fe20007f5e0ff */
[----:B------:R-:W-:Y:S01]  /*e4d0*/  IMAD.X R37, R22, 0x1, R9, P0 ;  /* 0x0000000116257824 */ /* 0x000fe200000e0609 */
[----:B------:R-:W-:-:S02]  /*e4e0*/  IADD3 R14, P0, R17, R14, RZ ;  /* 0x0000000e110e7210 */ /* 0x000fc40007f1e0ff */
[----:B------:R1:W-:Y:S01]  /*e4f0*/  LDGSTS.E.BYPASS.LTC128B.128 [R243+0x8100], [R28.64], !P5 ;  /* 0x081000001cf37fae */ /* 0x0003e2000e901d54 */
[C---:B------:R-:W-:Y:S01]  /*e500*/  IMAD.X R31, R20.reuse, 0x1, R15, P1 ;  /* 0x00000001141f7824 */ /* 0x040fe200008e060f */
[----:B------:R-:W-:Y:S01]  /*e510*/  IADD3 R8, P1, R17, R8, RZ ;  /* 0x0000000811087210 */ /* 0x000fe20007f3e0ff */
[----:B------:R-:W-:Y:S01]  /*e520*/  IMAD.X R17, R20, 0x1, R9, P2 ;  /* 0x0000000114117824 */ /* 0x000fe200010e0609 */
[----:B------:R-:W-:Y:S01]  /*e530*/  ISETP.NE.U32.AND P2, PT, R6, RZ, PT ;  /* 0x000000ff0600720c */ /* 0x000fe20003f45070 */
[----:B--2---:R-:W-:Y:S01]  /*e540*/  IMAD.X R15, R18, 0x1, R15, P0 ;  /* 0x00000001120f7824 */ /* 0x004fe200000e060f */
        /* <DEDUP_REMOVED lines=9> */
.L_x_136:
        /* <DEDUP_REMOVED lines=25> */
[----:B------:R-:W-:Y:S01]  /*e770*/  FSEL R14, R7, -INF , P1 ;  /* 0xff800000070e7808 */ /* 0x000fe20000800000 */
[----:B------:R-:W-:Y:S01]  /*e780*/  LDSM.16.MT88.4 R20, [R234+0x900] ;  /* 0x00090000ea14783b */ /* 0x000fe20000004200 */
[----:B------:R-:W-:Y:S02]  /*e790*/  FSEL R72, R72, -INF , P0 ;  /* 0xff80000048487808 */ /* 0x000fe40000000000 */
[----:B------:R-:W-:Y:S01]  /*e7a0*/  ISETP.GT.AND P0, PT, R15, 0x9, PT ;  /* 0x000000090f00780c */ /* 0x000fe20003f04270 */
[----:B------:R-:W-:Y:S01]  /*e7b0*/  LDSM.16.MT88.4 R36, [R234+0x4900] ;  /* 0x00490000ea24783b */ /* 0x000fe20000004200 */
        /* <DEDUP_REMOVED lines=157> */
[----:B-1----:R-:W-:-:S03]  /*f190*/  FMNMX.FTZ R132, R16, R132, !PT ;  /* 0x0000008410847209 */ /* 0x002fc60007810000 */
[----:B------:R-:W-:Y:S01]  /*f1a0*/  LDSM.16.MT88.4 R16, [R233+0x900] ;  /* 0x00090000e910783b */ /* 0x000fe20000004200 */
        /* <DEDUP_REMOVED lines=17> */
[----:B------:R-:W1:Y:S01]  /*f2c0*/  LDSM.16.MT88.4 R4, [R232+0x4100] ;  /* 0x00410000e804783b */ /* 0x000e620000004200 */
[----:B------:R-:W2:Y:S01]  /*f2d0*/  MUFU.EX2 R58, R58 ;  /* 0x0000003a003a7308 */ /* 0x000ea20000000800 */
[--C-:B------:R-:W-:Y:S02]  /*f2e0*/  FFMA.FTZ R61, R72, c[0x0][0x2d0], -R63.reuse ;  /* 0x0000b400483d7a23 */ /* 0x100fe4000001083f */
[--C-:B------:R-:W-:Y:S02]  /*f2f0*/  FFMA.FTZ R60, R74, c[0x0][0x2d0], -R63.reuse ;  /* 0x0000b4004a3c7a23 */ /* 0x100fe4000001083f */
[----:B------:R-:W-:-:S02]  /*f300*/  FFMA.FTZ R55, R75, c[0x0][0x2d0], -R63 ;  /* 0x0000b4004b377a23 */ /* 0x000fc4000001083f */
[----:B------:R-:W-:Y:S01]  /*f310*/  FFMA.FTZ R54, R88, c[0x0][0x2d0], -R63 ;  /* 0x0000b40058367a23 */ /* 0x000fe2000001083f */
[----:B------:R-:W-:Y:S01]  /*f320*/  MUFU.EX2 R57, R57 ;  /* 0x0000003900397308 */ /* 0x000fe20000000800 */
[----:B------:R-:W-:Y:S02]  /*f330*/  FFMA.FTZ R48, R10, c[0x0][0x2d0], -R133 ;  /* 0x0000b4000a307a23 */ /* 0x000fe40000010885 */
[--C-:B------:R-:W-:Y:S02]  /*f340*/  FFMA.FTZ R46, R9, c[0x0][0x2d0], -R63.reuse ;  /* 0x0000b400092e7a23 */ /* 0x100fe4000001083f */
[--C-:B------:R-:W-:Y:S02]  /*f350*/  FFMA.FTZ R45, R8, c[0x0][0x2d0], -R63.reuse ;  /* 0x0000b400082d7a23 */ /* 0x100fe4000001083f */
[----:B------:R-:W3:Y:S01]  /*f360*/  LDSM.16.MT88.4 R8, [R236+0x4900] ;  /* 0x00490000ec08783b */ /* 0x000ee20000004200 */
[----:B------:R-:W4:Y:S01]  /*f370*/  MUFU.EX2 R53, R53 ;  /* 0x0000003500357308 */ /* 0x000f220000000800 */
[----:B--2---:R-:W-:Y:S01]  /*f380*/  F2FP.PACK_AB R68, R58, R59 ;  /* 0x0000003b3a44723e */ /* 0x004fe200000000ff */
[----:B------:R-:W-:-:S02]  /*f390*/  FFMA.FTZ R50, R89, c[0x0][0x2d0], -R63 ;  /* 0x0000b40059327a23 */ /* 0x000fc4000001083f */
[----:B------:R-:W-:Y:S02]  /*f3a0*/  FFMA.FTZ R49, R90, c[0x0][0x2d0], -R63 ;  /* 0x0000b4005a317a23 */ /* 0x000fe4000001083f */
[--C-:B------:R-:W-:Y:S02]  /*f3b0*/  FFMA.FTZ R47, R30, c[0x0][0x2d0], -R133.reuse ;  /* 0x0000b4001e2f7a23 */ /* 0x100fe40000010885 */
[----:B------:R-:W-:Y:S01]  /*f3c0*/  MUFU.EX2 R61, R61 ;  /* 0x0000003d003d7308 */ /* 0x000fe20000000800 */
[--C-:B------:R-:W-:Y:S02]  /*f3d0*/  FFMA.FTZ R44, R28, c[0x0][0x2d0], -R133.reuse ;  /* 0x0000b4001c2c7a23 */ /* 0x100fe40000010885 */
[----:B------:R-:W-:Y:S02]  /*f3e0*/  FFMA.FTZ R43, R29, c[0x0][0x2d0], -R133 ;  /* 0x0000b4001d2b7a23 */ /* 0x000fe40000010885 */
[----:B------:R-:W2:Y:S01]  /*f3f0*/  LDSM.16.MT88.4 R28, [R233+0x4900] ;  /* 0x00490000e91c783b */ /* 0x000ea20000004200 */
[----:B------:R-:W-:-:S02]  /*f400*/  FFMA.FTZ R42, R41, c[0x0][0x2d0], -R63 ;  /* 0x0000b400292a7a23 */ /* 0x000fc4000001083f */
[----:B------:R-:W5:Y:S01]  /*f410*/  MUFU.EX2 R60, R60 ;  /* 0x0000003c003c7308 */ /* 0x000f620000000800 */
[----:B----4-:R-:W-:Y:S01]  /*f420*/  F2FP.PACK_AB R70, R53, R57 ;  /* 0x000000393546723e */ /* 0x010fe200000000ff */
[----:B------:R-:W-:Y:S02]  /*f430*/  FFMA.FTZ R40, R40, c[0x0][0x2d0], -R133 ;  /* 0x0000b40028287a23 */ /* 0x000fe40000010885 */
[--C-:B------:R-:W-:Y:S02]  /*f440*/  FFMA.FTZ R41, R183, c[0x0][0x2d0], -R63.reuse ;  /* 0x0000b400b7297a23 */ /* 0x100fe4000001083f */
[--C-:B------:R-:W-:Y:S02]  /*f450*/  FFMA.FTZ R2, R182, c[0x0][0x2d0], -R63.reuse ;  /* 0x0000b400b6027a23 */ /* 0x100fe4000001083f */
[----:B------:R-:W-:Y:S01]  /*f460*/  MUFU.EX2 R55, R55 ;  /* 0x0000003700377308 */ /* 0x000fe20000000800 */
[----:B------:R-:W-:Y:S02]  /*f470*/  FFMA.FTZ R0, R181, c[0x0][0x2d0], -R63 ;  /* 0x0000b400b5007a23 */ /* 0x000fe4000001083f */
[----:B------:R-:W-:-:S02]  /*f480*/  FFMA.FTZ R145, R145, c[0x0][0x2d0], -R133 ;  /* 0x0000b40091917a23 */ /* 0x000fc40000010885 */
[--C-:B------:R-:W-:Y:S02]  /*f490*/  FFMA.FTZ R146, R146, c[0x0][0x2d0], -R133.reuse ;  /* 0x0000b40092927a23 */ /* 0x100fe40000010885 */
[--C-:B------:R-:W-:Y:S01]  /*f4a0*/  FFMA.FTZ R148, R148, c[0x0][0x2d0], -R133.reuse ;  /* 0x0000b40094947a23 */ /* 0x100fe20000010885 */
[----:B------:R-:W4:Y:S01]  /*f4b0*/  MUFU.EX2 R54, R54 ;  /* 0x0000003600367308 */ /* 0x000f220000000800 */
[----:B-----5:R-:W-:Y:S01]  /*f4c0*/  F2FP.PACK_AB R69, R60, R61 ;  /* 0x0000003d3c45723e */ /* 0x020fe200000000ff */
[----:B------:R-:W-:Y:S02]  /*f4d0*/  FFMA.FTZ R147, R147, c[0x0][0x2d0], -R133 ;  /* 0x0000b40093937a23 */ /* 0x000fe40000010885 */
[--C-:B------:R-:W-:Y:S02]  /*f4e0*/  FFMA.FTZ R150, R150, c[0x0][0x2d0], -R63.reuse ;  /* 0x0000b40096967a23 */ /* 0x100fe4000001083f */
[--C-:B------:R-:W-:Y:S02]  /*f4f0*/  FFMA.FTZ R151, R151, c[0x0][0x2d0], -R63.reuse ;  /* 0x0000b40097977a23 */ /* 0x100fe4000001083f */
[----:B------:R-:W-:Y:S01]  /*f500*/  MUFU.EX2 R56, R56 ;  /* 0x0000003800387308 */ /* 0x000fe20000000800 */
[----:B------:R-:W-:-:S02]  /*f510*/  FFMA.FTZ R180, R180, c[0x0][0x2d0], -R63 ;  /* 0x0000b400b4b47a23 */ /* 0x000fc4000001083f */
[--C-:B------:R-:W-:Y:S02]  /*f520*/  FFMA.FTZ R160, R160, c[0x0][0x2d0], -R133.reuse ;  /* 0x0000b400a0a07a23 */ /* 0x100fe40000010885 */
[----:B------:R-:W-:Y:S02]  /*f530*/  FFMA.FTZ R159, R159, c[0x0][0x2d0], -R133 ;  /* 0x0000b4009f9f7a23 */ /* 0x000fe40000010885 */
[--C-:B------:R-:W-:Y:S01]  /*f540*/  FFMA.FTZ R161, R161, c[0x0][0x2d0], -R63.reuse ;  /* 0x0000b400a1a17a23 */ /* 0x100fe2000001083f */
[----:B----4-:R-:W-:Y:S01]  /*f550*/  F2FP.PACK_AB R71, R54, R55 ;  /* 0x000000373647723e */ /* 0x010fe200000000ff */
        /* <DEDUP_REMOVED lines=23> */
[--C-:B------:R-:W-:Y:S01]  /*f6d0*/  FFMA.FTZ R154, R154, c[0x0][0x2d0], -R63.reuse ;  /* 0x0000b4009a9a7a23 */ /* 0x100fe2000001083f */
[----:B------:R-:W5:Y:S01]  /*f6e0*/  MUFU.EX2 R49, R49 ;  /* 0x0000003100317308 */ /* 0x000f620000000800 */
[--C-:B------:R-:W-:Y:S02]  /*f6f0*/  FFMA.FTZ R153, R153, c[0x0][0x2d0], -R63.reuse ;  /* 0x0000b40099997a23 */ /* 0x100fe4000001083f */
[--C-:B------:R-:W-:Y:S02]  /*f700*/  FFMA.FTZ R152, R152, c[0x0][0x2d0], -R63.reuse ;  /* 0x0000b40098987a23 */ /* 0x100fe4000001083f */
[----:B------:R-:W-:Y:S01]  /*f710*/  FFMA.FTZ R149, R149, c[0x0][0x2d0], -R63 ;  /* 0x0000b40095957a23 */ /* 0x000fe2000001083f */
[----:B------:R-:W-:Y:S01]  /*f720*/  HMMA.16816.F32 R128, R68, R124, RZ ;  /* 0x0000007c4480723c */ /* 0x000fe200000018ff */
[----:B------:R-:W-:Y:S01]  /*f730*/  FADD.FTZ R58, R59, R58 ;  /* 0x0000003a3b3a7221 */ /* 0x000fe20000010000 */
[----:B------:R-:W-:Y:S01]  /*f740*/  MUFU.EX2 R46, R46 ;  /* 0x0000002e002e7308 */ /* 0x000fe20000000800 */
[----:B------:R-:W-:-:S02]  /*f750*/  FADD.FTZ R60, R61, R60 ;  /* 0x0000003c3d3c7221 */ /* 0x000fc40000010000 */
[----:B------:R-:W-:Y:S02]  /*f760*/  FADD.FTZ R57, R57, R58 ;  /* 0x0000003a39397221 */ /* 0x000fe40000010000 */
[----:B------:R-:W-:Y:S01]  /*f770*/  FADD.FTZ R60, R55, R60 ;  /* 0x0000003c373c7221 */ /* 0x000fe20000010000 */
[C---:B------:R-:W-:Y:S01]  /*f780*/  HMMA.16816.F32 R120, R68.reuse, R116, RZ ;  /* 0x000000744478723c */ /* 0x040fe200000018ff */
[----:B------:R-:W-:Y:S01]  /*f790*/  FFMA.FTZ R250, R67, c[0x0][0x2d0], -R133 ;  /* 0x0000b40043fa7a23 */ /* 0x000fe20000010885 */
[----:B------:R-:W1:Y:S01]  /*f7a0*/  MUFU.EX2 R45, R45 ;  /* 0x0000002d002d7308 */ /* 0x000e620000000800 */
[----:B------:R-:W-:Y:S02]  /*f7b0*/  FFMA.FTZ R249, R62, c[0x0][0x2d0], -R63 ;  /* 0x0000b4003ef97a23 */ /* 0x000fe4000001083f */
[----:B------:R-:W-:Y:S02]  /*f7c0*/  FADD.FTZ R57, R53, R57 ;  /* 0x0000003935397221 */ /* 0x000fe40000010000 */
[----:B------:R-:W-:Y:S01]  /*f7d0*/  FADD.FTZ R54, R54, R60 ;  /* 0x0000003c36367221 */ /* 0x000fe20000010000 */
[----:B------:R-:W-:Y:S02]  /*f7e0*/  HMMA.16816.F32 R112, R68, R108, RZ ;  /* 0x0000006c4470723c */ /* 0x000fe400000018ff */
[----:B------:R-:W-:Y:S01]  /*f7f0*/  MUFU.EX2 R47, R47 ;  /* 0x0000002f002f7308 */ /* 0x000fe20000000800 */
[----:B----4-:R-:W-:-:S05]  /*f800*/  FADD.FTZ R54, R50, R54 ;  /* 0x0000003632367221 */ /* 0x010fca0000010000 */
[C---:B------:R-:W-:Y:S02]  /*f810*/  HMMA.16816.F32 R88, R68.reuse, R84, RZ ;  /* 0x000000544458723c */ /* 0x040fe400000018ff */
[----:B------:R-:W-:Y:S06]  /*f820*/  MUFU.EX2 R44, R44 ;  /* 0x0000002c002c7308 */ /* 0x000fec0000000800 */
[C---:B------:R-:W-:Y:S02]  /*f830*/  HMMA.16816.F32 R80, R68.reuse, R76, RZ ;  /* 0x0000004c4450723c */ /* 0x040fe400000018ff */
[----:B------:R-:W-:Y:S06]  /*f840*/  MUFU.EX2 R43, R43 ;  /* 0x0000002b002b7308 */ /* 0x000fec0000000800 */
[C---:B------:R-:W-:Y:S02]  /*f850*/  HMMA.16816.F32 R124, R68.reuse, R126, RZ ;  /* 0x0000007e447c723c */ /* 0x040fe400000018ff */
[----:B------:R-:W-:Y:S06]  /*f860*/  MUFU.EX2 R40, R40 ;  /* 0x0000002800287308 */ /* 0x000fec0000000800 */
[C---:B------:R-:W-:Y:S02]  /*f870*/  HMMA.16816.F32 R116, R68.reuse, R118, RZ ;  /* 0x000000764474723c */ /* 0x040fe400000018ff */
[----:B------:R-:W4:Y:S06]  /*f880*/  MUFU.EX2 R42, R42 ;  /* 0x0000002a002a7308 */ /* 0x000f2c0000000800 */
[C---:B------:R-:W-:Y:S02]  /*f890*/  HMMA.16816.F32 R108, R68.reuse, R110, RZ ;  /* 0x0000006e446c723c */ /* 0x040fe400000018ff */
[----:B------:R-:W1:Y:S06]  /*f8a0*/  MUFU.EX2 R41, R41 ;  /* 0x0000002900297308 */ /* 0x000e6c0000000800 */
[C---:B------:R-:W-:Y:S02]  /*f8b0*/  HMMA.16816.F32 R84, R68.reuse, R86, RZ ;  /* 0x000000564454723c */ /* 0x040fe400000018ff */
[----:B------:R-:W-:Y:S06]  /*f8c0*/  MUFU.EX2 R2, R2 ;  /* 0x0000000200027308 */ /* 0x000fec0000000800 */
[C---:B------:R-:W-:Y:S02]  /*f8d0*/  HMMA.16816.F32 R76, R68.reuse, R78, RZ ;  /* 0x0000004e444c723c */ /* 0x040fe400000018ff */
[----:B------:R-:W2:Y:S06]  /*f8e0*/  MUFU.EX2 R0, R0 ;  /* 0x0000000000007308 */ /* 0x000eac0000000800 */
[C---:B-1----:R-:W-:Y:S02]  /*f8f0*/  HMMA.16816.F32 R72, R68.reuse, R4, RZ ;  /* 0x000000044448723c */ /* 0x042fe400000018ff */
[----:B------:R-:W-:Y:S05]  /*f900*/  MUFU.EX2 R145, R145 ;  /* 0x0000009100917308 */ /* 0x000fea0000000800 */
[----:B------:R-:W-:Y:S01]  /*f910*/  F2FP.PACK_AB R4, R52, R56 ;  /* 0x000000383404723e */ /* 0x000fe200000000ff */
[----:B------:R-:W-:Y:S01]  /*f920*/  HMMA.16816.F32 R68, R68, R6, RZ ;  /* 0x000000064444723c */ /* 0x000fe200000018ff */
[----:B-----5:R-:W-:Y:S01]  /*f930*/  F2FP.PACK_AB R5, R49, R50 ;  /* 0x000000323105723e */ /* 0x020fe200000000ff */
[----:B------:R-:W-:Y:S01]  /*f940*/  MUFU.EX2 R146, R146 ;  /* 0x0000009200927308 */ /* 0x000fe20000000800 */
[----:B------:R-:W-:-:S02]  /*f950*/  FADD.FTZ R56, R56, R57 ;  /* 0x0000003938387221 */ /* 0x000fc40000010000 */
[----:B------:R-:W-:Y:S02]  /*f960*/  FADD.FTZ R49, R49, R54 ;  /* 0x0000003631317221 */ /* 0x000fe40000010000 */
[----:B------:R-:W-:Y:S01]  /*f970*/  F2FP.PACK_AB R6, R48, R51 ;  /* 0x000000333006723e */ /* 0x000fe200000000ff */
[----:B------:R-:W-:Y:S01]  /*f980*/  FADD.FTZ R56, R52, R56 ;  /* 0x0000003834387221 */ /* 0x000fe20000010000 */
[----:B------:R-:W-:Y:S01]  /*f990*/  F2FP.PACK_AB R7, R45, R46 ;  /* 0x0000002e2d07723e */ /* 0x000fe200000000ff */
[----:B------:R-:W-:Y:S01]  /*f9a0*/  MUFU.EX2 R148, R148 ;  /* 0x0000009400947308 */ /* 0x000fe20000000800 */
[----:B------:R-:W-:Y:S02]  /*f9b0*/  FADD.FTZ R49, R46, R49 ;  /* 0x000000312e317221 */ /* 0x000fe40000010000 */
[----:B------:R-:W-:Y:S02]  /*f9c0*/  FADD.FTZ R51, R51, R56 ;  /* 0x0000003833337221 */ /* 0x000fe40000010000 */
[----:B------:R-:W-:Y:S01]  /*f9d0*/  FADD.FTZ R45, R45, R49 ;  /* 0x000000312d2d7221 */ /* 0x000fe20000010000 */
[----:B------:R-:W-:Y:S01]  /*f9e0*/  HMMA.16816.F32 R104, R4, R12, R104 ;  /* 0x0000000c0468723c */ /* 0x000fe20000001868 */
[----:B------:R-:W-:Y:S01]  /*f9f0*/  FADD.FTZ R51, R48, R51 ;  /* 0x0000003330337221 */ /* 0x000fe20000010000 */
[----:B------:R-:W-:Y:S01]  /*fa00*/  MUFU.EX2 R147, R147 ;  /* 0x0000009300937308 */ /* 0x000fe20000000800 */
[----:B----4-:R-:W-:-:S05]  /*fa10*/  FADD.FTZ R45, R42, R45 ;  /* 0x0000002d2a2d7221 */ /* 0x010fca0000010000 */
[C---:B------:R-:W-:Y:S01]  /*fa20*/  HMMA.16816.F32 R100, R4.reuse, R14, R100 ;  /* 0x0000000e0464723c */ /* 0x040fe20000001864 */
[----:B------:R-:W1:Y:S01]  /*fa30*/  LDSM.16.MT88.4 R12, [R232+0x4900] ;  /* 0x00490000e80c783b */ /* 0x000e620000004200 */
[----:B------:R-:W4:Y:S06]  /*fa40*/  MUFU.EX2 R150, R150 ;  /* 0x0000009600967308 */ /* 0x000f2c0000000800 */
[C---:B---3--:R-:W-:Y:S02]  /*fa50*/  HMMA.16816.F32 R96, R4.reuse, R8, R96 ;  /* 0x000000080460723c */ /* 0x048fe40000001860 */
[----:B------:R-:W3:Y:S06]  /*fa60*/  MUFU.EX2 R151, R151 ;  /* 0x0000009700977308 */ /* 0x000eec0000000800 */
[C---:B------:R-:W-:Y:S01]  /*fa70*/  HMMA.16816.F32 R92, R4.reuse, R10, R92 ;  /* 0x0000000a045c723c */ /* 0x040fe2000000185c */
[----:B------:R-:W5:Y:S01]  /*fa80*/  LDSM.16.MT88.4 R8, [R232+0x1100] ;  /* 0x00110000e808783b */ /* 0x000f620000004200 */
        /* <DEDUP_REMOVED lines=14> */
[----:B------:R-:W3:Y:S01]  /*fb70*/  LDSM.16.MT88.4 R16, [R233+0x1100] ;  /* 0x00110000e910783b */ /* 0x000ee20000004200 */
[----:B------:R-:W-:Y:S06]  /*fb80*/  MUFU.EX2 R176, R176 ;  /* 0x000000b000b07308 */ /* 0x000fec0000000800 */
[C---:B------:R-:W-:Y:S02]  /*fb90*/  HMMA.16816.F32 R88, R4.reuse, R36, R88 ;  /* 0x000000240458723c */ /* 0x040fe40000001858 */
[----:B------:R-:W-:Y:S06]  /*fba0*/  MUFU.EX2 R171, R171 ;  /* 0x000000ab00ab7308 */ /* 0x000fec0000000800 */
[C---:B------:R-:W-:Y:S01]  /*fbb0*/  HMMA.16816.F32 R84, R4.reuse, R38, R84 ;  /* 0x000000260454723c */ /* 0x040fe20000001854 */
[----:B------:R-:W-:Y:S01]  /*fbc0*/  LDSM.16.MT88.4 R36, [R234+0x5100] ;  /* 0x00510000ea24783b */ /* 0x000fe20000004200 */
[----:B------:R-:W-:Y:S06]  /*fbd0*/  MUFU.EX2 R170, R170 ;  /* 0x000000aa00aa7308 */ /* 0x000fec0000000800 */
[C---:B--2---:R-:W-:Y:S02]  /*fbe0*/  HMMA.16816.F32 R80, R4.reuse, R28, R80 ;  /* 0x0000001c0450723c */ /* 0x044fe40000001850 */
        /* <DEDUP_REMOVED lines=20> */
[----:B-----5:R-:W-:Y:S01]  /*fd30*/  HMMA.16816.F32 R104, R4, R8, R104 ;  /* 0x000000080468723c */ /* 0x020fe20000001868 */
[----:B------:R-:W-:Y:S02]  /*fd40*/  FADD.FTZ R43, R40, R43 ;  /* 0x0000002b282b7221 */ /* 0x000fe40000010000 */
[----:B------:R-:W-:-:S03]  /*fd50*/  FADD.FTZ R0, R0, R41 ;  /* 0x0000002900007221 */ /* 0x000fc60000010000 */
[----:B------:R-:W-:Y:S01]  /*fd60*/  MUFU.EX2 R157, R157 ;  /* 0x0000009d009d7308 */ /* 0x000fe20000000800 */
[----:B----4-:R-:W-:Y:S01]  /*fd70*/  FADD.FTZ R0, R150, R0 ;  /* 0x0000000096007221 */ /* 0x010fe20000010000 */
[C---:B------:R-:W-:Y:S01]  /*fd80*/  HMMA.16816.F32 R100, R4.reuse, R10, R100 ;  /* 0x0000000a0464723c */ /* 0x040fe20000001864 */
[----:B------:R-:W2:Y:S05]  /*fd90*/  LDSM.16.MT88.4 R8, [R232+0x5100] ;  /* 0x00510000e808783b */ /* 0x000eaa0000004200 */
[----:B------:R-:W-:Y:S02]  /*fda0*/  MUFU.EX2 R156, R156 ;  /* 0x0000009c009c7308 */ /* 0x000fe40000000800 */
[C---:B---3--:R-:W-:Y:S06]  /*fdb0*/  HMMA.16816.F32 R112, R4.reuse, R16, R112 ;  /* 0x000000100470723c */ /* 0x048fec0000001870 */
[----:B------:R-:W-:Y:S02]  /*fdc0*/  MUFU.EX2 R155, R155 ;  /* 0x0000009b009b7308 */ /* 0x000fe40000000800 */
[C---:B------:R-:W-:Y:S01]  /*fdd0*/  HMMA.16816.F32 R108, R4.reuse, R18, R108 ;  /* 0x00000012046c723c */ /* 0x040fe2000000186c */
[----:B------:R-:W3:Y:S05]  /*fde0*/  LDSM.16.MT88.4 R16, [R233+0x1900] ;  /* 0x00190000e910783b */ /* 0x000eea0000004200 */
        /* <DEDUP_REMOVED lines=12> */
[----:B------:R-:W4:Y:S05]  /*feb0*/  LDSM.16.MT88.4 R8, [R236+0x5900] ;  /* 0x00590000ec08783b */ /* 0x000f2a0000004200 */
[----:B------:R-:W-:Y:S02]  /*fec0*/  MUFU.EX2 R149, R149 ;  /* 0x0000009500957308 */ /* 0x000fe40000000800 */
[C---:B------:R-:W-:Y:S06]  /*fed0*/  HMMA.16816.F32 R120, R4.reuse, R20, R120 ;  /* 0x000000140478723c */ /* 0x040fec0000001878 */
[----:B------:R-:W-:Y:S02]  /*fee0*/  MUFU.EX2 R250, R250 ;  /* 0x000000fa00fa7308 */ /* 0x000fe40000000800 */
[C---:B------:R-:W-:Y:S01]  /*fef0*/  HMMA.16816.F32 R116, R4.reuse, R22, R116 ;  /* 0x000000160474723c */ /* 0x040fe20000001874 */
[----:B------:R-:W5:Y:S05]  /*ff00*/  LDSM.16.MT88.4 R20, [R234+0x1900] ;  /* 0x00190000ea14783b */ /* 0x000f6a0000004200 */
        /* <DEDUP_REMOVED lines=15> */
[----:B------:R-:W-:Y:S01]  /*10000*/  F2FP.PACK_AB R5, R151, R150 ;  /* 0x000000969705723e */ /* 0x000fe200000000ff */
[----:B------:R-:W-:Y:S01]  /*10010*/  FADD.FTZ R145, R146, R145 ;  /* 0x0000009192917221 */ /* 0x000fe20000010000 */
[----:B--2---:R-:W-:Y:S01]  /*10020*/  F2FP.PACK_AB R7, R37, R36 ;  /* 0x000000242507723e */ /* 0x004fe200000000ff */
[----:B------:R-:W-:Y:S02]  /*10030*/  FADD.FTZ R151, R151, R0 ;  /* 0x0000000097977221 */ /* 0x000fe40000010000 */
[----:B------:R-:W-:Y:S02]  /*10040*/  FADD.FTZ R148, R148, R145 ;  /* 0x0000009194947221 */ /* 0x000fe40000010000 */
[----:B------:R-:W-:Y:S02]  /*10050*/  FADD.FTZ R151, R36, R151 ;  /* 0x0000009724977221 */ /* 0x000fe40000010000 */
[----:B---3--:R-:W-:Y:S01]  /*10060*/  HMMA.16816.F32 R112, R4, R16, R112 ;  /* 0x000000100470723c */ /* 0x008fe20000001870 */
[----:B------:R-:W-:-:S02]  /*10070*/  FADD.FTZ R148, R147, R148 ;  /* 0x0000009493947221 */ /* 0x000fc40000010000 */
[----:B------:R-:W-:-:S05]  /*10080*/  FADD.FTZ R151, R37, R151 ;  /* 0x0000009725977221 */ /* 0x000fca0000010000 */
[C---:B------:R-:W-:Y:S01]  /*10090*/  HMMA.16816.F32 R108, R4.reuse, R18, R108 ;  /* 0x00000012046c723c */ /* 0x040fe2000000186c */
[----:B------:R-:W2:Y:S07]  /*100a0*/  LDSM.16.MT88.4 R16, [R234+0x5900] ;  /* 0x00590000ea10783b */ /* 0x000eae0000004200 */
[C---:B-1----:R-:W-:Y:S08]  /*100b0*/  HMMA.16816.F32 R104, R4.reuse, R12, R104 ;  /* 0x0000000c0468723c */ /* 0x042ff00000001868 */
[C---:B------:R-:W-:Y:S01]  /*100c0*/  HMMA.16816.F32 R100, R4.reuse, R14, R100 ;  /* 0x0000000e0464723c */ /* 0x040fe20000001864 */
[----:B------:R-:W1:Y:S07]  /*100d0*/  LDSM.16.MT88.4 R12, [R232+0x5900] ;  /* 0x00590000e80c783b */ /* 0x000e6e0000004200 */
[C---:B----4-:R-:W-:Y:S08]  /*100e0*/  HMMA.16816.F32 R96, R4.reuse, R8, R96 ;  /* 0x000000080460723c */ /* 0x050ff00000001860 */
[C---:B------:R-:W-:Y:S01]  /*100f0*/  HMMA.16816.F32 R92, R4.reuse, R10, R92 ;  /* 0x0000000a045c723c */ /* 0x040fe2000000185c */
[----:B------:R-:W3:Y:S07]  /*10100*/  LDSM.16.MT88.4 R8, [R234+0x2100] ;  /* 0x00210000ea08783b */ /* 0x000eee0000004200 */
[C---:B-----5:R-:W-:Y:S08]  /*10110*/  HMMA.16816.F32 R120, R4.reuse, R20, R120 ;  /* 0x000000140478723c */ /* 0x060ff00000001878 */
        /* <DEDUP_REMOVED lines=171> */
[----:B------:R-:W-:Y:S01]  /*10bd0*/  IADD3 R244, R243, 0x100, RZ ;  /* 0x00000100f3f47810 */ /* 0x000fe20007ffe0ff */
[----:B------:R-:W-:-:S02]  /*10be0*/  ULDC UR5, c[0x0][0x210] ;  /* 0x0000840000057ab9 */ /* 0x000fc40000000800 */
[----:B------:R-:W-:Y:S02]  /*10bf0*/  ULDC UR4, c[0x0][0x1e8] ;  /* 0x00007a0000047ab9 */ /* 0x000fe40000000800 */
[----:B------:R-:W-:Y:S02]  /*10c00*/  ULEA.HI.SX32 UR8, UR8, 0xfffffffe, 0x19 ;  /* 0xfffffffe08087891 */ /* 0x000fe4000f8fca3f */
[----:B------:R-:W-:Y:S02]  /*10c10*/  UIMAD UR5, UR11, UR5, URZ ;  /* 0x000000050b0572a4 */ /* 0x000fe4000f8e023f */
[----:B------:R-:W-:Y:S02]  /*10c20*/  UIMAD UR4, UR11, UR4, URZ ;  /* 0x000000040b0472a4 */ /* 0x000fe4000f8e023f */
[----:B------:R-:W-:Y:S02]  /*10c30*/  ULDC.64 UR16, c[0x0][0x118] ;  /* 0x0000460000107ab9 */ /* 0x000fe40000000a00 */
[----:B------:R-:W-:Y:S01]  /*10c40*/  ULDC.64 UR12, c[0x0][0x118] ;  /* 0x00004600000c7ab9 */ /* 0x000fe20000000a00 */
[----:B------:R-:W-:Y:S05]  /*10c50*/  BRA `(.L_x_138) ;  /* 0x000003d000007947 */ /* 0x000fea0003800000 */
.L_x_140:
[----:B------:R-:W-:Y:S01]  /*10c60*/  ULEA UR7, UR8, UR14, 0x7 ;  /* 0x0000000e08077291 */ /* 0x000fe2000f8e383f */
[----:B------:R-:W-:Y:S01]  /*10c70*/  ISETP.NE.AND P3, PT, R239, 0x1, PT ;  /* 0x00000001ef00780c */ /* 0x000fe20003f65270 */
[----:B------:R-:W-:Y:S04]  /*10c80*/  IMAD.MOV.U32 R241, RZ, RZ, RZ ;  /* 0x000000fffff17224 */ /* 0x000fe800078e00ff */
        /* <DEDUP_REMOVED lines=35> */
[C---:B--2---:R-:W-:Y:S01]  /*10ec0*/  IMAD.X R13, R10.reuse, 0x1, R248, P2 ;  /* 0x000000010a0d7824 */ /* 0x044fe200010e06f8 */
[C---:B---3--:R-:W-:Y:S01]  /*10ed0*/  IADD3 R14, P0, R7.reuse, R247, RZ ;  /* 0x000000f7070e7210 */ /* 0x048fe20007f1e0ff */
[----:B------:R-:W-:Y:S03]  /*10ee0*/  IMAD.X R17, R10, 0x1, R246, P1 ;  /* 0x000000010a117824 */ /* 0x000fe600008e06f6 */
[----:B------:R2:W-:Y:S01]  /*10ef0*/  LDGSTS.E.BYPASS.LTC128B.128 [R243+0x8100], [R12.64], !P5 ;  /* 0x081000000cf37fae */ /* 0x0005e2000e901d4c */
[C---:B----4-:R-:W-:Y:S01]  /*10f00*/  IMAD.X R15, R8.reuse, 0x1, R248, P0 ;  /* 0x00000001080f7824 */ /* 0x050fe200000e06f8 */
[----:B------:R-:W-:Y:S02]  /*10f10*/  IADD3 R10, P0, R7, R245, RZ ;  /* 0x000000f5070a7210 */ /* 0x000fe40007f1e0ff */
[----:B------:R3:W-:Y:S04]  /*10f20*/  LDGSTS.E.BYPASS.LTC128B.128 [R243+0xc100], [R16.64], !P4 ;  /* 0x0c10000010f37fae */ /* 0x0007e8000e101d4c */
[----:B------:R4:W-:Y:S01]  /*10f30*/  LDGSTS.E.BYPASS.LTC128B.128 [R243+0x9100], [R14.64], !P5 ;  /* 0x091000000ef37fae */ /* 0x0009e2000e901d4c */
[----:B------:R-:W-:Y:S01]  /*10f40*/  IMAD.X R11, R8, 0x1, R246, P0 ;  /* 0x00000001080b7824 */ /* 0x000fe200000e06f6 */
[C---:B-----5:R-:W-:Y:S04]  /*10f50*/  IADD3 R8, P1, R4.reuse, R247, RZ ;  /* 0x000000f704087210 */ /* 0x060fe80007f3e0ff */
[----:B------:R3:W-:Y:S01]  /*10f60*/  LDGSTS.E.BYPASS.LTC128B.128 [R243+0xd100], [R10.64], !P4 ;  /* 0x0d1000000af37fae */ /* 0x0007e2000e101d4c */
[----:B------:R-:W-:Y:S01]  /*10f70*/  IADD3 R4, P0, R4, R245, RZ ;  /* 0x000000f504047210 */ /* 0x000fe20007f1e0ff */
[--C-:B-1----:R-:W-:Y:S01]  /*10f80*/  IMAD.X R9, R3, 0x1, R248.reuse, P1 ;  /* 0x0000000103097824 */ /* 0x102fe200008e06f8 */
[C---:B--2---:R-:W-:Y:S05]  /*10f90*/  IADD3 R12, P3, R5.reuse, R247, RZ ;  /* 0x000000f7050c7210 */ /* 0x044fea0007f7e0ff */
[C---:B------:R-:W-:Y:S01]  /*10fa0*/  IMAD.X R13, R6.reuse, 0x1, R248, P3 ;  /* 0x00000001060d7824 */ /* 0x040fe200018e06f8 */
[----:B----4-:R-:W-:Y:S01]  /*10fb0*/  IADD3 R14, P2, R5, R245, RZ ;  /* 0x000000f5050e7210 */ /* 0x010fe20007f5e0ff */
[--C-:B------:R-:W-:Y:S03]  /*10fc0*/  IMAD.X R5, R3, 0x1, R246.reuse, P0 ;  /* 0x0000000103057824 */ /* 0x100fe600000e06f6 */
[----:B------:R3:W-:Y:S01]  /*10fd0*/  LDGSTS.E.BYPASS.LTC128B.128 [R243+0xa100], [R12.64], !P5 ;  /* 0x0a1000000cf37fae */ /* 0x0007e2000e901d4c */
[----:B------:R-:W-:Y:S05]  /*10fe0*/  IMAD.X R15, R6, 0x1, R246, P2 ;  /* 0x00000001060f7824 */ /* 0x000fea00010e06f6 */
[----:B------:R3:W-:Y:S04]  /*10ff0*/  LDGSTS.E.BYPASS.LTC128B.128 [R243+0xe100], [R14.64], !P4 ;  /* 0x0e1000000ef37fae */ /* 0x0007e8000e101d4c */
[----:B------:R3:W-:Y:S04]  /*11000*/  LDGSTS.E.BYPASS.LTC128B.128 [R243+0xb100], [R8.64], !P5 ;  /* 0x0b10000008f37fae */ /* 0x0007e8000e901d4c */
[----:B------:R3:W-:Y:S01]  /*11010*/  LDGSTS.E.BYPASS.LTC128B.128 [R243+0xf100], [R4.64], !P4 ;  /* 0x0f10000004f37fae */ /* 0x0007e2000e101d4c */
[----:B------:R-:W-:-:S05]  /*11020*/  BRA `(.L_x_139) ;  /* 0x000017e000007947 */ /* 0x000fca0003800000 */
.L_x_138:
        /* <DEDUP_REMOVED lines=382> */
.L_x_139:
        /* <DEDUP_REMOVED lines=21> */
[----:B------:R-:W-:Y:S02]  /*12960*/  MOV R64, R149 ;  /* 0x0000009500407202 */ /* 0x000fe40000000f00 */
[----:B------:R-:W-:Y:S01]  /*12970*/  ISETP.LT.AND P0, PT, RZ, UR8, PT ;  /* 0x00000008ff007c0c */ /* 0x000fe2000bf01270 */
[----:B------:R-:W-:Y:S01]  /*12980*/  LDSM.16.MT88.4 R20, [R234+0x100] ;  /* 0x00010000ea14783b */ /* 0x000fe20000004200 */
[----:B------:R-:W-:Y:S07]  /*12990*/  UIADD3 UR8, UR8, -0x1, URZ ;  /* 0xffffffff08087890 */ /* 0x000fee000fffe03f */
        /* <DEDUP_REMOVED lines=111> */
[C---:B------:R-:W-:Y:S01]  /*13090*/  FMUL.FTZ R11, R0.reuse, R127 ;  /* 0x0000007f000b7220 */ /* 0x040fe20000410000 */
[----:B------:R-:W-:Y:S01]  /*130a0*/  MOV R126, R59 ;  /* 0x0000003b007e7202 */ /* 0x000fe20000000f00 */
[C---:B------:R-:W-:Y:S01]  /*130b0*/  FMUL.FTZ R18, R0.reuse, R118 ;  /* 0x0000007600127220 */ /* 0x040fe20000410000 */
[----:B---3--:R-:W-:Y:S01]  /*130c0*/  F2FP.PACK_AB R128, R149, R150 ;  /* 0x000000969580723e */ /* 0x008fe200000000ff */
[----:B------:R-:W-:Y:S01]  /*130d0*/  FMUL.FTZ R19, R0, R119 ;  /* 0x0000007700137220 */ /* 0x000fe20000410000 */
[----:B------:R-:W-:Y:S01]  /*130e0*/  MOV R127, R58 ;  /* 0x0000003a007f7202 */ /* 0x000fe20000000f00 */
[C---:B------:R-:W-:Y:S01]  /*130f0*/  FMUL.FTZ R16, R2.reuse, R116 ;  /* 0x0000007402107220 */ /* 0x040fe20000410000 */
[----:B------:R-:W-:Y:S01]  /*13100*/  MOV R116, R48 ;  /* 0x0000003000747202 */ /* 0x000fe20000000f00 */
[C---:B------:R-:W-:Y:S01]  /*13110*/  FMUL.FTZ R24, R2.reuse, R108 ;  /* 0x0000006c02187220 */ /* 0x040fe20000410000 */
[----:B------:R-:W-:Y:S01]  /*13120*/  MUFU.EX2 R146, R146 ;  /* 0x0000009200927308 */ /* 0x000fe20000000800 */
[----:B------:R-:W-:Y:S02]  /*13130*/  FMUL.FTZ R25, R2, R109 ;  /* 0x0000006d02197220 */ /* 0x000fe40000410000 */
        /* <DEDUP_REMOVED lines=14> */
[----:B------:R-:W-:Y:S02]  /*13220*/  FMUL.FTZ R64, R2, R68 ;  /* 0x0000004402407220 */ /* 0x000fe40000410000 */
[C---:B------:R-:W-:Y:S02]  /*13230*/  FMUL.FTZ R66, R0.reuse, R70 ;  /* 0x0000004600427220 */ /* 0x040fe40000410000 */
[----:B------:R-:W-:Y:S01]  /*13240*/  FMUL.FTZ R67, R0, R71 ;  /* 0x0000004700437220 */ /* 0x000fe20000410000 */
[----:B------:R-:W1:Y:S01]  /*13250*/  MUFU.EX2 R135, R135 ;  /* 0x0000008700877308 */ /* 0x000e620000000800 */
[--C-:B------:R-:W-:Y:S02]  /*13260*/  FFMA.FTZ R205, R205, c[0x0][0x2d0], -R152.reuse ;  /* 0x0000b400cdcd7a23 */ /* 0x100fe40000010898 */
        /* <DEDUP_REMOVED lines=24> */
[C---:B------:R-:W-:Y:S01]  /*133f0*/  FMUL.FTZ R13, R2.reuse, R121 ;  /* 0x00000079020d7220 */ /* 0x040fe20000410000 */
[----:B------:R-:W-:Y:S01]  /*13400*/  MOV R120, R57 ;  /* 0x0000003900787202 */ /* 0x000fe20000000f00 */
[----:B------:R-:W-:Y:S01]  /*13410*/  FMUL.FTZ R57, R2, R77 ;  /* 0x0000004d02397220 */ /* 0x000fe20000410000 */
[----:B------:R-:W-:Y:S01]  /*13420*/  MOV R121, R56 ;  /* 0x0000003800797202 */ /* 0x000fe20000000f00 */
[C---:B------:R-:W-:Y:S01]  /*13430*/  FMUL.FTZ R14, R0.reuse, R122 ;  /* 0x0000007a000e7220 */ /* 0x040fe20000410000 */
[----:B------:R-:W-:Y:S02]  /*13440*/  MOV R122, R51 ;  /* 0x00000033007a7202 */ /* 0x000fe40000000f00 */
[----:B------:R-:W-:Y:S01]  /*13450*/  MUFU.EX2 R171, R171 ;  /* 0x000000ab00ab7308 */ /* 0x000fe20000000800 */
[C---:B------:R-:W-:Y:S01]  /*13460*/  FMUL.FTZ R15, R0.reuse, R123 ;  /* 0x0000007b000f7220 */ /* 0x040fe20000410000 */
[----:B------:R-:W-:Y:S01]  /*13470*/  MOV R123, R50 ;  /* 0x00000032007b7202 */ /* 0x000fe20000000f00 */
[C---:B------:R-:W-:Y:S01]  /*13480*/  FMUL.FTZ R50, R0.reuse, R86 ;  /* 0x0000005600327220 */ /* 0x040fe20000410000 */
[----:B--2---:R-:W-:Y:S01]  /*13490*/  F2FP.PACK_AB R70, R159, R157 ;  /* 0x0000009d9f46723e */ /* 0x004fe200000000ff */
[----:B------:R-:W-:Y:S02]  /*134a0*/  FMUL.FTZ R51, R0, R87 ;  /* 0x0000005700337220 */ /* 0x000fe40000410000 */
[----:B------:R-:W2:Y:S01]  /*134b0*/  LDSM.16.MT88.4 R84, [R232+0x4100] ;  /* 0x00410000e854783b */ /* 0x000ea20000004200 */
[C---:B------:R-:W-:Y:S02]  /*134c0*/  HMMA.16816.F32 R12, R128.reuse, R20, R12 ;  /* 0x00000014800c723c */ /* 0x040fe4000000180c */
[----:B------:R-:W-:Y:S01]  /*134d0*/  MUFU.EX2 R176, R176 ;  /* 0x000000b000b07308 */ /* 0x000fe20000000800 */
[C---:B------:R-:W-:Y:S02]  /*134e0*/  FMUL.FTZ R56, R2.reuse, R76 ;  /* 0x0000004c02387220 */ /* 0x040fe40000410000 */
[--C-:B------:R-:W-:Y:S01]  /*134f0*/  FFMA.FTZ R179, R179, c[0x0][0x2d0], -R153.reuse ;  /* 0x0000b400b3b37a23 */ /* 0x100fe20000010899 */
[----:B-1----:R-:W-:Y:S01]  /*13500*/  F2FP.PACK_AB R71, R165, R162 ;  /* 0x000000a2a547723e */ /* 0x002fe200000000ff */
[----:B------:R-:W1:Y:S01]  /*13510*/  LDSM.16.MT88.4 R76, [R236+0x900] ;  /* 0x00090000ec4c783b */ /* 0x000e620000004200 */
[C---:B------:R-:W-:Y:S04]  /*13520*/  HMMA.16816.F32 R16, R128.reuse, R22, R16 ;  /* 0x000000168010723c */ /* 0x040fe80000001810 */
[C---:B------:R-:W-:Y:S01]  /*13530*/  FMUL.FTZ R20, R2.reuse, R112 ;  /* 0x0000007002147220 */ /* 0x040fe20000410000 */
[----:B------:R-:W-:Y:S01]  /*13540*/  MUFU.EX2 R177, R177 ;  /* 0x000000b100b17308 */ /* 0x000fe20000000800 */
[----:B------:R-:W-:Y:S02]  /*13550*/  FMUL.FTZ R21, R2, R113 ;  /* 0x0000007102157220 */ /* 0x000fe40000410000 */
        /* <DEDUP_REMOVED lines=26> */
[----:B------:R-:W3:Y:S01]  /*13700*/  MUFU.EX2 R105, R105 ;  /* 0x0000006900697308 */ /* 0x000ee20000000800 */
[C---:B------:R-:W-:Y:S02]  /*13710*/  FMUL.FTZ R37, R2.reuse, R97 ;  /* 0x0000006102257220 */ /* 0x040fe40000410000 */
[----:B------:R-:W-:Y:S02]  /*13720*/  FMUL.FTZ R40, R2, R92 ;  /* 0x0000005c02287220 */ /* 0x000fe40000410000 */
[C---:B------:R-:W-:Y:S01]  /*13730*/  FMUL.FTZ R38, R0.reuse, R98 ;  /* 0x0000006200267220 */ /* 0x040fe20000410000 */
[----:B------:R-:W-:Y:S03]  /*13740*/  LDSM.16.MT88.4 R92, [R233+0x5100] ;  /* 0x00510000e95c783b */ /* 0x000fe60000004200 */
[----:B------:R-:W-:Y:S01]  /*13750*/  FMUL.FTZ R39, R0, R99 ;  /* 0x0000006300277220 */ /* 0x000fe20000410000 */
[----:B------:R-:W-:Y:S01]  /*13760*/  MUFU.EX2 R106, R106 ;  /* 0x0000006a006a7308 */ /* 0x000fe20000000800 */
[----:B------:R-:W-:Y:S02]  /*13770*/  FFMA.FTZ R107, R65, c[0x0][0x2d0], -R152 ;  /* 0x0000b400416b7a23 */ /* 0x000fe40000010898 */
[----:B------:R-:W-:Y:S01]  /*13780*/  FMUL.FTZ R65, R2, R69 ;  /* 0x0000004502417220 */ /* 0x000fe20000410000 */
[----:B------:R-:W-:Y:S01]  /*13790*/  LDSM.16.MT88.4 R96, [R232+0x5100] ;  /* 0x00510000e860783b */ /* 0x000fe20000004200 */
[--C-:B------:R-:W-:Y:S01]  /*137a0*/  FFMA.FTZ R251, R251, c[0x0][0x2d0], -R153.reuse ;  /* 0x0000b400fbfb7a23 */ /* 0x100fe20000010899 */
[C---:B------:R-:W-:Y:S03]  /*137b0*/  HMMA.16816.F32 R36, R128.reuse, R44, R36 ;  /* 0x0000002c8024723c */ /* 0x040fe60000001824 */
[--C-:B------:R-:W-:Y:S01]  /*137c0*/  FFMA.FTZ R207, R207, c[0x0][0x2d0], -R153.reuse ;  /* 0x0000b400cfcf7a23 */ /* 0x100fe20000010899 */
[----:B------:R-:W4:Y:S01]  /*137d0*/  MUFU.EX2 R107, R107 ;  /* 0x0000006b006b7308 */ /* 0x000f220000000800 */
[--C-:B------:R-:W-:Y:S02]  /*137e0*/  FFMA.FTZ R202, R202, c[0x0][0x2d0], -R153.reuse ;  /* 0x0000b400caca7a23 */ /* 0x100fe40000010899 */
[C---:B------:R-:W-:Y:S01]  /*137f0*/  FMUL.FTZ R44, R2.reuse, R88 ;  /* 0x00000058022c7220 */ /* 0x040fe20000410000 */
[C---:B------:R-:W-:Y:S04]  /*13800*/  HMMA.16816.F32 R40, R128.reuse, R46, R40 ;  /* 0x0000002e8028723c */ /* 0x040fe80000001828 */
[----:B------:R-:W-:Y:S01]  /*13810*/  FMUL.FTZ R45, R2, R89 ;  /* 0x00000059022d7220 */ /* 0x000fe20000410000 */
[----:B---3--:R-:W-:Y:S01]  /*13820*/  F2FP.PACK_AB R68, R105, R104 ;  /* 0x000000686944723e */ /* 0x008fe200000000ff */
[----:B------:R-:W-:Y:S01]  /*13830*/  MUFU.EX2 R181, R181 ;  /* 0x000000b500b57308 */ /* 0x000fe20000000800 */
[C---:B------:R-:W-:Y:S02]  /*13840*/  FMUL.FTZ R46, R0.reuse, R90 ;  /* 0x0000005a002e7220 */ /* 0x040fe40000410000 */
[----:B------:R-:W-:Y:S02]  /*13850*/  FMUL.FTZ R47, R0, R91 ;  /* 0x0000005b002f7220 */ /* 0x000fe40000410000 */
[----:B------:R-:W-:Y:S01]  /*13860*/  LDSM.16.MT88.4 R88, [R232+0x900] ;  /* 0x00090000e858783b */ /* 0x000fe20000004200 */
[--C-:B------:R-:W-:Y:S02]  /*13870*/  FFMA.FTZ R170, R170, c[0x0][0x2d0], -R153.reuse ;  /* 0x0000b400aaaa7a23 */ /* 0x100fe40000010899 */
[--C-:B------:R-:W-:Y:S02]  /*13880*/  FFMA.FTZ R169, R169, c[0x0][0x2d0], -R153.reuse ;  /* 0x0000b400a9a97a23 */ /* 0x100fe40000010899 */
[C---:B------:R-:W-:Y:S01]  /*13890*/  HMMA.16816.F32 R44, R128.reuse, R52, R44 ;  /* 0x00000034802c723c */ /* 0x040fe2000000182c */
[----:B------:R-:W3:Y:S02]  /*138a0*/  MUFU.EX2 R183, R183 ;  /* 0x000000b700b77308 */ /* 0x000ee40000000800 */
[--C-:B------:R-:W-:Y:S01]  /*138b0*/  FFMA.FTZ R166, R166, c[0x0][0x2d0], -R153.reuse ;  /* 0x0000b400a6a67a23 */ /* 0x100fe20000010899 */
[----:B----4-:R-:W-:Y:S01]  /*138c0*/  F2FP.PACK_AB R69, R107, R106 ;  /* 0x0000006a6b45723e */ /* 0x010fe200000000ff */
[--C-:B------:R-:W-:Y:S02]  /*138d0*/  FFMA.FTZ R164, R164, c[0x0][0x2d0], -R153.reuse ;  /* 0x0000b400a4a47a23 */ /* 0x100fe40000010899 */
[C---:B------:R-:W-:Y:S01]  /*138e0*/  FMUL.FTZ R52, R2.reuse, R80 ;  /* 0x0000005002347220 */ /* 0x040fe20000410000 */
[C---:B------:R-:W-:Y:S03]  /*138f0*/  HMMA.16816.F32 R48, R128.reuse, R54, R48 ;  /* 0x000000368030723c */ /* 0x040fe60000001830 */
[----:B------:R-:W4:Y:S01]  /*13900*/  MUFU.EX2 R200, R200 ;  /* 0x000000c800c87308 */ /* 0x000f220000000800 */
[----:B------:R-:W-:Y:S02]  /*13910*/  FMUL.FTZ R53, R2, R81 ;  /* 0x0000005102357220 */ /* 0x000fe40000410000 */
[--C-:B------:R-:W-:Y:S02]  /*13920*/  FFMA.FTZ R158, R158, c[0x0][0x2d0], -R153.reuse ;  /* 0x0000b4009e9e7a23 */ /* 0x100fe40000010899 */
[C---:B------:R-:W-:Y:S04]  /*13930*/  FMUL.FTZ R54, R0.reuse, R82 ;  /* 0x0000005200367220 */ /* 0x040fe80000410000 */
[----:B------:R-:W-:Y:S01]  /*13940*/  FMUL.FTZ R55, R0, R83 ;  /* 0x0000005300377220 */ /* 0x000fe20000410000 */
[----:B------:R-:W-:Y:S01]  /*13950*/  MUFU.EX2 R204, R204 ;  /* 0x000000cc00cc7308 */ /* 0x000fe20000000800 */
[----:B------:R-:W5:Y:S01]  /*13960*/  LDSM.16.MT88.4 R80, [R234+0x900] ;  /* 0x00090000ea50783b */ /* 0x000f620000004200 */
[--C-:B------:R-:W-:Y:S02]  /*13970*/  FFMA.FTZ R160, R160, c[0x0][0x2d0], -R153.reuse ;  /* 0x0000b400a0a07a23 */ /* 0x100fe40000010899 */
[----:B------:R-:W-:Y:S02]  /*13980*/  FFMA.FTZ R154, R154, c[0x0][0x2d0], -R153 ;  /* 0x0000b4009a9a7a23 */ /* 0x000fe40000010899 */
[C---:B------:R-:W-:Y:S03]  /*13990*/  HMMA.16816.F32 R52, R128.reuse, R60, R52 ;  /* 0x0000003c8034723c */ /* 0x040fe60000001834 */
[----:B------:R-:W-:Y:S01]  /*139a0*/  FFMA.FTZ R150, R2, R250, R150 ;  /* 0x000000fa02967223 */ /* 0x000fe20000010096 */
[----:B------:R-:W1:Y:S01]  /*139b0*/  MUFU.EX2 R203, R203 ;  /* 0x000000cb00cb7308 */ /* 0x000e620000000800 */
[----:B------:R-:W-:Y:S02]  /*139c0*/  FFMA.FTZ R146, R0, R249, R146 ;  /* 0x000000f900927223 */ /* 0x000fe40000010092 */
[C---:B------:R-:W-:Y:S01]  /*139d0*/  FMUL.FTZ R60, R2.reuse, R72 ;  /* 0x00000048023c7220 */ /* 0x040fe20000410000 */
[C---:B------:R-:W-:Y:S04]  /*139e0*/  HMMA.16816.F32 R56, R128.reuse, R62, R56 ;  /* 0x0000003e8038723c */ /* 0x040fe80000001838 */
[----:B------:R-:W-:Y:S02]  /*139f0*/  FMUL.FTZ R61, R2, R73 ;  /* 0x00000049023d7220 */ /* 0x000fe40000410000 */
[----:B------:R-:W1:Y:S01]  /*13a00*/  MUFU.EX2 R205, R205 ;  /* 0x000000cd00cd7308 */ /* 0x000e620000000800 */
[C---:B------:R-:W-:Y:S02]  /*13a10*/  FMUL.FTZ R62, R0.reuse, R74 ;  /* 0x0000004a003e7220 */ /* 0x040fe40000410000 */
[----:B------:R-:W-:Y:S02]  /*13a20*/  FMUL.FTZ R63, R0, R75 ;  /* 0x0000004b003f7220 */ /* 0x000fe40000410000 */
[----:B------:R-:W3:Y:S01]  /*13a30*/  LDSM.16.MT88.4 R72, [R233+0x900] ;  /* 0x00090000e948783b */ /* 0x000ee20000004200 */
        /* <DEDUP_REMOVED lines=9> */
[----:B------:R-:W2:Y:S01]  /*13ad0*/  MUFU.EX2 R208, R208 ;  /* 0x000000d000d07308 */ /* 0x000ea20000000800 */
[----:B------:R-:W-:Y:S02]  /*13ae0*/  FADD.FTZ R135, R135, R146 ;  /* 0x0000009287877221 */ /* 0x000fe40000010000 */
[----:B------:R-:W-:Y:S02]  /*13af0*/  FADD.FTZ R147, R104, R147 ;  /* 0x0000009368937221 */ /* 0x000fe40000010000 */
[C---:B-1----:R-:W-:Y:S05]  /*13b00*/  HMMA.16816.F32 R4, R68.reuse, R76, R4 ;  /* 0x0000004c4404723c */ /* 0x042fea0000001804 */
[----:B------:R-:W-:Y:S01]  /*13b10*/  MUFU.EX2 R211, R211 ;  /* 0x000000d300d37308 */ /* 0x000fe20000000800 */
[----:B------:R-:W-:Y:S02]  /*13b20*/  FADD.FTZ R135, R106, R135 ;  /* 0x000000876a877221 */ /* 0x000fe40000010000 */
[C---:B------:R-:W-:Y:S01]  /*13b30*/  HMMA.16816.F32 R8, R68.reuse, R78, R8 ;  /* 0x0000004e4408723c */ /* 0x040fe20000001808 */
[----:B------:R-:W1:Y:S03]  /*13b40*/  LDSM.16.MT88.4 R76, [R234+0x4900] ;  /* 0x00490000ea4c783b */ /* 0x000e660000004200 */
[----:B------:R-:W-:Y:S02]  /*13b50*/  FADD.FTZ R105, R105, R147 ;  /* 0x0000009369697221 */ /* 0x000fe40000010000 */
[----:B------:R-:W-:Y:S01]  /*13b60*/  FADD.FTZ R107, R107, R135 ;  /* 0x000000876b6b7221 */ /* 0x000fe20000010000 */
[----:B------:R-:W1:Y:S01]  /*13b70*/  MUFU.EX2 R252, R252 ;  /* 0x000000fc00fc7308 */ /* 0x000e620000000800 */
[C---:B-----5:R-:W-:Y:S04]  /*13b80*/  HMMA.16816.F32 R12, R68.reuse, R80, R12 ;  /* 0x00000050440c723c */ /* 0x060fe8000000180c */
[----:B------:R-:W-:Y:S02]  /*13b90*/  FADD.FTZ R105, R157, R105 ;  /* 0x000000699d697221 */ /* 0x000fe40000010000 */
[----:B------:R-:W-:Y:S02]  /*13ba0*/  FADD.FTZ R107, R162, R107 ;  /* 0x0000006ba26b7221 */ /* 0x000fe40000010000 */
[C---:B------:R-:W-:Y:S01]  /*13bb0*/  HMMA.16816.F32 R16, R68.reuse, R82, R16 ;  /* 0x000000524410723c */ /* 0x040fe20000001810 */
[----:B------:R-:W-:Y:S01]  /*13bc0*/  LDSM.16.MT88.4 R80, [R232+0x4900] ;  /* 0x00490000e850783b */ /* 0x000fe20000004200 */
[----:B------:R-:W-:Y:S02]  /*13bd0*/  MUFU.EX2 R251, R251 ;  /* 0x000000fb00fb7308 */ /* 0x000fe40000000800 */
[----:B------:R-:W-:Y:S02]  /*13be0*/  FADD.FTZ R159, R159, R105 ;  /* 0x000000699f9f7221 */ /* 0x000fe40000010000 */
[----:B------:R-:W-:Y:S02]  /*13bf0*/  FADD.FTZ R165, R165, R107 ;  /* 0x0000006ba5a57221 */ /* 0x000fe40000010000 */
[C---:B---3--:R-:W-:Y:S04]  /*13c00*/  HMMA.16816.F32 R20, R68.reuse, R72, R20 ;  /* 0x000000484414723c */ /* 0x048fe80000001814 */
[----:B------:R-:W-:Y:S01]  /*13c10*/  MUFU.EX2 R210, R210 ;  /* 0x000000d200d27308 */ /* 0x000fe20000000800 */
[----:B------:R-:W-:Y:S02]  /*13c20*/  FADD.FTZ R159, R171, R159 ;  /* 0x0000009fab9f7221 */ /* 0x000fe40000010000 */
[----:B------:R-:W-:Y:S01]  /*13c30*/  FADD.FTZ R165, R177, R165 ;  /* 0x000000a5b1a57221 */ /* 0x000fe20000010000 */
[C---:B------:R-:W-:Y:S01]  /*13c40*/  HMMA.16816.F32 R24, R68.reuse, R74, R24 ;  /* 0x0000004a4418723c */ /* 0x040fe20000001818 */
[----:B------:R-:W3:Y:S05]  /*13c50*/  LDSM.16.MT88.4 R72, [R233+0x4900] ;  /* 0x00490000e948783b */ /* 0x000eea0000004200 */
        /* <DEDUP_REMOVED lines=10> */
[C---:B-1----:R-:W-:Y:S08]  /*13d00*/  HMMA.16816.F32 R44, R68.reuse, R76, R44 ;  /* 0x0000004c442c723c */ /* 0x042ff0000000182c */
[C---:B------:R-:W-:Y:S01]  /*13d10*/  HMMA.16816.F32 R48, R68.reuse, R78, R48 ;  /* 0x0000004e4430723c */ /* 0x040fe20000001830 */
[----:B------:R-:W1:Y:S01]  /*13d20*/  LDSM.16.MT88.4 R76, [R236+0x1100] ;  /* 0x00110000ec4c783b */ /* 0x000e620000004200 */
[----:B------:R-:W-:Y:S06]  /*13d30*/  MUFU.EX2 R182, R182 ;  /* 0x000000b600b67308 */ /* 0x000fec0000000800 */
[C---:B---3--:R-:W-:Y:S04]  /*13d40*/  HMMA.16816.F32 R52, R68.reuse, R72, R52 ;  /* 0x000000484434723c */ /* 0x048fe80000001834 */
[----:B------:R-:W-:Y:S04]  /*13d50*/  MUFU.EX2 R170, R170 ;  /* 0x000000aa00aa7308 */ /* 0x000fe80000000800 */
[C---:B------:R-:W-:Y:S01]  /*13d60*/  HMMA.16816.F32 R56, R68.reuse, R74, R56 ;  /* 0x0000004a4438723c */ /* 0x040fe20000001838 */
[----:B------:R-:W2:Y:S05]  /*13d70*/  LDSM.16.MT88.4 R72, [R234+0x1100] ;  /* 0x00110000ea48783b */ /* 0x000eaa0000004200 */
[----:B------:R-:W-:Y:S02]  /*13d80*/  MUFU.EX2 R169, R169 ;  /* 0x000000a900a97308 */ /* 0x000fe40000000800 */
[C---:B------:R-:W-:Y:S08]  /*13d90*/  HMMA.16816.F32 R60, R68.reuse, R80, R60 ;  /* 0x00000050443c723c */ /* 0x040ff0000000183c */
[----:B------:R-:W-:Y:S01]  /*13da0*/  HMMA.16816.F32 R64, R68, R82, R64 ;  /* 0x000000524440723c */ /* 0x000fe20000001840 */
[----:B------:R-:W3:Y:S01]  /*13db0*/  LDSM.16.MT88.4 R80, [R233+0x1100] ;  /* 0x00110000e950783b */ /* 0x000ee20000004200 */
        /* <DEDUP_REMOVED lines=10> */
[C---:B-1----:R-:W-:Y:S02]  /*13e60*/  HMMA.16816.F32 R4, R68.reuse, R76, R4 ;  /* 0x0000004c4404723c */ /* 0x042fe40000001804 */
[----:B------:R-:W-:Y:S01]  /*13e70*/  MUFU.EX2 R166, R166 ;  /* 0x000000a600a67308 */ /* 0x000fe20000000800 */
[----:B------:R-:W-:Y:S02]  /*13e80*/  FADD.FTZ R180, R180, R176 ;  /* 0x000000b0b4b47221 */ /* 0x000fe40000010000 */
[----:B------:R-:W-:Y:S02]  /*13e90*/  FADD.FTZ R183, R183, R178 ;  /* 0x000000b2b7b77221 */ /* 0x000fe40000010000 */
[----:B----4-:R-:W-:Y:S01]  /*13ea0*/  FADD.FTZ R180, R200, R180 ;  /* 0x000000b4c8b47221 */ /* 0x010fe20000010000 */
[C---:B------:R-:W-:Y:S01]  /*13eb0*/  HMMA.16816.F32 R8, R68.reuse, R78, R8 ;  /* 0x0000004e4408723c */ /* 0x040fe20000001808 */
[----:B------:R-:W1:Y:S03]  /*13ec0*/  LDSM.16.MT88.4 R76, [R236+0x5100] ;  /* 0x00510000ec4c783b */ /* 0x000e660000004200 */
[----:B------:R-:W-:Y:S01]  /*13ed0*/  MUFU.EX2 R164, R164 ;  /* 0x000000a400a47308 */ /* 0x000fe20000000800 */
[----:B------:R-:W-:Y:S03]  /*13ee0*/  FADD.FTZ R183, R203, R183 ;  /* 0x000000b7cbb77221 */ /* 0x000fe60000010000 */
[C---:B--2---:R-:W-:Y:S06]  /*13ef0*/  HMMA.16816.F32 R12, R68.reuse, R72, R12 ;  /* 0x00000048440c723c */ /* 0x044fec000000180c */
[----:B------:R-:W-:Y:S02]  /*13f00*/  MUFU.EX2 R163, R163 ;  /* 0x000000a300a37308 */ /* 0x000fe40000000800 */
[C---:B------:R-:W-:Y:S01]  /*13f10*/  HMMA.16816.F32 R16, R68.reuse, R74, R16 ;  /* 0x0000004a4410723c */ /* 0x040fe20000001810 */
[----:B------:R-:W2:Y:S07]  /*13f20*/  LDSM.16.MT88.4 R72, [R236+0x1900] ;  /* 0x00190000ec48783b */ /* 0x000eae0000004200 */
[C---:B---3--:R-:W-:Y:S01]  /*13f30*/  HMMA.16816.F32 R20, R68.reuse, R80, R20 ;  /* 0x000000504414723c */ /* 0x048fe20000001814 */
[----:B------:R-:W-:Y:S07]  /*13f40*/  MUFU.EX2 R161, R161 ;  /* 0x000000a100a17308 */ /* 0x000fee0000000800 */
[C---:B------:R-:W-:Y:S01]  /*13f50*/  HMMA.16816.F32 R24, R68.reuse, R82, R24 ;  /* 0x000000524418723c */ /* 0x040fe20000001818 */
[----:B------:R-:W3:Y:S02]  /*13f60*/  LDSM.16.MT88.4 R80, [R233+0x1900] ;  /* 0x00190000e950783b */ /* 0x000ee40000004200 */
[----:B------:R-:W-:Y:S05]  /*13f70*/  MUFU.EX2 R158, R158 ;  /* 0x0000009e009e7308 */ /* 0x000fea0000000800 */
[C---:B------:R-:W-:Y:S05]  /*13f80*/  HMMA.16816.F32 R28, R68.reuse, R84, R28 ;  /* 0x00000054441c723c */ /* 0x040fea000000181c */
[----:B------:R-:W-:Y:S02]  /*13f90*/  MUFU.EX2 R160, R160 ;  /* 0x000000a000a07308 */ /* 0x000fe40000000800 */
[--C-:B------:R-:W-:Y:S01]  /*13fa0*/  FFMA.FTZ R84, R116, c[0x0][0x2d0], -R153.reuse ;  /* 0x0000b40074547a23 */ /* 0x100fe20000010899 */
[C---:B------:R-:W-:Y:S01]  /*13fb0*/  HMMA.16816.F32 R32, R68.reuse, R86, R32 ;  /* 0x000000564420723c */ /* 0x040fe20000001820 */
[----:B------:R-:W-:Y:S06]  /*13fc0*/  LDSM.16.MT88.4 R116, [R234+0x3900] ;  /* 0x00390000ea74783b */ /* 0x000fec0000004200 */
[----:B------:R-:W-:Y:S01]  /*13fd0*/  MUFU.EX2 R156, R156 ;  /* 0x0000009c009c7308 */ /* 0x000fe20000000800 */
[C---:B-1----:R-:W-:Y:S08]  /*13fe0*/  HMMA.16816.F32 R36, R68.reuse, R76, R36 ;  /* 0x0000004c4424723c */ /* 0x042ff00000001824 */
[C---:B------:R-:W-:Y:S01]  /*13ff0*/  HMMA.16816.F32 R40, R68.reuse, R78, R40 ;  /* 0x0000004e4428723c */ /* 0x040fe20000001828 */
[----:B------:R-:W1:Y:S01]  /*14000*/  LDSM.16.MT88.4 R76, [R232+0x1900] ;  /* 0x00190000e84c783b */ /* 0x000e620000004200 */
        /* <DEDUP_REMOVED lines=10> */
[C---:B------:R-:W-:Y:S01]  /*140b0*/  HMMA.16816.F32 R60, R68.reuse, R96, R60 ;  /* 0x00000060443c723c */ /* 0x040fe2000000183c */
[----:B----4-:R-:W-:Y:S07]  /*140c0*/  LDSM.16.MT88.4 R88, [R234+0x6100] ;  /* 0x00610000ea58783b */ /* 0x010fee0000004200 */
[----:B------:R-:W-:Y:S01]  /*140d0*/  HMMA.16816.F32 R64, R68, R98, R64 ;  /* 0x000000624440723c */ /* 0x000fe20000001840 */
[----:B------:R-:W-:Y:S06]  /*140e0*/  LDSM.16.MT88.4 R96, [R234+0x2900] ;  /* 0x00290000ea60783b */ /* 0x000fec0000004200 */
        /* <DEDUP_REMOVED lines=9> */
[C---:B--2---:R-:W-:Y:S03]  /*14180*/  HMMA.16816.F32 R4, R68.reuse, R72, R4 ;  /* 0x000000484404723c */ /* 0x044fe60000001804 */
[----:B------:R-:W-:Y:S05]  /*14190*/  FADD.FTZ R252, R252, R205 ;  /* 0x000000cdfcfc7221 */ /* 0x000fea0000010000 */
[C---:B------:R-:W-:Y:S01]  /*141a0*/  HMMA.16816.F32 R8, R68.reuse, R74, R8 ;  /* 0x0000004a4408723c */ /* 0x040fe20000001808 */
[----:B------:R-:W2:Y:S07]  /*141b0*/  LDSM.16.MT88.4 R72, [R236+0x5900] ;  /* 0x00590000ec48783b */ /* 0x000eae0000004200 */
[C---:B------:R-:W-:Y:S01]  /*141c0*/  HMMA.16816.F32 R12, R68.reuse, R100, R12 ;  /* 0x00000064440c723c */ /* 0x040fe2000000180c */
[----:B------:R4:W-:Y:S07]  /*141d0*/  MUFU.EX2 R100, R84 ;  /* 0x0000005400647308 */ /* 0x0009ee0000000800 */
[C---:B------:R-:W-:Y:S08]  /*141e0*/  HMMA.16816.F32 R16, R68.reuse, R102, R16 ;  /* 0x000000664410723c */ /* 0x040ff00000001810 */
[C---:B---3--:R-:W-:Y:S07]  /*141f0*/  HMMA.16816.F32 R20, R68.reuse, R80, R20 ;  /* 0x000000504414723c */ /* 0x048fee0000001814 */
[--C-:B------:R-:W-:Y:S01]  /*14200*/  FFMA.FTZ R80, R123, c[0x0][0x2d0], -R153.reuse ;  /* 0x0000b4007b507a23 */ /* 0x100fe20000010899 */
[C---:B------:R-:W-:Y:S01]  /*14210*/  HMMA.16816.F32 R24, R68.reuse, R82, R24 ;  /* 0x000000524418723c */ /* 0x040fe20000001818 */
[----:B----4-:R-:W3:Y:S02]  /*14220*/  LDSM.16.MT88.4 R84, [R234+0x5900] ;  /* 0x00590000ea54783b */ /* 0x010ee40000004200 */
[----:B------:R4:W-:Y:S05]  /*14230*/  MUFU.EX2 R102, R80 ;  /* 0x0000005000667308 */ /* 0x0009ea0000000800 */
[C---:B-1----:R-:W-:Y:S07]  /*14240*/  HMMA.16816.F32 R28, R68.reuse, R76, R28 ;  /* 0x0000004c441c723c */ /* 0x042fee000000181c */
[--C-:B------:R-:W-:Y:S01]  /*14250*/  FFMA.FTZ R76, R121, c[0x0][0x2d0], -R152.reuse ;  /* 0x0000b400794c7a23 */ /* 0x100fe20000010898 */
[C---:B------:R-:W-:Y:S03]  /*14260*/  HMMA.16816.F32 R32, R68.reuse, R78, R32 ;  /* 0x0000004e4420723c */ /* 0x040fe60000001820 */
[----:B------:R1:W5:Y:S05]  /*14270*/  MUFU.EX2 R103, R76 ;  /* 0x0000004c00677308 */ /* 0x00036a0000000800 */
[C---:B--2---:R-:W-:Y:S04]  /*14280*/  HMMA.16816.F32 R36, R68.reuse, R72, R36 ;  /* 0x000000484424723c */ /* 0x044fe80000001824 */
[--C-:B----4-:R-:W-:Y:S03]  /*14290*/  FFMA.FTZ R80, R122, c[0x0][0x2d0], -R152.reuse ;  /* 0x0000b4007a507a23 */ /* 0x110fe60000010898 */
[--C-:B------:R-:W-:Y:S01]  /*142a0*/  FFMA.FTZ R72, R127, c[0x0][0x2d0], -R153.reuse ;  /* 0x0000b4007f487a23 */ /* 0x100fe20000010899 */
[C---:B------:R-:W-:Y:S01]  /*142b0*/  HMMA.16816.F32 R40, R68.reuse, R74, R40 ;  /* 0x0000004a4428723c */ /* 0x040fe20000001828 */
[----:B------:R2:W4:Y:S07]  /*142c0*/  MUFU.EX2 R101, R80 ;  /* 0x0000005000657308 */ /* 0x00052e0000000800 */
[C---:B---3--:R-:W-:Y:S03]  /*142d0*/  HMMA.16816.F32 R44, R68.reuse, R84, R44 ;  /* 0x00000054442c723c */ /* 0x048fe6000000182c */
[----:B------:R3:W3:Y:S01]  /*142e0*/  MUFU.EX2 R110, R72 ;  /* 0x00000048006e7308 */ /* 0x0006e20000000800 */
[----:B-1----:R-:W-:Y:S03]  /*142f0*/  LDSM.16.MT88.4 R76, [R232+0x5900] ;  /* 0x00590000e84c783b */ /* 0x002fe60000004200 */
[--C-:B------:R-:W-:Y:S01]  /*14300*/  FFMA.FTZ R84, R125, c[0x0][0x2d0], -R152.reuse ;  /* 0x0000b4007d547a23 */ /* 0x100fe20000010898 */
[C---:B------:R-:W-:Y:S05]  /*14310*/  HMMA.16816.F32 R48, R68.reuse, R86, R48 ;  /* 0x000000564430723c */ /* 0x040fea0000001830 */
[----:B------:R1:W-:Y:S01]  /*14320*/  MUFU.EX2 R111, R84 ;  /* 0x00000054006f7308 */ /* 0x0003e20000000800 */
[----:B--2---:R-:W2:Y:S01]  /*14330*/  LDSM.16.MT88.4 R80, [R233+0x5900] ;  /* 0x00590000e950783b */ /* 0x004ea20000004200 */
[--C-:B---3--:R-:W-:Y:S02]  /*14340*/  FFMA.FTZ R72, R126, c[0x0][0x2d0], -R152.reuse ;  /* 0x0000b4007e487a23 */ /* 0x108fe40000010898 */
[----:B------:R-:W-:Y:S03]  /*14350*/  FFMA.FTZ R152, R133, c[0x0][0x2d0], -R152 ;  /* 0x0000b40085987a23 */ /* 0x000fe60000010898 */
[----:B-----5:R-:W-:Y:S03]  /*14360*/  MOV R133, R103 ;  /* 0x0000006700857202 */ /* 0x020fe60000000f00 */
[----:B------:R3:W5:Y:S01]  /*14370*/  MUFU.EX2 R109, R72 ;  /* 0x00000048006d7308 */ /* 0x0007620000000800 */
[----:B-1----:R-:W-:Y:S09]  /*14380*/  LDSM.16.MT88.4 R84, [R234+0x2100] ;  /* 0x00210000ea54783b */ /* 0x002ff20000004200 */
[----:B------:R-:W-:Y:S01]  /*14390*/  MUFU.EX2 R152, R152 ;  /* 0x0000009800987308 */ /* 0x000fe20000000800 */
[----:B---3--:R-:W1:Y:S01]  /*143a0*/  LDSM.16.MT88.4 R72, [R236+0x2100] ;  /* 0x00210000ec48783b */ /* 0x008e620000004200 */
[C---:B--2---:R-:W-:Y:S08]  /*143b0*/  HMMA.16816.F32 R52, R68.reuse, R80, R52 ;  /* 0x000000504434723c */ /* 0x044ff00000001834 */
[C---:B------:R-:W-:Y:S01]  /*143c0*/  HMMA.16816.F32 R56, R68.reuse, R82, R56 ;  /* 0x000000524438723c */ /* 0x040fe20000001838 */
[----:B------:R-:W2:Y:S07]  /*143d0*/  LDSM.16.MT88.4 R80, [R233+0x2100] ;  /* 0x00210000e950783b */ /* 0x000eae0000004200 */
[C---:B------:R-:W-:Y:S07]  /*143e0*/  HMMA.16816.F32 R60, R68.reuse, R76, R60 ;  /* 0x0000004c443c723c */ /* 0x040fee000000183c */
[--C-:B------:R-:W-:Y:S01]  /*143f0*/  FFMA.FTZ R76, R124, c[0x0][0x2d0], -R153.reuse ;  /* 0x0000b4007c4c7a23 */ /* 0x100fe20000010899 */
[----:B------:R-:W-:Y:S01]  /*14400*/  HMMA.16816.F32 R64, R68, R78, R64 ;  /* 0x0000004e4440723c */ /* 0x000fe20000001840 */
[----:B------:R-:W-:Y:S02]  /*14410*/  LDSM.16.MT88.4 R124, [R236+0x3900] ;  /* 0x00390000ec7c783b */ /* 0x000fe40000004200 */
[----:B------:R3:W2:Y:S01]  /*14420*/  MUFU.EX2 R112, R76 ;  /* 0x0000004c00707308 */ /* 0x0006a20000000800 */
[----:B------:R-:W-:Y:S03]  /*14430*/  FFMA.FTZ R153, R151, c[0x0][0x2d0], -R153 ;  /* 0x0000b40097997a23 */ /* 0x000fe60000010899 */
[----:B------:R-:W-:Y:S02]  /*14440*/  F2FP.PACK_AB R68, R102, R100 ;  /* 0x000000646644723e */ /* 0x000fe400000000ff */
[----:B----4-:R-:W-:Y:S03]  /*14450*/  F2FP.PACK_AB R69, R103, R101 ;  /* 0x000000656745723e */ /* 0x010fe600000000ff */
[----:B------:R-:W-:Y:S01]  /*14460*/  F2FP.PACK_AB R70, R110, R108 ;  /* 0x0000006c6e46723e */ /* 0x000fe200000000ff */
[----:B------:R-:W4:Y:S01]  /*14470*/  MUFU.EX2 R153, R153 ;  /* 0x0000009900997308 */ /* 0x000f220000000800 */
[----:B-----5:R-:W-:Y:S07]  /*14480*/  F2FP.PACK_AB R71, R111, R109 ;  /* 0x0000006d6f47723e */ /* 0x020fee00000000ff */
[C---:B-1----:R-:W-:Y:S01]  /*14490*/  HMMA.16816.F32 R4, R68.reuse, R72, R4 ;  /* 0x000000484404723c */ /* 0x042fe20000001804 */
[----:B---3--:R-:W1:Y:S02]  /*144a0*/  LDSM.16.MT88.4 R76, [R232+0x2100] ;  /* 0x00210000e84c783b */ /* 0x008e640000004200 */
[-C--:B--2---:R-:W-:Y:S05]  /*144b0*/  MOV R151, R112.reuse ;  /* 0x0000007000977202 */ /* 0x084fea0000000f00 */
[C---:B------:R-:W-:Y:S01]  /*144c0*/  HMMA.16816.F32 R8, R68.reuse, R74, R8 ;  /* 0x0000004a4408723c */ /* 0x040fe20000001808 */
[----:B------:R-:W2:Y:S07]  /*144d0*/  LDSM.16.MT88.4 R72, [R236+0x6100] ;  /* 0x00610000ec48783b */ /* 0x000eae0000004200 */
[C---:B------:R-:W-:Y:S08]  /*144e0*/  HMMA.16816.F32 R12, R68.reuse, R84, R12 ;  /* 0x00000054440c723c */ /* 0x040ff0000000180c */
[C---:B------:R-:W-:Y:S01]  /*144f0*/  HMMA.16816.F32 R16, R68.reuse, R86, R16 ;  /* 0x000000564410723c */ /* 0x040fe20000001810 */
[----:B------:R-:W3:Y:S07]  /*14500*/  LDSM.16.MT88.4 R84, [R232+0x6100] ;  /* 0x00610000e854783b */ /* 0x000eee0000004200 */
[C---:B------:R-:W-:Y:S08]  /*14510*/  HMMA.16816.F32 R20, R68.reuse, R80, R20 ;  /* 0x000000504414723c */ /* 0x040ff00000001814 */
[C---:B------:R-:W-:Y:S01]  /*14520*/  HMMA.16816.F32 R24, R68.reuse, R82, R24 ;  /* 0x000000524418723c */ /* 0x040fe20000001818 */
[----:B------:R-:W5:Y:S07]  /*14530*/  LDSM.16.MT88.4 R80, [R236+0x2900] ;  /* 0x00290000ec50783b */ /* 0x000f6e0000004200 */
[C---:B-1----:R-:W-:Y:S08]  /*14540*/  HMMA.16816.F32 R28, R68.reuse, R76, R28 ;  /* 0x0000004c441c723c */ /* 0x042ff0000000181c */
[C---:B------:R-:W-:Y:S01]  /*14550*/  HMMA.16816.F32 R32, R68.reuse, R78, R32 ;  /* 0x0000004e4420723c */ /* 0x040fe20000001820 */
[----:B------:R-:W1:Y:S07]  /*14560*/  LDSM.16.MT88.4 R76, [R233+0x2900] ;  /* 0x00290000e94c783b */ /* 0x000e6e0000004200 */
[C---:B--2---:R-:W-:Y:S08]  /*14570*/  HMMA.16816.F32 R36, R68.reuse, R72, R36 ;  /* 0x000000484424723c */ /* 0x044ff00000001824 */
[C---:B------:R-:W-:Y:S01]  /*14580*/  HMMA.16816.F32 R40, R68.reuse, R74, R40 ;  /* 0x0000004a4428723c */ /* 0x040fe20000001828 */
[----:B------:R-:W2:Y:S07]  /*14590*/  LDSM.16.MT88.4 R72, [R232+0x2900] ;  /* 0x00290000e848783b */ /* 0x000eae0000004200 */
[C---:B------:R-:W-:Y:S08]  /*145a0*/  HMMA.16816.F32 R44, R68.reuse, R88, R44 ;  /* 0x00000058442c723c */ /* 0x040ff0000000182c */
[C---:B------:R-:W-:Y:S01]  /*145b0*/  HMMA.16816.F32 R48, R68.reuse, R90, R48 ;  /* 0x0000005a4430723c */ /* 0x040fe20000001830 */
[----:B------:R-:W-:Y:S07]  /*145c0*/  LDSM.16.MT88.4 R88, [R234+0x7100] ;  /* 0x00710000ea58783b */ /* 0x000fee0000004200 */
[C---:B------:R-:W-:Y:S08]  /*145d0*/  HMMA.16816.F32 R52, R68.reuse, R92, R52 ;  /* 0x0000005c4434723c */ /* 0x040ff00000001834 */
[C---:B------:R-:W-:Y:S01]  /*145e0*/  HMMA.16816.F32 R56, R68.reuse, R94, R56 ;  /* 0x0000005e4438723c */ /* 0x040fe20000001838 */
[----:B------:R-:W-:Y:S07]  /*145f0*/  LDSM.16.MT88.4 R92, [R233+0x7100] ;  /* 0x00710000e95c783b */ /* 0x000fee0000004200 */
[C---:B---3--:R-:W-:Y:S08]  /*14600*/  HMMA.16816.F32 R60, R68.reuse, R84, R60 ;  /* 0x00000054443c723c */ /* 0x048ff0000000183c */
[----:B------:R-:W-:Y:S01]  /*14610*/  HMMA.16816.F32 R64, R68, R86, R64 ;  /* 0x000000564440723c */ /* 0x000fe20000001840 */
[----:B------:R-:W-:Y:S06]  /*14620*/  LDSM.16.MT88.4 R84, [R234+0x6900] ;  /* 0x00690000ea54783b */ /* 0x000fec0000004200 */
[----:B------:R-:W-:Y:S02]  /*14630*/  F2FP.PACK_AB R68, R251, R112 ;  /* 0x00000070fb44723e */ /* 0x000fe400000000ff */
[----:B------:R-:W-:Y:S03]  /*14640*/  F2FP.PACK_AB R69, R209, R210 ;  /* 0x000000d2d145723e */ /* 0x000fe600000000ff */
[----:B------:R-:W-:Y:S02]  /*14650*/  F2FP.PACK_AB R70, R202, R207 ;  /* 0x000000cfca46723e */ /* 0x000fe400000000ff */
[----:B------:R-:W-:Y:S07]  /*14660*/  F2FP.PACK_AB R71, R182, R201 ;  /* 0x000000c9b647723e */ /* 0x000fee00000000ff */
[C---:B-----5:R-:W-:Y:S08]  /*14670*/  HMMA.16816.F32 R4, R68.reuse, R80, R4 ;  /* 0x000000504404723c */ /* 0x060ff00000001804 */
[C---:B------:R-:W-:Y:S01]  /*14680*/  HMMA.16816.F32 R8, R68.reuse, R82, R8 ;  /* 0x000000524408723c */ /* 0x040fe20000001808 */
[----:B------:R-:W3:Y:S07]  /*14690*/  LDSM.16.MT88.4 R80, [R236+0x6900] ;  /* 0x00690000ec50783b */ /* 0x000eee0000004200 */
[C---:B------:R-:W-:Y:S08]  /*146a0*/  HMMA.16816.F32 R12, R68.reuse, R96, R12 ;  /* 0x00000060440c723c */ /* 0x040ff0000000180c */
[C---:B------:R-:W-:Y:S01]  /*146b0*/  HMMA.16816.F32 R16, R68.reuse, R98, R16 ;  /* 0x000000624410723c */ /* 0x040fe20000001810 */
[----:B------:R-:W-:Y:S07]  /*146c0*/  LDSM.16.MT88.4 R96, [R232+0x7100] ;  /* 0x00710000e860783b */ /* 0x000fee0000004200 */
[C---:B-1----:R-:W-:Y:S08]  /*146d0*/  HMMA.16816.F32 R20, R68.reuse, R76, R20 ;  /* 0x0000004c4414723c */ /* 0x042ff00000001814 */
[C---:B------:R-:W-:Y:S01]  /*146e0*/  HMMA.16816.F32 R24, R68.reuse, R78, R24 ;  /* 0x0000004e4418723c */ /* 0x040fe20000001818 */
[----:B------:R-:W1:Y:S07]  /*146f0*/  LDSM.16.MT88.4 R76, [R233+0x6900] ;  /* 0x00690000e94c783b */ /* 0x000e6e0000004200 */
[C---:B--2---:R-:W-:Y:S08]  /*14700*/  HMMA.16816.F32 R28, R68.reuse, R72, R28 ;  /* 0x00000048441c723c */ /* 0x044ff0000000181c */
[C---:B------:R-:W-:Y:S01]  /*14710*/  HMMA.16816.F32 R32, R68.reuse, R74, R32 ;  /* 0x0000004a4420723c */ /* 0x040fe20000001820 */
[----:B------:R-:W2:Y:S07]  /*14720*/  LDSM.16.MT88.4 R72, [R232+0x6900] ;  /* 0x00690000e848783b */ /* 0x000eae0000004200 */
[C---:B---3--:R-:W-:Y:S08]  /*14730*/  HMMA.16816.F32 R36, R68.reuse, R80, R36 ;  /* 0x000000504424723c */ /* 0x048ff00000001824 */
        /* <DEDUP_REMOVED lines=9> */
[----:B------:R-:W-:Y:S01]  /*147d0*/  HMMA.16816.F32 R64, R68, R74, R64 ;  /* 0x0000004a4440723c */ /* 0x000fe20000001840 */
[----:B------:R-:W2:Y:S06]  /*147e0*/  LDSM.16.MT88.4 R72, [R233+0x3100] ;  /* 0x00310000e948783b */ /* 0x000eac0000004200 */
[----:B------:R-:W-:Y:S02]  /*147f0*/  F2FP.PACK_AB R68, R169, R170 ;  /* 0x000000aaa944723e */ /* 0x000fe400000000ff */
[----:B------:R-:W-:Y:S03]  /*14800*/  F2FP.PACK_AB R69, R167, R168 ;  /* 0x000000a8a745723e */ /* 0x000fe600000000ff */
[----:B------:R-:W-:Y:S02]  /*14810*/  F2FP.PACK_AB R70, R164, R166 ;  /* 0x000000a6a446723e */ /* 0x000fe400000000ff */
[----:B------:R-:W-:Y:S07]  /*14820*/  F2FP.PACK_AB R71, R161, R163 ;  /* 0x000000a3a147723e */ /* 0x000fee00000000ff */
[C---:B---3--:R-:W-:Y:S08]  /*14830*/  HMMA.16816.F32 R4, R68.reuse, R80, R4 ;  /* 0x000000504404723c */ /* 0x048ff00000001804 */
[C---:B------:R-:W-:Y:S01]  /*14840*/  HMMA.16816.F32 R8, R68.reuse, R82, R8 ;  /* 0x000000524408723c */ /* 0x040fe20000001808 */
[----:B------:R-:W3:Y:S07]  /*14850*/  LDSM.16.MT88.4 R80, [R236+0x7100] ;  /* 0x00710000ec50783b */ /* 0x000eee0000004200 */
[C---:B-1----:R-:W-:Y:S08]  /*14860*/  HMMA.16816.F32 R12, R68.reuse, R76, R12 ;  /* 0x0000004c440c723c */ /* 0x042ff0000000180c */
[C---:B------:R-:W-:Y:S01]  /*14870*/  HMMA.16816.F32 R16, R68.reuse, R78, R16 ;  /* 0x0000004e4410723c */ /* 0x040fe20000001810 */
[----:B------:R-:W-:Y:S07]  /*14880*/  LDSM.16.MT88.4 R76, [R233+0x7900] ;  /* 0x00790000e94c783b */ /* 0x000fee0000004200 */
[C---:B--2---:R-:W-:Y:S07]  /*14890*/  HMMA.16816.F32 R20, R68.reuse, R72, R20 ;  /* 0x000000484414723c */ /* 0x044fee0000001814 */
[----:B------:R-:W-:Y:S01]  /*148a0*/  MOV R73, R111 ;  /* 0x0000006f00497202 */ /* 0x000fe20000000f00 */
[C---:B------:R-:W-:Y:S04]  /*148b0*/  HMMA.16816.F32 R24, R68.reuse, R74, R24 ;  /* 0x0000004a4418723c */ /* 0x040fe80000001818 */
[----:B------:R-:W-:Y:S03]  /*148c0*/  MOV R72, R110 ;  /* 0x0000006e00487202 */ /* 0x000fe60000000f00 */
[----:B------:R-:W-:Y:S01]  /*148d0*/  MOV R75, R109 ;  /* 0x0000006d004b7202 */ /* 0x000fe20000000f00 */
[C---:B------:R-:W-:Y:S04]  /*148e0*/  HMMA.16816.F32 R28, R68.reuse, R84, R28 ;  /* 0x00000054441c723c */ /* 0x040fe8000000181c */
[----:B------:R-:W-:Y:S02]  /*148f0*/  MOV R74, R108 ;  /* 0x0000006c004a7202 */ /* 0x000fe40000000f00 */
[----:B------:R-:W1:Y:S02]  /*14900*/  LDSM.16.MT88.4 R108, [R233+0x3900] ;  /* 0x00390000e96c783b */ /* 0x000e640000004200 */
[C---:B------:R-:W-:Y:S06]  /*14910*/  HMMA.16816.F32 R32, R68.reuse, R86, R32 ;  /* 0x000000564420723c */ /* 0x040fec0000001820 */
[----:B------:R-:W-:Y:S02]  /*14920*/  LDSM.16.MT88.4 R84, [R234+0x7900] ;  /* 0x00790000ea54783b */ /* 0x000fe40000004200 */
[C---:B---3--:R-:W-:Y:S07]  /*14930*/  HMMA.16816.F32 R36, R68.reuse, R80, R36 ;  /* 0x000000504424723c */ /* 0x048fee0000001824 */
[----:B------:R-:W-:Y:S01]  /*14940*/  MOV R81, R102 ;  /* 0x0000006600517202 */ /* 0x000fe20000000f00 */
[C---:B------:R-:W-:Y:S04]  /*14950*/  HMMA.16816.F32 R40, R68.reuse, R82, R40 ;  /* 0x000000524428723c */ /* 0x040fe80000001828 */
[----:B------:R-:W-:Y:S03]  /*14960*/  MOV R80, R101 ;  /* 0x0000006500507202 */ /* 0x000fe60000000f00 */
[----:B------:R-:W-:Y:S01]  /*14970*/  MOV R83, R100 ;  /* 0x0000006400537202 */ /* 0x000fe20000000f00 */
[C---:B------:R-:W-:Y:S01]  /*14980*/  HMMA.16816.F32 R44, R68.reuse, R88, R44 ;  /* 0x00000058442c723c */ /* 0x040fe2000000182c */
[----:B------:R-:W2:Y:S03]  /*14990*/  LDSM.16.MT88.4 R100, [R232+0x3900] ;  /* 0x00390000e864783b */ /* 0x000ea60000004200 */
        /* <DEDUP_REMOVED lines=9> */
[----:B------:R-:W3:Y:S03]  /*14a30*/  LDSM.16.MT88.4 R92, [R236+0x7900] ;  /* 0x00790000ec5c783b */ /* 0x000ee60000004200 */
[----:B------:R-:W-:Y:S02]  /*14a40*/  FADD.FTZ R0, R72, R0 ;  /* 0x0000000048007221 */ /* 0x000fe40000010000 */
[----:B------:R-:W-:Y:S02]  /*14a50*/  FADD.FTZ R2, R73, R2 ;  /* 0x0000000249027221 */ /* 0x000fe40000010000 */
[C---:B------:R-:W-:Y:S04]  /*14a60*/  HMMA.16816.F32 R60, R68.reuse, R96, R60 ;  /* 0x00000060443c723c */ /* 0x040fe8000000183c */
[----:B------:R-:W-:Y:S02]  /*14a70*/  FADD.FTZ R0, R151, R0 ;  /* 0x0000000097007221 */ /* 0x000fe40000010000 */
[----:B------:R-:W-:Y:S02]  /*14a80*/  FADD.FTZ R2, R210, R2 ;  /* 0x00000002d2027221 */ /* 0x000fe40000010000 */
[----:B------:R-:W-:Y:S04]  /*14a90*/  HMMA.16816.F32 R64, R68, R98, R64 ;  /* 0x000000624440723c */ /* 0x000fe80000001840 */
[----:B------:R-:W-:Y:S01]  /*14aa0*/  FADD.FTZ R251, R251, R0 ;  /* 0x00000000fbfb7221 */ /* 0x000fe20000010000 */
[----:B------:R-:W-:Y:S01]  /*14ab0*/  MOV R0, R3 ;  /* 0x0000000300007202 */ /* 0x000fe20000000f00 */
[----:B------:R-:W-:Y:S01]  /*14ac0*/  FADD.FTZ R209, R209, R2 ;  /* 0x00000002d1d17221 */ /* 0x000fe20000010000 */
[----:B------:R-:W-:Y:S01]  /*14ad0*/  F2FP.PACK_AB R68, R160, R158 ;  /* 0x0000009ea044723e */ /* 0x000fe200000000ff */
[----:B------:R-:W-:Y:S01]  /*14ae0*/  FADD.FTZ R251, R207, R251 ;  /* 0x000000fbcffb7221 */ /* 0x000fe20000010000 */
[----:B------:R-:W-:Y:S03]  /*14af0*/  F2FP.PACK_AB R69, R155, R156 ;  /* 0x0000009c9b45723e */ /* 0x000fe600000000ff */
[----:B----4-:R-:W-:Y:S01]  /*14b00*/  F2FP.PACK_AB R70, R153, R154 ;  /* 0x0000009a9946723e */ /* 0x010fe200000000ff */
[----:B------:R-:W-:Y:S01]  /*14b10*/  FADD.FTZ R209, R201, R209 ;  /* 0x000000d1c9d17221 */ /* 0x000fe20000010000 */
[----:B------:R-:W-:Y:S01]  /*14b20*/  F2FP.PACK_AB R71, R152, R134 ;  /* 0x000000869847723e */ /* 0x000fe200000000ff */
[----:B------:R-:W-:Y:S01]  /*14b30*/  FADD.FTZ R202, R202, R251 ;  /* 0x000000fbcaca7221 */ /* 0x000fe20000010000 */
[----:B------:R-:W-:Y:S01]  /*14b40*/  MOV R2, R132 ;  /* 0x0000008400027202 */ /* 0x000fe20000000f00 */
[----:B------:R-:W-:Y:S02]  /*14b50*/  FADD.FTZ R182, R182, R209 ;  /* 0x000000d1b6b67221 */ /* 0x000fe40000010000 */
[----:B------:R-:W-:Y:S02]  /*14b60*/  FADD.FTZ R202, R170, R202 ;  /* 0x000000caaaca7221 */ /* 0x000fe40000010000 */
[C---:B------:R-:W-:Y:S01]  /*14b70*/  HMMA.16816.F32 R128, R68.reuse, R124, R4 ;  /* 0x0000007c4480723c */ /* 0x040fe20000001804 */
[----:B------:R-:W4:Y:S02]  /*14b80*/  LDSM.16.MT88.4 R4, [R232+0x7900] ;  /* 0x00790000e804783b */ /* 0x000f240000004200 */
        /* <DEDUP_REMOVED lines=18> */
[C---:B--2---:R-:W-:Y:S04]  /*14cb0*/  HMMA.16816.F32 R104, R68.reuse, R100, R28 ;  /* 0x000000644468723c */ /* 0x044fe8000000181c */
[----:B------:R-:W-:Y:S02]  /*14cc0*/  FADD.FTZ R250, R153, R164 ;  /* 0x000000a499fa7221 */ /* 0x000fe40000010000 */
[----:B------:R-:W-:Y:S02]  /*14cd0*/  FADD.FTZ R249, R152, R161 ;  /* 0x000000a198f97221 */ /* 0x000fe40000010000 */
[C---:B------:R-:W-:Y:S08]  /*14ce0*/  HMMA.16816.F32 R100, R68.reuse, R102, R32 ;  /* 0x000000664464723c */ /* 0x040ff00000001820 */
[C---:B---3--:R-:W-:Y:S08]  /*14cf0*/  HMMA.16816.F32 R96, R68.reuse, R92, R36 ;  /* 0x0000005c4460723c */ /* 0x048ff00000001824 */
[C---:B------:R-:W-:Y:S08]  /*14d00*/  HMMA.16816.F32 R92, R68.reuse, R94, R40 ;  /* 0x0000005e445c723c */ /* 0x040ff00000001828 */
[C---:B------:R-:W-:Y:S08]  /*14d10*/  HMMA.16816.F32 R88, R68.reuse, R84, R44 ;  /* 0x000000544458723c */ /* 0x040ff0000000182c */
[C---:B------:R-:W-:Y:S08]  /*14d20*/  HMMA.16816.F32 R84, R68.reuse, R86, R48 ;  /* 0x000000564454723c */ /* 0x040ff00000001830 */
[C---:B------:R-:W-:Y:S08]  /*14d30*/  HMMA.16816.F32 R80, R68.reuse, R76, R52 ;  /* 0x0000004c4450723c */ /* 0x040ff00000001834 */
[C---:B------:R-:W-:Y:S08]  /*14d40*/  HMMA.16816.F32 R76, R68.reuse, R78, R56 ;  /* 0x0000004e444c723c */ /* 0x040ff00000001838 */
[C---:B----4-:R-:W-:Y:S08]  /*14d50*/  HMMA.16816.F32 R72, R68.reuse, R4, R60 ;  /* 0x000000044448723c */ /* 0x050ff0000000183c */
[----:B------:R-:W-:Y:S01]  /*14d60*/  HMMA.16816.F32 R68, R68, R6, R64 ;  /* 0x000000064444723c */ /* 0x000fe20000001840 */
[----:B------:R-:W-:-:S07]  /*14d70*/  @P0 BRA `(.L_x_138) ;  /* 0xffffc2b000000947 */ /* 0x000fce000383ffff */
.L_x_137:
        /* <DEDUP_REMOVED lines=91> */
.L_x_107:
[----:B------:R-:W-:Y:S02]  /*15330*/  USHF.R.S32.HI UR8, URZ, 0x1f, UR11 ;  /* 0x0000001f3f087899 */ /* 0x000fe4000801140b */
[----:B------:R-:W-:Y:S01]  /*15340*/  ULDC.64 UR12, c[0x0][0x118] ;  /* 0x00004600000c7ab9 */ /* 0x000fe20000000a00 */
[----:B------:R-:W-:Y:S05]  /*15350*/  @P2 BRA `(.L_x_141) ;  /* 0x000013c000002947 */ /* 0x000fea0003800000 */
[----:B------:R-:W1:Y:S01]  /*15360*/  S2R R0, SR_TID.X ;  /* 0x0000000000007919 */ /* 0x000e620000002100 */
        /* <DEDUP_REMOVED lines=61> */
[--C-:B------:R-:W-:Y:S01]  /*15740*/  IMAD.IADD R15, R12, 0x1, R13.reuse ;  /* 0x000000010c0f7824 */ /* 0x100fe200078e020d */
[----:B------:R-:W-:Y:S01]  /*15750*/  F2FP.PACK_AB R80, R81, R80 ;  /* 0x000000505150723e */ /* 0x000fe200000000ff */
[----:B------:R-:W-:Y:S01]  /*15760*/  IMAD.IADD R16, R13, 0x1, R4 ;  /* 0x000000010d107824 */ /* 0x000fe200078e0204 */
        /* <DEDUP_REMOVED lines=33> */
[----:B------:R-:W-:Y:S04]  /*15980*/  STS [R15+0x4080], R80 ;  /* 0x004080500f007388 */ /* 0x000fe80000000800 */
[----:B------:R2:W-:Y:S04]  /*15990*/  STS [R15+0x4480], R82 ;  /* 0x004480520f007388 */ /* 0x0005e80000000800 */
[----:B------:R-:W-:Y:S04]  /*159a0*/  STS [R16+0x4000], R76 ;  /* 0x0040004c10007388 */ /* 0x000fe80000000800 */
[----:B------:R-:W-:Y:S01]  /*159b0*/  STS [R16+0x4400], R78 ;  /* 0x0044004e10007388 */ /* 0x000fe20000000800 */
[----:B-1----:R-:W-:-:S03]  /*159c0*/  IMAD.U32 R14, RZ, RZ, UR4 ;  /* 0x00000004ff0e7e24 */ /* 0x002fc6000f8e00ff */
[----:B------:R-:W-:Y:S04]  /*159d0*/  STS [R17+0x4080], R6 ;  /* 0x0040800611007388 */ /* 0x000fe80000000800 */
[----:B------:R-:W-:Y:S04]  /*159e0*/  STS [R17+0x4480], R74 ;  /* 0x0044804a11007388 */ /* 0x000fe80000000800 */
[----:B------:R-:W-:Y:S04]  /*159f0*/  STS [R13+0x4000], R68 ;  /* 0x004000440d007388 */ /* 0x000fe80000000800 */
[----:B------:R1:W-:Y:S01]  /*15a00*/  STS [R13+0x4400], R2 ;  /* 0x004400020d007388 */ /* 0x0003e20000000800 */
[----:B--2---:R-:W-:Y:S01]  /*15a10*/  IMAD.U32 R15, RZ, RZ, UR5 ;  /* 0x00000005ff0f7e24 */ /* 0x004fe2000f8e00ff */
[----:B------:R-:W-:-:S02]  /*15a20*/  ULDC.64 UR4, c[0x0][0x508] ;  /* 0x0001420000047ab9 */ /* 0x000fc40000000a00 */
[----:B------:R-:W-:Y:S01]  /*15a30*/  BAR.SYNC.DEFER_BLOCKING 0x1, 0x100 ;  /* 0x0044000000007b1d */ /* 0x000fe20000010000 */
[----:B------:R-:W-:-:S04]  /*15a40*/  UISETP.NE.U32.AND UP0, UPT, URZ, UR4, UPT ;  /* 0x000000043f00728c */ /* 0x000fc8000bf05070 */
[----:B------:R-:W-:Y:S01]  /*15a50*/  UISETP.NE.AND.EX UP0, UPT, URZ, UR5, UPT, UP0 ;  /* 0x000000053f00728c */ /* 0x000fe2000bf05300 */
[----:B------:R-:W2:Y:S02]  /*15a60*/  @P0 LDG.E R4, [R14.64] ;  /* 0x0000000c0e040981 */ /* 0x000ea4000c1e1900 */
[----:B------:R-:W-:-:S03]  /*15a70*/  ULDC.64 UR4, c[0x0][0x508] ;  /* 0x0001420000047ab9 */ /* 0x000fc60000000a00 */
[----:B------:R-:W-:-:S05]  /*15a80*/  PLOP3.LUT P1, PT, PT, PT, UP0, 0x80, 0x0 ;  /* 0x000000000000781c */ /* 0x000fca0003f2f008 */
[----:B------:R-:W-:Y:S01]  /*15a90*/  @UP0 UIMAD.WIDE UR4, UR19, UR6, UR4 ;  /* 0x00000006130402a5 */ /* 0x000fe2000f8e0204 */
[----:B-1----:R-:W-:-:S05]  /*15aa0*/  IMAD.MOV.U32 R2, RZ, RZ, c[0x0][0x388] ;  /* 0x0000e200ff027624 */ /* 0x002fca00078e00ff */
        /* <DEDUP_REMOVED lines=14> */
.L_x_142:
        /* <DEDUP_REMOVED lines=32> */
[----:B------:R-:W-:Y:S01]  /*15d90*/  USEL UR19, UR19, URZ, !UP1 ;  /* 0x0000003f13137287 */ /* 0x000fe2000c800000 */
[----:B------:R-:W-:Y:S01]  /*15da0*/  LOP3.LUT R11, R10, 0xfffffff8, RZ, 0xc0, !PT ;  /* 0xfffffff80a0b7812 */ /* 0x000fe200078ec0ff */
[----:B------:R-:W-:Y:S01]  /*15db0*/  UIMAD UR10, UR9, UR6, URZ ;  /* 0x00000006090a72a4 */ /* 0x000fe2000f8e023f */
[----:B------:R-:W-:Y:S01]  /*15dc0*/  IMAD.MOV.U32 R16, RZ, RZ, R6 ;  /* 0x000000ffff107224 */ /* 0x000fe200078e0006 */
[----:B------:R-:W-:Y:S01]  /*15dd0*/  UIMAD.WIDE.U32 UR20, UR19, UR6, UR20 ;  /* 0x00000006131472a5 */ /* 0x000fe2000f8e0014 */
[----:B------:R-:W-:Y:S01]  /*15de0*/  @P1 IMAD.HI.U32 R5, R6, c[0x0][0x4ec], RZ ;  /* 0x00013b0006051a27 */ /* 0x000fe200078e00ff */
[----:B------:R-:W-:Y:S01]  /*15df0*/  UIMAD UR7, UR19, UR7, UR10 ;  /* 0x00000007130772a4 */ /* 0x000fe2000f8e020a */
[----:B------:R-:W-:Y:S01]  /*15e00*/  BSSY B0, `(.L_x_143) ;  /* 0x0000061000007945 */ /* 0x000fe20003800000 */
[----:B------:R-:W-:-:S02]  /*15e10*/  ULDC.64 UR4, c[0x0][0x3a0] ;  /* 0x0000e80000047ab9 */ /* 0x000fc40000000a00 */
[----:B------:R-:W-:Y:S01]  /*15e20*/  @P1 SHF.R.U32.HI R16, RZ, c[0x0][0x4f0], R5 ;  /* 0x00013c00ff101a19 */ /* 0x000fe20000011605 */
[----:B------:R-:W-:Y:S02]  /*15e30*/  UIMAD.WIDE.U32 UR16, UR14, UR4, URZ ;  /* 0x000000040e1072a5 */ /* 0x000fe4000f8e003f */
[----:B------:R-:W-:Y:S01]  /*15e40*/  UIMAD UR4, UR15, UR4, URZ ;  /* 0x000000040f0472a4 */ /* 0x000fe2000f8e023f */
[--C-:B------:R-:W-:Y:S01]  /*15e50*/  SHF.R.S32.HI R4, RZ, 0x1f, R16.reuse ;  /* 0x0000001fff047819 */ /* 0x100fe20000011410 */
[----:B------:R-:W-:Y:S01]  /*15e60*/  IMAD.MOV R5, RZ, RZ, -R16 ;  /* 0x000000ffff057224 */ /* 0x000fe200078e0a10 */
[----:B------:R-:W-:Y:S01]  /*15e70*/  IADD3 R16, P0, R16, UR20, RZ ;  /* 0x0000001410107c10 */ /* 0x000fe2000ff1e0ff */
[----:B------:R-:W-:Y:S02]  /*15e80*/  UIMAD UR14, UR14, UR5, UR4 ;  /* 0x000000050e0e72a4 */ /* 0x000fe4000f8e0204 */
[----:B------:R-:W-:Y:S01]  /*15e90*/  IMAD R5, R5, c[0x0][0x4e8], R6 ;  /* 0x00013a0005057a24 */ /* 0x000fe200078e0206 */
[----:B------:R-:W-:Y:S01]  /*15ea0*/  LEA.HI R6, R3, R0, RZ, 0x6 ;  /* 0x0000000003067211 */ /* 0x000fe200078f30ff */
[----:B------:R-:W-:Y:S01]  /*15eb0*/  IMAD.IADD R0, R0, 0x1, -R11 ;  /* 0x0000000100007824 */ /* 0x000fe200078e0a0b */
[----:B------:R-:W-:Y:S01]  /*15ec0*/  MOV R3, UR7 ;  /* 0x0000000700037c02 */ /* 0x000fe20008000f00 */
[----:B------:R-:W-:Y:S01]  /*15ed0*/  ULDC.64 UR4, c[0x0][0x3e8] ;  /* 0x0000fa0000047ab9 */ /* 0x000fe20000000a00 */
[----:B------:R-:W-:Y:S01]  /*15ee0*/  SHF.R.S32.HI R11, RZ, 0x1f, R5 ;  /* 0x0000001fff0b7819 */ /* 0x000fe20000011405 */
[----:B------:R-:W-:Y:S01]  /*15ef0*/  UIADD3 UR15, UR17, UR14, URZ ;  /* 0x0000000e110f7290 */ /* 0x000fe2000fffe03f */
[----:B------:R-:W-:Y:S01]  /*15f00*/  IADD3.X R17, R4, UR21, R3, P0, !PT ;  /* 0x0000001504117c10 */ /* 0x000fe200087fe403 */
[----:B------:R-:W-:Y:S01]  /*15f10*/  UIMAD UR8, UR8, UR4, URZ ;  /* 0x00000004080872a4 */ /* 0x000fe2000f8e023f */
[----:B------:R-:W-:Y:S01]  /*15f20*/  SHF.R.S32.HI R3, RZ, 0x3, R10 ;  /* 0x00000003ff037819 */ /* 0x000fe2000001140a */
[----:B------:R-:W-:Y:S01]  /*15f30*/  IMAD R4, R11, c[0x0][0x488], RZ ;  /* 0x000122000b047a24 */ /* 0x000fe200078e02ff */
[----:B------:R-:W-:Y:S01]  /*15f40*/  UMOV UR14, UR16 ;  /* 0x00000010000e7c82 */ /* 0x000fe20008000000 */
[----:B------:R-:W-:Y:S01]  /*15f50*/  IMAD.WIDE.U32 R16, R5, c[0x0][0x488], R16 ;  /* 0x0001220005107a25 */ /* 0x000fe200078e0010 */
[----:B------:R-:W-:Y:S01]  /*15f60*/  UIMAD UR8, UR11, UR5, UR8 ;  /* 0x000000050b0872a4 */ /* 0x000fe2000f8e0208 */
[----:B------:R-:W-:Y:S01]  /*15f70*/  SHF.L.U32 R6, R6, 0x3, RZ ;  /* 0x0000000306067819 */ /* 0x000fe200000006ff */
[----:B------:R-:W-:Y:S01]  /*15f80*/  UIMAD.WIDE.U32 UR14, UR11, UR4, UR14 ;  /* 0x000000040b0e72a5 */ /* 0x000fe2000f8e000e */
[----:B------:R-:W-:-:S02]  /*15f90*/  IMAD.SHL.U32 R12, R3, 0x40, RZ ;  /* 0x00000040030c7824 */ /* 0x000fc400078e00ff */
[----:B------:R-:W-:Y:S01]  /*15fa0*/  IMAD R14, R0, 0x20, R3 ;  /* 0x00000020000e7824 */ /* 0x000fe200078e0203 */
[----:B------:R-:W-:Y:S01]  /*15fb0*/  ULDC.64 UR4, c[0x0][0x3f0] ;  /* 0x0000fc0000047ab9 */ /* 0x000fe20000000a00 */
[----:B------:R-:W-:Y:S01]  /*15fc0*/  IMAD R5, R5, c[0x0][0x48c], R4 ;  /* 0x0001230005057a24 */ /* 0x000fe200078e0204 */
[----:B------:R-:W-:Y:S01]  /*15fd0*/  LOP3.LUT R12, R12, 0x1c0, RZ, 0xc0, !PT ;  /* 0x000001c00c0c7812 */ /* 0x000fe200078ec0ff */
[----:B------:R-:W-:Y:S01]  /*15fe0*/  IMAD.SHL.U32 R0, R0, 0x8, RZ ;  /* 0x0000000800007824 */ /* 0x000fe200078e00ff */
[----:B------:R-:W-:Y:S01]  /*15ff0*/  LEA R4, P0, R16, c[0x0][0x450], 0x2 ;  /* 0x0001140010047a11 */ /* 0x000fe200078010ff */
[----:B------:R-:W-:Y:S01]  /*16000*/  IMAD R14, R36, 0x80, R14 ;  /* 0x00000080240e7824 */ /* 0x000fe200078e020e */
[----:B------:R-:W-:Y:S01]  /*16010*/  IADD3 R5, R17, R5, RZ ;  /* 0x0000000511057210 */ /* 0x000fe20007ffe0ff */
[----:B------:R-:W-:Y:S01]  /*16020*/  UIADD3 UR15, UR15, UR8, URZ ;  /* 0x000000080f0f7290 */ /* 0x000fe2000fffe03f */
[----:B------:R-:W-:Y:S01]  /*16030*/  LOP3.LUT R10, R12, 0x38, R0, 0xf8, !PT ;  /* 0x000000380c0a7812 */ /* 0x000fe200078ef800 */
[----:B------:R-:W-:Y:S01]  /*16040*/  @P1 IMAD.HI.U32 R11, R14, c[0x0][0x4ec], RZ ;  /* 0x00013b000e0b1a27 */ /* 0x000fe200078e00ff */
[----:B------:R-:W-:Y:S01]  /*16050*/  SHF.R.U32.HI R12, RZ, 0x3, R12 ;  /* 0x00000003ff0c7819 */ /* 0x000fe2000001160c */
[----:B------:R-:W-:Y:S01]  /*16060*/  UIMAD UR9, UR9, UR4, URZ ;  /* 0x00000004090972a4 */ /* 0x000fe2000f8e023f */
[----:B------:R-:W-:Y:S01]  /*16070*/  LEA.HI.X R5, R16, c[0x0][0x454], R5, 0x2, P0 ;  /* 0x0001150010057a11 */ /* 0x000fe200000f1405 */
[--C-:B------:R-:W-:Y:S01]  /*16080*/  IMAD.MOV.U32 R13, RZ, RZ, R14.reuse ;  /* 0x000000ffff0d7224 */ /* 0x100fe200078e000e */
[----:B------:R-:W-:Y:S01]  /*16090*/  @P1 SHF.R.U32.HI R13, RZ, c[0x0][0x4f0], R11 ;  /* 0x00013c00ff0d1a19 */ /* 0x000fe2000001160b */
[----:B------:R-:W-:Y:S01]  /*160a0*/  UIMAD UR5, UR19, UR5, UR9 ;  /* 0x00000005130572a4 */ /* 0x000fe2000f8e0209 */
[----:B------:R-:W-:Y:S01]  /*160b0*/  LOP3.LUT R12, R10, R12, RZ, 0x3c, !PT ;  /* 0x0000000c0a0c7212 */ /* 0x000fe200078e3cff */
[----:B------:R-:W-:Y:S01]  /*160c0*/  SHFL.IDX PT, R11, R5, RZ, 0x1c1f ;  /* 0x001c1fff050b7589 */ /* 0x000fe200000e0000 */
[----:B------:R-:W-:Y:S01]  /*160d0*/  UIMAD.WIDE.U32 UR14, UR19, UR4, UR14 ;  /* 0x00000004130e72a5 */ /* 0x000fe2000f8e000e */
[--C-:B------:R-:W-:Y:S01]  /*160e0*/  IMAD.MOV R15, RZ, RZ, -R13.reuse ;  /* 0x000000ffff0f7224 */ /* 0x100fe200078e0a0d */
[----:B------:R-:W-:Y:S01]  /*160f0*/  SHF.R.S32.HI R16, RZ, 0x1f, R13 ;  /* 0x0000001fff107819 */ /* 0x000fe2000001140d */
[----:B------:R-:W1:Y:S01]  /*16100*/  SHFL.IDX PT, R10, R4, RZ, 0x1c1f ;  /* 0x001c1fff040a7589 */ /* 0x000e6200000e0000 */
[----:B------:R-:W-:Y:S01]  /*16110*/  UIADD3 UR5, UR15, UR5, URZ ;  /* 0x000000050f057290 */ /* 0x000fe2000fffe03f */
[----:B------:R-:W-:Y:S01]  /*16120*/  IMAD R15, R15, c[0x0][0x4e8], R14 ;  /* 0x00013a000f0f7a24 */ /* 0x000fe200078e020e */
[C---:B------:R-:W-:Y:S01]  /*16130*/  IADD3 R14, R9.reuse, 0x8, RZ ;  /* 0x00000008090e7810 */ /* 0x040fe20007ffe0ff */
[----:B------:R-:W-:Y:S01]  /*16140*/  SHFL.IDX PT, R4, R4, 0x1, 0x1c1f ;  /* 0x003c1f0004047f89 */ /* 0x000fe200000e0000 */
[----:B------:R-:W-:Y:S01]  /*16150*/  IMAD.U32 R19, RZ, RZ, UR15 ;  /* 0x0000000fff137e24 */ /* 0x000fe2000f8e00ff */
[-C--:B------:R-:W-:Y:S01]  /*16160*/  ISETP.GE.OR P1, PT, R9, R2.reuse, P2 ;  /* 0x000000020900720c */ /* 0x080fe20001726670 */
[----:B------:R-:W-:Y:S01]  /*16170*/  IMAD.U32 R18, RZ, RZ, UR14 ;  /* 0x0000000eff127e24 */ /* 0x000fe2000f8e00ff */
[----:B------:R-:W2:Y:S01]  /*16180*/  SHFL.IDX PT, R5, R5, 0x1, 0x1c1f ;  /* 0x003c1f0005057f89 */ /* 0x000ea200000e0000 */
[----:B------:R-:W-:Y:S01]  /*16190*/  IMAD.U32 R19, RZ, RZ, UR5 ;  /* 0x00000005ff137e24 */ /* 0x000fe2000f8e00ff */
[----:B------:R-:W-:Y:S01]  /*161a0*/  ISETP.GE.OR P0, PT, R14, R2, P2 ;  /* 0x000000020e00720c */ /* 0x000fe20001706670 */
[----:B------:R-:W-:Y:S01]  /*161b0*/  IMAD R16, R16, c[0x0][0x3e0], RZ ;  /* 0x0000f80010107a24 */ /* 0x000fe200078e02ff */
[----:B------:R-:W-:Y:S01]  /*161c0*/  SHF.R.S32.HI R9, RZ, 0x1f, R15 ;  /* 0x0000001fff097819 */ /* 0x000fe2000001140f */
[----:B------:R-:W-:Y:S01]  /*161d0*/  IMAD.WIDE.U32 R18, R13, c[0x0][0x3e0], R18 ;  /* 0x0000f8000d127a25 */ /* 0x000fe200078e0012 */
[----:B------:R-:W-:-:S02]  /*161e0*/  LOP3.LUT R6, R12, 0x7ffffe00, R6, 0xf8, !PT ;  /* 0x7ffffe000c067812 */ /* 0x000fc400078ef806 */
[----:B------:R-:W-:Y:S01]  /*161f0*/  IADD3 R37, R0, 0x40, RZ ;  /* 0x0000004000257810 */ /* 0x000fe20007ffe0ff */
[----:B------:R-:W-:Y:S02]  /*16200*/  IMAD R16, R13, c[0x0][0x3e4], R16 ;  /* 0x0000f9000d107a24 */ /* 0x000fe400078e0210 */
[----:B------:R-:W-:Y:S02]  /*16210*/  IMAD R9, R9, c[0x0][0x3d8], RZ ;  /* 0x0000f60009097a24 */ /* 0x000fe400078e02ff */
[----:B------:R-:W-:Y:S02]  /*16220*/  IMAD.IADD R19, R19, 0x1, R16 ;  /* 0x0000000113137824 */ /* 0x000fe400078e0210 */
[----:B------:R-:W-:Y:S01]  /*16230*/  IMAD.SHL.U32 R16, R6, 0x2, RZ ;  /* 0x0000000206107824 */ /* 0x000fe200078e00ff */
[----:B-1----:R1:W-:Y:S01]  /*16240*/  @!P1 ST.E [R10.64], R7 ;  /* 0x000000070a009985 */ /* 0x0023e2000c10190c */
[C---:B------:R-:W-:Y:S02]  /*16250*/  IMAD R17, R15.reuse, c[0x0][0x3dc], R9 ;  /* 0x0000f7000f117a24 */ /* 0x040fe400078e0209 */
[----:B------:R-:W-:-:S04]  /*16260*/  IMAD.WIDE.U32 R38, R15, c[0x0][0x3d8], R18 ;  /* 0x0000f6000f267a25 */ /* 0x000fc800078e0012 */
[----:B------:R-:W-:Y:S01]  /*16270*/  IMAD.IADD R17, R39, 0x1, R17 ;  /* 0x0000000127117824 */ /* 0x000fe200078e0211 */
[----:B--2---:R1:W-:Y:S01]  /*16280*/  @!P0 ST.E [R4.64], R8 ;  /* 0x0000000804008985 */ /* 0x0043e2000c10190c */
[----:B------:R-:W-:Y:S01]  /*16290*/  LEA R39, P0, R38, c[0x0][0x380], 0x1 ;  /* 0x0000e00026277a11 */ /* 0x000fe200078008ff */
[----:B------:R-:W-:Y:S02]  /*162a0*/  IMAD R36, R36, 0x80, R3 ;  /* 0x0000008024247824 */ /* 0x000fe400078e0203 */
[----:B------:R1:W2:Y:S01]  /*162b0*/  LDS.128 R28, [R16+0x1080] ;  /* 0x00108000101c7984 */ /* 0x0002a20000000c00 */
[----:B------:R-:W-:Y:S02]  /*162c0*/  LEA.HI.X R38, R38, c[0x0][0x384], R17, 0x1, P0 ;  /* 0x0000e10026267a11 */ /* 0x000fe400000f0c11 */
[----:B------:R-:W-:Y:S01]  /*162d0*/  ISETP.GE.AND P0, PT, R36, R2, PT ;  /* 0x000000022400720c */ /* 0x000fe20003f06270 */
[----:B------:R1:W3:Y:S04]  /*162e0*/  LDS.128 R24, [R16+0x2080] ;  /* 0x0020800010187984 */ /* 0x0002e80000000c00 */
        /* <DEDUP_REMOVED lines=18> */
.L_x_144:
[----:B------:R-:W-:Y:S05]  /*16410*/  BSYNC B0 ;  /* 0x0000000000007941 */ /* 0x000fea0003800000 */
.L_x_143:
        /* <DEDUP_REMOVED lines=15> */
.L_x_146:
[----:B------:R-:W-:Y:S05]  /*16510*/  BSYNC B0 ;  /* 0x0000000000007941 */ /* 0x000fea0003800000 */
.L_x_145:
        /* <DEDUP_REMOVED lines=15> */
.L_x_148:
[----:B------:R-:W-:Y:S05]  /*16610*/  BSYNC B0 ;  /* 0x0000000000007941 */ /* 0x000fea0003800000 */
.L_x_147:
        /* <DEDUP_REMOVED lines=16> */
.L_x_141:
        /* <DEDUP_REMOVED lines=10> */
[----:B------:R-:W2:Y:S01]  /*167c0*/  @P0 LDG.E R0, [R4.64] ;  /* 0x0000000c04000981 */ /* 0x000ea2000c1e1900 */
        /* <DEDUP_REMOVED lines=20> */
.L_x_149:
        /* <DEDUP_REMOVED lines=43> */
.L_x_151:
[----:B------:R-:W-:Y:S05]  /*16bc0*/  BSYNC B0 ;  /* 0x0000000000007941 */ /* 0x000fea0003800000 */
.L_x_150:
        /* <DEDUP_REMOVED lines=63> */
.L_x_153:
[----:B------:R-:W-:Y:S05]  /*16fc0*/  BSYNC B0 ;  /* 0x0000000000007941 */ /* 0x000fea0003800000 */
.L_x_152:
        /* <DEDUP_REMOVED lines=15> */
.L_x_155:
[----:B------:R-:W-:Y:S05]  /*170c0*/  BSYNC B0 ;  /* 0x0000000000007941 */ /* 0x000fea0003800000 */
.L_x_154:
        /* <DEDUP_REMOVED lines=15> */
.L_x_157:
[----:B------:R-:W-:Y:S05]  /*171c0*/  BSYNC B0 ;  /* 0x0000000000007941 */ /* 0x000fea0003800000 */
.L_x_156:
        /* <DEDUP_REMOVED lines=16> */
.L_x_158:
        /* <DEDUP_REMOVED lines=11> */
.L_x_2167:


//--------------------- .text._ZN7cutlass13device_kernelIN5flash19enable_sm80_to_sm89INS1_16FlashAttnFwdSm80INS1_25CollectiveMainloopFwdSm80ILi8ELi1ELb1EN4cute5tupleIJNS5_1CILi128EEENS7_ILi96EEES8_EEELi128ENS_6half_tEfNS_4arch4Sm80ELb0ELb1ELb1ELb0ELb1ELb0ELb1ELb0EEENS1_21CollectiveEpilogueFwdINS6_IJS8_S8_S9_EEENS6_IJNS7_ILi1EEESH_SH_EEESB_SD_Li256ELb0ELb1ELb0ELb0EEENS1_19SingleTileSchedulerILb0ELb0ELb1ELi128EEEEEEEEEvNT_6ParamsE --------------------------
	.section	.text._ZN7cutlass13device_kernelIN5flash19enable_sm80_to_sm89INS1_16FlashAttnFwdSm80INS1_25CollectiveMainloopFwdSm80ILi8ELi1ELb1EN4cute5tupleIJNS5_1CILi128EEENS7_ILi96EEES8_EEELi128ENS_6half_tEfNS_4arch4Sm80ELb0ELb1ELb1ELb0ELb1ELb0ELb1ELb0EEENS1_21CollectiveEpilogueFwdINS6_IJS8_S8_S9_EEENS6_IJNS7_ILi1EEESH_SH_EEESB_SD_Li256ELb0ELb1ELb0ELb0EEENS1_19SingleTileSchedulerILb0ELb0ELb1ELi128EEEEEEEEEvNT_6ParamsE,"ax",@progbits
	.sectioninfo	@"SHI_REGISTERS=255"
	.align	128
.text._ZN7cutlass13device_kernelIN5flash19enable_sm80_to_sm89INS1_16FlashAttnFwdSm80INS1_25CollectiveMainloopFwdSm80ILi8ELi1ELb1EN4cute5tupleIJNS5_1CILi128EEENS7_ILi96EEES8_EEELi128ENS_6half_tEfNS_4arch4Sm80ELb0ELb1ELb1ELb0ELb1ELb0ELb1ELb0EEENS1_21CollectiveEpilogueFwdINS6_IJS8_S8_S9_EEENS6_IJNS7_ILi1EEESH_SH_EEESB_SD_Li256ELb0ELb1ELb0ELb0EEENS1_19SingleTileSchedulerILb0ELb0ELb1ELi128EEEEEEEEEvNT_6ParamsE:
        .type           _ZN7cutlass13device_kernelIN5flash19enable_sm80_to_sm89INS1_16FlashAttnFwdSm80INS1_25CollectiveMainloopFwdSm80ILi8ELi1ELb1EN4cute5tupleIJNS5_1CILi128EEENS7_ILi96EEES8_EEELi128ENS_6half_tEfNS_4arch4Sm80ELb0ELb1ELb1ELb0ELb1ELb0ELb1ELb0EEENS1_21CollectiveEpilogueFwdINS6_IJS8_S8_S9_EEENS6_IJNS7_ILi1EEESH_SH_EEESB_SD_Li256ELb0ELb1ELb0ELb0EEENS1_19SingleTileSchedulerILb0ELb0ELb1ELi128EEEEEEEEEvNT_6ParamsE,@function
        .size           _ZN7cutlass13device_kernelIN5flash19enable_sm80_to_sm89INS1_16FlashAttnFwdSm80INS1_25CollectiveMainloopFwdSm80ILi8ELi1ELb1EN4cute5tupleIJNS5_1CILi128EEENS7_ILi96EEES8_EEELi128ENS_6half_tEfNS_4arch4Sm80ELb0ELb1ELb1ELb0ELb1ELb0ELb1ELb0EEENS1_21CollectiveEpilogueFwdINS6_IJS8_S8_S9_EEENS6_IJNS7_ILi1EEESH_SH_EEESB_SD_Li256ELb0ELb1ELb0ELb0EEENS1_19SingleTileSchedulerILb0ELb0ELb1ELi128EEEEEEEEEvNT_6ParamsE,(.L_x_2168 - _ZN7cutlass13device_kernelIN5flash19enable_sm80_to_sm89INS1_16FlashAttnFwdSm80INS1_25CollectiveMainloopFwdSm80ILi8ELi1ELb1EN4cute5tupleIJNS5_1CILi128EEENS7_ILi96EEES8_EEELi128ENS_6half_tEfNS_4arch4Sm80ELb0ELb1ELb1ELb0ELb1ELb0ELb1ELb0EEENS1_21CollectiveEpilogueFwdINS6_IJS8_S8_S9_EEENS6_IJNS7_ILi1EEESH_SH_EEESB_SD_Li256ELb0ELb1ELb0ELb0EEENS1_19SingleTileSchedulerILb0ELb0ELb1ELi128EEEEEEEEEvNT_6ParamsE)
        .other          _ZN7cutlass13device_kernelIN5flash19enable_sm80_to_sm89INS1_16FlashAttnFwdSm80INS1_25CollectiveMainloopFwdSm80ILi8ELi1ELb1EN4cute5tupleIJNS5_1CILi128EEENS7_ILi96EEES8_EEELi128ENS_6half_tEfNS_4arch4Sm80ELb0ELb1ELb1ELb0ELb1ELb0ELb1ELb0EEENS1_21CollectiveEpilogueFwdINS6_IJS8_S8_S9_EEENS6_IJNS7_ILi1EEESH_SH_EEESB_SD_Li256ELb0ELb1ELb0ELb0EEENS1_19SingleTileSchedulerILb0ELb0ELb1ELi128EEEEEEEEEvNT_6ParamsE,@"STO_CUDA_ENTRY STV_DEFAULT"
_ZN7cutlass13device_kernelIN5flash19enable_sm80_to_sm89INS1_16FlashAttnFwdSm80INS1_25CollectiveMainloopFwdSm80ILi8ELi1ELb1EN4cute5tupleIJNS5_1CILi128EEENS7_ILi96EEES8_EEELi128ENS_6half_tEfNS_4arch4Sm80ELb0ELb1ELb1ELb0ELb1ELb0ELb1ELb0EEENS1_21CollectiveEpilogueFwdINS6_IJS8_S8_S9_EEENS6_IJNS7_ILi1EEESH_SH_EEESB_SD_Li256ELb0ELb1ELb0ELb0EEENS1_19SingleTileSchedulerILb0ELb0ELb1ELi128EEEEEEEEEvNT_6ParamsE:
[----:B------:R-:W-:Y:S02]  /*0000*/  MOV R1, c[0x0][0x28] ;  /* 0x00000a0000017a02 */ /* 0x000fe40000000f00 */
[----:B------:R-:W1:Y:S02]  /*0010*/  S2UR UR19, SR_CTAID.Z ;  /* 0x00000000001379c3 */ /* 0x000e640000002700 */
[----:B-1----:R-:W-:-:S13]  /*0020*/  ISETP.LE.AND P0, PT, RZ, UR19, PT ;  /* 0x00000013ff007c0c */ /* 0x002fda000bf03270 */
[----:B------:R-:W-:Y:S05]  /*0030*/  @!P0 EXIT ;  /* 0x000000000000894d */ /* 0x000fea0003800000 */
[----:B------:R-:W1:Y:S01]  /*0040*/  S2UR UR15, SR_CTAID.X ;  /* 0x00000000000f79c3 */ /* 0x000e620000002500 */
[----:B------:R-:W-:Y:S01]  /*0050*/  ULDC.64 UR4, c[0x0][0x370] ;  /* 0x0000dc0000047ab9 */ /* 0x000fe20000000a00 */
[----:B------:R-:W-:Y:S01]  /*0060*/  IMAD.MOV.U32 R219, RZ, RZ, RZ ;  /* 0x000000ffffdb7224 */ /* 0x000fe200078e00ff */
[----:B------:R-:W-:Y:S02]  /*0070*/  UISETP.NE.U32.AND UP0, UPT, URZ, UR4, UPT ;  /* 0x000000043f00728c */ /* 0x000fe4000bf05070 */
[----:B------:R-:W-:Y:S02]  /*0080*/  ULDC.64 UR6, c[0x0][0x370] ;  /* 0x0000dc0000067ab9 */ /* 0x000fe40000000a00 */
[----:B------:R-:W-:Y:S02]  /*0090*/  UISETP.NE.AND.EX UP0, UPT, URZ, UR5, UPT, UP0 ;  /* 0x000000053f00728c */ /* 0x000fe4000bf05300 */
[----:B------:R-:W-:Y:S02]  /*00a0*/  ULDC UR9, c[0x0][0x2c4] ;  /* 0x0000b10000097ab9 */ /* 0x000fe40000000800 */
[----:B------:R-:W-:-:S02]  /*00b0*/  UISETP.NE.AND UP1, UPT, UR9, 0x1, UPT ;  /* 0x000000010900788c */ /* 0x000fc4000bf25270 */
[----:B------:R-:W-:Y:S01]  /*00c0*/  PLOP3.LUT P0, PT, PT, PT, UP0, 0x80, 0x0 ;  /* 0x000000000000781c */ /* 0x000fe20003f0f008 */
[----:B------:R-:W-:-:S04]  /*00d0*/  ULDC.64 UR42, c[0x0][0x118] ;  /* 0x00004600002a7ab9 */ /* 0x000fc80000000a00 */
[----:B------:R-:W-:Y:S02]  /*00e0*/  @UP0 UMOV UR4, 0x4 ;  /* 0x0000000400040882 */ /* 0x000fe40000000000 */
[----:B------:R-:W-:Y:S02]  /*00f0*/  @UP0 UIMAD.WIDE UR4, UR19, UR4, UR6 ;  /* 0x00000004130402a5 */ /* 0x000fe4000f8e0206 */
[----:B-1----:R-:W-:-:S04]  /*0100*/  USHF.L.U32 UR15, UR15, 0x7, URZ ;  /* 0x000000070f0f7899 */ /* 0x002fc8000800063f */
[----:B------:R-:W-:Y:S01]  /*0110*/  MOV R2, UR4 ;  /* 0x0000000400027c02 */ /* 0x000fe20008000f00 */
[----:B------:R-:W-:Y:S01]  /*0120*/  IMAD.U32 R3, RZ, RZ, UR5 ;  /* 0x00000005ff037e24 */ /* 0x000fe2000f8e00ff */
[----:B------:R-:W-:Y:S02]  /*0130*/  @UP1 UIADD3 UR10, UR15, 0x7f, URZ ;  /* 0x0000007f0f0a1890 */ /* 0x000fe4000fffe03f */
[----:B------:R-:W-:Y:S02]  /*0140*/  ULDC.64 UR4, c[0x0][0x2c8] ;  /* 0x0000b20000047ab9 */ /* 0x000fe40000000a00 */
[----:B------:R-:W-:Y:S01]  /*0150*/  UIMAD.WIDE.U32 UR10, UR10, UR4, URZ ;  /* 0x000000040a0a72a5 */ /* 0x000fe2000f8e003f */
[----:B------:R-:W1:Y:S01]  /*0160*/  S2UR UR12, SR_CTAID.Y ;  /* 0x00000000000c79c3 */ /* 0x000e620000002600 */
[----:B------:R-:W-:Y:S01]  /*0170*/  UIADD3 UR6, UR15, 0x7f, URZ ;  /* 0x0000007f0f067890 */ /* 0x000fe2000fffe03f */
[----:B------:R-:W2:Y:S04]  /*0180*/  S2R R96, SR_TID.X ;  /* 0x0000000000607919 */ /* 0x000ea80000002100 */
[----:B------:R-:W-:Y:S01]  /*0190*/  @UP1 UMOV UR7, UR11 ;  /* 0x0000000b00071c82 */ /* 0x000fe20008000000 */
[----:B------:R3:W5:Y:S01]  /*01a0*/  @P0 LDG.E R219, [R2.64] ;  /* 0x0000002a02db0981 */ /* 0x000762000c1e1900 */
[----:B------:R-:W-:-:S02]  /*01b0*/  @UP1 USHF.R.U32.HI UR6, URZ, UR5, UR7 ;  /* 0x000000053f061299 */ /* 0x000fc40008011607 */
[----:B------:R-:W-:Y:S02]  /*01c0*/  ULDC UR8, c[0x0][0x2ac] ;  /* 0x0000ab0000087ab9 */ /* 0x000fe40000000800 */
[----:B------:R-:W-:Y:S02]  /*01d0*/  UMOV UR7, 0x1 ;  /* 0x0000000100077882 */ /* 0x000fe40000000000 */
[----:B------:R-:W-:Y:S02]  /*01e0*/  ULDC.64 UR4, c[0x0][0x328] ;  /* 0x0000ca0000047ab9 */ /* 0x000fe40000000a00 */
[----:B------:R-:W-:Y:S02]  /*01f0*/  UISETP.LE.AND UP0, UPT, UR7, UR5, UPT ;  /* 0x000000050700728c */ /* 0x000fe4000bf03270 */
[----:B------:R-:W-:Y:S02]  /*0200*/  ULDC UR11, c[0x0][0x1d0] ;  /* 0x00007400000b7ab9 */ /* 0x000fe40000000800 */
[----:B------:R-:W-:-:S02]  /*0210*/  UIMAD UR11, UR8, UR11, URZ ;  /* 0x0000000b080b72a4 */ /* 0x000fc4000f8e023f */
[----:B------:R-:W-:Y:S01]  /*0220*/  PLOP3.LUT P0, PT, PT, PT, UP0, 0x40, 0x0 ;  /* 0x000000000000781c */ /* 0x000fe20003f0e808 */
[----:B------:R-:W-:Y:S02]  /*0230*/  ULDC UR10, c[0x0][0x168] ;  /* 0x00005a00000a7ab9 */ /* 0x000fe40000000800 */
[----:B------:R-:W-:-:S04]  /*0240*/  UIADD3 UR10, UR11, -UR10, UR7 ;  /* 0x8000000a0b0a7290 */ /* 0x000fc8000fffe007 */
[----:B------:R-:W-:Y:S02]  /*0250*/  UIADD3 UR5, UR10, UR6, URZ ;  /* 0x000000060a057290 */ /* 0x000fe4000fffe03f */
[----:B-1----:R-:W-:Y:S02]  /*0260*/  USHF.R.S32.HI UR10, URZ, 0x1f, UR12 ;  /* 0x0000001f3f0a7899 */ /* 0x002fe4000801140c */
[----:B------:R-:W-:Y:S02]  /*0270*/  UIADD3 UR6, UR5, UR4, URZ ;  /* 0x0000000405067290 */ /* 0x000fe4000fffe03f */
[----:B------:R-:W-:Y:S05]  /*0280*/  @P0 BRA `(.L_x_159) ;  /* 0x0000016000000947 */ /* 0x000fea0003800000 */
[----:B--23--:R-:W-:Y:S01]  /*0290*/  ISETP.LT.AND P0, PT, RZ, UR5, PT ;  /* 0x00000005ff007c0c */ /* 0x00cfe2000bf01270 */
[----:B------:R-:W-:-:S12]  /*02a0*/  UIADD3 UR13, UR5, -0x1, URZ ;  /* 0xffffffff050d7890 */ /* 0x000fd8000fffe03f */
[----:B------:R-:W-:Y:S05]  /*02b0*/  @P0 BRA `(.L_x_160) ;  /* 0x0000009000000947 */ /* 0x000fea0003800000 */
[----:B------:R-:W-:Y:S02]  /*02c0*/  ULDC UR4, c[0x0][0x32c] ;  /* 0x0000cb0000047ab9 */ /* 0x000fe40000000800 */
[----:B------:R-:W-:Y:S02]  /*02d0*/  UISETP.NE.AND UP2, UPT, UR7, UR4, UPT ;  /* 0x000000040700728c */ /* 0x000fe4000bf45270 */
[----:B------:R-:W-:-:S03]  /*02e0*/  UIADD3 UR13, -UR5, URZ, URZ ;  /* 0x0000003f050d7290 */ /* 0x000fc6000fffe13f */
[----:B------:R-:W-:Y:S02]  /*02f0*/  ULDC.64 UR4, c[0x0][0x330] ;  /* 0x0000cc0000047ab9 */ /* 0x000fe40000000a00 */
[----:B------:R-:W-:-:S07]  /*0300*/  UIMAD.WIDE.U32 UR16, UR13, UR4, URZ ;  /* 0x000000040d1072a5 */ /* 0x000fce000f8e003f */
[----:B------:R-:W-:Y:S02]  /*0310*/  @UP2 UMOV UR7, UR17 ;  /* 0x0000001100072c82 */ /* 0x000fe40008000000 */
[----:B------:R-:W-:-:S04]  /*0320*/  @UP2 USHF.R.U32.HI UR13, URZ, UR5, UR7 ;  /* 0x000000053f0d2299 */ /* 0x000fc80008011607 */
[----:B------:R-:W-:Y:S01]  /*0330*/  ULOP3.LUT UR13, URZ, UR13, URZ, 0x33, !UPT ;  /* 0x0000000d3f0d7292 */ /* 0x000fe2000f8e333f */
[----:B------:R-:W-:Y:S05]  /*0340*/  BRA `(.L_x_161) ;  /* 0x0000006000007947 */ /* 0x000fea0003800000 */
.L_x_160:
[----:B------:R-:W-:Y:S02]  /*0350*/  ULDC UR4, c[0x0][0x32c] ;  /* 0x0000cb0000047ab9 */ /* 0x000fe40000000800 */
[----:B------:R-:W-:-:S03]  /*0360*/  UISETP.NE.AND UP2, UPT, UR7, UR4, UPT ;  /* 0x000000040700728c */ /* 0x000fc6000bf45270 */
[----:B------:R-:W-:Y:S02]  /*0370*/  ULDC.64 UR4, c[0x0][0x330] ;  /* 0x0000cc0000047ab9 */ /* 0x000fe40000000a00 */
[----:B------:R-:W-:-:S07]  /*0380*/  UIMAD.WIDE.U32 UR16, UR13, UR4, URZ ;  /* 0x000000040d1072a5 */ /* 0x000fce000f8e003f */
[----:B------:R-:W-:Y:S02]  /*0390*/  @UP2 UMOV UR7, UR17 ;  /* 0x0000001100072c82 */ /* 0x000fe40008000000 */
[----:B------:R-:W-:Y:S02]  /*03a0*/  @UP2 USHF.R.U32.HI UR13, URZ, UR5, UR7 ;  /* 0x000000053f0d2299 */ /* 0x000fe40008011607 */
.L_x_161:
[----:B------:R-:W-:Y:S02]  /*03b0*/  ULDC UR4, c[0x0][0x32c] ;  /* 0x0000cb0000047ab9 */ /* 0x000fe40000000800 */
[----:B------:R-:W-:-:S04]  /*03c0*/  UIMAD UR4, UR13, UR4, UR4 ;  /* 0x000000040d0472a4 */ /* 0x000fc8000f8e0204 */
[----:B------:R-:W-:-:S04]  /*03d0*/  UISETP.LT.AND UP2, UPT, UR6, UR4, UPT ;  /* 0x000000040600728c */ /* 0x000fc8000bf41270 */
[----:B------:R-:W-:Y:S02]  /*03e0*/  USEL UR6, UR6, UR4, UP2 ;  /* 0x0000000406067287 */ /* 0x000fe40009000000 */
.L_x_159:
[----:B--23--:R-:W-:Y:S01]  /*03f0*/  UIADD3 UR7, UR11, 0x5f, URZ ;  /* 0x0000005f0b077890 */ /* 0x00cfe2000fffe03f */
[----:B------:R-:W-:Y:S01]  /*0400*/  PLOP3.LUT P0, PT, PT, PT, UP0, 0x40, 0x0 ;  /* 0x000000000000781c */ /* 0x000fe20003f0e808 */
[----:B------:R-:W-:Y:S02]  /*0410*/  ULDC.64 UR4, c[0x0][0x2c8] ;  /* 0x0000b20000047ab9 */ /* 0x000fe40000000a00 */
[----:B------:R-:W-:Y:S02]  /*0420*/  UIMAD.WIDE.U32 UR16, UR15, UR4, URZ ;  /* 0x000000040f1072a5 */ /* 0x000fe4000f8e003f */
[----:B------:R-:W-:Y:S02]  /*0430*/  UIMAD.WIDE UR20, UR7, 0x2aaaaaab, URZ ;  /* 0x2aaaaaab071478a5 */ /* 0x000fe4000f8e023f */
[----:B------:R-:W-:Y:S02]  /*0440*/  UIADD3 UR6, UR6, 0x5f, URZ ;  /* 0x0000005f06067890 */ /* 0x000fe4000fffe03f */
[----:B------:R-:W-:-:S02]  /*0450*/  UMOV UR4, UR15 ;  /* 0x0000000f00047c82 */ /* 0x000fc40008000000 */
[----:B------:R-:W-:Y:S02]  /*0460*/  UIMAD.WIDE UR6, UR6, 0x2aaaaaab, URZ ;  /* 0x2aaaaaab060678a5 */ /* 0x000fe4000f8e023f */
[----:B------:R-:W-:Y:S02]  /*0470*/  @UP1 USHF.R.U32.HI UR4, URZ, UR5, UR17 ;  /* 0x000000053f041299 */ /* 0x000fe40008011611 */
[----:B------:R-:W-:Y:S02]  /*0480*/  USHF.R.U32.HI UR6, URZ, 0x1f, UR7 ;  /* 0x0000001f3f067899 */ /* 0x000fe40008011607 */
[----:B------:R-:W-:Y:S02]  /*0490*/  UMOV UR17, UR21 ;  /* 0x0000001500117c82 */ /* 0x000fe40008000000 */
[----:B------:R-:W-:Y:S02]  /*04a0*/  USHF.R.U32.HI UR13, URZ, 0x1f, UR17 ;  /* 0x0000001f3f0d7899 */ /* 0x000fe40008011611 */
[----:B------:R-:W-:-:S02]  /*04b0*/  ULDC UR14, c[0x0][0x168] ;  /* 0x00005a00000e7ab9 */ /* 0x000fc40000000800 */
[----:B------:R-:W-:Y:S02]  /*04c0*/  UIADD3 UR14, UR11, -UR14, URZ ;  /* 0x8000000e0b0e7290 */ /* 0x000fe4000fffe03f */
[----:B------:R-:W-:Y:S02]  /*04d0*/  ULEA.HI.SX32 UR13, UR17, UR13, 0x1c ;  /* 0x0000000d110d7291 */ /* 0x000fe4000f8fe23f */
[----:B------:R-:W-:Y:S02]  /*04e0*/  ULEA.HI.SX32 UR7, UR7, UR6, 0x1c ;  /* 0x0000000607077291 */ /* 0x000fe4000f8fe23f */
[----:B------:R-:W-:Y:S02]  /*04f0*/  UIADD3 UR4, UR14, UR4, URZ ;  /* 0x000000040e047290 */ /* 0x000fe4000fffe03f */
[----:B------:R-:W-:Y:S02]  /*0500*/  UISETP.LT.AND UP2, UPT, UR13, UR7, UPT ;  /* 0x000000070d00728c */ /* 0x000fe4000bf41270 */
[----:B------:R-:W-:-:S02]  /*0510*/  ULDC UR5, c[0x0][0x324] ;  /* 0x0000c90000057ab9 */ /* 0x000fc40000000800 */
[----:B------:R-:W-:Y:S02]  /*0520*/  UIADD3 UR6, UR4, -UR5, URZ ;  /* 0x8000000504067290 */ /* 0x000fe4000fffe03f */
[----:B------:R-:W-:Y:S01]  /*0530*/  USEL UR7, UR13, UR7, UP2 ;  /* 0x000000070d077287 */ /* 0x000fe20009000000 */
[----:B------:R-:W-:Y:S05]  /*0540*/  @P0 BRA `(.L_x_162) ;  /* 0x0000015000000947 */ /* 0x000fea0003800000 */
[----:B------:R-:W-:Y:S02]  /*0550*/  UMOV UR13, UR4 ;  /* 0x00000004000d7c82 */ /* 0x000fe40008000000 */
[----:B------:R-:W-:-:S06]  /*0560*/  UISETP.GT.AND UP2, UPT, UR13, -0x1, UPT ;  /* 0xffffffff0d00788c */ /* 0x000fcc000bf44270 */
[----:B------:R-:W-:-:S13]  /*0570*/  PLOP3.LUT P0, PT, PT, PT, UP2, 0x80, 0x0 ;  /* 0x000000000000781c */ /* 0x000fda0003f0f028 */
[----:B------:R-:W-:Y:S05]  /*0580*/  @P0 BRA `(.L_x_163) ;  /* 0x0000008000000947 */ /* 0x000fea0003800000 */
[----:B------:R-:W-:Y:S02]  /*0590*/  ULDC UR4, c[0x0][0x32c] ;  /* 0x0000cb0000047ab9 */ /* 0x000fe40000000800 */
[----:B------:R-:W-:Y:S02]  /*05a0*/  UISETP.NE.AND UP2, UPT, UR4, 0x1, UPT ;  /* 0x000000010400788c */ /* 0x000fe4000bf45270 */
[----:B------:R-:W-:Y:S02]  /*05b0*/  ULOP3.LUT UR13, URZ, UR13, URZ, 0x33, !UPT ;  /* 0x0000000d3f0d7292 */ /* 0x000fe4000f8e333f */
[----:B------:R-:W-:Y:S02]  /*05c0*/  ULDC.64 UR4, c[0x0][0x330] ;  /* 0x0000cc0000047ab9 */ /* 0x000fe40000000a00 */
[----:B------:R-:W-:-:S05]  /*05d0*/  UIMAD.WIDE.U32 UR16, UR13, UR4, URZ ;  /* 0x000000040d1072a5 */ /* 0x000fca000f8e003f */
[----:B------:R-:W-:-:S04]  /*05e0*/  @UP2 USHF.R.U32.HI UR13, URZ, UR5, UR17 ;  /* 0x000000053f0d2299 */ /* 0x000fc80008011611 */
[----:B------:R-:W-:Y:S01]  /*05f0*/  ULOP3.LUT UR13, URZ, UR13, URZ, 0x33, !UPT ;  /* 0x0000000d3f0d7292 */ /* 0x000fe2000f8e333f */
[----:B------:R-:W-:Y:S05]  /*0600*/  BRA `(.L_x_164) ;  /* 0x0000005000007947 */ /* 0x000fea0003800000 */
.L_x_163:
[----:B------:R-:W-:Y:S02]  /*0610*/  ULDC UR4, c[0x0][0x32c] ;  /* 0x0000cb0000047ab9 */ /* 0x000fe40000000800 */
[----:B------:R-:W-:-:S03]  /*0620*/  UISETP.NE.AND UP2, UPT, UR4, 0x1, UPT ;  /* 0x000000010400788c */ /* 0x000fc6000bf45270 */
[----:B------:R-:W-:Y:S02]  /*0630*/  ULDC.64 UR4, c[0x0][0x330] ;  /* 0x0000cc0000047ab9 */ /* 0x000fe40000000a00 */
[----:B------:R-:W-:-:S06]  /*0640*/  UIMAD.WIDE.U32 UR16, UR13, UR4, URZ ;  /* 0x000000040d1072a5 */ /* 0x000fcc000f8e003f */
[----:B------:R-:W-:Y:S02]  /*0650*/  @UP2 USHF.R.U32.HI UR13, URZ, UR5, UR17 ;  /* 0x000000053f0d2299 */ /* 0x000fe40008011611 */
.L_x_164:
[----:B------:R-:W-:Y:S02]  /*0660*/  ULDC UR4, c[0x0][0x32c] ;  /* 0x0000cb0000047ab9 */ /* 0x000fe40000000800 */
[----:B------:R-:W-:-:S04]  /*0670*/  UIMAD UR4, UR13, UR4, URZ ;  /* 0x000000040d0472a4 */ /* 0x000fc8000f8e023f */
[----:B------:R-:W-:-:S04]  /*0680*/  UISETP.LT.AND UP2, UPT, UR6, UR4, UPT ;  /* 0x000000040600728c */ /* 0x000fc8000bf41270 */
[----:B------:R-:W-:-:S04]  /*0690*/  USEL UR6, UR6, UR4, !UP2 ;  /* 0x0000000406067287 */ /* 0x000fc8000d000000 */
.L_x_162:
[----:B------:R-:W-:Y:S01]  /*06a0*/  UIMAD.WIDE UR4, UR6, 0x2aaaaaab, URZ ;  /* 0x2aaaaaab060478a5 */ /* 0x000fe2000f8e023f */
[----:B------:R-:W-:Y:S01]  /*06b0*/  PLOP3.LUT P2, PT, PT, PT, PT, 0x80, 0x0 ;  /* 0x000000000000781c */ /* 0x000fe20003f4f070 */
[----:B------:R-:W-:Y:S01]  /*06c0*/  CS2R R66, SRZ ;  /* 0x0000000000427805 */ /* 0x000fe2000001ff00 */
[----:B------:R-:W-:Y:S01]  /*06d0*/  IMAD.MOV.U32 R5, RZ, RZ, RZ ;  /* 0x000000ffff057224 */ /* 0x000fe200078e00ff */
[----:B------:R-:W-:Y:S01]  /*06e0*/  USHF.R.U32.HI UR4, URZ, 0x1f, UR5 ;  /* 0x0000001f3f047899 */ /* 0x000fe20008011605 */
[----:B------:R-:W-:Y:S01]  /*06f0*/  IMAD.MOV.U32 R64, RZ, RZ, RZ ;  /* 0x000000ffff407224 */ /* 0x000fe200078e00ff */
[----:B------:R-:W-:Y:S01]  /*0700*/  CS2R R62, SRZ ;  /* 0x00000000003e7805 */ /* 0x000fe2000001ff00 */
[----:B------:R-:W-:Y:S01]  /*0710*/  CS2R R60, SRZ ;  /* 0x00000000003c7805 */ /* 0x000fe2000001ff00 */
[----:B------:R-:W-:Y:S01]  /*0720*/  ULEA.HI.SX32 UR4, UR5, UR4, 0x1c ;  /* 0x0000000405047291 */ /* 0x000fe2000f8fe23f */
[----:B------:R-:W-:Y:S01]  /*0730*/  CS2R R58, SRZ ;  /* 0x00000000003a7805 */ /* 0x000fe2000001ff00 */
[----:B------:R-:W-:Y:S01]  /*0740*/  CS2R R56, SRZ ;  /* 0x0000000000387805 */ /* 0x000fe2000001ff00 */
[----:B------:R-:W-:Y:S01]  /*0750*/  CS2R R54, SRZ ;  /* 0x0000000000367805 */ /* 0x000fe2000001ff00 */
[----:B------:R-:W-:Y:S01]  /*0760*/  UISETP.LT.AND UP2, UPT, URZ, UR4, UPT ;  /* 0x000000043f00728c */ /* 0x000fe2000bf41270 */
[----:B------:R-:W-:Y:S01]  /*0770*/  CS2R R52, SRZ ;  /* 0x0000000000347805 */ /* 0x000fe2000001ff00 */
[----:B------:R-:W-:Y:S01]  /*0780*/  CS2R R70, SRZ ;  /* 0x0000000000467805 */ /* 0x000fe2000001ff00 */
[----:B------:R-:W-:Y:S01]  /*0790*/  CS2R R68, SRZ ;  /* 0x0000000000447805 */ /* 0x000fe2000001ff00 */
[----:B------:R-:W-:Y:S01]  /*07a0*/  USEL UR6, URZ, UR4, !UP2 ;  /* 0x000000043f067287 */ /* 0x000fe2000d000000 */
[----:B------:R-:W-:Y:S01]  /*07b0*/  CS2R R74, SRZ ;  /* 0x00000000004a7805 */ /* 0x000fe2000001ff00 */
[----:B------:R-:W-:Y:S01]  /*07c0*/  CS2R R72, SRZ ;  /* 0x0000000000487805 */ /* 0x000fe2000001ff00 */
[----:B------:R-:W-:Y:S01]  /*07d0*/  CS2R R78, SRZ ;  /* 0x00000000004e7805 */ /* 0x000fe2000001ff00 */
[----:B------:R-:W-:Y:S01]  /*07e0*/  UISETP.GT.AND UP2, UPT, UR7, UR6, UPT ;  /* 0x000000060700728c */ /* 0x000fe2000bf44270 */
[----:B------:R-:W-:Y:S01]  /*07f0*/  CS2R R76, SRZ ;  /* 0x00000000004c7805 */ /* 0x000fe2000001ff00 */
[----:B------:R-:W-:Y:S01]  /*0800*/  CS2R R82, SRZ ;  /* 0x0000000000527805 */ /* 0x000fe2000001ff00 */
[----:B------:R-:W-:Y:S01]  /*0810*/  CS2R R80, SRZ ;  /* 0x0000000000507805 */ /* 0x000fe2000001ff00 */
[----:B------:R-:W-:Y:S01]  /*0820*/  CS2R R86, SRZ ;  /* 0x0000000000567805 */ /* 0x000fe2000001ff00 */
[----:B------:R-:W-:Y:S01]  /*0830*/  CS2R R84, SRZ ;  /* 0x0000000000547805 */ /* 0x000fe2000001ff00 */
[----:B------:R-:W-:Y:S01]  /*0840*/  PLOP3.LUT P0, PT, PT, PT, UP2, 0x80, 0x0 ;  /* 0x000000000000781c */ /* 0x000fe20003f0f028 */
[----:B------:R-:W-:Y:S01]  /*0850*/  CS2R R90, SRZ ;  /* 0x00000000005a7805 */ /* 0x000fe2000001ff00 */
[----:B------:R-:W-:Y:S01]  /*0860*/  CS2R R88, SRZ ;  /* 0x0000000000587805 */ /* 0x000fe2000001ff00 */
[----:B------:R-:W-:Y:S01]  /*0870*/  CS2R R94, SRZ ;  /* 0x00000000005e7805 */ /* 0x000fe2000001ff00 */
[----:B------:R-:W-:Y:S01]  /*0880*/  CS2R R92, SRZ ;  /* 0x00000000005c7805 */ /* 0x000fe2000001ff00 */
        /* <DEDUP_REMOVED lines=23> */
[----:B------:R-:W-:Y:S01]  /*0a00*/  UMOV UR18, 0x60 ;  /* 0x0000006000127882 */ /* 0x000fe20000000000 */
[----:B------:R-:W-:Y:S01]  /*0a10*/  IMAD.MOV.U32 R0, RZ, RZ, c[0x0][0x2b8] ;  /* 0x0000ae00ff007624 */ /* 0x000fe200078e00ff */
[----:B------:R-:W-:Y:S01]  /*0a20*/  ULDC.64 UR4, c[0x0][0x2b0] ;  /* 0x0000ac0000047ab9 */ /* 0x000fe20000000a00 */
[----:B------:R-:W-:Y:S01]  /*0a30*/  LEA.HI R4, R99, R96, RZ, 0x3 ;  /* 0x0000006063047211 */ /* 0x000fe200078f18ff */
[----:B------:R1:W2:Y:S01]  /*0a40*/  @P0 LDG.E R2, [R2.64] ;  /* 0x0000002a02020981 */ /* 0x0002a2000c1e1900 */
[----:B------:R-:W-:Y:S01]  /*0a50*/  UIMAD UR13, UR7, UR18, -0x60 ;  /* 0xffffffa0070d74a4 */ /* 0x000fe2000f8e0212 */
[----:B------:R-:W-:Y:S01]  /*0a60*/  ISETP.NE.AND P3, PT, R0, 0x1, PT ;  /* 0x000000010000780c */ /* 0x000fe20003f65270 */
[----:B------:R-:W-:Y:S01]  /*0a70*/  IMAD.MOV.U32 R215, RZ, RZ, RZ ;  /* 0x000000ffffd77224 */ /* 0x000fe200078e00ff */
[----:B------:R-:W-:-:S02]  /*0a80*/  LOP3.LUT R19, R4, 0xfffffff8, RZ, 0xc0, !PT ;  /* 0xfffffff804137812 */ /* 0x000fc400078ec0ff */
[----:B------:R-:W-:-:S03]  /*0a90*/  SHF.R.S32.HI R4, RZ, 0x3, R4 ;  /* 0x00000003ff047819 */ /* 0x000fc60000011404 */
[----:B------:R-:W-:-:S04]  /*0aa0*/  IMAD.IADD R19, R96, 0x1, -R19 ;  /* 0x0000000160137824 */ /* 0x000fc800078e0a13 */
[----:B------:R-:W-:-:S05]  /*0ab0*/  IMAD R218, R19, 0x20, R4 ;  /* 0x0000002013da7824 */ /* 0x000fca00078e0204 */
[----:B------:R-:W-:Y:S01]  /*0ac0*/  IADD3 R216, R218, UR13, RZ ;  /* 0x0000000ddad87c10 */ /* 0x000fe2000fffe0ff */
[----:B------:R-:W-:Y:S03]  /*0ad0*/  BAR.SYNC.DEFER_BLOCKING 0x0 ;  /* 0x0000000000007b1d */ /* 0x000fe60000010000 */
[C---:B------:R-:W-:Y:S01]  /*0ae0*/  ISETP.GE.AND P2, PT, R216.reuse, UR11, PT ;  /* 0x0000000bd8007c0c */ /* 0x040fe2000bf46270 */
[----:B-----5:R-:W-:-:S03]  /*0af0*/  IMAD.IADD R216, R216, 0x1, R219 ;  /* 0x00000001d8d87824 */ /* 0x020fc600078e02db */
[----:B------:R-:W-:Y:S01]  /*0b00*/  ISETP.GT.OR P2, PT, R218, 0x5f, P2 ;  /* 0x0000005fda00780c */ /* 0x000fe20001744670 */
[----:B------:R-:W-:-:S04]  /*0b10*/  @P3 IMAD.HI.U32 R0, R216, c[0x0][0x2bc], RZ ;  /* 0x0000af00d8003a27 */ /* 0x000fc800078e00ff */
[----:B-1----:R-:W-:Y:S01]  /*0b20*/  IMAD.MOV.U32 R3, RZ, RZ, R216 ;  /* 0x000000ffff037224 */ /* 0x002fe200078e00d8 */
[----:B------:R-:W-:Y:S01]  /*0b30*/  @P3 SHF.R.U32.HI R3, RZ, c[0x0][0x2c0], R0 ;  /* 0x0000b000ff033a19 */ /* 0x000fe20000011600 */
[----:B------:R-:W-:Y:S01]  /*0b40*/  USHF.R.S32.HI UR20, URZ, 0x1f, UR19 ;  /* 0x0000001f3f147899 */ /* 0x000fe20008011413 */
[----:B--2---:R1:W2:Y:S02]  /*0b50*/  @P0 R2UR UR17, R2 ;  /* 0x00000000021103c2 */ /* 0x0042a400000e0000 */
[----:B--2---:R-:W-:Y:S02]  /*0b60*/  @!UP2 UMOV UR17, UR19 ;  /* 0x000000130011ac82 */ /* 0x004fe40008000000 */
[----:B------:R-:W-:Y:S02]  /*0b70*/  USHF.R.S32.HI UR16, URZ, 0x1f, UR17 ;  /* 0x0000001f3f107899 */ /* 0x000fe40008011411 */
[----:B------:R-:W-:Y:S02]  /*0b80*/  UIMAD.WIDE.U32 UR36, UR17, UR4, URZ ;  /* 0x00000004112472a5 */ /* 0x000fe4000f8e003f */
[----:B------:R-:W-:-:S04]  /*0b90*/  UIMAD UR16, UR16, UR4, URZ ;  /* 0x00000004101072a4 */ /* 0x000fc8000f8e023f */
[----:B------:R-:W-:Y:S01]  /*0ba0*/  UIMAD UR5, UR17, UR5, UR16 ;  /* 0x00000005110572a4 */ /* 0x000fe2000f8e0210 */
[----:B------:R-:W-:Y:S02]  /*0bb0*/  @!P2 IADD3 R5, P1, R3, UR36, RZ ;  /* 0x000000240305ac10 */ /* 0x000fe4000ff3e0ff */
[----:B------:R-:W-:Y:S02]  /*0bc0*/  ULDC.64 UR16, c[0x0][0x1b8] ;  /* 0x00006e0000107ab9 */ /* 0x000fe40000000a00 */
[----:B------:R-:W-:Y:S01]  /*0bd0*/  UIADD3 UR5, UR37, UR5, URZ ;  /* 0x0000000525057290 */ /* 0x000fe2000fffe03f */
[----:B------:R-:W-:-:S05]  /*0be0*/  @!P2 LEA R6, P0, R5, c[0x0][0x2a0], 0x2 ;  /* 0x0000a8000506aa11 */ /* 0x000fca00078010ff */
[----:B------:R-:W-:-:S04]  /*0bf0*/  @!P2 LEA.HI.X.SX32 R0, R3, UR5, 0x1, P1 ;  /* 0x000000050300ac11 */ /* 0x000fc800088f0eff */
[----:B------:R-:W-:-:S05]  /*0c00*/  @!P2 LEA.HI.X R7, R5, c[0x0][0x2a4], R0, 0x2, P0 ;  /* 0x0000a9000507aa11 */ /* 0x000fca00000f1400 */
[----:B------:R2:W3:Y:S01]  /*0c10*/  @!P2 LDG.E R215, [R6.64] ;  /* 0x0000002a06d7a981 */ /* 0x0004e2000c1e1900 */
[----:B------:R-:W-:Y:S01]  /*0c20*/  PLOP3.LUT P1, PT, PT, PT, UP1, 0x80, 0x0 ;  /* 0x000000000000781c */ /* 0x000fe20003f2f018 */
[----:B------:R-:W-:Y:S01]  /*0c30*/  UIMAD UR4, UR10, UR16, URZ ;  /* 0x000000100a0472a4 */ /* 0x000fe2000f8e023f */
[----:B------:R-:W-:Y:S01]  /*0c40*/  PLOP3.LUT P0, PT, PT, PT, UP1, 0x80, 0x0 ;  /* 0x000000000000781c */ /* 0x000fe20003f0f018 */
[----:B------:R-:W-:Y:S01]  /*0c50*/  UIMAD.WIDE.U32 UR22, UR12, UR16, URZ ;  /* 0x000000100c1672a5 */ /* 0x000fe2000f8e003f */
[----:B------:R-:W-:Y:S01]  /*0c60*/  IADD3 R0, R218, UR15, RZ ;  /* 0x0000000fda007c10 */ /* 0x000fe2000fffe0ff */
[----:B------:R-:W-:Y:S01]  /*0c70*/  UIMAD UR4, UR12, UR17, UR4 ;  /* 0x000000110c0472a4 */ /* 0x000fe2000f8e0204 */
[----:B------:R-:W-:Y:S01]  /*0c80*/  IMAD.SHL.U32 R230, R19, 0x8, RZ ;  /* 0x0000000813e67824 */ /* 0x000fe200078e00ff */
[-C--:B------:R-:W-:Y:S01]  /*0c90*/  LEA.HI R217, R99, R96.reuse, RZ, 0x6 ;  /* 0x0000006063d97211 */ /* 0x080fe200078f30ff */
[----:B------:R-:W-:Y:S01]  /*0ca0*/  ULDC.64 UR16, c[0x0][0x1c0] ;  /* 0x0000700000107ab9 */ /* 0x000fe20000000a00 */
[----:B------:R-:W-:Y:S01]  /*0cb0*/  IMAD.MOV R3, RZ, RZ, -R3 ;  /* 0x000000ffff037224 */ /* 0x000fe200078e0a03 */
[----:B------:R-:W-:Y:S01]  /*0cc0*/  UIADD3 UR23, UR23, UR4, URZ ;  /* 0x0000000417177290 */ /* 0x000fe2000fffe03f */
[----:B------:R-:W-:Y:S01]  /*0cd0*/  IADD3 R17, R230, 0x40, RZ ;  /* 0x00000040e6117810 */ /* 0x000fe20007ffe0ff */
[----:B------:R-:W-:Y:S01]  /*0ce0*/  UIMAD UR20, UR20, UR16, URZ ;  /* 0x00000010141472a4 */ /* 0x000fe2000f8e023f */
[----:B-1----:R-:W-:Y:S01]  /*0cf0*/  @P1 IMAD.HI.U32 R2, R0, c[0x0][0x2c8], RZ ;  /* 0x0000b20000021a27 */ /* 0x002fe200078e00ff */
[----:B------:R-:W-:Y:S01]  /*0d00*/  UIMAD.WIDE.U32 UR22, UR19, UR16, UR22 ;  /* 0x00000010131672a5 */ /* 0x000fe2000f8e0016 */
[----:B------:R-:W-:Y:S01]  /*0d10*/  ISETP.GE.AND P5, PT, R230, c[0x0][0x198], PT ;  /* 0x00006600e6007a0c */ /* 0x000fe20003fa6270 */
[----:B------:R-:W-:Y:S01]  /*0d20*/  UIMAD UR17, UR19, UR17, UR20 ;  /* 0x00000011131172a4 */ /* 0x000fe2000f8e0214 */
[----:B------:R-:W-:Y:S01]  /*0d30*/  IMAD R216, R3, c[0x0][0x2b8], R216 ;  /* 0x0000ae0003d87a24 */ /* 0x000fe200078e02d8 */
[----:B------:R-:W-:Y:S01]  /*0d40*/  ULDC UR4, c[0x0][0x168] ;  /* 0x00005a0000047ab9 */ /* 0x000fe20000000800 */
[----:B------:R-:W-:Y:S01]  /*0d50*/  IMAD.SHL.U32 R217, R217, 0x8, RZ ;  /* 0x00000008d9d97824 */ /* 0x000fe200078e00ff */
[----:B------:R-:W-:Y:S01]  /*0d60*/  UIADD3 UR17, UR23, UR17, URZ ;  /* 0x0000001117117290 */ /* 0x000fe2000fffe03f */
[----:B------:R-:W-:Y:S01]  /*0d70*/  IMAD.U32 R9, RZ, RZ, UR23 ;  /* 0x00000017ff097e24 */ /* 0x000fe2000f8e00ff */
[----:B------:R-:W-:Y:S01]  /*0d80*/  UIMAD UR9, UR9, UR4, URZ ;  /* 0x00000004090972a4 */ /* 0x000fe2000f8e023f */
[----:B------:R-:W-:Y:S01]  /*0d90*/  IMAD.U32 R8, RZ, RZ, UR22 ;  /* 0x00000016ff087e24 */ /* 0x000fe2000f8e00ff */
[----:B------:R-:W-:Y:S01]  /*0da0*/  SHF.R.S32.HI R13, RZ, 0x1f, R216 ;  /* 0x0000001fff0d7819 */ /* 0x000fe200000114d8 */
[----:B--2---:R-:W-:Y:S01]  /*0db0*/  IMAD.MOV.U32 R7, RZ, RZ, R0 ;  /* 0x000000ffff077224 */ /* 0x004fe200078e0000 */
[----:B------:R-:W-:Y:S01]  /*0dc0*/  @P0 SHF.R.U32.HI R7, RZ, c[0x0][0x2cc], R2 ;  /* 0x0000b300ff070a19 */ /* 0x000fe20000011602 */
[----:B------:R-:W-:Y:S01]  /*0dd0*/  IMAD.U32 R9, RZ, RZ, UR17 ;  /* 0x00000011ff097e24 */ /* 0x000fe2000f8e00ff */
[----:B------:R-:W-:Y:S01]  /*0de0*/  ISETP.GE.AND P6, PT, R17, c[0x0][0x198], PT ;  /* 0x0000660011007a0c */ /* 0x000fe20003fc6270 */
[----:B------:R-:W-:Y:S01]  /*0df0*/  IMAD.WIDE.U32 R24, R216, c[0x0][0x1e0], RZ ;  /* 0x00007800d8187a25 */ /* 0x000fe200078e00ff */
[--C-:B------:R-:W-:Y:S01]  /*0e00*/  SHF.R.S32.HI R2, RZ, 0x1f, R7.reuse ;  /* 0x0000001fff027819 */ /* 0x100fe20000011407 */
[----:B------:R-:W-:Y:S01]  /*0e10*/  ULDC.64 UR16, c[0x0][0x1e8] ;  /* 0x00007a0000107ab9 */ /* 0x000fe20000000a00 */
[-C--:B------:R-:W-:Y:S01]  /*0e20*/  LEA.HI R214, R99, R96.reuse, RZ, 0x4 ;  /* 0x0000006063d67211 */ /* 0x080fe200078f20ff */
[----:B------:R-:W-:Y:S01]  /*0e30*/  IMAD.MOV R5, RZ, RZ, -R7 ;  /* 0x000000ffff057224 */ /* 0x000fe200078e0a07 */
[----:B------:R-:W-:Y:S01]  /*0e40*/  UIMAD UR4, UR10, UR16, URZ ;  /* 0x000000100a0472a4 */ /* 0x000fe2000f8e023f */
[----:B------:R-:W-:Y:S01]  /*0e50*/  IMAD R2, R2, c[0x0][0x1b0], RZ ;  /* 0x00006c0002027a24 */ /* 0x000fe200078e02ff */
[----:B------:R-:W-:Y:S01]  /*0e60*/  UIMAD.WIDE.U32 UR40, UR12, UR16, URZ ;  /* 0x000000100c2872a5 */ /* 0x000fe2000f8e003f */
[----:B------:R-:W-:Y:S01]  /*0e70*/  IMAD R5, R5, c[0x0][0x2c4], R0 ;  /* 0x0000b10005057a24 */ /* 0x000fe200078e0200 */
[----:B------:R-:W-:Y:S01]  /*0e80*/  UIMAD UR4, UR12, UR17, UR4 ;  /* 0x000000110c0472a4 */ /* 0x000fe2000f8e0204 */
[C---:B------:R-:W-:Y:S01]  /*0e90*/  IMAD.WIDE.U32 R8, R7.reuse, c[0x0][0x1b0], R8 ;  /* 0x00006c0007087a25 */ /* 0x040fe200078e0008 */
[----:B------:R-:W-:Y:S01]  /*0ea0*/  SHF.R.S32.HI R15, RZ, 0x4, R214 ;  /* 0x00000004ff0f7819 */ /* 0x000fe200000114d6 */
[----:B------:R-:W-:Y:S01]  /*0eb0*/  ULDC.64 UR16, c[0x0][0x210] ;  /* 0x0000840000107ab9 */ /* 0x000fe20000000a00 */
[----:B------:R-:W-:Y:S01]  /*0ec0*/  SHF.R.S32.HI R0, RZ, 0x1f, R5 ;  /* 0x0000001fff007819 */ /* 0x000fe20000011405 */
[----:B------:R-:W-:Y:S01]  /*0ed0*/  IMAD R7, R7, c[0x0][0x1b4], R2 ;  /* 0x00006d0007077a24 */ /* 0x000fe200078e0202 */
[----:B------:R-:W-:Y:S01]  /*0ee0*/  LEA.HI R98, R99, R96, RZ, 0x5 ;  /* 0x0000006063627211 */ /* 0x000fe200078f28ff */
[----:B------:R-:W-:-:S02]  /*0ef0*/  UIMAD UR10, UR10, UR16, URZ ;  /* 0x000000100a0a72a4 */ /* 0x000fc4000f8e023f */
[----:B------:R-:W-:Y:S01]  /*0f00*/  IMAD.IADD R9, R9, 0x1, R7 ;  /* 0x0000000109097824 */ /* 0x000fe200078e0207 */
[----:B------:R-:W-:Y:S01]  /*0f10*/  SHF.R.S32.HI R97, RZ, 0x5, R98 ;  /* 0x00000005ff617819 */ /* 0x000fe20000011462 */
[----:B------:R-:W-:Y:S01]  /*0f20*/  IMAD R0, R0, c[0x0][0x1a8], RZ ;  /* 0x00006a0000007a24 */ /* 0x000fe200078e02ff */
[----:B------:R-:W-:Y:S01]  /*0f30*/  UIMAD.WIDE.U32 UR38, UR12, UR16, URZ ;  /* 0x000000100c2672a5 */ /* 0x000fe2000f8e003f */
[C---:B------:R-:W-:Y:S01]  /*0f40*/  IMAD.WIDE.U32 R6, R5.reuse, c[0x0][0x1a8], R8 ;  /* 0x00006a0005067a25 */ /* 0x040fe200078e0008 */
[----:B------:R-:W-:Y:S01]  /*0f50*/  SHF.R.S32.HI R8, RZ, 0x1f, R17 ;  /* 0x0000001fff087819 */ /* 0x000fe20000011411 */
[----:B------:R-:W-:Y:S02]  /*0f60*/  UIMAD UR10, UR12, UR17, UR10 ;  /* 0x000000110c0a72a4 */ /* 0x000fe4000f8e020a */
[----:B------:R-:W-:Y:S01]  /*0f70*/  IMAD R11, R5, c[0x0][0x1ac], R0 ;  /* 0x00006b00050b7a24 */ /* 0x000fe200078e0200 */
[----:B------:R-:W-:Y:S01]  /*0f80*/  LEA R16, P0, R6, c[0x0][0x160], 0x1 ;  /* 0x0000580006107a11 */ /* 0x000fe200078008ff */
[C---:B------:R-:W-:Y:S01]  /*0f90*/  IMAD.SHL.U32 R9, R4.reuse, 0x40, RZ ;  /* 0x0000004004097824 */ /* 0x040fe200078e00ff */
[----:B------:R-:W-:Y:S01]  /*0fa0*/  IADD3 R0, R4, UR15, RZ ;  /* 0x0000000f04007c10 */ /* 0x000fe2000fffe0ff */
[----:B------:R-:W-:Y:S01]  /*0fb0*/  IMAD.IADD R14, R7, 0x1, R11 ;  /* 0x00000001070e7824 */ /* 0x000fe200078e020b */
[----:B------:R-:W-:Y:S01]  /*0fc0*/  LEA.HI R229, R8, R17, RZ, 0x3 ;  /* 0x0000001108e57211 */ /* 0x000fe200078f18ff */
[----:B------:R-:W-:Y:S01]  /*0fd0*/  SHFL.IDX PT, R20, R16, 0x1, 0x181f ;  /* 0x00381f0010147f89 */ /* 0x000fe200000e0000 */
[----:B------:R-:W-:Y:S01]  /*0fe0*/  LOP3.LUT R9, R9, 0x1c0, RZ, 0xc0, !PT ;  /* 0x000001c009097812 */ /* 0x000fe200078ec0ff */
[----:B------:R-:W-:Y:S01]  /*0ff0*/  UIADD3 UR10, UR39, UR10, URZ ;  /* 0x0000000a270a7290 */ /* 0x000fe2000fffe03f */
[----:B------:R-:W-:Y:S01]  /*1000*/  LEA.HI.X R14, R6, c[0x0][0x164], R14, 0x1, P0 ;  /* 0x00005900060e7a11 */ /* 0x000fe200000f0c0e */
[----:B------:R-:W-:Y:S01]  /*1010*/  SHFL.IDX PT, R10, R16, 0x2, 0x181f ;  /* 0x00581f00100a7f89 */ /* 0x000fe200000e0000 */
[----:B------:R-:W-:Y:S01]  /*1020*/  SHF.R.U32.HI R5, RZ, 0x3, R9 ;  /* 0x00000003ff057819 */ /* 0x000fe20000011609 */
[----:B------:R-:W-:Y:S01]  /*1030*/  UIADD3 UR16, UR7, -0x1, URZ ;  /* 0xffffffff07107890 */ /* 0x000fe2000fffe03f */
[----:B------:R-:W-:Y:S01]  /*1040*/  LOP3.LUT R2, R9, 0x38, R230, 0xf8, !PT ;  /* 0x0000003809027812 */ /* 0x000fe200078ef8e6 */
[----:B------:R-:W-:Y:S01]  /*1050*/  SHFL.IDX PT, R6, R16, RZ, 0x181f ;  /* 0x00181fff10067589 */ /* 0x000fe200000e0000 */
[----:B------:R-:W-:Y:S01]  /*1060*/  ISETP.GE.AND P0, PT, R0, UR9, PT ;  /* 0x0000000900007c0c */ /* 0x000fe2000bf06270 */
[----:B------:R-:W-:Y:S01]  /*1070*/  UISETP.GT.AND UP2, UPT, UR16, UR6, UPT ;  /* 0x000000061000728c */ /* 0x000fe2000bf44270 */
[----:B------:R-:W-:Y:S01]  /*1080*/  LOP3.LUT R2, R2, R5, RZ, 0x3c, !PT ;  /* 0x0000000502027212 */ /* 0x000fe200078e3cff */
[----:B------:R-:W1:Y:S01]  /*1090*/  SHFL.IDX PT, R7, R14, RZ, 0x181f ;  /* 0x00181fff0e077589 */ /* 0x000e6200000e0000 */
[----:B------:R-:W-:-:S02]  /*10a0*/  IADD3 R3, R0, 0x20, RZ ;  /* 0x0000002000037810 */ /* 0x000fc40007ffe0ff */
[----:B------:R-:W-:Y:S01]  /*10b0*/  LOP3.LUT R217, R2, 0xfffffe00, R217, 0xf8, !PT ;  /* 0xfffffe0002d97812 */ /* 0x000fe200078ef8d9 */
[----:B------:R-:W2:Y:S01]  /*10c0*/  SHFL.IDX PT, R21, R14, 0x1, 0x181f ;  /* 0x00381f000e157f89 */ /* 0x000ea200000e0000 */
[----:B------:R-:W-:Y:S01]  /*10d0*/  ISETP.GE.AND P4, PT, R3, UR9, PT ;  /* 0x0000000903007c0c */ /* 0x000fe2000bf86270 */
[----:B------:R-:W-:Y:S01]  /*10e0*/  IMAD R3, R13, c[0x0][0x1e0], RZ ;  /* 0x000078000d037a24 */ /* 0x000fe200078e02ff */
[----:B------:R-:W-:Y:S01]  /*10f0*/  IADD3 R2, R0, 0x40, RZ ;  /* 0x0000004000027810 */ /* 0x000fe20007ffe0ff */
[----:B------:R-:W-:Y:S01]  /*1100*/  IMAD.SHL.U32 R217, R217, 0x2, RZ ;  /* 0x00000002d9d97824 */ /* 0x000fe200078e00ff */
[----:B------:R-:W-:Y:S01]  /*1110*/  LOP3.LUT R229, R229, 0xfffffff8, RZ, 0xc0, !PT ;  /* 0xfffffff8e5e57812 */ /* 0x000fe200078ec0ff */
[----:B------:R-:W-:Y:S01]  /*1120*/  IMAD R3, R216, c[0x0][0x1e4], R3 ;  /* 0x00007900d8037a24 */ /* 0x000fe200078e0203 */
[----:B------:R-:W-:Y:S01]  /*1130*/  IADD3 R0, R0, 0x60, RZ ;  /* 0x0000006000007810 */ /* 0x000fe20007ffe0ff */
[----:B------:R-:W4:Y:S01]  /*1140*/  SHFL.IDX PT, R11, R14, 0x2, 0x181f ;  /* 0x00581f000e0b7f89 */ /* 0x000f2200000e0000 */
[----:B------:R-:W-:Y:S01]  /*1150*/  ISETP.GE.AND P2, PT, R2, UR9, PT ;  /* 0x0000000902007c0c */ /* 0x000fe2000bf46270 */
[----:B------:R-:W-:Y:S01]  /*1160*/  IMAD.IADD R25, R25, 0x1, R3 ;  /* 0x0000000119197824 */ /* 0x000fe200078e0203 */
[----:B------:R-:W-:Y:S01]  /*1170*/  ISETP.GE.AND P1, PT, R0, UR9, PT ;  /* 0x0000000900007c0c */ /* 0x000fe2000bf26270 */
[----:B------:R-:W-:Y:S01]  /*1180*/  UIADD3 UR9, UR41, UR4, URZ ;  /* 0x0000000429097290 */ /* 0x000fe2000fffe03f */
[----:B------:R-:W-:Y:S01]  /*1190*/  SHF.R.S32.HI R232, RZ, 0x1f, R229 ;  /* 0x0000001fffe87819 */ /* 0x000fe200000114e5 */
[----:B------:R-:W-:Y:S01]  /*11a0*/  UIMAD UR4, UR7, -0x60, UR18 ;  /* 0xffffffa0070478a4 */ /* 0x000fe2000f8e0212 */
[----:B------:R-:W-:-:S02]  /*11b0*/  IADD3 R225, R217, 0x100, RZ ;  /* 0x00000100d9e17810 */ /* 0x000fc40007ffe0ff */
[C---:B------:R-:W-:Y:S01]  /*11c0*/  IADD3 R224, R217.reuse, 0x3100, RZ ;  /* 0x00003100d9e07810 */ /* 0x040fe20007ffe0ff */
[----:B------:R-:W-:Y:S01]  /*11d0*/  UIADD3 UR18, UR4, UR11, URZ ;  /* 0x0000000b04127290 */ /* 0x000fe2000fffe03f */
[C---:B------:R-:W-:Y:S01]  /*11e0*/  IADD3 R223, R217.reuse, 0x1100, RZ ;  /* 0x00001100d9df7810 */ /* 0x040fe20007ffe0ff */
[----:B-1----:R-:W-:Y:S01]  /*11f0*/  @!P0 IMAD.WIDE R8, R230, 0x2, R6 ;  /* 0x00000002e6088825 */ /* 0x002fe200078e0206 */
[----:B------:R-:W-:-:S03]  /*1200*/  IADD3 R222, R217, 0x4100, RZ ;  /* 0x00004100d9de7810 */ /* 0x000fc60007ffe0ff */
[C---:B------:R-:W-:Y:S01]  /*1210*/  @!P0 IMAD.WIDE R6, R229.reuse, 0x2, R6 ;  /* 0x00000002e5068825 */ /* 0x040fe200078e0206 */
[----:B------:R1:W-:Y:S03]  /*1220*/  @!P0 LDGSTS.E.BYPASS.LTC128B.128 [R217+0x100], [R8.64], !P5 ;  /* 0x0010000008d98fae */ /* 0x0003e6000e901d6a */
[--C-:B--2---:R-:W-:Y:S01]  /*1230*/  @!P4 IMAD.WIDE R22, R230, 0x2, R20.reuse ;  /* 0x00000002e616c825 */ /* 0x104fe200078e0214 */
[----:B------:R2:W-:Y:S03]  /*1240*/  @!P0 LDGSTS.E.BYPASS.LTC128B.128 [R217+0x4100], [R6.64], !P6 ;  /* 0x0410000006d98fae */ /* 0x0005e6000f101d6a */
[C---:B------:R-:W-:Y:S01]  /*1250*/  @!P4 IMAD.WIDE R20, R229.reuse, 0x2, R20 ;  /* 0x00000002e514c825 */ /* 0x040fe200078e0214 */
[----:B------:R3:W-:Y:S03]  /*1260*/  @!P4 LDGSTS.E.BYPASS.LTC128B.128 [R217+0x1100], [R22.64], !P5 ;  /* 0x0110000016d9cfae */ /* 0x0007e6000e901d6a */
[----:B----4-:R-:W-:Y:S01]  /*1270*/  @!P2 IMAD.WIDE R26, R229, 0x2, R10 ;  /* 0x00000002e51aa825 */ /* 0x010fe200078e020a */
[----:B------:R4:W-:Y:S01]  /*1280*/  @!P4 LDGSTS.E.BYPASS.LTC128B.128 [R217+0x5100], [R20.64], !P6 ;  /* 0x0510000014d9cfae */ /* 0x0009e2000f101d6a */
[----:B------:R-:W-:-:S04]  /*1290*/  ISETP.GE.AND P4, PT, R17, c[0x0][0x1d4], PT ;  /* 0x0000750011007a0c */ /* 0x000fc80003f86270 */
[----:B------:R-:W-:Y:S02]  /*12a0*/  SEL R231, RZ, 0x10, P4 ;  /* 0x00000010ffe77807 */ /* 0x000fe40002000000 */
[C---:B-1----:R-:W-:Y:S02]  /*12b0*/  LOP3.LUT R9, R214.reuse, 0xfffffff0, RZ, 0xc0, !PT ;  /* 0xfffffff0d6097812 */ /* 0x042fe400078ec0ff */
[----:B------:R-:W-:Y:S01]  /*12c0*/  LEA.HI R214, R214, R15, RZ, 0x1 ;  /* 0x0000000fd6d67211 */ /* 0x000fe200078f08ff */
[----:B--2---:R1:W-:Y:S02]  /*12d0*/  SHFL.IDX PT, R6, R16, 0x3, 0x181f ;  /* 0x00781f0010067f89 */ /* 0x0043e400000e0000 */
[----:B------:R-:W-:Y:S01]  /*12e0*/  IMAD.IADD R9, R96, 0x1, -R9 ;  /* 0x0000000160097824 */ /* 0x000fe200078e0a09 */
[----:B------:R-:W-:Y:S01]  /*12f0*/  LOP3.LUT R214, R214, 0xfffffffe, RZ, 0xc0, !PT ;  /* 0xfffffffed6d67812 */ /* 0x000fe200078ec0ff */
[----:B------:R2:W4:Y:S03]  /*1300*/  SHFL.IDX PT, R7, R14, 0x3, 0x181f ;  /* 0x00781f000e077f89 */ /* 0x00052600000e0000 */
[----:B------:R-:W-:Y:S01]  /*1310*/  SHF.R.S32.HI R2, RZ, 0x1f, R9 ;  /* 0x0000001fff027819 */ /* 0x000fe20000011409 */
[----:B------:R-:W-:-:S03]  /*1320*/  IMAD.IADD R214, R15, 0x1, -R214 ;  /* 0x000000010fd67824 */ /* 0x000fc600078e0ad6 */
[----:B------:R-:W-:Y:S01]  /*1330*/  LEA.HI R2, R2, R9, RZ, 0x3 ;  /* 0x0000000902027211 */ /* 0x000fe200078f18ff */
[----:B-1----:R-:W-:Y:S02]  /*1340*/  IMAD.MOV.U32 R16, RZ, RZ, 0x20 ;  /* 0x00000020ff107424 */ /* 0x002fe400078e00ff */
[----:B--2---:R-:W-:-:S04]  /*1350*/  @!P2 IMAD.WIDE R14, R230, 0x2, R10 ;  /* 0x00000002e60ea825 */ /* 0x004fc800078e020a */
[C-C-:B----4-:R-:W-:Y:S01]  /*1360*/  @!P1 IMAD.WIDE R10, R230.reuse, 0x2, R6.reuse ;  /* 0x00000002e60a9825 */ /* 0x150fe200078e0206 */
[----:B------:R1:W-:Y:S04]  /*1370*/  @!P2 LDGSTS.E.BYPASS.LTC128B.128 [R217+0x2100], [R14.64], !P5 ;  /* 0x021000000ed9afae */ /* 0x0003e8000e901d6a */
[----:B------:R2:W-:Y:S04]  /*1380*/  @!P2 LDGSTS.E.BYPASS.LTC128B.128 [R217+0x6100], [R26.64], !P6 ;  /* 0x061000001ad9afae */ /* 0x0005e8000f101d6a */
[----:B------:R4:W-:Y:S01]  /*1390*/  @!P1 LDGSTS.E.BYPASS.LTC128B.128 [R217+0x3100], [R10.64], !P5 ;  /* 0x031000000ad99fae */ /* 0x0009e2000e901d6a */
[----:B------:R-:W-:Y:S01]  /*13a0*/  ISETP.GE.AND P5, PT, R230, c[0x0][0x1d4], PT ;  /* 0x00007500e6007a0c */ /* 0x000fe20003fa6270 */
[----:B-1----:R-:W-:-:S04]  /*13b0*/  @!P1 IMAD.WIDE R14, R229, 0x2, R6 ;  /* 0x00000002e50e9825 */ /* 0x002fc800078e0206 */
[----:B------:R-:W-:Y:S01]  /*13c0*/  IMAD.SHL.U32 R6, R214, 0x8, RZ ;  /* 0x00000008d6067824 */ /* 0x000fe200078e00ff */
[----:B------:R1:W-:Y:S04]  /*13d0*/  @!P1 LDGSTS.E.BYPASS.LTC128B.128 [R217+0x7100], [R14.64], !P6 ;  /* 0x071000000ed99fae */ /* 0x0003e8000f101d6a */
[----:B------:R-:W0:Y:S01]  /*13e0*/  LDGDEPBAR ;  /* 0x00000000000079af */ /* 0x000e220000000000 */
[----:B-1----:R-:W-:Y:S01]  /*13f0*/  IMAD.WIDE.U32 R14, R216, c[0x0][0x208], RZ ;  /* 0x00008200d80e7a25 */ /* 0x002fe200078e00ff */
[----:B---3--:R-:W-:-:S03]  /*1400*/  SHF.R.S32.HI R12, RZ, 0x1f, R215 ;  /* 0x0000001fff0c7819 */ /* 0x008fc600000114d7 */
[----:B------:R-:W-:-:S04]  /*1410*/  IMAD.WIDE.U32 R24, R215, c[0x0][0x1f0], R24 ;  /* 0x00007c00d7187a25 */ /* 0x000fc800078e0018 */
[----:B------:R-:W-:Y:S01]  /*1420*/  IMAD R0, R12, c[0x0][0x1f0], RZ ;  /* 0x00007c000c007a24 */ /* 0x000fe200078e02ff */
[----:B------:R-:W-:Y:S02]  /*1430*/  IADD3 R8, P0, R24, UR40, RZ ;  /* 0x0000002818087c10 */ /* 0x000fe4000ff1e0ff */
[----:B------:R-:W-:Y:S01]  /*1440*/  IADD3 R24, -R4, UR18, RZ ;  /* 0x0000001204187c10 */ /* 0x000fe2000fffe1ff */
[----:B------:R-:W-:Y:S01]  /*1450*/  IMAD R5, R215, c[0x0][0x1f4], R0 ;  /* 0x00007d00d7057a24 */ /* 0x000fe200078e0200 */
[C---:B------:R-:W-:Y:S01]  /*1460*/  LOP3.LUT R0, R2.reuse, 0xfffffff8, RZ, 0xc0, !PT ;  /* 0xfffffff802007812 */ /* 0x040fe200078ec0ff */
[----:B------:R-:W-:Y:S01]  /*1470*/  IMAD.SHL.U32 R2, R2, 0x40, RZ ;  /* 0x0000004002027824 */ /* 0x000fe200078e00ff */
[----:B------:R-:W-:Y:S01]  /*1480*/  ISETP.GE.AND P2, PT, R24, 0x21, PT ;  /* 0x000000211800780c */ /* 0x000fe20003f46270 */
[----:B------:R-:W-:Y:S01]  /*1490*/  IMAD.SHL.U32 R4, R4, 0x8, RZ ;  /* 0x0000000804047824 */ /* 0x000fe200078e00ff */
[----:B------:R-:W-:Y:S01]  /*14a0*/  IADD3.X R5, R25, UR9, R5, P0, !PT ;  /* 0x0000000919057c10 */ /* 0x000fe200087fe405 */
[----:B------:R-:W-:Y:S01]  /*14b0*/  IMAD.IADD R0, R9, 0x1, -R0 ;  /* 0x0000000109007824 */ /* 0x000fe200078e0a00 */
[----:B------:R-:W-:Y:S01]  /*14c0*/  LEA R3, P0, R8, c[0x0][0x1c8], 0x1 ;  /* 0x0000720008037a11 */ /* 0x000fe200078008ff */
[----:B------:R-:W-:Y:S01]  /*14d0*/  IMAD.U32 R9, RZ, RZ, UR12 ;  /* 0x0000000cff097e24 */ /* 0x000fe2000f8e00ff */
[----:B------:R-:W-:Y:S01]  /*14e0*/  ISETP.GT.AND P1, PT, R24, 0x40, PT ;  /* 0x000000401800780c */ /* 0x000fe20003f24270 */
[----:B------:R-:W-:Y:S01]  /*14f0*/  IMAD.SHL.U32 R7, R0, 0x40, RZ ;  /* 0x0000004000077824 */ /* 0x000fe200078e00ff */
[----:B------:R-:W-:Y:S01]  /*1500*/  LEA.HI.X R5, R8, c[0x0][0x1cc], R5, 0x1, P0 ;  /* 0x0000730008057a11 */ /* 0x000fe200000f0c05 */
[----:B------:R-:W-:Y:S01]  /*1510*/  IMAD R8, R216, c[0x0][0x1e0], RZ ;  /* 0x00007800d8087a24 */ /* 0x000fe200078e02ff */
[----:B------:R-:W-:Y:S01]  /*1520*/  SHFL.IDX PT, R22, R3, RZ, 0x181f ;  /* 0x00181fff03167589 */ /* 0x000fe200000e0000 */
[----:B------:R-:W-:-:S02]  /*1530*/  ISETP.GE.AND P0, PT, R24, 0x1, PT ;  /* 0x000000011800780c */ /* 0x000fc40003f06270 */
[----:B------:R-:W-:Y:S01]  /*1540*/  IMAD R8, R215, c[0x0][0x1f0], R8 ;  /* 0x00007c00d7087a24 */ /* 0x000fe200078e0208 */
[----:B------:R-:W1:Y:S03]  /*1550*/  SHFL.IDX PT, R23, R5, RZ, 0x181f ;  /* 0x00181fff05177589 */ /* 0x000e6600000e0000 */
[----:B------:R-:W-:Y:S01]  /*1560*/  IMAD R8, R9, c[0x0][0x1e8], R8 ;  /* 0x00007a0009087a24 */ /* 0x000fe200078e0208 */
[----:B------:R3:W-:Y:S04]  /*1570*/  SHFL.IDX PT, R28, R3, 0x1, 0x181f ;  /* 0x00381f00031c7f89 */ /* 0x0007e800000e0000 */
[----:B------:R-:W-:Y:S01]  /*1580*/  LEA R8, R8, c[0x0][0x1c8], 0x1 ;  /* 0x0000720008087a11 */ /* 0x000fe200078e08ff */
[----:B------:R-:W1:Y:S04]  /*1590*/  SHFL.IDX PT, R29, R5, 0x1, 0x181f ;  /* 0x00381f00051d7f89 */ /* 0x000e6800000e0000 */
[----:B------:R1:W-:Y:S04]  /*15a0*/  SHFL.IDX PT, R20, R8, 0x2, 0x181f ;  /* 0x00581f0008147f89 */ /* 0x0003e800000e0000 */
[----:B------:R-:W4:Y:S01]  /*15b0*/  SHFL.IDX PT, R21, R5, 0x2, 0x181f ;  /* 0x00581f0005157f89 */ /* 0x000f2200000e0000 */
[----:B---3--:R-:W-:-:S04]  /*15c0*/  LOP3.LUT R3, R7, 0x1c0, RZ, 0xc0, !PT ;  /* 0x000001c007037812 */ /* 0x008fc800078ec0ff */
[----:B------:R-:W-:Y:S02]  /*15d0*/  LOP3.LUT R6, R3, 0x8, R6, 0xf8, !PT ;  /* 0x0000000803067812 */ /* 0x000fe400078ef806 */
[----:B------:R-:W-:Y:S01]  /*15e0*/  SHF.R.U32.HI R3, RZ, 0x3, R3 ;  /* 0x00000003ff037819 */ /* 0x000fe20000011603 */
[----:B-1----:R-:W-:-:S03]  /*15f0*/  @P0 IMAD.WIDE R8, R230, 0x2, R22 ;  /* 0x00000002e6080825 */ /* 0x002fc600078e0216 */
[----:B------:R-:W-:Y:S01]  /*1600*/  LOP3.LUT R3, R6, R3, RZ, 0x3c, !PT ;  /* 0x0000000306037212 */ /* 0x000fe200078e3cff */
[----:B------:R-:W-:Y:S01]  /*1610*/  @P0 IMAD.WIDE R22, R229, 0x2, R22 ;  /* 0x00000002e5160825 */ /* 0x000fe200078e0216 */
[----:B------:R1:W-:Y:S02]  /*1620*/  @P0 LDGSTS.E.BYPASS.LTC128B.128 [R217+0x8100], [R8.64], !P5 ;  /* 0x0810000008d90fae */ /* 0x0003e4000e901d6a */
[----:B------:R-:W-:Y:S01]  /*1630*/  LOP3.LUT R2, R3, 0xfffffe00, R2, 0xf8, !PT ;  /* 0xfffffe0003027812 */ /* 0x000fe200078ef802 */
[C-C-:B------:R-:W-:Y:S01]  /*1640*/  @P2 IMAD.WIDE R6, R230.reuse, 0x2, R28.reuse ;  /* 0x00000002e6062825 */ /* 0x140fe200078e021c */
[----:B------:R3:W-:Y:S03]  /*1650*/  @P0 LDGSTS.E.BYPASS.LTC128B.128 [R217+0xb100], [R22.64], !P4 ;  /* 0x0b10000016d90fae */ /* 0x0007e6000e101d6a */
[C---:B------:R-:W-:Y:S01]  /*1660*/  @P2 IMAD.WIDE R28, R229.reuse, 0x2, R28 ;  /* 0x00000002e51c2825 */ /* 0x040fe200078e021c */
[----:B------:R1:W-:Y:S03]  /*1670*/  @P2 LDGSTS.E.BYPASS.LTC128B.128 [R217+0x9100], [R6.64], !P5 ;  /* 0x0910000006d92fae */ /* 0x0003e6000e901d6a */
[--C-:B----4-:R-:W-:Y:S01]  /*1680*/  @P1 IMAD.WIDE R10, R230, 0x2, R20.reuse ;  /* 0x00000002e60a1825 */ /* 0x110fe200078e0214 */
[----:B------:R4:W-:Y:S03]  /*1690*/  @P2 LDGSTS.E.BYPASS.LTC128B.128 [R217+0xc100], [R28.64], !P4 ;  /* 0x0c1000001cd92fae */ /* 0x0009e6000e101d6a */
[----:B------:R-:W-:Y:S01]  /*16a0*/  @P1 IMAD.WIDE R20, R229, 0x2, R20 ;  /* 0x00000002e5141825 */ /* 0x000fe200078e0214 */
[----:B------:R2:W-:Y:S03]  /*16b0*/  @P1 LDGSTS.E.BYPASS.LTC128B.128 [R217+0xa100], [R10.64], !P5 ;  /* 0x0a1000000ad91fae */ /* 0x0005e6000e901d6a */
[----:B------:R-:W-:Y:S01]  /*16c0*/  IMAD.SHL.U32 R5, R19, 0x40, RZ ;  /* 0x0000004013057824 */ /* 0x000fe200078e00ff */
[----:B------:R3:W-:Y:S01]  /*16d0*/  @P1 LDGSTS.E.BYPASS.LTC128B.128 [R217+0xd100], [R20.64], !P4 ;  /* 0x0d10000014d91fae */ /* 0x0007e2000e101d6a */
[----:B------:R-:W-:-:S02]  /*16e0*/  R2P PR, R0, 0x6 ;  /* 0x0000000600007804 */ /* 0x000fc40000000000 */
[----:B------:R-:W-:Y:S01]  /*16f0*/  LOP3.LUT P0, RZ, R19, 0x2, RZ, 0xc0, !PT ;  /* 0x0000000213ff7812 */ /* 0x000fe2000780c0ff */
[----:B------:R-:W0:Y:S01]  /*1700*/  LDGDEPBAR ;  /* 0x00000000000079af */ /* 0x000e220000000000 */
[----:B------:R-:W-:-:S04]  /*1710*/  LOP3.LUT R5, R5, 0x1c0, RZ, 0xc0, !PT ;  /* 0x000001c005057812 */ /* 0x000fc800078ec0ff */
[----:B------:R-:W-:Y:S02]  /*1720*/  LOP3.LUT R3, R5, 0x8, R4, 0xf8, !PT ;  /* 0x0000000805037812 */ /* 0x000fe400078ef804 */
[----:B------:R-:W-:Y:S01]  /*1730*/  SHF.R.U32.HI R4, RZ, 0x3, R5 ;  /* 0x00000003ff047819 */ /* 0x000fe20000011605 */
[----:B------:R-:W-:Y:S02]  /*1740*/  IMAD.MOV.U32 R5, RZ, RZ, 0x10 ;  /* 0x00000010ff057424 */ /* 0x000fe400078e00ff */
[----:B-1----:R-:W-:Y:S01]  /*1750*/  IMAD R7, R97, 0x400, R2 ;  /* 0x0000040061077824 */ /* 0x002fe200078e0202 */
[----:B------:R-:W-:Y:S02]  /*1760*/  LOP3.LUT R3, R3, R4, RZ, 0x3c, !PT ;  /* 0x0000000403037212 */ /* 0x000fe400078e3cff */
[----:B------:R-:W-:Y:S01]  /*1770*/  SEL R5, R5, 0xfffffff0, !P1 ;  /* 0xfffffff005057807 */ /* 0x000fe20004800000 */
[----:B----4-:R-:W-:Y:S01]  /*1780*/  IMAD.WIDE R28, R229, 0x2, RZ ;  /* 0x00000002e51c7825 */ /* 0x010fe200078e02ff */
[----:B------:R-:W-:-:S03]  /*1790*/  LEA R4, R7, 0x100, 0x1 ;  /* 0x0000010007047811 */ /* 0x000fc600078e08ff */
[----:B------:R-:W-:Y:S01]  /*17a0*/  IMAD R214, R214, 0x200, R3 ;  /* 0x00000200d6d67824 */ /* 0x000fe200078e0203 */
[----:B------:R-:W-:Y:S01]  /*17b0*/  SEL R3, R16, 0xffffffe0, !P2 ;  /* 0xffffffe010037807 */ /* 0x000fe20005000000 */
[----:B------:R-:W-:Y:S01]  /*17c0*/  IMAD R6, R5, 0x2, R4 ;  /* 0x0000000205067824 */ /* 0x000fe200078e0204 */
[----:B------:R-:W-:Y:S01]  /*17d0*/  LOP3.LUT P2, RZ, R19, 0x4, RZ, 0xc0, !PT ;  /* 0x0000000413ff7812 */ /* 0x000fe2000784c0ff */
[----:B------:R-:W-:Y:S01]  /*17e0*/  IMAD.SHL.U32 R7, R7, 0x2, RZ ;  /* 0x0000000207077824 */ /* 0x000fe200078e00ff */
[----:B------:R-:W-:-:S04]  /*17f0*/  DEPBAR.LE SB0, 0x1 ;  /* 0x000080400000791a */ /* 0x000fc80000000000 */
[----:B------:R-:W-:Y:S01]  /*1800*/  BAR.SYNC.DEFER_BLOCKING 0x0 ;  /* 0x0000000000007b1d */ /* 0x000fe20000010000 */
[C---:B------:R-:W-:Y:S02]  /*1810*/  IMAD R4, R3.reuse, 0x2, R4 ;  /* 0x0000000203047824 */ /* 0x040fe400078e0204 */
[----:B------:R-:W-:Y:S02]  /*1820*/  IMAD R0, R3, 0x2, R6 ;  /* 0x0000000203007824 */ /* 0x000fe400078e0206 */
[----:B------:R-:W-:-:S05]  /*1830*/  IMAD.SHL.U32 R214, R214, 0x2, RZ ;  /* 0x00000002d6d67824 */ /* 0x000fca00078e00ff */
[C---:B------:R-:W-:Y:S01]  /*1840*/  IADD3 R213, R214.reuse, 0x8120, RZ ;  /* 0x00008120d6d57810 */ /* 0x040fe20007ffe0ff */
[----:B------:R-:W-:Y:S04]  /*1850*/  LDSM.16.M88.4 R120, [R7+0x100] ;  /* 0x000100000778783b */ /* 0x000fe80000000200 */
[----:B------:R1:W-:Y:S04]  /*1860*/  LDSM.16.M88.4 R180, [R7+0x4100] ;  /* 0x0041000007b4783b */ /* 0x0003e80000000200 */
[----:B------:R-:W-:Y:S04]  /*1870*/  LDSM.16.M88.4 R144, [R6] ;  /* 0x000000000690783b */ /* 0x000fe80000000200 */
[----:B------:R-:W-:Y:S04]  /*1880*/  LDSM.16.M88.4 R184, [R6+0x4000] ;  /* 0x0040000006b8783b */ /* 0x000fe80000000200 */
[----:B------:R-:W-:Y:S04]  /*1890*/  LDSM.16.M88.4 R172, [R4] ;  /* 0x0000000004ac783b */ /* 0x000fe80000000200 */
[----:B------:R-:W-:Y:S04]  /*18a0*/  LDSM.16.M88.4 R188, [R4+0x4000] ;  /* 0x0040000004bc783b */ /* 0x000fe80000000200 */
[----:B------:R-:W-:Y:S01]  /*18b0*/  LDSM.16.M88.4 R176, [R0] ;  /* 0x0000000000b0783b */ /* 0x000fe20000000200 */
[----:B-1----:R-:W-:-:S03]  /*18c0*/  IADD3 R7, R214, 0x8100, RZ ;  /* 0x00008100d6077810 */ /* 0x002fc60007ffe0ff */
[----:B------:R1:W-:Y:S01]  /*18d0*/  LDSM.16.M88.4 R192, [R0+0x4000] ;  /* 0x0040000000c0783b */ /* 0x0003e20000000200 */
[----:B------:R-:W-:-:S03]  /*18e0*/  @P0 IADD3 R213, R7, -0x20, RZ ;  /* 0xffffffe007d50810 */ /* 0x000fc60007ffe0ff */
[----:B------:R-:W-:Y:S01]  /*18f0*/  BAR.SYNC.DEFER_BLOCKING 0x0 ;  /* 0x0000000000007b1d */ /* 0x000fe20000010000 */
[----:B------:R-:W-:Y:S01]  /*1900*/  IMAD R7, R13, c[0x0][0x208], RZ ;  /* 0x000082000d077a24 */ /* 0x000fe200078e02ff */
[C---:B------:R-:W-:Y:S02]  /*1910*/  IADD3 R207, R213.reuse, 0x800, RZ ;  /* 0x00000800d5cf7810 */ /* 0x040fe40007ffe0ff */
[C---:B------:R-:W-:Y:S02]  /*1920*/  IADD3 R206, R213.reuse, 0x1000, RZ ;  /* 0x00001000d5ce7810 */ /* 0x040fe40007ffe0ff */
[C---:B------:R-:W-:Y:S02]  /*1930*/  IADD3 R205, R213.reuse, 0x1800, RZ ;  /* 0x00001800d5cd7810 */ /* 0x040fe40007ffe0ff */
[C---:B------:R-:W-:Y:S02]  /*1940*/  IADD3 R204, R213.reuse, 0x2000, RZ ;  /* 0x00002000d5cc7810 */ /* 0x040fe40007ffe0ff */
[----:B------:R-:W-:-:S02]  /*1950*/  IADD3 R203, R213, 0x2800, RZ ;  /* 0x00002800d5cb7810 */ /* 0x000fc40007ffe0ff */
[C---:B------:R-:W-:Y:S02]  /*1960*/  IADD3 R201, R213.reuse, 0x3000, RZ ;  /* 0x00003000d5c97810 */ /* 0x040fe40007ffe0ff */
[C---:B------:R-:W-:Y:S02]  /*1970*/  IADD3 R200, R213.reuse, 0x3800, RZ ;  /* 0x00003800d5c87810 */ /* 0x040fe40007ffe0ff */
[C---:B------:R-:W-:Y:S01]  /*1980*/  IADD3 R199, R213.reuse, 0x4000, RZ ;  /* 0x00004000d5c77810 */ /* 0x040fe20007ffe0ff */
[----:B-1----:R-:W-:Y:S01]  /*1990*/  IMAD R0, R216, c[0x0][0x20c], R7 ;  /* 0x00008300d8007a24 */ /* 0x002fe200078e0207 */
[C---:B------:R-:W-:Y:S02]  /*19a0*/  IADD3 R198, R213.reuse, 0x4800, RZ ;  /* 0x00004800d5c67810 */ /* 0x040fe40007ffe0ff */
[----:B------:R-:W-:Y:S01]  /*19b0*/  IADD3 R197, R213, 0x5000, RZ ;  /* 0x00005000d5c57810 */ /* 0x000fe20007ffe0ff */
[----:B------:R-:W-:Y:S01]  /*19c0*/  IMAD.IADD R15, R15, 0x1, R0 ;  /* 0x000000010f0f7824 */ /* 0x000fe200078e0200 */
[----:B------:R-:W-:-:S04]  /*19d0*/  DEPBAR.LE SB0, 0x0 ;  /* 0x000080000000791a */ /* 0x000fc80000000000 */
[----:B------:R-:W-:Y:S01]  /*19e0*/  BAR.SYNC.DEFER_BLOCKING 0x0 ;  /* 0x0000000000007b1d */ /* 0x000fe20000010000 */
[----:B------:R-:W-:Y:S01]  /*19f0*/  IMAD.WIDE.U32 R6, R215, c[0x0][0x218], R14 ;  /* 0x00008600d7067a25 */ /* 0x000fe200078e000e */
[----:B------:R-:W-:-:S03]  /*1a00*/  IADD3 R196, R213, 0x5800, RZ ;  /* 0x00005800d5c47810 */ /* 0x000fc60007ffe0ff */
[----:B------:R-:W-:Y:S01]  /*1a10*/  IMAD R0, R12, c[0x0][0x218], RZ ;  /* 0x000086000c007a24 */ /* 0x000fe200078e02ff */
[----:B------:R-:W-:Y:S01]  /*1a20*/  IADD3 R25, P0, R6, UR38, RZ ;  /* 0x0000002606197c10 */ /* 0x000fe2000ff1e0ff */
[----:B--2---:R-:W1:Y:S04]  /*1a30*/  LDSM.16.M88.4 R8, [R214+0x8100] ;  /* 0x00810000d608783b */ /* 0x004e680000000200 */
[----:B---3--:R-:W-:Y:S04]  /*1a40*/  LDSM.16.M88.4 R20, [R213] ;  /* 0x00000000d514783b */ /* 0x008fe80000000200 */
[----:B------:R-:W2:Y:S04]  /*1a50*/  LDSM.16.M88.4 R68, [R214+0x8900] ;  /* 0x00890000d644783b */ /* 0x000ea80000000200 */
[----:B------:R-:W-:Y:S04]  /*1a60*/  LDSM.16.M88.4 R36, [R214+0xa900] ;  /* 0x00a90000d624783b */ /* 0x000fe80000000200 */
[----:B------:R-:W-:Y:S04]  /*1a70*/  LDSM.16.M88.4 R52, [R214+0x9900] ;  /* 0x00990000d634783b */ /* 0x000fe80000000200 */
[----:B------:R-:W-:Y:S04]  /*1a80*/  LDSM.16.M88.4 R60, [R214+0x9100] ;  /* 0x00910000d63c783b */ /* 0x000fe80000000200 */
[----:B------:R-:W-:Y:S04]  /*1a90*/  LDSM.16.M88.4 R44, [R214+0xa100] ;  /* 0x00a10000d62c783b */ /* 0x000fe80000000200 */
[----:B------:R-:W-:Y:S04]  /*1aa0*/  LDSM.16.M88.4 R80, [R213+0x800] ;  /* 0x00080000d550783b */ /* 0x000fe80000000200 */
[----:B------:R-:W-:Y:S04]  /*1ab0*/  LDSM.16.M88.4 R76, [R213+0x1000] ;  /* 0x00100000d54c783b */ /* 0x000fe80000000200 */
[----:B------:R-:W-:Y:S01]  /*1ac0*/  LDSM.16.M88.4 R32, [R213+0x1800] ;  /* 0x00180000d520783b */ /* 0x000fe20000000200 */
[C---:B-1----:R-:W-:Y:S07]  /*1ad0*/  HMMA.16816.F32 R12, R120.reuse, R8, RZ ;  /* 0x00000008780c723c */ /* 0x042fee00000018ff */
[----:B------:R-:W-:Y:S01]  /*1ae0*/  IMAD R9, R215, c[0x0][0x21c], R0 ;  /* 0x00008700d7097a24 */ /* 0x000fe200078e0200 */
[----:B--2---:R-:W-:Y:S04]  /*1af0*/  HMMA.16816.F32 R72, R120, R68, RZ ;  /* 0x000000447848723c */ /* 0x004fe800000018ff */
[----:B------:R-:W-:-:S02]  /*1b00*/  IADD3.X R6, R7, UR10, R9, P0, !PT ;  /* 0x0000000a07067c10 */ /* 0x000fc400087fe409 */
[C---:B------:R-:W-:Y:S02]  /*1b10*/  LEA R26, P0, R25.reuse, c[0x0][0x1f8], 0x1 ;  /* 0x00007e00191a7a11 */ /* 0x040fe400078008ff */
[----:B------:R-:W-:Y:S02]  /*1b20*/  HMMA.16816.F32 R8, R120, R10, RZ ;  /* 0x0000000a7808723c */ /* 0x000fe400000018ff */
[----:B------:R-:W-:Y:S01]  /*1b30*/  LEA.HI.X R25, R25, c[0x0][0x1fc], R6, 0x1, P0 ;  /* 0x00007f0019197a11 */ /* 0x000fe200000f0c06 */
[----:B------:R-:W1:Y:S01]  /*1b40*/  SHFL.IDX PT, R27, R26, RZ, 0x181f ;  /* 0x00181fff1a1b7589 */ /* 0x000e6200000e0000 */
[----:B------:R-:W-:-:S03]  /*1b50*/  IMAD.WIDE R6, R230, 0x2, RZ ;  /* 0x00000002e6067825 */ /* 0x000fc600078e02ff */
[----:B------:R-:W2:Y:S01]  /*1b60*/  SHFL.IDX PT, R86, R26, 0x1, 0x181f ;  /* 0x00381f001a567f89 */ /* 0x000ea200000e0000 */
[----:B------:R-:W-:Y:S03]  /*1b70*/  HMMA.16816.F32 R12, R144, R20, R12 ;  /* 0x00000014900c723c */ /* 0x000fe6000000180c */
[----:B------:R-:W3:Y:S04]  /*1b80*/  SHFL.IDX PT, R18, R25, RZ, 0x181f ;  /* 0x00181fff19127589 */ /* 0x000ee800000e0000 */
[----:B------:R4:W4:Y:S01]  /*1b90*/  SHFL.IDX PT, R84, R26, 0x2, 0x181f ;  /* 0x00581f001a547f89 */ /* 0x00092200000e0000 */
[----:B------:R-:W-:Y:S03]  /*1ba0*/  HMMA.16816.F32 R68, R120, R70, RZ ;  /* 0x000000467844723c */ /* 0x000fe600000018ff */
[----:B------:R-:W4:Y:S04]  /*1bb0*/  SHFL.IDX PT, R0, R25, 0x1, 0x181f ;  /* 0x00381f0019007f89 */ /* 0x000f2800000e0000 */
[----:B------:R-:W4:Y:S01]  /*1bc0*/  SHFL.IDX PT, R4, R25, 0x2, 0x181f ;  /* 0x00581f0019047f89 */ /* 0x000f2200000e0000 */
[----:B------:R-:W-:Y:S01]  /*1bd0*/  HMMA.16816.F32 R8, R144, R22, R8 ;  /* 0x000000169008723c */ /* 0x000fe20000001808 */
[----:B-1----:R-:W-:-:S02]  /*1be0*/  IADD3 R40, P1, R27, R6, RZ ;  /* 0x000000061b287210 */ /* 0x002fc40007f3e0ff */
[----:B--2---:R-:W-:-:S05]  /*1bf0*/  IADD3 R20, P6, R6, R86, RZ ;  /* 0x0000005606147210 */ /* 0x004fca0007fde0ff */
[----:B------:R-:W-:Y:S01]  /*1c00*/  HMMA.16816.F32 R56, R120, R52, RZ ;  /* 0x000000347838723c */ /* 0x000fe200000018ff */
[----:B---3--:R-:W-:Y:S01]  /*1c10*/  IMAD.X R41, R18, 0x1, R7, P1 ;  /* 0x0000000112297824 */ /* 0x008fe200008e0607 */
[----:B----4-:R-:W-:Y:S02]  /*1c20*/  IADD3 R26, P0, R27, R28, RZ ;  /* 0x0000001c1b1a7210 */ /* 0x010fe40007f1e0ff */
[----:B------:R-:W-:-:S04]  /*1c30*/  IADD3 R6, P1, R6, R84, RZ ;  /* 0x0000005406067210 */ /* 0x000fc80007f3e0ff */
[C---:B------:R-:W-:Y:S01]  /*1c40*/  HMMA.16816.F32 R52, R120.reuse, R54, RZ ;  /* 0x000000367834723c */ /* 0x040fe200000018ff */
[C---:B------:R-:W-:Y:S01]  /*1c50*/  IMAD.X R21, R7.reuse, 0x1, R0, P6 ;  /* 0x0000000107157824 */ /* 0x040fe200030e0600 */
[----:B------:R-:W-:Y:S01]  /*1c60*/  ISETP.GE.AND P6, PT, R230, c[0x0][0x1d4], PT ;  /* 0x00007500e6007a0c */ /* 0x000fe20003fc6270 */
[----:B------:R-:W-:Y:S01]  /*1c70*/  IMAD.X R27, R18, 0x1, R29, P0 ;  /* 0x00000001121b7824 */ /* 0x000fe200000e061d */
[C---:B------:R-:W-:Y:S01]  /*1c80*/  IADD3 R84, P0, R28.reuse, R84, RZ ;  /* 0x000000541c547210 */ /* 0x040fe20007f1e0ff */
[--C-:B------:R-:W-:Y:S01]  /*1c90*/  IMAD.X R7, R7, 0x1, R4.reuse, P1 ;  /* 0x0000000107077824 */ /* 0x100fe200008e0604 */
[----:B------:R-:W-:Y:S02]  /*1ca0*/  IADD3 R86, P1, R28, R86, RZ ;  /* 0x000000561c567210 */ /* 0x000fe40007f3e0ff */
[----:B------:R-:W-:Y:S01]  /*1cb0*/  HMMA.16816.F32 R64, R120, R60, RZ ;  /* 0x0000003c7840723c */ /* 0x000fe200000018ff */
[C---:B------:R-:W-:Y:S01]  /*1cc0*/  IMAD.X R85, R29.reuse, 0x1, R4, P0 ;  /* 0x000000011d557824 */ /* 0x040fe200000e0604 */
[----:B------:R-:W-:Y:S01]  /*1cd0*/  ISETP.LT.OR P0, PT, R24, 0x1, P6 ;  /* 0x000000011800780c */ /* 0x000fe20003701670 */
[----:B------:R-:W-:Y:S01]  /*1ce0*/  IMAD.X R87, R29, 0x1, R0, P1 ;  /* 0x000000011d577824 */ /* 0x000fe200008e0600 */
[----:B------:R-:W-:Y:S01]  /*1cf0*/  ISETP.GE.AND P1, PT, R17, c[0x0][0x1d4], PT ;  /* 0x0000750011007a0c */ /* 0x000fe20003f26270 */
[----:B------:R-:W-:Y:S01]  /*1d00*/  LDSM.16.M88.4 R28, [R213+0x2000] ;  /* 0x00200000d51c783b */ /* 0x000fe20000000200 */
[----:B------:R-:W-:-:S02]  /*1d10*/  SEL R0, R16, 0xffffffe0, !P2 ;  /* 0xffffffe010007807 */ /* 0x000fc40005000000 */
[C---:B------:R-:W-:Y:S01]  /*1d20*/  HMMA.16816.F32 R48, R120.reuse, R44, RZ ;  /* 0x0000002c7830723c */ /* 0x040fe200000018ff */
[----:B------:R-:W-:Y:S01]  /*1d30*/  ISETP.LT.OR P2, PT, R24, 0x1, P1 ;  /* 0x000000011800780c */ /* 0x000fe20000f41670 */
[----:B------:R-:W1:Y:S01]  /*1d40*/  LDSM.16.M88.4 R16, [R213+0x2800] ;  /* 0x00280000d510783b */ /* 0x000e620000000200 */
[C---:B------:R-:W-:Y:S02]  /*1d50*/  IMAD R211, R0.reuse, 0x2, R214 ;  /* 0x0000000200d37824 */ /* 0x040fe400078e02d6 */
[----:B------:R-:W-:Y:S02]  /*1d60*/  IMAD R202, R0, 0x2, R213 ;  /* 0x0000000200ca7824 */ /* 0x000fe400078e02d5 */
[----:B------:R-:W-:Y:S01]  /*1d70*/  @!PT LDS RZ, [RZ] ;  /* 0x00000000fffff984 */ /* 0x000fe20000000800 */
[----:B------:R-:W-:Y:S01]  /*1d80*/  @!PT LDS RZ, [RZ] ;  /* 0x00000000fffff984 */ /* 0x000fe20000000800 */
[----:B------:R-:W-:Y:S01]  /*1d90*/  @!PT LDS RZ, [RZ] ;  /* 0x00000000fffff984 */ /* 0x000fe20000000800 */
[----:B------:R2:W-:Y:S01]  /*1da0*/  LDGSTS.E.BYPASS.LTC128B.128 [R217+0x100], [R40.64], !P0 ;  /* 0x0010000028d97fae */ /* 0x0005e2000c101d6a */
[C---:B------:R-:W-:Y:S01]  /*1db0*/  ISETP.LT.OR P0, PT, R24.reuse, 0x21, P6 ;  /* 0x000000211800780c */ /* 0x040fe20003701670 */
[----:B------:R-:W-:Y:S01]  /*1dc0*/  HMMA.16816.F32 R60, R120, R62, RZ ;  /* 0x0000003e783c723c */ /* 0x000fe200000018ff */
[----:B------:R-:W-:-:S04]  /*1dd0*/  ISETP.LT.OR P6, PT, R24, 0x41, P6 ;  /* 0x000000411800780c */ /* 0x000fc800037c1670 */
[----:B------:R3:W-:Y:S01]  /*1de0*/  LDGSTS.E.BYPASS.LTC128B.128 [R217+0x3100], [R26.64], !P2 ;  /* 0x031000001ad97fae */ /* 0x0007e2000d101d6a */
[C---:B------:R-:W-:Y:S02]  /*1df0*/  ISETP.LT.OR P2, PT, R24.reuse, 0x21, P1 ;  /* 0x000000211800780c */ /* 0x040fe40000f41670 */
[----:B------:R-:W-:Y:S01]  /*1e00*/  ISETP.LT.OR P1, PT, R24, 0x41, P1 ;  /* 0x000000411800780c */ /* 0x000fe20000f21670 */
[----:B------:R-:W-:Y:S03]  /*1e10*/  HMMA.16816.F32 R44, R120, R46, RZ ;  /* 0x0000002e782c723c */ /* 0x000fe600000018ff */
[----:B------:R4:W-:Y:S01]  /*1e20*/  LDGSTS.E.BYPASS.LTC128B.128 [R217+0x1100], [R20.64], !P0 ;  /* 0x0110000014d97fae */ /* 0x0009e2000c101d6a */
[----:B------:R-:W-:-:S04]  /*1e30*/  PLOP3.LUT P0, PT, PT, PT, UP2, 0x80, 0x0 ;  /* 0x000000000000781c */ /* 0x000fc80003f0f028 */
[C---:B------:R-:W-:Y:S02]  /*1e40*/  HMMA.16816.F32 R72, R144.reuse, R80, R72 ;  /* 0x000000509048723c */ /* 0x040fe40000001848 */
[----:B------:R1:W-:Y:S04]  /*1e50*/  LDGSTS.E.BYPASS.LTC128B.128 [R217+0x4100], [R86.64], !P2 ;  /* 0x0410000056d97fae */ /* 0x0003e8000d101d6a */
[----:B------:R1:W-:Y:S02]  /*1e60*/  LDGSTS.E.BYPASS.LTC128B.128 [R217+0x2100], [R6.64], !P6 ;  /* 0x0210000006d97fae */ /* 0x0003e4000f101d6a */
[----:B------:R-:W-:Y:S02]  /*1e70*/  HMMA.16816.F32 R68, R144, R82, R68 ;  /* 0x000000529044723c */ /* 0x000fe40000001844 */
[----:B------:R1:W-:Y:S01]  /*1e80*/  LDGSTS.E.BYPASS.LTC128B.128 [R217+0x5100], [R84.64], !P1 ;  /* 0x0510000054d97fae */ /* 0x0003e2000c901d6a */
[----:B------:R-:W-:-:S03]  /*1e90*/  ISETP.GT.AND P1, PT, R218, 0x5f, PT ;  /* 0x0000005fda00780c */ /* 0x000fc60003f24270 */
[----:B------:R-:W-:Y:S02]  /*1ea0*/  LDSM.16.M88.4 R92, [R211+0x9900] ;  /* 0x00990000d35c783b */ /* 0x000fe40000000200 */
[C---:B--2---:R-:W-:Y:S02]  /*1eb0*/  HMMA.16816.F32 R40, R120.reuse, R36, RZ ;  /* 0x000000247828723c */ /* 0x044fe400000018ff */
[----:B---3--:R-:W-:Y:S04]  /*1ec0*/  LDSM.16.M88.4 R24, [R211+0x8100] ;  /* 0x00810000d318783b */ /* 0x008fe80000000200 */
[----:B------:R-:W-:Y:S02]  /*1ed0*/  LDSM.16.M88.4 R88, [R211+0xa100] ;  /* 0x00a10000d358783b */ /* 0x000fe40000000200 */
[----:B------:R-:W-:Y:S02]  /*1ee0*/  HMMA.16816.F32 R36, R120, R38, RZ ;  /* 0x000000267824723c */ /* 0x000fe400000018ff */
[----:B----4-:R-:W2:Y:S04]  /*1ef0*/  LDSM.16.M88.4 R20, [R211+0x8900] ;  /* 0x00890000d314783b */ /* 0x010ea80000000200 */
[----:B------:R-:W-:Y:S02]  /*1f00*/  LDSM.16.M88.4 R80, [R202] ;  /* 0x00000000ca50783b */ /* 0x000fe40000000200 */
[C---:B------:R-:W-:Y:S02]  /*1f10*/  HMMA.16816.F32 R56, R144.reuse, R32, R56 ;  /* 0x000000209038723c */ /* 0x040fe40000001838 */
[----:B------:R-:W0:Y:S04]  /*1f20*/  LDGDEPBAR ;  /* 0x00000000000079af */ /* 0x000e280000000000 */
[----:B-1----:R-:W-:Y:S02]  /*1f30*/  LDSM.16.M88.4 R84, [R211+0xa900] ;  /* 0x00a90000d354783b */ /* 0x002fe40000000200 */
[C---:B------:R-:W-:Y:S08]  /*1f40*/  HMMA.16816.F32 R40, R144.reuse, R16, R40 ;  /* 0x000000109028723c */ /* 0x040ff00000001828 */
[C---:B------:R-:W-:Y:S01]  /*1f50*/  HMMA.16816.F32 R36, R144.reuse, R18, R36 ;  /* 0x000000129024723c */ /* 0x040fe20000001824 */
[----:B------:R-:W1:Y:S07]  /*1f60*/  LDSM.16.M88.4 R16, [R211+0x9100] ;  /* 0x00910000d310783b */ /* 0x000e6e0000000200 */
[C---:B------:R-:W-:Y:S01]  /*1f70*/  HMMA.16816.F32 R52, R144.reuse, R34, R52 ;  /* 0x000000229034723c */ /* 0x040fe20000001834 */
[----:B------:R-:W-:Y:S07]  /*1f80*/  LDSM.16.M88.4 R32, [R202+0x1000] ;  /* 0x00100000ca20783b */ /* 0x000fee0000000200 */
[C---:B------:R-:W-:Y:S08]  /*1f90*/  HMMA.16816.F32 R64, R144.reuse, R76, R64 ;  /* 0x0000004c9040723c */ /* 0x040ff00000001840 */
[C---:B------:R-:W-:Y:S01]  /*1fa0*/  HMMA.16816.F32 R60, R144.reuse, R78, R60 ;  /* 0x0000004e903c723c */ /* 0x040fe2000000183c */
[----:B------:R-:W-:Y:S07]  /*1fb0*/  LDSM.16.M88.4 R76, [R202+0x800] ;  /* 0x00080000ca4c783b */ /* 0x000fee0000000200 */
[C---:B------:R-:W-:Y:S08]  /*1fc0*/  HMMA.16816.F32 R48, R144.reuse, R28, R48 ;  /* 0x0000001c9030723c */ /* 0x040ff00000001830 */
[----:B------:R-:W-:Y:S01]  /*1fd0*/  HMMA.16816.F32 R44, R144, R30, R44 ;  /* 0x0000001e902c723c */ /* 0x000fe2000000182c */
[----:B------:R-:W3:Y:S07]  /*1fe0*/  LDSM.16.M88.4 R28, [R202+0x1800] ;  /* 0x00180000ca1c783b */ /* 0x000eee0000000200 */
[C---:B--2---:R-:W-:Y:S08]  /*1ff0*/  HMMA.16816.F32 R72, R172.reuse, R20, R72 ;  /* 0x00000014ac48723c */ /* 0x044ff00000001848 */
[C---:B------:R-:W-:Y:S01]  /*2000*/  HMMA.16816.F32 R68, R172.reuse, R22, R68 ;  /* 0x00000016ac44723c */ /* 0x040fe20000001844 */
[----:B------:R-:W2:Y:S07]  /*2010*/  LDSM.16.M88.4 R20, [R202+0x2800] ;  /* 0x00280000ca14783b */ /* 0x000eae0000000200 */
[C---:B------:R-:W-:Y:S08]  /*2020*/  HMMA.16816.F32 R12, R172.reuse, R24, R12 ;  /* 0x00000018ac0c723c */ /* 0x040ff0000000180c */
[C---:B------:R-:W-:Y:S01]  /*2030*/  HMMA.16816.F32 R8, R172.reuse, R26, R8 ;  /* 0x0000001aac08723c */ /* 0x040fe20000001808 */
[----:B------:R-:W4:Y:S07]  /*2040*/  LDSM.16.M88.4 R24, [R202+0x2000] ;  /* 0x00200000ca18783b */ /* 0x000f2e0000000200 */
[C---:B------:R-:W-:Y:S08]  /*2050*/  HMMA.16816.F32 R56, R172.reuse, R92, R56 ;  /* 0x0000005cac38723c */ /* 0x040ff00000001838 */
[C---:B------:R-:W-:Y:S01]  /*2060*/  HMMA.16816.F32 R52, R172.reuse, R94, R52 ;  /* 0x0000005eac34723c */ /* 0x040fe20000001834 */
[----:B------:R-:W-:Y:S07]  /*2070*/  LDSM.16.M88.4 R92, [R214+0xb900] ;  /* 0x00b90000d65c783b */ /* 0x000fee0000000200 */
[C---:B-1----:R-:W-:Y:S08]  /*2080*/  HMMA.16816.F32 R64, R172.reuse, R16, R64 ;  /* 0x00000010ac40723c */ /* 0x042ff00000001840 */
[C---:B------:R-:W-:Y:S01]  /*2090*/  HMMA.16816.F32 R60, R172.reuse, R18, R60 ;  /* 0x00000012ac3c723c */ /* 0x040fe2000000183c */
[----:B------:R-:W1:Y:S07]  /*20a0*/  LDSM.16.M88.4 R16, [R214+0xb100] ;  /* 0x00b10000d610783b */ /* 0x000e6e0000000200 */
[C---:B------:R-:W-:Y:S08]  /*20b0*/  HMMA.16816.F32 R40, R172.reuse, R84, R40 ;  /* 0x00000054ac28723c */ /* 0x040ff00000001828 */
[C---:B------:R-:W-:Y:S01]  /*20c0*/  HMMA.16816.F32 R36, R172.reuse, R86, R36 ;  /* 0x00000056ac24723c */ /* 0x040fe20000001824 */
[----:B------:R-:W1:Y:S07]  /*20d0*/  LDSM.16.M88.4 R84, [R214+0xc900] ;  /* 0x00c90000d654783b */ /* 0x000e6e0000000200 */
[C---:B------:R-:W-:Y:S08]  /*20e0*/  HMMA.16816.F32 R48, R172.reuse, R88, R48 ;  /* 0x00000058ac30723c */ /* 0x040ff00000001830 */
[----:B------:R-:W-:Y:S01]  /*20f0*/  HMMA.16816.F32 R44, R172, R90, R44 ;  /* 0x0000005aac2c723c */ /* 0x000fe2000000182c */
[----:B------:R-:W1:Y:S07]  /*2100*/  LDSM.16.M88.4 R88, [R214+0xc100] ;  /* 0x00c10000d658783b */ /* 0x000e6e0000000200 */
[C---:B------:R-:W-:Y:S08]  /*2110*/  HMMA.16816.F32 R12, R176.reuse, R80, R12 ;  /* 0x00000050b00c723c */ /* 0x040ff0000000180c */
[C---:B------:R-:W-:Y:S01]  /*2120*/  HMMA.16816.F32 R8, R176.reuse, R82, R8 ;  /* 0x00000052b008723c */ /* 0x040fe20000001808 */
[----:B------:R-:W1:Y:S07]  /*2130*/  LDSM.16.M88.4 R80, [R214+0xd100] ;  /* 0x00d10000d650783b */ /* 0x000e6e0000000200 */
[C---:B---3--:R-:W-:Y:S08]  /*2140*/  HMMA.16816.F32 R56, R176.reuse, R28, R56 ;  /* 0x0000001cb038723c */ /* 0x048ff00000001838 */
[C---:B------:R-:W-:Y:S01]  /*2150*/  HMMA.16816.F32 R52, R176.reuse, R30, R52 ;  /* 0x0000001eb034723c */ /* 0x040fe20000001834 */
[----:B------:R-:W-:Y:S07]  /*2160*/  LDSM.16.M88.4 R28, [R213+0x3800] ;  /* 0x00380000d51c783b */ /* 0x000fee0000000200 */
[C---:B------:R-:W-:Y:S08]  /*2170*/  HMMA.16816.F32 R72, R176.reuse, R76, R72 ;  /* 0x0000004cb048723c */ /* 0x040ff00000001848 */
[C---:B------:R-:W-:Y:S01]  /*2180*/  HMMA.16816.F32 R68, R176.reuse, R78, R68 ;  /* 0x0000004eb044723c */ /* 0x040fe20000001844 */
[----:B------:R-:W3:Y:S07]  /*2190*/  LDSM.16.M88.4 R76, [R214+0xd900] ;  /* 0x00d90000d64c783b */ /* 0x000eee0000000200 */
[C---:B--2---:R-:W-:Y:S08]  /*21a0*/  HMMA.16816.F32 R40, R176.reuse, R20, R40 ;  /* 0x00000014b028723c */ /* 0x044ff00000001828 */
[C---:B------:R-:W-:Y:S01]  /*21b0*/  HMMA.16816.F32 R36, R176.reuse, R22, R36 ;  /* 0x00000016b024723c */ /* 0x040fe20000001824 */
[----:B------:R-:W2:Y:S07]  /*21c0*/  LDSM.16.M88.4 R20, [R213+0x4800] ;  /* 0x00480000d514783b */ /* 0x000eae0000000200 */
[C---:B------:R-:W-:Y:S08]  /*21d0*/  HMMA.16816.F32 R64, R176.reuse, R32, R64 ;  /* 0x00000020b040723c */ /* 0x040ff00000001840 */
[C---:B------:R-:W-:Y:S01]  /*21e0*/  HMMA.16816.F32 R60, R176.reuse, R34, R60 ;  /* 0x00000022b03c723c */ /* 0x040fe2000000183c */
[----:B------:R-:W2:Y:S07]  /*21f0*/  LDSM.16.M88.4 R32, [R213+0x3000] ;  /* 0x00300000d520783b */ /* 0x000eae0000000200 */
[C---:B----4-:R-:W-:Y:S08]  /*2200*/  HMMA.16816.F32 R48, R176.reuse, R24, R48 ;  /* 0x00000018b030723c */ /* 0x050ff00000001830 */
[----:B------:R-:W-:Y:S01]  /*2210*/  HMMA.16816.F32 R44, R176, R26, R44 ;  /* 0x0000001ab02c723c */ /* 0x000fe2000000182c */
[----:B------:R-:W4:Y:S07]  /*2220*/  LDSM.16.M88.4 R24, [R213+0x4000] ;  /* 0x00400000d518783b */ /* 0x000f2e0000000200 */
[C---:B-1----:R-:W-:Y:S08]  /*2230*/  HMMA.16816.F32 R12, R180.reuse, R16, R12 ;  /* 0x00000010b40c723c */ /* 0x042ff0000000180c */
[C---:B------:R-:W-:Y:S01]  /*2240*/  HMMA.16816.F32 R8, R180.reuse, R18, R8 ;  /* 0x00000012b408723c */ /* 0x040fe20000001808 */
[----:B------:R-:W1:Y:S07]  /*2250*/  LDSM.16.M88.4 R16, [R213+0x5000] ;  /* 0x00500000d510783b */ /* 0x000e6e0000000200 */
[C---:B------:R-:W-:Y:S08]  /*2260*/  HMMA.16816.F32 R56, R180.reuse, R84, R56 ;  /* 0x00000054b438723c */ /* 0x040ff00000001838 */
[C---:B------:R-:W-:Y:S01]  /*2270*/  HMMA.16816.F32 R52, R180.reuse, R86, R52 ;  /* 0x00000056b434723c */ /* 0x040fe20000001834 */
[----:B------:R-:W1:Y:S07]  /*2280*/  LDSM.16.M88.4 R84, [R213+0x5800] ;  /* 0x00580000d554783b */ /* 0x000e6e0000000200 */
[C---:B------:R-:W-:Y:S08]  /*2290*/  HMMA.16816.F32 R72, R180.reuse, R92, R72 ;  /* 0x0000005cb448723c */ /* 0x040ff00000001848 */
[C---:B------:R-:W-:Y:S08]  /*22a0*/  HMMA.16816.F32 R68, R180.reuse, R94, R68 ;  /* 0x0000005eb444723c */ /* 0x040ff00000001844 */
[C---:B------:R-:W-:Y:S08]  /*22b0*/  HMMA.16816.F32 R64, R180.reuse, R88, R64 ;  /* 0x00000058b440723c */ /* 0x040ff00000001840 */
[C---:B------:R-:W-:Y:S01]  /*22c0*/  HMMA.16816.F32 R60, R180.reuse, R90, R60 ;  /* 0x0000005ab43c723c */ /* 0x040fe2000000183c */
[----:B------:R-:W-:Y:S07]  /*22d0*/  LDSM.16.M88.4 R88, [R202+0x3000] ;  /* 0x00300000ca58783b */ /* 0x000fee0000000200 */
[C---:B------:R-:W-:Y:S08]  /*22e0*/  HMMA.16816.F32 R48, R180.reuse, R80, R48 ;  /* 0x00000050b430723c */ /* 0x040ff00000001830 */
[C---:B------:R-:W-:Y:S08]  /*22f0*/  HMMA.16816.F32 R44, R180.reuse, R82, R44 ;  /* 0x00000052b42c723c */ /* 0x040ff0000000182c */
[C---:B---3--:R-:W-:Y:S01]  /*2300*/  HMMA.16816.F32 R80, R180.reuse, R76, R40 ;  /* 0x0000004cb450723c */ /* 0x048fe20000001828 */
[----:B------:R-:W3:Y:S07]  /*2310*/  LDSM.16.M88.4 R40, [R211+0xb100] ;  /* 0x00b10000d328783b */ /* 0x000eee0000000200 */
[----:B------:R-:W-:Y:S01]  /*2320*/  HMMA.16816.F32 R76, R180, R78, R36 ;  /* 0x0000004eb44c723c */ /* 0x000fe20000001824 */
[----:B------:R-:W1:Y:S07]  /*2330*/  LDSM.16.M88.4 R36, [R211+0xb900] ;  /* 0x00b90000d324783b */ /* 0x000e6e0000000200 */
[C---:B--2---:R-:W-:Y:S08]  /*2340*/  HMMA.16816.F32 R56, R184.reuse, R20, R56 ;  /* 0x00000014b838723c */ /* 0x044ff00000001838 */
[C---:B------:R-:W-:Y:S01]  /*2350*/  HMMA.16816.F32 R52, R184.reuse, R22, R52 ;  /* 0x00000016b834723c */ /* 0x040fe20000001834 */
[----:B------:R-:W2:Y:S07]  /*2360*/  LDSM.16.M88.4 R20, [R211+0xc900] ;  /* 0x00c90000d314783b */ /* 0x000eae0000000200 */
[C---:B------:R-:W-:Y:S08]  /*2370*/  HMMA.16816.F32 R12, R184.reuse, R32, R12 ;  /* 0x00000020b80c723c */ /* 0x040ff0000000180c */
[C---:B------:R-:W-:Y:S01]  /*2380*/  HMMA.16816.F32 R8, R184.reuse, R34, R8 ;  /* 0x00000022b808723c */ /* 0x040fe20000001808 */
[----:B------:R-:W-:Y:S07]  /*2390*/  LDSM.16.M88.4 R32, [R202+0x4800] ;  /* 0x00480000ca20783b */ /* 0x000fee0000000200 */
[C---:B------:R-:W-:Y:S08]  /*23a0*/  HMMA.16816.F32 R72, R184.reuse, R28, R72 ;  /* 0x0000001cb848723c */ /* 0x040ff00000001848 */
[C---:B------:R-:W-:Y:S01]  /*23b0*/  HMMA.16816.F32 R68, R184.reuse, R30, R68 ;  /* 0x0000001eb844723c */ /* 0x040fe20000001844 */
[----:B------:R-:W-:Y:S07]  /*23c0*/  LDSM.16.M88.4 R28, [R211+0xd900] ;  /* 0x00d90000d31c783b */ /* 0x000fee0000000200 */
[C---:B----4-:R-:W-:Y:S08]  /*23d0*/  HMMA.16816.F32 R64, R184.reuse, R24, R64 ;  /* 0x00000018b840723c */ /* 0x050ff00000001840 */
[C---:B------:R-:W-:Y:S01]  /*23e0*/  HMMA.16816.F32 R60, R184.reuse, R26, R60 ;  /* 0x0000001ab83c723c */ /* 0x040fe2000000183c */
[----:B------:R-:W4:Y:S07]  /*23f0*/  LDSM.16.M88.4 R24, [R211+0xc100] ;  /* 0x00c10000d318783b */ /* 0x000f2e0000000200 */
[C---:B-1----:R-:W-:Y:S08]  /*2400*/  HMMA.16816.F32 R48, R184.reuse, R16, R48 ;  /* 0x00000010b830723c */ /* 0x042ff00000001830 */
[C---:B------:R-:W-:Y:S01]  /*2410*/  HMMA.16816.F32 R44, R184.reuse, R18, R44 ;  /* 0x00000012b82c723c */ /* 0x040fe2000000182c */
[----:B------:R-:W1:Y:S07]  /*2420*/  LDSM.16.M88.4 R16, [R211+0xd100] ;  /* 0x00d10000d310783b */ /* 0x000e6e0000000200 */
[C---:B------:R-:W-:Y:S08]  /*2430*/  HMMA.16816.F32 R80, R184.reuse, R84, R80 ;  /* 0x00000054b850723c */ /* 0x040ff00000001850 */
[----:B------:R-:W-:Y:S01]  /*2440*/  HMMA.16816.F32 R76, R184, R86, R76 ;  /* 0x00000056b84c723c */ /* 0x000fe2000000184c */
[----:B------:R-:W1:Y:S07]  /*2450*/  LDSM.16.M88.4 R84, [R202+0x3800] ;  /* 0x00380000ca54783b */ /* 0x000e6e0000000200 */
[C---:B---3--:R-:W-:Y:S08]  /*2460*/  HMMA.16816.F32 R12, R188.reuse, R40, R12 ;  /* 0x00000028bc0c723c */ /* 0x048ff0000000180c */
[C---:B------:R-:W-:Y:S01]  /*2470*/  HMMA.16816.F32 R8, R188.reuse, R42, R8 ;  /* 0x0000002abc08723c */ /* 0x040fe20000001808 */
[----:B------:R-:W3:Y:S07]  /*2480*/  LDSM.16.M88.4 R40, [R202+0x4000] ;  /* 0x00400000ca28783b */ /* 0x000eee0000000200 */
[C---:B------:R-:W-:Y:S08]  /*2490*/  HMMA.16816.F32 R72, R188.reuse, R36, R72 ;  /* 0x00000024bc48723c */ /* 0x040ff00000001848 */
[C---:B------:R-:W-:Y:S01]  /*24a0*/  HMMA.16816.F32 R68, R188.reuse, R38, R68 ;  /* 0x00000026bc44723c */ /* 0x040fe20000001844 */
[----:B------:R-:W3:Y:S07]  /*24b0*/  LDSM.16.M88.4 R36, [R202+0x5000] ;  /* 0x00500000ca24783b */ /* 0x000eee0000000200 */
[C---:B--2---:R-:W-:Y:S08]  /*24c0*/  HMMA.16816.F32 R56, R188.reuse, R20, R56 ;  /* 0x00000014bc38723c */ /* 0x044ff00000001838 */
[----:B------:R-:W-:Y:S01]  /*24d0*/  HMMA.16816.F32 R52, R188, R22, R52 ;  /* 0x00000016bc34723c */ /* 0x000fe20000001834 */
[----:B------:R-:W2:Y:S01]  /*24e0*/  LDSM.16.M88.4 R20, [R202+0x5800] ;  /* 0x00580000ca14783b */ /* 0x000ea20000000200 */
[----:B------:R-:W-:-:S06]  /*24f0*/  DEPBAR.LE SB0, 0x0 ;  /* 0x000080000000791a */ /* 0x000fcc0000000000 */
[C---:B----4-:R-:W-:Y:S08]  /*2500*/  HMMA.16816.F32 R64, R188.reuse, R24, R64 ;  /* 0x00000018bc40723c */ /* 0x050ff00000001840 */
[C---:B------:R-:W-:Y:S08]  /*2510*/  HMMA.16816.F32 R60, R188.reuse, R26, R60 ;  /* 0x0000001abc3c723c */ /* 0x040ff0000000183c */
        /* <DEDUP_REMOVED lines=8> */
[C---:B---3--:R-:W-:Y:S08]  /*25a0*/  HMMA.16816.F32 R64, R192.reuse, R40, R64 ;  /* 0x00000028c040723c */ /* 0x048ff00000001840 */
[C---:B------:R-:W-:Y:S08]  /*25b0*/  HMMA.16816.F32 R60, R192.reuse, R42, R60 ;  /* 0x0000002ac03c723c */ /* 0x040ff0000000183c */
[C---:B------:R-:W-:Y:S08]  /*25c0*/  HMMA.16816.F32 R56, R192.reuse, R32, R56 ;  /* 0x00000020c038723c */ /* 0x040ff00000001838 */
[C---:B------:R-:W-:Y:S08]  /*25d0*/  HMMA.16816.F32 R52, R192.reuse, R34, R52 ;  /* 0x00000022c034723c */ /* 0x040ff00000001834 */
[C---:B------:R-:W-:Y:S07]  /*25e0*/  HMMA.16816.F32 R48, R192.reuse, R36, R48 ;  /* 0x00000024c030723c */ /* 0x040fee0000001830 */
[----:B------:R-:W-:Y:S01]  /*25f0*/  SHF.R.S32.HI R37, RZ, 0x1f, R230 ;  /* 0x0000001fff257819 */ /* 0x000fe200000114e6 */
[C---:B------:R-:W-:Y:S08]  /*2600*/  HMMA.16816.F32 R44, R192.reuse, R38, R44 ;  /* 0x00000026c02c723c */ /* 0x040ff0000000182c */
[C---:B--2---:R-:W-:Y:S08]  /*2610*/  HMMA.16816.F32 R80, R192.reuse, R20, R80 ;  /* 0x00000014c050723c */ /* 0x044ff00000001850 */
[----:B------:R-:W-:Y:S01]  /*2620*/  HMMA.16816.F32 R76, R192, R22, R76 ;  /* 0x00000016c04c723c */ /* 0x000fe2000000184c */
[----:B------:R-:W-:Y:S06]  /*2630*/  BAR.SYNC.DEFER_BLOCKING 0x0 ;  /* 0x0000000000007b1d */ /* 0x000fec0000010000 */
[----:B------:R-:W-:Y:S05]  /*2640*/  @!P0 BRA `(.L_x_166) ;  /* 0x000003d000008947 */ /* 0x000fea0003800000 */
[----:B------:R-:W-:Y:S01]  /*2650*/  IADD3 R216, R218, UR13, R219 ;  /* 0x0000000ddad87c10 */ /* 0x000fe2000fffe0db */
[----:B------:R-:W-:-:S03]  /*2660*/  IMAD.MOV.U32 R215, RZ, RZ, RZ ;  /* 0x000000ffffd77224 */ /* 0x000fc600078e00ff */
        /* <DEDUP_REMOVED lines=8> */
[----:B------:R-:W2:Y:S01]  /*26f0*/  @!P1 LDG.E R215, [R6.64] ;  /* 0x0000002a06d79981 */ /* 0x000ea2000c1e1900 */
[----:B------:R-:W-:Y:S01]  /*2700*/  IMAD.MOV R17, RZ, RZ, -R0 ;  /* 0x000000ffff117224 */ /* 0x000fe200078e0a00 */
[----:B------:R-:W-:Y:S01]  /*2710*/  SEL R18, RZ, 0x10, P5 ;  /* 0x00000010ff127807 */ /* 0x000fe20002800000 */
[----:B------:R-:W-:Y:S01]  /*2720*/  IMAD.SHL.U32 R4, R230, 0x2, RZ ;  /* 0x00000002e6047824 */ /* 0x000fe200078e00ff */
[----:B------:R-:W-:Y:S01]  /*2730*/  IADD3 R22, -R231, 0x10, RZ ;  /* 0x00000010e7167810 */ /* 0x000fe20007ffe1ff */
[----:B------:R-:W-:Y:S01]  /*2740*/  IMAD R216, R17, c[0x0][0x2b8], R216 ;  /* 0x0000ae0011d87a24 */ /* 0x000fe200078e02d8 */
[----:B------:R-:W-:Y:S02]  /*2750*/  IADD3 R24, -R18, 0x10, RZ ;  /* 0x0000001012187810 */ /* 0x000fe40007ffe1ff */
[----:B------:R-:W-:Y:S01]  /*2760*/  LOP3.LUT R22, R22, 0xf, RZ, 0xc0, !PT ;  /* 0x0000000f16167812 */ /* 0x000fe200078ec0ff */
[----:B------:R-:W-:Y:S01]  /*2770*/  IMAD.WIDE.U32 R16, R216, c[0x0][0x1e0], RZ ;  /* 0x00007800d8107a25 */ /* 0x000fe200078e00ff */
[----:B------:R-:W-:-:S02]  /*2780*/  SHF.R.S32.HI R19, RZ, 0x1f, R216 ;  /* 0x0000001fff137819 */ /* 0x000fc400000114d8 */
[----:B------:R-:W-:-:S03]  /*2790*/  LOP3.LUT R24, R24, 0xf, RZ, 0xc0, !PT ;  /* 0x0000000f18187812 */ /* 0x000fc600078ec0ff */
[----:B------:R-:W-:-:S04]  /*27a0*/  IMAD R19, R19, c[0x0][0x1e0], RZ ;  /* 0x0000780013137a24 */ /* 0x000fc800078e02ff */
        /* <DEDUP_REMOVED lines=8> */
[----:B------:R-:W-:Y:S02]  /*2830*/  LEA R6, P0, R26, c[0x0][0x1c8], 0x1 ;  /* 0x000072001a067a11 */ /* 0x000fe400078008ff */
[----:B------:R-:W-:Y:S02]  /*2840*/  SHF.L.U64.HI R0, R230, 0x1, R37 ;  /* 0x00000001e6007819 */ /* 0x000fe40000010225 */
[----:B------:R-:W-:Y:S01]  /*2850*/  LEA.HI.X R26, R26, c[0x0][0x1cc], R7, 0x1, P0 ;  /* 0x000073001a1a7a11 */ /* 0x000fe200000f0c07 */
[----:B------:R-:W1:Y:S01]  /*2860*/  SHFL.IDX PT, R23, R6, 0x2, 0x181f ;  /* 0x00581f0006177f89 */ /* 0x000e6200000e0000 */
[----:B------:R-:W-:-:S03]  /*2870*/  IMAD.SHL.U32 R7, R229, 0x2, RZ ;  /* 0x00000002e5077824 */ /* 0x000fc600078e00ff */
[----:B------:R-:W2:Y:S04]  /*2880*/  SHFL.IDX PT, R17, R26, 0x2, 0x181f ;  /* 0x00581f001a117f89 */ /* 0x000ea800000e0000 */
[----:B------:R-:W-:Y:S04]  /*2890*/  SHFL.IDX PT, R20, R6, RZ, 0x181f ;  /* 0x00181fff06147589 */ /* 0x000fe800000e0000 */
[----:B------:R3:W4:Y:S04]  /*28a0*/  SHFL.IDX PT, R16, R6, 0x1, 0x181f ;  /* 0x00381f0006107f89 */ /* 0x00072800000e0000 */
[----:B------:R-:W-:Y:S04]  /*28b0*/  SHFL.IDX PT, R21, R26, RZ, 0x181f ;  /* 0x00181fff1a157589 */ /* 0x000fe800000e0000 */
[----:B------:R5:W5:Y:S01]  /*28c0*/  SHFL.IDX PT, R19, R26, 0x1, 0x181f ;  /* 0x00381f001a137f89 */ /* 0x000b6200000e0000 */
[----:B-1----:R-:W-:-:S04]  /*28d0*/  IADD3 R24, P2, P0, R24, R23, R4 ;  /* 0x0000001718187210 */ /* 0x002fc8000785e004 */
[----:B--2---:R-:W-:Y:S02]  /*28e0*/  IADD3.X R25, RZ, R17, R0, P2, P0 ;  /* 0x00000011ff197210 */ /* 0x004fe400017e0400 */
[----:B------:R-:W-:Y:S02]  /*28f0*/  IADD3 R22, P2, P0, R22, R23, R7 ;  /* 0x0000001716167210 */ /* 0x000fe4000785e007 */
[----:B---3--:R-:W-:-:S04]  /*2900*/  SHF.L.U64.HI R6, R229, 0x1, R232 ;  /* 0x00000001e5067819 */ /* 0x008fc800000102e8 */
[----:B------:R-:W-:Y:S02]  /*2910*/  IADD3.X R23, RZ, R17, R6, P2, P0 ;  /* 0x00000011ff177210 */ /* 0x000fe400017e0406 */
[-C--:B----4-:R-:W-:Y:S02]  /*2920*/  IADD3 R28, P0, R16, R4.reuse, RZ ;  /* 0x00000004101c7210 */ /* 0x090fe40007f1e0ff */
[C---:B-----5:R-:W-:Y:S02]  /*2930*/  IADD3 R26, P6, R20.reuse, R4, RZ ;  /* 0x00000004141a7210 */ /* 0x060fe40007fde0ff */
[-C--:B------:R-:W-:Y:S01]  /*2940*/  IADD3 R20, P2, R20, R7.reuse, RZ ;  /* 0x0000000714147210 */ /* 0x080fe20007f5e0ff */
[--C-:B------:R-:W-:Y:S01]  /*2950*/  IMAD.X R29, R19, 0x1, R0.reuse, P0 ;  /* 0x00000001131d7824 */ /* 0x100fe200000e0600 */
[----:B------:R-:W-:Y:S01]  /*2960*/  ISETP.NE.U32.AND P0, PT, R231, RZ, PT ;  /* 0x000000ffe700720c */ /* 0x000fe20003f05070 */
[C---:B------:R-:W-:Y:S01]  /*2970*/  IMAD.X R27, R21.reuse, 0x1, R0, P6 ;  /* 0x00000001151b7824 */ /* 0x040fe200030e0600 */
[----:B------:R-:W-:Y:S01]  /*2980*/  IADD3 R16, P6, R16, R7, RZ ;  /* 0x0000000710107210 */ /* 0x000fe20007fde0ff */
[----:B------:R-:W-:Y:S01]  /*2990*/  IMAD.X R21, R21, 0x1, R6, P2 ;  /* 0x0000000115157824 */ /* 0x000fe200010e0606 */
[----:B------:R-:W-:-:S02]  /*29a0*/  ISETP.NE.U32.AND P2, PT, R18, RZ, PT ;  /* 0x000000ff1200720c */ /* 0x000fc40003f45070 */
[----:B------:R1:W-:Y:S01]  /*29b0*/  LDGSTS.E.BYPASS.LTC128B.128 [R217+0x8100], [R26.64], !P5 ;  /* 0x081000001ad97fae */ /* 0x0003e2000e901d6a */
[----:B------:R-:W-:-:S03]  /*29c0*/  IMAD.X R17, R19, 0x1, R6, P6 ;  /* 0x0000000113117824 */ /* 0x000fc600030e0606 */
[----:B------:R1:W-:Y:S04]  /*29d0*/  LDGSTS.E.BYPASS.LTC128B.128 [R217+0xb100], [R20.64], !P4 ;  /* 0x0b10000014d97fae */ /* 0x0003e8000e101d6a */
[----:B------:R1:W-:Y:S04]  /*29e0*/  LDGSTS.E.BYPASS.LTC128B.128 [R217+0x9100], [R28.64], !P5 ;  /* 0x091000001cd97fae */ /* 0x0003e8000e901d6a */
[----:B------:R1:W-:Y:S04]  /*29f0*/  LDGSTS.E.BYPASS.LTC128B.128 [R217+0xc100], [R16.64], !P4 ;  /* 0x0c10000010d97fae */ /* 0x0003e8000e101d6a */
[----:B------:R1:W-:Y:S04]  /*2a00*/  LDGSTS.E.BYPASS.LTC128B.128.ZFILL [R217+0xa100], [R24.64], P2 ;  /* 0x0a10000018d97fae */ /* 0x0003e80009141d6a */
[----:B------:R1:W-:Y:S02]  /*2a10*/  LDGSTS.E.BYPASS.LTC128B.128.ZFILL [R217+0xd100], [R22.64], P0 ;  /* 0x0d10000016d97fae */ /* 0x0003e40008141d6a */
.L_x_166:
[----:B-1----:R-:W-:Y:S01]  /*2a20*/  SHF.R.S32.HI R16, RZ, 0x1f, R97 ;  /* 0x0000001fff107819 */ /* 0x002fe20000011461 */
[----:B------:R-:W-:Y:S01]  /*2a30*/  FMUL.FTZ R0, R8, c[0x0][0x320] ;  /* 0x0000c80008007a20 */ /* 0x000fe20000410000 */
[-C--:B------:R-:W-:Y:S01]  /*2a40*/  LEA.HI R99, R99, R96.reuse, RZ, 0x2 ;  /* 0x0000006063637211 */ /* 0x080fe200078f10ff */
[----:B------:R-:W-:Y:S01]  /*2a50*/  FMUL.FTZ R4, R9, c[0x0][0x320] ;  /* 0x0000c80009047a20 */ /* 0x000fe20000410000 */
[----:B------:R-:W-:Y:S01]  /*2a60*/  LOP3.LUT R17, R98, 0xffffffe0, RZ, 0xc0, !PT ;  /* 0xffffffe062117812 */ /* 0x000fe200078ec0ff */
[----:B------:R-:W-:Y:S01]  /*2a70*/  FMUL.FTZ R9, R72, c[0x0][0x320] ;  /* 0x0000c80048097a20 */ /* 0x000fe20000410000 */
[----:B------:R-:W-:Y:S01]  /*2a80*/  LEA.HI R16, R16, R97, RZ, 0x3 ;  /* 0x0000006110107211 */ /* 0x000fe200078f18ff */
[----:B------:R-:W-:Y:S01]  /*2a90*/  FMUL.FTZ R6, R73, c[0x0][0x320] ;  /* 0x0000c80049067a20 */ /* 0x000fe20000410000 */
[----:B------:R-:W-:Y:S01]  /*2aa0*/  LOP3.LUT R99, R99, 0xfffffffc, RZ, 0xc0, !PT ;  /* 0xfffffffc63637812 */ /* 0x000fe200078ec0ff */
[----:B------:R-:W-:Y:S01]  /*2ab0*/  FMUL.FTZ R7, R68, c[0x0][0x320] ;  /* 0x0000c80044077a20 */ /* 0x000fe20000410000 */
[----:B------:R-:W-:Y:S01]  /*2ac0*/  IADD3 R17, -R17, R96, RZ ;  /* 0x0000006011117210 */ /* 0x000fe20007ffe1ff */
[----:B------:R-:W-:Y:S01]  /*2ad0*/  FMUL.FTZ R8, R69, c[0x0][0x320] ;  /* 0x0000c80045087a20 */ /* 0x000fe20000410000 */
[----:B------:R-:W-:Y:S01]  /*2ae0*/  LOP3.LUT R16, R16, 0xffffff8, RZ, 0xc0, !PT ;  /* 0x0ffffff810107812 */ /* 0x000fe200078ec0ff */
[----:B------:R-:W-:Y:S01]  /*2af0*/  IMAD.IADD R99, R96, 0x1, -R99 ;  /* 0x0000000160637824 */ /* 0x000fe200078e0a63 */
[----:B------:R-:W-:Y:S01]  /*2b00*/  SHF.R.S32.HI R18, RZ, 0x1f, R17 ;  /* 0x0000001fff127819 */ /* 0x000fe20000011411 */
[----:B------:R-:W-:Y:S01]  /*2b10*/  FMUL.FTZ R32, R64, c[0x0][0x320] ;  /* 0x0000c80040207a20 */ /* 0x000fe20000410000 */
[----:B------:R-:W-:Y:S01]  /*2b20*/  IADD3 R97, R97, -R16, RZ ;  /* 0x8000001061617210 */ /* 0x000fe20007ffe0ff */
[----:B------:R-:W-:Y:S01]  /*2b30*/  FMUL.FTZ R30, R65, c[0x0][0x320] ;  /* 0x0000c800411e7a20 */ /* 0x000fe20000410000 */
[----:B------:R-:W-:Y:S01]  /*2b40*/  LEA.HI R16, R18, R17, RZ, 0x2 ;  /* 0x0000001112107211 */ /* 0x000fe200078f10ff */
[----:B------:R-:W-:Y:S01]  /*2b50*/  FMUL.FTZ R28, R60, c[0x0][0x320] ;  /* 0x0000c8003c1c7a20 */ /* 0x000fe20000410000 */
[----:B------:R-:W-:Y:S01]  /*2b60*/  LEA.HI R18, R99, R99, RZ, 0x1 ;  /* 0x0000006363127211 */ /* 0x000fe200078f08ff */
[----:B------:R-:W-:Y:S01]  /*2b70*/  FMUL.FTZ R12, R12, c[0x0][0x320] ;  /* 0x0000c8000c0c7a20 */ /* 0x000fe20000410000 */
[----:B------:R-:W-:Y:S01]  /*2b80*/  LEA.HI.SX32 R20, R16, UR15, 0x1e ;  /* 0x0000000f10147c11 */ /* 0x000fe2000f8ff2ff */
[----:B------:R-:W-:Y:S01]  /*2b90*/  FMUL.FTZ R61, R61, c[0x0][0x320] ;  /* 0x0000c8003d3d7a20 */ /* 0x000fe20000410000 */
[----:B------:R-:W-:Y:S01]  /*2ba0*/  LOP3.LUT R18, R18, 0x1ffffffe, RZ, 0xc0, !PT ;  /* 0x1ffffffe12127812 */ /* 0x000fe200078ec0ff */
[----:B------:R-:W-:Y:S01]  /*2bb0*/  FMUL.FTZ R56, R56, c[0x0][0x320] ;  /* 0x0000c80038387a20 */ /* 0x000fe20000410000 */
[----:B------:R-:W-:Y:S01]  /*2bc0*/  PLOP3.LUT P2, PT, PT, PT, UP1, 0x80, 0x0 ;  /* 0x000000000000781c */ /* 0x000fe20003f4f018 */
[----:B------:R-:W-:Y:S01]  /*2bd0*/  IMAD R20, R97, 0x10, R20 ;  /* 0x0000001061147824 */ /* 0x000fe200078e0214 */
[----:B------:R-:W-:Y:S01]  /*2be0*/  IADD3 R99, R99, -R18, RZ ;  /* 0x8000001263637210 */ /* 0x000fe20007ffe0ff */
[----:B------:R-:W-:Y:S01]  /*2bf0*/  FMUL.FTZ R57, R57, c[0x0][0x320] ;  /* 0x0000c80039397a20 */ /* 0x000fe20000410000 */
[----:B------:R-:W-:Y:S01]  /*2c00*/  PLOP3.LUT P0, PT, PT, PT, UP1, 0x80, 0x0 ;  /* 0x000000000000781c */ /* 0x000fe20003f0f018 */
[----:B------:R-:W-:Y:S01]  /*2c10*/  FMUL.FTZ R52, R52, c[0x0][0x320] ;  /* 0x0000c80034347a20 */ /* 0x000fe20000410000 */
[----:B------:R-:W1:Y:S01]  /*2c20*/  MUFU.TANH R0, R0 ;  /* 0x0000000000007308 */ /* 0x000e620000002400 */
[----:B------:R-:W-:Y:S01]  /*2c30*/  IMAD R220, R99, 0x8, R20 ;  /* 0x0000000863dc7824 */ /* 0x000fe200078e0214 */
[----:B------:R-:W-:Y:S01]  /*2c40*/  MOV R20, UR18 ;  /* 0x0000001200147c02 */ /* 0x000fe20008000f00 */
[----:B------:R-:W-:Y:S01]  /*2c50*/  FMUL.FTZ R53, R53, c[0x0][0x320] ;  /* 0x0000c80035357a20 */ /* 0x000fe20000410000 */
[----:B------:R-:W-:Y:S01]  /*2c60*/  ULDC UR13, c[0x0][0x324] ;  /* 0x0000c900000d7ab9 */ /* 0x000fe20000000800 */
[----:B------:R-:W-:Y:S01]  /*2c70*/  FMUL.FTZ R48, R48, c[0x0][0x320] ;  /* 0x0000c80030307a20 */ /* 0x000fe20000410000 */
[----:B------:R-:W-:Y:S01]  /*2c80*/  MOV R19, R220 ;  /* 0x000000dc00137202 */ /* 0x000fe20000000f00 */
[----:B------:R-:W-:Y:S01]  /*2c90*/  @P2 IMAD.HI.U32 R18, R220, c[0x0][0x2c8], RZ ;  /* 0x0000b200dc122a27 */ /* 0x000fe200078e00ff */
[----:B------:R-:W2:Y:S01]  /*2ca0*/  MUFU.TANH R4, R4 ;  /* 0x0000000400047308 */ /* 0x000ea20000002400 */
[----:B------:R-:W-:Y:S01]  /*2cb0*/  ULDC UR16, c[0x0][0x1d0] ;  /* 0x0000740000107ab9 */ /* 0x000fe20000000800 */
[----:B------:R-:W0:Y:S01]  /*2cc0*/  LDGDEPBAR ;  /* 0x00000000000079af */ /* 0x000e220000000000 */
[----:B------:R-:W-:Y:S01]  /*2cd0*/  FMUL.FTZ R49, R49, c[0x0][0x320] ;  /* 0x0000c80031317a20 */ /* 0x000fe20000410000 */
[----:B------:R-:W-:Y:S01]  /*2ce0*/  @P0 SHF.R.U32.HI R19, RZ, c[0x0][0x2cc], R18 ;  /* 0x0000b300ff130a19 */ /* 0x000fe20000011612 */
[----:B------:R-:W-:Y:S01]  /*2cf0*/  FMUL.FTZ R44, R44, c[0x0][0x320] ;  /* 0x0000c8002c2c7a20 */ /* 0x000fe20000410000 */
[----:B------:R-:W-:Y:S01]  /*2d00*/  LOP3.LUT R18, R16, 0x7ffffffc, RZ, 0xc0, !PT ;  /* 0x7ffffffc10127812 */ /* 0x000fe200078ec0ff */
[----:B------:R-:W-:Y:S01]  /*2d10*/  FMUL.FTZ R45, R45, c[0x0][0x320] ;  /* 0x0000c8002d2d7a20 */ /* 0x000fe20000410000 */
[----:B------:R-:W-:Y:S01]  /*2d20*/  PLOP3.LUT P0, PT, PT, PT, UP0, 0x40, 0x0 ;  /* 0x000000000000781c */ /* 0x000fe20003f0e808 */
[----:B------:R-:W3:Y:S01]  /*2d30*/  SHFL.IDX PT, R16, R19, RZ, 0x1c1f ;  /* 0x001c1fff13107589 */ /* 0x000ee200000e0000 */
[----:B------:R-:W-:Y:S01]  /*2d40*/  FMUL.FTZ R80, R80, c[0x0][0x320] ;  /* 0x0000c80050507a20 */ /* 0x000fe20000410000 */
[----:B------:R-:W4:Y:S01]  /*2d50*/  MUFU.TANH R9, R9 ;  /* 0x0000000900097308 */ /* 0x000f220000002400 */
[----:B------:R-:W-:Y:S01]  /*2d60*/  IMAD.IADD R221, R17, 0x1, -R18 ;  /* 0x0000000111dd7824 */ /* 0x000fe200078e0a12 */
[----:B------:R-:W-:Y:S01]  /*2d70*/  UIMAD UR16, UR8, UR16, UR4 ;  /* 0x00000010081072a4 */ /* 0x000fe2000f8e0204 */
[----:B------:R-:W-:Y:S01]  /*2d80*/  FMUL.FTZ R81, R81, c[0x0][0x320] ;  /* 0x0000c80051517a20 */ /* 0x000fe20000410000 */
[----:B------:R-:W-:Y:S01]  /*2d90*/  ULOP3.LUT UR13, URZ, UR13, URZ, 0x33, !UPT ;  /* 0x0000000d3f0d7292 */ /* 0x000fe2000f8e333f */
[----:B------:R-:W-:-:S02]  /*2da0*/  IMAD.SHL.U32 R221, R221, 0x2, RZ ;  /* 0x00000002dddd7824 */ /* 0x000fc400078e00ff */
[----:B------:R-:W-:Y:S01]  /*2db0*/  FMUL.FTZ R76, R76, c[0x0][0x320] ;  /* 0x0000c8004c4c7a20 */ /* 0x000fe20000410000 */
[----:B------:R-:W1:Y:S01]  /*2dc0*/  MUFU.TANH R6, R6 ;  /* 0x0000000600067308 */ /* 0x000e620000002400 */
[----:B------:R-:W-:Y:S01]  /*2dd0*/  FMUL.FTZ R77, R77, c[0x0][0x320] ;  /* 0x0000c8004d4d7a20 */ /* 0x000fe20000410000 */
[----:B------:R-:W-:Y:S01]  /*2de0*/  IADD3 R21, -R221, 0x1, R20 ;  /* 0x00000001dd157810 */ /* 0x000fe20007ffe114 */
[----:B------:R-:W-:Y:S01]  /*2df0*/  FMUL.FTZ R13, R13, c[0x0][0x320] ;  /* 0x0000c8000d0d7a20 */ /* 0x000fe20000410000 */
[----:B------:R-:W-:Y:S02]  /*2e00*/  IADD3 R20, -R221, UR16, RZ ;  /* 0x00000010dd147c10 */ /* 0x000fe4000fffe1ff */
[----:B------:R-:W-:Y:S02]  /*2e10*/  IADD3 R21, R21, -c[0x0][0x168], RZ ;  /* 0x80005a0015157a10 */ /* 0x000fe40007ffe0ff */
[----:B------:R-:W1:Y:S02]  /*2e20*/  MUFU.TANH R7, R7 ;  /* 0x0000000700077308 */ /* 0x000e640000002400 */
[----:B------:R-:W-:-:S02]  /*2e30*/  IADD3 R22, R21, c[0x0][0x328], RZ ;  /* 0x0000ca0015167a10 */ /* 0x000fc40007ffe0ff */
[----:B------:R-:W-:Y:S02]  /*2e40*/  IADD3 R21, R21, UR13, RZ ;  /* 0x0000000d15157c10 */ /* 0x000fe4000fffe0ff */
[-C--:B---3--:R-:W-:Y:S02]  /*2e50*/  IADD3 R17, R22, R16.reuse, RZ ;  /* 0x0000001016117210 */ /* 0x088fe40007ffe0ff */
[----:B------:R-:W3:Y:S01]  /*2e60*/  MUFU.TANH R8, R8 ;  /* 0x0000000800087308 */ /* 0x000ee20000002400 */
[----:B------:R-:W-:Y:S02]  /*2e70*/  IADD3 R23, R21, R16, RZ ;  /* 0x0000001015177210 */ /* 0x000fe40007ffe0ff */
[----:B------:R-:W-:-:S05]  /*2e80*/  IMNMX R24, R17, R20, PT ;  /* 0x0000001411187217 */ /* 0x000fca0003800200 */
[----:B------:R-:W1:Y:S08]  /*2e90*/  MUFU.TANH R32, R32 ;  /* 0x0000002000207308 */ /* 0x000e700000002400 */
        /* <DEDUP_REMOVED lines=16> */
[----:B------:R5:W1:Y:S02]  /*2fa0*/  MUFU.TANH R18, R13 ;  /* 0x0000000d00127308 */ /* 0x000a640000002400 */
[----:B-----5:R-:W-:Y:S01]  /*2fb0*/  IADD3 R13, -R221, UR4, RZ ;  /* 0x00000004dd0d7c10 */ /* 0x020fe2000fffe1ff */
[----:B------:R-:W-:Y:S05]  /*2fc0*/  @P0 BRA `(.L_x_167) ;  /* 0x0000015000000947 */ /* 0x000fea0003800000 */
[----:B-1234-:R-:W-:Y:S01]  /*2fd0*/  IMAD.U32 R17, RZ, RZ, UR11 ;  /* 0x0000000bff117e24 */ /* 0x01efe2000f8e00ff */
[----:B------:R-:W-:Y:S04]  /*2fe0*/  BSSY B0, `(.L_x_168) ;  /* 0x000000f000007945 */ /* 0x000fe80003800000 */
[----:B------:R-:W-:-:S04]  /*2ff0*/  IADD3 R26, R17, -c[0x0][0x168], R16 ;  /* 0x80005a00111a7a10 */ /* 0x000fc80007ffe010 */
[----:B------:R-:W-:-:S13]  /*3000*/  ISETP.GT.AND P0, PT, R26, -0x1, PT ;  /* 0xffffffff1a00780c */ /* 0x000fda0003f04270 */
[----:B------:R-:W-:Y:S05]  /*3010*/  @P0 BRA `(.L_x_169) ;  /* 0x0000007000000947 */ /* 0x000fea0003800000 */
[----:B------:R-:W-:Y:S01]  /*3020*/  IMAD.MOV.U32 R16, RZ, RZ, c[0x0][0x32c] ;  /* 0x0000cb00ff107624 */ /* 0x000fe200078e00ff */
[----:B------:R-:W-:-:S04]  /*3030*/  LOP3.LUT R26, RZ, R26, RZ, 0x33, !PT ;  /* 0x0000001aff1a7212 */ /* 0x000fc800078e33ff */
[----:B------:R-:W-:-:S13]  /*3040*/  ISETP.NE.AND P0, PT, R16, 0x1, PT ;  /* 0x000000011000780c */ /* 0x000fda0003f05270 */
[----:B------:R-:W-:-:S05]  /*3050*/  @P0 IMAD.HI.U32 R16, R26, c[0x0][0x330], RZ ;  /* 0x0000cc001a100a27 */ /* 0x000fca00078e00ff */
[----:B------:R-:W-:-:S04]  /*3060*/  @P0 SHF.R.U32.HI R26, RZ, c[0x0][0x334], R16 ;  /* 0x0000cd00ff1a0a19 */ /* 0x000fc80000011610 */
[----:B------:R-:W-:Y:S01]  /*3070*/  LOP3.LUT R26, RZ, R26, RZ, 0x33, !PT ;  /* 0x0000001aff1a7212 */ /* 0x000fe200078e33ff */
[----:B------:R-:W-:Y:S05]  /*3080*/  BRA `(.L_x_170) ;  /* 0x0000004000007947 */ /* 0x000fea0003800000 */
.L_x_169:
[----:B------:R-:W-:-:S04]  /*3090*/  MOV R16, c[0x0][0x32c] ;  /* 0x0000cb0000107a02 */ /* 0x000fc80000000f00 */
[----:B------:R-:W-:-:S13]  /*30a0*/  ISETP.NE.AND P0, PT, R16, 0x1, PT ;  /* 0x000000011000780c */ /* 0x000fda0003f05270 */
[----:B------:R-:W-:-:S05]  /*30b0*/  @P0 IMAD.HI.U32 R16, R26, c[0x0][0x330], RZ ;  /* 0x0000cc001a100a27 */ /* 0x000fca00078e00ff */
[----:B------:R-:W-:Y:S02]  /*30c0*/  @P0 SHF.R.U32.HI R26, RZ, c[0x0][0x334], R16 ;  /* 0x0000cd00ff1a0a19 */ /* 0x000fe40000011610 */
.L_x_170:
[----:B------:R-:W-:Y:S05]  /*30d0*/  BSYNC B0 ;  /* 0x0000000000007941 */ /* 0x000fea0003800000 */
.L_x_168:
[----:B------:R-:W-:-:S05]  /*30e0*/  IMAD R26, R26, c[0x0][0x32c], R13 ;  /* 0x0000cb001a1a7a24 */ /* 0x000fca00078e020d */
[----:B------:R-:W-:Y:S02]  /*30f0*/  IADD3 R17, R26, c[0x0][0x32c], RZ ;  /* 0x0000cb001a117a10 */ /* 0x000fe40007ffe0ff */
[----:B------:R-:W-:Y:S02]  /*3100*/  IMNMX R23, R23, R26, !PT ;  /* 0x0000001a17177217 */ /* 0x000fe40007800200 */
[----:B------:R-:W-:Y:S02]  /*3110*/  IMNMX R24, R24, R17, PT ;  /* 0x0000001118187217 */ /* 0x000fe40003800200 */
.L_x_167:
[----:B-1234-:R-:W-:Y:S01]  /*3120*/  UISETP.GE.AND UP2, UPT, UR4, 0x2, UPT ;  /* 0x000000020400788c */ /* 0x01efe2000bf46270 */
[----:B------:R1:W2:Y:S01]  /*3130*/  SHFL.IDX PT, R27, R19, 0x1, 0x1c1f ;  /* 0x003c1f00131b7f89 */ /* 0x0002a200000e0000 */
[----:B------:R-:W-:Y:S01]  /*3140*/  UISETP.GE.AND UP3, UPT, UR4, 0x1, UPT ;  /* 0x000000010400788c */ /* 0x000fe2000bf66270 */
[----:B------:R-:W-:Y:S01]  /*3150*/  FMUL.FTZ R14, R14, c[0x0][0x320] ;  /* 0x0000c8000e0e7a20 */ /* 0x000fe20000410000 */
[----:B------:R-:W-:Y:S01]  /*3160*/  UISETP.GE.AND UP4, UPT, UR4, 0x9, UPT ;  /* 0x000000090400788c */ /* 0x000fe2000bf86270 */
[----:B------:R-:W-:Y:S01]  /*3170*/  FMUL.FTZ R31, R10, c[0x0][0x320] ;  /* 0x0000c8000a1f7a20 */ /* 0x000fe20000410000 */
[----:B------:R-:W-:Y:S01]  /*3180*/  PLOP3.LUT P6, PT, PT, PT, UP2, 0x40, 0x0 ;  /* 0x000000000000781c */ /* 0x000fe20003fce828 */
[----:B------:R-:W-:Y:S01]  /*3190*/  UP2UR UR33, UPR, URZ, 0x4 ;  /* 0x000000043f217883 */ /* 0x000fe20008000000 */
[----:B------:R-:W-:Y:S01]  /*31a0*/  PLOP3.LUT P0, PT, PT, PT, UP3, 0x40, 0x0 ;  /* 0x000000000000781c */ /* 0x000fe20003f0e838 */
[----:B------:R-:W-:Y:S01]  /*31b0*/  UP2UR UR34, UPR, URZ, 0x8 ;  /* 0x000000083f227883 */ /* 0x000fe20008000000 */
[C---:B------:R-:W-:Y:S01]  /*31c0*/  ISETP.GT.AND P6, PT, R23.reuse, 0x1, P6 ;  /* 0x000000011700780c */ /* 0x040fe200037c4270 */
[----:B------:R-:W-:Y:S01]  /*31d0*/  UISETP.GE.AND UP2, UPT, UR4, 0x11, UPT ;  /* 0x000000110400788c */ /* 0x000fe2000bf46270 */
[C---:B------:R-:W-:Y:S01]  /*31e0*/  ISETP.GT.AND P0, PT, R23.reuse, RZ, P0 ;  /* 0x000000ff1700720c */ /* 0x040fe20000704270 */
[----:B------:R-:W-:Y:S01]  /*31f0*/  UISETP.GE.AND UP3, UPT, UR4, 0xa, UPT ;  /* 0x0000000a0400788c */ /* 0x000fe2000bf66270 */
[----:B------:R-:W-:Y:S01]  /*3200*/  PLOP3.LUT P2, PT, PT, PT, UP4, 0x40, 0x0 ;  /* 0x000000000000781c */ /* 0x000fe20003f4e848 */
[----:B------:R-:W-:Y:S01]  /*3210*/  UP2UR UR30, UPR, URZ, 0x4 ;  /* 0x000000043f1e7883 */ /* 0x000fe20008000000 */
[C---:B------:R-:W-:Y:S01]  /*3220*/  ISETP.LT.OR P6, PT, R24.reuse, 0x2, P6 ;  /* 0x000000021800780c */ /* 0x040fe200037c1670 */
[----:B------:R3:W4:Y:S01]  /*3230*/  MUFU.TANH R25, R14 ;  /* 0x0000000e00197308 */ /* 0x0007220000002400 */
[----:B------:R-:W-:Y:S01]  /*3240*/  ISETP.LT.OR P0, PT, R24, 0x1, P0 ;  /* 0x000000011800780c */ /* 0x000fe20000701670 */
[----:B------:R-:W-:Y:S01]  /*3250*/  UP2UR UR32, UPR, URZ, 0x10 ;  /* 0x000000103f207883 */ /* 0x000fe20008000000 */
[C---:B------:R-:W-:Y:S01]  /*3260*/  ISETP.GT.AND P2, PT, R23.reuse, 0x8, P2 ;  /* 0x000000081700780c */ /* 0x040fe20001744270 */
[----:B------:R-:W-:Y:S01]  /*3270*/  UISETP.GE.AND UP4, UPT, UR4, 0x52, UPT ;  /* 0x000000520400788c */ /* 0x000fe2000bf86270 */
[----:B------:R-:W-:Y:S01]  /*3280*/  FSEL R18, R18, -INF , !P6 ;  /* 0xff80000012127808 */ /* 0x000fe20007000000 */
[----:B------:R-:W-:Y:S01]  /*3290*/  UISETP.GE.AND UP6, UPT, UR4, 0x4a, UPT ;  /* 0x0000004a0400788c */ /* 0x000fe2000bfc6270 */
[----:B-1----:R-:W-:Y:S01]  /*32a0*/  FSEL R19, R12, -INF , !P0 ;  /* 0xff8000000c137808 */ /* 0x002fe20004000000 */
[----:B------:R-:W-:Y:S01]  /*32b0*/  UISETP.GE.AND UP5, UPT, UR4, 0x51, UPT ;  /* 0x000000510400788c */ /* 0x000fe2000bfa6270 */
[----:B------:R-:W-:Y:S01]  /*32c0*/  PLOP3.LUT P6, PT, PT, PT, UP2, 0x40, 0x0 ;  /* 0x000000000000781c */ /* 0x000fe20003fce828 */
[----:B------:R-:W-:Y:S01]  /*32d0*/  UISETP.GE.AND UP2, UPT, UR4, 0x12, UPT ;  /* 0x000000120400788c */ /* 0x000fe2000bf46270 */
[----:B------:R-:W-:Y:S01]  /*32e0*/  PLOP3.LUT P0, PT, PT, PT, UP3, 0x40, 0x0 ;  /* 0x000000000000781c */ /* 0x000fe20003f0e838 */
[----:B------:R-:W-:Y:S01]  /*32f0*/  UP2UR UR31, UPR, URZ, 0x8 ;  /* 0x000000083f1f7883 */ /* 0x000fe20008000000 */
[----:B------:R-:W-:Y:S01]  /*3300*/  ISETP.LT.OR P2, PT, R24, 0x9, P2 ;  /* 0x000000091800780c */ /* 0x000fe20001741670 */
[----:B------:R-:W-:Y:S01]  /*3310*/  UP2UR UR29, UPR, URZ, 0x4 ;  /* 0x000000043f1d7883 */ /* 0x000fe20008000000 */
[----:B------:R-:W-:Y:S01]  /*3320*/  ISETP.GT.AND P0, PT, R23, 0x9, P0 ;  /* 0x000000091700780c */ /* 0x000fe20000704270 */
[----:B------:R-:W-:Y:S01]  /*3330*/  FMUL.FTZ R17, R70, c[0x0][0x320] ;  /* 0x0000c80046117a20 */ /* 0x000fe20000410000 */
[----:B---3--:R-:W-:Y:S01]  /*3340*/  FSEL R14, R0, -INF , !P2 ;  /* 0xff800000000e7808 */ /* 0x008fe20005000000 */
[----:B------:R-:W-:Y:S01]  /*3350*/  FMUL.FTZ R16, R71, c[0x0][0x320] ;  /* 0x0000c80047107a20 */ /* 0x000fe20000410000 */
[----:B------:R-:W-:Y:S01]  /*3360*/  PLOP3.LUT P2, PT, PT, PT, UP2, 0x40, 0x0 ;  /* 0x000000000000781c */ /* 0x000fe20003f4e828 */
[----:B------:R-:W-:Y:S01]  /*3370*/  UISETP.GE.AND UP2, UPT, UR4, 0x19, UPT ;  /* 0x000000190400788c */ /* 0x000fe2000bf46270 */
[----:B------:R-:W-:Y:S01]  /*3380*/  ISETP.LT.OR P0, PT, R24, 0xa, P0 ;  /* 0x0000000a1800780c */ /* 0x000fe20000701670 */
[----:B------:R-:W-:Y:S01]  /*3390*/  FMUL.FTZ R15, R15, c[0x0][0x320] ;  /* 0x0000c8000f0f7a20 */ /* 0x000fe20000410000 */
[C---:B------:R-:W-:Y:S01]  /*33a0*/  ISETP.GT.AND P6, PT, R23.reuse, 0x10, P6 ;  /* 0x000000101700780c */ /* 0x040fe200037c4270 */
[----:B------:R-:W-:Y:S01]  /*33b0*/  UP2UR UR28, UPR, URZ, 0x4 ;  /* 0x000000043f1c7883 */ /* 0x000fe20008000000 */
[----:B------:R-:W-:Y:S01]  /*33c0*/  FSEL R12, R4, -INF , !P0 ;  /* 0xff800000040c7808 */ /* 0x000fe20004000000 */
[----:B------:R-:W-:Y:S01]  /*33d0*/  FMUL.FTZ R26, R74, c[0x0][0x320] ;  /* 0x0000c8004a1a7a20 */ /* 0x000fe20000410000 */
[----:B------:R-:W-:Y:S01]  /*33e0*/  PLOP3.LUT P0, PT, PT, PT, UP2, 0x40, 0x0 ;  /* 0x000000000000781c */ /* 0x000fe20003f0e828 */
[----:B------:R-:W-:Y:S01]  /*33f0*/  UISETP.GE.AND UP2, UPT, UR4, 0x1a, UPT ;  /* 0x0000001a0400788c */ /* 0x000fe2000bf46270 */
[C---:B------:R-:W-:Y:S01]  /*3400*/  ISETP.LT.OR P6, PT, R24.reuse, 0x11, P6 ;  /* 0x000000111800780c */ /* 0x040fe200037c1670 */
[----:B------:R-:W-:Y:S01]  /*3410*/  UISETP.GE.AND UP3, UPT, UR4, 0x59, UPT ;  /* 0x000000590400788c */ /* 0x000fe2000bf66270 */
[----:B------:R-:W-:Y:S01]  /*3420*/  ISETP.GT.AND P2, PT, R23, 0x11, P2 ;  /* 0x000000111700780c */ /* 0x000fe20001744270 */
[----:B------:R-:W-:Y:S01]  /*3430*/  UP2UR UR27, UPR, URZ, 0x4 ;  /* 0x000000043f1b7883 */ /* 0x000fe20008000000 */
[----:B------:R-:W-:Y:S01]  /*3440*/  FSEL R10, R9, -INF , !P6 ;  /* 0xff800000090a7808 */ /* 0x000fe20007000000 */
[----:B------:R-:W-:Y:S01]  /*3450*/  FMUL.FTZ R59, R59, c[0x0][0x320] ;  /* 0x0000c8003b3b7a20 */ /* 0x000fe20000410000 */
[----:B------:R-:W-:Y:S01]  /*3460*/  PLOP3.LUT P6, PT, PT, PT, UP2, 0x40, 0x0 ;  /* 0x000000000000781c */ /* 0x000fe20003fce828 */
[----:B------:R-:W-:Y:S01]  /*3470*/  UISETP.GE.AND UP2, UPT, UR4, 0x21, UPT ;  /* 0x000000210400788c */ /* 0x000fe2000bf46270 */
[----:B------:R-:W-:Y:S01]  /*3480*/  ISETP.LT.OR P2, PT, R24, 0x12, P2 ;  /* 0x000000121800780c */ /* 0x000fe20001741670 */
[----:B------:R-:W-:Y:S01]  /*3490*/  FMUL.FTZ R54, R54, c[0x0][0x320] ;  /* 0x0000c80036367a20 */ /* 0x000fe20000410000 */
        /* <DEDUP_REMOVED lines=67> */
[----:B------:R1:W3:Y:S01]  /*38d0*/  MUFU.TANH R149, R59 ;  /* 0x0000003b00957308 */ /* 0x0002e20000002400 */
[----:B------:R-:W-:Y:S01]  /*38e0*/  PLOP3.LUT P6, PT, PT, PT, UP2, 0x40, 0x0 ;  /* 0x000000000000781c */ /* 0x000fe20003fce828 */
[----:B------:R-:W-:Y:S01]  /*38f0*/  UISETP.GE.AND UP2, UPT, UR4, 0x42, UPT ;  /* 0x000000420400788c */ /* 0x000fe2000bf46270 */
[----:B------:R-:W-:Y:S01]  /*3900*/  ISETP.LT.OR P2, PT, R24, 0x39, P2 ;  /* 0x000000391800780c */ /* 0x000fe20001741670 */
[--C-:B--2---:R-:W-:Y:S01]  /*3910*/  IMAD.IADD R9, R22, 0x1, R27.reuse ;  /* 0x0000000116097824 */ /* 0x104fe200078e021b */
[----:B------:R-:W-:Y:S01]  /*3920*/  ISETP.GT.AND P0, PT, R23, 0x39, P0 ;  /* 0x000000391700780c */ /* 0x000fe20000704270 */
[----:B------:R-:W-:Y:S01]  /*3930*/  UP2UR UR17, UPR, URZ, 0x4 ;  /* 0x000000043f117883 */ /* 0x000fe20008000000 */
[----:B------:R-:W-:Y:S01]  /*3940*/  FSEL R142, R142, -INF , !P2 ;  /* 0xff8000008e8e7808 */ /* 0x000fe20005000000 */
[----:B------:R-:W2:Y:S01]  /*3950*/  MUFU.TANH R17, R17 ;  /* 0x0000001100117308 */ /* 0x000ea20000002400 */
[----:B------:R-:W-:Y:S01]  /*3960*/  PLOP3.LUT P2, PT, PT, PT, UP2, 0x40, 0x0 ;  /* 0x000000000000781c */ /* 0x000fe20003f4e828 */
[----:B------:R-:W-:Y:S01]  /*3970*/  UISETP.GE.AND UP2, UPT, UR4, 0x49, UPT ;  /* 0x000000490400788c */ /* 0x000fe2000bf46270 */
[----:B------:R-:W-:Y:S01]  /*3980*/  ISETP.LT.OR P0, PT, R24, 0x3a, P0 ;  /* 0x0000003a1800780c */ /* 0x000fe20000701670 */
[----:B------:R-:W-:Y:S01]  /*3990*/  IMAD.IADD R0, R21, 0x1, R27 ;  /* 0x0000000115007824 */ /* 0x000fe200078e021b */
[C---:B------:R-:W-:Y:S01]  /*39a0*/  ISETP.GT.AND P6, PT, R23.reuse, 0x40, P6 ;  /* 0x000000401700780c */ /* 0x040fe200037c4270 */
[----:B------:R-:W-:Y:S01]  /*39b0*/  UP2UR UR16, UPR, URZ, 0x4 ;  /* 0x000000043f107883 */ /* 0x000fe20008000000 */
[----:B------:R-:W-:Y:S01]  /*39c0*/  FSEL R140, R140, -INF , !P0 ;  /* 0xff8000008c8c7808 */ /* 0x000fe20004000000 */
[----:B------:R-:W1:Y:S01]  /*39d0*/  MUFU.TANH R16, R16 ;  /* 0x0000001000107308 */ /* 0x000e620000002400 */
[----:B------:R-:W-:Y:S01]  /*39e0*/  PLOP3.LUT P0, PT, PT, PT, UP2, 0x40, 0x0 ;  /* 0x000000000000781c */ /* 0x000fe20003f0e828 */
[----:B------:R-:W-:Y:S01]  /*39f0*/  UISETP.GE.AND UP2, UPT, UR4, 0x5a, UPT ;  /* 0x0000005a0400788c */ /* 0x000fe2000bf46270 */
[----:B------:R-:W-:-:S02]  /*3a00*/  ISETP.GT.AND P2, PT, R23, 0x41, P2 ;  /* 0x000000411700780c */ /* 0x000fc40001744270 */
[----:B------:R-:W-:Y:S02]  /*3a10*/  ISETP.GT.AND P0, PT, R23, 0x48, P0 ;  /* 0x000000481700780c */ /* 0x000fe40000704270 */
[C---:B------:R-:W-:Y:S01]  /*3a20*/  ISETP.LT.OR P6, PT, R24.reuse, 0x41, P6 ;  /* 0x000000411800780c */ /* 0x040fe200037c1670 */
[----:B------:R1:W1:Y:S01]  /*3a30*/  MUFU.TANH R159, R54 ;  /* 0x00000036009f7308 */ /* 0x0002620000002400 */
[C---:B------:R-:W-:Y:S02]  /*3a40*/  ISETP.LT.OR P0, PT, R24.reuse, 0x49, P0 ;  /* 0x000000491800780c */ /* 0x040fe40000701670 */
[----:B------:R-:W-:Y:S02]  /*3a50*/  ISETP.LT.OR P2, PT, R24, 0x42, P2 ;  /* 0x000000421800780c */ /* 0x000fe40001741670 */
[----:B------:R-:W-:Y:S02]  /*3a60*/  FSEL R152, R152, -INF , !P0 ;  /* 0xff80000098987808 */ /* 0x000fe40004000000 */
[----:B------:R-:W-:Y:S01]  /*3a70*/  PLOP3.LUT P0, PT, PT, PT, UP4, 0x40, 0x0 ;  /* 0x000000000000781c */ /* 0x000fe20003f0e848 */
[----:B------:R1:W1:Y:S01]  /*3a80*/  MUFU.TANH R153, R55 ;  /* 0x0000003700997308 */ /* 0x0002620000002400 */
[----:B------:R-:W-:-:S02]  /*3a90*/  FSEL R156, R156, -INF , !P6 ;  /* 0xff8000009c9c7808 */ /* 0x000fc40007000000 */
[----:B------:R-:W-:Y:S02]  /*3aa0*/  FSEL R154, R154, -INF , !P2 ;  /* 0xff8000009a9a7808 */ /* 0x000fe40005000000 */
[----:B------:R-:W-:Y:S02]  /*3ab0*/  PLOP3.LUT P6, PT, PT, PT, UP6, 0x40, 0x0 ;  /* 0x000000000000781c */ /* 0x000fe40003fce868 */
[----:B------:R-:W-:Y:S01]  /*3ac0*/  PLOP3.LUT P2, PT, PT, PT, UP5, 0x40, 0x0 ;  /* 0x000000000000781c */ /* 0x000fe20003f4e858 */
[----:B------:R-:W1:Y:S01]  /*3ad0*/  MUFU.TANH R15, R15 ;  /* 0x0000000f000f7308 */ /* 0x000e620000002400 */
[C---:B------:R-:W-:Y:S02]  /*3ae0*/  ISETP.GT.AND P0, PT, R23.reuse, 0x51, P0 ;  /* 0x000000511700780c */ /* 0x040fe40000704270 */
[C---:B------:R-:W-:Y:S02]  /*3af0*/  ISETP.GT.AND P6, PT, R23.reuse, 0x49, P6 ;  /* 0x000000491700780c */ /* 0x040fe400037c4270 */
[----:B------:R-:W-:-:S02]  /*3b00*/  ISETP.GT.AND P2, PT, R23, 0x50, P2 ;  /* 0x000000501700780c */ /* 0x000fc40001744270 */
        /* <DEDUP_REMOVED lines=11> */
[----:B------:R1:W1:Y:S01]  /*3bc0*/  MUFU.TANH R141, R66 ;  /* 0x00000042008d7308 */ /* 0x0002620000002400 */
[C---:B------:R-:W-:Y:S02]  /*3bd0*/  ISETP.GT.AND P6, PT, R23.reuse, 0x58, P6 ;  /* 0x000000581700780c */ /* 0x040fe400037c4270 */
[----:B------:R-:W-:Y:S02]  /*3be0*/  ISETP.GT.AND P2, PT, R23, 0x59, P2 ;  /* 0x000000591700780c */ /* 0x000fe40001744270 */
[----:B------:R-:W-:-:S02]  /*3bf0*/  ISETP.LT.OR P6, PT, R24, 0x59, P6 ;  /* 0x000000591800780c */ /* 0x000fc400037c1670 */
[----:B------:R-:W-:Y:S01]  /*3c00*/  ISETP.LT.OR P2, PT, R24, 0x5a, P2 ;  /* 0x0000005a1800780c */ /* 0x000fe20001741670 */
[----:B------:R1:W1:Y:S01]  /*3c10*/  MUFU.TANH R125, R67 ;  /* 0x00000043007d7308 */ /* 0x0002620000002400 */
[----:B------:R-:W-:Y:S02]  /*3c20*/  IMNMX R20, R9, R20, PT ;  /* 0x0000001409147217 */ /* 0x000fe40003800200 */
[----:B------:R-:W-:Y:S02]  /*3c30*/  FSEL R132, R132, -INF , !P6 ;  /* 0xff80000084847808 */ /* 0x000fe40007000000 */
[----:B------:R-:W-:-:S03]  /*3c40*/  FSEL R130, R130, -INF , !P2 ;  /* 0xff80000082827808 */ /* 0x000fc60005000000 */
[----:B------:R1:W1:Y:S08]  /*3c50*/  MUFU.TANH R151, R46 ;  /* 0x0000002e00977308 */ /* 0x0002700000002400 */
[----:B------:R1:W1:Y:S08]  /*3c60*/  MUFU.TANH R143, R47 ;  /* 0x0000002f008f7308 */ /* 0x0002700000002400 */
[----:B------:R-:W1:Y:S08]  /*3c70*/  MUFU.TANH R26, R26 ;  /* 0x0000001a001a7308 */ /* 0x000e700000002400 */
        /* <DEDUP_REMOVED lines=8> */
[----:B------:R1:W1:Y:S08]  /*3d00*/  MUFU.TANH R7, R29 ;  /* 0x0000001d00077308 */ /* 0x0002700000002400 */
[----:B------:R1:W1:Y:S01]  /*3d10*/  MUFU.TANH R161, R58 ;  /* 0x0000003a00a17308 */ /* 0x0002620000002400 */
[----:B------:R-:W-:Y:S05]  /*3d20*/  @P0 BRA `(.L_x_171) ;  /* 0x0000015000000947 */ /* 0x000fea0003800000 */
[----:B--234-:R-:W-:Y:S01]  /*3d30*/  IMAD.U32 R22, RZ, RZ, UR11 ;  /* 0x0000000bff167e24 */ /* 0x01cfe2000f8e00ff */
        /* <DEDUP_REMOVED lines=11> */
.L_x_173:
[----:B------:R-:W-:-:S04]  /*3df0*/  MOV R9, c[0x0][0x32c] ;  /* 0x0000cb0000097a02 */ /* 0x000fc80000000f00 */
[----:B------:R-:W-:-:S13]  /*3e00*/  ISETP.NE.AND P0, PT, R9, 0x1, PT ;  /* 0x000000010900780c */ /* 0x000fda0003f05270 */
[----:B------:R-:W-:-:S05]  /*3e10*/  @P0 IMAD.HI.U32 R9, R22, c[0x0][0x330], RZ ;  /* 0x0000cc0016090a27 */ /* 0x000fca00078e00ff */
[----:B------:R-:W-:Y:S02]  /*3e20*/  @P0 SHF.R.U32.HI R22, RZ, c[0x0][0x334], R9 ;  /* 0x0000cd00ff160a19 */ /* 0x000fe40000011609 */
.L_x_174:
[----:B------:R-:W-:Y:S05]  /*3e30*/  BSYNC B0 ;  /* 0x0000000000007941 */ /* 0x000fea0003800000 */
.L_x_172:
[----:B------:R-:W-:-:S05]  /*3e40*/  IMAD R13, R22, c[0x0][0x32c], R13 ;  /* 0x0000cb00160d7a24 */ /* 0x000fca00078e020d */
[----:B------:R-:W-:Y:S02]  /*3e50*/  IADD3 R9, R13, c[0x0][0x32c], RZ ;  /* 0x0000cb000d097a10 */ /* 0x000fe40007ffe0ff */
[----:B------:R-:W-:Y:S02]  /*3e60*/  IMNMX R0, R0, R13, !PT ;  /* 0x0000000d00007217 */ /* 0x000fe40007800200 */
[----:B------:R-:W-:Y:S02]  /*3e70*/  IMNMX R20, R20, R9, PT ;  /* 0x0000000914147217 */ /* 0x000fe40003800200 */
.L_x_171:
[----:B--234-:R-:W-:Y:S01]  /*3e80*/  UP2UR UR4, UPR, URZ, 0x10 ;  /* 0x000000103f047883 */ /* 0x01cfe20008000000 */
[----:B------:R-:W-:Y:S01]  /*3e90*/  IMAD.SHL.U32 R212, R2, 0x2, RZ ;  /* 0x0000000202d47824 */ /* 0x000fe200078e00ff */
[----:B------:R-:W-:Y:S02]  /*3ea0*/  UISETP.NE.AND UP4, UPT, UR30, URZ, UPT ;  /* 0x0000003f1e00728c */ /* 0x000fe4000bf85270 */
[----:B------:R-:W-:Y:S01]  /*3eb0*/  UP2UR UR30, UPR, URZ, 0x8 ;  /* 0x000000083f1e7883 */ /* 0x000fe20008000000 */
[----:B------:R-:W-:Y:S01]  /*3ec0*/  IMAD R210, R5, 0x2, R212 ;  /* 0x0000000205d27824 */ /* 0x000fe200078e02d4 */
[----:B------:R-:W-:Y:S01]  /*3ed0*/  UISETP.NE.AND UP3, UPT, UR32, URZ, UPT ;  /* 0x0000003f2000728c */ /* 0x000fe2000bf65270 */
[----:B-1----:R-:W-:Y:S01]  /*3ee0*/  LDSM.16.MT88.4 R76, [R212+0x3100] ;  /* 0x00310000d44c783b */ /* 0x002fe20000004200 */
[----:B------:R-:W-:Y:S01]  /*3ef0*/  UP2UR UR32, UPR, URZ, 0x4 ;  /* 0x000000043f207883 */ /* 0x000fe20008000000 */
[C---:B------:R-:W-:Y:S01]  /*3f00*/  IMAD R208, R3.reuse, 0x2, R210 ;  /* 0x0000000203d07824 */ /* 0x040fe200078e02d2 */
[----:B------:R-:W-:Y:S01]  /*3f10*/  UISETP.NE.AND UP2, UPT, UR31, URZ, UPT ;  /* 0x0000003f1f00728c */ /* 0x000fe2000bf45270 */
[----:B------:R-:W-:Y:S01]  /*3f20*/  IMAD R209, R3, 0x2, R212 ;  /* 0x0000000203d17824 */ /* 0x000fe200078e02d4 */
[----:B------:R-:W-:Y:S01]  /*3f30*/  UP2UR UR31, UPR, URZ, 0x2 ;  /* 0x000000023f1f7883 */ /* 0x000fe20008000000 */
[----:B------:R-:W-:Y:S01]  /*3f40*/  PLOP3.LUT P0, PT, PT, PT, UP3, 0x40, 0x0 ;  /* 0x000000000000781c */ /* 0x000fe20003f0e838 */
[----:B------:R-:W-:Y:S01]  /*3f50*/  UISETP.NE.AND UP1, UPT, UR33, URZ, UPT ;  /* 0x0000003f2100728c */ /* 0x000fe2000bf25270 */
[----:B------:R-:W-:Y:S01]  /*3f60*/  LDSM.16.MT88.4 R84, [R208+0x100] ;  /* 0x00010000d054783b */ /* 0x000fe20000004200 */
[----:B------:R-:W-:Y:S01]  /*3f70*/  UP2UR UR33, UPR, URZ, 0x1 ;  /* 0x000000013f217883 */ /* 0x000fe20008000000 */
[----:B------:R-:W-:Y:S01]  /*3f80*/  ISETP.GT.AND P0, PT, R0, 0x8, P0 ;  /* 0x000000080000780c */ /* 0x000fe20000704270 */
[----:B------:R-:W-:Y:S01]  /*3f90*/  UISETP.NE.AND UP0, UPT, UR34, URZ, UPT ;  /* 0x0000003f2200728c */ /* 0x000fe2000bf05270 */
[----:B------:R-:W-:Y:S01]  /*3fa0*/  LDSM.16.MT88.4 R108, [R212+0x100] ;  /* 0x00010000d46c783b */ /* 0x000fe20000004200 */
[----:B------:R-:W-:Y:S01]  /*3fb0*/  UISETP.NE.AND UP3, UPT, UR28, URZ, UPT ;  /* 0x0000003f1c00728c */ /* 0x000fe2000bf65270 */
[----:B------:R-:W-:-:S02]  /*3fc0*/  ISETP.LT.OR P0, PT, R20, 0x9, P0 ;  /* 0x000000091400780c */ /* 0x000fc40000701670 */
[----:B------:R-:W-:Y:S01]  /*3fd0*/  PLOP3.LUT P2, PT, PT, PT, UP1, 0x40, 0x0 ;  /* 0x000000000000781c */ /* 0x000fe20003f4e818 */
[----:B------:R-:W-:Y:S01]  /*3fe0*/  UISETP.NE.AND UP1, UPT, UR26, URZ, UPT ;  /* 0x0000003f1a00728c */ /* 0x000fe2000bf25270 */
[----:B------:R-:W-:Y:S01]  /*3ff0*/  PLOP3.LUT P6, PT, PT, PT, UP0, 0x40, 0x0 ;  /* 0x000000000000781c */ /* 0x000fe20003fce808 */
[----:B------:R-:W-:Y:S01]  /*4000*/  UISETP.NE.AND UP0, UPT, UR29, URZ, UPT ;  /* 0x0000003f1d00728c */ /* 0x000fe2000bf05270 */
[----:B------:R-:W-:Y:S01]  /*4010*/  FSEL R21, R31, -INF , !P0 ;  /* 0xff8000001f157808 */ /* 0x000fe20004000000 */
[----:B------:R-:W-:Y:S01]  /*4020*/  LDSM.16.MT88.4 R100, [R210+0x100] ;  /* 0x00010000d264783b */ /* 0x000fe20000004200 */
[C---:B------:R-:W-:Y:S02]  /*4030*/  ISETP.GT.AND P6, PT, R0.reuse, RZ, P6 ;  /* 0x000000ff0000720c */ /* 0x040fe400037c4270 */
[----:B------:R-:W-:Y:S01]  /*4040*/  ISETP.GT.AND P2, PT, R0, 0x1, P2 ;  /* 0x000000010000780c */ /* 0x000fe20001744270 */
[----:B------:R-:W-:Y:S01]  /*4050*/  LDSM.16.MT88.4 R92, [R209+0x100] ;  /* 0x00010000d15c783b */ /* 0x000fe20000004200 */
[----:B------:R-:W-:-:S02]  /*4060*/  ISETP.LT.OR P6, PT, R20, 0x1, P6 ;  /* 0x000000011400780c */ /* 0x000fc400037c1670 */
[----:B------:R-:W-:Y:S01]  /*4070*/  PLOP3.LUT P0, PT, PT, PT, UP0, 0x40, 0x0 ;  /* 0x000000000000781c */ /* 0x000fe20003f0e808 */
[----:B------:R-:W-:Y:S01]  /*4080*/  UISETP.NE.AND UP0, UPT, UR25, URZ, UPT ;  /* 0x0000003f1900728c */ /* 0x000fe2000bf05270 */
[----:B------:R-:W-:Y:S01]  /*4090*/  FSEL R25, R25, -INF , !P6 ;  /* 0xff80000019197808 */ /* 0x000fe20007000000 */
[----:B------:R-:W-:Y:S01]  /*40a0*/  LDSM.16.MT88.4 R68, [R210+0x3100] ;  /* 0x00310000d244783b */ /* 0x000fe20000004200 */
[----:B------:R-:W-:Y:S01]  /*40b0*/  PLOP3.LUT P6, PT, PT, PT, UP2, 0x40, 0x0 ;  /* 0x000000000000781c */ /* 0x000fe20003fce828 */
[----:B------:R-:W-:Y:S01]  /*40c0*/  UISETP.NE.AND UP2, UPT, UR27, URZ, UPT ;  /* 0x0000003f1b00728c */ /* 0x000fe2000bf45270 */
[C---:B------:R-:W-:Y:S01]  /*40d0*/  ISETP.GT.AND P0, PT, R0.reuse, 0x11, P0 ;  /* 0x000000110000780c */ /* 0x040fe20000704270 */
[----:B------:R-:W-:Y:S01]  /*40e0*/  LDSM.16.MT88.4 R56, [R209+0x3100] ;  /* 0x00310000d138783b */ /* 0x000fe20000004200 */
[----:B------:R-:W-:Y:S02]  /*40f0*/  ISETP.GT.AND P6, PT, R0, 0x9, P6 ;  /* 0x000000090000780c */ /* 0x000fe400037c4270 */
[----:B------:R-:W-:-:S02]  /*4100*/  ISETP.LT.OR P2, PT, R20, 0x2, P2 ;  /* 0x000000021400780c */ /* 0x000fc40001741670 */
[C---:B------:R-:W-:Y:S02]  /*4110*/  ISETP.LT.OR P6, PT, R20.reuse, 0xa, P6 ;  /* 0x0000000a1400780c */ /* 0x040fe400037c1670 */
[----:B------:R-:W-:Y:S02]  /*4120*/  ISETP.LT.OR P0, PT, R20, 0x12, P0 ;  /* 0x000000121400780c */ /* 0x000fe40000701670 */
[----:B------:R-:W-:Y:S02]  /*4130*/  FSEL R7, R7, -INF , !P6 ;  /* 0xff80000007077808 */ /* 0x000fe40007000000 */
[----:B------:R-:W-:Y:S01]  /*4140*/  PLOP3.LUT P6, PT, PT, PT, UP3, 0x40, 0x0 ;  /* 0x000000000000781c */ /* 0x000fe20003fce838 */
[----:B------:R-:W-:Y:S01]  /*4150*/  UISETP.NE.AND UP3, UPT, UR24, URZ, UPT ;  /* 0x0000003f1800728c */ /* 0x000fe2000bf65270 */
[----:B------:R-:W-:Y:S02]  /*4160*/  FSEL R23, R15, -INF , !P2 ;  /* 0xff8000000f177808 */ /* 0x000fe40005000000 */
[----:B------:R-:W-:-:S02]  /*4170*/  ISETP.GT.AND P6, PT, R0, 0x18, P6 ;  /* 0x000000180000780c */ /* 0x000fc400037c4270 */
[----:B------:R-:W-:Y:S02]  /*4180*/  FSEL R13, R11, -INF , !P0 ;  /* 0xff8000000b0d7808 */ /* 0x000fe40004000000 */
[----:B------:R-:W-:Y:S02]  /*4190*/  ISETP.LT.OR P6, PT, R20, 0x19, P6 ;  /* 0x000000191400780c */ /* 0x000fe400037c1670 */
[----:B------:R-:W-:Y:S01]  /*41a0*/  PLOP3.LUT P2, PT, PT, PT, UP4, 0x40, 0x0 ;  /* 0x000000000000781c */ /* 0x000fe20003f4e848 */
[----:B------:R-:W-:Y:S01]  /*41b0*/  UISETP.NE.AND UP4, UPT, UR20, URZ, UPT ;  /* 0x0000003f1400728c */ /* 0x000fe2000bf85270 */
[----:B------:R-:W-:Y:S02]  /*41c0*/  FSEL R11, R17, -INF , !P6 ;  /* 0xff800000110b7808 */ /* 0x000fe40007000000 */
[----:B------:R-:W-:Y:S02]  /*41d0*/  FMNMX.FTZ R17, R19, R18, !PT ;  /* 0x0000001213117209 */ /* 0x000fe40007810000 */
[----:B------:R-:W-:-:S02]  /*41e0*/  ISETP.GT.AND P2, PT, R0, 0x10, P2 ;  /* 0x000000100000780c */ /* 0x000fc40001744270 */
[----:B------:R-:W-:Y:S02]  /*41f0*/  FMNMX.FTZ R17, R14, R17, !PT ;  /* 0x000000110e117209 */ /* 0x000fe40007810000 */
[----:B------:R-:W-:Y:S02]  /*4200*/  ISETP.LT.OR P2, PT, R20, 0x11, P2 ;  /* 0x000000111400780c */ /* 0x000fe40001741670 */
[----:B------:R-:W-:Y:S02]  /*4210*/  FMNMX.FTZ R17, R12, R17, !PT ;  /* 0x000000110c117209 */ /* 0x000fe40007810000 */
[----:B------:R-:W-:Y:S02]  /*4220*/  FSEL R15, R26, -INF , !P2 ;  /* 0xff8000001a0f7808 */ /* 0x000fe40005000000 */
[----:B------:R-:W-:Y:S01]  /*4230*/  PLOP3.LUT P2, PT, PT, PT, UP2, 0x40, 0x0 ;  /* 0x000000000000781c */ /* 0x000fe20003f4e828 */
[----:B------:R-:W-:Y:S01]  /*4240*/  UISETP.NE.AND UP2, UPT, UR23, URZ, UPT ;  /* 0x0000003f1700728c */ /* 0x000fe2000bf45270 */
[----:B------:R-:W-:-:S02]  /*4250*/  FMNMX.FTZ R17, R10, R17, !PT ;  /* 0x000000110a117209 */ /* 0x000fc40007810000 */
[----:B------:R-:W-:Y:S02]  /*4260*/  ISETP.GT.AND P2, PT, R0, 0x19, P2 ;  /* 0x000000190000780c */ /* 0x000fe40001744270 */
[----:B------:R-:W-:Y:S02]  /*4270*/  FMNMX.FTZ R17, R6, R17, !PT ;  /* 0x0000001106117209 */ /* 0x000fe40007810000 */
[----:B------:R-:W-:Y:S02]  /*4280*/  ISETP.LT.OR P2, PT, R20, 0x1a, P2 ;  /* 0x0000001a1400780c */ /* 0x000fe40001741670 */
[----:B------:R-:W-:Y:S02]  /*4290*/  FMNMX.FTZ R17, R4, R17, !PT ;  /* 0x0000001104117209 */ /* 0x000fe40007810000 */
[----:B------:R-:W-:Y:S02]  /*42a0*/  FSEL R9, R16, -INF , !P2 ;  /* 0xff80000010097808 */ /* 0x000fe40005000000 */
[----:B------:R-:W-:-:S02]  /*42b0*/  FMNMX.FTZ R17, R8, R17, !PT ;  /* 0x0000001108117209 */ /* 0x000fc40007810000 */
[----:B------:R-:W-:Y:S02]  /*42c0*/  FMNMX.FTZ R16, R25, R23, !PT ;  /* 0x0000001719107209 */ /* 0x000fe40007810000 */
[----:B------:R-:W-:Y:S02]  /*42d0*/  FMNMX.FTZ R17, R32, R17, !PT ;  /* 0x0000001120117209 */ /* 0x000fe40007810000 */
[----:B------:R-:W-:Y:S02]  /*42e0*/  FMNMX.FTZ R16, R21, R16, !PT ;  /* 0x0000001015107209 */ /* 0x000fe40007810000 */
[----:B------:R-:W-:Y:S01]  /*42f0*/  PLOP3.LUT P0, PT, PT, PT, UP1, 0x40, 0x0 ;  /* 0x000000000000781c */ /* 0x000fe20003f0e818 */
[----:B------:R-:W-:Y:S01]  /*4300*/  UISETP.NE.AND UP1, UPT, UR22, URZ, UPT ;  /* 0x0000003f1600728c */ /* 0x000fe2000bf25270 */
[----:B------:R-:W-:Y:S02]  /*4310*/  FMNMX.FTZ R17, R30, R17, !PT ;  /* 0x000000111e117209 */ /* 0x000fe40007810000 */
[----:B------:R-:W-:-:S02]  /*4320*/  FMNMX.FTZ R16, R7, R16, !PT ;  /* 0x0000001007107209 */ /* 0x000fc40007810000 */
[----:B------:R-:W-:Y:S02]  /*4330*/  ISETP.GT.AND P0, PT, R0, 0x20, P0 ;  /* 0x000000200000780c */ /* 0x000fe40000704270 */
[----:B------:R-:W-:Y:S02]  /*4340*/  FMNMX.FTZ R17, R28, R17, !PT ;  /* 0x000000111c117209 */ /* 0x000fe40007810000 */
[----:B------:R-:W-:Y:S01]  /*4350*/  PLOP3.LUT P6, PT, PT, PT, UP0, 0x40, 0x0 ;  /* 0x000000000000781c */ /* 0x000fe20003fce808 */
[----:B------:R-:W-:Y:S01]  /*4360*/  UISETP.NE.AND UP0, UPT, UR21, URZ, UPT ;  /* 0x0000003f1500728c */ /* 0x000fe2000bf05270 */
[----:B------:R-:W-:Y:S02]  /*4370*/  FMNMX.FTZ R16, R15, R16, !PT ;  /* 0x000000100f107209 */ /* 0x000fe40007810000 */
[----:B------:R-:W-:Y:S02]  /*4380*/  ISETP.LT.OR P0, PT, R20, 0x21, P0 ;  /* 0x000000211400780c */ /* 0x000fe40000701670 */
[----:B------:R-:W-:-:S02]  /*4390*/  FMNMX.FTZ R17, R124, R17, !PT ;  /* 0x000000117c117209 */ /* 0x000fc40007810000 */
[----:B------:R-:W-:Y:S01]  /*43a0*/  PLOP3.LUT P2, PT, PT, PT, UP3, 0x40, 0x0 ;  /* 0x000000000000781c */ /* 0x000fe20003f4e838 */
[----:B------:R-:W-:Y:S01]  /*43b0*/  UISETP.NE.AND UP3, UPT, UR19, URZ, UPT ;  /* 0x0000003f1300728c */ /* 0x000fe2000bf65270 */
[----:B------:R-:W-:Y:S02]  /*43c0*/  ISETP.GT.AND P6, PT, R0, 0x21, P6 ;  /* 0x000000210000780c */ /* 0x000fe400037c4270 */
[----:B------:R-:W-:Y:S02]  /*43d0*/  FMNMX.FTZ R16, R13, R16, !PT ;  /* 0x000000100d107209 */ /* 0x000fe40007810000 */
[----:B------:R-:W-:Y:S02]  /*43e0*/  FSEL R141, R141, -INF , !P0 ;  /* 0xff8000008d8d7808 */ /* 0x000fe40004000000 */
[----:B------:R-:W-:Y:S02]  /*43f0*/  FMNMX.FTZ R17, R138, R17, !PT ;  /* 0x000000118a117209 */ /* 0x000fe40007810000 */
[----:B------:R-:W-:Y:S01]  /*4400*/  PLOP3.LUT P0, PT, PT, PT, UP2, 0x40, 0x0 ;  /* 0x000000000000781c */ /* 0x000fe20003f0e828 */
[----:B------:R-:W-:Y:S01]  /*4410*/  UISETP.NE.AND UP2, UPT, UR18, URZ, UPT ;  /* 0x0000003f1200728c */ /* 0x000fe2000bf45270 */
[----:B------:R-:W-:-:S02]  /*4420*/  ISETP.LT.OR P6, PT, R20, 0x22, P6 ;  /* 0x000000221400780c */ /* 0x000fc400037c1670 */
[----:B------:R-:W-:Y:S02]  /*4430*/  ISETP.GT.AND P2, PT, R0, 0x28, P2 ;  /* 0x000000280000780c */ /* 0x000fe40001744270 */
[----:B------:R-:W-:Y:S02]  /*4440*/  FMNMX.FTZ R16, R11, R16, !PT ;  /* 0x000000100b107209 */ /* 0x000fe40007810000 */
[----:B------:R-:W-:Y:S02]  /*4450*/  FMNMX.FTZ R17, R148, R17, !PT ;  /* 0x0000001194117209 */ /* 0x000fe40007810000 */
[----:B------:R-:W-:Y:S02]  /*4460*/  FSEL R125, R125, -INF , !P6 ;  /* 0xff8000007d7d7808 */ /* 0x000fe40007000000 */
[----:B------:R-:W-:Y:S02]  /*4470*/  ISETP.LT.OR P2, PT, R20, 0x29, P2 ;  /* 0x000000291400780c */ /* 0x000fe40001741670 */
[----:B------:R-:W-:-:S02]  /*4480*/  ISETP.GT.AND P0, PT, R0, 0x29, P0 ;  /* 0x000000290000780c */ /* 0x000fc40000704270 */
[----:B------:R-:W-:Y:S02]  /*4490*/  FMNMX.FTZ R16, R9, R16, !PT ;  /* 0x0000001009107209 */ /* 0x000fe40007810000 */
[----:B------:R-:W-:Y:S01]  /*44a0*/  PLOP3.LUT P6, PT, PT, PT, UP1, 0x40, 0x0 ;  /* 0x000000000000781c */ /* 0x000fe20003fce818 */
[----:B------:R-:W-:Y:S01]  /*44b0*/  UISETP.NE.AND UP1, UPT, UR17, URZ, UPT ;  /* 0x0000003f1100728c */ /* 0x000fe2000bf25270 */
[----:B------:R-:W-:Y:S02]  /*44c0*/  FMNMX.FTZ R17, R142, R17, !PT ;  /* 0x000000118e117209 */ /* 0x000fe40007810000 */
[----:B------:R-:W-:Y:S02]  /*44d0*/  FSEL R139, R139, -INF , !P2 ;  /* 0xff8000008b8b7808 */ /* 0x000fe40005000000 */
[----:B------:R-:W-:Y:S02]  /*44e0*/  ISETP.LT.OR P0, PT, R20, 0x2a, P0 ;  /* 0x0000002a1400780c */ /* 0x000fe40000701670 */
[----:B------:R-:W-:-:S02]  /*44f0*/  FMNMX.FTZ R16, R141, R16, !PT ;  /* 0x000000108d107209 */ /* 0x000fc40007810000 */
[----:B------:R-:W-:Y:S01]  /*4500*/  PLOP3.LUT P2, PT, PT, PT, UP0, 0x40, 0x0 ;  /* 0x000000000000781c */ /* 0x000fe20003f4e808 */
[----:B------:R-:W-:Y:S01]  /*4510*/  UISETP.NE.AND UP0, UPT, UR16, URZ, UPT ;  /* 0x0000003f1000728c */ /* 0x000fe2000bf05270 */
[----:B------:R-:W-:Y:S02]  /*4520*/  ISETP.GT.AND P6, PT, R0, 0x30, P6 ;  /* 0x000000300000780c */ /* 0x000fe400037c4270 */
[----:B------:R-:W-:Y:S01]  /*4530*/  FMNMX.FTZ R17, R140, R17, !PT ;  /* 0x000000118c117209 */ /* 0x000fe20007810000 */
[----:B------:R-:W-:Y:S01]  /*4540*/  ULDC.64 UR16, c[0x0][0x2c8] ;  /* 0x0000b20000107ab9 */ /* 0x000fe20000000a00 */
[----:B------:R-:W-:Y:S01]  /*4550*/  FSEL R131, R131, -INF , !P0 ;  /* 0xff80000083837808 */ /* 0x000fe20004000000 */
[----:B------:R-:W-:Y:S01]  /*4560*/  UIMAD.WIDE.U32 UR18, UR15, UR16, URZ ;  /* 0x000000100f1272a5 */ /* 0x000fe2000f8e003f */
[----:B------:R-:W-:Y:S02]  /*4570*/  FMNMX.FTZ R16, R125, R16, !PT ;  /* 0x000000107d107209 */ /* 0x000fe40007810000 */
[----:B------:R-:W-:Y:S01]  /*4580*/  PLOP3.LUT P0, PT, PT, PT, UP4, 0x40, 0x0 ;  /* 0x000000000000781c */ /* 0x000fe20003f0e848 */
[----:B------:R-:W-:Y:S01]  /*4590*/  UISETP.NE.AND UP4, UPT, UR4, URZ, UPT ;  /* 0x0000003f0400728c */ /* 0x000fe2000bf85270 */
[----:B------:R-:W-:Y:S01]  /*45a0*/  ISETP.LT.OR P6, PT, R20, 0x31, P6 ;  /* 0x000000311400780c */ /* 0x000fe200037c1670 */
[----:B------:R-:W-:Y:S01]  /*45b0*/  UIADD3 UR4, UR7, -0x2, URZ ;  /* 0xfffffffe07047890 */ /* 0x000fe2000fffe03f */
[----:B------:R-:W-:-:S02]  /*45c0*/  ISETP.GT.AND P2, PT, R0, 0x31, P2 ;  /* 0x000000310000780c */ /* 0x000fc40001744270 */
[----:B------:R-:W-:Y:S01]  /*45d0*/  FMNMX.FTZ R17, R156, R17, !PT ;  /* 0x000000119c117209 */ /* 0x000fe20007810000 */
[----:B------:R-:W-:Y:S01]  /*45e0*/  ULDC UR7, c[0x0][0x328] ;  /* 0x0000ca0000077ab9 */ /* 0x000fe20000000800 */
[----:B------:R-:W-:Y:S01]  /*45f0*/  FMNMX.FTZ R16, R139, R16, !PT ;  /* 0x000000108b107209 */ /* 0x000fe20007810000 */
[----:B------:R-:W-:Y:S01]  /*4600*/  IMAD.U32 R168, RZ, RZ, UR4 ;  /* 0x00000004ffa87e24 */ /* 0x000fe2000f8e00ff */
[----:B------:R-:W-:Y:S02]  /*4610*/  FSEL R161, R161, -INF , !P6 ;  /* 0xff800000a1a17808 */ /* 0x000fe40007000000 */
[----:B------:R-:W-:Y:S02]  /*4620*/  ISETP.LT.OR P2, PT, R20, 0x32, P2 ;  /* 0x000000321400780c */ /* 0x000fe40001741670 */
[----:B------:R-:W-:Y:S02]  /*4630*/  ISETP.GT.AND P0, PT, R0, 0x38, P0 ;  /* 0x000000380000780c */ /* 0x000fe40000704270 */
[----:B------:R-:W-:Y:S01]  /*4640*/  PLOP3.LUT P6, PT, PT, PT, UP3, 0x40, 0x0 ;  /* 0x000000000000781c */ /* 0x000fe20003fce838 */
[----:B------:R-:W-:Y:S01]  /*4650*/  UISETP.NE.AND UP3, UPT, UR30, URZ, UPT ;  /* 0x0000003f1e00728c */ /* 0x000fe2000bf65270 */
[----:B------:R-:W-:-:S02]  /*4660*/  FMNMX.FTZ R17, R154, R17, !PT ;  /* 0x000000119a117209 */ /* 0x000fc40007810000 */
[----:B------:R-:W-:Y:S02]  /*4670*/  FMNMX.FTZ R16, R131, R16, !PT ;  /* 0x0000001083107209 */ /* 0x000fe40007810000 */
[----:B------:R-:W-:Y:S02]  /*4680*/  FSEL R149, R149, -INF , !P2 ;  /* 0xff80000095957808 */ /* 0x000fe40005000000 */
[----:B------:R-:W-:Y:S02]  /*4690*/  ISETP.LT.OR P0, PT, R20, 0x39, P0 ;  /* 0x000000391400780c */ /* 0x000fe40000701670 */
[----:B------:R-:W-:Y:S01]  /*46a0*/  PLOP3.LUT P2, PT, PT, PT, UP2, 0x40, 0x0 ;  /* 0x000000000000781c */ /* 0x000fe20003f4e828 */
[----:B------:R-:W-:Y:S01]  /*46b0*/  UISETP.NE.AND UP2, UPT, UR32, URZ, UPT ;  /* 0x0000003f2000728c */ /* 0x000fe2000bf45270 */
[----:B------:R-:W-:Y:S02]  /*46c0*/  ISETP.GT.AND P6, PT, R0, 0x39, P6 ;  /* 0x000000390000780c */ /* 0x000fe400037c4270 */
[----:B------:R-:W-:-:S02]  /*46d0*/  FMNMX.FTZ R17, R152, R17, !PT ;  /* 0x0000001198117209 */ /* 0x000fc40007810000 */
[----:B------:R-:W-:Y:S02]  /*46e0*/  FMNMX.FTZ R16, R161, R16, !PT ;  /* 0x00000010a1107209 */ /* 0x000fe40007810000 */
[----:B------:R-:W-:Y:S02]  /*46f0*/  FSEL R159, R159, -INF , !P0 ;  /* 0xff8000009f9f7808 */ /* 0x000fe40004000000 */
[----:B------:R-:W-:Y:S01]  /*4700*/  PLOP3.LUT P0, PT, PT, PT, UP1, 0x40, 0x0 ;  /* 0x000000000000781c */ /* 0x000fe20003f0e818 */
[----:B------:R-:W-:Y:S01]  /*4710*/  UISETP.NE.AND UP1, UPT, UR31, URZ, UPT ;  /* 0x0000003f1f00728c */ /* 0x000fe2000bf25270 */
[----:B------:R-:W-:Y:S02]  /*4720*/  ISETP.LT.OR P6, PT, R20, 0x3a, P6 ;  /* 0x0000003a1400780c */ /* 0x000fe400037c1670 */
[----:B------:R-:W-:Y:S02]  /*4730*/  ISETP.GT.AND P2, PT, R0, 0x40, P2 ;  /* 0x000000400000780c */ /* 0x000fe40001744270 */
[----:B------:R-:W-:-:S02]  /*4740*/  FMNMX.FTZ R17, R150, R17, !PT ;  /* 0x0000001196117209 */ /* 0x000fc40007810000 */
[----:B------:R-:W-:Y:S02]  /*4750*/  FMNMX.FTZ R16, R149, R16, !PT ;  /* 0x0000001095107209 */ /* 0x000fe40007810000 */
[----:B------:R-:W-:Y:S02]  /*4760*/  FSEL R153, R153, -INF , !P6 ;  /* 0xff80000099997808 */ /* 0x000fe40007000000 */
[----:B------:R-:W-:Y:S01]  /*4770*/  ISETP.LT.OR P2, PT, R20, 0x41, P2 ;  /* 0x000000411400780c */ /* 0x000fe20001741670 */
[----:B------:R-:W-:Y:S01]  /*4780*/  @UP1 USHF.R.U32.HI UR15, URZ, UR17, UR19 ;  /* 0x000000113f0f1299 */ /* 0x000fe20008011613 */
[----:B------:R-:W-:Y:S02]  /*4790*/  ISETP.GT.AND P0, PT, R0, 0x41, P0 ;  /* 0x000000410000780c */ /* 0x000fe40000704270 */
[----:B------:R-:W-:Y:S01]  /*47a0*/  PLOP3.LUT P6, PT, PT, PT, UP0, 0x40, 0x0 ;  /* 0x000000000000781c */ /* 0x000fe20003fce808 */
[----:B------:R-:W-:Y:S01]  /*47b0*/  UISETP.NE.AND UP0, UPT, UR33, URZ, UPT ;  /* 0x0000003f2100728c */ /* 0x000fe2000bf05270 */
[----:B------:R-:W-:Y:S01]  /*47c0*/  FMNMX.FTZ R17, R136, R17, !PT ;  /* 0x0000001188117209 */ /* 0x000fe20007810000 */
[----:B------:R-:W-:Y:S01]  /*47d0*/  UIADD3 UR14, UR14, UR15, URZ ;  /* 0x0000000f0e0e7290 */ /* 0x000fe2000fffe03f */
[----:B------:R-:W-:-:S02]  /*47e0*/  FMNMX.FTZ R16, R159, R16, !PT ;  /* 0x000000109f107209 */ /* 0x000fc40007810000 */
[----:B------:R-:W-:Y:S01]  /*47f0*/  FSEL R157, R157, -INF , !P2 ;  /* 0xff8000009d9d7808 */ /* 0x000fe20005000000 */
[----:B------:R-:W-:Y:S01]  /*4800*/  UIADD3 UR7, UR14, UR7, URZ ;  /* 0x000000070e077290 */ /* 0x000fe2000fffe03f */
[----:B------:R-:W-:Y:S02]  /*4810*/  ISETP.LT.OR P0, PT, R20, 0x42, P0 ;  /* 0x000000421400780c */ /* 0x000fe40000701670 */
[----:B------:R-:W-:Y:S02]  /*4820*/  PLOP3.LUT P2, PT, PT, PT, UP6, 0x40, 0x0 ;  /* 0x000000000000781c */ /* 0x000fe40003f4e868 */
[----:B------:R-:W-:Y:S02]  /*4830*/  ISETP.GT.AND P6, PT, R0, 0x48, P6 ;  /* 0x000000480000780c */ /* 0x000fe400037c4270 */
[----:B------:R-:W-:Y:S02]  /*4840*/  FMNMX.FTZ R17, R134, R17, !PT ;  /* 0x0000001186117209 */ /* 0x000fe40007810000 */
[----:B------:R-:W-:-:S02]  /*4850*/  FMNMX.FTZ R22, R153, R16, !PT ;  /* 0x0000001099167209 */ /* 0x000fc40007810000 */
[----:B------:R-:W-:Y:S02]  /*4860*/  FSEL R155, R155, -INF , !P0 ;  /* 0xff8000009b9b7808 */ /* 0x000fe40004000000 */
[----:B------:R-:W-:Y:S02]  /*4870*/  ISETP.LT.OR P6, PT, R20, 0x49, P6 ;  /* 0x000000491400780c */ /* 0x000fe400037c1670 */
[----:B------:R-:W-:Y:S02]  /*4880*/  PLOP3.LUT P0, PT, PT, PT, UP5, 0x40, 0x0 ;  /* 0x000000000000781c */ /* 0x000fe40003f0e858 */
[----:B------:R-:W-:Y:S02]  /*4890*/  ISETP.GT.AND P2, PT, R0, 0x49, P2 ;  /* 0x000000490000780c */ /* 0x000fe40001744270 */
[----:B------:R-:W-:Y:S02]  /*48a0*/  FMNMX.FTZ R17, R132, R17, !PT ;  /* 0x0000001184117209 */ /* 0x000fe40007810000 */
[----:B------:R-:W-:-:S02]  /*48b0*/  FMNMX.FTZ R22, R157, R22, !PT ;  /* 0x000000169d167209 */ /* 0x000fc40007810000 */
[----:B------:R-:W-:Y:S02]  /*48c0*/  FSEL R151, R151, -INF , !P6 ;  /* 0xff80000097977808 */ /* 0x000fe40007000000 */
[----:B------:R-:W-:Y:S02]  /*48d0*/  ISETP.GT.AND P0, PT, R0, 0x50, P0 ;  /* 0x000000500000780c */ /* 0x000fe40000704270 */
[----:B------:R-:W-:Y:S02]  /*48e0*/  ISETP.LT.OR P2, PT, R20, 0x4a, P2 ;  /* 0x0000004a1400780c */ /* 0x000fe40001741670 */
[----:B------:R-:W-:Y:S02]  /*48f0*/  FMNMX.FTZ R16, R130, R17, !PT ;  /* 0x0000001182107209 */ /* 0x000fe40007810000 */
[----:B------:R-:W-:Y:S02]  /*4900*/  PLOP3.LUT P6, PT, PT, PT, UP4, 0x40, 0x0 ;  /* 0x000000000000781c */ /* 0x000fe40003fce848 */
[----:B------:R-:W-:Y:S01]  /*4910*/  FMNMX.FTZ R22, R155, R22, !PT ;  /* 0x000000169b167209 */ /* 0x000fe20007810000 */
[----:B------:R-:W1:Y:S01]  /*4920*/  SHFL.BFLY PT, R17, R16, 0x2, 0x1f ;  /* 0x0c401f0010117f89 */ /* 0x000e6200000e0000 */
[----:B------:R-:W-:-:S02]  /*4930*/  ISETP.LT.OR P0, PT, R20, 0x51, P0 ;  /* 0x000000511400780c */ /* 0x000fc40000701670 */
[----:B------:R-:W-:Y:S02]  /*4940*/  FSEL R143, R143, -INF , !P2 ;  /* 0xff8000008f8f7808 */ /* 0x000fe40005000000 */
[----:B------:R-:W-:Y:S02]  /*4950*/  PLOP3.LUT P2, PT, PT, PT, UP3, 0x40, 0x0 ;  /* 0x000000000000781c */ /* 0x000fe40003f4e838 */
[----:B------:R-:W-:Y:S02]  /*4960*/  ISETP.GT.AND P6, PT, R0, 0x51, P6 ;  /* 0x000000510000780c */ /* 0x000fe400037c4270 */
[----:B------:R-:W-:Y:S02]  /*4970*/  FMNMX.FTZ R22, R151, R22, !PT ;  /* 0x0000001697167209 */ /* 0x000fe40007810000 */
[----:B------:R-:W-:Y:S02]  /*4980*/  FSEL R135, R135, -INF , !P0 ;  /* 0xff80000087877808 */ /* 0x000fe40004000000 */
[----:B------:R-:W-:-:S02]  /*4990*/  PLOP3.LUT P0, PT, PT, PT, UP2, 0x40, 0x0 ;  /* 0x000000000000781c */ /* 0x000fc40003f0e828 */
[----:B------:R-:W-:Y:S02]  /*49a0*/  ISETP.GT.AND P2, PT, R0, 0x58, P2 ;  /* 0x000000580000780c */ /* 0x000fe40001744270 */
[----:B------:R-:W-:Y:S02]  /*49b0*/  ISETP.LT.OR P6, PT, R20, 0x52, P6 ;  /* 0x000000521400780c */ /* 0x000fe400037c1670 */
[----:B------:R-:W-:Y:S02]  /*49c0*/  FMNMX.FTZ R22, R143, R22, !PT ;  /* 0x000000168f167209 */ /* 0x000fe40007810000 */
[----:B------:R-:W-:Y:S02]  /*49d0*/  ISETP.GT.AND P0, PT, R0, 0x59, P0 ;  /* 0x000000590000780c */ /* 0x000fe40000704270 */
[----:B------:R-:W-:Y:S02]  /*49e0*/  ISETP.LT.OR P2, PT, R20, 0x59, P2 ;  /* 0x000000591400780c */ /* 0x000fe40001741670 */
[----:B------:R-:W-:-:S02]  /*49f0*/  FSEL R133, R133, -INF , !P6 ;  /* 0xff80000085857808 */ /* 0x000fc40007000000 */
[----:B------:R-:W-:Y:S02]  /*4a00*/  FMNMX.FTZ R22, R135, R22, !PT ;  /* 0x0000001687167209 */ /* 0x000fe40007810000 */
[----:B------:R-:W-:Y:S02]  /*4a10*/  ISETP.LT.OR P0, PT, R20, 0x5a, P0 ;  /* 0x0000005a1400780c */ /* 0x000fe40000701670 */
[----:B------:R-:W-:Y:S02]  /*4a20*/  FSEL R129, R129, -INF , !P2 ;  /* 0xff80000081817808 */ /* 0x000fe40005000000 */
[----:B------:R-:W-:Y:S02]  /*4a30*/  FMNMX.FTZ R22, R133, R22, !PT ;  /* 0x0000001685167209 */ /* 0x000fe40007810000 */
[----:B------:R-:W-:Y:S02]  /*4a40*/  FSEL R127, R127, -INF , !P0 ;  /* 0xff8000007f7f7808 */ /* 0x000fe40004000000 */
[----:B------:R-:W-:-:S02]  /*4a50*/  FMNMX.FTZ R20, R129, R22, !PT ;  /* 0x0000001681147209 */ /* 0x000fc40007810000 */
[----:B-1----:R-:W-:Y:S02]  /*4a60*/  FMNMX.FTZ R27, R16, R17, !PT ;  /* 0x00000011101b7209 */ /* 0x002fe40007810000 */
[----:B------:R-:W-:-:S03]  /*4a70*/  FMNMX.FTZ R20, R127, R20, !PT ;  /* 0x000000147f147209 */ /* 0x000fc60007810000 */
[----:B------:R-:W1:Y:S04]  /*4a80*/  SHFL.BFLY PT, R0, R27, 0x1, 0x1f ;  /* 0x0c201f001b007f89 */ /* 0x000e6800000e0000 */
[----:B------:R-:W2:Y:S01]  /*4a90*/  SHFL.BFLY PT, R17, R20, 0x2, 0x1f ;  /* 0x0c401f0014117f89 */ /* 0x000ea200000e0000 */
[----:B-1----:R-:W-:Y:S02]  /*4aa0*/  FMNMX.FTZ R0, R27, R0, !PT ;  /* 0x000000001b007209 */ /* 0x002fe40007810000 */
[----:B--2---:R-:W-:-:S03]  /*4ab0*/  FMNMX.FTZ R17, R20, R17, !PT ;  /* 0x0000001114117209 */ /* 0x004fc60007810000 */
[C---:B------:R-:W-:Y:S01]  /*4ac0*/  FMUL.FTZ R137, R0.reuse, c[0x0][0x2d0] ;  /* 0x0000b40000897a20 */ /* 0x040fe20000410000 */
[----:B------:R-:W-:Y:S01]  /*4ad0*/  FSETP.NEU.FTZ.AND P0, PT, R0, -INF , PT ;  /* 0xff8000000000780b */ /* 0x000fe20003f1d000 */
[----:B------:R-:W1:Y:S03]  /*4ae0*/  SHFL.BFLY PT, R116, R17, 0x1, 0x1f ;  /* 0x0c201f0011747f89 */ /* 0x000e6600000e0000 */
[----:B------:R-:W-:-:S05]  /*4af0*/  FSEL R137, R137, RZ, P0 ;  /* 0x000000ff89897208 */ /* 0x000fca0000000000 */
[--C-:B------:R-:W-:Y:S02]  /*4b00*/  FFMA.FTZ R49, R19, c[0x0][0x2d0], -R137.reuse ;  /* 0x0000b40013317a23 */ /* 0x100fe40000010889 */
[--C-:B------:R-:W-:Y:S02]  /*4b10*/  FFMA.FTZ R46, R18, c[0x0][0x2d0], -R137.reuse ;  /* 0x0000b400122e7a23 */ /* 0x100fe40000010889 */
[--C-:B------:R-:W-:Y:S02]  /*4b20*/  FFMA.FTZ R47, R14, c[0x0][0x2d0], -R137.reuse ;  /* 0x0000b4000e2f7a23 */ /* 0x100fe40000010889 */
[--C-:B------:R-:W-:Y:S01]  /*4b30*/  FFMA.FTZ R42, R12, c[0x0][0x2d0], -R137.reuse ;  /* 0x0000b4000c2a7a23 */ /* 0x100fe20000010889 */
[----:B------:R-:W-:Y:S01]  /*4b40*/  MUFU.EX2 R49, R49 ;  /* 0x0000003100317308 */ /* 0x000fe20000000800 */
[--C-:B------:R-:W-:Y:S02]  /*4b50*/  FFMA.FTZ R40, R6, c[0x0][0x2d0], -R137.reuse ;  /* 0x0000b40006287a23 */ /* 0x100fe40000010889 */
[----:B------:R-:W-:-:S02]  /*4b60*/  FFMA.FTZ R41, R4, c[0x0][0x2d0], -R137 ;  /* 0x0000b40004297a23 */ /* 0x000fc40000010889 */
[--C-:B------:R-:W-:Y:S02]  /*4b70*/  FFMA.FTZ R45, R10, c[0x0][0x2d0], -R137.reuse ;  /* 0x0000b4000a2d7a23 */ /* 0x100fe40000010889 */
[--C-:B------:R-:W-:Y:S01]  /*4b80*/  FFMA.FTZ R36, R8, c[0x0][0x2d0], -R137.reuse ;  /* 0x0000b40008247a23 */ /* 0x100fe20000010889 */
[----:B------:R-:W2:Y:S01]  /*4b90*/  MUFU.EX2 R46, R46 ;  /* 0x0000002e002e7308 */ /* 0x000ea20000000800 */
[--C-:B------:R-:W-:Y:S01]  /*4ba0*/  FFMA.FTZ R119, R32, c[0x0][0x2d0], -R137.reuse ;  /* 0x0000b40020777a23 */ /* 0x100fe20000010889 */
[----:B-1----:R-:W-:Y:S01]  /*4bb0*/  FMNMX.FTZ R116, R17, R116, !PT ;  /* 0x0000007411747209 */ /* 0x002fe20007810000 */
[--C-:B------:R-:W-:Y:S01]  /*4bc0*/  FFMA.FTZ R50, R30, c[0x0][0x2d0], -R137.reuse ;  /* 0x0000b4001e327a23 */ /* 0x100fe20000010889 */
[----:B------:R-:W-:Y:S01]  /*4bd0*/  LDSM.16.MT88.4 R16, [R209+0x900] ;  /* 0x00090000d110783b */ /* 0x000fe20000004200 */
[--C-:B------:R-:W-:Y:S01]  /*4be0*/  FFMA.FTZ R118, R28, c[0x0][0x2d0], -R137.reuse ;  /* 0x0000b4001c767a23 */ /* 0x100fe20000010889 */
[C---:B------:R-:W-:Y:S01]  /*4bf0*/  FSETP.NEU.FTZ.AND P0, PT, R116.reuse, -INF , PT ;  /* 0xff8000007400780b */ /* 0x040fe20003f1d000 */
[----:B------:R-:W-:Y:S01]  /*4c00*/  FMUL.FTZ R126, R116, c[0x0][0x2d0] ;  /* 0x0000b400747e7a20 */ /* 0x000fe20000410000 */
[----:B------:R-:W-:Y:S01]  /*4c10*/  MUFU.EX2 R47, R47 ;  /* 0x0000002f002f7308 */ /* 0x000fe20000000800 */
[----:B------:R-:W-:Y:S01]  /*4c20*/  LDSM.16.MT88.4 R32, [R210+0x3900] ;  /* 0x00390000d220783b */ /* 0x000fe20000004200 */
[----:B------:R-:W-:-:S02]  /*4c30*/  FFMA.FTZ R117, R124, c[0x0][0x2d0], -R137 ;  /* 0x0000b4007c757a23 */ /* 0x000fc40000010889 */
[----:B------:R-:W-:Y:S01]  /*4c40*/  FSEL R126, R126, RZ, P0 ;  /* 0x000000ff7e7e7208 */ /* 0x000fe20000000000 */
[----:B------:R-:W-:Y:S01]  /*4c50*/  LDSM.16.MT88.4 R28, [R209+0x3900] ;  /* 0x00390000d11c783b */ /* 0x000fe20000004200 */
[----:B------:R-:W-:Y:S01]  /*4c60*/  FFMA.FTZ R138, R138, c[0x0][0x2d0], -R137 ;  /* 0x0000b4008a8a7a23 */ /* 0x000fe20000010889 */
[----:B--2---:R-:W-:Y:S01]  /*4c70*/  F2FP.PACK_AB R64, R46, R49 ;  /* 0x000000312e40723e */ /* 0x004fe200000000ff */
[----:B------:R-:W1:Y:S01]  /*4c80*/  MUFU.EX2 R42, R42 ;  /* 0x0000002a002a7308 */ /* 0x000e620000000800 */
[--C-:B------:R-:W-:Y:S01]  /*4c90*/  FFMA.FTZ R48, R25, c[0x0][0x2d0], -R126.reuse ;  /* 0x0000b40019307a23 */ /* 0x100fe2000001087e */
[----:B------:R-:W-:Y:S01]  /*4ca0*/  PLOP3.LUT P0, PT, PT, PT, UP0, 0x40, 0x0 ;  /* 0x000000000000781c */ /* 0x000fe20003f0e808 */
[--C-:B------:R-:W-:Y:S01]  /*4cb0*/  FFMA.FTZ R51, R23, c[0x0][0x2d0], -R126.reuse ;  /* 0x0000b40017337a23 */ /* 0x100fe2000001087e */
[----:B------:R-:W-:Y:S01]  /*4cc0*/  LDSM.16.MT88.4 R24, [R212+0x900] ;  /* 0x00090000d418783b */ /* 0x000fe20000004200 */
[--C-:B------:R-:W-:Y:S02]  /*4cd0*/  FFMA.FTZ R44, R21, c[0x0][0x2d0], -R126.reuse ;  /* 0x0000b400152c7a23 */ /* 0x100fe4000001087e */
[--C-:B------:R-:W-:Y:S01]  /*4ce0*/  FFMA.FTZ R43, R7, c[0x0][0x2d0], -R126.reuse ;  /* 0x0000b400072b7a23 */ /* 0x100fe2000001087e */
[----:B------:R-:W-:Y:S01]  /*4cf0*/  MUFU.EX2 R48, R48 ;  /* 0x0000003000307308 */ /* 0x000fe20000000800 */
[----:B------:R-:W2:Y:S01]  /*4d00*/  LDSM.16.MT88.4 R4, [R208+0x3100] ;  /* 0x00310000d004783b */ /* 0x000ea20000004200 */
[----:B------:R-:W-:-:S02]  /*4d10*/  FFMA.FTZ R39, R15, c[0x0][0x2d0], -R126 ;  /* 0x0000b4000f277a23 */ /* 0x000fc4000001087e */
[--C-:B------:R-:W-:Y:S01]  /*4d20*/  FFMA.FTZ R38, R13, c[0x0][0x2d0], -R126.reuse ;  /* 0x0000b4000d267a23 */ /* 0x100fe2000001087e */
[----:B------:R-:W-:Y:S01]  /*4d30*/  LDSM.16.MT88.4 R20, [R210+0x900] ;  /* 0x00090000d214783b */ /* 0x000fe20000004200 */
[--C-:B------:R-:W-:Y:S02]  /*4d40*/  FFMA.FTZ R3, R11, c[0x0][0x2d0], -R126.reuse ;  /* 0x0000b4000b037a23 */ /* 0x100fe4000001087e */
[----:B------:R-:W3:Y:S01]  /*4d50*/  MUFU.EX2 R51, R51 ;  /* 0x0000003300337308 */ /* 0x000ee20000000800 */
[----:B------:R-:W4:Y:S01]  /*4d60*/  LDSM.16.MT88.4 R12, [R208+0x900] ;  /* 0x00090000d00c783b */ /* 0x000f220000004200 */
[--C-:B------:R-:W-:Y:S01]  /*4d70*/  FFMA.FTZ R2, R9, c[0x0][0x2d0], -R126.reuse ;  /* 0x0000b40009027a23 */ /* 0x100fe2000001087e */
[----:B-1----:R-:W-:Y:S01]  /*4d80*/  F2FP.PACK_AB R66, R42, R47 ;  /* 0x0000002f2a42723e */ /* 0x002fe200000000ff */
[--C-:B------:R-:W-:Y:S01]  /*4d90*/  FFMA.FTZ R124, R141, c[0x0][0x2d0], -R126.reuse ;  /* 0x0000b4008d7c7a23 */ /* 0x100fe2000001087e */
[----:B------:R-:W1:Y:S01]  /*4da0*/  LDSM.16.MT88.4 R8, [R212+0x3900] ;  /* 0x00390000d408783b */ /* 0x000e620000004200 */
[----:B------:R-:W-:-:S02]  /*4db0*/  FFMA.FTZ R125, R125, c[0x0][0x2d0], -R126 ;  /* 0x0000b4007d7d7a23 */ /* 0x000fc4000001087e */
[----:B------:R-:W-:Y:S01]  /*4dc0*/  MUFU.EX2 R44, R44 ;  /* 0x0000002c002c7308 */ /* 0x000fe20000000800 */
[--C-:B------:R-:W-:Y:S02]  /*4dd0*/  FFMA.FTZ R128, R139, c[0x0][0x2d0], -R126.reuse ;  /* 0x0000b4008b807a23 */ /* 0x100fe4000001087e */
[----:B------:R-:W-:Y:S02]  /*4de0*/  FFMA.FTZ R131, R131, c[0x0][0x2d0], -R126 ;  /* 0x0000b40083837a23 */ /* 0x000fe4000001087e */
[--C-:B------:R-:W-:Y:S02]  /*4df0*/  FFMA.FTZ R139, R148, c[0x0][0x2d0], -R137.reuse ;  /* 0x0000b400948b7a23 */ /* 0x100fe40000010889 */
[--C-:B------:R-:W-:Y:S01]  /*4e00*/  FFMA.FTZ R141, R142, c[0x0][0x2d0], -R137.reuse ;  /* 0x0000b4008e8d7a23 */ /* 0x100fe20000010889 */
[----:B------:R-:W5:Y:S01]  /*4e10*/  MUFU.EX2 R43, R43 ;  /* 0x0000002b002b7308 */ /* 0x000f620000000800 */
[----:B---3--:R-:W-:Y:S01]  /*4e20*/  F2FP.PACK_AB R65, R51, R48 ;  /* 0x000000303341723e */ /* 0x008fe200000000ff */
[----:B------:R-:W-:-:S02]  /*4e30*/  FFMA.FTZ R140, R140, c[0x0][0x2d0], -R137 ;  /* 0x0000b4008c8c7a23 */ /* 0x000fc40000010889 */
[--C-:B------:R-:W-:Y:S02]  /*4e40*/  FFMA.FTZ R142, R161, c[0x0][0x2d0], -R126.reuse ;  /* 0x0000b400a18e7a23 */ /* 0x100fe4000001087e */
[--C-:B------:R-:W-:Y:S02]  /*4e50*/  FFMA.FTZ R149, R149, c[0x0][0x2d0], -R126.reuse ;  /* 0x0000b40095957a23 */ /* 0x100fe4000001087e */
[----:B------:R-:W-:Y:S01]  /*4e60*/  MUFU.EX2 R45, R45 ;  /* 0x0000002d002d7308 */ /* 0x000fe20000000800 */
[--C-:B------:R-:W-:Y:S02]  /*4e70*/  FFMA.FTZ R148, R159, c[0x0][0x2d0], -R126.reuse ;  /* 0x0000b4009f947a23 */ /* 0x100fe4000001087e */
[----:B------:R-:W-:Y:S02]  /*4e80*/  FFMA.FTZ R153, R153, c[0x0][0x2d0], -R126 ;  /* 0x0000b40099997a23 */ /* 0x000fe4000001087e */
[--C-:B------:R-:W-:Y:S02]  /*4e90*/  FFMA.FTZ R159, R154, c[0x0][0x2d0], -R137.reuse ;  /* 0x0000b4009a9f7a23 */ /* 0x100fe40000010889 */
[--C-:B------:R-:W-:Y:S01]  /*4ea0*/  FFMA.FTZ R161, R152, c[0x0][0x2d0], -R137.reuse ;  /* 0x0000b40098a17a23 */ /* 0x100fe20000010889 */
[----:B-----5:R-:W-:Y:S01]  /*4eb0*/  F2FP.PACK_AB R67, R43, R44 ;  /* 0x0000002c2b43723e */ /* 0x020fe200000000ff */
[----:B------:R-:W3:Y:S01]  /*4ec0*/  MUFU.EX2 R40, R40 ;  /* 0x0000002800287308 */ /* 0x000ee20000000800 */
[----:B------:R-:W-:-:S02]  /*4ed0*/  FFMA.FTZ R156, R156, c[0x0][0x2d0], -R137 ;  /* 0x0000b4009c9c7a23 */ /* 0x000fc40000010889 */
[--C-:B------:R-:W-:Y:S02]  /*4ee0*/  FFMA.FTZ R150, R150, c[0x0][0x2d0], -R137.reuse ;  /* 0x0000b40096967a23 */ /* 0x100fe40000010889 */
[--C-:B------:R-:W-:Y:S01]  /*4ef0*/  FFMA.FTZ R152, R157, c[0x0][0x2d0], -R126.reuse ;  /* 0x0000b4009d987a23 */ /* 0x100fe2000001087e */
[C---:B------:R-:W-:Y:S01]  /*4f00*/  HMMA.16816.F32 R88, R64.reuse, R84, RZ ;  /* 0x000000544058723c */ /* 0x040fe200000018ff */
[--C-:B------:R-:W-:Y:S01]  /*4f10*/  FFMA.FTZ R155, R155, c[0x0][0x2d0], -R126.reuse ;  /* 0x0000b4009b9b7a23 */ /* 0x100fe2000001087e */
[----:B------:R-:W-:Y:S01]  /*4f20*/  MUFU.EX2 R41, R41 ;  /* 0x0000002900297308 */ /* 0x000fe20000000800 */
[--C-:B------:R-:W-:Y:S02]  /*4f30*/  FFMA.FTZ R151, R151, c[0x0][0x2d0], -R126.reuse ;  /* 0x0000b40097977a23 */ /* 0x100fe4000001087e */
[----:B------:R-:W-:Y:S02]  /*4f40*/  FFMA.FTZ R154, R143, c[0x0][0x2d0], -R126 ;  /* 0x0000b4008f9a7a23 */ /* 0x000fe4000001087e */
[--C-:B------:R-:W-:Y:S01]  /*4f50*/  FFMA.FTZ R136, R136, c[0x0][0x2d0], -R137.reuse ;  /* 0x0000b40088887a23 */ /* 0x100fe20000010889 */
[----:B------:R-:W-:Y:S01]  /*4f60*/  HMMA.16816.F32 R84, R64, R86, RZ ;  /* 0x000000564054723c */ /* 0x000fe200000018ff */
[--C-:B------:R-:W-:Y:S01]  /*4f70*/  FFMA.FTZ R143, R134, c[0x0][0x2d0], -R137.reuse ;  /* 0x0000b400868f7a23 */ /* 0x100fe20000010889 */
[----:B------:R-:W-:Y:S01]  /*4f80*/  MUFU.EX2 R36, R36 ;  /* 0x0000002400247308 */ /* 0x000fe20000000800 */
[----:B------:R-:W-:-:S02]  /*4f90*/  FFMA.FTZ R132, R132, c[0x0][0x2d0], -R137 ;  /* 0x0000b40084847a23 */ /* 0x000fc40000010889 */
[----:B------:R-:W-:Y:S02]  /*4fa0*/  FFMA.FTZ R137, R130, c[0x0][0x2d0], -R137 ;  /* 0x0000b40082897a23 */ /* 0x000fe40000010889 */
[--C-:B------:R-:W-:Y:S01]  /*4fb0*/  FFMA.FTZ R130, R135, c[0x0][0x2d0], -R126.reuse ;  /* 0x0000b40087827a23 */ /* 0x100fe2000001087e */
[C---:B------:R-:W-:Y:S01]  /*4fc0*/  HMMA.16816.F32 R80, R64.reuse, R76, RZ ;  /* 0x0000004c4050723c */ /* 0x040fe200000018ff */
[--C-:B------:R-:W-:Y:S01]  /*4fd0*/  FFMA.FTZ R133, R133, c[0x0][0x2d0], -R126.reuse ;  /* 0x0000b40085857a23 */ /* 0x100fe2000001087e */
[----:B------:R-:W-:Y:S01]  /*4fe0*/  MUFU.EX2 R39, R39 ;  /* 0x0000002700277308 */ /* 0x000fe20000000800 */
[----:B------:R-:W-:Y:S02]  /*4ff0*/  FFMA.FTZ R227, R127, c[0x0][0x2d0], -R126 ;  /* 0x0000b4007fe37a23 */ /* 0x000fe4000001087e */
[----:B------:R-:W-:Y:S02]  /*5000*/  FADD.FTZ R46, R49, R46 ;  /* 0x0000002e312e7221 */ /* 0x000fe40000010000 */
[----:B------:R-:W-:Y:S01]  /*5010*/  FADD.FTZ R51, R48, R51 ;  /* 0x0000003330337221 */ /* 0x000fe20000010000 */
[----:B------:R-:W-:Y:S01]  /*5020*/  HMMA.16816.F32 R76, R64, R78, RZ ;  /* 0x0000004e404c723c */ /* 0x000fe200000018ff */
[----:B------:R-:W-:Y:S01]  /*5030*/  FADD.FTZ R47, R47, R46 ;  /* 0x0000002e2f2f7221 */ /* 0x000fe20000010000 */
[----:B------:R-:W5:Y:S03]  /*5040*/  MUFU.EX2 R38, R38 ;  /* 0x0000002600267308 */ /* 0x000f660000000800 */
[----:B------:R-:W-:-:S03]  /*5050*/  FADD.FTZ R42, R42, R47 ;  /* 0x0000002f2a2a7221 */ /* 0x000fc60000010000 */
[C---:B------:R-:W-:Y:S02]  /*5060*/  HMMA.16816.F32 R112, R64.reuse, R108, RZ ;  /* 0x0000006c4070723c */ /* 0x040fe400000018ff */
[----:B------:R-:W-:Y:S06]  /*5070*/  MUFU.EX2 R3, R3 ;  /* 0x0000000300037308 */ /* 0x000fec0000000800 */
[C---:B------:R-:W-:Y:S02]  /*5080*/  HMMA.16816.F32 R104, R64.reuse, R100, RZ ;  /* 0x000000644068723c */ /* 0x040fe400000018ff */
[----:B------:R-:W1:Y:S06]  /*5090*/  MUFU.EX2 R2, R2 ;  /* 0x0000000200027308 */ /* 0x000e6c0000000800 */
        /* <DEDUP_REMOVED lines=16> */
[C---:B--2---:R-:W-:Y:S02]  /*51a0*/  HMMA.16816.F32 R60, R64.reuse, R4, RZ ;  /* 0x00000004403c723c */ /* 0x044fe400000018ff */
[----:B------:R-:W-:Y:S05]  /*51b0*/  MUFU.EX2 R138, R138 ;  /* 0x0000008a008a7308 */ /* 0x000fea0000000800 */
[----:B---3--:R-:W-:Y:S01]  /*51c0*/  F2FP.PACK_AB R4, R40, R45 ;  /* 0x0000002d2804723e */ /* 0x008fe200000000ff */
[----:B------:R-:W-:Y:S01]  /*51d0*/  HMMA.16816.F32 R64, R64, R6, RZ ;  /* 0x000000064040723c */ /* 0x000fe200000018ff */
[----:B-----5:R-:W-:Y:S01]  /*51e0*/  F2FP.PACK_AB R5, R38, R39 ;  /* 0x000000272605723e */ /* 0x020fe200000000ff */
[----:B------:R-:W2:Y:S01]  /*51f0*/  MUFU.EX2 R139, R139 ;  /* 0x0000008b008b7308 */ /* 0x000ea20000000800 */
[----:B------:R-:W-:-:S04]  /*5200*/  FADD.FTZ R45, R45, R42 ;  /* 0x0000002a2d2d7221 */ /* 0x000fc80000010000 */
[----:B------:R-:W-:Y:S01]  /*5210*/  F2FP.PACK_AB R6, R36, R41 ;  /* 0x000000292406723e */ /* 0x000fe200000000ff */
[----:B------:R-:W-:Y:S01]  /*5220*/  FADD.FTZ R40, R40, R45 ;  /* 0x0000002d28287221 */ /* 0x000fe20000010000 */
[----:B-1----:R-:W-:Y:S01]  /*5230*/  F2FP.PACK_AB R7, R2, R3 ;  /* 0x000000030207723e */ /* 0x002fe200000000ff */
[----:B------:R-:W-:Y:S02]  /*5240*/  MUFU.EX2 R141, R141 ;  /* 0x0000008d008d7308 */ /* 0x000fe40000000800 */
[----:B------:R-:W-:-:S04]  /*5250*/  FADD.FTZ R41, R41, R40 ;  /* 0x0000002829297221 */ /* 0x000fc80000010000 */
[C---:B----4-:R-:W-:Y:S01]  /*5260*/  HMMA.16816.F32 R88, R4.reuse, R12, R88 ;  /* 0x0000000c0458723c */ /* 0x050fe20000001858 */
[----:B------:R-:W-:Y:S01]  /*5270*/  FADD.FTZ R36, R36, R41 ;  /* 0x0000002924247221 */ /* 0x000fe20000010000 */
[----:B------:R-:W1:Y:S06]  /*5280*/  MUFU.EX2 R140, R140 ;  /* 0x0000008c008c7308 */ /* 0x000e6c0000000800 */
[C---:B------:R-:W-:Y:S01]  /*5290*/  HMMA.16816.F32 R84, R4.reuse, R14, R84 ;  /* 0x0000000e0454723c */ /* 0x040fe20000001854 */
[----:B------:R-:W3:Y:S01]  /*52a0*/  LDSM.16.MT88.4 R12, [R208+0x3900] ;  /* 0x00390000d00c783b */ /* 0x000ee20000004200 */
[----:B------:R-:W-:Y:S06]  /*52b0*/  MUFU.EX2 R142, R142 ;  /* 0x0000008e008e7308 */ /* 0x000fec0000000800 */
[C---:B------:R-:W-:Y:S02]  /*52c0*/  HMMA.16816.F32 R80, R4.reuse, R8, R80 ;  /* 0x000000080450723c */ /* 0x040fe40000001850 */
[----:B------:R-:W4:Y:S06]  /*52d0*/  MUFU.EX2 R149, R149 ;  /* 0x0000009500957308 */ /* 0x000f2c0000000800 */
[C---:B------:R-:W-:Y:S01]  /*52e0*/  HMMA.16816.F32 R76, R4.reuse, R10, R76 ;  /* 0x0000000a044c723c */ /* 0x040fe2000000184c */
[----:B------:R-:W5:Y:S01]  /*52f0*/  LDSM.16.MT88.4 R8, [R208+0x1100] ;  /* 0x00110000d008783b */ /* 0x000f620000004200 */
[----:B------:R-:W-:Y:S06]  /*5300*/  MUFU.EX2 R148, R148 ;  /* 0x0000009400947308 */ /* 0x000fec0000000800 */
[C---:B------:R-:W-:Y:S02]  /*5310*/  HMMA.16816.F32 R112, R4.reuse, R24, R112 ;  /* 0x000000180470723c */ /* 0x040fe40000001870 */
[----:B------:R-:W1:Y:S06]  /*5320*/  MUFU.EX2 R153, R153 ;  /* 0x0000009900997308 */ /* 0x000e6c0000000800 */
[C---:B------:R-:W-:Y:S01]  /*5330*/  HMMA.16816.F32 R108, R4.reuse, R26, R108 ;  /* 0x0000001a046c723c */ /* 0x040fe2000000186c */
[----:B------:R-:W-:Y:S01]  /*5340*/  LDSM.16.MT88.4 R24, [R212+0x1100] ;  /* 0x00110000d418783b */ /* 0x000fe20000004200 */
[----:B------:R-:W-:Y:S06]  /*5350*/  MUFU.EX2 R156, R156 ;  /* 0x0000009c009c7308 */ /* 0x000fec0000000800 */
[C---:B------:R-:W-:Y:S02]  /*5360*/  HMMA.16816.F32 R104, R4.reuse, R20, R104 ;  /* 0x000000140468723c */ /* 0x040fe40000001868 */
[----:B------:R-:W1:Y:S06]  /*5370*/  MUFU.EX2 R159, R159 ;  /* 0x0000009f009f7308 */ /* 0x000e6c0000000800 */
[C---:B------:R-:W-:Y:S01]  /*5380*/  HMMA.16816.F32 R100, R4.reuse, R22, R100 ;  /* 0x000000160464723c */ /* 0x040fe20000001864 */
[----:B------:R-:W1:Y:S01]  /*5390*/  LDSM.16.MT88.4 R20, [R210+0x1100] ;  /* 0x00110000d214783b */ /* 0x000e620000004200 */
        /* <DEDUP_REMOVED lines=16> */
[C---:B---3--:R-:W-:Y:S02]  /*54a0*/  HMMA.16816.F32 R60, R4.reuse, R12, R60 ;  /* 0x0000000c043c723c */ /* 0x048fe4000000183c */
[----:B------:R-:W3:Y:S06]  /*54b0*/  MUFU.EX2 R143, R143 ;  /* 0x0000008f008f7308 */ /* 0x000eec0000000800 */
[----:B------:R-:W-:Y:S01]  /*54c0*/  HMMA.16816.F32 R64, R4, R14, R64 ;  /* 0x0000000e0440723c */ /* 0x000fe20000001840 */
[----:B------:R-:W2:Y:S01]  /*54d0*/  LDSM.16.MT88.4 R12, [R212+0x4100] ;  /* 0x00410000d40c783b */ /* 0x000ea20000004200 */
[----:B------:R-:W-:Y:S05]  /*54e0*/  MUFU.EX2 R132, R132 ;  /* 0x0000008400847308 */ /* 0x000fea0000000800 */
[C---:B------:R-:W-:Y:S01]  /*54f0*/  F2FP.PACK_AB R4, R50.reuse, R119 ;  /* 0x000000773204723e */ /* 0x040fe200000000ff */
[----:B------:R-:W-:Y:S01]  /*5500*/  FADD.FTZ R119, R119, R36 ;  /* 0x0000002477777221 */ /* 0x000fe20000010000 */
[----:B------:R-:W-:Y:S01]  /*5510*/  F2FP.PACK_AB R6, R117, R118 ;  /* 0x000000767506723e */ /* 0x000fe200000000ff */
[----:B------:R-:W1:Y:S01]  /*5520*/  MUFU.EX2 R137, R137 ;  /* 0x0000008900897308 */ /* 0x000e620000000800 */
[----:B------:R-:W-:Y:S01]  /*5530*/  F2FP.PACK_AB R5, R125, R124 ;  /* 0x0000007c7d05723e */ /* 0x000fe200000000ff */
[----:B------:R-:W-:Y:S01]  /*5540*/  FADD.FTZ R119, R50, R119 ;  /* 0x0000007732777221 */ /* 0x000fe20000010000 */
[----:B------:R-:W-:-:S03]  /*5550*/  F2FP.PACK_AB R7, R131, R128 ;  /* 0x000000808307723e */ /* 0x000fc600000000ff */
[----:B------:R-:W-:Y:S02]  /*5560*/  FADD.FTZ R118, R118, R119 ;  /* 0x0000007776767221 */ /* 0x000fe40000010000 */
[----:B------:R-:W-:Y:S02]  /*5570*/  MUFU.EX2 R130, R130 ;  /* 0x0000008200827308 */ /* 0x000fe40000000800 */
[----:B-----5:R-:W-:Y:S01]  /*5580*/  HMMA.16816.F32 R88, R4, R8, R88 ;  /* 0x000000080458723c */ /* 0x020fe20000001858 */
[----:B------:R-:W-:-:S05]  /*5590*/  FADD.FTZ R117, R117, R118 ;  /* 0x0000007675757221 */ /* 0x000fca0000010000 */
[----:B------:R-:W5:Y:S02]  /*55a0*/  MUFU.EX2 R133, R133 ;  /* 0x0000008500857308 */ /* 0x000f640000000800 */
[C---:B------:R-:W-:Y:S01]  /*55b0*/  HMMA.16816.F32 R84, R4.reuse, R10, R84 ;  /* 0x0000000a0454723c */ /* 0x040fe20000001854 */
[----:B------:R-:W3:Y:S05]  /*55c0*/  LDSM.16.MT88.4 R8, [R208+0x4100] ;  /* 0x00410000d008783b */ /* 0x000eea0000004200 */
[----:B------:R-:W-:Y:S02]  /*55d0*/  MUFU.EX2 R227, R227 ;  /* 0x000000e300e37308 */ /* 0x000fe40000000800 */
[C---:B-1----:R-:W-:Y:S08]  /*55e0*/  HMMA.16816.F32 R104, R4.reuse, R20, R104 ;  /* 0x000000140468723c */ /* 0x042ff00000001868 */
[C---:B--2---:R-:W-:Y:S08]  /*55f0*/  HMMA.16816.F32 R80, R4.reuse, R12, R80 ;  /* 0x0000000c0450723c */ /* 0x044ff00000001850 */
[C---:B------:R-:W-:Y:S01]  /*5600*/  HMMA.16816.F32 R76, R4.reuse, R14, R76 ;  /* 0x0000000e044c723c */ /* 0x040fe2000000184c */
[----:B------:R-:W1:Y:S07]  /*5610*/  LDSM.16.MT88.4 R12, [R208+0x1900] ;  /* 0x00190000d00c783b */ /* 0x000e6e0000004200 */
[C---:B------:R-:W-:Y:S01]  /*5620*/  HMMA.16816.F32 R100, R4.reuse, R22, R100 ;  /* 0x000000160464723c */ /* 0x040fe20000001864 */
[----:B------:R-:W-:Y:S07]  /*5630*/  LDSM.16.MT88.4 R20, [R210+0x1900] ;  /* 0x00190000d214783b */ /* 0x000fee0000004200 */
[C---:B------:R-:W-:Y:S08]  /*5640*/  HMMA.16816.F32 R72, R4.reuse, R32, R72 ;  /* 0x000000200448723c */ /* 0x040ff00000001848 */
[C---:B---3--:R-:W-:Y:S08]  /*5650*/  HMMA.16816.F32 R60, R4.reuse, R8, R60 ;  /* 0x00000008043c723c */ /* 0x048ff0000000183c */
[C---:B------:R-:W-:Y:S01]  /*5660*/  HMMA.16816.F32 R64, R4.reuse, R10, R64 ;  /* 0x0000000a0440723c */ /* 0x040fe20000001840 */
[----:B------:R-:W2:Y:S07]  /*5670*/  LDSM.16.MT88.4 R8, [R212+0x4900] ;  /* 0x00490000d408783b */ /* 0x000eae0000004200 */
[C---:B------:R-:W-:Y:S01]  /*5680*/  HMMA.16816.F32 R68, R4.reuse, R34, R68 ;  /* 0x000000220444723c */ /* 0x040fe20000001844 */
[----:B------:R-:W3:Y:S07]  /*5690*/  LDSM.16.MT88.4 R32, [R210+0x4900] ;  /* 0x00490000d220783b */ /* 0x000eee0000004200 */
[C---:B------:R-:W-:Y:S08]  /*56a0*/  HMMA.16816.F32 R112, R4.reuse, R24, R112 ;  /* 0x000000180470723c */ /* 0x040ff00000001870 */
[C---:B------:R-:W-:Y:S01]  /*56b0*/  HMMA.16816.F32 R108, R4.reuse, R26, R108 ;  /* 0x0000001a046c723c */ /* 0x040fe2000000186c */
[----:B------:R-:W1:Y:S07]  /*56c0*/  LDSM.16.MT88.4 R24, [R212+0x1900] ;  /* 0x00190000d418783b */ /* 0x000e6e0000004200 */
[C---:B------:R-:W-:Y:S08]  /*56d0*/  HMMA.16816.F32 R96, R4.reuse, R16, R96 ;  /* 0x000000100460723c */ /* 0x040ff00000001860 */
[C---:B------:R-:W-:Y:S01]  /*56e0*/  HMMA.16816.F32 R92, R4.reuse, R18, R92 ;  /* 0x00000012045c723c */ /* 0x040fe2000000185c */
[----:B------:R-:W2:Y:S07]  /*56f0*/  LDSM.16.MT88.4 R16, [R209+0x1900] ;  /* 0x00190000d110783b */ /* 0x000eae0000004200 */
[C---:B------:R-:W-:Y:S08]  /*5700*/  HMMA.16816.F32 R52, R4.reuse, R28, R52 ;  /* 0x0000001c0434723c */ /* 0x040ff00000001834 */
[----:B------:R-:W-:Y:S01]  /*5710*/  HMMA.16816.F32 R56, R4, R30, R56 ;  /* 0x0000001e0438723c */ /* 0x000fe20000001838 */
[----:B------:R-:W3:Y:S06]  /*5720*/  LDSM.16.MT88.4 R28, [R209+0x4900] ;  /* 0x00490000d11c783b */ /* 0x000eec0000004200 */
[----:B------:R-:W-:Y:S01]  /*5730*/  F2FP.PACK_AB R4, R139, R138 ;  /* 0x0000008a8b04723e */ /* 0x000fe200000000ff */
[----:B------:R-:W-:Y:S01]  /*5740*/  FADD.FTZ R138, R138, R117 ;  /* 0x000000758a8a7221 */ /* 0x000fe20000010000 */
[----:B------:R-:W-:-:S02]  /*5750*/  F2FP.PACK_AB R6, R140, R141 ;  /* 0x0000008d8c06723e */ /* 0x000fc400000000ff */
[----:B----4-:R-:W-:Y:S01]  /*5760*/  F2FP.PACK_AB R5, R149, R142 ;  /* 0x0000008e9505723e */ /* 0x010fe200000000ff */
[----:B------:R-:W-:Y:S01]  /*5770*/  FADD.FTZ R138, R139, R138 ;  /* 0x0000008a8b8a7221 */ /* 0x000fe20000010000 */
[----:B------:R-:W-:-:S03]  /*5780*/  F2FP.PACK_AB R7, R153, R148 ;  /* 0x000000949907723e */ /* 0x000fc600000000ff */
[----:B------:R-:W-:-:S04]  /*5790*/  FADD.FTZ R141, R141, R138 ;  /* 0x0000008a8d8d7221 */ /* 0x000fc80000010000 */
[----:B-1----:R-:W-:Y:S01]  /*57a0*/  HMMA.16816.F32 R88, R4, R12, R88 ;  /* 0x0000000c0458723c */ /* 0x002fe20000001858 */
[----:B------:R-:W-:-:S07]  /*57b0*/  FADD.FTZ R141, R140, R141 ;  /* 0x0000008d8c8d7221 */ /* 0x000fce0000010000 */
[C---:B------:R-:W-:Y:S01]  /*57c0*/  HMMA.16816.F32 R84, R4.reuse, R14, R84 ;  /* 0x0000000e0454723c */ /* 0x040fe20000001854 */
[----:B------:R-:W1:Y:S07]  /*57d0*/  LDSM.16.MT88.4 R12, [R208+0x4900] ;  /* 0x00490000d00c783b */ /* 0x000e6e0000004200 */
[C---:B--2---:R-:W-:Y:S08]  /*57e0*/  HMMA.16816.F32 R80, R4.reuse, R8, R80 ;  /* 0x000000080450723c */ /* 0x044ff00000001850 */
[C---:B------:R-:W-:Y:S01]  /*57f0*/  HMMA.16816.F32 R76, R4.reuse, R10, R76 ;  /* 0x0000000a044c723c */ /* 0x040fe2000000184c */
[----:B------:R-:W2:Y:S07]  /*5800*/  LDSM.16.MT88.4 R8, [R208+0x2100] ;  /* 0x00210000d008783b */ /* 0x000eae0000004200 */
[C---:B------:R-:W-:Y:S08]  /*5810*/  HMMA.16816.F32 R104, R4.reuse, R20, R104 ;  /* 0x000000140468723c */ /* 0x040ff00000001868 */
[C---:B------:R-:W-:Y:S01]  /*5820*/  HMMA.16816.F32 R100, R4.reuse, R22, R100 ;  /* 0x000000160464723c */ /* 0x040fe20000001864 */
[----:B------:R-:W4:Y:S07]  /*5830*/  LDSM.16.MT88.4 R20, [R210+0x2100] ;  /* 0x00210000d214783b */ /* 0x000f2e0000004200 */
[C---:B---3--:R-:W-:Y:S08]  /*5840*/  HMMA.16816.F32 R72, R4.reuse, R32, R72 ;  /* 0x000000200448723c */ /* 0x048ff00000001848 */
[C---:B------:R-:W-:Y:S01]  /*5850*/  HMMA.16816.F32 R68, R4.reuse, R34, R68 ;  /* 0x000000220444723c */ /* 0x040fe20000001844 */
[----:B------:R-:W3:Y:S07]  /*5860*/  LDSM.16.MT88.4 R32, [R210+0x5100] ;  /* 0x00510000d220783b */ /* 0x000eee0000004200 */
[C---:B------:R-:W-:Y:S08]  /*5870*/  HMMA.16816.F32 R112, R4.reuse, R24, R112 ;  /* 0x000000180470723c */ /* 0x040ff00000001870 */
[C---:B------:R-:W-:Y:S01]  /*5880*/  HMMA.16816.F32 R108, R4.reuse, R26, R108 ;  /* 0x0000001a046c723c */ /* 0x040fe2000000186c */
[----:B------:R-:W2:Y:S07]  /*5890*/  LDSM.16.MT88.4 R24, [R212+0x2100] ;  /* 0x00210000d418783b */ /* 0x000eae0000004200 */
[C---:B------:R-:W-:Y:S08]  /*58a0*/  HMMA.16816.F32 R96, R4.reuse, R16, R96 ;  /* 0x000000100460723c */ /* 0x040ff00000001860 */
        /* <DEDUP_REMOVED lines=11> */
[----:B------:R-:W-:Y:S01]  /*5960*/  F2FP.PACK_AB R5, R155, R152 ;  /* 0x000000989b05723e */ /* 0x000fe200000000ff */
[----:B------:R-:W-:Y:S01]  /*5970*/  FADD.FTZ R156, R159, R156 ;  /* 0x0000009c9f9c7221 */ /* 0x000fe20000010000 */
[----:B------:R-:W-:-:S03]  /*5980*/  F2FP.PACK_AB R7, R154, R151 ;  /* 0x000000979a07723e */ /* 0x000fc600000000ff */
[----:B------:R-:W-:-:S04]  /*5990*/  FADD.FTZ R161, R161, R156 ;  /* 0x0000009ca1a17221 */ /* 0x000fc80000010000 */
[----:B--2---:R-:W-:Y:S01]  /*59a0*/  HMMA.16816.F32 R88, R4, R8, R88 ;  /* 0x000000080458723c */ /* 0x004fe20000001858 */
[----:B------:R-:W-:-:S07]  /*59b0*/  FADD.FTZ R161, R150, R161 ;  /* 0x000000a196a17221 */ /* 0x000fce0000010000 */
[C---:B------:R-:W-:Y:S01]  /*59c0*/  HMMA.16816.F32 R84, R4.reuse, R10, R84 ;  /* 0x0000000a0454723c */ /* 0x040fe20000001854 */
[----:B------:R-:W2:Y:S07]  /*59d0*/  LDSM.16.MT88.4 R8, [R208+0x5100] ;  /* 0x00510000d008783b */ /* 0x000eae0000004200 */
[C---:B----4-:R-:W-:Y:S08]  /*59e0*/  HMMA.16816.F32 R104, R4.reuse, R20, R104 ;  /* 0x000000140468723c */ /* 0x050ff00000001868 */
[C---:B------:R-:W-:Y:S01]  /*59f0*/  HMMA.16816.F32 R100, R4.reuse, R22, R100 ;  /* 0x000000160464723c */ /* 0x040fe20000001864 */
[----:B------:R-:W4:Y:S07]  /*5a00*/  LDSM.16.MT88.4 R20, [R210+0x2900] ;  /* 0x00290000d214783b */ /* 0x000f2e0000004200 */
[C---:B---3--:R-:W-:Y:S07]  /*5a10*/  HMMA.16816.F32 R72, R4.reuse, R32, R72 ;  /* 0x000000200448723c */ /* 0x048fee0000001848 */
[----:B------:R-:W-:Y:S01]  /*5a20*/  FFMA.FTZ R32, R129, c[0x0][0x2d0], -R126 ;  /* 0x0000b40081207a23 */ /* 0x000fe2000001087e */
[C---:B------:R-:W-:Y:S05]  /*5a30*/  HMMA.16816.F32 R112, R4.reuse, R24, R112 ;  /* 0x000000180470723c */ /* 0x040fea0000001870 */
[----:B------:R-:W3:Y:S03]  /*5a40*/  MUFU.EX2 R32, R32 ;  /* 0x0000002000207308 */ /* 0x000ee60000000800 */
[C---:B------:R-:W-:Y:S01]  /*5a50*/  HMMA.16816.F32 R108, R4.reuse, R26, R108 ;  /* 0x0000001a046c723c */ /* 0x040fe2000000186c */
[----:B------:R-:W-:Y:S07]  /*5a60*/  LDSM.16.MT88.4 R24, [R212+0x2900] ;  /* 0x00290000d418783b */ /* 0x000fee0000004200 */
[C---:B------:R-:W-:Y:S08]  /*5a70*/  HMMA.16816.F32 R96, R4.reuse, R16, R96 ;  /* 0x000000100460723c */ /* 0x040ff00000001860 */
[C---:B------:R-:W-:Y:S01]  /*5a80*/  HMMA.16816.F32 R92, R4.reuse, R18, R92 ;  /* 0x00000012045c723c */ /* 0x040fe2000000185c */
[----:B------:R-:W2:Y:S07]  /*5a90*/  LDSM.16.MT88.4 R16, [R209+0x2900] ;  /* 0x00290000d110783b */ /* 0x000eae0000004200 */
[C---:B-1----:R-:W-:Y:S08]  /*5aa0*/  HMMA.16816.F32 R80, R4.reuse, R12, R80 ;  /* 0x0000000c0450723c */ /* 0x042ff00000001850 */
[C---:B------:R-:W-:Y:S01]  /*5ab0*/  HMMA.16816.F32 R76, R4.reuse, R14, R76 ;  /* 0x0000000e044c723c */ /* 0x040fe2000000184c */
[----:B------:R-:W1:Y:S07]  /*5ac0*/  LDSM.16.MT88.4 R12, [R208+0x2900] ;  /* 0x00290000d00c783b */ /* 0x000e6e0000004200 */
[C---:B------:R-:W-:Y:S08]  /*5ad0*/  HMMA.16816.F32 R68, R4.reuse, R34, R68 ;  /* 0x000000220444723c */ /* 0x040ff00000001844 */
[C---:B------:R-:W-:Y:S08]  /*5ae0*/  HMMA.16816.F32 R52, R4.reuse, R28, R52 ;  /* 0x0000001c0434723c */ /* 0x040ff00000001834 */
[C---:B------:R-:W-:Y:S08]  /*5af0*/  HMMA.16816.F32 R56, R4.reuse, R30, R56 ;  /* 0x0000001e0438723c */ /* 0x040ff00000001838 */
[C---:B--2---:R-:W-:Y:S08]  /*5b00*/  HMMA.16816.F32 R60, R4.reuse, R8, R60 ;  /* 0x00000008043c723c */ /* 0x044ff0000000183c */
[----:B------:R-:W-:Y:S01]  /*5b10*/  HMMA.16816.F32 R64, R4, R10, R64 ;  /* 0x0000000a0440723c */ /* 0x000fe20000001840 */
[----:B------:R-:W2:Y:S06]  /*5b20*/  LDSM.16.MT88.4 R8, [R212+0x5900] ;  /* 0x00590000d408783b */ /* 0x000eac0000004200 */
[----:B------:R-:W-:Y:S01]  /*5b30*/  F2FP.PACK_AB R4, R143, R136 ;  /* 0x000000888f04723e */ /* 0x000fe200000000ff */
[----:B------:R-:W-:Y:S01]  /*5b40*/  FADD.FTZ R136, R136, R161 ;  /* 0x000000a188887221 */ /* 0x000fe20000010000 */
[----:B------:R-:W-:-:S02]  /*5b50*/  F2FP.PACK_AB R6, R137, R132 ;  /* 0x000000848906723e */ /* 0x000fc400000000ff */
[----:B-----5:R-:W-:Y:S01]  /*5b60*/  F2FP.PACK_AB R5, R133, R130 ;  /* 0x000000828505723e */ /* 0x020fe200000000ff */
[----:B------:R-:W-:Y:S01]  /*5b70*/  FADD.FTZ R143, R143, R136 ;  /* 0x000000888f8f7221 */ /* 0x000fe20000010000 */
[----:B---3--:R-:W-:-:S03]  /*5b80*/  F2FP.PACK_AB R7, R227, R32 ;  /* 0x00000020e307723e */ /* 0x008fc600000000ff */
[----:B------:R-:W-:-:S04]  /*5b90*/  FADD.FTZ R132, R132, R143 ;  /* 0x0000008f84847221 */ /* 0x000fc80000010000 */
[----:B----4-:R-:W-:Y:S01]  /*5ba0*/  HMMA.16816.F32 R104, R4, R20, R104 ;  /* 0x000000140468723c */ /* 0x010fe20000001868 */
[----:B------:R-:W-:-:S06]  /*5bb0*/  FADD.FTZ R228, R137, R132 ;  /* 0x0000008489e47221 */ /* 0x000fcc0000010000 */
[----:B------:R-:W-:Y:S01]  /*5bc0*/  FADD.FTZ R20, R44, R51 ;  /* 0x000000332c147221 */ /* 0x000fe20000010000 */
[----:B------:R-:W-:Y:S03]  /*5bd0*/  HMMA.16816.F32 R96, R4, R16, R96 ;  /* 0x000000100460723c */ /* 0x000fe60000001860 */
[----:B------:R-:W-:-:S04]  /*5be0*/  FADD.FTZ R20, R43, R20 ;  /* 0x000000142b147221 */ /* 0x000fc80000010000 */
[----:B------:R-:W-:Y:S01]  /*5bf0*/  FADD.FTZ R39, R39, R20 ;  /* 0x0000001427277221 */ /* 0x000fe20000010000 */
[----:B------:R-:W-:Y:S01]  /*5c00*/  HMMA.16816.F32 R92, R4, R18, R92 ;  /* 0x00000012045c723c */ /* 0x000fe2000000185c */
[----:B------:R-:W3:Y:S02]  /*5c10*/  LDSM.16.MT88.4 R16, [R210+0x5900] ;  /* 0x00590000d210783b */ /* 0x000ee40000004200 */
[----:B------:R-:W-:-:S04]  /*5c20*/  FADD.FTZ R38, R38, R39 ;  /* 0x0000002726267221 */ /* 0x000fc80000010000 */
[----:B------:R-:W-:Y:S01]  /*5c30*/  FADD.FTZ R3, R3, R38 ;  /* 0x0000002603037221 */ /* 0x000fe20000010000 */
[----:B-1----:R-:W-:Y:S03]  /*5c40*/  HMMA.16816.F32 R88, R4, R12, R88 ;  /* 0x0000000c0458723c */ /* 0x002fe60000001858 */
[----:B------:R-:W-:-:S04]  /*5c50*/  FADD.FTZ R3, R2, R3 ;  /* 0x0000000302037221 */ /* 0x000fc80000010000 */
[----:B------:R-:W-:Y:S01]  /*5c60*/  FADD.FTZ R124, R124, R3 ;  /* 0x000000037c7c7221 */ /* 0x000fe20000010000 */
[----:B------:R-:W-:Y:S01]  /*5c70*/  HMMA.16816.F32 R84, R4, R14, R84 ;  /* 0x0000000e0454723c */ /* 0x000fe20000001854 */
[----:B------:R-:W1:Y:S02]  /*5c80*/  LDSM.16.MT88.4 R12, [R209+0x5900] ;  /* 0x00590000d10c783b */ /* 0x000e640000004200 */
[----:B------:R-:W-:-:S04]  /*5c90*/  FADD.FTZ R125, R125, R124 ;  /* 0x0000007c7d7d7221 */ /* 0x000fc80000010000 */
[----:B------:R-:W-:Y:S01]  /*5ca0*/  FADD.FTZ R128, R128, R125 ;  /* 0x0000007d80807221 */ /* 0x000fe20000010000 */
[----:B--2---:R-:W-:Y:S03]  /*5cb0*/  HMMA.16816.F32 R80, R4, R8, R80 ;  /* 0x000000080450723c */ /* 0x004fe60000001850 */
[----:B------:R-:W-:-:S04]  /*5cc0*/  FADD.FTZ R131, R131, R128 ;  /* 0x0000008083837221 */ /* 0x000fc80000010000 */
[----:B------:R-:W-:Y:S01]  /*5cd0*/  FADD.FTZ R142, R142, R131 ;  /* 0x000000838e8e7221 */ /* 0x000fe20000010000 */
[----:B------:R-:W-:Y:S01]  /*5ce0*/  HMMA.16816.F32 R76, R4, R10, R76 ;  /* 0x0000000a044c723c */ /* 0x000fe2000000184c */
[----:B------:R-:W2:Y:S02]  /*5cf0*/  LDSM.16.MT88.4 R8, [R208+0x5900] ;  /* 0x00590000d008783b */ /* 0x000ea40000004200 */
[----:B------:R-:W-:-:S04]  /*5d00*/  FADD.FTZ R149, R149, R142 ;  /* 0x0000008e95957221 */ /* 0x000fc80000010000 */
[----:B------:R-:W-:Y:S01]  /*5d10*/  FADD.FTZ R148, R148, R149 ;  /* 0x0000009594947221 */ /* 0x000fe20000010000 */
[----:B------:R-:W-:Y:S03]  /*5d20*/  HMMA.16816.F32 R112, R4, R24, R112 ;  /* 0x000000180470723c */ /* 0x000fe60000001870 */
        /* <DEDUP_REMOVED lines=8> */
[----:B---3--:R-:W-:Y:S03]  /*5db0*/  HMMA.16816.F32 R72, R4, R16, R72 ;  /* 0x000000100448723c */ /* 0x008fe60000001848 */
[----:B------:R-:W-:-:S04]  /*5dc0*/  FADD.FTZ R133, R133, R130 ;  /* 0x0000008285857221 */ /* 0x000fc80000010000 */
[----:B------:R-:W-:Y:S01]  /*5dd0*/  FADD.FTZ R32, R32, R133 ;  /* 0x0000008520207221 */ /* 0x000fe20000010000 */
[----:B------:R-:W-:Y:S03]  /*5de0*/  HMMA.16816.F32 R68, R4, R18, R68 ;  /* 0x000000120444723c */ /* 0x000fe60000001844 */
[----:B------:R-:W-:-:S05]  /*5df0*/  FADD.FTZ R227, R227, R32 ;  /* 0x00000020e3e37221 */ /* 0x000fca0000010000 */
[C---:B-1----:R-:W-:Y:S08]  /*5e00*/  HMMA.16816.F32 R52, R4.reuse, R12, R52 ;  /* 0x0000000c0434723c */ /* 0x042ff00000001834 */
[C---:B------:R-:W-:Y:S08]  /*5e10*/  HMMA.16816.F32 R56, R4.reuse, R14, R56 ;  /* 0x0000000e0438723c */ /* 0x040ff00000001838 */
[C---:B--2---:R-:W-:Y:S08]  /*5e20*/  HMMA.16816.F32 R60, R4.reuse, R8, R60 ;  /* 0x00000008043c723c */ /* 0x044ff0000000183c */
[----:B------:R-:W-:Y:S01]  /*5e30*/  HMMA.16816.F32 R64, R4, R10, R64 ;  /* 0x0000000a0440723c */ /* 0x000fe20000001840 */
[----:B------:R-:W-:Y:S07]  /*5e40*/  @P0 BRA `(.L_x_175) ;  /* 0x0000015000000947 */ /* 0x000fee0003800000 */
[----:B------:R-:W-:Y:S01]  /*5e50*/  ISETP.LT.AND P0, PT, RZ, UR14, PT ;  /* 0x0000000eff007c0c */ /* 0x000fe2000bf01270 */
[----:B------:R-:W-:-:S02]  /*5e60*/  UIADD3 UR16, UR14, -0x1, URZ ;  /* 0xffffffff0e107890 */ /* 0x000fc4000fffe03f */
[----:B------:R-:W-:-:S10]  /*5e70*/  ULDC UR4, c[0x0][0x32c] ;  /* 0x0000cb0000047ab9 */ /* 0x000fd40000000800 */
[----:B------:R-:W-:Y:S05]  /*5e80*/  @P0 BRA `(.L_x_176) ;  /* 0x0000008000000947 */ /* 0x000fea0003800000 */
[----:B------:R-:W-:Y:S02]  /*5e90*/  UISETP.NE.AND UP2, UPT, UR4, 0x1, UPT ;  /* 0x000000010400788c */ /* 0x000fe4000bf45270 */
[----:B------:R-:W-:-:S03]  /*5ea0*/  UIADD3 UR16, -UR14, URZ, URZ ;  /* 0x0000003f0e107290 */ /* 0x000fc6000fffe13f */
[----:B------:R-:W-:Y:S02]  /*5eb0*/  ULDC.64 UR14, c[0x0][0x330] ;  /* 0x0000cc00000e7ab9 */ /* 0x000fe40000000a00 */
[----:B------:R-:W-:-:S07]  /*5ec0*/  UIMAD.WIDE.U32 UR18, UR16, UR14, URZ ;  /* 0x0000000e101272a5 */ /* 0x000fce000f8e003f */
[----:B------:R-:W-:Y:S02]  /*5ed0*/  @UP2 UMOV UR17, UR19 ;  /* 0x0000001300112c82 */ /* 0x000fe40008000000 */
[----:B------:R-:W-:-:S04]  /*5ee0*/  @UP2 USHF.R.U32.HI UR16, URZ, UR15, UR17 ;  /* 0x0000000f3f102299 */ /* 0x000fc80008011611 */
[----:B------:R-:W-:Y:S01]  /*5ef0*/  ULOP3.LUT UR16, URZ, UR16, URZ, 0x33, !UPT ;  /* 0x000000103f107292 */ /* 0x000fe2000f8e333f */
[----:B------:R-:W-:Y:S05]  /*5f00*/  BRA `(.L_x_177) ;  /* 0x0000005000007947 */ /* 0x000fea0003800000 */
.L_x_176:
[----:B------:R-:W-:Y:S02]  /*5f10*/  UISETP.NE.AND UP2, UPT, UR4, 0x1, UPT ;  /* 0x000000010400788c */ /* 0x000fe4000bf45270 */
[----:B------:R-:W-:Y:S02]  /*5f20*/  ULDC.64 UR14, c[0x0][0x330] ;  /* 0x0000cc00000e7ab9 */ /* 0x000fe40000000a00 */
[----:B------:R-:W-:-:S07]  /*5f30*/  UIMAD.WIDE.U32 UR18, UR16, UR14, URZ ;  /* 0x0000000e101272a5 */ /* 0x000fce000f8e003f */
[----:B------:R-:W-:Y:S02]  /*5f40*/  @UP2 UMOV UR17, UR19 ;  /* 0x0000001300112c82 */ /* 0x000fe40008000000 */
[----:B------:R-:W-:Y:S02]  /*5f50*/  @UP2 USHF.R.U32.HI UR16, URZ, UR15, UR17 ;  /* 0x0000000f3f102299 */ /* 0x000fe40008011611 */
.L_x_177:
[----:B------:R-:W-:Y:S02]  /*5f60*/  ULDC UR14, c[0x0][0x32c] ;  /* 0x0000cb00000e7ab9 */ /* 0x000fe40000000800 */
[----:B------:R-:W-:-:S04]  /*5f70*/  UIMAD UR14, UR16, UR4, UR14 ;  /* 0x00000004100e72a4 */ /* 0x000fc8000f8e020e */
[----:B------:R-:W-:-:S04]  /*5f80*/  UISETP.LT.AND UP2, UPT, UR7, UR14, UPT ;  /* 0x0000000e0700728c */ /* 0x000fc8000bf41270 */
[----:B------:R-:W-:-:S04]  /*5f90*/  USEL UR7, UR7, UR14, UP2 ;  /* 0x0000000e07077287 */ /* 0x000fc80009000000 */
.L_x_175:
[----:B------:R-:W-:-:S07]  /*5fa0*/  UIMAD.WIDE UR14, UR7, 0x2aaaaaab, URZ ;  /* 0x2aaaaaab070e78a5 */ /* 0x000fce000f8e023f */
[----:B------:R-:W-:Y:S02]  /*5fb0*/  UMOV UR7, UR15 ;  /* 0x0000000f00077c82 */ /* 0x000fe40008000000 */
[----:B------:R-:W-:-:S04]  /*5fc0*/  USHF.R.U32.HI UR4, URZ, 0x1f, UR7 ;  /* 0x0000001f3f047899 */ /* 0x000fc80008011607 */
[----:B------:R-:W-:-:S04]  /*5fd0*/  ULEA.HI.SX32 UR4, UR7, UR4, 0x1c ;  /* 0x0000000407047291 */ /* 0x000fc8000f8fe23f */
[----:B------:R-:W-:-:S04]  /*5fe0*/  UISETP.LT.AND UP2, UPT, UR6, UR4, UPT ;  /* 0x000000040600728c */ /* 0x000fc8000bf41270 */
[----:B------:R-:W-:-:S06]  /*5ff0*/  USEL UR4, UR6, UR4, !UP2 ;  /* 0x0000000406047287 */ /* 0x000fcc000d000000 */
[----:B------:R-:W-:-:S13]  /*6000*/  ISETP.GE.AND P0, PT, R168, UR4, PT ;  /* 0x00000004a8007c0c */ /* 0x000fda000bf06270 */
[----:B------:R-:W-:Y:S05]  /*6010*/  @!P0 BRA `(.L_x_178) ;  /* 0x0000457000008947 */ /* 0x000fea0003800000 */
[C---:B------:R-:W-:Y:S01]  /*6020*/  SHF.L.U64.HI R236, R230.reuse, 0x1, R37 ;  /* 0x00000001e6ec7819 */ /* 0x040fe20000010225 */
[----:B------:R-:W-:Y:S01]  /*6030*/  IMAD.MOV.U32 R2, RZ, RZ, R116 ;  /* 0x000000ffff027224 */ /* 0x000fe200078e0074 */
[----:B------:R-:W-:Y:S01]  /*6040*/  MOV R3, R0 ;  /* 0x0000000000037202 */ /* 0x000fe20000000f00 */
[----:B------:R-:W-:Y:S01]  /*6050*/  IMAD.MOV.U32 R238, RZ, RZ, R168 ;  /* 0x000000ffffee7224 */ /* 0x000fe200078e00a8 */
[----:B------:R-:W-:Y:S01]  /*6060*/  SHF.L.U32 R235, R230, 0x1, RZ ;  /* 0x00000001e6eb7819 */ /* 0x000fe200000006ff */
[C---:B------:R-:W-:Y:S01]  /*6070*/  IMAD.SHL.U32 R233, R229.reuse, 0x2, RZ ;  /* 0x00000002e5e97824 */ /* 0x040fe200078e00ff */
[----:B------:R-:W-:Y:S02]  /*6080*/  SHF.L.U64.HI R234, R229, 0x1, R232 ;  /* 0x00000001e5ea7819 */ /* 0x000fe400000102e8 */
.L_x_189:
[----:B------:R-:W-:Y:S04]  /*6090*/  DEPBAR.LE SB0, 0x0 ;  /* 0x000080000000791a */ /* 0x000fe80000000000 */
[----:B------:R-:W-:Y:S01]  /*60a0*/  BAR.SYNC.DEFER_BLOCKING 0x0 ;  /* 0x0000000000007b1d */ /* 0x000fe20000010000 */
[----:B------:R-:W-:Y:S05]  /*60b0*/  ISETP.LT.AND P0, PT, R238, UR6, PT ;  /* 0x00000006ee007c0c */ /* 0x000fea000bf01270 */
[----:B------:R1:W2:Y:S04]  /*60c0*/  LDSM.16.M88.4 R116, [R214+0x8100] ;  /* 0x00810000d674783b */ /* 0x0002a80000000200 */
[----:B------:R1:W3:Y:S04]  /*60d0*/  LDSM.16.M88.4 R124, [R214+0x8900] ;  /* 0x00890000d67c783b */ /* 0x0002e80000000200 */
[----:B------:R1:W4:Y:S04]  /*60e0*/  LDSM.16.M88.4 R128, [R214+0x9100] ;  /* 0x00910000d680783b */ /* 0x0003280000000200 */
[----:B------:R1:W1:Y:S04]  /*60f0*/  LDSM.16.M88.4 R132, [R214+0x9900] ;  /* 0x00990000d684783b */ /* 0x0002680000000200 */
[----:B------:R1:W1:Y:S04]  /*6100*/  LDSM.16.M88.4 R136, [R214+0xa100] ;  /* 0x00a10000d688783b */ /* 0x0002680000000200 */
[----:B------:R1:W1:Y:S04]  /*6110*/  LDSM.16.M88.4 R140, [R214+0xa900] ;  /* 0x00a90000d68c783b */ /* 0x0002680000000200 */
[----:B------:R1:W1:Y:S04]  /*6120*/  LDSM.16.M88.4 R148, [R213] ;  /* 0x00000000d594783b */ /* 0x0002680000000200 */
[----:B------:R1:W1:Y:S04]  /*6130*/  LDSM.16.M88.4 R152, [R207] ;  /* 0x00000000cf98783b */ /* 0x0002680000000200 */
[----:B------:R1:W1:Y:S04]  /*6140*/  LDSM.16.M88.4 R156, [R206] ;  /* 0x00000000ce9c783b */ /* 0x0002680000000200 */
[----:B------:R1:W1:Y:S04]  /*6150*/  LDSM.16.M88.4 R160, [R205] ;  /* 0x00000000cda0783b */ /* 0x0002680000000200 */
[----:B------:R1:W1:Y:S04]  /*6160*/  LDSM.16.M88.4 R164, [R204] ;  /* 0x00000000cca4783b */ /* 0x0002680000000200 */
[----:B------:R1:W1:Y:S01]  /*6170*/  LDSM.16.M88.4 R168, [R203] ;  /* 0x00000000cba8783b */ /* 0x0002620000000200 */
[----:B------:R-:W-:-:S05]  /*6180*/  @P0 BRA `(.L_x_179) ;  /* 0x0000028000000947 */ /* 0x000fca0003800000 */
[----:B--23--:R-:W-:Y:S01]  /*6190*/  SHF.R.S32.HI R5, RZ, 0x1f, R216 ;  /* 0x0000001fff057819 */ /* 0x00cfe200000114d8 */
[----:B------:R-:W-:Y:S01]  /*61a0*/  IMAD.WIDE.U32 R6, R216, c[0x0][0x208], RZ ;  /* 0x00008200d8067a25 */ /* 0x000fe200078e00ff */
[----:B------:R-:W-:Y:S03]  /*61b0*/  SHF.R.S32.HI R4, RZ, 0x1f, R215 ;  /* 0x0000001fff047819 */ /* 0x000fe600000114d7 */
[----:B------:R-:W-:Y:S02]  /*61c0*/  IMAD R5, R5, c[0x0][0x208], RZ ;  /* 0x0000820005057a24 */ /* 0x000fe400078e02ff */
[----:B------:R-:W-:Y:S02]  /*61d0*/  IMAD R4, R4, c[0x0][0x218], RZ ;  /* 0x0000860004047a24 */ /* 0x000fe400078e02ff */
[----:B------:R-:W-:Y:S02]  /*61e0*/  IMAD R5, R216, c[0x0][0x20c], R5 ;  /* 0x00008300d8057a24 */ /* 0x000fe400078e0205 */
[----:B------:R-:W-:Y:S02]  /*61f0*/  IMAD R4, R215, c[0x0][0x21c], R4 ;  /* 0x00008700d7047a24 */ /* 0x000fe400078e0204 */
[----:B------:R-:W-:Y:S04]  /*6200*/  IMAD.IADD R7, R7, 0x1, R5 ;  /* 0x0000000107077824 */ /* 0x000fe800078e0205 */
[----:B------:R-:W-:Y:S05]  /*6210*/  IMAD.WIDE.U32 R6, R215, c[0x0][0x218], R6 ;  /* 0x00008600d7067a25 */ /* 0x000fea00078e0006 */
[----:B------:R-:W-:Y:S04]  /*6220*/  IADD3 R0, P0, R6, UR38, RZ ;  /* 0x0000002606007c10 */ /* 0x000fe8000ff1e0ff */
[----:B------:R-:W-:Y:S02]  /*6230*/  IADD3.X R7, R7, UR10, R4, P0, !PT ;  /* 0x0000000a07077c10 */ /* 0x000fe400087fe404 */
[C---:B------:R-:W-:Y:S04]  /*6240*/  LEA R14, P0, R0.reuse, c[0x0][0x1f8], 0x1 ;  /* 0x00007e00000e7a11 */ /* 0x040fe800078008ff */
[----:B------:R-:W-:Y:S01]  /*6250*/  LEA.HI.X R16, R0, c[0x0][0x1fc], R7, 0x1, P0 ;  /* 0x00007f0000107a11 */ /* 0x000fe200000f0c07 */
[----:B------:R-:W2:Y:S01]  /*6260*/  SHFL.IDX PT, R8, R14, RZ, 0x181f ;  /* 0x00181fff0e087589 */ /* 0x000ea200000e0000 */
[----:B------:R-:W-:Y:S03]  /*6270*/  IADD3 R0, -R231, 0x10, RZ ;  /* 0x00000010e7007810 */ /* 0x000fe60007ffe1ff */
[----:B------:R-:W3:Y:S01]  /*6280*/  SHFL.IDX PT, R9, R16, RZ, 0x181f ;  /* 0x00181fff10097589 */ /* 0x000ee200000e0000 */
[----:B------:R-:W-:Y:S03]  /*6290*/  LOP3.LUT R0, R0, 0xf, RZ, 0xc0, !PT ;  /* 0x0000000f00007812 */ /* 0x000fe600078ec0ff */
[----:B------:R-:W5:Y:S04]  /*62a0*/  SHFL.IDX PT, R6, R14, 0x1, 0x181f ;  /* 0x00381f000e067f89 */ /* 0x000f6800000e0000 */
[----:B------:R-:W4:Y:S04]  /*62b0*/  SHFL.IDX PT, R4, R14, 0x2, 0x181f ;  /* 0x00581f000e047f89 */ /* 0x000f2800000e0000 */
[----:B------:R-:W1:Y:S04]  /*62c0*/  SHFL.IDX PT, R7, R16, 0x1, 0x181f ;  /* 0x00381f0010077f89 */ /* 0x000e6800000e0000 */
[----:B------:R-:W1:Y:S01]  /*62d0*/  SHFL.IDX PT, R5, R16, 0x2, 0x181f ;  /* 0x00581f0010057f89 */ /* 0x000e6200000e0000 */
[C---:B--2---:R-:W-:Y:S02]  /*62e0*/  IADD3 R10, P2, R8.reuse, R235, RZ ;  /* 0x000000eb080a7210 */ /* 0x044fe40007f5e0ff */
[----:B------:R-:W-:Y:S03]  /*62f0*/  IADD3 R12, P0, R8, R233, RZ ;  /* 0x000000e9080c7210 */ /* 0x000fe60007f1e0ff */
[C---:B---3--:R-:W-:Y:S02]  /*6300*/  IMAD.X R11, R9.reuse, 0x1, R236, P2 ;  /* 0x00000001090b7824 */ /* 0x048fe400010e06ec */
[----:B------:R-:W-:Y:S01]  /*6310*/  IMAD.X R13, R9, 0x1, R234, P0 ;  /* 0x00000001090d7824 */ /* 0x000fe200000e06ea */
[C---:B-----5:R-:W-:Y:S02]  /*6320*/  IADD3 R8, P6, R6.reuse, R235, RZ ;  /* 0x000000eb06087210 */ /* 0x060fe40007fde0ff */
[----:B------:R2:W-:Y:S01]  /*6330*/  LDGSTS.E.BYPASS.LTC128B.128 [R225], [R10.64], !P5 ;  /* 0x000000000ae17fae */ /* 0x0005e2000e901d6a */
[----:B------:R-:W-:Y:S02]  /*6340*/  IADD3 R6, P2, R6, R233, RZ ;  /* 0x000000e906067210 */ /* 0x000fe40007f5e0ff */
[----:B----4-:R-:W-:Y:S01]  /*6350*/  IADD3 R14, P0, R4, R235, RZ ;  /* 0x000000eb040e7210 */ /* 0x010fe20007f1e0ff */
[----:B------:R2:W-:Y:S01]  /*6360*/  LDGSTS.E.BYPASS.LTC128B.128 [R224], [R12.64], !P4 ;  /* 0x000000000ce07fae */ /* 0x0005e2000e101d6a */
[C---:B-1----:R-:W-:Y:S02]  /*6370*/  IMAD.X R9, R7.reuse, 0x1, R236, P6 ;  /* 0x0000000107097824 */ /* 0x042fe400030e06ec */
[----:B------:R-:W-:Y:S01]  /*6380*/  IMAD.X R7, R7, 0x1, R234, P2 ;  /* 0x0000000107077824 */ /* 0x000fe200010e06ea */
[----:B------:R-:W-:Y:S01]  /*6390*/  IADD3 R4, P6, P2, R0, R4, R233 ;  /* 0x0000000400047210 */ /* 0x000fe20007ade0e9 */
[----:B------:R-:W-:Y:S01]  /*63a0*/  IMAD.X R15, R5, 0x1, R236, P0 ;  /* 0x00000001050f7824 */ /* 0x000fe200000e06ec */
[----:B------:R2:W-:Y:S01]  /*63b0*/  LDGSTS.E.BYPASS.LTC128B.128 [R223], [R8.64], !P5 ;  /* 0x0000000008df7fae */ /* 0x0005e2000e901d6a */
[----:B------:R-:W-:Y:S02]  /*63c0*/  ISETP.NE.U32.AND P0, PT, R231, RZ, PT ;  /* 0x000000ffe700720c */ /* 0x000fe40003f05070 */
[----:B------:R-:W-:Y:S01]  /*63d0*/  IADD3.X R5, RZ, R5, R234, P6, P2 ;  /* 0x00000005ff057210 */ /* 0x000fe200037e44ea */
[----:B------:R2:W-:Y:S04]  /*63e0*/  LDGSTS.E.BYPASS.LTC128B.128 [R222], [R6.64], !P4 ;  /* 0x0000000006de7fae */ /* 0x0005e8000e101d6a */
[----:B------:R2:W-:Y:S06]  /*63f0*/  LDGSTS.E.BYPASS.LTC128B.128 [R225+0x2000], [R14.64], !P5 ;  /* 0x020000000ee17fae */ /* 0x0005ec000e901d6a */
[----:B------:R2:W-:Y:S02]  /*6400*/  LDGSTS.E.BYPASS.LTC128B.128.ZFILL [R225+0x5000], [R4.64], P0 ;  /* 0x0500000004e17fae */ /* 0x0005e40008141d6a */
.L_x_179:
[C---:B--23--:R-:W-:Y:S01]  /*6410*/  HMMA.16816.F32 R4, R120.reuse, R116, RZ ;  /* 0x000000747804723c */ /* 0x04cfe200000018ff */
[----:B------:R-:W0:Y:S02]  /*6420*/  LDGDEPBAR ;  /* 0x00000000000079af */ /* 0x000e240000000000 */
[----:B------:R-:W-:Y:S05]  /*6430*/  ISETP.GT.AND P0, PT, R238, UR6, PT ;  /* 0x00000006ee007c0c */ /* 0x000fea000bf04270 */
[C---:B------:R-:W-:Y:S01]  /*6440*/  HMMA.16816.F32 R8, R120.reuse, R118, RZ ;  /* 0x000000767808723c */ /* 0x040fe200000018ff */
[----:B------:R-:W2:Y:S07]  /*6450*/  LDSM.16.M88.4 R116, [R211+0x8100] ;  /* 0x00810000d374783b */ /* 0x000eae0000000200 */
[C---:B------:R-:W-:Y:S08]  /*6460*/  HMMA.16816.F32 R12, R120.reuse, R124, RZ ;  /* 0x0000007c780c723c */ /* 0x040ff000000018ff */
[C---:B------:R-:W-:Y:S01]  /*6470*/  HMMA.16816.F32 R16, R120.reuse, R126, RZ ;  /* 0x0000007e7810723c */ /* 0x040fe200000018ff */
[----:B------:R-:W3:Y:S07]  /*6480*/  LDSM.16.M88.4 R124, [R211+0x8900] ;  /* 0x00890000d37c783b */ /* 0x000eee0000000200 */
[C---:B----4-:R-:W-:Y:S08]  /*6490*/  HMMA.16816.F32 R20, R120.reuse, R128, RZ ;  /* 0x000000807814723c */ /* 0x050ff000000018ff */
[C---:B------:R-:W-:Y:S01]  /*64a0*/  HMMA.16816.F32 R24, R120.reuse, R130, RZ ;  /* 0x000000827818723c */ /* 0x040fe200000018ff */
[----:B------:R-:W4:Y:S07]  /*64b0*/  LDSM.16.M88.4 R128, [R211+0x9100] ;  /* 0x00910000d380783b */ /* 0x000f2e0000000200 */
[C---:B-1----:R-:W-:Y:S08]  /*64c0*/  HMMA.16816.F32 R28, R120.reuse, R132, RZ ;  /* 0x00000084781c723c */ /* 0x042ff000000018ff */
[C---:B------:R-:W-:Y:S01]  /*64d0*/  HMMA.16816.F32 R32, R120.reuse, R134, RZ ;  /* 0x000000867820723c */ /* 0x040fe200000018ff */
[----:B------:R-:W1:Y:S07]  /*64e0*/  LDSM.16.M88.4 R132, [R211+0x9900] ;  /* 0x00990000d384783b */ /* 0x000e6e0000000200 */
[C---:B------:R-:W-:Y:S08]  /*64f0*/  HMMA.16816.F32 R36, R120.reuse, R136, RZ ;  /* 0x000000887824723c */ /* 0x040ff000000018ff */
[C---:B------:R-:W-:Y:S01]  /*6500*/  HMMA.16816.F32 R40, R120.reuse, R138, RZ ;  /* 0x0000008a7828723c */ /* 0x040fe200000018ff */
[----:B------:R-:W5:Y:S07]  /*6510*/  LDSM.16.M88.4 R136, [R211+0xa100] ;  /* 0x00a10000d388783b */ /* 0x000f6e0000000200 */
[C---:B------:R-:W-:Y:S08]  /*6520*/  HMMA.16816.F32 R44, R120.reuse, R140, RZ ;  /* 0x0000008c782c723c */ /* 0x040ff000000018ff */
[----:B------:R-:W-:Y:S01]  /*6530*/  HMMA.16816.F32 R48, R120, R142, RZ ;  /* 0x0000008e7830723c */ /* 0x000fe200000018ff */
[----:B------:R-:W1:Y:S07]  /*6540*/  LDSM.16.M88.4 R140, [R211+0xa900] ;  /* 0x00a90000d38c783b */ /* 0x000e6e0000000200 */
[C---:B------:R-:W-:Y:S08]  /*6550*/  HMMA.16816.F32 R4, R144.reuse, R148, R4 ;  /* 0x000000949004723c */ /* 0x040ff00000001804 */
[C---:B------:R-:W-:Y:S01]  /*6560*/  HMMA.16816.F32 R8, R144.reuse, R150, R8 ;  /* 0x000000969008723c */ /* 0x040fe20000001808 */
[----:B------:R-:W-:Y:S07]  /*6570*/  LDSM.16.M88.4 R148, [R202+0x800] ;  /* 0x00080000ca94783b */ /* 0x000fee0000000200 */
        /* <DEDUP_REMOVED lines=13> */
[----:B------:R-:W-:Y:S08]  /*6650*/  HMMA.16816.F32 R48, R144, R170, R48 ;  /* 0x000000aa9030723c */ /* 0x000ff00000001830 */
[C---:B--2---:R-:W-:Y:S08]  /*6660*/  HMMA.16816.F32 R4, R172.reuse, R116, R4 ;  /* 0x00000074ac04723c */ /* 0x044ff00000001804 */
[C---:B------:R-:W-:Y:S01]  /*6670*/  HMMA.16816.F32 R8, R172.reuse, R118, R8 ;  /* 0x00000076ac08723c */ /* 0x040fe20000001808 */
[----:B------:R-:W2:Y:S07]  /*6680*/  LDSM.16.M88.4 R116, [R202] ;  /* 0x00000000ca74783b */ /* 0x000eae0000000200 */
[C---:B---3--:R-:W-:Y:S08]  /*6690*/  HMMA.16816.F32 R12, R172.reuse, R124, R12 ;  /* 0x0000007cac0c723c */ /* 0x048ff0000000180c */
[C---:B------:R-:W-:Y:S01]  /*66a0*/  HMMA.16816.F32 R16, R172.reuse, R126, R16 ;  /* 0x0000007eac10723c */ /* 0x040fe20000001810 */
[----:B------:R-:W3:Y:S07]  /*66b0*/  LDSM.16.M88.4 R124, [R202+0x2800] ;  /* 0x00280000ca7c783b */ /* 0x000eee0000000200 */
[C---:B----4-:R-:W-:Y:S08]  /*66c0*/  HMMA.16816.F32 R20, R172.reuse, R128, R20 ;  /* 0x00000080ac14723c */ /* 0x050ff00000001814 */
[C---:B------:R-:W-:Y:S01]  /*66d0*/  HMMA.16816.F32 R24, R172.reuse, R130, R24 ;  /* 0x00000082ac18723c */ /* 0x040fe20000001818 */
[----:B------:R-:W4:Y:S07]  /*66e0*/  LDSM.16.M88.4 R128, [R214+0xb100] ;  /* 0x00b10000d680783b */ /* 0x000f2e0000000200 */
[C---:B-1----:R-:W-:Y:S08]  /*66f0*/  HMMA.16816.F32 R28, R172.reuse, R132, R28 ;  /* 0x00000084ac1c723c */ /* 0x042ff0000000181c */
[C---:B------:R-:W-:Y:S01]  /*6700*/  HMMA.16816.F32 R32, R172.reuse, R134, R32 ;  /* 0x00000086ac20723c */ /* 0x040fe20000001820 */
[----:B------:R-:W1:Y:S07]  /*6710*/  LDSM.16.M88.4 R132, [R214+0xb900] ;  /* 0x00b90000d684783b */ /* 0x000e6e0000000200 */
[C---:B-----5:R-:W-:Y:S08]  /*6720*/  HMMA.16816.F32 R36, R172.reuse, R136, R36 ;  /* 0x00000088ac24723c */ /* 0x060ff00000001824 */
[C---:B------:R-:W-:Y:S01]  /*6730*/  HMMA.16816.F32 R40, R172.reuse, R138, R40 ;  /* 0x0000008aac28723c */ /* 0x040fe20000001828 */
[----:B------:R-:W5:Y:S07]  /*6740*/  LDSM.16.M88.4 R136, [R214+0xc100] ;  /* 0x00c10000d688783b */ /* 0x000f6e0000000200 */
[C---:B------:R-:W-:Y:S08]  /*6750*/  HMMA.16816.F32 R44, R172.reuse, R140, R44 ;  /* 0x0000008cac2c723c */ /* 0x040ff0000000182c */
[----:B------:R-:W-:Y:S01]  /*6760*/  HMMA.16816.F32 R48, R172, R142, R48 ;  /* 0x0000008eac30723c */ /* 0x000fe20000001830 */
[----:B------:R-:W1:Y:S07]  /*6770*/  LDSM.16.M88.4 R140, [R214+0xc900] ;  /* 0x00c90000d68c783b */ /* 0x000e6e0000000200 */
[C---:B--2---:R-:W-:Y:S08]  /*6780*/  HMMA.16816.F32 R4, R176.reuse, R116, R4 ;  /* 0x00000074b004723c */ /* 0x044ff00000001804 */
[C---:B------:R-:W-:Y:S01]  /*6790*/  HMMA.16816.F32 R8, R176.reuse, R118, R8 ;  /* 0x00000076b008723c */ /* 0x040fe20000001808 */
[----:B------:R-:W2:Y:S07]  /*67a0*/  LDSM.16.M88.4 R116, [R214+0xd100] ;  /* 0x00d10000d674783b */ /* 0x000eae0000000200 */
[C---:B------:R-:W-:Y:S08]  /*67b0*/  HMMA.16816.F32 R12, R176.reuse, R148, R12 ;  /* 0x00000094b00c723c */ /* 0x040ff0000000180c */
[C---:B------:R-:W-:Y:S01]  /*67c0*/  HMMA.16816.F32 R16, R176.reuse, R150, R16 ;  /* 0x00000096b010723c */ /* 0x040fe20000001810 */
[----:B------:R-:W1:Y:S07]  /*67d0*/  LDSM.16.M88.4 R148, [R214+0xd900] ;  /* 0x00d90000d694783b */ /* 0x000e6e0000000200 */
[C---:B------:R-:W-:Y:S08]  /*67e0*/  HMMA.16816.F32 R20, R176.reuse, R152, R20 ;  /* 0x00000098b014723c */ /* 0x040ff00000001814 */
[C---:B------:R-:W-:Y:S01]  /*67f0*/  HMMA.16816.F32 R24, R176.reuse, R154, R24 ;  /* 0x0000009ab018723c */ /* 0x040fe20000001818 */
[----:B------:R-:W1:Y:S07]  /*6800*/  LDSM.16.M88.4 R152, [R201] ;  /* 0x00000000c998783b */ /* 0x000e6e0000000200 */
[C---:B------:R-:W-:Y:S08]  /*6810*/  HMMA.16816.F32 R28, R176.reuse, R156, R28 ;  /* 0x0000009cb01c723c */ /* 0x040ff0000000181c */
[C---:B------:R-:W-:Y:S01]  /*6820*/  HMMA.16816.F32 R32, R176.reuse, R158, R32 ;  /* 0x0000009eb020723c */ /* 0x040fe20000001820 */
[----:B------:R-:W1:Y:S07]  /*6830*/  LDSM.16.M88.4 R156, [R200] ;  /* 0x00000000c89c783b */ /* 0x000e6e0000000200 */
[C---:B------:R-:W-:Y:S08]  /*6840*/  HMMA.16816.F32 R36, R176.reuse, R160, R36 ;  /* 0x000000a0b024723c */ /* 0x040ff00000001824 */
[C---:B------:R-:W-:Y:S01]  /*6850*/  HMMA.16816.F32 R40, R176.reuse, R162, R40 ;  /* 0x000000a2b028723c */ /* 0x040fe20000001828 */
[----:B------:R-:W-:Y:S07]  /*6860*/  LDSM.16.M88.4 R160, [R211+0xd100] ;  /* 0x00d10000d3a0783b */ /* 0x000fee0000000200 */
[C---:B---3--:R-:W-:Y:S08]  /*6870*/  HMMA.16816.F32 R44, R176.reuse, R124, R44 ;  /* 0x0000007cb02c723c */ /* 0x048ff0000000182c */
[----:B------:R-:W-:Y:S01]  /*6880*/  HMMA.16816.F32 R48, R176, R126, R48 ;  /* 0x0000007eb030723c */ /* 0x000fe20000001830 */
[----:B------:R-:W3:Y:S07]  /*6890*/  LDSM.16.M88.4 R124, [R199] ;  /* 0x00000000c77c783b */ /* 0x000eee0000000200 */
[C---:B----4-:R-:W-:Y:S08]  /*68a0*/  HMMA.16816.F32 R4, R180.reuse, R128, R4 ;  /* 0x00000080b404723c */ /* 0x050ff00000001804 */
[C---:B------:R-:W-:Y:S01]  /*68b0*/  HMMA.16816.F32 R8, R180.reuse, R130, R8 ;  /* 0x00000082b408723c */ /* 0x040fe20000001808 */
[----:B------:R-:W4:Y:S07]  /*68c0*/  LDSM.16.M88.4 R128, [R198] ;  /* 0x00000000c680783b */ /* 0x000f2e0000000200 */
[C---:B-1----:R-:W-:Y:S08]  /*68d0*/  HMMA.16816.F32 R12, R180.reuse, R132, R12 ;  /* 0x00000084b40c723c */ /* 0x042ff0000000180c */
[C---:B------:R-:W-:Y:S01]  /*68e0*/  HMMA.16816.F32 R16, R180.reuse, R134, R16 ;  /* 0x00000086b410723c */ /* 0x040fe20000001810 */
[----:B------:R-:W1:Y:S07]  /*68f0*/  LDSM.16.M88.4 R132, [R197] ;  /* 0x00000000c584783b */ /* 0x000e6e0000000200 */
[C---:B-----5:R-:W-:Y:S08]  /*6900*/  HMMA.16816.F32 R20, R180.reuse, R136, R20 ;  /* 0x00000088b414723c */ /* 0x060ff00000001814 */
[C---:B------:R-:W-:Y:S01]  /*6910*/  HMMA.16816.F32 R24, R180.reuse, R138, R24 ;  /* 0x0000008ab418723c */ /* 0x040fe20000001818 */
[----:B------:R-:W5:Y:S07]  /*6920*/  LDSM.16.M88.4 R136, [R196] ;  /* 0x00000000c488783b */ /* 0x000f6e0000000200 */
[C---:B------:R-:W-:Y:S08]  /*6930*/  HMMA.16816.F32 R28, R180.reuse, R140, R28 ;  /* 0x0000008cb41c723c */ /* 0x040ff0000000181c */
[C---:B------:R-:W-:Y:S01]  /*6940*/  HMMA.16816.F32 R32, R180.reuse, R142, R32 ;  /* 0x0000008eb420723c */ /* 0x040fe20000001820 */
[----:B------:R-:W1:Y:S07]  /*6950*/  LDSM.16.M88.4 R140, [R211+0xb100] ;  /* 0x00b10000d38c783b */ /* 0x000e6e0000000200 */
[C---:B--2---:R-:W-:Y:S08]  /*6960*/  HMMA.16816.F32 R36, R180.reuse, R116, R36 ;  /* 0x00000074b424723c */ /* 0x044ff00000001824 */
[C---:B------:R-:W-:Y:S01]  /*6970*/  HMMA.16816.F32 R40, R180.reuse, R118, R40 ;  /* 0x00000076b428723c */ /* 0x040fe20000001828 */
[----:B------:R-:W2:Y:S07]  /*6980*/  LDSM.16.M88.4 R116, [R211+0xb900] ;  /* 0x00b90000d374783b */ /* 0x000eae0000000200 */
[C---:B------:R-:W-:Y:S08]  /*6990*/  HMMA.16816.F32 R44, R180.reuse, R148, R44 ;  /* 0x00000094b42c723c */ /* 0x040ff0000000182c */
[----:B------:R-:W-:Y:S01]  /*69a0*/  HMMA.16816.F32 R48, R180, R150, R48 ;  /* 0x00000096b430723c */ /* 0x000fe20000001830 */
[----:B------:R-:W1:Y:S07]  /*69b0*/  LDSM.16.M88.4 R148, [R211+0xc100] ;  /* 0x00c10000d394783b */ /* 0x000e6e0000000200 */
[C---:B------:R-:W-:Y:S08]  /*69c0*/  HMMA.16816.F32 R4, R184.reuse, R152, R4 ;  /* 0x00000098b804723c */ /* 0x040ff00000001804 */
[C---:B------:R-:W-:Y:S01]  /*69d0*/  HMMA.16816.F32 R8, R184.reuse, R154, R8 ;  /* 0x0000009ab808723c */ /* 0x040fe20000001808 */
[----:B------:R-:W1:Y:S07]  /*69e0*/  LDSM.16.M88.4 R152, [R211+0xc900] ;  /* 0x00c90000d398783b */ /* 0x000e6e0000000200 */
[C---:B------:R-:W-:Y:S08]  /*69f0*/  HMMA.16816.F32 R12, R184.reuse, R156, R12 ;  /* 0x0000009cb80c723c */ /* 0x040ff0000000180c */
[C---:B------:R-:W-:Y:S01]  /*6a00*/  HMMA.16816.F32 R16, R184.reuse, R158, R16 ;  /* 0x0000009eb810723c */ /* 0x040fe20000001810 */
[----:B------:R-:W2:Y:S07]  /*6a10*/  LDSM.16.M88.4 R156, [R202+0x3000] ;  /* 0x00300000ca9c783b */ /* 0x000eae0000000200 */
[C---:B---3--:R-:W-:Y:S08]  /*6a20*/  HMMA.16816.F32 R20, R184.reuse, R124, R20 ;  /* 0x0000007cb814723c */ /* 0x048ff00000001814 */
[C---:B------:R-:W-:Y:S01]  /*6a30*/  HMMA.16816.F32 R24, R184.reuse, R126, R24 ;  /* 0x0000007eb818723c */ /* 0x040fe20000001818 */
[----:B------:R-:W-:Y:S07]  /*6a40*/  LDSM.16.M88.4 R124, [R202+0x4000] ;  /* 0x00400000ca7c783b */ /* 0x000fee0000000200 */
[C---:B----4-:R-:W-:Y:S08]  /*6a50*/  HMMA.16816.F32 R28, R184.reuse, R128, R28 ;  /* 0x00000080b81c723c */ /* 0x050ff0000000181c */
[C---:B------:R-:W-:Y:S08]  /*6a60*/  HMMA.16816.F32 R32, R184.reuse, R130, R32 ;  /* 0x00000082b820723c */ /* 0x040ff00000001820 */
[C---:B-1----:R-:W-:Y:S08]  /*6a70*/  HMMA.16816.F32 R36, R184.reuse, R132, R36 ;  /* 0x00000084b824723c */ /* 0x042ff00000001824 */
[C---:B------:R-:W-:Y:S08]  /*6a80*/  HMMA.16816.F32 R40, R184.reuse, R134, R40 ;  /* 0x00000086b828723c */ /* 0x040ff00000001828 */
[C---:B-----5:R-:W-:Y:S08]  /*6a90*/  HMMA.16816.F32 R44, R184.reuse, R136, R44 ;  /* 0x00000088b82c723c */ /* 0x060ff0000000182c */
[----:B------:R-:W-:Y:S08]  /*6aa0*/  HMMA.16816.F32 R48, R184, R138, R48 ;  /* 0x0000008ab830723c */ /* 0x000ff00000001830 */
[C---:B------:R-:W-:Y:S08]  /*6ab0*/  HMMA.16816.F32 R4, R188.reuse, R140, R4 ;  /* 0x0000008cbc04723c */ /* 0x040ff00000001804 */
[C---:B------:R-:W-:Y:S08]  /*6ac0*/  HMMA.16816.F32 R8, R188.reuse, R142, R8 ;  /* 0x0000008ebc08723c */ /* 0x040ff00000001808 */
[C---:B--2---:R-:W-:Y:S08]  /*6ad0*/  HMMA.16816.F32 R12, R188.reuse, R116, R12 ;  /* 0x00000074bc0c723c */ /* 0x044ff0000000180c */
        /* <DEDUP_REMOVED lines=14> */
[----:B------:R-:W1:Y:S03]  /*6bc0*/  LDSM.16.M88.4 R116, [R202+0x4800] ;  /* 0x00480000ca74783b */ /* 0x000e660000000200 */
[----:B------:R-:W-:Y:S02]  /*6bd0*/  FMUL.FTZ R158, R4, c[0x0][0x320] ;  /* 0x0000c800049e7a20 */ /* 0x000fe40000410000 */
[----:B------:R-:W-:Y:S02]  /*6be0*/  FMUL.FTZ R160, R5, c[0x0][0x320] ;  /* 0x0000c80005a07a20 */ /* 0x000fe40000410000 */
[C---:B------:R-:W-:Y:S02]  /*6bf0*/  HMMA.16816.F32 R20, R192.reuse, R124, R20 ;  /* 0x0000007cc014723c */ /* 0x040fe40000001814 */
[----:B------:R-:W2:Y:S02]  /*6c00*/  MUFU.TANH R158, R158 ;  /* 0x0000009e009e7308 */ /* 0x000ea40000002400 */
[----:B------:R-:W-:Y:S02]  /*6c10*/  FMUL.FTZ R0, R6, c[0x0][0x320] ;  /* 0x0000c80006007a20 */ /* 0x000fe40000410000 */
[----:B------:R-:W-:Y:S02]  /*6c20*/  FMUL.FTZ R159, R7, c[0x0][0x320] ;  /* 0x0000c800079f7a20 */ /* 0x000fe40000410000 */
[C---:B------:R-:W-:Y:S01]  /*6c30*/  HMMA.16816.F32 R24, R192.reuse, R126, R24 ;  /* 0x0000007ec018723c */ /* 0x040fe20000001818 */
[----:B------:R-:W3:Y:S03]  /*6c40*/  LDSM.16.M88.4 R124, [R202+0x5000] ;  /* 0x00500000ca7c783b */ /* 0x000ee60000000200 */
[----:B------:R-:W4:Y:S01]  /*6c50*/  MUFU.TANH R160, R160 ;  /* 0x000000a000a07308 */ /* 0x000f220000002400 */
[----:B------:R-:W-:Y:S02]  /*6c60*/  FMUL.FTZ R162, R8, c[0x0][0x320] ;  /* 0x0000c80008a27a20 */ /* 0x000fe40000410000 */
[----:B------:R-:W-:Y:S02]  /*6c70*/  FMUL.FTZ R164, R9, c[0x0][0x320] ;  /* 0x0000c80009a47a20 */ /* 0x000fe40000410000 */
[----:B------:R-:W-:Y:S03]  /*6c80*/  FMUL.FTZ R161, R10, c[0x0][0x320] ;  /* 0x0000c8000aa17a20 */ /* 0x000fe60000410000 */
[----:B------:R-:W-:Y:S02]  /*6c90*/  FMUL.FTZ R163, R11, c[0x0][0x320] ;  /* 0x0000c8000ba37a20 */ /* 0x000fe40000410000 */
[----:B------:R-:W2:Y:S01]  /*6ca0*/  MUFU.TANH R0, R0 ;  /* 0x0000000000007308 */ /* 0x000ea20000002400 */
[----:B------:R-:W-:Y:S02]  /*6cb0*/  FMUL.FTZ R168, R12, c[0x0][0x320] ;  /* 0x0000c8000ca87a20 */ /* 0x000fe40000410000 */
[----:B------:R-:W-:Y:S02]  /*6cc0*/  FMUL.FTZ R166, R13, c[0x0][0x320] ;  /* 0x0000c8000da67a20 */ /* 0x000fe40000410000 */
[----:B------:R-:W-:Y:S02]  /*6cd0*/  FMUL.FTZ R167, R14, c[0x0][0x320] ;  /* 0x0000c8000ea77a20 */ /* 0x000fe40000410000 */
[----:B------:R-:W-:Y:S02]  /*6ce0*/  FMUL.FTZ R165, R15, c[0x0][0x320] ;  /* 0x0000c8000fa57a20 */ /* 0x000fe40000410000 */
[----:B------:R-:W-:Y:S01]  /*6cf0*/  FMUL.FTZ R170, R16, c[0x0][0x320] ;  /* 0x0000c80010aa7a20 */ /* 0x000fe20000410000 */
[----:B------:R-:W2:Y:S01]  /*6d00*/  MUFU.TANH R159, R159 ;  /* 0x0000009f009f7308 */ /* 0x000ea20000002400 */
[C---:B-1----:R-:W-:Y:S03]  /*6d10*/  HMMA.16816.F32 R28, R192.reuse, R116, R28 ;  /* 0x00000074c01c723c */ /* 0x042fe6000000181c */
[----:B------:R-:W-:Y:S02]  /*6d20*/  FMUL.FTZ R250, R25, c[0x0][0x320] ;  /* 0x0000c80019fa7a20 */ /* 0x000fe40000410000 */
[----:B------:R-:W-:Y:S02]  /*6d30*/  FMUL.FTZ R243, R26, c[0x0][0x320] ;  /* 0x0000c8001af37a20 */ /* 0x000fe40000410000 */
[----:B------:R-:W-:Y:S01]  /*6d40*/  FMUL.FTZ R241, R27, c[0x0][0x320] ;  /* 0x0000c8001bf17a20 */ /* 0x000fe20000410000 */
[C---:B------:R-:W-:Y:S01]  /*6d50*/  HMMA.16816.F32 R32, R192.reuse, R118, R32 ;  /* 0x00000076c020723c */ /* 0x040fe20000001820 */
[----:B------:R-:W1:Y:S01]  /*6d60*/  MUFU.TANH R162, R162 ;  /* 0x000000a200a27308 */ /* 0x000e620000002400 */
[----:B------:R-:W5:Y:S01]  /*6d70*/  LDSM.16.M88.4 R116, [R202+0x5800] ;  /* 0x00580000ca74783b */ /* 0x000f620000000200 */
[----:B------:R-:W-:Y:S04]  /*6d80*/  DEPBAR.LE SB0, 0x0 ;  /* 0x000080000000791a */ /* 0x000fe80000000000 */
[----:B------:R-:W-:Y:S01]  /*6d90*/  FMUL.FTZ R240, R17, c[0x0][0x320] ;  /* 0x0000c80011f07a20 */ /* 0x000fe20000410000 */
[C---:B---3--:R-:W-:Y:S03]  /*6da0*/  HMMA.16816.F32 R36, R192.reuse, R124, R36 ;  /* 0x0000007cc024723c */ /* 0x048fe60000001824 */
[----:B------:R-:W3:Y:S01]  /*6db0*/  MUFU.TANH R164, R164 ;  /* 0x000000a400a47308 */ /* 0x000ee20000002400 */
[----:B------:R-:W-:Y:S01]  /*6dc0*/  BAR.SYNC.DEFER_BLOCKING 0x0 ;  /* 0x0000000000007b1d */ /* 0x000fe20000010000 */
[----:B------:R-:W-:Y:S02]  /*6dd0*/  FMUL.FTZ R171, R18, c[0x0][0x320] ;  /* 0x0000c80012ab7a20 */ /* 0x000fe40000410000 */
[----:B------:R-:W-:Y:S01]  /*6de0*/  FMUL.FTZ R169, R19, c[0x0][0x320] ;  /* 0x0000c80013a97a20 */ /* 0x000fe20000410000 */
[C---:B------:R-:W-:Y:S04]  /*6df0*/  HMMA.16816.F32 R40, R192.reuse, R126, R40 ;  /* 0x0000007ec028723c */ /* 0x040fe80000001828 */
[----:B------:R-:W-:Y:S01]  /*6e00*/  FMUL.FTZ R249, R28, c[0x0][0x320] ;  /* 0x0000c8001cf97a20 */ /* 0x000fe20000410000 */
[----:B------:R-:W1:Y:S01]  /*6e10*/  MUFU.TANH R161, R161 ;  /* 0x000000a100a17308 */ /* 0x000e620000002400 */
[----:B------:R-:W-:Y:S02]  /*6e20*/  FMUL.FTZ R248, R29, c[0x0][0x320] ;  /* 0x0000c8001df87a20 */ /* 0x000fe40000410000 */
[----:B------:R-:W-:Y:S04]  /*6e30*/  FMUL.FTZ R251, R32, c[0x0][0x320] ;  /* 0x0000c80020fb7a20 */ /* 0x000fe80000410000 */
        /* <DEDUP_REMOVED lines=8> */
[----:B------:R2:W2:Y:S01]  /*6ec0*/  MUFU.TANH R25, R248 ;  /* 0x000000f800197308 */ /* 0x0004a20000002400 */
[C---:B-----5:R-:W-:Y:S03]  /*6ed0*/  HMMA.16816.F32 R44, R192.reuse, R116, R44 ;  /* 0x00000074c02c723c */ /* 0x060fe6000000182c */
[----:B------:R-:W-:Y:S02]  /*6ee0*/  FMUL.FTZ R245, R31, c[0x0][0x320] ;  /* 0x0000c8001ff57a20 */ /* 0x000fe40000410000 */
[----:B------:R-:W-:Y:S02]  /*6ef0*/  FMUL.FTZ R30, R36, c[0x0][0x320] ;  /* 0x0000c800241e7a20 */ /* 0x000fe40000410000 */
[----:B------:R-:W-:Y:S01]  /*6f00*/  FMUL.FTZ R42, R42, c[0x0][0x320] ;  /* 0x0000c8002a2a7a20 */ /* 0x000fe20000410000 */
[----:B------:R-:W-:Y:S01]  /*6f10*/  HMMA.16816.F32 R48, R192, R118, R48 ;  /* 0x00000076c030723c */ /* 0x000fe20000001830 */
[----:B------:R5:W3:Y:S03]  /*6f20*/  MUFU.TANH R27, R251 ;  /* 0x000000fb001b7308 */ /* 0x000ae60000002400 */
[----:B------:R-:W-:Y:S02]  /*6f30*/  FMUL.FTZ R43, R43, c[0x0][0x320] ;  /* 0x0000c8002b2b7a20 */ /* 0x000fe40000410000 */
[----:B-1----:R-:W-:Y:S05]  /*6f40*/  FMUL.FTZ R249, R34, c[0x0][0x320] ;  /* 0x0000c80022f97a20 */ /* 0x002fea0000410000 */
[----:B------:R1:W1:Y:S01]  /*6f50*/  MUFU.TANH R29, R252 ;  /* 0x000000fc001d7308 */ /* 0x0002620000002400 */
[----:B--2---:R-:W-:Y:S02]  /*6f60*/  FMUL.FTZ R248, R35, c[0x0][0x320] ;  /* 0x0000c80023f87a20 */ /* 0x004fe40000410000 */
[----:B------:R-:W-:Y:S02]  /*6f70*/  FMUL.FTZ R35, R37, c[0x0][0x320] ;  /* 0x0000c80025237a20 */ /* 0x000fe40000410000 */
[----:B------:R-:W-:Y:S05]  /*6f80*/  FMUL.FTZ R37, R41, c[0x0][0x320] ;  /* 0x0000c80029257a20 */ /* 0x000fea0000410000 */
[----:B------:R-:W2:Y:S01]  /*6f90*/  MUFU.TANH R163, R163 ;  /* 0x000000a300a37308 */ /* 0x000ea20000002400 */
[----:B------:R-:W-:Y:S02]  /*6fa0*/  FMUL.FTZ R31, R47, c[0x0][0x320] ;  /* 0x0000c8002f1f7a20 */ /* 0x000fe40000410000 */
[----:B------:R-:W-:Y:S02]  /*6fb0*/  FMUL.FTZ R142, R48, c[0x0][0x320] ;  /* 0x0000c800308e7a20 */ /* 0x000fe40000410000 */
[----:B-----5:R-:W-:Y:S02]  /*6fc0*/  FMUL.FTZ R251, R39, c[0x0][0x320] ;  /* 0x0000c80027fb7a20 */ /* 0x020fe40000410000 */
[----:B------:R-:W-:Y:S02]  /*6fd0*/  FMUL.FTZ R39, R44, c[0x0][0x320] ;  /* 0x0000c8002c277a20 */ /* 0x000fe40000410000 */
[----:B------:R-:W-:Y:S01]  /*6fe0*/  FMUL.FTZ R41, R49, c[0x0][0x320] ;  /* 0x0000c80031297a20 */ /* 0x000fe20000410000 */
[----:B------:R-:W2:Y:S01]  /*6ff0*/  MUFU.TANH R168, R168 ;  /* 0x000000a800a87308 */ /* 0x000ea20000002400 */
[----:B------:R-:W-:Y:S02]  /*7000*/  FMUL.FTZ R34, R50, c[0x0][0x320] ;  /* 0x0000c80032227a20 */ /* 0x000fe40000410000 */
[----:B------:R-:W-:Y:S02]  /*7010*/  FMUL.FTZ R33, R51, c[0x0][0x320] ;  /* 0x0000c80033217a20 */ /* 0x000fe40000410000 */
[----:B-1----:R-:W-:Y:S02]  /*7020*/  FMUL.FTZ R252, R38, c[0x0][0x320] ;  /* 0x0000c80026fc7a20 */ /* 0x002fe40000410000 */
[----:B------:R-:W-:Y:S02]  /*7030*/  FMUL.FTZ R38, R40, c[0x0][0x320] ;  /* 0x0000c80028267a20 */ /* 0x000fe40000410000 */
[----:B------:R-:W-:Y:S01]  /*7040*/  FMUL.FTZ R45, R45, c[0x0][0x320] ;  /* 0x0000c8002d2d7a20 */ /* 0x000fe20000410000 */
[----:B------:R-:W1:Y:S01]  /*7050*/  MUFU.TANH R166, R166 ;  /* 0x000000a600a67308 */ /* 0x000e620000002400 */
[----:B------:R-:W-:Y:S09]  /*7060*/  FMUL.FTZ R46, R46, c[0x0][0x320] ;  /* 0x0000c8002e2e7a20 */ /* 0x000ff20000410000 */
[----:B------:R-:W1:Y:S10]  /*7070*/  MUFU.TANH R167, R167 ;  /* 0x000000a700a77308 */ /* 0x000e740000002400 */
        /* <DEDUP_REMOVED lines=23> */
[----:B------:R1:W1:Y:S10]  /*71f0*/  MUFU.TANH R157, R42 ;  /* 0x0000002a009d7308 */ /* 0x0002740000002400 */
[----:B------:R1:W1:Y:S10]  /*7200*/  MUFU.TANH R155, R43 ;  /* 0x0000002b009b7308 */ /* 0x0002740000002400 */
[----:B------:R-:W1:Y:S10]  /*7210*/  MUFU.TANH R39, R39 ;  /* 0x0000002700277308 */ /* 0x000e740000002400 */
[----:B------:R1:W1:Y:S10]  /*7220*/  MUFU.TANH R150, R45 ;  /* 0x0000002d00967308 */ /* 0x0002740000002400 */
[----:B------:R1:W1:Y:S10]  /*7230*/  MUFU.TANH R143, R46 ;  /* 0x0000002e008f7308 */ /* 0x0002740000002400 */
[----:B------:R-:W1:Y:S10]  /*7240*/  MUFU.TANH R31, R31 ;  /* 0x0000001f001f7308 */ /* 0x000e740000002400 */
[----:B------:R-:W1:Y:S10]  /*7250*/  MUFU.TANH R142, R142 ;  /* 0x0000008e008e7308 */ /* 0x000e740000002400 */
[----:B------:R-:W1:Y:S10]  /*7260*/  MUFU.TANH R41, R41 ;  /* 0x0000002900297308 */ /* 0x000e740000002400 */
[----:B------:R-:W1:Y:S10]  /*7270*/  MUFU.TANH R34, R34 ;  /* 0x0000002200227308 */ /* 0x000e740000002400 */
[----:B------:R-:W1:Y:S01]  /*7280*/  MUFU.TANH R33, R33 ;  /* 0x0000002100217308 */ /* 0x000e620000002400 */
[----:B------:R-:W-:-:S05]  /*7290*/  @!P0 BRA `(.L_x_180) ;  /* 0x0000035000008947 */ /* 0x000fca0003800000 */
[----:B--234-:R-:W-:Y:S02]  /*72a0*/  IMAD R5, R238, 0x60, R219 ;  /* 0x00000060ee057824 */ /* 0x01cfe400078e02db */
[----:B------:R-:W-:Y:S03]  /*72b0*/  IMAD.MOV.U32 R215, RZ, RZ, RZ ;  /* 0x000000ffffd77224 */ /* 0x000fe600078e00ff */
[----:B------:R-:W-:Y:S05]  /*72c0*/  IADD3 R216, R5, -0x60, R218 ;  /* 0xffffffa005d87810 */ /* 0x000fea0007ffe0da */
[----:B------:R-:W-:Y:S04]  /*72d0*/  @P3 IMAD.HI.U32 R5, R216, c[0x0][0x2bc], RZ ;  /* 0x0000af00d8053a27 */ /* 0x000fe800078e00ff */
[----:B------:R-:W-:Y:S01]  /*72e0*/  IMAD.MOV.U32 R4, RZ, RZ, R216 ;  /* 0x000000ffff047224 */ /* 0x000fe200078e00d8 */
[----:B------:R-:W-:Y:S04]  /*72f0*/  @P3 SHF.R.U32.HI R4, RZ, c[0x0][0x2c0], R5 ;  /* 0x0000b000ff043a19 */ /* 0x000fe80000011605 */
[C---:B------:R-:W-:Y:S04]  /*7300*/  @!P1 IADD3 R8, P0, R4.reuse, UR36, RZ ;  /* 0x0000002404089c10 */ /* 0x040fe8000ff1e0ff */
[----:B------:R-:W-:Y:S02]  /*7310*/  @!P1 LEA.HI.X.SX32 R5, R4, UR5, 0x1, P0 ;  /* 0x0000000504059c11 */ /* 0x000fe400080f0eff */
[C---:B------:R-:W-:Y:S04]  /*7320*/  @!P1 LEA R6, P0, R8.reuse, c[0x0][0x2a0], 0x2 ;  /* 0x0000a80008069a11 */ /* 0x040fe800078010ff */
[----:B------:R-:W-:Y:S01]  /*7330*/  @!P1 LEA.HI.X R7, R8, c[0x0][0x2a4], R5, 0x2, P0 ;  /* 0x0000a90008079a11 */ /* 0x000fe200000f1405 */
[----:B------:R-:W-:Y:S04]  /*7340*/  IMAD.MOV R5, RZ, RZ, -R4 ;  /* 0x000000ffff057224 */ /* 0x000fe800078e0a04 */
[----:B------:R2:W3:Y:S01]  /*7350*/  @!P1 LDG.E R215, [R6.64] ;  /* 0x0000002a06d79981 */ /* 0x0004e2000c1e1900 */
[----:B------:R-:W-:Y:S05]  /*7360*/  IMAD R216, R5, c[0x0][0x2b8], R216 ;  /* 0x0000ae0005d87a24 */ /* 0x000fea00078e02d8 */
[----:B------:R-:W-:Y:S05]  /*7370*/  SHF.R.S32.HI R5, RZ, 0x1f, R216 ;  /* 0x0000001fff057819 */ /* 0x000fea00000114d8 */
[----:B------:R-:W-:Y:S04]  /*7380*/  IMAD R5, R5, c[0x0][0x1e0], RZ ;  /* 0x0000780005057a24 */ /* 0x000fe800078e02ff */
[C---:B------:R-:W-:Y:S02]  /*7390*/  IMAD R5, R216.reuse, c[0x0][0x1e4], R5 ;  /* 0x00007900d8057a24 */ /* 0x040fe400078e0205 */
[----:B--2---:R-:W-:Y:S04]  /*73a0*/  IMAD.WIDE.U32 R6, R216, c[0x0][0x1e0], RZ ;  /* 0x00007800d8067a25 */ /* 0x004fe800078e00ff */
[----:B------:R-:W-:Y:S01]  /*73b0*/  IMAD.IADD R7, R7, 0x1, R5 ;  /* 0x0000000107077824 */ /* 0x000fe200078e0205 */
[----:B---3--:R-:W-:Y:S03]  /*73c0*/  SHF.R.S32.HI R4, RZ, 0x1f, R215 ;  /* 0x0000001fff047819 */ /* 0x008fe600000114d7 */
[C---:B------:R-:W-:Y:S04]  /*73d0*/  IMAD.WIDE.U32 R6, R215.reuse, c[0x0][0x1f0], R6 ;  /* 0x00007c00d7067a25 */ /* 0x040fe800078e0006 */
[----:B------:R-:W-:Y:S01]  /*73e0*/  IMAD R4, R4, c[0x0][0x1f0], RZ ;  /* 0x00007c0004047a24 */ /* 0x000fe200078e02ff */
[----:B------:R-:W-:Y:S03]  /*73f0*/  IADD3 R5, P0, R6, UR40, RZ ;  /* 0x0000002806057c10 */ /* 0x000fe6000ff1e0ff */
[----:B------:R-:W-:Y:S05]  /*7400*/  IMAD R4, R215, c[0x0][0x1f4], R4 ;  /* 0x00007d00d7047a24 */ /* 0x000fea00078e0204 */
[----:B------:R-:W-:Y:S02]  /*7410*/  IADD3.X R4, R7, UR9, R4, P0, !PT ;  /* 0x0000000907047c10 */ /* 0x000fe400087fe404 */
[C---:B------:R-:W-:Y:S04]  /*7420*/  LEA R16, P0, R5.reuse, c[0x0][0x1c8], 0x1 ;  /* 0x0000720005107a11 */ /* 0x040fe800078008ff */
[----:B------:R-:W-:Y:S01]  /*7430*/  LEA.HI.X R18, R5, c[0x0][0x1cc], R4, 0x1, P0 ;  /* 0x0000730005127a11 */ /* 0x000fe200000f0c04 */
[----:B------:R-:W2:Y:S01]  /*7440*/  SHFL.IDX PT, R10, R16, RZ, 0x181f ;  /* 0x00181fff100a7589 */ /* 0x000ea200000e0000 */
[----:B------:R-:W-:Y:S03]  /*7450*/  IADD3 R4, -R231, 0x10, RZ ;  /* 0x00000010e7047810 */ /* 0x000fe60007ffe1ff */
[----:B------:R-:W3:Y:S01]  /*7460*/  SHFL.IDX PT, R9, R18, RZ, 0x181f ;  /* 0x00181fff12097589 */ /* 0x000ee200000e0000 */
[----:B------:R-:W-:Y:S03]  /*7470*/  LOP3.LUT R4, R4, 0xf, RZ, 0xc0, !PT ;  /* 0x0000000f04047812 */ /* 0x000fe600078ec0ff */
[----:B------:R-:W4:Y:S04]  /*7480*/  SHFL.IDX PT, R8, R16, 0x1, 0x181f ;  /* 0x00381f0010087f89 */ /* 0x000f2800000e0000 */
[----:B------:R-:W5:Y:S04]  /*7490*/  SHFL.IDX PT, R6, R16, 0x2, 0x181f ;  /* 0x00581f0010067f89 */ /* 0x000f6800000e0000 */
[----:B------:R-:W1:Y:S04]  /*74a0*/  SHFL.IDX PT, R7, R18, 0x1, 0x181f ;  /* 0x00381f0012077f89 */ /* 0x000e6800000e0000 */
[----:B------:R-:W1:Y:S01]  /*74b0*/  SHFL.IDX PT, R5, R18, 0x2, 0x181f ;  /* 0x00581f0012057f89 */ /* 0x000e6200000e0000 */
[C---:B--2---:R-:W-:Y:S02]  /*74c0*/  IADD3 R12, P2, R10.reuse, R235, RZ ;  /* 0x000000eb0a0c7210 */ /* 0x044fe40007f5e0ff */
[----:B------:R-:W-:Y:S03]  /*74d0*/  IADD3 R14, P0, R10, R233, RZ ;  /* 0x000000e90a0e7210 */ /* 0x000fe60007f1e0ff */
[C---:B---3--:R-:W-:Y:S02]  /*74e0*/  IMAD.X R13, R9.reuse, 0x1, R236, P2 ;  /* 0x00000001090d7824 */ /* 0x048fe400010e06ec */
[----:B------:R-:W-:Y:S01]  /*74f0*/  IMAD.X R15, R9, 0x1, R234, P0 ;  /* 0x00000001090f7824 */ /* 0x000fe200000e06ea */
[C---:B----4-:R-:W-:Y:S02]  /*7500*/  IADD3 R10, P6, R8.reuse, R235, RZ ;  /* 0x000000eb080a7210 */ /* 0x050fe40007fde0ff */
[----:B------:R2:W-:Y:S01]  /*7510*/  LDGSTS.E.BYPASS.LTC128B.128 [R217+0x8100], [R12.64], !P5 ;  /* 0x081000000cd97fae */ /* 0x0005e2000e901d6a */
[----:B------:R-:W-:Y:S02]  /*7520*/  IADD3 R8, P2, R8, R233, RZ ;  /* 0x000000e908087210 */ /* 0x000fe40007f5e0ff */
[----:B-----5:R-:W-:Y:S01]  /*7530*/  IADD3 R16, P0, R6, R235, RZ ;  /* 0x000000eb06107210 */ /* 0x020fe20007f1e0ff */
[----:B------:R2:W-:Y:S01]  /*7540*/  LDGSTS.E.BYPASS.LTC128B.128 [R217+0xb100], [R14.64], !P4 ;  /* 0x0b1000000ed97fae */ /* 0x0005e2000e101d6a */
[C---:B-1----:R-:W-:Y:S02]  /*7550*/  IMAD.X R11, R7.reuse, 0x1, R236, P6 ;  /* 0x00000001070b7824 */ /* 0x042fe400030e06ec */
[----:B------:R-:W-:Y:S01]  /*7560*/  IMAD.X R9, R7, 0x1, R234, P2 ;  /* 0x0000000107097824 */ /* 0x000fe200010e06ea */
[----:B------:R-:W-:Y:S01]  /*7570*/  IADD3 R4, P6, P2, R4, R6, R233 ;  /* 0x0000000604047210 */ /* 0x000fe20007ade0e9 */
[----:B------:R-:W-:Y:S01]  /*7580*/  IMAD.X R17, R5, 0x1, R236, P0 ;  /* 0x0000000105117824 */ /* 0x000fe200000e06ec */
[----:B------:R2:W-:Y:S01]  /*7590*/  LDGSTS.E.BYPASS.LTC128B.128 [R217+0x9100], [R10.64], !P5 ;  /* 0x091000000ad97fae */ /* 0x0005e2000e901d6a */
[----:B------:R-:W-:Y:S02]  /*75a0*/  ISETP.NE.U32.AND P0, PT, R231, RZ, PT ;  /* 0x000000ffe700720c */ /* 0x000fe40003f05070 */
[----:B------:R-:W-:Y:S01]  /*75b0*/  IADD3.X R5, RZ, R5, R234, P6, P2 ;  /* 0x00000005ff057210 */ /* 0x000fe200037e44ea */
[----:B------:R2:W-:Y:S04]  /*75c0*/  LDGSTS.E.BYPASS.LTC128B.128 [R217+0xc100], [R8.64], !P4 ;  /* 0x0c10000008d97fae */ /* 0x0005e8000e101d6a */
[----:B------:R2:W-:Y:S06]  /*75d0*/  LDGSTS.E.BYPASS.LTC128B.128 [R217+0xa100], [R16.64], !P5 ;  /* 0x0a10000010d97fae */ /* 0x0005ec000e901d6a */
[----:B------:R2:W-:Y:S02]  /*75e0*/  LDGSTS.E.BYPASS.LTC128B.128.ZFILL [R217+0xd100], [R4.64], P0 ;  /* 0x0d10000004d97fae */ /* 0x0005e40008141d6a */
.L_x_180:
[----:B--234-:R-:W-:Y:S01]  /*75f0*/  IMAD.MOV.U32 R7, RZ, RZ, R220 ;  /* 0x000000ffff077224 */ /* 0x01cfe200078e00dc */
[----:B------:R-:W-:Y:S01]  /*7600*/  PLOP3.LUT P2, PT, PT, PT, UP1, 0x80, 0x0 ;  /* 0x000000000000781c */ /* 0x000fe20003f4f018 */
[----:B------:R-:W0:Y:S01]  /*7610*/  LDGDEPBAR ;  /* 0x00000000000079af */ /* 0x000e220000000000 */
[----:B------:R-:W-:Y:S01]  /*7620*/  PLOP3.LUT P0, PT, PT, PT, UP1, 0x80, 0x0 ;  /* 0x000000000000781c */ /* 0x000fe20003f0f018 */
[----:B------:R-:W-:Y:S05]  /*7630*/  IMAD R14, R238, -0x60, RZ ;  /* 0xffffffa0ee0e7824 */ /* 0x000fea00078e02ff */
[----:B------:R-:W-:Y:S05]  /*7640*/  IADD3 R5, -R221, 0x1, R14 ;  /* 0x00000001dd057810 */ /* 0x000fea0007ffe10e */
[----:B------:R-:W-:Y:S05]  /*7650*/  @P2 IMAD.HI.U32 R4, R220, c[0x0][0x2c8], RZ ;  /* 0x0000b200dc042a27 */ /* 0x000fea00078e00ff */
[----:B------:R-:W-:Y:S01]  /*7660*/  @P0 SHF.R.U32.HI R7, RZ, c[0x0][0x2cc], R4 ;  /* 0x0000b300ff070a19 */ /* 0x000fe20000011604 */
[----:B------:R-:W-:Y:S01]  /*7670*/  IMAD.U32 R4, RZ, RZ, UR8 ;  /* 0x00000008ff047e24 */ /* 0x000fe2000f8e00ff */
[----:B------:R-:W-:Y:S03]  /*7680*/  PLOP3.LUT P0, PT, PT, PT, UP0, 0x40, 0x0 ;  /* 0x000000000000781c */ /* 0x000fe60003f0e808 */
[----:B------:R-:W2:Y:S01]  /*7690*/  SHFL.IDX PT, R13, R7, RZ, 0x1c1f ;  /* 0x001c1fff070d7589 */ /* 0x000ea200000e0000 */
[----:B------:R-:W-:Y:S05]  /*76a0*/  IMAD R5, R4, c[0x0][0x1d0], R5 ;  /* 0x0000740004057a24 */ /* 0x000fea00078e0205 */
[----:B------:R-:W-:Y:S04]  /*76b0*/  IADD3 R4, R5, -c[0x0][0x168], RZ ;  /* 0x80005a0005047a10 */ /* 0x000fe80007ffe0ff */
[C---:B------:R-:W-:Y:S02]  /*76c0*/  IADD3 R5, R4.reuse, c[0x0][0x328], RZ ;  /* 0x0000ca0004057a10 */ /* 0x040fe40007ffe0ff */
[----:B------:R-:W-:Y:S03]  /*76d0*/  IADD3 R4, R4, UR13, RZ ;  /* 0x0000000d04047c10 */ /* 0x000fe6000fffe0ff */
[----:B--2---:R-:W-:Y:S02]  /*76e0*/  IMAD.IADD R11, R5, 0x1, R13 ;  /* 0x00000001050b7824 */ /* 0x004fe400078e020d */
[----:B------:R-:W-:Y:S01]  /*76f0*/  IMAD.IADD R9, R13, 0x1, R4 ;  /* 0x000000010d097824 */ /* 0x000fe200078e0204 */
[----:B------:R-:W-:-:S05]  /*7700*/  @P0 BRA `(.L_x_181) ;  /* 0x000001a000000947 */ /* 0x000fca0003800000 */
[----:B------:R-:W-:Y:S01]  /*7710*/  MOV R6, UR8 ;  /* 0x0000000800067c02 */ /* 0x000fe20008000f00 */
[----:B------:R-:W-:Y:S04]  /*7720*/  BSSY B0, `(.L_x_182) ;  /* 0x0000013000007945 */ /* 0x000fe80003800000 */
[----:B------:R-:W-:Y:S05]  /*7730*/  IMAD R13, R6, c[0x0][0x1d0], R13 ;  /* 0x00007400060d7a24 */ /* 0x000fea00078e020d */
[----:B------:R-:W-:Y:S04]  /*7740*/  IADD3 R8, R13, -c[0x0][0x168], RZ ;  /* 0x80005a000d087a10 */ /* 0x000fe80007ffe0ff */
[----:B------:R-:W-:Y:S11]  /*7750*/  ISETP.GT.AND P0, PT, R8, -0x1, PT ;  /* 0xffffffff0800780c */ /* 0x000ff60003f04270 */
[----:B------:R-:W-:Y:S02]  /*7760*/  @!UPT UIADD3 URZ, URZ, URZ, URZ ;  /* 0x0000003f3f3ff290 */ /* 0x000fe4000fffe03f */
[----:B------:R-:W-:-:S05]  /*7770*/  @P0 BRA `(.L_x_183) ;  /* 0x0000008000000947 */ /* 0x000fca0003800000 */
[----:B------:R-:W-:Y:S01]  /*7780*/  LOP3.LUT R8, RZ, R8, RZ, 0x33, !PT ;  /* 0x00000008ff087212 */ /* 0x000fe200078e33ff */
[----:B------:R-:W-:Y:S05]  /*7790*/  IMAD.MOV.U32 R6, RZ, RZ, c[0x0][0x32c] ;  /* 0x0000cb00ff067624 */ /* 0x000fea00078e00ff */
[----:B------:R-:W-:Y:S11]  /*77a0*/  ISETP.NE.AND P0, PT, R6, 0x1, PT ;  /* 0x000000010600780c */ /* 0x000ff60003f05270 */
[----:B------:R-:W-:Y:S02]  /*77b0*/  @!UPT UIADD3 URZ, URZ, URZ, URZ ;  /* 0x0000003f3f3ff290 */ /* 0x000fe4000fffe03f */
[----:B------:R-:W-:Y:S05]  /*77c0*/  @P0 IMAD.HI.U32 R6, R8, c[0x0][0x330], RZ ;  /* 0x0000cc0008060a27 */ /* 0x000fea00078e00ff */
[----:B------:R-:W-:Y:S04]  /*77d0*/  @P0 SHF.R.U32.HI R8, RZ, c[0x0][0x334], R6 ;  /* 0x0000cd00ff080a19 */ /* 0x000fe80000011606 */
[----:B------:R-:W-:Y:S01]  /*77e0*/  LOP3.LUT R8, RZ, R8, RZ, 0x33, !PT ;  /* 0x00000008ff087212 */ /* 0x000fe200078e33ff */
[----:B------:R-:W-:-:S05]  /*77f0*/  BRA `(.L_x_184) ;  /* 0x0000005000007947 */ /* 0x000fca0003800000 */
.L_x_183:
[----:B------:R-:W-:Y:S04]  /*7800*/  MOV R6, c[0x0][0x32c] ;  /* 0x0000cb0000067a02 */ /* 0x000fe80000000f00 */
[----:B------:R-:W-:Y:S11]  /*7810*/  ISETP.NE.AND P0, PT, R6, 0x1, PT ;  /* 0x000000010600780c */ /* 0x000ff60003f05270 */
[----:B------:R-:W-:Y:S02]  /*7820*/  @!UPT UIADD3 URZ, URZ, URZ, URZ ;  /* 0x0000003f3f3ff290 */ /* 0x000fe4000fffe03f */
[----:B------:R-:W-:Y:S05]  /*7830*/  @P0 IMAD.HI.U32 R6, R8, c[0x0][0x330], RZ ;  /* 0x0000cc0008060a27 */ /* 0x000fea00078e00ff */
[----:B------:R-:W-:Y:S02]  /*7840*/  @P0 SHF.R.U32.HI R8, RZ, c[0x0][0x334], R6 ;  /* 0x0000cd00ff080a19 */ /* 0x000fe40000011606 */
.L_x_184:
[----:B------:R-:W-:Y:S05]  /*7850*/  BSYNC B0 ;  /* 0x0000000000007941 */ /* 0x000fea0003800000 */
.L_x_182:
[----:B------:R-:W-:Y:S04]  /*7860*/  IMAD.IADD R13, R14, 0x1, -R221 ;  /* 0x000000010e0d7824 */ /* 0x000fe800078e0add */
[----:B------:R-:W-:Y:S05]  /*7870*/  IMAD R8, R8, c[0x0][0x32c], R13 ;  /* 0x0000cb0008087a24 */ /* 0x000fea00078e020d */
[----:B------:R-:W-:Y:S02]  /*7880*/  IADD3 R6, R8, c[0x0][0x32c], RZ ;  /* 0x0000cb0008067a10 */ /* 0x000fe40007ffe0ff */
[----:B------:R-:W-:Y:S02]  /*7890*/  IMNMX R9, R9, R8, !PT ;  /* 0x0000000809097217 */ /* 0x000fe40007800200 */
[----:B------:R-:W-:Y:S02]  /*78a0*/  IMNMX R11, R11, R6, PT ;  /* 0x000000060b0b7217 */ /* 0x000fe40003800200 */
.L_x_181:
[C---:B------:R-:W-:Y:S01]  /*78b0*/  ISETP.GE.AND P0, PT, R14.reuse, 0x1, PT ;  /* 0x000000010e00780c */ /* 0x040fe20003f06270 */
[----:B------:R-:W2:Y:S01]  /*78c0*/  SHFL.IDX PT, R7, R7, 0x1, 0x1c1f ;  /* 0x003c1f0007077f89 */ /* 0x000ea200000e0000 */
[----:B------:R-:W-:Y:S02]  /*78d0*/  ISETP.GE.AND P2, PT, R14, 0x2, PT ;  /* 0x000000020e00780c */ /* 0x000fe40003f46270 */
[----:B------:R-:W-:Y:S02]  /*78e0*/  LOP3.LUT R226, R226, 0xffdfffff, RZ, 0xc0, !PT ;  /* 0xffdfffffe2e27812 */ /* 0x000fe400078ec0ff */
[----:B------:R-:W-:Y:S07]  /*78f0*/  ISETP.GE.AND P6, PT, R14, 0x59, PT ;  /* 0x000000590e00780c */ /* 0x000fee0003fc6270 */
[----:B------:R-:W-:Y:S02]  /*7900*/  @P0 LOP3.LUT R226, R226, 0x200000, RZ, 0xfc, !PT ;  /* 0x00200000e2e20812 */ /* 0x000fe400078efcff */
[----:B------:R-:W-:Y:S02]  /*7910*/  ISETP.GT.AND P0, PT, R9, RZ, !P0 ;  /* 0x000000ff0900720c */ /* 0x000fe40004704270 */
[----:B------:R-:W-:Y:S02]  /*7920*/  LOP3.LUT R226, R226, 0xffefffff, RZ, 0xc0, !PT ;  /* 0xffefffffe2e27812 */ /* 0x000fe400078ec0ff */
[----:B------:R-:W-:Y:S02]  /*7930*/  ISETP.LT.OR P0, PT, R11, 0x1, P0 ;  /* 0x000000010b00780c */ /* 0x000fe40000701670 */
[----:B------:R-:W-:Y:S02]  /*7940*/  @P2 LOP3.LUT R226, R226, 0x100000, RZ, 0xfc, !PT ;  /* 0x00100000e2e22812 */ /* 0x000fe400078efcff */
[----:B------:R-:W-:Y:S02]  /*7950*/  FSEL R12, R158, -INF , !P0 ;  /* 0xff8000009e0c7808 */ /* 0x000fe40004000000 */
[----:B------:R-:W-:Y:S01]  /*7960*/  ISETP.GT.AND P0, PT, R9, 0x1, !P2 ;  /* 0x000000010900780c */ /* 0x000fe20005704270 */
[--C-:B--2---:R-:W-:Y:S01]  /*7970*/  IMAD.IADD R5, R5, 0x1, R7.reuse ;  /* 0x0000000105057824 */ /* 0x104fe200078e0207 */
[----:B------:R-:W-:Y:S01]  /*7980*/  ISETP.GE.AND P2, PT, R14, 0x9, PT ;  /* 0x000000090e00780c */ /* 0x000fe20003f46270 */
[----:B------:R-:W-:Y:S01]  /*7990*/  IMAD.IADD R4, R4, 0x1, R7 ;  /* 0x0000000104047824 */ /* 0x000fe200078e0207 */
[----:B------:R-:W-:Y:S02]  /*79a0*/  ISETP.LT.OR P0, PT, R11, 0x2, P0 ;  /* 0x000000020b00780c */ /* 0x000fe40000701670 */
[----:B------:R-:W-:Y:S02]  /*79b0*/  LOP3.LUT R226, R226, 0xfff7ffff, RZ, 0xc0, !PT ;  /* 0xfff7ffffe2e27812 */ /* 0x000fe400078ec0ff */
[----:B------:R-:W-:Y:S02]  /*79c0*/  FSEL R10, R160, -INF , !P0 ;  /* 0xff800000a00a7808 */ /* 0x000fe40004000000 */
[----:B------:R-:W-:Y:S04]  /*79d0*/  ISETP.GT.AND P0, PT, R9, 0x8, !P2 ;  /* 0x000000080900780c */ /* 0x000fe80005704270 */
[----:B------:R-:W-:Y:S02]  /*79e0*/  ISETP.LT.OR P0, PT, R11, 0x9, P0 ;  /* 0x000000090b00780c */ /* 0x000fe40000701670 */
[----:B------:R-:W-:Y:S02]  /*79f0*/  @P2 LOP3.LUT R226, R226, 0x80000, RZ, 0xfc, !PT ;  /* 0x00080000e2e22812 */ /* 0x000fe400078efcff */
[----:B------:R-:W-:Y:S02]  /*7a00*/  ISETP.GE.AND P2, PT, R14, 0xa, PT ;  /* 0x0000000a0e00780c */ /* 0x000fe40003f46270 */
[----:B------:R-:W-:Y:S02]  /*7a10*/  LOP3.LUT R226, R226, 0xfffbffff, RZ, 0xc0, !PT ;  /* 0xfffbffffe2e27812 */ /* 0x000fe400078ec0ff */
[----:B------:R-:W-:Y:S02]  /*7a20*/  FSEL R6, R162, -INF , !P0 ;  /* 0xff800000a2067808 */ /* 0x000fe40004000000 */
[----:B------:R-:W-:Y:S04]  /*7a30*/  ISETP.GT.AND P0, PT, R9, 0x9, !P2 ;  /* 0x000000090900780c */ /* 0x000fe80005704270 */
[----:B------:R-:W-:Y:S03]  /*7a40*/  ISETP.LT.OR P0, PT, R11, 0xa, P0 ;  /* 0x0000000a0b00780c */ /* 0x000fe60000701670 */
        /* <DEDUP_REMOVED lines=9> */
[----:B-1----:R-:W-:Y:S02]  /*7ae0*/  FSEL R42, R168, -INF , !P0 ;  /* 0xff800000a82a7808 */ /* 0x002fe40004000000 */
        /* <DEDUP_REMOVED lines=88> */
[----:B------:R-:W-:Y:S02]  /*8070*/  FSEL R162, R37, -INF , !P0 ;  /* 0xff80000025a27808 */ /* 0x000fe40004000000 */
[----:B------:R-:W-:Y:S02]  /*8080*/  LOP3.LUT R226, R226, 0xfffffffd, RZ, 0xc0, !PT ;  /* 0xfffffffde2e27812 */ /* 0x000fe400078ec0ff */
[----:B------:R-:W-:Y:S04]  /*8090*/  ISETP.GT.AND P0, PT, R9, 0x50, !P2 ;  /* 0x000000500900780c */ /* 0x000fe80005704270 */
[----:B------:R-:W-:Y:S03]  /*80a0*/  ISETP.LT.OR P0, PT, R11, 0x51, P0 ;  /* 0x000000510b00780c */ /* 0x000fe60000701670 */
[----:B------:R-:W-:Y:S02]  /*80b0*/  @P2 LOP3.LUT R226, R226, 0x2, RZ, 0xfc, !PT ;  /* 0x00000002e2e22812 */ /* 0x000fe400078efcff */
[----:B------:R-:W-:Y:S02]  /*80c0*/  ISETP.GE.AND P2, PT, R14, 0x52, PT ;  /* 0x000000520e00780c */ /* 0x000fe40003f46270 */
[----:B------:R-:W-:Y:S02]  /*80d0*/  FSEL R152, R39, -INF , !P0 ;  /* 0xff80000027987808 */ /* 0x000fe40004000000 */
[----:B------:R-:W-:Y:S02]  /*80e0*/  ISETP.GT.AND P0, PT, R9, 0x51, !P2 ;  /* 0x000000510900780c */ /* 0x000fe40005704270 */
[----:B------:R-:W-:Y:S02]  /*80f0*/  LOP3.LUT R226, R226, 0xfffffffe, RZ, 0xc0, !PT ;  /* 0xfffffffee2e27812 */ /* 0x000fe400078ec0ff */
[----:B------:R-:W-:Y:S04]  /*8100*/  ISETP.LT.OR P0, PT, R11, 0x52, P0 ;  /* 0x000000520b00780c */ /* 0x000fe80000701670 */
[----:B------:R-:W-:Y:S02]  /*8110*/  FSEL R150, R150, -INF , !P0 ;  /* 0xff80000096967808 */ /* 0x000fe40004000000 */
[----:B------:R-:W-:Y:S02]  /*8120*/  ISETP.GT.AND P0, PT, R9, 0x58, !P6 ;  /* 0x000000580900780c */ /* 0x000fe40007704270 */
[----:B------:R-:W-:Y:S02]  /*8130*/  @P2 LOP3.LUT R226, R226, 0x1, RZ, 0xfc, !PT ;  /* 0x00000001e2e22812 */ /* 0x000fe400078efcff */
[----:B------:R-:W-:Y:S02]  /*8140*/  ISETP.LT.OR P0, PT, R11, 0x59, P0 ;  /* 0x000000590b00780c */ /* 0x000fe40000701670 */
[----:B------:R-:W-:Y:S02]  /*8150*/  ISETP.GE.AND P2, PT, R14, 0x5a, PT ;  /* 0x0000005a0e00780c */ /* 0x000fe40003f46270 */
[----:B------:R-:W-:Y:S02]  /*8160*/  FSEL R142, R142, -INF , !P0 ;  /* 0xff8000008e8e7808 */ /* 0x000fe40004000000 */
[----:B------:R-:W-:Y:S04]  /*8170*/  ISETP.GT.AND P0, PT, R9, 0x59, !P2 ;  /* 0x000000590900780c */ /* 0x000fe80005704270 */
[----:B------:R-:W-:Y:S04]  /*8180*/  ISETP.LT.OR P0, PT, R11, 0x5a, P0 ;  /* 0x0000005a0b00780c */ /* 0x000fe80000701670 */
[----:B------:R-:W-:Y:S02]  /*8190*/  FSEL R140, R41, -INF , !P0 ;  /* 0xff800000298c7808 */ /* 0x000fe40004000000 */
[----:B------:R-:W-:Y:S11]  /*81a0*/  PLOP3.LUT P0, PT, PT, PT, UP0, 0x40, 0x0 ;  /* 0x000000000000781c */ /* 0x000ff60003f0e808 */
[----:B------:R-:W-:Y:S02]  /*81b0*/  @!UPT UIADD3 URZ, URZ, URZ, URZ ;  /* 0x0000003f3f3ff290 */ /* 0x000fe4000fffe03f */
        /* <DEDUP_REMOVED lines=16> */
.L_x_187:
[----:B------:R-:W-:Y:S04]  /*82c0*/  MOV R7, c[0x0][0x32c] ;  /* 0x0000cb0000077a02 */ /* 0x000fe80000000f00 */
[----:B------:R-:W-:Y:S11]  /*82d0*/  ISETP.NE.AND P0, PT, R7, 0x1, PT ;  /* 0x000000010700780c */ /* 0x000ff60003f05270 */
[----:B------:R-:W-:Y:S02]  /*82e0*/  @!UPT UIADD3 URZ, URZ, URZ, URZ ;  /* 0x0000003f3f3ff290 */ /* 0x000fe4000fffe03f */
[----:B------:R-:W-:Y:S05]  /*82f0*/  @P0 IMAD.HI.U32 R7, R9, c[0x0][0x330], RZ ;  /* 0x0000cc0009070a27 */ /* 0x000fea00078e00ff */
[----:B------:R-:W-:Y:S02]  /*8300*/  @P0 SHF.R.U32.HI R9, RZ, c[0x0][0x334], R7 ;  /* 0x0000cd00ff090a19 */ /* 0x000fe40000011607 */
.L_x_188:
[----:B------:R-:W-:Y:S05]  /*8310*/  BSYNC B0 ;  /* 0x0000000000007941 */ /* 0x000fea0003800000 */
.L_x_186:
[----:B------:R-:W-:Y:S04]  /*8320*/  IMAD.IADD R14, R14, 0x1, -R221 ;  /* 0x000000010e0e7824 */ /* 0x000fe800078e0add */
[----:B------:R-:W-:Y:S05]  /*8330*/  IMAD R14, R9, c[0x0][0x32c], R14 ;  /* 0x0000cb00090e7a24 */ /* 0x000fea00078e020e */
[----:B------:R-:W-:Y:S02]  /*8340*/  IADD3 R16, R14, c[0x0][0x32c], RZ ;  /* 0x0000cb000e107a10 */ /* 0x000fe40007ffe0ff */
[----:B------:R-:W-:Y:S02]  /*8350*/  IMNMX R4, R4, R14, !PT ;  /* 0x0000000e04047217 */ /* 0x000fe40007800200 */
[----:B------:R-:W-:Y:S02]  /*8360*/  IMNMX R5, R5, R16, PT ;  /* 0x0000001005057217 */ /* 0x000fe40003800200 */
.L_x_185:
[----:B------:R-:W-:Y:S01]  /*8370*/  LOP3.LUT P0, RZ, R226, 0x200000, RZ, 0xc0, !PT ;  /* 0x00200000e2ff7812 */ /* 0x000fe2000780c0ff */
[----:B------:R-:W-:Y:S01]  /*8380*/  LDSM.16.MT88.4 R20, [R210+0x100] ;  /* 0x00010000d214783b */ /* 0x000fe20000004200 */
[----:B------:R-:W-:Y:S02]  /*8390*/  FMNMX.FTZ R17, R12, R3, !PT ;  /* 0x000000030c117209 */ /* 0x000fe40007810000 */
[----:B------:R-:W-:Y:S02]  /*83a0*/  ISETP.GT.AND P0, PT, R4, RZ, !P0 ;  /* 0x000000ff0400720c */ /* 0x000fe40004704270 */
[----:B------:R-:W-:Y:S02]  /*83b0*/  FMNMX.FTZ R17, R10, R17, !PT ;  /* 0x000000110a117209 */ /* 0x000fe40007810000 */
[C---:B------:R-:W-:Y:S01]  /*83c0*/  ISETP.LT.OR P0, PT, R5.reuse, 0x1, P0 ;  /* 0x000000010500780c */ /* 0x040fe20000701670 */
[----:B------:R-:W-:Y:S01]  /*83d0*/  LDSM.16.MT88.4 R36, [R208+0x100] ;  /* 0x00010000d024783b */ /* 0x000fe20000004200 */
[----:B------:R-:W-:Y:S02]  /*83e0*/  FMNMX.FTZ R17, R6, R17, !PT ;  /* 0x0000001106117209 */ /* 0x000fe40007810000 */
[----:B------:R-:W-:Y:S02]  /*83f0*/  FSEL R15, R0, -INF , !P0 ;  /* 0xff800000000f7808 */ /* 0x000fe40004000000 */
[----:B------:R-:W-:Y:S02]  /*8400*/  LOP3.LUT P0, RZ, R226, 0x100000, RZ, 0xc0, !PT ;  /* 0x00100000e2ff7812 */ /* 0x000fe4000780c0ff */
[----:B------:R-:W-:Y:S01]  /*8410*/  FMNMX.FTZ R17, R8, R17, !PT ;  /* 0x0000001108117209 */ /* 0x000fe20007810000 */
[----:B------:R-:W-:Y:S01]  /*8420*/  LDSM.16.MT88.4 R44, [R212+0x3100] ;  /* 0x00310000d42c783b */ /* 0x000fe20000004200 */
[----:B------:R-:W-:Y:S02]  /*8430*/  ISETP.GT.AND P0, PT, R4, 0x1, !P0 ;  /* 0x000000010400780c */ /* 0x000fe40004704270 */
[----:B------:R-:W-:Y:S02]  /*8440*/  FMNMX.FTZ R17, R42, R17, !PT ;  /* 0x000000112a117209 */ /* 0x000fe40007810000 */
[----:B------:R-:W-:Y:S02]  /*8450*/  ISETP.LT.OR P0, PT, R5, 0x2, P0 ;  /* 0x000000020500780c */ /* 0x000fe40000701670 */
[----:B------:R-:W-:Y:S02]  /*8460*/  FMNMX.FTZ R17, R40, R17, !PT ;  /* 0x0000001128117209 */ /* 0x000fe40007810000 */
[----:B------:R-:W-:Y:S02]  /*8470*/  FSEL R13, R159, -INF , !P0 ;  /* 0xff8000009f0d7808 */ /* 0x000fe40004000000 */
[----:B------:R-:W-:Y:S02]  /*8480*/  LOP3.LUT P0, RZ, R226, 0x80000, RZ, 0xc0, !PT ;  /* 0x00080000e2ff7812 */ /* 0x000fe4000780c0ff */
[----:B------:R-:W-:Y:S02]  /*8490*/  FMNMX.FTZ R17, R50, R17, !PT ;  /* 0x0000001132117209 */ /* 0x000fe40007810000 */
        /* <DEDUP_REMOVED lines=66> */
[----:B------:R-:W-:Y:S01]  /*88c0*/  ISETP.GT.AND P6, PT, R4, 0x58, !P6 ;  /* 0x000000580400780c */ /* 0x000fe200077c4270 */
[----:B------:R-:W1:Y:S01]  /*88d0*/  SHFL.BFLY PT, R14, R7, 0x2, 0x1f ;  /* 0x0c401f00070e7f89 */ /* 0x000e6200000e0000 */
[----:B------:R-:W-:Y:S02]  /*88e0*/  FSEL R169, R241, -INF , !P0 ;  /* 0xff800000f1a97808 */ /* 0x000fe40004000000 */
[----:B------:R-:W-:Y:S02]  /*88f0*/  LOP3.LUT P0, RZ, R226, 0x200, RZ, 0xc0, !PT ;  /* 0x00000200e2ff7812 */ /* 0x000fe4000780c0ff */
[----:B------:R-:W-:Y:S02]  /*8900*/  FMNMX.FTZ R0, R169, R0, !PT ;  /* 0x00000000a9007209 */ /* 0x000fe40007810000 */
[C---:B------:R-:W-:Y:S02]  /*8910*/  ISETP.GT.AND P0, PT, R4.reuse, 0x30, !P0 ;  /* 0x000000300400780c */ /* 0x040fe40004704270 */
[C---:B------:R-:W-:Y:S02]  /*8920*/  ISETP.LT.OR P6, PT, R5.reuse, 0x59, P6 ;  /* 0x000000590500780c */ /* 0x040fe400037c1670 */
[----:B------:R-:W-:Y:S02]  /*8930*/  ISETP.LT.OR P0, PT, R5, 0x31, P0 ;  /* 0x000000310500780c */ /* 0x000fe40000701670 */
[----:B------:R-:W-:Y:S02]  /*8940*/  ISETP.GT.AND P2, PT, R4, 0x59, !P2 ;  /* 0x000000590400780c */ /* 0x000fe40005744270 */
[----:B------:R-:W-:Y:S02]  /*8950*/  FSEL R241, R247, -INF , !P0 ;  /* 0xff800000f7f17808 */ /* 0x000fe40004000000 */
[----:B------:R-:W-:Y:S02]  /*8960*/  LOP3.LUT P0, RZ, R226, 0x100, RZ, 0xc0, !PT ;  /* 0x00000100e2ff7812 */ /* 0x000fe4000780c0ff */
[----:B------:R-:W-:Y:S02]  /*8970*/  FMNMX.FTZ R0, R241, R0, !PT ;  /* 0x00000000f1007209 */ /* 0x000fe40007810000 */
[----:B------:R-:W-:Y:S02]  /*8980*/  ISETP.GT.AND P0, PT, R4, 0x31, !P0 ;  /* 0x000000310400780c */ /* 0x000fe40004704270 */
[----:B------:R-:W-:Y:S02]  /*8990*/  FSEL R135, R34, -INF , !P6 ;  /* 0xff80000022877808 */ /* 0x000fe40007000000 */
[C---:B------:R-:W-:Y:S02]  /*89a0*/  ISETP.LT.OR P0, PT, R5.reuse, 0x32, P0 ;  /* 0x000000320500780c */ /* 0x040fe40000701670 */
[----:B------:R-:W-:Y:S02]  /*89b0*/  ISETP.LT.OR P2, PT, R5, 0x5a, P2 ;  /* 0x0000005a0500780c */ /* 0x000fe40001741670 */
[----:B------:R-:W-:Y:S02]  /*89c0*/  FSEL R245, R245, -INF , !P0 ;  /* 0xff800000f5f57808 */ /* 0x000fe40004000000 */
[----:B------:R-:W-:Y:S02]  /*89d0*/  LOP3.LUT P0, RZ, R226, 0x80, RZ, 0xc0, !PT ;  /* 0x00000080e2ff7812 */ /* 0x000fe4000780c0ff */
[----:B------:R-:W-:Y:S02]  /*89e0*/  FMNMX.FTZ R0, R245, R0, !PT ;  /* 0x00000000f5007209 */ /* 0x000fe40007810000 */
[----:B------:R-:W-:Y:S02]  /*89f0*/  ISETP.GT.AND P0, PT, R4, 0x38, !P0 ;  /* 0x000000380400780c */ /* 0x000fe40004704270 */
[----:B------:R-:W-:Y:S02]  /*8a00*/  FSEL R117, R33, -INF , !P2 ;  /* 0xff80000021757808 */ /* 0x000fe40005000000 */
[----:B------:R-:W-:Y:S02]  /*8a10*/  ISETP.LT.OR P0, PT, R5, 0x39, P0 ;  /* 0x000000390500780c */ /* 0x000fe40000701670 */
[----:B-1----:R-:W-:Y:S02]  /*8a20*/  FMNMX.FTZ R14, R7, R14, !PT ;  /* 0x0000000e070e7209 */ /* 0x002fe40007810000 */
[----:B------:R-:W-:Y:S02]  /*8a30*/  FSEL R243, R249, -INF , !P0 ;  /* 0xff800000f9f37808 */ /* 0x000fe40004000000 */
[----:B------:R-:W-:Y:S01]  /*8a40*/  LOP3.LUT P0, RZ, R226, 0x40, RZ, 0xc0, !PT ;  /* 0x00000040e2ff7812 */ /* 0x000fe2000780c0ff */
[----:B------:R-:W1:Y:S01]  /*8a50*/  SHFL.BFLY PT, R17, R14, 0x1, 0x1f ;  /* 0x0c201f000e117f89 */ /* 0x000e6200000e0000 */
[----:B------:R-:W-:Y:S02]  /*8a60*/  FMNMX.FTZ R0, R243, R0, !PT ;  /* 0x00000000f3007209 */ /* 0x000fe40007810000 */
[----:B------:R-:W-:Y:S04]  /*8a70*/  ISETP.GT.AND P0, PT, R4, 0x39, !P0 ;  /* 0x000000390400780c */ /* 0x000fe80004704270 */
[----:B------:R-:W-:Y:S04]  /*8a80*/  ISETP.LT.OR P0, PT, R5, 0x3a, P0 ;  /* 0x0000003a0500780c */ /* 0x000fe80000701670 */
[----:B------:R-:W-:Y:S02]  /*8a90*/  FSEL R239, R248, -INF , !P0 ;  /* 0xff800000f8ef7808 */ /* 0x000fe40004000000 */
[----:B------:R-:W-:Y:S02]  /*8aa0*/  LOP3.LUT P0, RZ, R226, 0x20, RZ, 0xc0, !PT ;  /* 0x00000020e2ff7812 */ /* 0x000fe4000780c0ff */
        /* <DEDUP_REMOVED lines=29> */
[----:B------:R-:W-:Y:S02]  /*8c80*/  LDSM.16.MT88.4 R28, [R209+0x100] ;  /* 0x00010000d11c783b */ /* 0x000fe40000004200 */
[----:B------:R-:W-:Y:S04]  /*8c90*/  FMNMX.FTZ R0, R139, R0, !PT ;  /* 0x000000008b007209 */ /* 0x000fe80007810000 */
[----:B------:R-:W-:Y:S04]  /*8ca0*/  FMNMX.FTZ R0, R135, R0, !PT ;  /* 0x0000000087007209 */ /* 0x000fe80007810000 */
[----:B------:R-:W-:Y:S02]  /*8cb0*/  FMNMX.FTZ R7, R117, R0, !PT ;  /* 0x0000000075077209 */ /* 0x000fe40007810000 */
[----:B-1----:R-:W-:Y:S03]  /*8cc0*/  FMNMX.FTZ R0, R14, R17, !PT ;  /* 0x000000110e007209 */ /* 0x002fe60007810000 */
[----:B------:R-:W1:Y:S01]  /*8cd0*/  SHFL.BFLY PT, R4, R7, 0x2, 0x1f ;  /* 0x0c401f0007047f89 */ /* 0x000e6200000e0000 */
[C---:B------:R-:W-:Y:S01]  /*8ce0*/  FSETP.NEU.FTZ.AND P0, PT, R0.reuse, -INF , PT ;  /* 0xff8000000000780b */ /* 0x040fe20003f1d000 */
[----:B------:R-:W-:Y:S05]  /*8cf0*/  FMUL.FTZ R149, R0, c[0x0][0x2d0] ;  /* 0x0000b40000957a20 */ /* 0x000fea0000410000 */
[----:B------:R-:W-:Y:S05]  /*8d00*/  FSEL R149, R149, RZ, P0 ;  /* 0x000000ff95957208 */ /* 0x000fea0000000000 */
[--C-:B------:R-:W-:Y:S01]  /*8d10*/  FFMA.FTZ R118, R6, c[0x0][0x2d0], -R149.reuse ;  /* 0x0000b40006767a23 */ /* 0x100fe20000010895 */
[----:B------:R-:W-:Y:S01]  /*8d20*/  FSEL R6, R0, RZ, P0 ;  /* 0x000000ff00067208 */ /* 0x000fe20000000000 */
[--C-:B------:R-:W-:Y:S02]  /*8d30*/  FFMA.FTZ R128, R12, c[0x0][0x2d0], -R149.reuse ;  /* 0x0000b4000c807a23 */ /* 0x100fe40000010895 */
[----:B------:R-:W-:Y:S02]  /*8d40*/  FFMA.FTZ R119, R10, c[0x0][0x2d0], -R149 ;  /* 0x0000b4000a777a23 */ /* 0x000fe40000010895 */
[----:B------:R-:W-:Y:S01]  /*8d50*/  FADD.FTZ R3, -R6, R3 ;  /* 0x0000000306037221 */ /* 0x000fe20000010100 */
[----:B------:R-:W-:Y:S01]  /*8d60*/  MUFU.EX2 R118, R118 ;  /* 0x0000007600767308 */ /* 0x000fe20000000800 */
[--C-:B------:R-:W-:Y:S02]  /*8d70*/  FFMA.FTZ R129, R8, c[0x0][0x2d0], -R149.reuse ;  /* 0x0000b40008817a23 */ /* 0x100fe40000010895 */
[--C-:B------:R-:W-:Y:S01]  /*8d80*/  FFMA.FTZ R136, R42, c[0x0][0x2d0], -R149.reuse ;  /* 0x0000b4002a887a23 */ /* 0x100fe20000010895 */
[----:B-1----:R-:W-:Y:S01]  /*8d90*/  FMNMX.FTZ R5, R7, R4, !PT ;  /* 0x0000000407057209 */ /* 0x002fe20007810000 */
[--C-:B------:R-:W-:Y:S02]  /*8da0*/  FFMA.FTZ R137, R40, c[0x0][0x2d0], -R149.reuse ;  /* 0x0000b40028897a23 */ /* 0x100fe40000010895 */
[--C-:B------:R-:W-:Y:S02]  /*8db0*/  FFMA.FTZ R138, R50, c[0x0][0x2d0], -R149.reuse ;  /* 0x0000b400328a7a23 */ /* 0x100fe40000010895 */
[----:B------:R-:W1:Y:S01]  /*8dc0*/  SHFL.BFLY PT, R4, R5, 0x1, 0x1f ;  /* 0x0c201f0005047f89 */ /* 0x000e6200000e0000 */
        /* <DEDUP_REMOVED lines=10> */
[--C-:B------:R-:W-:Y:S03]  /*8e70*/  FFMA.FTZ R142, R142, c[0x0][0x2d0], -R149.reuse ;  /* 0x0000b4008e8e7a23 */ /* 0x100fe60000010895 */
[----:B------:R-:W3:Y:S01]  /*8e80*/  MUFU.EX2 R129, R129 ;  /* 0x0000008100817308 */ /* 0x000ee20000000800 */
[----:B-1----:R-:W-:Y:S01]  /*8e90*/  FMNMX.FTZ R116, R5, R4, !PT ;  /* 0x0000000405747209 */ /* 0x002fe20007810000 */
[----:B------:R-:W-:Y:S03]  /*8ea0*/  FMUL.FTZ R4, R3, c[0x0][0x2d0] ;  /* 0x0000b40003047a20 */ /* 0x000fe60000410000 */
[C---:B------:R-:W-:Y:S01]  /*8eb0*/  FSETP.NEU.FTZ.AND P0, PT, R116.reuse, -INF , PT ;  /* 0xff8000007400780b */ /* 0x040fe20003f1d000 */
[C---:B------:R-:W-:Y:S04]  /*8ec0*/  FMUL.FTZ R134, R116.reuse, c[0x0][0x2d0] ;  /* 0x0000b40074867a20 */ /* 0x040fe80000410000 */
[----:B------:R-:W1:Y:S01]  /*8ed0*/  MUFU.EX2 R3, R4 ;  /* 0x0000000400037308 */ /* 0x000e620000000800 */
[----:B------:R-:W-:Y:S02]  /*8ee0*/  FSEL R5, R116, RZ, P0 ;  /* 0x000000ff74057208 */ /* 0x000fe40000000000 */
[----:B------:R-:W-:Y:S02]  /*8ef0*/  FSEL R134, R134, RZ, P0 ;  /* 0x000000ff86867208 */ /* 0x000fe40000000000 */
[----:B--2---:R-:W-:Y:S01]  /*8f00*/  F2FP.PACK_AB R124, R119, R128 ;  /* 0x00000080777c723e */ /* 0x004fe200000000ff */
[----:B------:R-:W-:Y:S01]  /*8f10*/  FADD.FTZ R5, -R5, R2 ;  /* 0x0000000205057221 */ /* 0x000fe20000010100 */
[----:B------:R-:W-:Y:S01]  /*8f20*/  ISETP.GT.AND P0, PT, R238, UR4, PT ;  /* 0x00000004ee007c0c */ /* 0x000fe2000bf04270 */
[--C-:B------:R-:W-:Y:S02]  /*8f30*/  FFMA.FTZ R133, R15, c[0x0][0x2d0], -R134.reuse ;  /* 0x0000b4000f857a23 */ /* 0x100fe40000010886 */
[--C-:B------:R-:W-:Y:S01]  /*8f40*/  FFMA.FTZ R132, R13, c[0x0][0x2d0], -R134.reuse ;  /* 0x0000b4000d847a23 */ /* 0x100fe20000010886 */
[----:B------:R-:W-:Y:S01]  /*8f50*/  MUFU.EX2 R170, R170 ;  /* 0x000000aa00aa7308 */ /* 0x000fe20000000800 */
[----:B------:R-:W2:Y:S01]  /*8f60*/  LDSM.16.MT88.4 R12, [R212+0x100] ;  /* 0x00010000d40c783b */ /* 0x000ea20000004200 */
[--C-:B------:R-:W-:Y:S01]  /*8f70*/  FFMA.FTZ R131, R11, c[0x0][0x2d0], -R134.reuse ;  /* 0x0000b4000b837a23 */ /* 0x100fe20000010886 */
[----:B---3--:R-:W-:Y:S01]  /*8f80*/  F2FP.PACK_AB R126, R129, R118 ;  /* 0x00000076817e723e */ /* 0x008fe200000000ff */
[--C-:B------:R-:W-:Y:S02]  /*8f90*/  FFMA.FTZ R130, R9, c[0x0][0x2d0], -R134.reuse ;  /* 0x0000b40009827a23 */ /* 0x100fe40000010886 */
[----:B------:R-:W-:Y:S02]  /*8fa0*/  FMUL.FTZ R2, R5, c[0x0][0x2d0] ;  /* 0x0000b40005027a20 */ /* 0x000fe40000410000 */
[--C-:B------:R-:W-:Y:S02]  /*8fb0*/  FFMA.FTZ R161, R161, c[0x0][0x2d0], -R134.reuse ;  /* 0x0000b400a1a17a23 */ /* 0x100fe40000010886 */
[----:B------:R-:W-:Y:S01]  /*8fc0*/  MUFU.EX2 R133, R133 ;  /* 0x0000008500857308 */ /* 0x000fe20000000800 */
[--C-:B------:R-:W-:Y:S02]  /*8fd0*/  FFMA.FTZ R157, R157, c[0x0][0x2d0], -R134.reuse ;  /* 0x0000b4009d9d7a23 */ /* 0x100fe40000010886 */
[C---:B-1----:R-:W-:Y:S02]  /*8fe0*/  FMUL.FTZ R4, R3.reuse, R112 ;  /* 0x0000007003047220 */ /* 0x042fe40000410000 */
[C---:B------:R-:W-:Y:S02]  /*8ff0*/  FMUL.FTZ R5, R3.reuse, R113 ;  /* 0x0000007103057220 */ /* 0x040fe40000410000 */
[C---:B------:R-:W-:Y:S02]  /*9000*/  FMUL.FTZ R8, R3.reuse, R108 ;  /* 0x0000006c03087220 */ /* 0x040fe40000410000 */
[C---:B------:R-:W-:Y:S01]  /*9010*/  FMUL.FTZ R9, R3.reuse, R109 ;  /* 0x0000006d03097220 */ /* 0x040fe20000410000 */
[----:B------:R-:W1:Y:S01]  /*9020*/  MUFU.EX2 R2, R2 ;  /* 0x0000000200027308 */ /* 0x000e620000000800 */
[C---:B------:R-:W-:Y:S02]  /*9030*/  FMUL.FTZ R16, R3.reuse, R100 ;  /* 0x0000006403107220 */ /* 0x040fe40000410000 */
[C---:B------:R-:W-:Y:S02]  /*9040*/  FMUL.FTZ R17, R3.reuse, R101 ;  /* 0x0000006503117220 */ /* 0x040fe40000410000 */
[C---:B------:R-:W-:Y:S02]  /*9050*/  FMUL.FTZ R24, R3.reuse, R92 ;  /* 0x0000005c03187220 */ /* 0x040fe40000410000 */
[C---:B------:R-:W-:Y:S02]  /*9060*/  FMUL.FTZ R25, R3.reuse, R93 ;  /* 0x0000005d03197220 */ /* 0x040fe40000410000 */
[C---:B------:R-:W-:Y:S01]  /*9070*/  FMUL.FTZ R32, R3.reuse, R84 ;  /* 0x0000005403207220 */ /* 0x040fe20000410000 */
[----:B------:R-:W3:Y:S01]  /*9080*/  MUFU.EX2 R132, R132 ;  /* 0x0000008400847308 */ /* 0x000ee20000000800 */
[C---:B------:R-:W-:Y:S02]  /*9090*/  FMUL.FTZ R33, R3.reuse, R85 ;  /* 0x0000005503217220 */ /* 0x040fe40000410000 */
[C---:B------:R-:W-:Y:S02]  /*90a0*/  FMUL.FTZ R40, R3.reuse, R76 ;  /* 0x0000004c03287220 */ /* 0x040fe40000410000 */
[C---:B------:R-:W-:Y:S02]  /*90b0*/  FMUL.FTZ R41, R3.reuse, R77 ;  /* 0x0000004d03297220 */ /* 0x040fe40000410000 */
[C---:B------:R-:W-:Y:S02]  /*90c0*/  FMUL.FTZ R48, R3.reuse, R68 ;  /* 0x0000004403307220 */ /* 0x040fe40000410000 */
[C---:B------:R-:W-:Y:S01]  /*90d0*/  FMUL.FTZ R49, R3.reuse, R69 ;  /* 0x0000004503317220 */ /* 0x040fe20000410000 */
[----:B------:R-:W-:Y:S01]  /*90e0*/  MUFU.EX2 R131, R131 ;  /* 0x0000008300837308 */ /* 0x000fe20000000800 */
[C---:B------:R-:W-:Y:S02]  /*90f0*/  FMUL.FTZ R52, R3.reuse, R52 ;  /* 0x0000003403347220 */ /* 0x040fe40000410000 */
[C---:B------:R-:W-:Y:S02]  /*9100*/  FMUL.FTZ R53, R3.reuse, R53 ;  /* 0x0000003503357220 */ /* 0x040fe40000410000 */
[C---:B-1----:R-:W-:Y:S02]  /*9110*/  FMUL.FTZ R6, R2.reuse, R114 ;  /* 0x0000007202067220 */ /* 0x042fe40000410000 */
[C---:B------:R-:W-:Y:S02]  /*9120*/  FMUL.FTZ R7, R2.reuse, R115 ;  /* 0x0000007302077220 */ /* 0x040fe40000410000 */
[C---:B------:R-:W-:Y:S01]  /*9130*/  FMUL.FTZ R10, R2.reuse, R110 ;  /* 0x0000006e020a7220 */ /* 0x040fe20000410000 */
[----:B------:R-:W1:Y:S01]  /*9140*/  MUFU.EX2 R130, R130 ;  /* 0x0000008200827308 */ /* 0x000e620000000800 */
[C---:B------:R-:W-:Y:S02]  /*9150*/  FMUL.FTZ R11, R2.reuse, R111 ;  /* 0x0000006f020b7220 */ /* 0x040fe40000410000 */
[----:B------:R-:W-:Y:S01]  /*9160*/  FMUL.FTZ R18, R2, R102 ;  /* 0x0000006602127220 */ /* 0x000fe20000410000 */
[----:B---3--:R-:W-:Y:S01]  /*9170*/  F2FP.PACK_AB R125, R132, R133 ;  /* 0x00000085847d723e */ /* 0x008fe200000000ff */
[C---:B------:R-:W-:Y:S01]  /*9180*/  FMUL.FTZ R19, R2.reuse, R103 ;  /* 0x0000006702137220 */ /* 0x040fe20000410000 */
[----:B------:R-:W-:Y:S01]  /*9190*/  LDSM.16.MT88.4 R108, [R212+0x2900] ;  /* 0x00290000d46c783b */ /* 0x000fe20000004200 */
[C---:B------:R-:W-:Y:S02]  /*91a0*/  FMUL.FTZ R26, R2.reuse, R94 ;  /* 0x0000005e021a7220 */ /* 0x040fe40000410000 */
[C---:B------:R-:W-:Y:S01]  /*91b0*/  FMUL.FTZ R27, R2.reuse, R95 ;  /* 0x0000005f021b7220 */ /* 0x040fe20000410000 */
[----:B------:R-:W-:Y:S01]  /*91c0*/  MUFU.EX2 R164, R164 ;  /* 0x000000a400a47308 */ /* 0x000fe20000000800 */
[C---:B------:R-:W-:Y:S02]  /*91d0*/  FMUL.FTZ R34, R2.reuse, R86 ;  /* 0x0000005602227220 */ /* 0x040fe40000410000 */
[C---:B------:R-:W-:Y:S01]  /*91e0*/  FMUL.FTZ R35, R2.reuse, R87 ;  /* 0x0000005702237220 */ /* 0x040fe20000410000 */
[----:B------:R-:W-:Y:S01]  /*91f0*/  LDSM.16.MT88.4 R92, [R208+0x4900] ;  /* 0x00490000d05c783b */ /* 0x000fe20000004200 */
[C---:B------:R-:W-:Y:S02]  /*9200*/  FMUL.FTZ R42, R2.reuse, R78 ;  /* 0x0000004e022a7220 */ /* 0x040fe40000410000 */
[C---:B------:R-:W-:Y:S02]  /*9210*/  FMUL.FTZ R43, R2.reuse, R79 ;  /* 0x0000004f022b7220 */ /* 0x040fe40000410000 */
[C---:B------:R-:W-:Y:S01]  /*9220*/  FMUL.FTZ R50, R2.reuse, R70 ;  /* 0x0000004602327220 */ /* 0x040fe20000410000 */
[----:B------:R-:W-:Y:S01]  /*9230*/  MUFU.EX2 R161, R161 ;  /* 0x000000a100a17308 */ /* 0x000fe20000000800 */
[C---:B------:R-:W-:Y:S01]  /*9240*/  FMUL.FTZ R51, R2.reuse, R71 ;  /* 0x0000004702337220 */ /* 0x040fe20000410000 */
[----:B------:R-:W3:Y:S01]  /*9250*/  LDSM.16.MT88.4 R84, [R210+0x3100] ;  /* 0x00310000d254783b */ /* 0x000ee20000004200 */
[----:B------:R-:W-:Y:S01]  /*9260*/  FMUL.FTZ R54, R2, R54 ;  /* 0x0000003602367220 */ /* 0x000fe20000410000 */
[----:B-1----:R-:W-:Y:S01]  /*9270*/  F2FP.PACK_AB R127, R130, R131 ;  /* 0x00000083827f723e */ /* 0x002fe200000000ff */
[C---:B------:R-:W-:Y:S02]  /*9280*/  FMUL.FTZ R55, R2.reuse, R55 ;  /* 0x0000003702377220 */ /* 0x040fe40000410000 */
[C---:B------:R-:W-:Y:S02]  /*9290*/  FMUL.FTZ R56, R3.reuse, R56 ;  /* 0x0000003803387220 */ /* 0x040fe40000410000 */
[C---:B------:R-:W-:Y:S01]  /*92a0*/  FMUL.FTZ R57, R3.reuse, R57 ;  /* 0x0000003903397220 */ /* 0x040fe20000410000 */
[----:B------:R-:W1:Y:S01]  /*92b0*/  LDSM.16.MT88.4 R76, [R209+0x3100] ;  /* 0x00310000d14c783b */ /* 0x000e620000004200 */
[C---:B--2---:R-:W-:Y:S01]  /*92c0*/  HMMA.16816.F32 R4, R124.reuse, R12, R4 ;  /* 0x0000000c7c04723c */ /* 0x044fe20000001804 */
[----:B------:R-:W-:Y:S04]  /*92d0*/  MUFU.EX2 R157, R157 ;  /* 0x0000009d009d7308 */ /* 0x000fe80000000800 */
[C---:B------:R-:W-:Y:S02]  /*92e0*/  FMUL.FTZ R58, R2.reuse, R58 ;  /* 0x0000003a023a7220 */ /* 0x040fe40000410000 */
[----:B------:R-:W2:Y:S01]  /*92f0*/  LDSM.16.MT88.4 R68, [R208+0x3100] ;  /* 0x00310000d044783b */ /* 0x000ea20000004200 */
[C---:B------:R-:W-:Y:S03]  /*9300*/  HMMA.16816.F32 R8, R124.reuse, R14, R8 ;  /* 0x0000000e7c08723c */ /* 0x040fe60000001808 */
[----:B------:R-:W-:Y:S01]  /*9310*/  MUFU.EX2 R136, R136 ;  /* 0x0000008800887308 */ /* 0x000fe20000000800 */
[C---:B------:R-:W-:Y:S02]  /*9320*/  FMUL.FTZ R12, R3.reuse, R104 ;  /* 0x00000068030c7220 */ /* 0x040fe40000410000 */
[C---:B------:R-:W-:Y:S01]  /*9330*/  FMUL.FTZ R13, R3.reuse, R105 ;  /* 0x00000069030d7220 */ /* 0x040fe20000410000 */
[----:B------:R-:W-:Y:S01]  /*9340*/  LDSM.16.MT88.4 R100, [R210+0x2900] ;  /* 0x00290000d264783b */ /* 0x000fe20000004200 */
[C---:B------:R-:W-:Y:S04]  /*9350*/  FMUL.FTZ R14, R2.reuse, R106 ;  /* 0x0000006a020e7220 */ /* 0x040fe80000410000 */
[C---:B------:R-:W-:Y:S01]  /*9360*/  FMUL.FTZ R15, R2.reuse, R107 ;  /* 0x0000006b020f7220 */ /* 0x040fe20000410000 */
[----:B------:R-:W4:Y:S01]  /*9370*/  MUFU.EX2 R137, R137 ;  /* 0x0000008900897308 */ /* 0x000f220000000800 */
[C---:B------:R-:W-:Y:S02]  /*9380*/  FMUL.FTZ R59, R2.reuse, R59 ;  /* 0x0000003b023b7220 */ /* 0x040fe40000410000 */
[C---:B------:R-:W-:Y:S02]  /*9390*/  FMUL.FTZ R60, R3.reuse, R60 ;  /* 0x0000003c033c7220 */ /* 0x040fe40000410000 */
[C---:B------:R-:W-:Y:S01]  /*93a0*/  FMUL.FTZ R61, R3.reuse, R61 ;  /* 0x0000003d033d7220 */ /* 0x040fe20000410000 */
[C---:B------:R-:W-:Y:S03]  /*93b0*/  HMMA.16816.F32 R12, R124.reuse, R20, R12 ;  /* 0x000000147c0c723c */ /* 0x040fe6000000180c */
[C---:B------:R-:W-:Y:S01]  /*93c0*/  FMUL.FTZ R62, R2.reuse, R62 ;  /* 0x0000003e023e7220 */ /* 0x040fe20000410000 */
[----:B------:R-:W-:Y:S01]  /*93d0*/  MUFU.EX2 R138, R138 ;  /* 0x0000008a008a7308 */ /* 0x000fe20000000800 */
[C---:B------:R-:W-:Y:S02]  /*93e0*/  FMUL.FTZ R63, R2.reuse, R63 ;  /* 0x0000003f023f7220 */ /* 0x040fe40000410000 */
[C---:B------:R-:W-:Y:S01]  /*93f0*/  FMUL.FTZ R20, R3.reuse, R96 ;  /* 0x0000006003147220 */ /* 0x040fe20000410000 */
[C---:B------:R-:W-:Y:S04]  /*9400*/  HMMA.16816.F32 R16, R124.reuse, R22, R16 ;  /* 0x000000167c10723c */ /* 0x040fe80000001810 */
[C---:B------:R-:W-:Y:S02]  /*9410*/  FMUL.FTZ R21, R3.reuse, R97 ;  /* 0x0000006103157220 */ /* 0x040fe40000410000 */
[----:B------:R-:W-:Y:S01]  /*9420*/  MUFU.EX2 R141, R141 ;  /* 0x0000008d008d7308 */ /* 0x000fe20000000800 */
[C---:B------:R-:W-:Y:S02]  /*9430*/  FMUL.FTZ R22, R2.reuse, R98 ;  /* 0x0000006202167220 */ /* 0x040fe40000410000 */
[C---:B------:R-:W-:Y:S03]  /*9440*/  FMUL.FTZ R23, R2.reuse, R99 ;  /* 0x0000006302177220 */ /* 0x040fe60000410000 */
[C---:B------:R-:W-:Y:S02]  /*9450*/  FMUL.FTZ R64, R3.reuse, R64 ;  /* 0x0000004003407220 */ /* 0x040fe40000410000 */
[C---:B------:R-:W-:Y:S02]  /*9460*/  FMUL.FTZ R65, R3.reuse, R65 ;  /* 0x0000004103417220 */ /* 0x040fe40000410000 */
[C---:B------:R-:W-:Y:S01]  /*9470*/  HMMA.16816.F32 R20, R124.reuse, R28, R20 ;  /* 0x0000001c7c14723c */ /* 0x040fe20000001814 */
[----:B------:R-:W-:Y:S02]  /*9480*/  MUFU.EX2 R156, R156 ;  /* 0x0000009c009c7308 */ /* 0x000fe40000000800 */
[C---:B------:R-:W-:Y:S02]  /*9490*/  FMUL.FTZ R66, R2.reuse, R66 ;  /* 0x0000004202427220 */ /* 0x040fe40000410000 */
[C---:B------:R-:W-:Y:S02]  /*94a0*/  FMUL.FTZ R67, R2.reuse, R67 ;  /* 0x0000004302437220 */ /* 0x040fe40000410000 */
[C---:B------:R-:W-:Y:S01]  /*94b0*/  FMUL.FTZ R28, R3.reuse, R88 ;  /* 0x00000058031c7220 */ /* 0x040fe20000410000 */
[C---:B------:R-:W-:Y:S03]  /*94c0*/  HMMA.16816.F32 R24, R124.reuse, R30, R24 ;  /* 0x0000001e7c18723c */ /* 0x040fe60000001818 */
[----:B------:R-:W-:Y:S01]  /*94d0*/  MUFU.EX2 R158, R158 ;  /* 0x0000009e009e7308 */ /* 0x000fe20000000800 */
[----:B------:R-:W-:Y:S02]  /*94e0*/  FMUL.FTZ R29, R3, R89 ;  /* 0x00000059031d7220 */ /* 0x000fe40000410000 */
[--C-:B------:R-:W-:Y:S02]  /*94f0*/  FFMA.FTZ R148, R163, c[0x0][0x2d0], -R134.reuse ;  /* 0x0000b400a3947a23 */ /* 0x100fe40000010886 */
[C---:B------:R-:W-:Y:S04]  /*9500*/  FMUL.FTZ R30, R2.reuse, R90 ;  /* 0x0000005a021e7220 */ /* 0x040fe80000410000 */
[----:B------:R-:W-:Y:S01]  /*9510*/  FMUL.FTZ R31, R2, R91 ;  /* 0x0000005b021f7220 */ /* 0x000fe20000410000 */
[----:B------:R-:W-:Y:S01]  /*9520*/  MUFU.EX2 R148, R148 ;  /* 0x0000009400947308 */ /* 0x000fe20000000800 */
[----:B------:R-:W-:Y:S01]  /*9530*/  LDSM.16.MT88.4 R88, [R212+0x3900] ;  /* 0x00390000d458783b */ /* 0x000fe20000004200 */
[--C-:B------:R-:W-:Y:S02]  /*9540*/  FFMA.FTZ R151, R151, c[0x0][0x2d0], -R134.reuse ;  /* 0x0000b40097977a23 */ /* 0x100fe40000010886 */
[--C-:B------:R-:W-:Y:S02]  /*9550*/  FFMA.FTZ R153, R153, c[0x0][0x2d0], -R134.reuse ;  /* 0x0000b40099997a23 */ /* 0x100fe40000010886 */
[C---:B------:R-:W-:Y:S03]  /*9560*/  HMMA.16816.F32 R28, R124.reuse, R36, R28 ;  /* 0x000000247c1c723c */ /* 0x040fe6000000181c */
[--C-:B------:R-:W-:Y:S01]  /*9570*/  FFMA.FTZ R154, R159, c[0x0][0x2d0], -R134.reuse ;  /* 0x0000b4009f9a7a23 */ /* 0x100fe20000010886 */
[----:B------:R-:W5:Y:S01]  /*9580*/  MUFU.EX2 R151, R151 ;  /* 0x0000009700977308 */ /* 0x000f620000000800 */
[--C-:B------:R-:W-:Y:S02]  /*9590*/  FFMA.FTZ R159, R166, c[0x0][0x2d0], -R149.reuse ;  /* 0x0000b400a69f7a23 */ /* 0x100fe40000010895 */
[C---:B------:R-:W-:Y:S01]  /*95a0*/  FMUL.FTZ R36, R3.reuse, R80 ;  /* 0x0000005003247220 */ /* 0x040fe20000410000 */
[C---:B------:R-:W-:Y:S04]  /*95b0*/  HMMA.16816.F32 R32, R124.reuse, R38, R32 ;  /* 0x000000267c20723c */ /* 0x040fe80000001820 */
[----:B------:R-:W-:Y:S02]  /*95c0*/  FMUL.FTZ R37, R3, R81 ;  /* 0x0000005103257220 */ /* 0x000fe40000410000 */
        /* <DEDUP_REMOVED lines=8> */
[--C-:B------:R-:W-:Y:S02]  /*9650*/  FFMA.FTZ R167, R167, c[0x0][0x2d0], -R134.reuse ;  /* 0x0000b400a7a77a23 */ /* 0x100fe40000010886 */
[--C-:B------:R-:W-:Y:S02]  /*9660*/  FFMA.FTZ R166, R171, c[0x0][0x2d0], -R134.reuse ;  /* 0x0000b400aba67a23 */ /* 0x100fe40000010886 */
[C---:B------:R-:W-:Y:S01]  /*9670*/  FMUL.FTZ R44, R3.reuse, R72 ;  /* 0x00000048032c7220 */ /* 0x040fe20000410000 */
[C---:B------:R-:W-:Y:S03]  /*9680*/  HMMA.16816.F32 R40, R124.reuse, R46, R40 ;  /* 0x0000002e7c28723c */ /* 0x040fe60000001828 */
[----:B------:R-:W1:Y:S01]  /*9690*/  MUFU.EX2 R159, R159 ;  /* 0x0000009f009f7308 */ /* 0x000e620000000800 */
[----:B------:R-:W-:Y:S02]  /*96a0*/  FMUL.FTZ R45, R3, R73 ;  /* 0x00000049032d7220 */ /* 0x000fe40000410000 */
[--C-:B------:R-:W-:Y:S02]  /*96b0*/  FFMA.FTZ R169, R169, c[0x0][0x2d0], -R134.reuse ;  /* 0x0000b400a9a97a23 */ /* 0x100fe40000010886 */
[C---:B------:R-:W-:Y:S04]  /*96c0*/  FMUL.FTZ R46, R2.reuse, R74 ;  /* 0x0000004a022e7220 */ /* 0x040fe80000410000 */
[----:B------:R-:W-:Y:S01]  /*96d0*/  FMUL.FTZ R47, R2, R75 ;  /* 0x0000004b022f7220 */ /* 0x000fe20000410000 */
[----:B------:R-:W2:Y:S01]  /*96e0*/  MUFU.EX2 R163, R163 ;  /* 0x000000a300a37308 */ /* 0x000ea20000000800 */
[----:B------:R-:W4:Y:S01]  /*96f0*/  LDSM.16.MT88.4 R72, [R212+0x900] ;  /* 0x00090000d448783b */ /* 0x000f220000004200 */
[--C-:B------:R-:W-:Y:S02]  /*9700*/  FFMA.FTZ R171, R246, c[0x0][0x2d0], -R149.reuse ;  /* 0x0000b400f6ab7a23 */ /* 0x100fe40000010895 */
[--C-:B------:R-:W-:Y:S02]  /*9710*/  FFMA.FTZ R237, R244, c[0x0][0x2d0], -R149.reuse ;  /* 0x0000b400f4ed7a23 */ /* 0x100fe40000010895 */
[C---:B---3--:R-:W-:Y:S03]  /*9720*/  HMMA.16816.F32 R44, R124.reuse, R84, R44 ;  /* 0x000000547c2c723c */ /* 0x048fe6000000182c */
[--C-:B------:R-:W-:Y:S01]  /*9730*/  FFMA.FTZ R241, R241, c[0x0][0x2d0], -R134.reuse ;  /* 0x0000b400f1f17a23 */ /* 0x100fe20000010886 */
[----:B------:R-:W-:Y:S01]  /*9740*/  MUFU.EX2 R160, R160 ;  /* 0x000000a000a07308 */ /* 0x000fe20000000800 */
[--C-:B------:R-:W-:Y:S02]  /*9750*/  FFMA.FTZ R244, R245, c[0x0][0x2d0], -R134.reuse ;  /* 0x0000b400f5f47a23 */ /* 0x100fe40000010886 */
[--C-:B------:R-:W-:Y:S01]  /*9760*/  FFMA.FTZ R245, R162, c[0x0][0x2d0], -R149.reuse ;  /* 0x0000b400a2f57a23 */ /* 0x100fe20000010895 */
[C---:B------:R-:W-:Y:S01]  /*9770*/  HMMA.16816.F32 R48, R124.reuse, R86, R48 ;  /* 0x000000567c30723c */ /* 0x040fe20000001830 */
[----:B------:R-:W-:Y:S03]  /*9780*/  LDSM.16.MT88.4 R84, [R208+0x900] ;  /* 0x00090000d054783b */ /* 0x000fe60000004200 */
[--C-:B------:R-:W-:Y:S02]  /*9790*/  FFMA.FTZ R162, R165, c[0x0][0x2d0], -R134.reuse ;  /* 0x0000b400a5a27a23 */ /* 0x100fe40000010886 */
[----:B------:R-:W-:Y:S01]  /*97a0*/  MUFU.EX2 R245, R245 ;  /* 0x000000f500f57308 */ /* 0x000fe20000000800 */
[--C-:B------:R-:W-:Y:S01]  /*97b0*/  FFMA.FTZ R243, R243, c[0x0][0x2d0], -R134.reuse ;  /* 0x0000b400f3f37a23 */ /* 0x100fe20000010886 */
[C---:B-1----:R-:W-:Y:S04]  /*97c0*/  HMMA.16816.F32 R52, R124.reuse, R76, R52 ;  /* 0x0000004c7c34723c */ /* 0x042fe80000001834 */
[--C-:B------:R-:W-:Y:S02]  /*97d0*/  FFMA.FTZ R246, R239, c[0x0][0x2d0], -R134.reuse ;  /* 0x0000b400eff67a23 */ /* 0x100fe40000010886 */
[--C-:B------:R-:W-:Y:S02]  /*97e0*/  FFMA.FTZ R239, R168, c[0x0][0x2d0], -R149.reuse ;  /* 0x0000b400a8ef7a23 */ /* 0x100fe40000010895 */
[C---:B------:R-:W-:Y:S01]  /*97f0*/  HMMA.16816.F32 R56, R124.reuse, R78, R56 ;  /* 0x0000004e7c38723c */ /* 0x040fe20000001838 */
[----:B------:R-:W1:Y:S01]  /*9800*/  LDSM.16.MT88.4 R76, [R210+0x900] ;  /* 0x00090000d24c783b */ /* 0x000e620000004200 */
[----:B------:R-:W-:Y:S02]  /*9810*/  MUFU.EX2 R162, R162 ;  /* 0x000000a200a27308 */ /* 0x000fe40000000800 */
[--C-:B------:R-:W-:Y:S02]  /*9820*/  FFMA.FTZ R168, R155, c[0x0][0x2d0], -R134.reuse ;  /* 0x0000b4009ba87a23 */ /* 0x100fe40000010886 */
[--C-:B------:R-:W-:Y:S02]  /*9830*/  FFMA.FTZ R155, R150, c[0x0][0x2d0], -R149.reuse ;  /* 0x0000b400969b7a23 */ /* 0x100fe40000010895 */
[C---:B--2---:R-:W-:Y:S04]  /*9840*/  HMMA.16816.F32 R60, R124.reuse, R68, R60 ;  /* 0x000000447c3c723c */ /* 0x044fe8000000183c */
[----:B------:R-:W-:Y:S01]  /*9850*/  MUFU.EX2 R239, R239 ;  /* 0x000000ef00ef7308 */ /* 0x000fe20000000800 */
[----:B------:R-:W-:Y:S02]  /*9860*/  FFMA.FTZ R149, R140, c[0x0][0x2d0], -R149 ;  /* 0x0000b4008c957a23 */ /* 0x000fe40000010895 */
[----:B----4-:R-:W-:Y:S01]  /*9870*/  F2FP.PACK_AB R68, R137, R136 ;  /* 0x000000888944723e */ /* 0x010fe200000000ff */
[----:B------:R-:W-:Y:S04]  /*9880*/  HMMA.16816.F32 R64, R124, R70, R64 ;  /* 0x000000467c40723c */ /* 0x000fe80000001840 */
[----:B-----5:R-:W-:Y:S01]  /*9890*/  F2FP.PACK_AB R69, R151, R148 ;  /* 0x000000949745723e */ /* 0x020fe200000000ff */
[--C-:B------:R-:W-:Y:S01]  /*98a0*/  FFMA.FTZ R140, R143, c[0x0][0x2d0], -R134.reuse ;  /* 0x0000b4008f8c7a23 */ /* 0x100fe20000010886 */
[----:B------:R-:W-:Y:S01]  /*98b0*/  MUFU.EX2 R168, R168 ;  /* 0x000000a800a87308 */ /* 0x000fe20000000800 */
[----:B------:R-:W-:Y:S01]  /*98c0*/  F2FP.PACK_AB R70, R141, R138 ;  /* 0x0000008a8d46723e */ /* 0x000fe200000000ff */
[--C-:B------:R-:W-:Y:S01]  /*98d0*/  FFMA.FTZ R139, R139, c[0x0][0x2d0], -R134.reuse ;  /* 0x0000b4008b8b7a23 */ /* 0x100fe20000010886 */
[----:B------:R-:W-:Y:S03]  /*98e0*/  F2FP.PACK_AB R71, R154, R153 ;  /* 0x000000999a47723e */ /* 0x000fe600000000ff */
[--C-:B------:R-:W-:Y:S02]  /*98f0*/  FFMA.FTZ R135, R135, c[0x0][0x2d0], -R134.reuse ;  /* 0x0000b40087877a23 */ /* 0x100fe40000010886 */
[----:B------:R-:W-:Y:S02]  /*9900*/  FFMA.FTZ R134, R117, c[0x0][0x2d0], -R134 ;  /* 0x0000b40075867a23 */ /* 0x000fe40000010886 */
[C---:B------:R-:W-:Y:S01]  /*9910*/  HMMA.16816.F32 R4, R68.reuse, R72, R4 ;  /* 0x000000484404723c */ /* 0x040fe20000001804 */
[----:B------:R-:W2:Y:S04]  /*9920*/  MUFU.EX2 R167, R167 ;  /* 0x000000a700a77308 */ /* 0x000ea80000000800 */
[----:B------:R-:W-:Y:S02]  /*9930*/  FFMA.FTZ R128, R3, R228, R128 ;  /* 0x000000e403807223 */ /* 0x000fe40000010080 */
[----:B------:R-:W-:Y:S01]  /*9940*/  FFMA.FTZ R133, R2, R227, R133 ;  /* 0x000000e302857223 */ /* 0x000fe20000010085 */
[C---:B------:R-:W-:Y:S01]  /*9950*/  HMMA.16816.F32 R8, R68.reuse, R74, R8 ;  /* 0x0000004a4408723c */ /* 0x040fe20000001808 */
[----:B------:R-:W3:Y:S02]  /*9960*/  LDSM.16.MT88.4 R72, [R210+0x3900] ;  /* 0x00390000d248783b */ /* 0x000ee40000004200 */
[----:B------:R-:W-:Y:S01]  /*9970*/  MUFU.EX2 R166, R166 ;  /* 0x000000a600a67308 */ /* 0x000fe20000000800 */
[----:B------:R-:W-:Y:S02]  /*9980*/  FADD.FTZ R119, R119, R128 ;  /* 0x0000008077777221 */ /* 0x000fe40000010000 */
[----:B------:R-:W-:Y:S02]  /*9990*/  FADD.FTZ R132, R132, R133 ;  /* 0x0000008584847221 */ /* 0x000fe40000010000 */
[C---:B-1----:R-:W-:Y:S04]  /*99a0*/  HMMA.16816.F32 R12, R68.reuse, R76, R12 ;  /* 0x0000004c440c723c */ /* 0x042fe8000000180c */
[----:B------:R-:W-:Y:S01]  /*99b0*/  FADD.FTZ R118, R118, R119 ;  /* 0x0000007776767221 */ /* 0x000fe20000010000 */
[----:B------:R-:W1:Y:S01]  /*99c0*/  MUFU.EX2 R169, R169 ;  /* 0x000000a900a97308 */ /* 0x000e620000000800 */
[----:B------:R-:W-:Y:S02]  /*99d0*/  FADD.FTZ R3, R131, R132 ;  /* 0x0000008483037221 */ /* 0x000fe40000010000 */
[C---:B------:R-:W-:Y:S01]  /*99e0*/  HMMA.16816.F32 R16, R68.reuse, R78, R16 ;  /* 0x0000004e4410723c */ /* 0x040fe20000001810 */
[----:B------:R-:W4:Y:S03]  /*99f0*/  LDSM.16.MT88.4 R76, [R209+0x3900] ;  /* 0x00390000d14c783b */ /* 0x000f260000004200 */
[----:B------:R-:W-:Y:S02]  /*9a00*/  FADD.FTZ R129, R129, R118 ;  /* 0x0000007681817221 */ /* 0x000fe40000010000 */
[----:B------:R-:W-:Y:S01]  /*9a10*/  FADD.FTZ R3, R130, R3 ;  /* 0x0000000382037221 */ /* 0x000fe20000010000 */
[----:B------:R-:W-:Y:S01]  /*9a20*/  MUFU.EX2 R171, R171 ;  /* 0x000000ab00ab7308 */ /* 0x000fe20000000800 */
[C---:B------:R-:W-:Y:S04]  /*9a30*/  HMMA.16816.F32 R20, R68.reuse, R80, R20 ;  /* 0x000000504414723c */ /* 0x040fe80000001814 */
[----:B------:R-:W-:Y:S02]  /*9a40*/  FADD.FTZ R136, R136, R129 ;  /* 0x0000008188887221 */ /* 0x000fe40000010000 */
[----:B------:R-:W-:Y:S02]  /*9a50*/  FADD.FTZ R2, R148, R3 ;  /* 0x0000000394027221 */ /* 0x000fe40000010000 */
[C---:B------:R-:W-:Y:S01]  /*9a60*/  HMMA.16816.F32 R24, R68.reuse, R82, R24 ;  /* 0x000000524418723c */ /* 0x040fe20000001818 */
[----:B------:R-:W5:Y:S01]  /*9a70*/  LDSM.16.MT88.4 R80, [R208+0x3900] ;  /* 0x00390000d050783b */ /* 0x000f620000004200 */
[----:B------:R-:W-:Y:S02]  /*9a80*/  MUFU.EX2 R240, R240 ;  /* 0x000000f000f07308 */ /* 0x000fe40000000800 */
[----:B------:R-:W-:Y:S02]  /*9a90*/  FADD.FTZ R137, R137, R136 ;  /* 0x0000008889897221 */ /* 0x000fe40000010000 */
[----:B------:R-:W-:Y:S02]  /*9aa0*/  FADD.FTZ R2, R151, R2 ;  /* 0x0000000297027221 */ /* 0x000fe40000010000 */
[C---:B------:R-:W-:Y:S04]  /*9ab0*/  HMMA.16816.F32 R28, R68.reuse, R84, R28 ;  /* 0x00000054441c723c */ /* 0x040fe8000000181c */
[----:B------:R-:W-:Y:S01]  /*9ac0*/  MUFU.EX2 R237, R237 ;  /* 0x000000ed00ed7308 */ /* 0x000fe20000000800 */
[----:B------:R-:W-:Y:S02]  /*9ad0*/  FADD.FTZ R138, R138, R137 ;  /* 0x000000898a8a7221 */ /* 0x000fe40000010000 */
[----:B------:R-:W-:Y:S01]  /*9ae0*/  FADD.FTZ R3, R153, R2 ;  /* 0x0000000299037221 */ /* 0x000fe20000010000 */
[C---:B------:R-:W-:Y:S01]  /*9af0*/  HMMA.16816.F32 R32, R68.reuse, R86, R32 ;  /* 0x000000564420723c */ /* 0x040fe20000001820 */
[----:B------:R-:W-:Y:S03]  /*9b00*/  LDSM.16.MT88.4 R84, [R210+0x1100] ;  /* 0x00110000d254783b */ /* 0x000fe60000004200 */
[----:B------:R-:W-:Y:S02]  /*9b10*/  FADD.FTZ R138, R141, R138 ;  /* 0x0000008a8d8a7221 */ /* 0x000fe40000010000 */
[----:B------:R-:W-:Y:S01]  /*9b20*/  MUFU.EX2 R242, R242 ;  /* 0x000000f200f27308 */ /* 0x000fe20000000800 */
[----:B------:R-:W-:Y:S01]  /*9b30*/  FADD.FTZ R3, R154, R3 ;  /* 0x000000039a037221 */ /* 0x000fe20000010000 */
[C---:B------:R-:W-:Y:S08]  /*9b40*/  HMMA.16816.F32 R36, R68.reuse, R88, R36 ;  /* 0x000000584424723c */ /* 0x040ff00000001824 */
[C---:B------:R-:W-:Y:S01]  /*9b50*/  HMMA.16816.F32 R40, R68.reuse, R90, R40 ;  /* 0x0000005a4428723c */ /* 0x040fe20000001828 */
[----:B------:R-:W-:Y:S01]  /*9b60*/  LDSM.16.MT88.4 R88, [R208+0x4100] ;  /* 0x00410000d058783b */ /* 0x000fe20000004200 */
[----:B------:R-:W-:Y:S06]  /*9b70*/  MUFU.EX2 R241, R241 ;  /* 0x000000f100f17308 */ /* 0x000fec0000000800 */
[C---:B---3--:R-:W-:Y:S04]  /*9b80*/  HMMA.16816.F32 R44, R68.reuse, R72, R44 ;  /* 0x00000048442c723c */ /* 0x048fe8000000182c */
[----:B------:R-:W-:Y:S04]  /*9b90*/  MUFU.EX2 R244, R244 ;  /* 0x000000f400f47308 */ /* 0x000fe80000000800 */
[C---:B------:R-:W-:Y:S01]  /*9ba0*/  HMMA.16816.F32 R48, R68.reuse, R74, R48 ;  /* 0x0000004a4430723c */ /* 0x040fe20000001830 */
[----:B------:R-:W3:Y:S05]  /*9bb0*/  LDSM.16.MT88.4 R72, [R212+0x1100] ;  /* 0x00110000d448783b */ /* 0x000eea0000004200 */
[----:B------:R-:W-:Y:S02]  /*9bc0*/  MUFU.EX2 R243, R243 ;  /* 0x000000f300f37308 */ /* 0x000fe40000000800 */
[C---:B----4-:R-:W-:Y:S08]  /*9bd0*/  HMMA.16816.F32 R52, R68.reuse, R76, R52 ;  /* 0x0000004c4434723c */ /* 0x050ff00000001834 */
[C---:B------:R-:W-:Y:S01]  /*9be0*/  HMMA.16816.F32 R56, R68.reuse, R78, R56 ;  /* 0x0000004e4438723c */ /* 0x040fe20000001838 */
[----:B------:R-:W4:Y:S01]  /*9bf0*/  LDSM.16.MT88.4 R76, [R209+0x1100] ;  /* 0x00110000d14c783b */ /* 0x000f220000004200 */
[----:B------:R-:W-:Y:S06]  /*9c00*/  MUFU.EX2 R246, R246 ;  /* 0x000000f600f67308 */ /* 0x000fec0000000800 */
[C---:B-----5:R-:W-:Y:S04]  /*9c10*/  HMMA.16816.F32 R60, R68.reuse, R80, R60 ;  /* 0x00000050443c723c */ /* 0x060fe8000000183c */
[----:B------:R-:W-:Y:S04]  /*9c20*/  MUFU.EX2 R152, R152 ;  /* 0x0000009800987308 */ /* 0x000fe80000000800 */
[----:B------:R-:W-:Y:S01]  /*9c30*/  HMMA.16816.F32 R64, R68, R82, R64 ;  /* 0x000000524440723c */ /* 0x000fe20000001840 */
[----:B------:R-:W5:Y:S05]  /*9c40*/  LDSM.16.MT88.4 R80, [R208+0x1100] ;  /* 0x00110000d050783b */ /* 0x000f6a0000004200 */
[----:B------:R-:W4:Y:S01]  /*9c50*/  MUFU.EX2 R155, R155 ;  /* 0x0000009b009b7308 */ /* 0x000f220000000800 */
[----:B------:R-:W-:Y:S01]  /*9c60*/  F2FP.PACK_AB R68, R156, R159 ;  /* 0x0000009f9c44723e */ /* 0x000fe200000000ff */
[----:B------:R-:W-:Y:S01]  /*9c70*/  FADD.FTZ R159, R159, R138 ;  /* 0x0000008a9f9f7221 */ /* 0x000fe20000010000 */
[----:B------:R-:W-:Y:S03]  /*9c80*/  F2FP.PACK_AB R70, R163, R158 ;  /* 0x0000009ea346723e */ /* 0x000fe600000000ff */
[----:B--2---:R-:W-:Y:S01]  /*9c90*/  F2FP.PACK_AB R69, R167, R160 ;  /* 0x000000a0a745723e */ /* 0x004fe200000000ff */
[----:B------:R-:W-:Y:S01]  /*9ca0*/  FADD.FTZ R160, R160, R3 ;  /* 0x00000003a0a07221 */ /* 0x000fe20000010000 */
[----:B-1----:R-:W-:Y:S01]  /*9cb0*/  F2FP.PACK_AB R71, R169, R166 ;  /* 0x000000a6a947723e */ /* 0x002fe200000000ff */
[----:B------:R-:W-:Y:S01]  /*9cc0*/  FADD.FTZ R159, R156, R159 ;  /* 0x0000009f9c9f7221 */ /* 0x000fe20000010000 */
[----:B------:R-:W-:Y:S01]  /*9cd0*/  MUFU.EX2 R142, R142 ;  /* 0x0000008e008e7308 */ /* 0x000fe20000000800 */
[----:B------:R-:W-:Y:S02]  /*9ce0*/  FADD.FTZ R167, R167, R160 ;  /* 0x000000a0a7a77221 */ /* 0x000fe40000010000 */
[----:B------:R-:W-:Y:S02]  /*9cf0*/  FADD.FTZ R158, R158, R159 ;  /* 0x0000009f9e9e7221 */ /* 0x000fe40000010000 */
[C---:B---3--:R-:W-:Y:S03]  /*9d00*/  HMMA.16816.F32 R4, R68.reuse, R72, R4 ;  /* 0x000000484404723c */ /* 0x048fe60000001804 */
[----:B------:R-:W-:Y:S02]  /*9d10*/  FADD.FTZ R2, R166, R167 ;  /* 0x000000a7a6027221 */ /* 0x000fe40000010000 */
[----:B------:R-:W1:Y:S01]  /*9d20*/  MUFU.EX2 R149, R149 ;  /* 0x0000009500957308 */ /* 0x000e620000000800 */
[----:B------:R-:W-:Y:S02]  /*9d30*/  FADD.FTZ R158, R163, R158 ;  /* 0x0000009ea39e7221 */ /* 0x000fe40000010000 */
[C---:B------:R-:W-:Y:S01]  /*9d40*/  HMMA.16816.F32 R8, R68.reuse, R74, R8 ;  /* 0x0000004a4408723c */ /* 0x040fe20000001808 */
[----:B------:R-:W2:Y:S03]  /*9d50*/  LDSM.16.MT88.4 R72, [R212+0x4100] ;  /* 0x00410000d448783b */ /* 0x000ea60000004200 */
[----:B----4-:R-:W-:Y:S01]  /*9d60*/  F2FP.PACK_AB R124, R155, R152 ;  /* 0x000000989b7c723e */ /* 0x010fe200000000ff */
[----:B------:R-:W-:Y:S02]  /*9d70*/  FADD.FTZ R2, R169, R2 ;  /* 0x00000002a9027221 */ /* 0x000fe40000010000 */
[----:B------:R-:W-:Y:S01]  /*9d80*/  MUFU.EX2 R140, R140 ;  /* 0x0000008c008c7308 */ /* 0x000fe20000000800 */
[C---:B------:R-:W-:Y:S08]  /*9d90*/  HMMA.16816.F32 R12, R68.reuse, R84, R12 ;  /* 0x00000054440c723c */ /* 0x040ff0000000180c */
[C---:B------:R-:W-:Y:S01]  /*9da0*/  HMMA.16816.F32 R16, R68.reuse, R86, R16 ;  /* 0x000000564410723c */ /* 0x040fe20000001810 */
[----:B------:R-:W3:Y:S01]  /*9db0*/  LDSM.16.MT88.4 R84, [R210+0x4100] ;  /* 0x00410000d254783b */ /* 0x000ee20000004200 */
[----:B------:R-:W4:Y:S02]  /*9dc0*/  MUFU.EX2 R139, R139 ;  /* 0x0000008b008b7308 */ /* 0x000f240000000800 */
[----:B-1----:R-:W-:Y:S04]  /*9dd0*/  F2FP.PACK_AB R126, R149, R142 ;  /* 0x0000008e957e723e */ /* 0x002fe800000000ff */
[C---:B------:R-:W-:Y:S04]  /*9de0*/  HMMA.16816.F32 R20, R68.reuse, R76, R20 ;  /* 0x0000004c4414723c */ /* 0x040fe80000001814 */
[----:B------:R-:W-:Y:S04]  /*9df0*/  MUFU.EX2 R135, R135 ;  /* 0x0000008700877308 */ /* 0x000fe80000000800 */
[C---:B------:R-:W-:Y:S01]  /*9e00*/  HMMA.16816.F32 R24, R68.reuse, R78, R24 ;  /* 0x0000004e4418723c */ /* 0x040fe20000001818 */
[----:B------:R-:W1:Y:S05]  /*9e10*/  LDSM.16.MT88.4 R76, [R209+0x4100] ;  /* 0x00410000d14c783b */ /* 0x000e6a0000004200 */
[----:B------:R-:W3:Y:S02]  /*9e20*/  MUFU.EX2 R134, R134 ;  /* 0x0000008600867308 */ /* 0x000ee40000000800 */
[C---:B-----5:R-:W-:Y:S04]  /*9e30*/  HMMA.16816.F32 R28, R68.reuse, R80, R28 ;  /* 0x00000050441c723c */ /* 0x060fe8000000181c */
[----:B----4-:R-:W-:Y:S04]  /*9e40*/  F2FP.PACK_AB R125, R139, R140 ;  /* 0x0000008c8b7d723e */ /* 0x010fe800000000ff */
[C---:B------:R-:W-:Y:S01]  /*9e50*/  HMMA.16816.F32 R32, R68.reuse, R82, R32 ;  /* 0x000000524420723c */ /* 0x040fe20000001820 */
[----:B------:R-:W4:Y:S07]  /*9e60*/  LDSM.16.MT88.4 R80, [R212+0x1900] ;  /* 0x00190000d450783b */ /* 0x000f2e0000004200 */
[C---:B--2---:R-:W-:Y:S04]  /*9e70*/  HMMA.16816.F32 R36, R68.reuse, R72, R36 ;  /* 0x000000484424723c */ /* 0x044fe80000001824 */
[----:B---3--:R-:W-:Y:S04]  /*9e80*/  F2FP.PACK_AB R127, R134, R135 ;  /* 0x00000087867f723e */ /* 0x008fe800000000ff */
[C---:B------:R-:W-:Y:S01]  /*9e90*/  HMMA.16816.F32 R40, R68.reuse, R74, R40 ;  /* 0x0000004a4428723c */ /* 0x040fe20000001828 */
[----:B------:R-:W2:Y:S07]  /*9ea0*/  LDSM.16.MT88.4 R72, [R210+0x1900] ;  /* 0x00190000d248783b */ /* 0x000eae0000004200 */
[C---:B------:R-:W-:Y:S08]  /*9eb0*/  HMMA.16816.F32 R44, R68.reuse, R84, R44 ;  /* 0x00000054442c723c */ /* 0x040ff0000000182c */
[C---:B------:R-:W-:Y:S01]  /*9ec0*/  HMMA.16816.F32 R48, R68.reuse, R86, R48 ;  /* 0x000000564430723c */ /* 0x040fe20000001830 */
[----:B------:R-:W-:Y:S07]  /*9ed0*/  LDSM.16.MT88.4 R84, [R208+0x1900] ;  /* 0x00190000d054783b */ /* 0x000fee0000004200 */
[C---:B-1----:R-:W-:Y:S08]  /*9ee0*/  HMMA.16816.F32 R52, R68.reuse, R76, R52 ;  /* 0x0000004c4434723c */ /* 0x042ff00000001834 */
[C---:B------:R-:W-:Y:S01]  /*9ef0*/  HMMA.16816.F32 R56, R68.reuse, R78, R56 ;  /* 0x0000004e4438723c */ /* 0x040fe20000001838 */
[----:B------:R-:W1:Y:S07]  /*9f00*/  LDSM.16.MT88.4 R76, [R209+0x1900] ;  /* 0x00190000d14c783b */ /* 0x000e6e0000004200 */
[C---:B------:R-:W-:Y:S08]  /*9f10*/  HMMA.16816.F32 R60, R68.reuse, R88, R60 ;  /* 0x00000058443c723c */ /* 0x040ff0000000183c */
[----:B------:R-:W-:Y:S01]  /*9f20*/  HMMA.16816.F32 R64, R68, R90, R64 ;  /* 0x0000005a4440723c */ /* 0x000fe20000001840 */
[----:B------:R-:W-:Y:S06]  /*9f30*/  LDSM.16.MT88.4 R88, [R209+0x4900] ;  /* 0x00490000d158783b */ /* 0x000fec0000004200 */
[----:B------:R-:W-:Y:S01]  /*9f40*/  F2FP.PACK_AB R68, R240, R171 ;  /* 0x000000abf044723e */ /* 0x000fe200000000ff */
[----:B------:R-:W-:Y:S01]  /*9f50*/  FADD.FTZ R171, R171, R158 ;  /* 0x0000009eabab7221 */ /* 0x000fe20000010000 */
[----:B------:R-:W-:Y:S03]  /*9f60*/  F2FP.PACK_AB R70, R242, R237 ;  /* 0x000000edf246723e */ /* 0x000fe600000000ff */
[----:B------:R-:W-:Y:S01]  /*9f70*/  F2FP.PACK_AB R69, R244, R241 ;  /* 0x000000f1f445723e */ /* 0x000fe200000000ff */
[----:B------:R-:W-:Y:S01]  /*9f80*/  FADD.FTZ R241, R241, R2 ;  /* 0x00000002f1f17221 */ /* 0x000fe20000010000 */
[----:B------:R-:W-:Y:S01]  /*9f90*/  F2FP.PACK_AB R71, R246, R243 ;  /* 0x000000f3f647723e */ /* 0x000fe200000000ff */
[----:B------:R-:W-:Y:S02]  /*9fa0*/  FADD.FTZ R240, R240, R171 ;  /* 0x000000abf0f07221 */ /* 0x000fe40000010000 */
[----:B------:R-:W-:Y:S02]  /*9fb0*/  FADD.FTZ R244, R244, R241 ;  /* 0x000000f1f4f47221 */ /* 0x000fe40000010000 */
[----:B------:R-:W-:Y:S02]  /*9fc0*/  FADD.FTZ R237, R237, R240 ;  /* 0x000000f0eded7221 */ /* 0x000fe40000010000 */
[C---:B----4-:R-:W-:Y:S03]  /*9fd0*/  HMMA.16816.F32 R4, R68.reuse, R80, R4 ;  /* 0x000000504404723c */ /* 0x050fe60000001804 */
[----:B------:R-:W-:Y:S02]  /*9fe0*/  FADD.FTZ R3, R243, R244 ;  /* 0x000000f4f3037221 */ /* 0x000fe40000010000 */
[----:B------:R-:W-:Y:S02]  /*9ff0*/  FADD.FTZ R237, R242, R237 ;  /* 0x000000edf2ed7221 */ /* 0x000fe40000010000 */
[----:B------:R-:W-:Y:S01]  /*a000*/  FADD.FTZ R3, R246, R3 ;  /* 0x00000003f6037221 */ /* 0x000fe20000010000 */
[C---:B------:R-:W-:Y:S01]  /*a010*/  HMMA.16816.F32 R8, R68.reuse, R82, R8 ;  /* 0x000000524408723c */ /* 0x040fe20000001808 */
[----:B------:R-:W3:Y:S03]  /*a020*/  LDSM.16.MT88.4 R80, [R212+0x4900] ;  /* 0x00490000d450783b */ /* 0x000ee60000004200 */
[----:B------:R-:W-:Y:S04]  /*a030*/  FADD.FTZ R2, R162, R3 ;  /* 0x00000003a2027221 */ /* 0x000fe80000010000 */
[C---:B--2---:R-:W-:Y:S04]  /*a040*/  HMMA.16816.F32 R12, R68.reuse, R72, R12 ;  /* 0x00000048440c723c */ /* 0x044fe8000000180c */
[----:B------:R-:W-:Y:S04]  /*a050*/  FADD.FTZ R2, R161, R2 ;  /* 0x00000002a1027221 */ /* 0x000fe80000010000 */
[C---:B------:R-:W-:Y:S01]  /*a060*/  HMMA.16816.F32 R16, R68.reuse, R74, R16 ;  /* 0x0000004a4410723c */ /* 0x040fe20000001810 */
[----:B------:R-:W2:Y:S03]  /*a070*/  LDSM.16.MT88.4 R72, [R210+0x4900] ;  /* 0x00490000d248783b */ /* 0x000ea60000004200 */
[----:B------:R-:W-:Y:S02]  /*a080*/  FADD.FTZ R3, R157, R2 ;  /* 0x000000029d037221 */ /* 0x000fe40000010000 */
[----:B------:R-:W-:Y:S02]  /*a090*/  IMAD.MOV.U32 R2, RZ, RZ, R116 ;  /* 0x000000ffff027224 */ /* 0x000fe400078e0074 */
[C---:B-1----:R-:W-:Y:S04]  /*a0a0*/  HMMA.16816.F32 R20, R68.reuse, R76, R20 ;  /* 0x0000004c4414723c */ /* 0x042fe80000001814 */
[----:B------:R-:W-:Y:S04]  /*a0b0*/  FADD.FTZ R3, R168, R3 ;  /* 0x00000003a8037221 */ /* 0x000fe80000010000 */
[C---:B------:R-:W-:Y:S01]  /*a0c0*/  HMMA.16816.F32 R24, R68.reuse, R78, R24 ;  /* 0x0000004e4418723c */ /* 0x040fe20000001818 */
[----:B------:R-:W1:Y:S03]  /*a0d0*/  LDSM.16.MT88.4 R76, [R212+0x2100] ;  /* 0x00210000d44c783b */ /* 0x000e660000004200 */
[----:B------:R-:W-:Y:S02]  /*a0e0*/  FADD.FTZ R140, R140, R3 ;  /* 0x000000038c8c7221 */ /* 0x000fe40000010000 */
[----:B------:R-:W-:Y:S02]  /*a0f0*/  IMAD.MOV.U32 R3, RZ, RZ, R0 ;  /* 0x000000ffff037224 */ /* 0x000fe400078e0000 */
[C---:B------:R-:W-:Y:S04]  /*a100*/  HMMA.16816.F32 R28, R68.reuse, R84, R28 ;  /* 0x00000054441c723c */ /* 0x040fe8000000181c */
[----:B------:R-:W-:Y:S04]  /*a110*/  FADD.FTZ R140, R139, R140 ;  /* 0x0000008c8b8c7221 */ /* 0x000fe80000010000 */
[C---:B------:R-:W-:Y:S01]  /*a120*/  HMMA.16816.F32 R32, R68.reuse, R86, R32 ;  /* 0x000000564420723c */ /* 0x040fe20000001820 */
[----:B------:R-:W-:Y:S03]  /*a130*/  LDSM.16.MT88.4 R84, [R208+0x2100] ;  /* 0x00210000d054783b */ /* 0x000fe60000004200 */
[----:B------:R-:W-:Y:S04]  /*a140*/  FADD.FTZ R135, R135, R140 ;  /* 0x0000008c87877221 */ /* 0x000fe80000010000 */
[C---:B---3--:R-:W-:Y:S04]  /*a150*/  HMMA.16816.F32 R36, R68.reuse, R80, R36 ;  /* 0x000000504424723c */ /* 0x048fe80000001824 */
[----:B------:R-:W-:Y:S04]  /*a160*/  FADD.FTZ R227, R134, R135 ;  /* 0x0000008786e37221 */ /* 0x000fe80000010000 */
[C---:B------:R-:W-:Y:S01]  /*a170*/  HMMA.16816.F32 R40, R68.reuse, R82, R40 ;  /* 0x000000524428723c */ /* 0x040fe20000001828 */
[----:B------:R-:W3:Y:S07]  /*a180*/  LDSM.16.MT88.4 R80, [R210+0x2100] ;  /* 0x00210000d250783b */ /* 0x000eee0000004200 */
[C---:B--2---:R-:W-:Y:S08]  /*a190*/  HMMA.16816.F32 R44, R68.reuse, R72, R44 ;  /* 0x00000048442c723c */ /* 0x044ff0000000182c */
[C---:B------:R-:W-:Y:S01]  /*a1a0*/  HMMA.16816.F32 R48, R68.reuse, R74, R48 ;  /* 0x0000004a4430723c */ /* 0x040fe20000001830 */
[----:B------:R-:W2:Y:S07]  /*a1b0*/  LDSM.16.MT88.4 R72, [R209+0x2100] ;  /* 0x00210000d148783b */ /* 0x000eae0000004200 */
[C---:B------:R-:W-:Y:S08]  /*a1c0*/  HMMA.16816.F32 R52, R68.reuse, R88, R52 ;  /* 0x000000584434723c */ /* 0x040ff00000001834 */
[C---:B------:R-:W-:Y:S01]  /*a1d0*/  HMMA.16816.F32 R56, R68.reuse, R90, R56 ;  /* 0x0000005a4438723c */ /* 0x040fe20000001838 */
[----:B------:R-:W-:Y:S07]  /*a1e0*/  LDSM.16.MT88.4 R88, [R209+0x5100] ;  /* 0x00510000d158783b */ /* 0x000fee0000004200 */
        /* <DEDUP_REMOVED lines=8> */
[----:B------:R-:W-:Y:S02]  /*a270*/  F2FP.PACK_AB R71, R168, R157 ;  /* 0x0000009da847723e */ /* 0x000fe400000000ff */
[----:B------:R-:W-:Y:S01]  /*a280*/  IADD3 R168, R238, -0x1, RZ ;  /* 0xffffffffeea87810 */ /* 0x000fe20007ffe0ff */
[----:B------:R-:W-:Y:S04]  /*a290*/  FADD.FTZ R164, R164, R239 ;  /* 0x000000efa4a47221 */ /* 0x000fe80000010000 */
[C---:B-1----:R-:W-:Y:S03]  /*a2a0*/  HMMA.16816.F32 R4, R68.reuse, R76, R4 ;  /* 0x0000004c4404723c */ /* 0x042fe60000001804 */
[----:B------:R-:W-:Y:S02]  /*a2b0*/  FADD.FTZ R245, R245, R164 ;  /* 0x000000a4f5f57221 */ /* 0x000fe40000010000 */
[----:B------:R-:W-:Y:S02]  /*a2c0*/  IMAD.MOV.U32 R238, RZ, RZ, R168 ;  /* 0x000000ffffee7224 */ /* 0x000fe400078e00a8 */
[----:B------:R-:W-:Y:S01]  /*a2d0*/  FADD.FTZ R152, R152, R245 ;  /* 0x000000f598987221 */ /* 0x000fe20000010000 */
[C---:B------:R-:W-:Y:S01]  /*a2e0*/  HMMA.16816.F32 R8, R68.reuse, R78, R8 ;  /* 0x0000004e4408723c */ /* 0x040fe20000001808 */
[----:B------:R-:W1:Y:S03]  /*a2f0*/  LDSM.16.MT88.4 R76, [R212+0x5100] ;  /* 0x00510000d44c783b */ /* 0x000e660000004200 */
[----:B------:R-:W-:Y:S04]  /*a300*/  FADD.FTZ R155, R155, R152 ;  /* 0x000000989b9b7221 */ /* 0x000fe80000010000 */
[C---:B---3--:R-:W-:Y:S04]  /*a310*/  HMMA.16816.F32 R12, R68.reuse, R80, R12 ;  /* 0x00000050440c723c */ /* 0x048fe8000000180c */
[----:B------:R-:W-:Y:S04]  /*a320*/  FADD.FTZ R142, R142, R155 ;  /* 0x0000009b8e8e7221 */ /* 0x000fe80000010000 */
[C---:B------:R-:W-:Y:S01]  /*a330*/  HMMA.16816.F32 R16, R68.reuse, R82, R16 ;  /* 0x000000524410723c */ /* 0x040fe20000001810 */
[----:B------:R-:W3:Y:S03]  /*a340*/  LDSM.16.MT88.4 R80, [R210+0x5100] ;  /* 0x00510000d250783b */ /* 0x000ee60000004200 */
[----:B------:R-:W-:Y:S04]  /*a350*/  FADD.FTZ R228, R149, R142 ;  /* 0x0000008e95e47221 */ /* 0x000fe80000010000 */
[C---:B--2---:R-:W-:Y:S08]  /*a360*/  HMMA.16816.F32 R20, R68.reuse, R72, R20 ;  /* 0x000000484414723c */ /* 0x044ff00000001814 */
[C---:B------:R-:W-:Y:S01]  /*a370*/  HMMA.16816.F32 R24, R68.reuse, R74, R24 ;  /* 0x0000004a4418723c */ /* 0x040fe20000001818 */
[----:B------:R-:W2:Y:S07]  /*a380*/  LDSM.16.MT88.4 R72, [R208+0x5100] ;  /* 0x00510000d048783b */ /* 0x000eae0000004200 */
[C---:B------:R-:W-:Y:S08]  /*a390*/  HMMA.16816.F32 R28, R68.reuse, R84, R28 ;  /* 0x00000054441c723c */ /* 0x040ff0000000181c */
[C---:B------:R-:W-:Y:S01]  /*a3a0*/  HMMA.16816.F32 R32, R68.reuse, R86, R32 ;  /* 0x000000564420723c */ /* 0x040fe20000001820 */
[----:B------:R-:W4:Y:S07]  /*a3b0*/  LDSM.16.MT88.4 R84, [R208+0x2900] ;  /* 0x00290000d054783b */ /* 0x000f2e0000004200 */
[C---:B-1----:R-:W-:Y:S08]  /*a3c0*/  HMMA.16816.F32 R36, R68.reuse, R76, R36 ;  /* 0x0000004c4424723c */ /* 0x042ff00000001824 */
[C---:B------:R-:W-:Y:S01]  /*a3d0*/  HMMA.16816.F32 R40, R68.reuse, R78, R40 ;  /* 0x0000004e4428723c */ /* 0x040fe20000001828 */
[----:B------:R-:W1:Y:S07]  /*a3e0*/  LDSM.16.MT88.4 R76, [R212+0x5900] ;  /* 0x00590000d44c783b */ /* 0x000e6e0000004200 */
[C---:B---3--:R-:W-:Y:S08]  /*a3f0*/  HMMA.16816.F32 R44, R68.reuse, R80, R44 ;  /* 0x00000050442c723c */ /* 0x048ff0000000182c */
[C---:B------:R-:W-:Y:S08]  /*a400*/  HMMA.16816.F32 R48, R68.reuse, R82, R48 ;  /* 0x000000524430723c */ /* 0x040ff00000001830 */
[C---:B------:R-:W-:Y:S08]  /*a410*/  HMMA.16816.F32 R52, R68.reuse, R88, R52 ;  /* 0x000000584434723c */ /* 0x040ff00000001834 */
[C---:B------:R-:W-:Y:S08]  /*a420*/  HMMA.16816.F32 R56, R68.reuse, R90, R56 ;  /* 0x0000005a4438723c */ /* 0x040ff00000001838 */
[C---:B--2---:R-:W-:Y:S08]  /*a430*/  HMMA.16816.F32 R60, R68.reuse, R72, R60 ;  /* 0x00000048443c723c */ /* 0x044ff0000000183c */
[----:B------:R-:W-:Y:S01]  /*a440*/  HMMA.16816.F32 R64, R68, R74, R64 ;  /* 0x0000004a4440723c */ /* 0x000fe20000001840 */
[----:B------:R-:W2:Y:S07]  /*a450*/  LDSM.16.MT88.4 R68, [R210+0x5900] ;  /* 0x00590000d244783b */ /* 0x000eae0000004200 */
[C---:B------:R-:W-:Y:S01]  /*a460*/  HMMA.16816.F32 R112, R124.reuse, R108, R4 ;  /* 0x0000006c7c70723c */ /* 0x040fe20000001804 */
[----:B------:R-:W3:Y:S07]  /*a470*/  LDSM.16.MT88.4 R4, [R209+0x5900] ;  /* 0x00590000d104783b */ /* 0x000eee0000004200 */
[C---:B------:R-:W-:Y:S01]  /*a480*/  HMMA.16816.F32 R108, R124.reuse, R110, R8 ;  /* 0x0000006e7c6c723c */ /* 0x040fe20000001808 */
[----:B------:R-:W5:Y:S07]  /*a490*/  LDSM.16.MT88.4 R8, [R208+0x5900] ;  /* 0x00590000d008783b */ /* 0x000f6e0000004200 */
[C---:B------:R-:W-:Y:S08]  /*a4a0*/  HMMA.16816.F32 R104, R124.reuse, R100, R12 ;  /* 0x000000647c68723c */ /* 0x040ff0000000180c */
[C---:B------:R-:W-:Y:S08]  /*a4b0*/  HMMA.16816.F32 R100, R124.reuse, R102, R16 ;  /* 0x000000667c64723c */ /* 0x040ff00000001810 */
[C---:B------:R-:W-:Y:S08]  /*a4c0*/  HMMA.16816.F32 R96, R124.reuse, R92, R20 ;  /* 0x0000005c7c60723c */ /* 0x040ff00000001814 */
[C---:B------:R-:W-:Y:S08]  /*a4d0*/  HMMA.16816.F32 R92, R124.reuse, R94, R24 ;  /* 0x0000005e7c5c723c */ /* 0x040ff00000001818 */
[C---:B----4-:R-:W-:Y:S08]  /*a4e0*/  HMMA.16816.F32 R88, R124.reuse, R84, R28 ;  /* 0x000000547c58723c */ /* 0x050ff0000000181c */
[C---:B------:R-:W-:Y:S08]  /*a4f0*/  HMMA.16816.F32 R84, R124.reuse, R86, R32 ;  /* 0x000000567c54723c */ /* 0x040ff00000001820 */
[C---:B-1----:R-:W-:Y:S08]  /*a500*/  HMMA.16816.F32 R80, R124.reuse, R76, R36 ;  /* 0x0000004c7c50723c */ /* 0x042ff00000001824 */
[C---:B------:R-:W-:Y:S08]  /*a510*/  HMMA.16816.F32 R76, R124.reuse, R78, R40 ;  /* 0x0000004e7c4c723c */ /* 0x040ff00000001828 */
[C---:B--2---:R-:W-:Y:S08]  /*a520*/  HMMA.16816.F32 R72, R124.reuse, R68, R44 ;  /* 0x000000447c48723c */ /* 0x044ff0000000182c */
[C---:B------:R-:W-:Y:S08]  /*a530*/  HMMA.16816.F32 R68, R124.reuse, R70, R48 ;  /* 0x000000467c44723c */ /* 0x040ff00000001830 */
[C---:B---3--:R-:W-:Y:S08]  /*a540*/  HMMA.16816.F32 R52, R124.reuse, R4, R52 ;  /* 0x000000047c34723c */ /* 0x048ff00000001834 */
[C---:B------:R-:W-:Y:S08]  /*a550*/  HMMA.16816.F32 R56, R124.reuse, R6, R56 ;  /* 0x000000067c38723c */ /* 0x040ff00000001838 */
[C---:B-----5:R-:W-:Y:S08]  /*a560*/  HMMA.16816.F32 R60, R124.reuse, R8, R60 ;  /* 0x000000087c3c723c */ /* 0x060ff0000000183c */
[----:B------:R-:W-:Y:S01]  /*a570*/  HMMA.16816.F32 R64, R124, R10, R64 ;  /* 0x0000000a7c40723c */ /* 0x000fe20000001840 */
[----:B------:R-:W-:-:S07]  /*a580*/  @P0 BRA `(.L_x_189) ;  /* 0xffffbb0000000947 */ /* 0x000fce000383ffff */
.L_x_178:
[----:B------:R-:W1:Y:S01]  /*a590*/  S2UR UR4, SR_CTAID.X ;  /* 0x00000000000479c3 */ /* 0x000e620000002500 */
[----:B------:R-:W-:Y:S01]  /*a5a0*/  ULDC.64 UR14, c[0x0][0x2c8] ;  /* 0x0000b200000e7ab9 */ /* 0x000fe20000000a00 */
[----:B------:R-:W-:Y:S01]  /*a5b0*/  PLOP3.LUT P0, PT, PT, PT, UP0, 0x40, 0x0 ;  /* 0x000000000000781c */ /* 0x000fe20003f0e808 */
[----:B------:R-:W-:-:S02]  /*a5c0*/  ULDC UR7, c[0x0][0x168] ;  /* 0x00005a0000077ab9 */ /* 0x000fc40000000800 */
[----:B-1----:R-:W-:-:S04]  /*a5d0*/  ULEA UR4, UR4, 0x7f, 0x7 ;  /* 0x0000007f04047891 */ /* 0x002fc8000f8e383f */
[----:B------:R-:W-:Y:S02]  /*a5e0*/  UIMAD.WIDE.U32 UR16, UR4, UR14, URZ ;  /* 0x0000000e041072a5 */ /* 0x000fe4000f8e003f */
[----:B------:R-:W-:Y:S02]  /*a5f0*/  UIADD3 UR14, -UR7, 0x1, URZ ;  /* 0x00000001070e7890 */ /* 0x000fe4000fffe13f */
[----:B------:R-:W-:Y:S02]  /*a600*/  @UP1 USHF.R.U32.HI UR4, URZ, UR15, UR17 ;  /* 0x0000000f3f041299 */ /* 0x000fe40008011611 */
[----:B------:R-:W-:Y:S02]  /*a610*/  ULDC UR7, c[0x0][0x1d0] ;  /* 0x0000740000077ab9 */ /* 0x000fe40000000800 */
[----:B------:R-:W-:-:S04]  /*a620*/  UIMAD UR7, UR8, UR7, UR14 ;  /* 0x00000007080772a4 */ /* 0x000fc8000f8e020e */
[----:B------:R-:W-:-:S03]  /*a630*/  UIADD3 UR7, UR7, UR4, URZ ;  /* 0x0000000407077290 */ /* 0x000fc6000fffe03f */
[----:B------:R-:W-:Y:S02]  /*a640*/  ULDC UR4, c[0x0][0x324] ;  /* 0x0000c90000047ab9 */ /* 0x000fe40000000800 */
[----:B------:R-:W-:Y:S01]  /*a650*/  UIADD3 UR4, UR7, -UR4, URZ ;  /* 0x8000000407047290 */ /* 0x000fe2000fffe03f */
[----:B------:R-:W-:Y:S05]  /*a660*/  @P0 BRA `(.L_x_190) ;  /* 0x0000014000000947 */ /* 0x000fea0003800000 */
        /* <DEDUP_REMOVED lines=11> */
.L_x_191:
[----:B------:R-:W-:Y:S02]  /*a720*/  ULDC UR8, c[0x0][0x32c] ;  /* 0x0000cb0000087ab9 */ /* 0x000fe40000000800 */
[----:B------:R-:W-:Y:S02]  /*a730*/  UISETP.NE.AND UP2, UPT, UR8, 0x1, UPT ;  /* 0x000000010800788c */ /* 0x000fe4000bf45270 */
[----:B------:R-:W-:Y:S02]  /*a740*/  ULDC.64 UR14, c[0x0][0x330] ;  /* 0x0000cc00000e7ab9 */ /* 0x000fe40000000a00 */
[----:B------:R-:W-:-:S07]  /*a750*/  UIMAD.WIDE.U32 UR16, UR7, UR14, URZ ;  /* 0x0000000e071072a5 */ /* 0x000fce000f8e003f */
[----:B------:R-:W-:Y:S02]  /*a760*/  @UP2 USHF.R.U32.HI UR7, URZ, UR15, UR17 ;  /* 0x0000000f3f072299 */ /* 0x000fe40008011611 */
.L_x_192:
[----:B------:R-:W-:Y:S02]  /*a770*/  ULDC UR8, c[0x0][0x32c] ;  /* 0x0000cb0000087ab9 */ /* 0x000fe40000000800 */
[----:B------:R-:W-:-:S04]  /*a780*/  UIMAD UR8, UR7, UR8, URZ ;  /* 0x00000008070872a4 */ /* 0x000fc8000f8e023f */
[----:B------:R-:W-:-:S04]  /*a790*/  UISETP.LT.AND UP2, UPT, UR4, UR8, UPT ;  /* 0x000000080400728c */ /* 0x000fc8000bf41270 */
[----:B------:R-:W-:-:S04]  /*a7a0*/  USEL UR4, UR4, UR8, !UP2 ;  /* 0x0000000804047287 */ /* 0x000fc8000d000000 */
.L_x_190:
[----:B------:R-:W-:-:S04]  /*a7b0*/  UIADD3 UR4, UR4, 0x5f, URZ ;  /* 0x0000005f04047890 */ /* 0x000fc8000fffe03f */
        /* <DEDUP_REMOVED lines=8> */
[----:B------:R-:W-:Y:S01]  /*a840*/  SHF.R.S32.HI R5, RZ, 0x1f, R230 ;  /* 0x0000001fff057819 */ /* 0x000fe200000114e6 */
[----:B------:R-:W-:Y:S01]  /*a850*/  IMAD.MOV.U32 R119, RZ, RZ, R116 ;  /* 0x000000ffff777224 */ /* 0x000fe200078e0074 */
[----:B------:R-:W-:Y:S01]  /*a860*/  MOV R238, R168 ;  /* 0x000000a800ee7202 */ /* 0x000fe20000000f00 */
[----:B------:R-:W-:Y:S01]  /*a870*/  IMAD.MOV.U32 R3, RZ, RZ, R0 ;  /* 0x000000ffff037224 */ /* 0x000fe200078e0000 */
[C---:B------:R-:W-:Y:S01]  /*a880*/  SHF.L.U64.HI R234, R229.reuse, 0x1, R232 ;  /* 0x00000001e5ea7819 */ /* 0x040fe200000102e8 */
[C---:B------:R-:W-:Y:S01]  /*a890*/  IMAD.SHL.U32 R235, R230.reuse, 0x2, RZ ;  /* 0x00000002e6eb7824 */ /* 0x040fe200078e00ff */
[----:B------:R-:W-:Y:S02]  /*a8a0*/  SHF.L.U32 R233, R229, 0x1, RZ ;  /* 0x00000001e5e97819 */ /* 0x000fe400000006ff */
[----:B------:R-:W-:Y:S02]  /*a8b0*/  SHF.L.U64.HI R236, R230, 0x1, R5 ;  /* 0x00000001e6ec7819 */ /* 0x000fe40000010205 */
.L_x_196:
        /* <DEDUP_REMOVED lines=56> */
.L_x_194:
[C---:B--23--:R-:W-:Y:S01]  /*ac40*/  HMMA.16816.F32 R4, R120.reuse, R124, RZ ;  /* 0x0000007c7804723c */ /* 0x04cfe200000018ff */
[----:B------:R-:W-:Y:S02]  /*ac50*/  LDSM.16.M88.4 R156, [R211+0x8900] ;  /* 0x00890000d39c783b */ /* 0x000fe40000000200 */
[----:B------:R-:W-:Y:S05]  /*ac60*/  ISETP.GT.AND P0, PT, R238, UR6, PT ;  /* 0x00000006ee007c0c */ /* 0x000fea000bf04270 */
[C---:B------:R-:W-:Y:S01]  /*ac70*/  HMMA.16816.F32 R8, R120.reuse, R126, RZ ;  /* 0x0000007e7808723c */ /* 0x040fe200000018ff */
[----:B------:R-:W0:Y:S07]  /*ac80*/  LDGDEPBAR ;  /* 0x00000000000079af */ /* 0x000e2e0000000000 */
[C---:B------:R-:W-:Y:S01]  /*ac90*/  HMMA.16816.F32 R12, R120.reuse, R16, RZ ;  /* 0x00000010780c723c */ /* 0x040fe200000018ff */
[----:B------:R-:W2:Y:S07]  /*aca0*/  LDSM.16.M88.4 R124, [R211+0x8100] ;  /* 0x00810000d37c783b */ /* 0x000eae0000000200 */
[C---:B------:R-:W-:Y:S01]  /*acb0*/  HMMA.16816.F32 R16, R120.reuse, R18, RZ ;  /* 0x000000127810723c */ /* 0x040fe200000018ff */
[----:B------:R-:W-:Y:S07]  /*acc0*/  LDSM.16.M88.4 R160, [R211+0xa100] ;  /* 0x00a10000d3a0783b */ /* 0x000fee0000000200 */
[C---:B----4-:R-:W-:Y:S01]  /*acd0*/  HMMA.16816.F32 R20, R120.reuse, R24, RZ ;  /* 0x000000187814723c */ /* 0x050fe200000018ff */
[----:B------:R-:W-:Y:S07]  /*ace0*/  LDSM.16.M88.4 R164, [R211+0xa900] ;  /* 0x00a90000d3a4783b */ /* 0x000fee0000000200 */
[C---:B------:R-:W-:Y:S01]  /*acf0*/  HMMA.16816.F32 R24, R120.reuse, R26, RZ ;  /* 0x0000001a7818723c */ /* 0x040fe200000018ff */
[----:B------:R-:W-:Y:S07]  /*ad00*/  LDSM.16.M88.4 R168, [R211+0xd900] ;  /* 0x00d90000d3a8783b */ /* 0x000fee0000000200 */
[C---:B-1----:R-:W-:Y:S08]  /*ad10*/  HMMA.16816.F32 R28, R120.reuse, R32, RZ ;  /* 0x00000020781c723c */ /* 0x042ff000000018ff */
[C---:B------:R-:W-:Y:S08]  /*ad20*/  HMMA.16816.F32 R32, R120.reuse, R34, RZ ;  /* 0x000000227820723c */ /* 0x040ff000000018ff */
[C---:B------:R-:W-:Y:S08]  /*ad30*/  HMMA.16816.F32 R36, R120.reuse, R40, RZ ;  /* 0x000000287824723c */ /* 0x040ff000000018ff */
[C---:B------:R-:W-:Y:S08]  /*ad40*/  HMMA.16816.F32 R40, R120.reuse, R42, RZ ;  /* 0x0000002a7828723c */ /* 0x040ff000000018ff */
[C---:B------:R-:W-:Y:S08]  /*ad50*/  HMMA.16816.F32 R44, R120.reuse, R48, RZ ;  /* 0x00000030782c723c */ /* 0x040ff000000018ff */
[----:B------:R-:W-:Y:S08]  /*ad60*/  HMMA.16816.F32 R48, R120, R50, RZ ;  /* 0x000000327830723c */ /* 0x000ff000000018ff */
[C---:B------:R-:W-:Y:S08]  /*ad70*/  HMMA.16816.F32 R4, R144.reuse, R128, R4 ;  /* 0x000000809004723c */ /* 0x040ff00000001804 */
[C---:B------:R-:W-:Y:S01]  /*ad80*/  HMMA.16816.F32 R8, R144.reuse, R130, R8 ;  /* 0x000000829008723c */ /* 0x040fe20000001808 */
[----:B------:R-:W1:Y:S07]  /*ad90*/  LDSM.16.M88.4 R128, [R211+0x9100] ;  /* 0x00910000d380783b */ /* 0x000e6e0000000200 */
[C---:B------:R-:W-:Y:S08]  /*ada0*/  HMMA.16816.F32 R12, R144.reuse, R132, R12 ;  /* 0x00000084900c723c */ /* 0x040ff0000000180c */
[C---:B------:R-:W-:Y:S01]  /*adb0*/  HMMA.16816.F32 R16, R144.reuse, R134, R16 ;  /* 0x000000869010723c */ /* 0x040fe20000001810 */
[----:B------:R-:W3:Y:S07]  /*adc0*/  LDSM.16.M88.4 R132, [R211+0x9900] ;  /* 0x00990000d384783b */ /* 0x000eee0000000200 */
        /* <DEDUP_REMOVED lines=10> */
[----:B------:R-:W-:Y:S01]  /*ae70*/  HMMA.16816.F32 R48, R144, R154, R48 ;  /* 0x0000009a9030723c */ /* 0x000fe20000001830 */
[----:B------:R-:W-:Y:S07]  /*ae80*/  LDSM.16.M88.4 R152, [R202+0x2000] ;  /* 0x00200000ca98783b */ /* 0x000fee0000000200 */
[C---:B--2---:R-:W-:Y:S08]  /*ae90*/  HMMA.16816.F32 R4, R172.reuse, R124, R4 ;  /* 0x0000007cac04723c */ /* 0x044ff00000001804 */
[C---:B------:R-:W-:Y:S01]  /*aea0*/  HMMA.16816.F32 R8, R172.reuse, R126, R8 ;  /* 0x0000007eac08723c */ /* 0x040fe20000001808 */
[----:B------:R-:W2:Y:S07]  /*aeb0*/  LDSM.16.M88.4 R124, [R202] ;  /* 0x00000000ca7c783b */ /* 0x000eae0000000200 */
[C---:B------:R-:W-:Y:S08]  /*aec0*/  HMMA.16816.F32 R12, R172.reuse, R156, R12 ;  /* 0x0000009cac0c723c */ /* 0x040ff0000000180c */
[C---:B------:R-:W-:Y:S01]  /*aed0*/  HMMA.16816.F32 R16, R172.reuse, R158, R16 ;  /* 0x0000009eac10723c */ /* 0x040fe20000001810 */
[----:B------:R-:W-:Y:S07]  /*aee0*/  LDSM.16.M88.4 R156, [R214+0xb900] ;  /* 0x00b90000d69c783b */ /* 0x000fee0000000200 */
[C---:B-1----:R-:W-:Y:S08]  /*aef0*/  HMMA.16816.F32 R20, R172.reuse, R128, R20 ;  /* 0x00000080ac14723c */ /* 0x042ff00000001814 */
[C---:B------:R-:W-:Y:S01]  /*af00*/  HMMA.16816.F32 R24, R172.reuse, R130, R24 ;  /* 0x00000082ac18723c */ /* 0x040fe20000001818 */
[----:B------:R-:W1:Y:S07]  /*af10*/  LDSM.16.M88.4 R128, [R202+0x2800] ;  /* 0x00280000ca80783b */ /* 0x000e6e0000000200 */
[C---:B---3--:R-:W-:Y:S08]  /*af20*/  HMMA.16816.F32 R28, R172.reuse, R132, R28 ;  /* 0x00000084ac1c723c */ /* 0x048ff0000000181c */
[C---:B------:R-:W-:Y:S01]  /*af30*/  HMMA.16816.F32 R32, R172.reuse, R134, R32 ;  /* 0x00000086ac20723c */ /* 0x040fe20000001820 */
[----:B------:R-:W3:Y:S07]  /*af40*/  LDSM.16.M88.4 R132, [R214+0xb100] ;  /* 0x00b10000d684783b */ /* 0x000eee0000000200 */
[C---:B------:R-:W-:Y:S08]  /*af50*/  HMMA.16816.F32 R36, R172.reuse, R160, R36 ;  /* 0x000000a0ac24723c */ /* 0x040ff00000001824 */
[C---:B------:R-:W-:Y:S01]  /*af60*/  HMMA.16816.F32 R40, R172.reuse, R162, R40 ;  /* 0x000000a2ac28723c */ /* 0x040fe20000001828 */
[----:B------:R-:W4:Y:S07]  /*af70*/  LDSM.16.M88.4 R160, [R214+0xc100] ;  /* 0x00c10000d6a0783b */ /* 0x000f2e0000000200 */
[C---:B------:R-:W-:Y:S08]  /*af80*/  HMMA.16816.F32 R44, R172.reuse, R164, R44 ;  /* 0x000000a4ac2c723c */ /* 0x040ff0000000182c */
[----:B------:R-:W-:Y:S01]  /*af90*/  HMMA.16816.F32 R48, R172, R166, R48 ;  /* 0x000000a6ac30723c */ /* 0x000fe20000001830 */
[----:B------:R-:W5:Y:S07]  /*afa0*/  LDSM.16.M88.4 R164, [R214+0xc900] ;  /* 0x00c90000d6a4783b */ /* 0x000f6e0000000200 */
        /* <DEDUP_REMOVED lines=8> */
[----:B------:R-:W2:Y:S07]  /*b030*/  LDSM.16.M88.4 R140, [R201] ;  /* 0x00000000c98c783b */ /* 0x000eae0000000200 */
[C---:B------:R-:W-:Y:S08]  /*b040*/  HMMA.16816.F32 R28, R176.reuse, R148, R28 ;  /* 0x00000094b01c723c */ /* 0x040ff0000000181c */
[C---:B------:R-:W-:Y:S01]  /*b050*/  HMMA.16816.F32 R32, R176.reuse, R150, R32 ;  /* 0x00000096b020723c */ /* 0x040fe20000001820 */
[----:B------:R-:W2:Y:S07]  /*b060*/  LDSM.16.M88.4 R148, [R200] ;  /* 0x00000000c894783b */ /* 0x000eae0000000200 */
[C---:B------:R-:W-:Y:S08]  /*b070*/  HMMA.16816.F32 R36, R176.reuse, R152, R36 ;  /* 0x00000098b024723c */ /* 0x040ff00000001824 */
[C---:B------:R-:W-:Y:S01]  /*b080*/  HMMA.16816.F32 R40, R176.reuse, R154, R40 ;  /* 0x0000009ab028723c */ /* 0x040fe20000001828 */
[----:B------:R-:W-:Y:S07]  /*b090*/  LDSM.16.M88.4 R152, [R197] ;  /* 0x00000000c598783b */ /* 0x000fee0000000200 */
[C---:B-1----:R-:W-:Y:S08]  /*b0a0*/  HMMA.16816.F32 R44, R176.reuse, R128, R44 ;  /* 0x00000080b02c723c */ /* 0x042ff0000000182c */
[----:B------:R-:W-:Y:S01]  /*b0b0*/  HMMA.16816.F32 R48, R176, R130, R48 ;  /* 0x00000082b030723c */ /* 0x000fe20000001830 */
[----:B------:R-:W1:Y:S07]  /*b0c0*/  LDSM.16.M88.4 R128, [R199] ;  /* 0x00000000c780783b */ /* 0x000e6e0000000200 */
[C---:B---3--:R-:W-:Y:S08]  /*b0d0*/  HMMA.16816.F32 R4, R180.reuse, R132, R4 ;  /* 0x00000084b404723c */ /* 0x048ff00000001804 */
[C---:B------:R-:W-:Y:S01]  /*b0e0*/  HMMA.16816.F32 R8, R180.reuse, R134, R8 ;  /* 0x00000086b408723c */ /* 0x040fe20000001808 */
[----:B------:R-:W3:Y:S07]  /*b0f0*/  LDSM.16.M88.4 R132, [R198] ;  /* 0x00000000c684783b */ /* 0x000eee0000000200 */
[C---:B------:R-:W-:Y:S08]  /*b100*/  HMMA.16816.F32 R12, R180.reuse, R156, R12 ;  /* 0x0000009cb40c723c */ /* 0x040ff0000000180c */
[C---:B------:R-:W-:Y:S01]  /*b110*/  HMMA.16816.F32 R16, R180.reuse, R158, R16 ;  /* 0x0000009eb410723c */ /* 0x040fe20000001810 */
[----:B------:R-:W1:Y:S07]  /*b120*/  LDSM.16.M88.4 R156, [R196] ;  /* 0x00000000c49c783b */ /* 0x000e6e0000000200 */
[C---:B----4-:R-:W-:Y:S08]  /*b130*/  HMMA.16816.F32 R20, R180.reuse, R160, R20 ;  /* 0x000000a0b414723c */ /* 0x050ff00000001814 */
[C---:B------:R-:W-:Y:S01]  /*b140*/  HMMA.16816.F32 R24, R180.reuse, R162, R24 ;  /* 0x000000a2b418723c */ /* 0x040fe20000001818 */
[----:B------:R-:W4:Y:S07]  /*b150*/  LDSM.16.M88.4 R160, [R211+0xb100] ;  /* 0x00b10000d3a0783b */ /* 0x000f2e0000000200 */
[C---:B-----5:R-:W-:Y:S08]  /*b160*/  HMMA.16816.F32 R28, R180.reuse, R164, R28 ;  /* 0x000000a4b41c723c */ /* 0x060ff0000000181c */
[C---:B------:R-:W-:Y:S01]  /*b170*/  HMMA.16816.F32 R32, R180.reuse, R166, R32 ;  /* 0x000000a6b420723c */ /* 0x040fe20000001820 */
[----:B------:R-:W-:Y:S07]  /*b180*/  LDSM.16.M88.4 R164, [R211+0xd100] ;  /* 0x00d10000d3a4783b */ /* 0x000fee0000000200 */
[C---:B--2---:R-:W-:Y:S08]  /*b190*/  HMMA.16816.F32 R36, R180.reuse, R124, R36 ;  /* 0x0000007cb424723c */ /* 0x044ff00000001824 */
[C---:B------:R-:W-:Y:S01]  /*b1a0*/  HMMA.16816.F32 R40, R180.reuse, R126, R40 ;  /* 0x0000007eb428723c */ /* 0x040fe20000001828 */
[----:B------:R-:W2:Y:S07]  /*b1b0*/  LDSM.16.M88.4 R124, [R211+0xb900] ;  /* 0x00b90000d37c783b */ /* 0x000eae0000000200 */
[C---:B------:R-:W-:Y:S08]  /*b1c0*/  HMMA.16816.F32 R44, R180.reuse, R136, R44 ;  /* 0x00000088b42c723c */ /* 0x040ff0000000182c */
[----:B------:R-:W-:Y:S01]  /*b1d0*/  HMMA.16816.F32 R48, R180, R138, R48 ;  /* 0x0000008ab430723c */ /* 0x000fe20000001830 */
[----:B------:R-:W5:Y:S07]  /*b1e0*/  LDSM.16.M88.4 R136, [R211+0xc100] ;  /* 0x00c10000d388783b */ /* 0x000f6e0000000200 */
[C---:B------:R-:W-:Y:S08]  /*b1f0*/  HMMA.16816.F32 R4, R184.reuse, R140, R4 ;  /* 0x0000008cb804723c */ /* 0x040ff00000001804 */
[C---:B------:R-:W-:Y:S01]  /*b200*/  HMMA.16816.F32 R8, R184.reuse, R142, R8 ;  /* 0x0000008eb808723c */ /* 0x040fe20000001808 */
[----:B------:R-:W2:Y:S07]  /*b210*/  LDSM.16.M88.4 R140, [R211+0xc900] ;  /* 0x00c90000d38c783b */ /* 0x000eae0000000200 */
[C---:B------:R-:W-:Y:S08]  /*b220*/  HMMA.16816.F32 R12, R184.reuse, R148, R12 ;  /* 0x00000094b80c723c */ /* 0x040ff0000000180c */
[C---:B------:R-:W-:Y:S01]  /*b230*/  HMMA.16816.F32 R16, R184.reuse, R150, R16 ;  /* 0x00000096b810723c */ /* 0x040fe20000001810 */
[----:B------:R-:W2:Y:S07]  /*b240*/  LDSM.16.M88.4 R148, [R202+0x3000] ;  /* 0x00300000ca94783b */ /* 0x000eae0000000200 */
[C---:B-1----:R-:W-:Y:S08]  /*b250*/  HMMA.16816.F32 R20, R184.reuse, R128, R20 ;  /* 0x00000080b814723c */ /* 0x042ff00000001814 */
[C---:B------:R-:W-:Y:S01]  /*b260*/  HMMA.16816.F32 R24, R184.reuse, R130, R24 ;  /* 0x00000082b818723c */ /* 0x040fe20000001818 */
[----:B------:R-:W-:Y:S07]  /*b270*/  LDSM.16.M88.4 R128, [R202+0x4000] ;  /* 0x00400000ca80783b */ /* 0x000fee0000000200 */
[C---:B---3--:R-:W-:Y:S08]  /*b280*/  HMMA.16816.F32 R28, R184.reuse, R132, R28 ;  /* 0x00000084b81c723c */ /* 0x048ff0000000181c */
[C---:B------:R-:W-:Y:S08]  /*b290*/  HMMA.16816.F32 R32, R184.reuse, R134, R32 ;  /* 0x00000086b820723c */ /* 0x040ff00000001820 */
[C---:B------:R-:W-:Y:S08]  /*b2a0*/  HMMA.16816.F32 R36, R184.reuse, R152, R36 ;  /* 0x00000098b824723c */ /* 0x040ff00000001824 */
[C---:B------:R-:W-:Y:S08]  /*b2b0*/  HMMA.16816.F32 R40, R184.reuse, R154, R40 ;  /* 0x0000009ab828723c */ /* 0x040ff00000001828 */
[C---:B------:R-:W-:Y:S08]  /*b2c0*/  HMMA.16816.F32 R44, R184.reuse, R156, R44 ;  /* 0x0000009cb82c723c */ /* 0x040ff0000000182c */
[----:B------:R-:W-:Y:S08]  /*b2d0*/  HMMA.16816.F32 R48, R184, R158, R48 ;  /* 0x0000009eb830723c */ /* 0x000ff00000001830 */
[C---:B----4-:R-:W-:Y:S08]  /*b2e0*/  HMMA.16816.F32 R4, R188.reuse, R160, R4 ;  /* 0x000000a0bc04723c */ /* 0x050ff00000001804 */
[C---:B------:R-:W-:Y:S08]  /*b2f0*/  HMMA.16816.F32 R8, R188.reuse, R162, R8 ;  /* 0x000000a2bc08723c */ /* 0x040ff00000001808 */
[C---:B--2---:R-:W-:Y:S08]  /*b300*/  HMMA.16816.F32 R12, R188.reuse, R124, R12 ;  /* 0x0000007cbc0c723c */ /* 0x044ff0000000180c */
[C---:B------:R-:W-:Y:S01]  /*b310*/  HMMA.16816.F32 R16, R188.reuse, R126, R16 ;  /* 0x0000007ebc10723c */ /* 0x040fe20000001810 */
[----:B------:R-:W1:Y:S07]  /*b320*/  LDSM.16.M88.4 R124, [R202+0x3800] ;  /* 0x00380000ca7c783b */ /* 0x000e6e0000000200 */
[C---:B-----5:R-:W-:Y:S08]  /*b330*/  HMMA.16816.F32 R20, R188.reuse, R136, R20 ;  /* 0x00000088bc14723c */ /* 0x060ff00000001814 */
        /* <DEDUP_REMOVED lines=10> */
[C---:B------:R-:W-:Y:S04]  /*b3e0*/  HMMA.16816.F32 R16, R192.reuse, R126, R16 ;  /* 0x0000007ec010723c */ /* 0x040fe80000001810 */
[----:B------:R-:W-:Y:S02]  /*b3f0*/  FMUL.FTZ R134, R4, c[0x0][0x320] ;  /* 0x0000c80004867a20 */ /* 0x000fe40000410000 */
[----:B------:R-:W-:Y:S02]  /*b400*/  FMUL.FTZ R132, R5, c[0x0][0x320] ;  /* 0x0000c80005847a20 */ /* 0x000fe40000410000 */
[----:B------:R-:W-:Y:S01]  /*b410*/  FMUL.FTZ R9, R9, c[0x0][0x320] ;  /* 0x0000c80009097a20 */ /* 0x000fe20000410000 */
[C---:B------:R-:W-:Y:S01]  /*b420*/  HMMA.16816.F32 R20, R192.reuse, R128, R20 ;  /* 0x00000080c014723c */ /* 0x040fe20000001814 */
[----:B------:R-:W1:Y:S02]  /*b430*/  MUFU.TANH R134, R134 ;  /* 0x0000008600867308 */ /* 0x000e640000002400 */
[----:B------:R-:W-:Y:S02]  /*b440*/  FMUL.FTZ R10, R10, c[0x0][0x320] ;  /* 0x0000c8000a0a7a20 */ /* 0x000fe40000410000 */
[----:B------:R-:W-:Y:S02]  /*b450*/  FMUL.FTZ R11, R11, c[0x0][0x320] ;  /* 0x0000c8000b0b7a20 */ /* 0x000fe40000410000 */
[----:B------:R-:W-:Y:S01]  /*b460*/  FMUL.FTZ R244, R8, c[0x0][0x320] ;  /* 0x0000c80008f47a20 */ /* 0x000fe20000410000 */
[C---:B------:R-:W-:Y:S03]  /*b470*/  HMMA.16816.F32 R24, R192.reuse, R130, R24 ;  /* 0x00000082c018723c */ /* 0x040fe60000001818 */
[----:B------:R-:W2:Y:S01]  /*b480*/  MUFU.TANH R246, R9 ;  /* 0x0000000900f67308 */ /* 0x000ea20000002400 */
[----:B------:R-:W-:Y:S02]  /*b490*/  FMUL.FTZ R13, R13, c[0x0][0x320] ;  /* 0x0000c8000d0d7a20 */ /* 0x000fe40000410000 */
[----:B------:R-:W-:Y:S02]  /*b4a0*/  FMUL.FTZ R14, R14, c[0x0][0x320] ;  /* 0x0000c8000e0e7a20 */ /* 0x000fe40000410000 */
[----:B------:R-:W-:Y:S04]  /*b4b0*/  FMUL.FTZ R15, R15, c[0x0][0x320] ;  /* 0x0000c8000f0f7a20 */ /* 0x000fe80000410000 */
        /* <DEDUP_REMOVED lines=13> */
[----:B------:R-:W1:Y:S01]  /*b590*/  MUFU.TANH R136, R13 ;  /* 0x0000000d00887308 */ /* 0x000e620000002400 */
[----:B------:R-:W-:Y:S02]  /*b5a0*/  FMUL.FTZ R23, R23, c[0x0][0x320] ;  /* 0x0000c80017177a20 */ /* 0x000fe40000410000 */
[----:B------:R-:W-:Y:S02]  /*b5b0*/  FMUL.FTZ R25, R25, c[0x0][0x320] ;  /* 0x0000c80019197a20 */ /* 0x000fe40000410000 */
[----:B------:R-:W-:Y:S02]  /*b5c0*/  FMUL.FTZ R26, R26, c[0x0][0x320] ;  /* 0x0000c8001a1a7a20 */ /* 0x000fe40000410000 */
[----:B------:R-:W-:Y:S03]  /*b5d0*/  FMUL.FTZ R27, R27, c[0x0][0x320] ;  /* 0x0000c8001b1b7a20 */ /* 0x000fe60000410000 */
[----:B------:R-:W1:Y:S01]  /*b5e0*/  MUFU.TANH R137, R14 ;  /* 0x0000000e00897308 */ /* 0x000e620000002400 */
[----:B----4-:R-:W4:Y:S09]  /*b5f0*/  LDSM.16.M88.4 R8, [R202+0x4800] ;  /* 0x00480000ca08783b */ /* 0x010f320000000200 */
[----:B------:R5:W1:Y:S10]  /*b600*/  MUFU.TANH R143, R15 ;  /* 0x0000000f008f7308 */ /* 0x000a740000002400 */
[----:B------:R-:W1:Y:S10]  /*b610*/  MUFU.TANH R132, R132 ;  /* 0x0000008400847308 */ /* 0x000e740000002400 */
[----:B------:R-:W1:Y:S01]  /*b620*/  MUFU.TANH R241, R241 ;  /* 0x000000f100f17308 */ /* 0x000e620000002400 */
[----:B-----5:R-:W5:Y:S09]  /*b630*/  LDSM.16.M88.4 R12, [R202+0x5000] ;  /* 0x00500000ca0c783b */ /* 0x020f720000000200 */
[----:B------:R-:W1:Y:S01]  /*b640*/  MUFU.TANH R135, R135 ;  /* 0x0000008700877308 */ /* 0x000e620000002400 */
[C---:B----4-:R-:W-:Y:S09]  /*b650*/  HMMA.16816.F32 R28, R192.reuse, R8, R28 ;  /* 0x00000008c01c723c */ /* 0x050ff2000000181c */
[----:B------:R-:W4:Y:S01]  /*b660*/  MUFU.TANH R244, R244 ;  /* 0x000000f400f47308 */ /* 0x000f220000002400 */
[C---:B------:R-:W-:Y:S01]  /*b670*/  HMMA.16816.F32 R32, R192.reuse, R10, R32 ;  /* 0x0000000ac020723c */ /* 0x040fe20000001820 */
[----:B------:R-:W1:Y:S01]  /*b680*/  LDSM.16.M88.4 R8, [R202+0x5800] ;  /* 0x00580000ca08783b */ /* 0x000e620000000200 */
[----:B------:R-:W-:Y:S07]  /*b690*/  DEPBAR.LE SB0, 0x0 ;  /* 0x000080000000791a */ /* 0x000fee0000000000 */
[----:B------:R-:W1:Y:S01]  /*b6a0*/  MUFU.TANH R138, R138 ;  /* 0x0000008a008a7308 */ /* 0x000e620000002400 */
[----:B------:R-:W-:Y:S04]  /*b6b0*/  BAR.SYNC.DEFER_BLOCKING 0x0 ;  /* 0x0000000000007b1d */ /* 0x000fe80000010000 */
[----:B------:R-:W-:Y:S05]  /*b6c0*/  FMUL.FTZ R168, R28, c[0x0][0x320] ;  /* 0x0000c8001ca87a20 */ /* 0x000fea0000410000 */
[----:B------:R-:W2:Y:S01]  /*b6d0*/  MUFU.TANH R140, R140 ;  /* 0x0000008c008c7308 */ /* 0x000ea20000002400 */
[----:B------:R-:W-:Y:S02]  /*b6e0*/  FMUL.FTZ R29, R29, c[0x0][0x320] ;  /* 0x0000c8001d1d7a20 */ /* 0x000fe40000410000 */
[----:B------:R-:W-:Y:S01]  /*b6f0*/  FMUL.FTZ R30, R30, c[0x0][0x320] ;  /* 0x0000c8001e1e7a20 */ /* 0x000fe20000410000 */
[C---:B-----5:R-:W-:Y:S05]  /*b700*/  HMMA.16816.F32 R36, R192.reuse, R12, R36 ;  /* 0x0000000cc024723c */ /* 0x060fea0000001824 */
[----:B------:R-:W-:Y:S01]  /*b710*/  FMUL.FTZ R240, R32, c[0x0][0x320] ;  /* 0x0000c80020f07a20 */ /* 0x000fe20000410000 */
[----:B------:R2:W2:Y:S01]  /*b720*/  MUFU.TANH R150, R17 ;  /* 0x0000001100967308 */ /* 0x0004a20000002400 */
[----:B------:R-:W-:Y:S01]  /*b730*/  FMUL.FTZ R31, R31, c[0x0][0x320] ;  /* 0x0000c8001f1f7a20 */ /* 0x000fe20000410000 */
[C---:B------:R-:W-:Y:S04]  /*b740*/  HMMA.16816.F32 R40, R192.reuse, R14, R40 ;  /* 0x0000000ec028723c */ /* 0x040fe80000001828 */
[----:B------:R-:W-:Y:S02]  /*b750*/  FMUL.FTZ R33, R33, c[0x0][0x320] ;  /* 0x0000c80021217a20 */ /* 0x000fe40000410000 */
[----:B------:R-:W-:Y:S02]  /*b760*/  FMUL.FTZ R34, R34, c[0x0][0x320] ;  /* 0x0000c80022227a20 */ /* 0x000fe40000410000 */
[----:B------:R2:W2:Y:S01]  /*b770*/  MUFU.TANH R149, R18 ;  /* 0x0000001200957308 */ /* 0x0004a20000002400 */
[----:B------:R-:W-:Y:S01]  /*b780*/  FMUL.FTZ R35, R35, c[0x0][0x320] ;  /* 0x0000c80023237a20 */ /* 0x000fe20000410000 */
[C---:B-1----:R-:W-:Y:S06]  /*b790*/  HMMA.16816.F32 R44, R192.reuse, R8, R44 ;  /* 0x00000008c02c723c */ /* 0x042fec000000182c */
[----:B------:R-:W-:Y:S02]  /*b7a0*/  FMUL.FTZ R162, R36, c[0x0][0x320] ;  /* 0x0000c80024a27a20 */ /* 0x000fe40000410000 */
[----:B------:R1:W1:Y:S01]  /*b7b0*/  MUFU.TANH R159, R19 ;  /* 0x00000013009f7308 */ /* 0x0002620000002400 */
[----:B------:R-:W-:Y:S03]  /*b7c0*/  HMMA.16816.F32 R48, R192, R10, R48 ;  /* 0x0000000ac030723c */ /* 0x000fe60000001830 */
[----:B------:R-:W-:Y:S02]  /*b7d0*/  FMUL.FTZ R37, R37, c[0x0][0x320] ;  /* 0x0000c80025257a20 */ /* 0x000fe40000410000 */
[----:B------:R-:W-:Y:S02]  /*b7e0*/  FMUL.FTZ R156, R40, c[0x0][0x320] ;  /* 0x0000c800289c7a20 */ /* 0x000fe40000410000 */
[----:B------:R-:W-:Y:S02]  /*b7f0*/  FMUL.FTZ R38, R38, c[0x0][0x320] ;  /* 0x0000c80026267a20 */ /* 0x000fe40000410000 */
[----:B------:R-:W1:Y:S03]  /*b800*/  MUFU.TANH R158, R158 ;  /* 0x0000009e009e7308 */ /* 0x000e660000002400 */
        /* <DEDUP_REMOVED lines=13> */
[----:B------:R-:W-:Y:S05]  /*b8e0*/  FMUL.FTZ R0, R51, c[0x0][0x320] ;  /* 0x0000c80033007a20 */ /* 0x000fea0000410000 */
[----:B------:R1:W1:Y:S10]  /*b8f0*/  MUFU.TANH R161, R23 ;  /* 0x0000001700a17308 */ /* 0x0002740000002400 */
[----:B------:R-:W1:Y:S10]  /*b900*/  MUFU.TANH R164, R164 ;  /* 0x000000a400a47308 */ /* 0x000e740000002400 */
[----:B------:R1:W1:Y:S10]  /*b910*/  MUFU.TANH R166, R25 ;  /* 0x0000001900a67308 */ /* 0x0002740000002400 */
[----:B------:R1:W1:Y:S10]  /*b920*/  MUFU.TANH R165, R26 ;  /* 0x0000001a00a57308 */ /* 0x0002740000002400 */
        /* <DEDUP_REMOVED lines=24> */
[----:B------:R1:W1:Y:S01]  /*bab0*/  MUFU.TANH R117, R0 ;  /* 0x0000000000757308 */ /* 0x0002620000002400 */
[----:B------:R-:W-:-:S05]  /*bac0*/  @!P0 BRA `(.L_x_195) ;  /* 0x0000035000008947 */ /* 0x000fca0003800000 */
[----:B--234-:R-:W-:Y:S02]  /*bad0*/  IMAD R7, R238, 0x60, R219 ;  /* 0x00000060ee077824 */ /* 0x01cfe400078e02db */
[----:B------:R-:W-:Y:S03]  /*bae0*/  IMAD.MOV.U32 R215, RZ, RZ, RZ ;  /* 0x000000ffffd77224 */ /* 0x000fe600078e00ff */
[----:B------:R-:W-:Y:S05]  /*baf0*/  IADD3 R216, R7, -0x60, R218 ;  /* 0xffffffa007d87810 */ /* 0x000fea0007ffe0da */
[----:B------:R-:W-:Y:S04]  /*bb00*/  @P3 IMAD.HI.U32 R2, R216, c[0x0][0x2bc], RZ ;  /* 0x0000af00d8023a27 */ /* 0x000fe800078e00ff */
[----:B-1----:R-:W-:Y:S01]  /*bb10*/  IMAD.MOV.U32 R0, RZ, RZ, R216 ;  /* 0x000000ffff007224 */ /* 0x002fe200078e00d8 */
[----:B------:R-:W-:Y:S04]  /*bb20*/  @P3 SHF.R.U32.HI R0, RZ, c[0x0][0x2c0], R2 ;  /* 0x0000b000ff003a19 */ /* 0x000fe80000011602 */
[C---:B------:R-:W-:Y:S04]  /*bb30*/  @!P1 IADD3 R7, P0, R0.reuse, UR36, RZ ;  /* 0x0000002400079c10 */ /* 0x040fe8000ff1e0ff */
[----:B------:R-:W-:Y:S02]  /*bb40*/  @!P1 LEA.HI.X.SX32 R2, R0, UR5, 0x1, P0 ;  /* 0x0000000500029c11 */ /* 0x000fe400080f0eff */
[C---:B------:R-:W-:Y:S04]  /*bb50*/  @!P1 LEA R4, P0, R7.reuse, c[0x0][0x2a0], 0x2 ;  /* 0x0000a80007049a11 */ /* 0x040fe800078010ff */
[----:B------:R-:W-:Y:S01]  /*bb60*/  @!P1 LEA.HI.X R5, R7, c[0x0][0x2a4], R2, 0x2, P0 ;  /* 0x0000a90007059a11 */ /* 0x000fe200000f1402 */
[----:B------:R-:W-:Y:S04]  /*bb70*/  IMAD.MOV R7, RZ, RZ, -R0 ;  /* 0x000000ffff077224 */ /* 0x000fe800078e0a00 */
[----:B------:R-:W2:Y:S01]  /*bb80*/  @!P1 LDG.E R215, [R4.64] ;  /* 0x0000002a04d79981 */ /* 0x000ea2000c1e1900 */
[----:B------:R-:W-:Y:S04]  /*bb90*/  IMAD R216, R7, c[0x0][0x2b8], R216 ;  /* 0x0000ae0007d87a24 */ /* 0x000fe800078e02d8 */
[C---:B------:R-:W-:Y:S01]  /*bba0*/  IMAD.WIDE.U32 R6, R216.reuse, c[0x0][0x1e0], RZ ;  /* 0x00007800d8067a25 */ /* 0x040fe200078e00ff */
[----:B------:R-:W-:Y:S05]  /*bbb0*/  SHF.R.S32.HI R9, RZ, 0x1f, R216 ;  /* 0x0000001fff097819 */ /* 0x000fea00000114d8 */
[----:B------:R-:W-:Y:S04]  /*bbc0*/  IMAD R9, R9, c[0x0][0x1e0], RZ ;  /* 0x0000780009097a24 */ /* 0x000fe800078e02ff */
[----:B------:R-:W-:Y:S04]  /*bbd0*/  IMAD R9, R216, c[0x0][0x1e4], R9 ;  /* 0x00007900d8097a24 */ /* 0x000fe800078e0209 */
[----:B------:R-:W-:Y:S01]  /*bbe0*/  IMAD.IADD R7, R7, 0x1, R9 ;  /* 0x0000000107077824 */ /* 0x000fe200078e0209 */
[----:B--2---:R-:W-:Y:S03]  /*bbf0*/  SHF.R.S32.HI R0, RZ, 0x1f, R215 ;  /* 0x0000001fff007819 */ /* 0x004fe600000114d7 */
[C---:B------:R-:W-:Y:S04]  /*bc00*/  IMAD.WIDE.U32 R6, R215.reuse, c[0x0][0x1f0], R6 ;  /* 0x00007c00d7067a25 */ /* 0x040fe800078e0006 */
[----:B------:R-:W-:Y:S01]  /*bc10*/  IMAD R0, R0, c[0x0][0x1f0], RZ ;  /* 0x00007c0000007a24 */ /* 0x000fe200078e02ff */
[----:B------:R-:W-:Y:S03]  /*bc20*/  IADD3 R5, P0, R6, UR40, RZ ;  /* 0x0000002806057c10 */ /* 0x000fe6000ff1e0ff */
[----:B------:R-:W-:Y:S05]  /*bc30*/  IMAD R0, R215, c[0x0][0x1f4], R0 ;  /* 0x00007d00d7007a24 */ /* 0x000fea00078e0200 */
[----:B------:R-:W-:Y:S02]  /*bc40*/  IADD3.X R0, R7, UR9, R0, P0, !PT ;  /* 0x0000000907007c10 */ /* 0x000fe400087fe400 */
[C---:B------:R-:W-:Y:S04]  /*bc50*/  LEA R14, P0, R5.reuse, c[0x0][0x1c8], 0x1 ;  /* 0x00007200050e7a11 */ /* 0x040fe800078008ff */
[----:B------:R-:W-:Y:S01]  /*bc60*/  LEA.HI.X R16, R5, c[0x0][0x1cc], R0, 0x1, P0 ;  /* 0x0000730005107a11 */ /* 0x000fe200000f0c00 */
[----:B------:R-:W1:Y:S01]  /*bc70*/  SHFL.IDX PT, R6, R14, RZ, 0x181f ;  /* 0x00181fff0e067589 */ /* 0x000e6200000e0000 */
[----:B------:R-:W-:Y:S03]  /*bc80*/  IADD3 R0, -R231, 0x10, RZ ;  /* 0x00000010e7007810 */ /* 0x000fe60007ffe1ff */
[----:B------:R-:W2:Y:S01]  /*bc90*/  SHFL.IDX PT, R9, R16, RZ, 0x181f ;  /* 0x00181fff10097589 */ /* 0x000ea200000e0000 */
[----:B------:R-:W-:Y:S03]  /*bca0*/  LOP3.LUT R0, R0, 0xf, RZ, 0xc0, !PT ;  /* 0x0000000f00007812 */ /* 0x000fe600078ec0ff */
[----:B------:R-:W3:Y:S04]  /*bcb0*/  SHFL.IDX PT, R4, R14, 0x1, 0x181f ;  /* 0x00381f000e047f89 */ /* 0x000ee800000e0000 */
[----:B------:R-:W4:Y:S04]  /*bcc0*/  SHFL.IDX PT, R2, R14, 0x2, 0x181f ;  /* 0x00581f000e027f89 */ /* 0x000f2800000e0000 */
[----:B------:R-:W5:Y:S04]  /*bcd0*/  SHFL.IDX PT, R7, R16, 0x1, 0x181f ;  /* 0x00381f0010077f89 */ /* 0x000f6800000e0000 */
[----:B------:R-:W5:Y:S01]  /*bce0*/  SHFL.IDX PT, R5, R16, 0x2, 0x181f ;  /* 0x00581f0010057f89 */ /* 0x000f6200000e0000 */
[C---:B-1----:R-:W-:Y:S02]  /*bcf0*/  IADD3 R10, P2, R6.reuse, R235, RZ ;  /* 0x000000eb060a7210 */ /* 0x042fe40007f5e0ff */
[----:B------:R-:W-:Y:S03]  /*bd00*/  IADD3 R12, P0, R6, R233, RZ ;  /* 0x000000e9060c7210 */ /* 0x000fe60007f1e0ff */
[C---:B--2---:R-:W-:Y:S02]  /*bd10*/  IMAD.X R11, R9.reuse, 0x1, R236, P2 ;  /* 0x00000001090b7824 */ /* 0x044fe400010e06ec */
[----:B------:R-:W-:Y:S01]  /*bd20*/  IMAD.X R13, R9, 0x1, R234, P0 ;  /* 0x00000001090d7824 */ /* 0x000fe200000e06ea */
[C---:B---3--:R-:W-:Y:S02]  /*bd30*/  IADD3 R8, P6, R4.reuse, R235, RZ ;  /* 0x000000eb04087210 */ /* 0x048fe40007fde0ff */
[----:B------:R1:W-:Y:S01]  /*bd40*/  LDGSTS.E.BYPASS.LTC128B.128 [R217+0x8100], [R10.64], !P5 ;  /* 0x081000000ad97fae */ /* 0x0003e2000e901d6a */
[----:B------:R-:W-:Y:S02]  /*bd50*/  IADD3 R6, P2, R4, R233, RZ ;  /* 0x000000e904067210 */ /* 0x000fe40007f5e0ff */
[----:B----4-:R-:W-:Y:S01]  /*bd60*/  IADD3 R14, P0, R2, R235, RZ ;  /* 0x000000eb020e7210 */ /* 0x010fe20007f1e0ff */
[----:B------:R1:W-:Y:S01]  /*bd70*/  LDGSTS.E.BYPASS.LTC128B.128 [R217+0xb100], [R12.64], !P4 ;  /* 0x0b1000000cd97fae */ /* 0x0003e2000e101d6a */
[C---:B-----5:R-:W-:Y:S02]  /*bd80*/  IMAD.X R9, R7.reuse, 0x1, R236, P6 ;  /* 0x0000000107097824 */ /* 0x060fe400030e06ec */
        /* <DEDUP_REMOVED lines=9> */
.L_x_195:
[----:B-1234-:R-:W-:Y:S01]  /*be20*/  FMNMX.FTZ R5, R134, R3, !PT ;  /* 0x0000000386057209 */ /* 0x01efe20007810000 */
        /* <DEDUP_REMOVED lines=51> */
[----:B------:R-:W-:Y:S01]  /*c160*/  FMNMX.FTZ R7, R117, R0, !PT ;  /* 0x0000000075077209 */ /* 0x000fe20007810000 */
[----:B------:R-:W-:Y:S01]  /*c170*/  LDSM.16.MT88.4 R12, [R212+0x100] ;  /* 0x00010000d40c783b */ /* 0x000fe20000004200 */
[----:B------:R-:W-:Y:S07]  /*c180*/  ISETP.GT.AND P0, PT, R238, UR4, PT ;  /* 0x00000004ee007c0c */ /* 0x000fee000bf04270 */
[----:B------:R-:W-:Y:S08]  /*c190*/  SHFL.BFLY PT, R9, R6, 0x2, 0x1f ;  /* 0x0c401f0006097f89 */ /* 0x000ff000000e0000 */
[----:B------:R-:W1:Y:S02]  /*c1a0*/  SHFL.BFLY PT, R0, R7, 0x2, 0x1f ;  /* 0x0c401f0007007f89 */ /* 0x000e6400000e0000 */
[----:B-1----:R-:W-:Y:S02]  /*c1b0*/  FMNMX.FTZ R5, R7, R0, !PT ;  /* 0x0000000007057209 */ /* 0x002fe40007810000 */
[----:B------:R-:W-:Y:S04]  /*c1c0*/  FMNMX.FTZ R11, R6, R9, !PT ;  /* 0x00000009060b7209 */ /* 0x000fe80007810000 */
[----:B------:R-:W1:Y:S08]  /*c1d0*/  SHFL.BFLY PT, R4, R5, 0x1, 0x1f ;  /* 0x0c201f0005047f89 */ /* 0x000e7000000e0000 */
[----:B------:R-:W2:Y:S01]  /*c1e0*/  SHFL.BFLY PT, R2, R11, 0x1, 0x1f ;  /* 0x0c201f000b027f89 */ /* 0x000ea200000e0000 */
[----:B-1----:R-:W-:Y:S05]  /*c1f0*/  FMNMX.FTZ R116, R5, R4, !PT ;  /* 0x0000000405747209 */ /* 0x002fea0007810000 */
[----:B------:R-:W-:Y:S01]  /*c200*/  FMUL.FTZ R124, R116, c[0x0][0x2d0] ;  /* 0x0000b400747c7a20 */ /* 0x000fe20000410000 */
[----:B--2---:R-:W-:Y:S03]  /*c210*/  FMNMX.FTZ R0, R11, R2, !PT ;  /* 0x000000020b007209 */ /* 0x004fe60007810000 */
[--C-:B------:R-:W-:Y:S02]  /*c220*/  FFMA.FTZ R130, R241, c[0x0][0x2d0], -R124.reuse ;  /* 0x0000b400f1827a23 */ /* 0x100fe4000001087c */
[--C-:B------:R-:W-:Y:S02]  /*c230*/  FFMA.FTZ R129, R135, c[0x0][0x2d0], -R124.reuse ;  /* 0x0000b40087817a23 */ /* 0x100fe4000001087c */
[C---:B------:R-:W-:Y:S02]  /*c240*/  FADD.FTZ R2, -R0.reuse, R3 ;  /* 0x0000000300027221 */ /* 0x040fe40000010100 */
[----:B------:R-:W-:Y:S01]  /*c250*/  FMUL.FTZ R125, R0, c[0x0][0x2d0] ;  /* 0x0000b400007d7a20 */ /* 0x000fe20000410000 */
[----:B------:R-:W-:Y:S01]  /*c260*/  MUFU.EX2 R130, R130 ;  /* 0x0000008200827308 */ /* 0x000fe20000000800 */
[----:B------:R-:W-:Y:S02]  /*c270*/  FMUL.FTZ R3, R2, c[0x0][0x2d0] ;  /* 0x0000b40002037a20 */ /* 0x000fe40000410000 */
[----:B------:R-:W-:Y:S02]  /*c280*/  FADD.FTZ R2, -R116, R119 ;  /* 0x0000007774027221 */ /* 0x000fe40000010100 */
[--C-:B------:R-:W-:Y:S02]  /*c290*/  FFMA.FTZ R134, R134, c[0x0][0x2d0], -R125.reuse ;  /* 0x0000b40086867a23 */ /* 0x100fe4000001087d */
[--C-:B------:R-:W-:Y:S02]  /*c2a0*/  FFMA.FTZ R133, R132, c[0x0][0x2d0], -R125.reuse ;  /* 0x0000b40084857a23 */ /* 0x100fe4000001087d */
[--C-:B------:R-:W-:Y:S01]  /*c2b0*/  FFMA.FTZ R132, R244, c[0x0][0x2d0], -R125.reuse ;  /* 0x0000b400f4847a23 */ /* 0x100fe2000001087d */
[----:B------:R-:W1:Y:S01]  /*c2c0*/  MUFU.EX2 R3, R3 ;  /* 0x0000000300037308 */ /* 0x000e620000000800 */
[--C-:B------:R-:W-:Y:S02]  /*c2d0*/  FFMA.FTZ R131, R246, c[0x0][0x2d0], -R125.reuse ;  /* 0x0000b400f6837a23 */ /* 0x100fe4000001087d */
[--C-:B------:R-:W-:Y:S02]  /*c2e0*/  FFMA.FTZ R128, R245, c[0x0][0x2d0], -R124.reuse ;  /* 0x0000b400f5807a23 */ /* 0x100fe4000001087c */
[--C-:B------:R-:W-:Y:S02]  /*c2f0*/  FFMA.FTZ R119, R243, c[0x0][0x2d0], -R124.reuse ;  /* 0x0000b400f3777a23 */ /* 0x100fe4000001087c */
[----:B------:R-:W-:Y:S02]  /*c300*/  FMUL.FTZ R6, R2, c[0x0][0x2d0] ;  /* 0x0000b40002067a20 */ /* 0x000fe40000410000 */
        /* <DEDUP_REMOVED lines=10> */
[C---:B-1----:R-:W-:Y:S02]  /*c3b0*/  FMUL.FTZ R4, R3.reuse, R112 ;  /* 0x0000007003047220 */ /* 0x042fe40000410000 */
        /* <DEDUP_REMOVED lines=8> */
[----:B------:R-:W-:Y:S01]  /*c440*/  MUFU.EX2 R132, R132 ;  /* 0x0000008400847308 */ /* 0x000fe20000000800 */
[C---:B------:R-:W-:Y:S02]  /*c450*/  FMUL.FTZ R32, R3.reuse, R84 ;  /* 0x0000005403207220 */ /* 0x040fe40000410000 */
[----:B------:R-:W-:Y:S02]  /*c460*/  FMUL.FTZ R33, R3, R85 ;  /* 0x0000005503217220 */ /* 0x000fe40000410000 */
[C---:B--2---:R-:W-:Y:S02]  /*c470*/  FMUL.FTZ R6, R2.reuse, R114 ;  /* 0x0000007202067220 */ /* 0x044fe40000410000 */
[C---:B------:R-:W-:Y:S02]  /*c480*/  FMUL.FTZ R7, R2.reuse, R115 ;  /* 0x0000007302077220 */ /* 0x040fe40000410000 */
[C---:B------:R-:W-:Y:S01]  /*c490*/  FMUL.FTZ R10, R2.reuse, R110 ;  /* 0x0000006e020a7220 */ /* 0x040fe20000410000 */
[----:B------:R-:W2:Y:S01]  /*c4a0*/  MUFU.EX2 R131, R131 ;  /* 0x0000008300837308 */ /* 0x000ea20000000800 */
[C---:B------:R-:W-:Y:S02]  /*c4b0*/  FMUL.FTZ R11, R2.reuse, R111 ;  /* 0x0000006f020b7220 */ /* 0x040fe40000410000 */
[C---:B------:R-:W-:Y:S01]  /*c4c0*/  FMUL.FTZ R18, R2.reuse, R102 ;  /* 0x0000006602127220 */ /* 0x040fe20000410000 */
[----:B-1----:R-:W-:Y:S01]  /*c4d0*/  F2FP.PACK_AB R112, R133, R134 ;  /* 0x000000868570723e */ /* 0x002fe200000000ff */
[C---:B------:R-:W-:Y:S01]  /*c4e0*/  FMUL.FTZ R19, R2.reuse, R103 ;  /* 0x0000006702137220 */ /* 0x040fe20000410000 */
[----:B------:R-:W-:Y:S01]  /*c4f0*/  LDSM.16.MT88.4 R108, [R212+0x2900] ;  /* 0x00290000d46c783b */ /* 0x000fe20000004200 */
[C---:B------:R-:W-:Y:S02]  /*c500*/  FMUL.FTZ R26, R2.reuse, R94 ;  /* 0x0000005e021a7220 */ /* 0x040fe40000410000 */
[C---:B------:R-:W-:Y:S01]  /*c510*/  FMUL.FTZ R27, R2.reuse, R95 ;  /* 0x0000005f021b7220 */ /* 0x040fe20000410000 */
[----:B------:R-:W1:Y:S01]  /*c520*/  MUFU.EX2 R129, R129 ;  /* 0x0000008100817308 */ /* 0x000e620000000800 */
        /* <DEDUP_REMOVED lines=10> */
[----:B--2---:R-:W-:Y:S01]  /*c5d0*/  F2FP.PACK_AB R114, R131, R132 ;  /* 0x000000848372723e */ /* 0x004fe200000000ff */
[C---:B------:R-:W-:Y:S02]  /*c5e0*/  FMUL.FTZ R49, R3.reuse, R69 ;  /* 0x0000004503317220 */ /* 0x040fe40000410000 */
[C---:B------:R-:W-:Y:S02]  /*c5f0*/  FMUL.FTZ R50, R2.reuse, R70 ;  /* 0x0000004602327220 */ /* 0x040fe40000410000 */
[C---:B------:R-:W-:Y:S01]  /*c600*/  FMUL.FTZ R51, R2.reuse, R71 ;  /* 0x0000004702337220 */ /* 0x040fe20000410000 */
[----:B------:R-:W2:Y:S01]  /*c610*/  MUFU.EX2 R119, R119 ;  /* 0x0000007700777308 */ /* 0x000ea20000000800 */
[----:B------:R-:W4:Y:S01]  /*c620*/  LDSM.16.MT88.4 R76, [R209+0x3100] ;  /* 0x00310000d14c783b */ /* 0x000f220000004200 */
[----:B------:R-:W-:Y:S01]  /*c630*/  FMUL.FTZ R52, R3, R52 ;  /* 0x0000003403347220 */ /* 0x000fe20000410000 */
[----:B-1----:R-:W-:Y:S01]  /*c640*/  F2FP.PACK_AB R113, R129, R130 ;  /* 0x000000828171723e */ /* 0x002fe200000000ff */
[C---:B------:R-:W-:Y:S02]  /*c650*/  FMUL.FTZ R53, R3.reuse, R53 ;  /* 0x0000003503357220 */ /* 0x040fe40000410000 */
[C---:B------:R-:W-:Y:S03]  /*c660*/  FMUL.FTZ R54, R2.reuse, R54 ;  /* 0x0000003602367220 */ /* 0x040fe60000410000 */
[----:B------:R-:W1:Y:S01]  /*c670*/  LDSM.16.MT88.4 R68, [R208+0x3100] ;  /* 0x00310000d044783b */ /* 0x000e620000004200 */
[C---:B------:R-:W-:Y:S01]  /*c680*/  FMUL.FTZ R55, R2.reuse, R55 ;  /* 0x0000003702377220 */ /* 0x040fe20000410000 */
[----:B------:R-:W-:Y:S01]  /*c690*/  MUFU.EX2 R162, R162 ;  /* 0x000000a200a27308 */ /* 0x000fe20000000800 */
[C---:B------:R-:W-:Y:S02]  /*c6a0*/  FMUL.FTZ R56, R3.reuse, R56 ;  /* 0x0000003803387220 */ /* 0x040fe40000410000 */
[C---:B------:R-:W-:Y:S02]  /*c6b0*/  FMUL.FTZ R57, R3.reuse, R57 ;  /* 0x0000003903397220 */ /* 0x040fe40000410000 */
[C---:B------:R-:W-:Y:S01]  /*c6c0*/  FMUL.FTZ R58, R2.reuse, R58 ;  /* 0x0000003a023a7220 */ /* 0x040fe20000410000 */
[----:B------:R-:W-:Y:S01]  /*c6d0*/  LDSM.16.MT88.4 R100, [R210+0x2900] ;  /* 0x00290000d264783b */ /* 0x000fe20000004200 */
[C---:B------:R-:W-:Y:S02]  /*c6e0*/  FMUL.FTZ R59, R2.reuse, R59 ;  /* 0x0000003b023b7220 */ /* 0x040fe40000410000 */
[C---:B------:R-:W-:Y:S01]  /*c6f0*/  FMUL.FTZ R60, R3.reuse, R60 ;  /* 0x0000003c033c7220 */ /* 0x040fe20000410000 */
[----:B------:R-:W-:Y:S01]  /*c700*/  MUFU.EX2 R157, R157 ;  /* 0x0000009d009d7308 */ /* 0x000fe20000000800 */
[----:B------:R-:W-:Y:S01]  /*c710*/  FMUL.FTZ R61, R3, R61 ;  /* 0x0000003d033d7220 */ /* 0x000fe20000410000 */
[----:B--2---:R-:W-:Y:S01]  /*c720*/  F2FP.PACK_AB R115, R119, R128 ;  /* 0x000000807773723e */ /* 0x004fe200000000ff */
[C---:B------:R-:W-:Y:S02]  /*c730*/  FMUL.FTZ R62, R2.reuse, R62 ;  /* 0x0000003e023e7220 */ /* 0x040fe40000410000 */
[C---:B------:R-:W-:Y:S02]  /*c740*/  FMUL.FTZ R63, R2.reuse, R63 ;  /* 0x0000003f023f7220 */ /* 0x040fe40000410000 */
[C---:B------:R-:W-:Y:S02]  /*c750*/  FMUL.FTZ R64, R3.reuse, R64 ;  /* 0x0000004003407220 */ /* 0x040fe40000410000 */
[C---:B------:R-:W-:Y:S01]  /*c760*/  HMMA.16816.F32 R4, R112.reuse, R12, R4 ;  /* 0x0000000c7004723c */ /* 0x040fe20000001804 */
[----:B------:R-:W-:Y:S04]  /*c770*/  MUFU.EX2 R152, R152 ;  /* 0x0000009800987308 */ /* 0x000fe80000000800 */
[C---:B------:R-:W-:Y:S02]  /*c780*/  FMUL.FTZ R65, R3.reuse, R65 ;  /* 0x0000004103417220 */ /* 0x040fe40000410000 */
[C---:B------:R-:W-:Y:S01]  /*c790*/  FMUL.FTZ R12, R3.reuse, R104 ;  /* 0x00000068030c7220 */ /* 0x040fe20000410000 */
[C---:B------:R-:W-:Y:S03]  /*c7a0*/  HMMA.16816.F32 R8, R112.reuse, R14, R8 ;  /* 0x0000000e7008723c */ /* 0x040fe60000001808 */
[----:B------:R-:W-:Y:S01]  /*c7b0*/  MUFU.EX2 R153, R153 ;  /* 0x0000009900997308 */ /* 0x000fe20000000800 */
[----:B------:R-:W-:Y:S02]  /*c7c0*/  FMUL.FTZ R13, R3, R105 ;  /* 0x00000069030d7220 */ /* 0x000fe40000410000 */
[C---:B------:R-:W-:Y:S02]  /*c7d0*/  FMUL.FTZ R66, R2.reuse, R66 ;  /* 0x0000004202427220 */ /* 0x040fe40000410000 */
[C---:B------:R-:W-:Y:S04]  /*c7e0*/  FMUL.FTZ R14, R2.reuse, R106 ;  /* 0x0000006a020e7220 */ /* 0x040fe80000410000 */
[C---:B------:R-:W-:Y:S01]  /*c7f0*/  FMUL.FTZ R15, R2.reuse, R107 ;  /* 0x0000006b020f7220 */ /* 0x040fe20000410000 */
[----:B------:R-:W-:Y:S01]  /*c800*/  MUFU.EX2 R135, R135 ;  /* 0x0000008700877308 */ /* 0x000fe20000000800 */
[----:B------:R-:W-:Y:S02]  /*c810*/  FMUL.FTZ R67, R2, R67 ;  /* 0x0000004302437220 */ /* 0x000fe40000410000 */
[--C-:B------:R-:W-:Y:S02]  /*c820*/  FFMA.FTZ R140, R140, c[0x0][0x2d0], -R125.reuse ;  /* 0x0000b4008c8c7a23 */ /* 0x100fe4000001087d */
[--C-:B------:R-:W-:Y:S01]  /*c830*/  FFMA.FTZ R143, R150, c[0x0][0x2d0], -R125.reuse ;  /* 0x0000b400968f7a23 */ /* 0x100fe2000001087d */
[C---:B------:R-:W-:Y:S03]  /*c840*/  HMMA.16816.F32 R12, R112.reuse, R20, R12 ;  /* 0x00000014700c723c */ /* 0x040fe6000000180c */
[--C-:B------:R-:W-:Y:S01]  /*c850*/  FFMA.FTZ R149, R149, c[0x0][0x2d0], -R124.reuse ;  /* 0x0000b40095957a23 */ /* 0x100fe2000001087c */
[----:B------:R-:W2:Y:S01]  /*c860*/  MUFU.EX2 R136, R136 ;  /* 0x0000008800887308 */ /* 0x000ea20000000800 */
[--C-:B------:R-:W-:Y:S02]  /*c870*/  FFMA.FTZ R150, R159, c[0x0][0x2d0], -R124.reuse ;  /* 0x0000b4009f967a23 */ /* 0x100fe4000001087c */
[C---:B------:R-:W-:Y:S01]  /*c880*/  FMUL.FTZ R20, R3.reuse, R96 ;  /* 0x0000006003147220 */ /* 0x040fe20000410000 */
[C---:B------:R-:W-:Y:S04]  /*c890*/  HMMA.16816.F32 R16, R112.reuse, R22, R16 ;  /* 0x000000167010723c */ /* 0x040fe80000001810 */
[----:B------:R-:W-:Y:S02]  /*c8a0*/  FMUL.FTZ R21, R3, R97 ;  /* 0x0000006103157220 */ /* 0x000fe40000410000 */
[----:B------:R-:W-:Y:S01]  /*c8b0*/  MUFU.EX2 R137, R137 ;  /* 0x0000008900897308 */ /* 0x000fe20000000800 */
[C---:B------:R-:W-:Y:S02]  /*c8c0*/  FMUL.FTZ R22, R2.reuse, R98 ;  /* 0x0000006202167220 */ /* 0x040fe40000410000 */
[----:B------:R-:W-:Y:S03]  /*c8d0*/  FMUL.FTZ R23, R2, R99 ;  /* 0x0000006302177220 */ /* 0x000fe60000410000 */
[--C-:B------:R-:W-:Y:S02]  /*c8e0*/  FFMA.FTZ R159, R158, c[0x0][0x2d0], -R125.reuse ;  /* 0x0000b4009e9f7a23 */ /* 0x100fe4000001087d */
[--C-:B------:R-:W-:Y:S02]  /*c8f0*/  FFMA.FTZ R154, R154, c[0x0][0x2d0], -R125.reuse ;  /* 0x0000b4009a9a7a23 */ /* 0x100fe4000001087d */
[C---:B------:R-:W-:Y:S01]  /*c900*/  HMMA.16816.F32 R20, R112.reuse, R28, R20 ;  /* 0x0000001c7014723c */ /* 0x040fe20000001814 */
[----:B------:R-:W5:Y:S02]  /*c910*/  MUFU.EX2 R138, R138 ;  /* 0x0000008a008a7308 */ /* 0x000f640000000800 */
[--C-:B------:R-:W-:Y:S02]  /*c920*/  FFMA.FTZ R158, R163, c[0x0][0x2d0], -R124.reuse ;  /* 0x0000b400a39e7a23 */ /* 0x100fe4000001087c */
[--C-:B------:R-:W-:Y:S02]  /*c930*/  FFMA.FTZ R161, R161, c[0x0][0x2d0], -R124.reuse ;  /* 0x0000b400a1a17a23 */ /* 0x100fe4000001087c */
[C---:B------:R-:W-:Y:S01]  /*c940*/  FMUL.FTZ R28, R3.reuse, R88 ;  /* 0x00000058031c7220 */ /* 0x040fe20000410000 */
[C---:B------:R-:W-:Y:S03]  /*c950*/  HMMA.16816.F32 R24, R112.reuse, R30, R24 ;  /* 0x0000001e7018723c */ /* 0x040fe60000001818 */
[----:B------:R-:W-:Y:S01]  /*c960*/  MUFU.EX2 R140, R140 ;  /* 0x0000008c008c7308 */ /* 0x000fe20000000800 */
[----:B------:R-:W-:Y:S02]  /*c970*/  FMUL.FTZ R29, R3, R89 ;  /* 0x00000059031d7220 */ /* 0x000fe40000410000 */
[--C-:B------:R-:W-:Y:S02]  /*c980*/  FFMA.FTZ R163, R164, c[0x0][0x2d0], -R125.reuse ;  /* 0x0000b400a4a37a23 */ /* 0x100fe4000001087d */
[C---:B------:R-:W-:Y:S04]  /*c990*/  FMUL.FTZ R30, R2.reuse, R90 ;  /* 0x0000005a021e7220 */ /* 0x040fe80000410000 */
[----:B------:R-:W-:Y:S01]  /*c9a0*/  FMUL.FTZ R31, R2, R91 ;  /* 0x0000005b021f7220 */ /* 0x000fe20000410000 */
[----:B------:R-:W1:Y:S01]  /*c9b0*/  MUFU.EX2 R143, R143 ;  /* 0x0000008f008f7308 */ /* 0x000e620000000800 */
[----:B------:R-:W-:Y:S01]  /*c9c0*/  LDSM.16.MT88.4 R88, [R212+0x3900] ;  /* 0x00390000d458783b */ /* 0x000fe20000004200 */
[--C-:B------:R-:W-:Y:S02]  /*c9d0*/  FFMA.FTZ R164, R166, c[0x0][0x2d0], -R125.reuse ;  /* 0x0000b400a6a47a23 */ /* 0x100fe4000001087d */
[--C-:B------:R-:W-:Y:S02]  /*c9e0*/  FFMA.FTZ R165, R165, c[0x0][0x2d0], -R124.reuse ;  /* 0x0000b400a5a57a23 */ /* 0x100fe4000001087c */
[C---:B------:R-:W-:Y:S03]  /*c9f0*/  HMMA.16816.F32 R28, R112.reuse, R36, R28 ;  /* 0x00000024701c723c */ /* 0x040fe6000000181c */
[--C-:B------:R-:W-:Y:S01]  /*ca00*/  FFMA.FTZ R166, R171, c[0x0][0x2d0], -R124.reuse ;  /* 0x0000b400aba67a23 */ /* 0x100fe2000001087c */
[----:B------:R-:W-:Y:S01]  /*ca10*/  MUFU.EX2 R149, R149 ;  /* 0x0000009500957308 */ /* 0x000fe20000000800 */
[--C-:B------:R-:W-:Y:S02]  /*ca20*/  FFMA.FTZ R168, R168, c[0x0][0x2d0], -R125.reuse ;  /* 0x0000b400a8a87a23 */ /* 0x100fe4000001087d */
[C---:B------:R-:W-:Y:S01]  /*ca30*/  FMUL.FTZ R36, R3.reuse, R80 ;  /* 0x0000005003247220 */ /* 0x040fe20000410000 */
[C---:B------:R-:W-:Y:S04]  /*ca40*/  HMMA.16816.F32 R32, R112.reuse, R38, R32 ;  /* 0x000000267020723c */ /* 0x040fe80000001820 */
[----:B------:R-:W-:Y:S02]  /*ca50*/  FMUL.FTZ R37, R3, R81 ;  /* 0x0000005103257220 */ /* 0x000fe40000410000 */
[----:B------:R-:W1:Y:S01]  /*ca60*/  MUFU.EX2 R150, R150 ;  /* 0x0000009600967308 */ /* 0x000e620000000800 */
[C---:B------:R-:W-:Y:S02]  /*ca70*/  FMUL.FTZ R38, R2.reuse, R82 ;  /* 0x0000005202267220 */ /* 0x040fe40000410000 */
[----:B------:R-:W-:Y:S02]  /*ca80*/  FMUL.FTZ R39, R2, R83 ;  /* 0x0000005302277220 */ /* 0x000fe40000410000 */
[----:B------:R-:W-:Y:S01]  /*ca90*/  LDSM.16.MT88.4 R80, [R209+0x900] ;  /* 0x00090000d150783b */ /* 0x000fe20000004200 */
[--C-:B------:R-:W-:Y:S02]  /*caa0*/  FFMA.FTZ R171, R242, c[0x0][0x2d0], -R125.reuse ;  /* 0x0000b400f2ab7a23 */ /* 0x100fe4000001087d */
[--C-:B------:R-:W-:Y:S02]  /*cab0*/  FFMA.FTZ R237, R237, c[0x0][0x2d0], -R124.reuse ;  /* 0x0000b400eded7a23 */ /* 0x100fe4000001087c */
[C---:B------:R-:W-:Y:S01]  /*cac0*/  HMMA.16816.F32 R36, R112.reuse, R44, R36 ;  /* 0x0000002c7024723c */ /* 0x040fe20000001824 */
[----:B------:R-:W-:Y:S02]  /*cad0*/  MUFU.EX2 R159, R159 ;  /* 0x0000009f009f7308 */ /* 0x000fe40000000800 */
        /* <DEDUP_REMOVED lines=9> */
[----:B------:R-:W-:Y:S01]  /*cb70*/  MUFU.EX2 R158, R158 ;  /* 0x0000009e009e7308 */ /* 0x000fe20000000800 */
[----:B------:R-:W2:Y:S01]  /*cb80*/  LDSM.16.MT88.4 R72, [R212+0x900] ;  /* 0x00090000d448783b */ /* 0x000ea20000004200 */
[--C-:B------:R-:W-:Y:S02]  /*cb90*/  FFMA.FTZ R169, R169, c[0x0][0x2d0], -R124.reuse ;  /* 0x0000b400a9a97a23 */ /* 0x100fe4000001087c */
[--C-:B------:R-:W-:Y:S02]  /*cba0*/  FFMA.FTZ R240, R167, c[0x0][0x2d0], -R124.reuse ;  /* 0x0000b400a7f07a23 */ /* 0x100fe4000001087c */
[C---:B---3--:R-:W-:Y:S03]  /*cbb0*/  HMMA.16816.F32 R44, R112.reuse, R84, R44 ;  /* 0x00000054702c723c */ /* 0x048fe6000000182c */
[--C-:B------:R-:W-:Y:S01]  /*cbc0*/  FFMA.FTZ R167, R160, c[0x0][0x2d0], -R125.reuse ;  /* 0x0000b400a0a77a23 */ /* 0x100fe2000001087d */
[----:B------:R-:W3:Y:S01]  /*cbd0*/  MUFU.EX2 R161, R161 ;  /* 0x000000a100a17308 */ /* 0x000ee20000000800 */
[--C-:B------:R-:W-:Y:S02]  /*cbe0*/  FFMA.FTZ R160, R155, c[0x0][0x2d0], -R124.reuse ;  /* 0x0000b4009ba07a23 */ /* 0x100fe4000001087c */
[--C-:B------:R-:W-:Y:S01]  /*cbf0*/  FFMA.FTZ R155, R156, c[0x0][0x2d0], -R125.reuse ;  /* 0x0000b4009c9b7a23 */ /* 0x100fe2000001087d */
[C---:B------:R-:W-:Y:S01]  /*cc00*/  HMMA.16816.F32 R48, R112.reuse, R86, R48 ;  /* 0x000000567030723c */ /* 0x040fe20000001830 */
[----:B------:R-:W-:Y:S03]  /*cc10*/  LDSM.16.MT88.4 R84, [R208+0x900] ;  /* 0x00090000d054783b */ /* 0x000fe60000004200 */
[--C-:B------:R-:W-:Y:S02]  /*cc20*/  FFMA.FTZ R156, R151, c[0x0][0x2d0], -R124.reuse ;  /* 0x0000b400979c7a23 */ /* 0x100fe4000001087c */
[----:B------:R-:W-:Y:S01]  /*cc30*/  MUFU.EX2 R167, R167 ;  /* 0x000000a700a77308 */ /* 0x000fe20000000800 */
[--C-:B------:R-:W-:Y:S01]  /*cc40*/  FFMA.FTZ R142, R142, c[0x0][0x2d0], -R125.reuse ;  /* 0x0000b4008e8e7a23 */ /* 0x100fe2000001087d */
[C---:B----4-:R-:W-:Y:S04]  /*cc50*/  HMMA.16816.F32 R52, R112.reuse, R76, R52 ;  /* 0x0000004c7034723c */ /* 0x050fe80000001834 */
[--C-:B------:R-:W-:Y:S02]  /*cc60*/  FFMA.FTZ R151, R148, c[0x0][0x2d0], -R125.reuse ;  /* 0x0000b40094977a23 */ /* 0x100fe4000001087d */
[--C-:B------:R-:W-:Y:S02]  /*cc70*/  FFMA.FTZ R141, R141, c[0x0][0x2d0], -R124.reuse ;  /* 0x0000b4008d8d7a23 */ /* 0x100fe4000001087c */
[C---:B------:R-:W-:Y:S01]  /*cc80*/  HMMA.16816.F32 R56, R112.reuse, R78, R56 ;  /* 0x0000004e7038723c */ /* 0x040fe20000001838 */
[----:B------:R-:W4:Y:S01]  /*cc90*/  LDSM.16.MT88.4 R76, [R210+0x900] ;  /* 0x00090000d24c783b */ /* 0x000f220000004200 */
[----:B------:R-:W-:Y:S02]  /*cca0*/  MUFU.EX2 R160, R160 ;  /* 0x000000a000a07308 */ /* 0x000fe40000000800 */
[--C-:B------:R-:W-:Y:S02]  /*ccb0*/  FFMA.FTZ R148, R139, c[0x0][0x2d0], -R124.reuse ;  /* 0x0000b4008b947a23 */ /* 0x100fe4000001087c */
[--C-:B------:R-:W-:Y:S02]  /*ccc0*/  FFMA.FTZ R139, R127, c[0x0][0x2d0], -R125.reuse ;  /* 0x0000b4007f8b7a23 */ /* 0x100fe4000001087d */
[C---:B-1----:R-:W-:Y:S04]  /*ccd0*/  HMMA.16816.F32 R60, R112.reuse, R68, R60 ;  /* 0x00000044703c723c */ /* 0x042fe8000000183c */
[----:B------:R-:W-:Y:S01]  /*cce0*/  MUFU.EX2 R155, R155 ;  /* 0x0000009b009b7308 */ /* 0x000fe20000000800 */
[----:B------:R-:W-:Y:S02]  /*ccf0*/  FFMA.FTZ R125, R126, c[0x0][0x2d0], -R125 ;  /* 0x0000b4007e7d7a23 */ /* 0x000fe4000001087d */
[----:B--2---:R-:W-:Y:S01]  /*cd00*/  F2FP.PACK_AB R68, R136, R135 ;  /* 0x000000878844723e */ /* 0x004fe200000000ff */
[----:B------:R-:W-:Y:S04]  /*cd10*/  HMMA.16816.F32 R64, R112, R70, R64 ;  /* 0x000000467040723c */ /* 0x000fe80000001840 */
[----:B-----5:R-:W-:Y:S01]  /*cd20*/  F2FP.PACK_AB R69, R138, R137 ;  /* 0x000000898a45723e */ /* 0x020fe200000000ff */
[--C-:B------:R-:W-:Y:S01]  /*cd30*/  FFMA.FTZ R118, R118, c[0x0][0x2d0], -R124.reuse ;  /* 0x0000b40076767a23 */ /* 0x100fe2000001087c */
[----:B------:R-:W-:Y:S01]  /*cd40*/  MUFU.EX2 R156, R156 ;  /* 0x0000009c009c7308 */ /* 0x000fe20000000800 */
[----:B------:R-:W-:Y:S01]  /*cd50*/  F2FP.PACK_AB R70, R143, R140 ;  /* 0x0000008c8f46723e */ /* 0x000fe200000000ff */
[----:B------:R-:W-:Y:S01]  /*cd60*/  FFMA.FTZ R124, R117, c[0x0][0x2d0], -R124 ;  /* 0x0000b400757c7a23 */ /* 0x000fe2000001087c */
[----:B------:R-:W-:Y:S03]  /*cd70*/  F2FP.PACK_AB R71, R150, R149 ;  /* 0x000000959647723e */ /* 0x000fe600000000ff */
[----:B------:R-:W-:Y:S01]  /*cd80*/  FFMA.FTZ R134, R3, R228, R134 ;  /* 0x000000e403867223 */ /* 0x000fe20000010086 */
[----:B------:R-:W-:Y:S01]  /*cd90*/  MOV R3, R0 ;  /* 0x0000000000037202 */ /* 0x000fe20000000f00 */
[----:B------:R-:W-:Y:S02]  /*cda0*/  FFMA.FTZ R130, R2, R227, R130 ;  /* 0x000000e302827223 */ /* 0x000fe40000010082 */
[C---:B------:R-:W-:Y:S01]  /*cdb0*/  HMMA.16816.F32 R4, R68.reuse, R72, R4 ;  /* 0x000000484404723c */ /* 0x040fe20000001804 */
[----:B------:R-:W-:Y:S04]  /*cdc0*/  MUFU.EX2 R163, R163 ;  /* 0x000000a300a37308 */ /* 0x000fe80000000800 */
[----:B------:R-:W-:Y:S02]  /*cdd0*/  FADD.FTZ R133, R133, R134 ;  /* 0x0000008685857221 */ /* 0x000fe40000010000 */
[----:B------:R-:W-:Y:S01]  /*cde0*/  FADD.FTZ R129, R129, R130 ;  /* 0x0000008281817221 */ /* 0x000fe20000010000 */
[C---:B------:R-:W-:Y:S01]  /*cdf0*/  HMMA.16816.F32 R8, R68.reuse, R74, R8 ;  /* 0x0000004a4408723c */ /* 0x040fe20000001808 */
[----:B------:R-:W1:Y:S02]  /*ce00*/  LDSM.16.MT88.4 R72, [R210+0x3900] ;  /* 0x00390000d248783b */ /* 0x000e640000004200 */
[----:B------:R-:W2:Y:S01]  /*ce10*/  MUFU.EX2 R164, R164 ;  /* 0x000000a400a47308 */ /* 0x000ea20000000800 */
[----:B------:R-:W-:Y:S02]  /*ce20*/  FADD.FTZ R132, R132, R133 ;  /* 0x0000008584847221 */ /* 0x000fe40000010000 */
[----:B------:R-:W-:Y:S02]  /*ce30*/  FADD.FTZ R2, R128, R129 ;  /* 0x0000008180027221 */ /* 0x000fe40000010000 */
[C---:B----4-:R-:W-:Y:S04]  /*ce40*/  HMMA.16816.F32 R12, R68.reuse, R76, R12 ;  /* 0x0000004c440c723c */ /* 0x050fe8000000180c */
[----:B------:R-:W-:Y:S01]  /*ce50*/  FADD.FTZ R132, R131, R132 ;  /* 0x0000008483847221 */ /* 0x000fe20000010000 */
[----:B------:R-:W-:Y:S01]  /*ce60*/  MUFU.EX2 R165, R165 ;  /* 0x000000a500a57308 */ /* 0x000fe20000000800 */
[----:B------:R-:W-:Y:S01]  /*ce70*/  FADD.FTZ R2, R119, R2 ;  /* 0x0000000277027221 */ /* 0x000fe20000010000 */
[----:B------:R-:W-:Y:S01]  /*ce80*/  MOV R119, R116 ;  /* 0x0000007400777202 */ /* 0x000fe20000000f00 */
[C---:B------:R-:W-:Y:S01]  /*ce90*/  HMMA.16816.F32 R16, R68.reuse, R78, R16 ;  /* 0x0000004e4410723c */ /* 0x040fe20000001810 */
[----:B------:R-:W4:Y:S03]  /*cea0*/  LDSM.16.MT88.4 R76, [R209+0x3900] ;  /* 0x00390000d14c783b */ /* 0x000f260000004200 */
[----:B------:R-:W-:Y:S02]  /*ceb0*/  FADD.FTZ R135, R135, R132 ;  /* 0x0000008487877221 */ /* 0x000fe40000010000 */
[----:B------:R-:W-:Y:S01]  /*cec0*/  FADD.FTZ R137, R137, R2 ;  /* 0x0000000289897221 */ /* 0x000fe20000010000 */
[----:B------:R-:W5:Y:S01]  /*ced0*/  MUFU.EX2 R166, R166 ;  /* 0x000000a600a67308 */ /* 0x000f620000000800 */
[C---:B------:R-:W-:Y:S04]  /*cee0*/  HMMA.16816.F32 R20, R68.reuse, R80, R20 ;  /* 0x000000504414723c */ /* 0x040fe80000001814 */
[----:B------:R-:W-:Y:S02]  /*cef0*/  FADD.FTZ R135, R136, R135 ;  /* 0x0000008788877221 */ /* 0x000fe40000010000 */
[----:B------:R-:W-:Y:S02]  /*cf00*/  FADD.FTZ R138, R138, R137 ;  /* 0x000000898a8a7221 */ /* 0x000fe40000010000 */
[C---:B------:R-:W-:Y:S01]  /*cf10*/  HMMA.16816.F32 R24, R68.reuse, R82, R24 ;  /* 0x000000524418723c */ /* 0x040fe20000001818 */
[----:B------:R-:W2:Y:S01]  /*cf20*/  LDSM.16.MT88.4 R80, [R208+0x3900] ;  /* 0x00390000d050783b */ /* 0x000ea20000004200 */
[----:B------:R-:W-:Y:S02]  /*cf30*/  MUFU.EX2 R168, R168 ;  /* 0x000000a800a87308 */ /* 0x000fe40000000800 */
[----:B------:R-:W-:Y:S04]  /*cf40*/  FADD.FTZ R140, R140, R135 ;  /* 0x000000878c8c7221 */ /* 0x000fe80000010000 */
[C---:B------:R-:W-:Y:S04]  /*cf50*/  HMMA.16816.F32 R28, R68.reuse, R84, R28 ;  /* 0x00000054441c723c */ /* 0x040fe8000000181c */
[----:B------:R-:W-:Y:S01]  /*cf60*/  MUFU.EX2 R171, R171 ;  /* 0x000000ab00ab7308 */ /* 0x000fe20000000800 */
[----:B------:R-:W-:Y:S03]  /*cf70*/  FADD.FTZ R140, R143, R140 ;  /* 0x0000008c8f8c7221 */ /* 0x000fe60000010000 */
[C---:B------:R-:W-:Y:S01]  /*cf80*/  HMMA.16816.F32 R32, R68.reuse, R86, R32 ;  /* 0x000000564420723c */ /* 0x040fe20000001820 */
[----:B------:R-:W-:Y:S05]  /*cf90*/  LDSM.16.MT88.4 R84, [R210+0x1100] ;  /* 0x00110000d254783b */ /* 0x000fea0000004200 */
[----:B------:R-:W-:Y:S02]  /*cfa0*/  MUFU.EX2 R237, R237 ;  /* 0x000000ed00ed7308 */ /* 0x000fe40000000800 */
[C---:B------:R-:W-:Y:S08]  /*cfb0*/  HMMA.16816.F32 R36, R68.reuse, R88, R36 ;  /* 0x000000584424723c */ /* 0x040ff00000001824 */
[C---:B------:R-:W-:Y:S01]  /*cfc0*/  HMMA.16816.F32 R40, R68.reuse, R90, R40 ;  /* 0x0000005a4428723c */ /* 0x040fe20000001828 */
[----:B------:R-:W-:Y:S01]  /*cfd0*/  LDSM.16.MT88.4 R88, [R208+0x4100] ;  /* 0x00410000d058783b */ /* 0x000fe20000004200 */
[----:B------:R-:W-:Y:S06]  /*cfe0*/  MUFU.EX2 R242, R242 ;  /* 0x000000f200f27308 */ /* 0x000fec0000000800 */
[C---:B-1----:R-:W-:Y:S04]  /*cff0*/  HMMA.16816.F32 R44, R68.reuse, R72, R44 ;  /* 0x00000048442c723c */ /* 0x042fe8000000182c */
[----:B------:R-:W-:Y:S04]  /*d000*/  MUFU.EX2 R239, R239 ;  /* 0x000000ef00ef7308 */ /* 0x000fe80000000800 */
[C---:B------:R-:W-:Y:S01]  /*d010*/  HMMA.16816.F32 R48, R68.reuse, R74, R48 ;  /* 0x0000004a4430723c */ /* 0x040fe20000001830 */
[----:B------:R-:W1:Y:S05]  /*d020*/  LDSM.16.MT88.4 R72, [R212+0x1100] ;  /* 0x00110000d448783b */ /* 0x000e6a0000004200 */
[----:B------:R-:W-:Y:S02]  /*d030*/  MUFU.EX2 R170, R170 ;  /* 0x000000aa00aa7308 */ /* 0x000fe40000000800 */
[C---:B----4-:R-:W-:Y:S08]  /*d040*/  HMMA.16816.F32 R52, R68.reuse, R76, R52 ;  /* 0x0000004c4434723c */ /* 0x050ff00000001834 */
[C---:B------:R-:W-:Y:S01]  /*d050*/  HMMA.16816.F32 R56, R68.reuse, R78, R56 ;  /* 0x0000004e4438723c */ /* 0x040fe20000001838 */
[----:B------:R-:W4:Y:S01]  /*d060*/  LDSM.16.MT88.4 R76, [R209+0x1100] ;  /* 0x00110000d14c783b */ /* 0x000f220000004200 */
[----:B------:R-:W-:Y:S06]  /*d070*/  MUFU.EX2 R169, R169 ;  /* 0x000000a900a97308 */ /* 0x000fec0000000800 */
[C---:B--2---:R-:W-:Y:S04]  /*d080*/  HMMA.16816.F32 R60, R68.reuse, R80, R60 ;  /* 0x00000050443c723c */ /* 0x044fe8000000183c */
[----:B------:R-:W-:Y:S04]  /*d090*/  MUFU.EX2 R240, R240 ;  /* 0x000000f000f07308 */ /* 0x000fe80000000800 */
[----:B------:R-:W-:Y:S01]  /*d0a0*/  HMMA.16816.F32 R64, R68, R82, R64 ;  /* 0x000000524440723c */ /* 0x000fe20000001840 */
[----:B------:R-:W2:Y:S05]  /*d0b0*/  LDSM.16.MT88.4 R80, [R208+0x1100] ;  /* 0x00110000d050783b */ /* 0x000eaa0000004200 */
[----:B------:R-:W-:Y:S01]  /*d0c0*/  MUFU.EX2 R142, R142 ;  /* 0x0000008e008e7308 */ /* 0x000fe20000000800 */
[----:B------:R-:W-:Y:S01]  /*d0d0*/  F2FP.PACK_AB R68, R154, R159 ;  /* 0x0000009f9a44723e */ /* 0x000fe200000000ff */
[----:B------:R-:W-:Y:S01]  /*d0e0*/  FADD.FTZ R159, R159, R140 ;  /* 0x0000008c9f9f7221 */ /* 0x000fe20000010000 */
[----:B---3--:R-:W-:Y:S03]  /*d0f0*/  F2FP.PACK_AB R69, R161, R158 ;  /* 0x0000009ea145723e */ /* 0x008fe600000000ff */
[----:B------:R-:W-:Y:S01]  /*d100*/  F2FP.PACK_AB R70, R164, R163 ;  /* 0x000000a3a446723e */ /* 0x000fe200000000ff */
[----:B------:R-:W-:Y:S01]  /*d110*/  FADD.FTZ R154, R154, R159 ;  /* 0x0000009f9a9a7221 */ /* 0x000fe20000010000 */
[----:B-----5:R-:W-:Y:S02]  /*d120*/  F2FP.PACK_AB R71, R166, R165 ;  /* 0x000000a5a647723e */ /* 0x020fe400000000ff */
[----:B------:R-:W-:Y:S01]  /*d130*/  MUFU.EX2 R151, R151 ;  /* 0x0000009700977308 */ /* 0x000fe20000000800 */
[----:B------:R-:W-:Y:S04]  /*d140*/  FADD.FTZ R163, R163, R154 ;  /* 0x0000009aa3a37221 */ /* 0x000fe80000010000 */
[C---:B-1----:R-:W-:Y:S03]  /*d150*/  HMMA.16816.F32 R4, R68.reuse, R72, R4 ;  /* 0x000000484404723c */ /* 0x042fe60000001804 */
[----:B------:R-:W-:Y:S02]  /*d160*/  FADD.FTZ R163, R164, R163 ;  /* 0x000000a3a4a37221 */ /* 0x000fe40000010000 */
[----:B------:R-:W-:Y:S03]  /*d170*/  MUFU.EX2 R141, R141 ;  /* 0x0000008d008d7308 */ /* 0x000fe60000000800 */
[C---:B------:R-:W-:Y:S01]  /*d180*/  HMMA.16816.F32 R8, R68.reuse, R74, R8 ;  /* 0x0000004a4408723c */ /* 0x040fe20000001808 */
[----:B------:R-:W1:Y:S06]  /*d190*/  LDSM.16.MT88.4 R72, [R212+0x4100] ;  /* 0x00410000d448783b */ /* 0x000e6c0000004200 */
[----:B------:R-:W3:Y:S01]  /*d1a0*/  MUFU.EX2 R148, R148 ;  /* 0x0000009400947308 */ /* 0x000ee20000000800 */
[C---:B------:R-:W-:Y:S08]  /*d1b0*/  HMMA.16816.F32 R12, R68.reuse, R84, R12 ;  /* 0x00000054440c723c */ /* 0x040ff0000000180c */
[C---:B------:R-:W-:Y:S01]  /*d1c0*/  HMMA.16816.F32 R16, R68.reuse, R86, R16 ;  /* 0x000000564410723c */ /* 0x040fe20000001810 */
[----:B------:R-:W5:Y:S01]  /*d1d0*/  LDSM.16.MT88.4 R84, [R210+0x4100] ;  /* 0x00410000d254783b */ /* 0x000f620000004200 */
[----:B------:R-:W-:Y:S06]  /*d1e0*/  MUFU.EX2 R139, R139 ;  /* 0x0000008b008b7308 */ /* 0x000fec0000000800 */
[C---:B----4-:R-:W-:Y:S04]  /*d1f0*/  HMMA.16816.F32 R20, R68.reuse, R76, R20 ;  /* 0x0000004c4414723c */ /* 0x050fe80000001814 */
[----:B------:R3:W4:Y:S04]  /*d200*/  MUFU.EX2 R244, R125 ;  /* 0x0000007d00f47308 */ /* 0x0007280000000800 */
[C---:B------:R-:W-:Y:S01]  /*d210*/  HMMA.16816.F32 R24, R68.reuse, R78, R24 ;  /* 0x0000004e4418723c */ /* 0x040fe20000001818 */
[----:B------:R-:W5:Y:S05]  /*d220*/  LDSM.16.MT88.4 R76, [R209+0x4100] ;  /* 0x00410000d14c783b */ /* 0x000f6a0000004200 */
[----:B------:R-:W-:Y:S02]  /*d230*/  MUFU.EX2 R118, R118 ;  /* 0x0000007600767308 */ /* 0x000fe40000000800 */
[C---:B--2---:R-:W-:Y:S08]  /*d240*/  HMMA.16816.F32 R28, R68.reuse, R80, R28 ;  /* 0x00000050441c723c */ /* 0x044ff0000000181c */
[C---:B------:R-:W-:Y:S01]  /*d250*/  HMMA.16816.F32 R32, R68.reuse, R82, R32 ;  /* 0x000000524420723c */ /* 0x040fe20000001820 */
[----:B------:R-:W2:Y:S01]  /*d260*/  LDSM.16.MT88.4 R80, [R212+0x1900] ;  /* 0x00190000d450783b */ /* 0x000ea20000004200 */
[----:B------:R5:W5:Y:S02]  /*d270*/  MUFU.EX2 R117, R124 ;  /* 0x0000007c00757308 */ /* 0x000b640000000800 */
[----:B---3--:R-:W-:Y:S02]  /*d280*/  F2FP.PACK_AB R125, R148, R141 ;  /* 0x0000008d947d723e */ /* 0x008fe400000000ff */
[----:B----4-:R-:W-:Y:S02]  /*d290*/  F2FP.PACK_AB R126, R244, R139 ;  /* 0x0000008bf47e723e */ /* 0x010fe400000000ff */
[C---:B-1----:R-:W-:Y:S08]  /*d2a0*/  HMMA.16816.F32 R36, R68.reuse, R72, R36 ;  /* 0x000000484424723c */ /* 0x042ff00000001824 */
[C---:B------:R-:W-:Y:S01]  /*d2b0*/  HMMA.16816.F32 R40, R68.reuse, R74, R40 ;  /* 0x0000004a4428723c */ /* 0x040fe20000001828 */
[----:B------:R-:W1:Y:S07]  /*d2c0*/  LDSM.16.MT88.4 R72, [R210+0x1900] ;  /* 0x00190000d248783b */ /* 0x000e6e0000004200 */
[C---:B-----5:R-:W-:Y:S04]  /*d2d0*/  HMMA.16816.F32 R44, R68.reuse, R84, R44 ;  /* 0x00000054442c723c */ /* 0x060fe8000000182c */
[----:B------:R-:W-:Y:S02]  /*d2e0*/  F2FP.PACK_AB R124, R151, R142 ;  /* 0x0000008e977c723e */ /* 0x000fe400000000ff */
[----:B------:R-:W-:Y:S02]  /*d2f0*/  F2FP.PACK_AB R127, R117, R118 ;  /* 0x00000076757f723e */ /* 0x000fe400000000ff */
[C---:B------:R-:W-:Y:S01]  /*d300*/  HMMA.16816.F32 R48, R68.reuse, R86, R48 ;  /* 0x000000564430723c */ /* 0x040fe20000001830 */
[----:B------:R-:W-:Y:S07]  /*d310*/  LDSM.16.MT88.4 R84, [R208+0x1900] ;  /* 0x00190000d054783b */ /* 0x000fee0000004200 */
[C---:B------:R-:W-:Y:S08]  /*d320*/  HMMA.16816.F32 R52, R68.reuse, R76, R52 ;  /* 0x0000004c4434723c */ /* 0x040ff00000001834 */
[C---:B------:R-:W-:Y:S01]  /*d330*/  HMMA.16816.F32 R56, R68.reuse, R78, R56 ;  /* 0x0000004e4438723c */ /* 0x040fe20000001838 */
[----:B------:R-:W3:Y:S07]  /*d340*/  LDSM.16.MT88.4 R76, [R209+0x1900] ;  /* 0x00190000d14c783b */ /* 0x000eee0000004200 */
[C---:B------:R-:W-:Y:S08]  /*d350*/  HMMA.16816.F32 R60, R68.reuse, R88, R60 ;  /* 0x00000058443c723c */ /* 0x040ff0000000183c */
[----:B------:R-:W-:Y:S01]  /*d360*/  HMMA.16816.F32 R64, R68, R90, R64 ;  /* 0x0000005a4440723c */ /* 0x000fe20000001840 */
[----:B------:R-:W-:Y:S06]  /*d370*/  LDSM.16.MT88.4 R88, [R209+0x4900] ;  /* 0x00490000d158783b */ /* 0x000fec0000004200 */
[C---:B------:R-:W-:Y:S01]  /*d380*/  F2FP.PACK_AB R68, R171.reuse, R168 ;  /* 0x000000a8ab44723e */ /* 0x040fe200000000ff */
[----:B------:R-:W-:Y:S01]  /*d390*/  FADD.FTZ R168, R168, R163 ;  /* 0x000000a3a8a87221 */ /* 0x000fe20000010000 */
[----:B------:R-:W-:Y:S03]  /*d3a0*/  F2FP.PACK_AB R69, R242, R237 ;  /* 0x000000edf245723e */ /* 0x000fe600000000ff */
[----:B------:R-:W-:Y:S01]  /*d3b0*/  F2FP.PACK_AB R70, R170, R239 ;  /* 0x000000efaa46723e */ /* 0x000fe200000000ff */
[----:B------:R-:W-:Y:S01]  /*d3c0*/  FADD.FTZ R168, R171, R168 ;  /* 0x000000a8aba87221 */ /* 0x000fe20000010000 */
[----:B------:R-:W-:Y:S03]  /*d3d0*/  F2FP.PACK_AB R71, R240, R169 ;  /* 0x000000a9f047723e */ /* 0x000fe600000000ff */
[----:B------:R-:W-:Y:S01]  /*d3e0*/  FADD.FTZ R239, R239, R168 ;  /* 0x000000a8efef7221 */ /* 0x000fe20000010000 */
[----:B------:R-:W-:Y:S03]  /*d3f0*/  IADD3 R168, R238, -0x1, RZ ;  /* 0xffffffffeea87810 */ /* 0x000fe60007ffe0ff */
[C---:B--2---:R-:W-:Y:S03]  /*d400*/  HMMA.16816.F32 R4, R68.reuse, R80, R4 ;  /* 0x000000504404723c */ /* 0x044fe60000001804 */
[----:B------:R-:W-:Y:S01]  /*d410*/  FADD.FTZ R239, R170, R239 ;  /* 0x000000efaaef7221 */ /* 0x000fe20000010000 */
[----:B------:R-:W-:Y:S04]  /*d420*/  MOV R238, R168 ;  /* 0x000000a800ee7202 */ /* 0x000fe80000000f00 */
        /* <DEDUP_REMOVED lines=11> */
[C---:B--2---:R-:W-:Y:S08]  /*d4e0*/  HMMA.16816.F32 R36, R68.reuse, R80, R36 ;  /* 0x000000504424723c */ /* 0x044ff00000001824 */
[C---:B------:R-:W-:Y:S01]  /*d4f0*/  HMMA.16816.F32 R40, R68.reuse, R82, R40 ;  /* 0x000000524428723c */ /* 0x040fe20000001828 */
[----:B------:R-:W2:Y:S07]  /*d500*/  LDSM.16.MT88.4 R80, [R210+0x2100] ;  /* 0x00210000d250783b */ /* 0x000eae0000004200 */
[C---:B-1----:R-:W-:Y:S08]  /*d510*/  HMMA.16816.F32 R44, R68.reuse, R72, R44 ;  /* 0x00000048442c723c */ /* 0x042ff0000000182c */
[C---:B------:R-:W-:Y:S01]  /*d520*/  HMMA.16816.F32 R48, R68.reuse, R74, R48 ;  /* 0x0000004a4430723c */ /* 0x040fe20000001830 */
[----:B------:R-:W1:Y:S07]  /*d530*/  LDSM.16.MT88.4 R72, [R209+0x2100] ;  /* 0x00210000d148783b */ /* 0x000e6e0000004200 */
[C---:B------:R-:W-:Y:S08]  /*d540*/  HMMA.16816.F32 R52, R68.reuse, R88, R52 ;  /* 0x000000584434723c */ /* 0x040ff00000001834 */
[C---:B------:R-:W-:Y:S01]  /*d550*/  HMMA.16816.F32 R56, R68.reuse, R90, R56 ;  /* 0x0000005a4438723c */ /* 0x040fe20000001838 */
[----:B------:R-:W-:Y:S07]  /*d560*/  LDSM.16.MT88.4 R88, [R209+0x5100] ;  /* 0x00510000d158783b */ /* 0x000fee0000004200 */
        /* <DEDUP_REMOVED lines=9> */
[----:B------:R-:W-:Y:S04]  /*d600*/  FADD.FTZ R155, R155, R162 ;  /* 0x000000a29b9b7221 */ /* 0x000fe80000010000 */
[C---:B---3--:R-:W-:Y:S03]  /*d610*/  HMMA.16816.F32 R4, R68.reuse, R76, R4 ;  /* 0x0000004c4404723c */ /* 0x048fe60000001804 */
[----:B------:R-:W-:Y:S04]  /*d620*/  FADD.FTZ R155, R152, R155 ;  /* 0x0000009b989b7221 */ /* 0x000fe80000010000 */
        /* <DEDUP_REMOVED lines=8> */
[----:B------:R-:W-:Y:S04]  /*d6b0*/  FADD.FTZ R228, R244, R139 ;  /* 0x0000008bf4e47221 */ /* 0x000fe80000010000 */
[C---:B-1----:R-:W-:Y:S08]  /*d6c0*/  HMMA.16816.F32 R20, R68.reuse, R72, R20 ;  /* 0x000000484414723c */ /* 0x042ff00000001814 */
[C---:B------:R-:W-:Y:S01]  /*d6d0*/  HMMA.16816.F32 R24, R68.reuse, R74, R24 ;  /* 0x0000004a4418723c */ /* 0x040fe20000001818 */
[----:B------:R-:W1:Y:S07]  /*d6e0*/  LDSM.16.MT88.4 R72, [R208+0x5100] ;  /* 0x00510000d048783b */ /* 0x000e6e0000004200 */
[C---:B------:R-:W-:Y:S08]  /*d6f0*/  HMMA.16816.F32 R28, R68.reuse, R84, R28 ;  /* 0x00000054441c723c */ /* 0x040ff0000000181c */
[C---:B------:R-:W-:Y:S01]  /*d700*/  HMMA.16816.F32 R32, R68.reuse, R86, R32 ;  /* 0x000000564420723c */ /* 0x040fe20000001820 */
[----:B------:R-:W4:Y:S07]  /*d710*/  LDSM.16.MT88.4 R84, [R208+0x2900] ;  /* 0x00290000d054783b */ /* 0x000f2e0000004200 */
[C---:B---3--:R-:W-:Y:S08]  /*d720*/  HMMA.16816.F32 R36, R68.reuse, R76, R36 ;  /* 0x0000004c4424723c */ /* 0x048ff00000001824 */
[C---:B------:R-:W-:Y:S01]  /*d730*/  HMMA.16816.F32 R40, R68.reuse, R78, R40 ;  /* 0x0000004e4428723c */ /* 0x040fe20000001828 */
[----:B------:R-:W3:Y:S07]  /*d740*/  LDSM.16.MT88.4 R76, [R212+0x5900] ;  /* 0x00590000d44c783b */ /* 0x000eee0000004200 */
[C---:B--2---:R-:W-:Y:S08]  /*d750*/  HMMA.16816.F32 R44, R68.reuse, R80, R44 ;  /* 0x00000050442c723c */ /* 0x044ff0000000182c */
[C---:B------:R-:W-:Y:S08]  /*d760*/  HMMA.16816.F32 R48, R68.reuse, R82, R48 ;  /* 0x000000524430723c */ /* 0x040ff00000001830 */
[C---:B------:R-:W-:Y:S08]  /*d770*/  HMMA.16816.F32 R52, R68.reuse, R88, R52 ;  /* 0x000000584434723c */ /* 0x040ff00000001834 */
[C---:B------:R-:W-:Y:S08]  /*d780*/  HMMA.16816.F32 R56, R68.reuse, R90, R56 ;  /* 0x0000005a4438723c */ /* 0x040ff00000001838 */
[C---:B-1----:R-:W-:Y:S08]  /*d790*/  HMMA.16816.F32 R60, R68.reuse, R72, R60 ;  /* 0x00000048443c723c */ /* 0x042ff0000000183c */
[----:B------:R-:W-:Y:S01]  /*d7a0*/  HMMA.16816.F32 R64, R68, R74, R64 ;  /* 0x0000004a4440723c */ /* 0x000fe20000001840 */
[----:B------:R-:W1:Y:S07]  /*d7b0*/  LDSM.16.MT88.4 R68, [R210+0x5900] ;  /* 0x00590000d244783b */ /* 0x000e6e0000004200 */
[C---:B------:R-:W-:Y:S01]  /*d7c0*/  HMMA.16816.F32 R112, R124.reuse, R108, R4 ;  /* 0x0000006c7c70723c */ /* 0x040fe20000001804 */
[----:B------:R-:W2:Y:S07]  /*d7d0*/  LDSM.16.MT88.4 R4, [R209+0x5900] ;  /* 0x00590000d104783b */ /* 0x000eae0000004200 */
[C---:B------:R-:W-:Y:S01]  /*d7e0*/  HMMA.16816.F32 R108, R124.reuse, R110, R8 ;  /* 0x0000006e7c6c723c */ /* 0x040fe20000001808 */
[----:B------:R-:W5:Y:S07]  /*d7f0*/  LDSM.16.MT88.4 R8, [R208+0x5900] ;  /* 0x00590000d008783b */ /* 0x000f6e0000004200 */
[C---:B------:R-:W-:Y:S07]  /*d800*/  HMMA.16816.F32 R104, R124.reuse, R100, R12 ;  /* 0x000000647c68723c */ /* 0x040fee000000180c */
[----:B------:R-:W-:Y:S01]  /*d810*/  FADD.FTZ R13, R149, R138 ;  /* 0x0000008a950d7221 */ /* 0x000fe20000010000 */
[C---:B------:R-:W-:Y:S04]  /*d820*/  HMMA.16816.F32 R100, R124.reuse, R102, R16 ;  /* 0x000000667c64723c */ /* 0x040fe80000001810 */
[----:B------:R-:W-:Y:S04]  /*d830*/  FADD.FTZ R13, R150, R13 ;  /* 0x0000000d960d7221 */ /* 0x000fe80000010000 */
[C---:B------:R-:W-:Y:S04]  /*d840*/  HMMA.16816.F32 R96, R124.reuse, R92, R20 ;  /* 0x0000005c7c60723c */ /* 0x040fe80000001814 */
[----:B------:R-:W-:Y:S04]  /*d850*/  FADD.FTZ R2, R158, R13 ;  /* 0x0000000d9e027221 */ /* 0x000fe80000010000 */
[C---:B------:R-:W-:Y:S04]  /*d860*/  HMMA.16816.F32 R92, R124.reuse, R94, R24 ;  /* 0x0000005e7c5c723c */ /* 0x040fe80000001818 */
[----:B------:R-:W-:Y:S04]  /*d870*/  FADD.FTZ R2, R161, R2 ;  /* 0x00000002a1027221 */ /* 0x000fe80000010000 */
[C---:B----4-:R-:W-:Y:S04]  /*d880*/  HMMA.16816.F32 R88, R124.reuse, R84, R28 ;  /* 0x000000547c58723c */ /* 0x050fe8000000181c */
[----:B------:R-:W-:Y:S04]  /*d890*/  FADD.FTZ R165, R165, R2 ;  /* 0x00000002a5a57221 */ /* 0x000fe80000010000 */
[C---:B------:R-:W-:Y:S04]  /*d8a0*/  HMMA.16816.F32 R84, R124.reuse, R86, R32 ;  /* 0x000000567c54723c */ /* 0x040fe80000001820 */
[----:B------:R-:W-:Y:S04]  /*d8b0*/  FADD.FTZ R166, R166, R165 ;  /* 0x000000a5a6a67221 */ /* 0x000fe80000010000 */
[C---:B---3--:R-:W-:Y:S04]  /*d8c0*/  HMMA.16816.F32 R80, R124.reuse, R76, R36 ;  /* 0x0000004c7c50723c */ /* 0x048fe80000001824 */
[----:B------:R-:W-:Y:S04]  /*d8d0*/  FADD.FTZ R237, R237, R166 ;  /* 0x000000a6eded7221 */ /* 0x000fe80000010000 */
[C---:B------:R-:W-:Y:S04]  /*d8e0*/  HMMA.16816.F32 R76, R124.reuse, R78, R40 ;  /* 0x0000004e7c4c723c */ /* 0x040fe80000001828 */
[----:B------:R-:W-:Y:S04]  /*d8f0*/  FADD.FTZ R242, R242, R237 ;  /* 0x000000edf2f27221 */ /* 0x000fe80000010000 */
[C---:B-1----:R-:W-:Y:S04]  /*d900*/  HMMA.16816.F32 R72, R124.reuse, R68, R44 ;  /* 0x000000447c48723c */ /* 0x042fe8000000182c */
[----:B------:R-:W-:Y:S04]  /*d910*/  FADD.FTZ R169, R169, R242 ;  /* 0x000000f2a9a97221 */ /* 0x000fe80000010000 */
[C---:B------:R-:W-:Y:S04]  /*d920*/  HMMA.16816.F32 R68, R124.reuse, R70, R48 ;  /* 0x000000467c44723c */ /* 0x040fe80000001830 */
[----:B------:R-:W-:Y:S04]  /*d930*/  FADD.FTZ R240, R240, R169 ;  /* 0x000000a9f0f07221 */ /* 0x000fe80000010000 */
[C---:B--2---:R-:W-:Y:S04]  /*d940*/  HMMA.16816.F32 R52, R124.reuse, R4, R52 ;  /* 0x000000047c34723c */ /* 0x044fe80000001834 */
[----:B------:R-:W-:Y:S04]  /*d950*/  FADD.FTZ R157, R157, R240 ;  /* 0x000000f09d9d7221 */ /* 0x000fe80000010000 */
[C---:B------:R-:W-:Y:S04]  /*d960*/  HMMA.16816.F32 R56, R124.reuse, R6, R56 ;  /* 0x000000067c38723c */ /* 0x040fe80000001838 */
[----:B------:R-:W-:Y:S04]  /*d970*/  FADD.FTZ R160, R160, R157 ;  /* 0x0000009da0a07221 */ /* 0x000fe80000010000 */
[C---:B-----5:R-:W-:Y:S04]  /*d980*/  HMMA.16816.F32 R60, R124.reuse, R8, R60 ;  /* 0x000000087c3c723c */ /* 0x060fe8000000183c */
[----:B------:R-:W-:Y:S04]  /*d990*/  FADD.FTZ R153, R153, R160 ;  /* 0x000000a099997221 */ /* 0x000fe80000010000 */
[----:B------:R-:W-:Y:S01]  /*d9a0*/  FADD.FTZ R156, R156, R153 ;  /* 0x000000999c9c7221 */ /* 0x000fe20000010000 */
[----:B------:R-:W-:Y:S03]  /*d9b0*/  HMMA.16816.F32 R64, R124, R10, R64 ;  /* 0x0000000a7c40723c */ /* 0x000fe60000001840 */
[----:B------:R-:W-:Y:S04]  /*d9c0*/  FADD.FTZ R141, R141, R156 ;  /* 0x0000009c8d8d7221 */ /* 0x000fe80000010000 */
[----:B------:R-:W-:Y:S05]  /*d9d0*/  FADD.FTZ R141, R148, R141 ;  /* 0x0000008d948d7221 */ /* 0x000fea0000010000 */
[----:B------:R-:W-:Y:S04]  /*d9e0*/  FADD.FTZ R118, R118, R141 ;  /* 0x0000008d76767221 */ /* 0x000fe80000010000 */
[----:B------:R-:W-:Y:S01]  /*d9f0*/  FADD.FTZ R227, R117, R118 ;  /* 0x0000007675e37221 */ /* 0x000fe20000010000 */
[----:B------:R-:W-:-:S05]  /*da00*/  @P0 BRA `(.L_x_196) ;  /* 0xffffceb000000947 */ /* 0x000fca000383ffff */
.L_x_193:
[----:B------:R-:W-:-:S13]  /*da10*/  ISETP.GE.AND P0, PT, R168, UR6, PT ;  /* 0x00000006a8007c0c */ /* 0x000fda000bf06270 */
[----:B------:R-:W-:Y:S05]  /*da20*/  @!P0 BRA `(.L_x_197) ;  /* 0x0000450000008947 */ /* 0x000fea0003800000 */
[----:B------:R-:W-:Y:S01]  /*da30*/  SHF.R.S32.HI R169, RZ, 0x1f, R230 ;  /* 0x0000001fffa97819 */ /* 0x000fe200000114e6 */
[----:B------:R-:W-:Y:S01]  /*da40*/  IMAD.MOV.U32 R2, RZ, RZ, R116 ;  /* 0x000000ffff027224 */ /* 0x000fe200078e0074 */
[C---:B------:R-:W-:Y:S01]  /*da50*/  SHF.L.U64.HI R232, R229.reuse, 0x1, R232 ;  /* 0x00000001e5e87819 */ /* 0x040fe200000102e8 */
[----:B------:R-:W-:Y:S01]  /*da60*/  IMAD.MOV.U32 R3, RZ, RZ, R0 ;  /* 0x000000ffff037224 */ /* 0x000fe200078e0000 */
[C---:B------:R-:W-:Y:S01]  /*da70*/  SHF.L.U64.HI R169, R230.reuse, 0x1, R169 ;  /* 0x00000001e6a97819 */ /* 0x040fe200000102a9 */
[----:B------:R-:W-:Y:S01]  /*da80*/  IMAD.SHL.U32 R229, R229, 0x2, RZ ;  /* 0x00000002e5e57824 */ /* 0x000fe200078e00ff */
[----:B------:R-:W-:Y:S02]  /*da90*/  SHF.L.U32 R230, R230, 0x1, RZ ;  /* 0x00000001e6e67819 */ /* 0x000fe400000006ff */
.L_x_207:
[----:B------:R-:W-:Y:S04]  /*daa0*/  DEPBAR.LE SB0, 0x0 ;  /* 0x000080000000791a */ /* 0x000fe80000000000 */
[----:B------:R-:W-:Y:S01]  /*dab0*/  BAR.SYNC.DEFER_BLOCKING 0x0 ;  /* 0x0000000000007b1d */ /* 0x000fe20000010000 */
[----:B------:R-:W-:Y:S01]  /*dac0*/  SHF.R.S32.HI R21, RZ, 0x1f, R216 ;  /* 0x0000001fff157819 */ /* 0x000fe200000114d8 */
[C---:B------:R-:W-:Y:S01]  /*dad0*/  IMAD.WIDE.U32 R30, R216.reuse, c[0x0][0x208], RZ ;  /* 0x00008200d81e7a25 */ /* 0x040fe200078e00ff */
[----:B------:R-:W-:Y:S03]  /*dae0*/  SHF.R.S32.HI R29, RZ, 0x1f, R215 ;  /* 0x0000001fff1d7819 */ /* 0x000fe600000114d7 */
[----:B------:R-:W-:Y:S02]  /*daf0*/  IMAD R21, R21, c[0x0][0x208], RZ ;  /* 0x0000820015157a24 */ /* 0x000fe400078e02ff */
[----:B------:R-:W-:Y:S02]  /*db00*/  IMAD R29, R29, c[0x0][0x218], RZ ;  /* 0x000086001d1d7a24 */ /* 0x000fe400078e02ff */
[----:B------:R-:W-:Y:S02]  /*db10*/  IMAD R21, R216, c[0x0][0x20c], R21 ;  /* 0x00008300d8157a24 */ /* 0x000fe400078e0215 */
[----:B------:R-:W-:Y:S03]  /*db20*/  IMAD R29, R215, c[0x0][0x21c], R29 ;  /* 0x00008700d71d7a24 */ /* 0x000fe600078e021d */
[----:B------:R-:W-:Y:S05]  /*db30*/  IADD3 R31, R31, R21, RZ ;  /* 0x000000151f1f7210 */ /* 0x000fea0007ffe0ff */
[----:B------:R-:W-:Y:S01]  /*db40*/  IMAD.WIDE.U32 R30, R215, c[0x0][0x218], R30 ;  /* 0x00008600d71e7a25 */ /* 0x000fe200078e001e */
[----:B------:R-:W1:Y:S04]  /*db50*/  LDSM.16.M88.4 R8, [R214+0x8100] ;  /* 0x00810000d608783b */ /* 0x000e680000000200 */
[----:B------:R-:W-:Y:S04]  /*db60*/  IADD3 R0, P0, R30, UR38, RZ ;  /* 0x000000261e007c10 */ /* 0x000fe8000ff1e0ff */
[----:B------:R-:W-:Y:S02]  /*db70*/  IADD3.X R29, R31, UR10, R29, P0, !PT ;  /* 0x0000000a1f1d7c10 */ /* 0x000fe400087fe41d */
[C---:B------:R-:W-:Y:S01]  /*db80*/  LEA R45, P0, R0.reuse, c[0x0][0x1f8], 0x1 ;  /* 0x00007e00002d7a11 */ /* 0x040fe200078008ff */
[----:B------:R-:W2:Y:S03]  /*db90*/  LDSM.16.M88.4 R16, [R214+0x8900] ;  /* 0x00890000d610783b */ /* 0x000ea60000000200 */
[----:B------:R-:W-:Y:S05]  /*dba0*/  LEA.HI.X R152, R0, c[0x0][0x1fc], R29, 0x1, P0 ;  /* 0x00007f0000987a11 */ /* 0x000fea00000f0c1d */
[----:B------:R-:W3:Y:S08]  /*dbb0*/  LDSM.16.M88.4 R24, [R214+0x9100] ;  /* 0x00910000d618783b */ /* 0x000ef00000000200 */
[----:B------:R-:W4:Y:S08]  /*dbc0*/  LDSM.16.M88.4 R32, [R214+0x9900] ;  /* 0x00990000d620783b */ /* 0x000f300000000200 */
[----:B------:R-:W5:Y:S01]  /*dbd0*/  LDSM.16.M88.4 R40, [R214+0xa100] ;  /* 0x00a10000d628783b */ /* 0x000f620000000200 */
[C---:B-1----:R-:W-:Y:S07]  /*dbe0*/  HMMA.16816.F32 R4, R120.reuse, R8, RZ ;  /* 0x000000087804723c */ /* 0x042fee00000018ff */
[----:B------:R-:W-:Y:S01]  /*dbf0*/  LDSM.16.M88.4 R48, [R214+0xa900] ;  /* 0x00a90000d630783b */ /* 0x000fe20000000200 */
[C---:B------:R-:W-:Y:S07]  /*dc00*/  HMMA.16816.F32 R8, R120.reuse, R10, RZ ;  /* 0x0000000a7808723c */ /* 0x040fee00000018ff */
[----:B------:R-:W-:Y:S01]  /*dc10*/  LDSM.16.M88.4 R116, [R213] ;  /* 0x00000000d574783b */ /* 0x000fe20000000200 */
[C---:B--2---:R-:W-:Y:S07]  /*dc20*/  HMMA.16816.F32 R12, R120.reuse, R16, RZ ;  /* 0x00000010780c723c */ /* 0x044fee00000018ff */
[----:B------:R-:W-:Y:S01]  /*dc30*/  LDSM.16.M88.4 R124, [R207] ;  /* 0x00000000cf7c783b */ /* 0x000fe20000000200 */
[C---:B------:R-:W-:Y:S07]  /*dc40*/  HMMA.16816.F32 R16, R120.reuse, R18, RZ ;  /* 0x000000127810723c */ /* 0x040fee00000018ff */
[----:B------:R-:W-:Y:S01]  /*dc50*/  LDSM.16.M88.4 R128, [R206] ;  /* 0x00000000ce80783b */ /* 0x000fe20000000200 */
[C---:B---3--:R-:W-:Y:S07]  /*dc60*/  HMMA.16816.F32 R20, R120.reuse, R24, RZ ;  /* 0x000000187814723c */ /* 0x048fee00000018ff */
[----:B------:R-:W-:Y:S01]  /*dc70*/  LDSM.16.M88.4 R132, [R205] ;  /* 0x00000000cd84783b */ /* 0x000fe20000000200 */
[C---:B------:R-:W-:Y:S07]  /*dc80*/  HMMA.16816.F32 R24, R120.reuse, R26, RZ ;  /* 0x0000001a7818723c */ /* 0x040fee00000018ff */
[----:B------:R-:W-:Y:S01]  /*dc90*/  LDSM.16.M88.4 R136, [R204] ;  /* 0x00000000cc88783b */ /* 0x000fe20000000200 */
[C---:B----4-:R-:W-:Y:S07]  /*dca0*/  HMMA.16816.F32 R28, R120.reuse, R32, RZ ;  /* 0x00000020781c723c */ /* 0x050fee00000018ff */
[----:B------:R-:W1:Y:S01]  /*dcb0*/  SHFL.IDX PT, R154, R45, RZ, 0x181f ;  /* 0x00181fff2d9a7589 */ /* 0x000e6200000e0000 */
[C---:B------:R-:W-:Y:S07]  /*dcc0*/  HMMA.16816.F32 R32, R120.reuse, R34, RZ ;  /* 0x000000227820723c */ /* 0x040fee00000018ff */
[----:B------:R-:W2:Y:S01]  /*dcd0*/  SHFL.IDX PT, R44, R152, RZ, 0x181f ;  /* 0x00181fff982c7589 */ /* 0x000ea200000e0000 */
[C---:B-----5:R-:W-:Y:S07]  /*dce0*/  HMMA.16816.F32 R36, R120.reuse, R40, RZ ;  /* 0x000000287824723c */ /* 0x060fee00000018ff */
[----:B------:R-:W3:Y:S01]  /*dcf0*/  SHFL.IDX PT, R148, R45, 0x2, 0x181f ;  /* 0x00581f002d947f89 */ /* 0x000ee200000e0000 */
[C---:B------:R-:W-:Y:S07]  /*dd00*/  HMMA.16816.F32 R40, R120.reuse, R42, RZ ;  /* 0x0000002a7828723c */ /* 0x040fee00000018ff */
[----:B------:R4:W-:Y:S01]  /*dd10*/  SHFL.IDX PT, R160, R45, 0x1, 0x181f ;  /* 0x00381f002da07f89 */ /* 0x0009e200000e0000 */
[C---:B-1----:R-:W-:Y:S04]  /*dd20*/  IADD3 R150, P2, R154.reuse, R230, RZ ;  /* 0x000000e69a967210 */ /* 0x042fe80007f5e0ff */
[----:B------:R-:W-:Y:S02]  /*dd30*/  IADD3 R154, P0, R154, R229, RZ ;  /* 0x000000e59a9a7210 */ /* 0x000fe40007f1e0ff */
[CC--:B--2---:R-:W-:Y:S01]  /*dd40*/  IADD3.X R151, R44.reuse, R169.reuse, RZ, P2, !PT ;  /* 0x000000a92c977210 */ /* 0x0c4fe200017fe4ff */
[----:B------:R-:W1:Y:S01]  /*dd50*/  SHFL.IDX PT, R149, R152, 0x2, 0x181f ;  /* 0x00581f0098957f89 */ /* 0x000e6200000e0000 */
[----:B------:R-:W-:Y:S02]  /*dd60*/  IADD3.X R155, R44, R232, RZ, P0, !PT ;  /* 0x000000e82c9b7210 */ /* 0x000fe400007fe4ff */
[-C--:B---3--:R-:W-:Y:S05]  /*dd70*/  IADD3 R162, P2, R148, R230.reuse, RZ ;  /* 0x000000e694a27210 */ /* 0x088fea0007f5e0ff */
[----:B------:R-:W-:Y:S01]  /*dd80*/  LDSM.16.M88.4 R140, [R203] ;  /* 0x00000000cb8c783b */ /* 0x000fe20000000200 */
[C---:B----4-:R-:W-:Y:S07]  /*dd90*/  HMMA.16816.F32 R44, R120.reuse, R48, RZ ;  /* 0x00000030782c723c */ /* 0x050fee00000018ff */
[----:B------:R-:W-:Y:S01]  /*dda0*/  @!PT LDS RZ, [RZ] ;  /* 0x00000000fffff984 */ /* 0x000fe20000000800 */
[----:B------:R-:W-:Y:S01]  /*ddb0*/  @!PT LDS RZ, [RZ] ;  /* 0x00000000fffff984 */ /* 0x000fe20000000800 */
[----:B------:R-:W-:Y:S01]  /*ddc0*/  @!PT LDS RZ, [RZ] ;  /* 0x00000000fffff984 */ /* 0x000fe20000000800 */
[----:B------:R2:W-:Y:S01]  /*ddd0*/  LDGSTS.E.BYPASS.LTC128B.128 [R225], [R150.64], !P5 ;  /* 0x0000000096e17fae */ /* 0x0005e2000e901d6a */
[----:B------:R-:W-:Y:S07]  /*dde0*/  HMMA.16816.F32 R48, R120, R50, RZ ;  /* 0x000000327830723c */ /* 0x000fee00000018ff */
[----:B------:R3:W4:Y:S01]  /*ddf0*/  SHFL.IDX PT, R0, R152, 0x1, 0x181f ;  /* 0x00381f0098007f89 */ /* 0x00072200000e0000 */
[C---:B-1----:R-:W-:Y:S01]  /*de00*/  IADD3.X R163, R149.reuse, R169, RZ, P2, !PT ;  /* 0x000000a995a37210 */ /* 0x042fe200017fe4ff */
[C---:B------:R-:W-:Y:S06]  /*de10*/  HMMA.16816.F32 R4, R144.reuse, R116, R4 ;  /* 0x000000749004723c */ /* 0x040fec0000001804 */
[----:B------:R1:W-:Y:S02]  /*de20*/  LDGSTS.E.BYPASS.LTC128B.128 [R224], [R154.64], !P4 ;  /* 0x000000009ae07fae */ /* 0x0003e4000e101d6a */
[C---:B------:R-:W-:Y:S08]  /*de30*/  HMMA.16816.F32 R8, R144.reuse, R118, R8 ;  /* 0x000000769008723c */ /* 0x040ff00000001808 */
[C---:B------:R-:W-:Y:S04]  /*de40*/  HMMA.16816.F32 R12, R144.reuse, R124, R12 ;  /* 0x0000007c900c723c */ /* 0x040fe8000000180c */
[C---:B---3--:R-:W-:Y:S02]  /*de50*/  IADD3 R152, P0, R160.reuse, R230, RZ ;  /* 0x000000e6a0987210 */ /* 0x048fe40007f1e0ff */
[----:B------:R-:W-:Y:S02]  /*de60*/  IADD3 R160, P6, R160, R229, RZ ;  /* 0x000000e5a0a07210 */ /* 0x000fe40007fde0ff */
[C---:B------:R-:W-:Y:S04]  /*de70*/  HMMA.16816.F32 R16, R144.reuse, R126, R16 ;  /* 0x0000007e9010723c */ /* 0x040fe80000001810 */
[C---:B----4-:R-:W-:Y:S02]  /*de80*/  IADD3.X R153, R0.reuse, R169, RZ, P0, !PT ;  /* 0x000000a900997210 */ /* 0x050fe400007fe4ff */
[-C--:B------:R-:W-:Y:S02]  /*de90*/  IADD3.X R161, R0, R232.reuse, RZ, P6, !PT ;  /* 0x000000e800a17210 */ /* 0x080fe400037fe4ff */
[C---:B------:R-:W-:Y:S01]  /*dea0*/  HMMA.16816.F32 R20, R144.reuse, R128, R20 ;  /* 0x000000809014723c */ /* 0x040fe20000001814 */
[----:B------:R1:W-:Y:S03]  /*deb0*/  LDGSTS.E.BYPASS.LTC128B.128 [R223], [R152.64], !P5 ;  /* 0x0000000098df7fae */ /* 0x0003e6000e901d6a */
[----:B------:R-:W-:Y:S04]  /*dec0*/  IADD3 R164, P0, R148, R229, RZ ;  /* 0x000000e594a47210 */ /* 0x000fe80007f1e0ff */
[C---:B------:R-:W-:Y:S01]  /*ded0*/  HMMA.16816.F32 R24, R144.reuse, R130, R24 ;  /* 0x000000829018723c */ /* 0x040fe20000001818 */
[----:B------:R3:W-:Y:S03]  /*dee0*/  LDGSTS.E.BYPASS.LTC128B.128 [R222], [R160.64], !P4 ;  /* 0x00000000a0de7fae */ /* 0x0007e6000e101d6a */
[----:B------:R-:W-:Y:S02]  /*def0*/  IADD3.X R165, R149, R232, RZ, P0, !PT ;  /* 0x000000e895a57210 */ /* 0x000fe400007fe4ff */
[----:B------:R-:W-:Y:S02]  /*df00*/  ISETP.GT.AND P0, PT, R168, UR6, PT ;  /* 0x00000006a8007c0c */ /* 0x000fe4000bf04270 */
[C---:B------:R-:W-:Y:S01]  /*df10*/  HMMA.16816.F32 R28, R144.reuse, R132, R28 ;  /* 0x00000084901c723c */ /* 0x040fe2000000181c */
[----:B------:R3:W-:Y:S07]  /*df20*/  LDGSTS.E.BYPASS.LTC128B.128 [R225+0x2000], [R162.64], !P5 ;  /* 0x02000000a2e17fae */ /* 0x0007ee000e901d6a */
[C---:B------:R-:W-:Y:S01]  /*df30*/  HMMA.16816.F32 R32, R144.reuse, R134, R32 ;  /* 0x000000869020723c */ /* 0x040fe20000001820 */
[----:B------:R4:W-:Y:S07]  /*df40*/  LDGSTS.E.BYPASS.LTC128B.128 [R225+0x5000], [R164.64], !P4 ;  /* 0x05000000a4e17fae */ /* 0x0009ee000e101d6a */
[C---:B------:R-:W-:Y:S01]  /*df50*/  HMMA.16816.F32 R36, R144.reuse, R136, R36 ;  /* 0x000000889024723c */ /* 0x040fe20000001824 */
[----:B--2---:R-:W2:Y:S07]  /*df60*/  LDSM.16.M88.4 R148, [R211+0x8100] ;  /* 0x00810000d394783b */ /* 0x004eae0000000200 */
[C---:B------:R-:W-:Y:S01]  /*df70*/  HMMA.16816.F32 R40, R144.reuse, R138, R40 ;  /* 0x0000008a9028723c */ /* 0x040fe20000001828 */
[----:B------:R-:W5:Y:S07]  /*df80*/  LDSM.16.M88.4 R116, [R211+0x8900] ;  /* 0x00890000d374783b */ /* 0x000f6e0000000200 */
[C---:B------:R-:W-:Y:S01]  /*df90*/  HMMA.16816.F32 R44, R144.reuse, R140, R44 ;  /* 0x0000008c902c723c */ /* 0x040fe2000000182c */
[----:B------:R-:W0:Y:S07]  /*dfa0*/  LDGDEPBAR ;  /* 0x00000000000079af */ /* 0x000e2e0000000000 */
[----:B------:R-:W-:Y:S01]  /*dfb0*/  HMMA.16816.F32 R48, R144, R142, R48 ;  /* 0x0000008e9030723c */ /* 0x000fe20000001830 */
[----:B------:R-:W4:Y:S08]  /*dfc0*/  LDSM.16.M88.4 R124, [R211+0x9100] ;  /* 0x00910000d37c783b */ /* 0x000f300000000200 */
[----:B-1----:R-:W1:Y:S01]  /*dfd0*/  LDSM.16.M88.4 R152, [R211+0x9900] ;  /* 0x00990000d398783b */ /* 0x002e620000000200 */
[C---:B--2---:R-:W-:Y:S07]  /*dfe0*/  HMMA.16816.F32 R4, R172.reuse, R148, R4 ;  /* 0x00000094ac04723c */ /* 0x044fee0000001804 */
[----:B------:R-:W2:Y:S01]  /*dff0*/  LDSM.16.M88.4 R156, [R211+0xa100] ;  /* 0x00a10000d39c783b */ /* 0x000ea20000000200 */
[C---:B------:R-:W-:Y:S07]  /*e000*/  HMMA.16816.F32 R8, R172.reuse, R150, R8 ;  /* 0x00000096ac08723c */ /* 0x040fee0000001808 */
[----:B---3--:R-:W3:Y:S01]  /*e010*/  LDSM.16.M88.4 R160, [R211+0xa900] ;  /* 0x00a90000d3a0783b */ /* 0x008ee20000000200 */
[C---:B-----5:R-:W-:Y:S07]  /*e020*/  HMMA.16816.F32 R12, R172.reuse, R116, R12 ;  /* 0x00000074ac0c723c */ /* 0x060fee000000180c */
[----:B------:R-:W5:Y:S01]  /*e030*/  LDSM.16.M88.4 R128, [R202] ;  /* 0x00000000ca80783b */ /* 0x000f620000000200 */
[C---:B------:R-:W-:Y:S07]  /*e040*/  HMMA.16816.F32 R16, R172.reuse, R118, R16 ;  /* 0x00000076ac10723c */ /* 0x040fee0000001810 */
[----:B------:R-:W3:Y:S01]  /*e050*/  LDSM.16.M88.4 R132, [R202+0x800] ;  /* 0x00080000ca84783b */ /* 0x000ee20000000200 */
[C---:B----4-:R-:W-:Y:S07]  /*e060*/  HMMA.16816.F32 R20, R172.reuse, R124, R20 ;  /* 0x0000007cac14723c */ /* 0x050fee0000001814 */
[----:B------:R-:W4:Y:S01]  /*e070*/  LDSM.16.M88.4 R136, [R202+0x1000] ;  /* 0x00100000ca88783b */ /* 0x000f220000000200 */
[C---:B------:R-:W-:Y:S07]  /*e080*/  HMMA.16816.F32 R24, R172.reuse, R126, R24 ;  /* 0x0000007eac18723c */ /* 0x040fee0000001818 */
[----:B------:R-:W4:Y:S01]  /*e090*/  LDSM.16.M88.4 R140, [R202+0x1800] ;  /* 0x00180000ca8c783b */ /* 0x000f220000000200 */
[C---:B-1----:R-:W-:Y:S07]  /*e0a0*/  HMMA.16816.F32 R28, R172.reuse, R152, R28 ;  /* 0x00000098ac1c723c */ /* 0x042fee000000181c */
[----:B------:R-:W1:Y:S01]  /*e0b0*/  LDSM.16.M88.4 R148, [R202+0x2000] ;  /* 0x00200000ca94783b */ /* 0x000e620000000200 */
[C---:B------:R-:W-:Y:S07]  /*e0c0*/  HMMA.16816.F32 R32, R172.reuse, R154, R32 ;  /* 0x0000009aac20723c */ /* 0x040fee0000001820 */
[----:B------:R-:W1:Y:S01]  /*e0d0*/  LDSM.16.M88.4 R116, [R202+0x2800] ;  /* 0x00280000ca74783b */ /* 0x000e620000000200 */
[C---:B--2---:R-:W-:Y:S07]  /*e0e0*/  HMMA.16816.F32 R36, R172.reuse, R156, R36 ;  /* 0x0000009cac24723c */ /* 0x044fee0000001824 */
[----:B------:R-:W2:Y:S01]  /*e0f0*/  LDSM.16.M88.4 R124, [R214+0xb100] ;  /* 0x00b10000d67c783b */ /* 0x000ea20000000200 */
[C---:B------:R-:W-:Y:S07]  /*e100*/  HMMA.16816.F32 R40, R172.reuse, R158, R40 ;  /* 0x0000009eac28723c */ /* 0x040fee0000001828 */
[----:B------:R-:W1:Y:S01]  /*e110*/  LDSM.16.M88.4 R152, [R214+0xb900] ;  /* 0x00b90000d698783b */ /* 0x000e620000000200 */
[C---:B---3--:R-:W-:Y:S07]  /*e120*/  HMMA.16816.F32 R44, R172.reuse, R160, R44 ;  /* 0x000000a0ac2c723c */ /* 0x048fee000000182c */
[----:B------:R-:W3:Y:S01]  /*e130*/  LDSM.16.M88.4 R156, [R214+0xc100] ;  /* 0x00c10000d69c783b */ /* 0x000ee20000000200 */
[----:B------:R-:W-:Y:S07]  /*e140*/  HMMA.16816.F32 R48, R172, R162, R48 ;  /* 0x000000a2ac30723c */ /* 0x000fee0000001830 */
[----:B------:R-:W1:Y:S01]  /*e150*/  LDSM.16.M88.4 R160, [R214+0xc900] ;  /* 0x00c90000d6a0783b */ /* 0x000e620000000200 */
[C---:B-----5:R-:W-:Y:S07]  /*e160*/  HMMA.16816.F32 R4, R176.reuse, R128, R4 ;  /* 0x00000080b004723c */ /* 0x060fee0000001804 */
[----:B------:R-:W-:Y:S01]  /*e170*/  LDSM.16.M88.4 R164, [R211+0xd900] ;  /* 0x00d90000d3a4783b */ /* 0x000fe20000000200 */
[C---:B------:R-:W-:Y:S07]  /*e180*/  HMMA.16816.F32 R8, R176.reuse, R130, R8 ;  /* 0x00000082b008723c */ /* 0x040fee0000001808 */
[----:B------:R-:W5:Y:S01]  /*e190*/  LDSM.16.M88.4 R128, [R214+0xd100] ;  /* 0x00d10000d680783b */ /* 0x000f620000000200 */
[C---:B------:R-:W-:Y:S08]  /*e1a0*/  HMMA.16816.F32 R12, R176.reuse, R132, R12 ;  /* 0x00000084b00c723c */ /* 0x040ff0000000180c */
[C---:B------:R-:W-:Y:S01]  /*e1b0*/  HMMA.16816.F32 R16, R176.reuse, R134, R16 ;  /* 0x00000086b010723c */ /* 0x040fe20000001810 */
[----:B------:R-:W2:Y:S07]  /*e1c0*/  LDSM.16.M88.4 R132, [R214+0xd900] ;  /* 0x00d90000d684783b */ /* 0x000eae0000000200 */
[C---:B----4-:R-:W-:Y:S08]  /*e1d0*/  HMMA.16816.F32 R20, R176.reuse, R136, R20 ;  /* 0x00000088b014723c */ /* 0x050ff00000001814 */
[C---:B------:R-:W-:Y:S01]  /*e1e0*/  HMMA.16816.F32 R24, R176.reuse, R138, R24 ;  /* 0x0000008ab018723c */ /* 0x040fe20000001818 */
[----:B------:R-:W4:Y:S07]  /*e1f0*/  LDSM.16.M88.4 R136, [R201] ;  /* 0x00000000c988783b */ /* 0x000f2e0000000200 */
[C---:B------:R-:W-:Y:S08]  /*e200*/  HMMA.16816.F32 R28, R176.reuse, R140, R28 ;  /* 0x0000008cb01c723c */ /* 0x040ff0000000181c */
[C---:B------:R-:W-:Y:S01]  /*e210*/  HMMA.16816.F32 R32, R176.reuse, R142, R32 ;  /* 0x0000008eb020723c */ /* 0x040fe20000001820 */
[----:B------:R-:W3:Y:S07]  /*e220*/  LDSM.16.M88.4 R140, [R200] ;  /* 0x00000000c88c783b */ /* 0x000eee0000000200 */
[C---:B-1----:R-:W-:Y:S08]  /*e230*/  HMMA.16816.F32 R36, R176.reuse, R148, R36 ;  /* 0x00000094b024723c */ /* 0x042ff00000001824 */
[C---:B------:R-:W-:Y:S01]  /*e240*/  HMMA.16816.F32 R40, R176.reuse, R150, R40 ;  /* 0x00000096b028723c */ /* 0x040fe20000001828 */
[----:B------:R-:W-:Y:S07]  /*e250*/  LDSM.16.M88.4 R148, [R197] ;  /* 0x00000000c594783b */ /* 0x000fee0000000200 */
[C---:B------:R-:W-:Y:S08]  /*e260*/  HMMA.16816.F32 R44, R176.reuse, R116, R44 ;  /* 0x00000074b02c723c */ /* 0x040ff0000000182c */
[----:B------:R-:W-:Y:S01]  /*e270*/  HMMA.16816.F32 R48, R176, R118, R48 ;  /* 0x00000076b030723c */ /* 0x000fe20000001830 */
[----:B------:R-:W1:Y:S07]  /*e280*/  LDSM.16.M88.4 R116, [R199] ;  /* 0x00000000c774783b */ /* 0x000e6e0000000200 */
[C---:B--2---:R-:W-:Y:S08]  /*e290*/  HMMA.16816.F32 R4, R180.reuse, R124, R4 ;  /* 0x0000007cb404723c */ /* 0x044ff00000001804 */
[C---:B------:R-:W-:Y:S01]  /*e2a0*/  HMMA.16816.F32 R8, R180.reuse, R126, R8 ;  /* 0x0000007eb408723c */ /* 0x040fe20000001808 */
[----:B------:R-:W2:Y:S07]  /*e2b0*/  LDSM.16.M88.4 R124, [R198] ;  /* 0x00000000c67c783b */ /* 0x000eae0000000200 */
[C---:B------:R-:W-:Y:S08]  /*e2c0*/  HMMA.16816.F32 R12, R180.reuse, R152, R12 ;  /* 0x00000098b40c723c */ /* 0x040ff0000000180c */
[C---:B------:R-:W-:Y:S01]  /*e2d0*/  HMMA.16816.F32 R16, R180.reuse, R154, R16 ;  /* 0x0000009ab410723c */ /* 0x040fe20000001810 */
[----:B------:R-:W1:Y:S07]  /*e2e0*/  LDSM.16.M88.4 R152, [R196] ;  /* 0x00000000c498783b */ /* 0x000e6e0000000200 */
[C---:B---3--:R-:W-:Y:S08]  /*e2f0*/  HMMA.16816.F32 R20, R180.reuse, R156, R20 ;  /* 0x0000009cb414723c */ /* 0x048ff00000001814 */
[C---:B------:R-:W-:Y:S01]  /*e300*/  HMMA.16816.F32 R24, R180.reuse, R158, R24 ;  /* 0x0000009eb418723c */ /* 0x040fe20000001818 */
[----:B------:R-:W3:Y:S07]  /*e310*/  LDSM.16.M88.4 R156, [R211+0xb100] ;  /* 0x00b10000d39c783b */ /* 0x000eee0000000200 */
[C---:B------:R-:W-:Y:S08]  /*e320*/  HMMA.16816.F32 R28, R180.reuse, R160, R28 ;  /* 0x000000a0b41c723c */ /* 0x040ff0000000181c */
[C---:B------:R-:W-:Y:S01]  /*e330*/  HMMA.16816.F32 R32, R180.reuse, R162, R32 ;  /* 0x000000a2b420723c */ /* 0x040fe20000001820 */
[----:B------:R-:W-:Y:S07]  /*e340*/  LDSM.16.M88.4 R160, [R211+0xd100] ;  /* 0x00d10000d3a0783b */ /* 0x000fee0000000200 */
[C---:B-----5:R-:W-:Y:S08]  /*e350*/  HMMA.16816.F32 R36, R180.reuse, R128, R36 ;  /* 0x00000080b424723c */ /* 0x060ff00000001824 */
[C---:B------:R-:W-:Y:S01]  /*e360*/  HMMA.16816.F32 R40, R180.reuse, R130, R40 ;  /* 0x00000082b428723c */ /* 0x040fe20000001828 */
[----:B------:R-:W5:Y:S07]  /*e370*/  LDSM.16.M88.4 R128, [R211+0xb900] ;  /* 0x00b90000d380783b */ /* 0x000f6e0000000200 */
[C---:B------:R-:W-:Y:S08]  /*e380*/  HMMA.16816.F32 R44, R180.reuse, R132, R44 ;  /* 0x00000084b42c723c */ /* 0x040ff0000000182c */
[----:B------:R-:W-:Y:S01]  /*e390*/  HMMA.16816.F32 R48, R180, R134, R48 ;  /* 0x00000086b430723c */ /* 0x000fe20000001830 */
[----:B------:R-:W2:Y:S07]  /*e3a0*/  LDSM.16.M88.4 R132, [R211+0xc100] ;  /* 0x00c10000d384783b */ /* 0x000eae0000000200 */
[C---:B----4-:R-:W-:Y:S08]  /*e3b0*/  HMMA.16816.F32 R4, R184.reuse, R136, R4 ;  /* 0x00000088b804723c */ /* 0x050ff00000001804 */
[C---:B------:R-:W-:Y:S01]  /*e3c0*/  HMMA.16816.F32 R8, R184.reuse, R138, R8 ;  /* 0x0000008ab808723c */ /* 0x040fe20000001808 */
[----:B------:R-:W4:Y:S07]  /*e3d0*/  LDSM.16.M88.4 R136, [R211+0xc900] ;  /* 0x00c90000d388783b */ /* 0x000f2e0000000200 */
[C---:B------:R-:W-:Y:S08]  /*e3e0*/  HMMA.16816.F32 R12, R184.reuse, R140, R12 ;  /* 0x0000008cb80c723c */ /* 0x040ff0000000180c */
[C---:B------:R-:W-:Y:S01]  /*e3f0*/  HMMA.16816.F32 R16, R184.reuse, R142, R16 ;  /* 0x0000008eb810723c */ /* 0x040fe20000001810 */
[----:B------:R-:W3:Y:S07]  /*e400*/  LDSM.16.M88.4 R140, [R202+0x3000] ;  /* 0x00300000ca8c783b */ /* 0x000eee0000000200 */
[C---:B-1----:R-:W-:Y:S08]  /*e410*/  HMMA.16816.F32 R20, R184.reuse, R116, R20 ;  /* 0x00000074b814723c */ /* 0x042ff00000001814 */
[C---:B------:R-:W-:Y:S01]  /*e420*/  HMMA.16816.F32 R24, R184.reuse, R118, R24 ;  /* 0x00000076b818723c */ /* 0x040fe20000001818 */
[----:B------:R-:W1:Y:S07]  /*e430*/  LDSM.16.M88.4 R116, [R202+0x3800] ;  /* 0x00380000ca74783b */ /* 0x000e6e0000000200 */
[C---:B--2---:R-:W-:Y:S08]  /*e440*/  HMMA.16816.F32 R28, R184.reuse, R124, R28 ;  /* 0x0000007cb81c723c */ /* 0x044ff0000000181c */
[C---:B------:R-:W-:Y:S08]  /*e450*/  HMMA.16816.F32 R32, R184.reuse, R126, R32 ;  /* 0x0000007eb820723c */ /* 0x040ff00000001820 */
[C---:B------:R-:W-:Y:S08]  /*e460*/  HMMA.16816.F32 R36, R184.reuse, R148, R36 ;  /* 0x00000094b824723c */ /* 0x040ff00000001824 */
[C---:B------:R-:W-:Y:S08]  /*e470*/  HMMA.16816.F32 R40, R184.reuse, R150, R40 ;  /* 0x00000096b828723c */ /* 0x040ff00000001828 */
[C---:B------:R-:W-:Y:S08]  /*e480*/  HMMA.16816.F32 R44, R184.reuse, R152, R44 ;  /* 0x00000098b82c723c */ /* 0x040ff0000000182c */
[----:B------:R-:W-:Y:S08]  /*e490*/  HMMA.16816.F32 R48, R184, R154, R48 ;  /* 0x0000009ab830723c */ /* 0x000ff00000001830 */
[C---:B---3--:R-:W-:Y:S08]  /*e4a0*/  HMMA.16816.F32 R4, R188.reuse, R156, R4 ;  /* 0x0000009cbc04723c */ /* 0x048ff00000001804 */
[C---:B------:R-:W-:Y:S08]  /*e4b0*/  HMMA.16816.F32 R8, R188.reuse, R158, R8 ;  /* 0x0000009ebc08723c */ /* 0x040ff00000001808 */
[C---:B-----5:R-:W-:Y:S08]  /*e4c0*/  HMMA.16816.F32 R12, R188.reuse, R128, R12 ;  /* 0x00000080bc0c723c */ /* 0x060ff0000000180c */
[C---:B------:R-:W-:Y:S08]  /*e4d0*/  HMMA.16816.F32 R16, R188.reuse, R130, R16 ;  /* 0x00000082bc10723c */ /* 0x040ff00000001810 */
[C---:B------:R-:W-:Y:S08]  /*e4e0*/  HMMA.16816.F32 R20, R188.reuse, R132, R20 ;  /* 0x00000084bc14723c */ /* 0x040ff00000001814 */
        /* <DEDUP_REMOVED lines=10> */
[----:B------:R-:W-:Y:S01]  /*e590*/  FMUL.FTZ R0, R4, c[0x0][0x320] ;  /* 0x0000c80004007a20 */ /* 0x000fe20000410000 */
[C---:B------:R-:W-:Y:S03]  /*e5a0*/  HMMA.16816.F32 R16, R192.reuse, R118, R16 ;  /* 0x00000076c010723c */ /* 0x040fe60000001810 */
[----:B------:R-:W-:Y:S02]  /*e5b0*/  FMUL.FTZ R126, R5, c[0x0][0x320] ;  /* 0x0000c800057e7a20 */ /* 0x000fe40000410000 */
[----:B------:R-:W1:Y:S01]  /*e5c0*/  MUFU.TANH R0, R0 ;  /* 0x0000000000007308 */ /* 0x000e620000002400 */
[----:B------:R-:W-:Y:S02]  /*e5d0*/  FMUL.FTZ R124, R6, c[0x0][0x320] ;  /* 0x0000c800067c7a20 */ /* 0x000fe40000410000 */
[----:B------:R-:W-:Y:S04]  /*e5e0*/  FMUL.FTZ R9, R9, c[0x0][0x320] ;  /* 0x0000c80009097a20 */ /* 0x000fe80000410000 */
[----:B------:R-:W-:Y:S02]  /*e5f0*/  FMUL.FTZ R10, R10, c[0x0][0x320] ;  /* 0x0000c8000a0a7a20 */ /* 0x000fe40000410000 */
[----:B------:R-:W-:Y:S01]  /*e600*/  FMUL.FTZ R11, R11, c[0x0][0x320] ;  /* 0x0000c8000b0b7a20 */ /* 0x000fe20000410000 */
[----:B------:R-:W2:Y:S01]  /*e610*/  MUFU.TANH R128, R9 ;  /* 0x0000000900807308 */ /* 0x000ea20000002400 */
[----:B------:R-:W-:Y:S02]  /*e620*/  FMUL.FTZ R125, R7, c[0x0][0x320] ;  /* 0x0000c800077d7a20 */ /* 0x000fe40000410000 */
[----:B------:R-:W3:Y:S01]  /*e630*/  LDSM.16.M88.4 R4, [R202+0x4000] ;  /* 0x00400000ca04783b */ /* 0x000ee20000000200 */
[----:B------:R-:W-:Y:S02]  /*e640*/  FMUL.FTZ R127, R8, c[0x0][0x320] ;  /* 0x0000c800087f7a20 */ /* 0x000fe40000410000 */
[----:B------:R-:W-:Y:S02]  /*e650*/  FMUL.FTZ R118, R12, c[0x0][0x320] ;  /* 0x0000c8000c767a20 */ /* 0x000fe40000410000 */
[----:B------:R-:W-:Y:S02]  /*e660*/  FMUL.FTZ R12, R13, c[0x0][0x320] ;  /* 0x0000c8000d0c7a20 */ /* 0x000fe40000410000 */
[----:B------:R-:W4:Y:S01]  /*e670*/  MUFU.TANH R116, R10 ;  /* 0x0000000a00747308 */ /* 0x000f220000002400 */
        /* <DEDUP_REMOVED lines=9> */
[C---:B---3--:R-:W-:Y:S01]  /*e710*/  HMMA.16816.F32 R20, R192.reuse, R4, R20 ;  /* 0x00000004c014723c */ /* 0x048fe20000001814 */
[----:B-----5:R-:W3:Y:S08]  /*e720*/  LDSM.16.M88.4 R8, [R202+0x4800] ;  /* 0x00480000ca08783b */ /* 0x020ef00000000200 */
[----:B------:R-:W1:Y:S01]  /*e730*/  MUFU.TANH R125, R125 ;  /* 0x0000007d007d7308 */ /* 0x000e620000002400 */
[C---:B------:R-:W-:Y:S01]  /*e740*/  HMMA.16816.F32 R24, R192.reuse, R6, R24 ;  /* 0x00000006c018723c */ /* 0x040fe20000001818 */
[----:B------:R-:W5:Y:S08]  /*e750*/  LDSM.16.M88.4 R4, [R202+0x5000] ;  /* 0x00500000ca04783b */ /* 0x000f700000000200 */
[----:B------:R-:W1:Y:S05]  /*e760*/  MUFU.TANH R127, R127 ;  /* 0x0000007f007f7308 */ /* 0x000e6a0000002400 */
[----:B------:R-:W-:Y:S02]  /*e770*/  FMUL.FTZ R166, R20, c[0x0][0x320] ;  /* 0x0000c80014a67a20 */ /* 0x000fe40000410000 */
[----:B------:R-:W-:Y:S03]  /*e780*/  FMUL.FTZ R21, R21, c[0x0][0x320] ;  /* 0x0000c80015157a20 */ /* 0x000fe60000410000 */
[----:B------:R-:W1:Y:S01]  /*e790*/  MUFU.TANH R118, R118 ;  /* 0x0000007600767308 */ /* 0x000e620000002400 */
[----:B------:R-:W-:Y:S02]  /*e7a0*/  FMUL.FTZ R22, R22, c[0x0][0x320] ;  /* 0x0000c80016167a20 */ /* 0x000fe40000410000 */
[----:B------:R-:W-:Y:S02]  /*e7b0*/  FMUL.FTZ R23, R23, c[0x0][0x320] ;  /* 0x0000c80017177a20 */ /* 0x000fe40000410000 */
[----:B------:R-:W-:Y:S02]  /*e7c0*/  FMUL.FTZ R158, R24, c[0x0][0x320] ;  /* 0x0000c800189e7a20 */ /* 0x000fe40000410000 */
[----:B------:R-:W-:Y:S02]  /*e7d0*/  FMUL.FTZ R25, R25, c[0x0][0x320] ;  /* 0x0000c80019197a20 */ /* 0x000fe40000410000 */
[----:B------:R-:W-:Y:S01]  /*e7e0*/  FMUL.FTZ R26, R26, c[0x0][0x320] ;  /* 0x0000c8001a1a7a20 */ /* 0x000fe20000410000 */
[----:B------:R-:W1:Y:S01]  /*e7f0*/  MUFU.TANH R12, R12 ;  /* 0x0000000c000c7308 */ /* 0x000e620000002400 */
[----:B------:R-:W-:Y:S01]  /*e800*/  FMUL.FTZ R27, R27, c[0x0][0x320] ;  /* 0x0000c8001b1b7a20 */ /* 0x000fe20000410000 */
[C---:B---3--:R-:W-:Y:S08]  /*e810*/  HMMA.16816.F32 R28, R192.reuse, R8, R28 ;  /* 0x00000008c01c723c */ /* 0x048ff0000000181c */
[----:B------:R-:W3:Y:S01]  /*e820*/  MUFU.TANH R163, R163 ;  /* 0x000000a300a37308 */ /* 0x000ee20000002400 */
[C---:B------:R-:W-:Y:S01]  /*e830*/  HMMA.16816.F32 R32, R192.reuse, R10, R32 ;  /* 0x0000000ac020723c */ /* 0x040fe20000001820 */
[----:B------:R-:W1:Y:S01]  /*e840*/  LDSM.16.M88.4 R8, [R202+0x5800] ;  /* 0x00580000ca08783b */ /* 0x000e620000000200 */
[----:B------:R-:W-:Y:S07]  /*e850*/  DEPBAR.LE SB0, 0x0 ;  /* 0x000080000000791a */ /* 0x000fee0000000000 */
[----:B------:R1:W1:Y:S01]  /*e860*/  MUFU.TANH R151, R15 ;  /* 0x0000000f00977308 */ /* 0x0002620000002400 */
[----:B------:R-:W-:Y:S01]  /*e870*/  BAR.SYNC.DEFER_BLOCKING 0x0 ;  /* 0x0000000000007b1d */ /* 0x000fe20000010000 */
[C---:B-----5:R-:W-:Y:S05]  /*e880*/  HMMA.16816.F32 R36, R192.reuse, R4, R36 ;  /* 0x00000004c024723c */ /* 0x060fea0000001824 */
[----:B------:R-:W-:Y:S03]  /*e890*/  FMUL.FTZ R242, R28, c[0x0][0x320] ;  /* 0x0000c8001cf27a20 */ /* 0x000fe60000410000 */
[----:B------:R-:W2:Y:S01]  /*e8a0*/  MUFU.TANH R13, R13 ;  /* 0x0000000d000d7308 */ /* 0x000ea20000002400 */
[C---:B------:R-:W-:Y:S03]  /*e8b0*/  HMMA.16816.F32 R40, R192.reuse, R6, R40 ;  /* 0x00000006c028723c */ /* 0x040fe60000001828 */
[----:B------:R-:W-:Y:S02]  /*e8c0*/  FMUL.FTZ R29, R29, c[0x0][0x320] ;  /* 0x0000c8001d1d7a20 */ /* 0x000fe40000410000 */
[----:B------:R-:W-:Y:S02]  /*e8d0*/  FMUL.FTZ R240, R32, c[0x0][0x320] ;  /* 0x0000c80020f07a20 */ /* 0x000fe40000410000 */
[----:B------:R-:W-:Y:S02]  /*e8e0*/  FMUL.FTZ R30, R30, c[0x0][0x320] ;  /* 0x0000c8001e1e7a20 */ /* 0x000fe40000410000 */
[----:B------:R-:W2:Y:S03]  /*e8f0*/  MUFU.TANH R14, R14 ;  /* 0x0000000e000e7308 */ /* 0x000ea60000002400 */
[----:B------:R-:W-:Y:S02]  /*e900*/  FMUL.FTZ R31, R31, c[0x0][0x320] ;  /* 0x0000c8001f1f7a20 */ /* 0x000fe40000410000 */
[----:B------:R-:W-:Y:S02]  /*e910*/  FMUL.FTZ R33, R33, c[0x0][0x320] ;  /* 0x0000c80021217a20 */ /* 0x000fe40000410000 */
[----:B------:R-:W-:Y:S02]  /*e920*/  FMUL.FTZ R234, R36, c[0x0][0x320] ;  /* 0x0000c80024ea7a20 */ /* 0x000fe40000410000 */
[----:B------:R-:W-:Y:S01]  /*e930*/  FMUL.FTZ R34, R34, c[0x0][0x320] ;  /* 0x0000c80022227a20 */ /* 0x000fe20000410000 */
[----:B------:R2:W2:Y:S01]  /*e940*/  MUFU.TANH R153, R18 ;  /* 0x0000001200997308 */ /* 0x0004a20000002400 */
[----:B------:R-:W-:Y:S01]  /*e950*/  FMUL.FTZ R35, R35, c[0x0][0x320] ;  /* 0x0000c80023237a20 */ /* 0x000fe20000410000 */
[C---:B-1----:R-:W-:Y:S03]  /*e960*/  HMMA.16816.F32 R44, R192.reuse, R8, R44 ;  /* 0x00000008c02c723c */ /* 0x042fe6000000182c */
[----:B------:R-:W-:Y:S02]  /*e970*/  FMUL.FTZ R164, R40, c[0x0][0x320] ;  /* 0x0000c80028a47a20 */ /* 0x000fe40000410000 */
[----:B------:R-:W-:Y:S03]  /*e980*/  FMUL.FTZ R37, R37, c[0x0][0x320] ;  /* 0x0000c80025257a20 */ /* 0x000fe60000410000 */
        /* <DEDUP_REMOVED lines=55> */
[----:B------:R-:W-:Y:S01]  /*ed00*/  @!P1 LEA.HI.X.SX32 R8, R5, UR5, 0x1, P0 ;  /* 0x0000000505089c11 */ /* 0x000fe200080f0eff */
[----:B------:R-:W-:Y:S01]  /*ed10*/  IMAD.MOV R5, RZ, RZ, -R5 ;  /* 0x000000ffff057224 */ /* 0x000fe200078e0a05 */
[----:B------:R-:W-:Y:S03]  /*ed20*/  @!P1 LEA R6, P0, R9, c[0x0][0x2a0], 0x2 ;  /* 0x0000a80009069a11 */ /* 0x000fe600078010ff */
[----:B------:R-:W-:Y:S01]  /*ed30*/  IMAD R216, R5, c[0x0][0x2b8], R216 ;  /* 0x0000ae0005d87a24 */ /* 0x000fe200078e02d8 */
[----:B------:R-:W-:Y:S04]  /*ed40*/  @!P1 LEA.HI.X R7, R9, c[0x0][0x2a4], R8, 0x2, P0 ;  /* 0x0000a90009079a11 */ /* 0x000fe800000f1408 */
[----:B------:R-:W-:Y:S01]  /*ed50*/  SHF.R.S32.HI R5, RZ, 0x1f, R216 ;  /* 0x0000001fff057819 */ /* 0x000fe200000114d8 */
[----:B------:R2:W3:Y:S04]  /*ed60*/  @!P1 LDG.E R215, [R6.64] ;  /* 0x0000002a06d79981 */ /* 0x0004e8000c1e1900 */
[----:B------:R-:W-:Y:S04]  /*ed70*/  IMAD R5, R5, c[0x0][0x1e0], RZ ;  /* 0x0000780005057a24 */ /* 0x000fe800078e02ff */
[C---:B------:R-:W-:Y:S02]  /*ed80*/  IMAD R5, R216.reuse, c[0x0][0x1e4], R5 ;  /* 0x00007900d8057a24 */ /* 0x040fe400078e0205 */
[----:B--2---:R-:W-:Y:S04]  /*ed90*/  IMAD.WIDE.U32 R6, R216, c[0x0][0x1e0], RZ ;  /* 0x00007800d8067a25 */ /* 0x004fe800078e00ff */
[----:B------:R-:W-:Y:S01]  /*eda0*/  IMAD.IADD R7, R7, 0x1, R5 ;  /* 0x0000000107077824 */ /* 0x000fe200078e0205 */
[----:B---3--:R-:W-:Y:S03]  /*edb0*/  SHF.R.S32.HI R5, RZ, 0x1f, R215 ;  /* 0x0000001fff057819 */ /* 0x008fe600000114d7 */
[----:B------:R-:W-:Y:S04]  /*edc0*/  IMAD.WIDE.U32 R6, R215, c[0x0][0x1f0], R6 ;  /* 0x00007c00d7067a25 */ /* 0x000fe800078e0006 */
[----:B------:R-:W-:Y:S01]  /*edd0*/  IMAD R5, R5, c[0x0][0x1f0], RZ ;  /* 0x00007c0005057a24 */ /* 0x000fe200078e02ff */
[----:B------:R-:W-:Y:S03]  /*ede0*/  IADD3 R6, P0, R6, UR40, RZ ;  /* 0x0000002806067c10 */ /* 0x000fe6000ff1e0ff */
[----:B------:R-:W-:Y:S05]  /*edf0*/  IMAD R5, R215, c[0x0][0x1f4], R5 ;  /* 0x00007d00d7057a24 */ /* 0x000fea00078e0205 */
[----:B------:R-:W-:Y:S02]  /*ee00*/  IADD3.X R5, R7, UR9, R5, P0, !PT ;  /* 0x0000000907057c10 */ /* 0x000fe400087fe405 */
[C---:B------:R-:W-:Y:S04]  /*ee10*/  LEA R24, P0, R6.reuse, c[0x0][0x1c8], 0x1 ;  /* 0x0000720006187a11 */ /* 0x040fe800078008ff */
[----:B------:R-:W-:Y:S01]  /*ee20*/  LEA.HI.X R15, R6, c[0x0][0x1cc], R5, 0x1, P0 ;  /* 0x00007300060f7a11 */ /* 0x000fe200000f0c05 */
[----:B------:R-:W2:Y:S04]  /*ee30*/  SHFL.IDX PT, R9, R24, RZ, 0x181f ;  /* 0x00181fff18097589 */ /* 0x000ea800000e0000 */
[----:B------:R-:W3:Y:S04]  /*ee40*/  SHFL.IDX PT, R10, R15, RZ, 0x181f ;  /* 0x00181fff0f0a7589 */ /* 0x000ee800000e0000 */
[----:B------:R-:W4:Y:S04]  /*ee50*/  SHFL.IDX PT, R7, R24, 0x1, 0x181f ;  /* 0x00381f0018077f89 */ /* 0x000f2800000e0000 */
[----:B------:R-:W5:Y:S04]  /*ee60*/  SHFL.IDX PT, R8, R15, 0x1, 0x181f ;  /* 0x00381f000f087f89 */ /* 0x000f6800000e0000 */
[----:B------:R-:W1:Y:S04]  /*ee70*/  SHFL.IDX PT, R5, R24, 0x2, 0x181f ;  /* 0x00581f0018057f89 */ /* 0x000e6800000e0000 */
[----:B------:R-:W1:Y:S01]  /*ee80*/  SHFL.IDX PT, R6, R15, 0x2, 0x181f ;  /* 0x00581f000f067f89 */ /* 0x000e6200000e0000 */
[C---:B--2---:R-:W-:Y:S02]  /*ee90*/  IADD3 R16, P0, R9.reuse, R230, RZ ;  /* 0x000000e609107210 */ /* 0x044fe40007f1e0ff */
[-C--:B------:R-:W-:Y:S03]  /*eea0*/  IADD3 R18, P2, R9, R229.reuse, RZ ;  /* 0x000000e509127210 */ /* 0x080fe60007f5e0ff */
[C-C-:B---3--:R-:W-:Y:S01]  /*eeb0*/  IMAD.X R17, R10.reuse, 0x1, R169.reuse, P0 ;  /* 0x000000010a117824 */ /* 0x148fe200000e06a9 */
[----:B-1----:R-:W-:Y:S02]  /*eec0*/  IADD3.X R19, R10, R232, RZ, P2, !PT ;  /* 0x000000e80a137210 */ /* 0x002fe400017fe4ff */
[CC--:B----4-:R-:W-:Y:S02]  /*eed0*/  IADD3 R20, P0, R7.reuse, R230.reuse, RZ ;  /* 0x000000e607147210 */ /* 0x0d0fe40007f1e0ff */
[----:B------:R1:W-:Y:S01]  /*eee0*/  LDGSTS.E.BYPASS.LTC128B.128 [R217+0x8100], [R16.64], !P5 ;  /* 0x0810000010d97fae */ /* 0x0003e2000e901d6a */
[-C--:B------:R-:W-:Y:S02]  /*eef0*/  IADD3 R22, P6, R7, R229.reuse, RZ ;  /* 0x000000e507167210 */ /* 0x080fe40007fde0ff */
[C---:B-----5:R-:W-:Y:S01]  /*ef00*/  IMAD.X R21, R8.reuse, 0x1, R169, P0 ;  /* 0x0000000108157824 */ /* 0x060fe200000e06a9 */
[----:B------:R1:W-:Y:S01]  /*ef10*/  LDGSTS.E.BYPASS.LTC128B.128 [R217+0xb100], [R18.64], !P4 ;  /* 0x0b10000012d97fae */ /* 0x0003e2000e101d6a */
[C---:B------:R-:W-:Y:S01]  /*ef20*/  IADD3 R10, P2, R5.reuse, R230, RZ ;  /* 0x000000e6050a7210 */ /* 0x040fe20007f5e0ff */
[--C-:B------:R-:W-:Y:S02]  /*ef30*/  IMAD.X R23, R8, 0x1, R232.reuse, P6 ;  /* 0x0000000108177824 */ /* 0x100fe400030e06e8 */
[----:B------:R1:W-:Y:S01]  /*ef40*/  LDGSTS.E.BYPASS.LTC128B.128 [R217+0x9100], [R20.64], !P5 ;  /* 0x0910000014d97fae */ /* 0x0003e2000e901d6a */
[----:B------:R-:W-:Y:S02]  /*ef50*/  IADD3 R24, P0, R5, R229, RZ ;  /* 0x000000e505187210 */ /* 0x000fe40007f1e0ff */
[C---:B------:R-:W-:Y:S01]  /*ef60*/  IADD3.X R11, R6.reuse, R169, RZ, P2, !PT ;  /* 0x000000a9060b7210 */ /* 0x040fe200017fe4ff */
[----:B------:R1:W-:Y:S02]  /*ef70*/  LDGSTS.E.BYPASS.LTC128B.128 [R217+0xc100], [R22.64], !P4 ;  /* 0x0c10000016d97fae */ /* 0x0003e4000e101d6a */
[----:B------:R-:W-:Y:S02]  /*ef80*/  IMAD.X R25, R6, 0x1, R232, P0 ;  /* 0x0000000106197824 */ /* 0x000fe400000e06e8 */
[----:B------:R1:W-:Y:S04]  /*ef90*/  LDGSTS.E.BYPASS.LTC128B.128 [R217+0xa100], [R10.64], !P5 ;  /* 0x0a1000000ad97fae */ /* 0x0003e8000e901d6a */
[----:B------:R1:W-:Y:S02]  /*efa0*/  LDGSTS.E.BYPASS.LTC128B.128 [R217+0xd100], [R24.64], !P4 ;  /* 0x0d10000018d97fae */ /* 0x0003e4000e101d6a */
.L_x_198:
[----:B-1234-:R-:W-:Y:S01]  /*efb0*/  IMAD.MOV.U32 R11, RZ, RZ, R220 ;  /* 0x000000ffff0b7224 */ /* 0x01efe200078e00dc */
[----:B------:R-:W-:Y:S01]  /*efc0*/  PLOP3.LUT P2, PT, PT, PT, UP1, 0x80, 0x0 ;  /* 0x000000000000781c */ /* 0x000fe20003f4f018 */
[----:B------:R-:W0:Y:S01]  /*efd0*/  LDGDEPBAR ;  /* 0x00000000000079af */ /* 0x000e220000000000 */
[----:B------:R-:W-:Y:S01]  /*efe0*/  PLOP3.LUT P0, PT, PT, PT, UP1, 0x80, 0x0 ;  /* 0x000000000000781c */ /* 0x000fe20003f0f018 */
[----:B------:R-:W-:Y:S02]  /*eff0*/  IMAD R16, R168, -0x60, RZ ;  /* 0xffffffa0a8107824 */ /* 0x000fe400078e02ff */
[----:B------:R-:W-:Y:S03]  /*f000*/  IMAD.U32 R7, RZ, RZ, UR11 ;  /* 0x0000000bff077e24 */ /* 0x000fe6000f8e00ff */
[----:B------:R-:W-:Y:S04]  /*f010*/  IADD3 R6, -R221, 0x1, R16 ;  /* 0x00000001dd067810 */ /* 0x000fe80007ffe110 */
[----:B------:R-:W-:Y:S01]  /*f020*/  IADD3 R7, R6, -c[0x0][0x168], R7 ;  /* 0x80005a0006077a10 */ /* 0x000fe20007ffe007 */
[----:B------:R-:W-:Y:S03]  /*f030*/  @P2 IMAD.HI.U32 R5, R220, c[0x0][0x2c8], RZ ;  /* 0x0000b200dc052a27 */ /* 0x000fe600078e00ff */
[C---:B------:R-:W-:Y:S02]  /*f040*/  IADD3 R9, R7.reuse, c[0x0][0x328], RZ ;  /* 0x0000ca0007097a10 */ /* 0x040fe40007ffe0ff */
[----:B------:R-:W-:Y:S01]  /*f050*/  @P0 SHF.R.U32.HI R11, RZ, c[0x0][0x2cc], R5 ;  /* 0x0000b300ff0b0a19 */ /* 0x000fe20000011605 */
[----:B------:R-:W-:Y:S01]  /*f060*/  IMAD.IADD R5, R16, 0x1, -R221 ;  /* 0x0000000110057824 */ /* 0x000fe200078e0add */
[----:B------:R-:W-:Y:S02]  /*f070*/  PLOP3.LUT P0, PT, PT, PT, UP0, 0x40, 0x0 ;  /* 0x000000000000781c */ /* 0x000fe40003f0e808 */
[----:B------:R-:W-:Y:S01]  /*f080*/  IADD3 R7, R7, UR13, RZ ;  /* 0x0000000d07077c10 */ /* 0x000fe2000fffe0ff */
[----:B------:R-:W1:Y:S02]  /*f090*/  SHFL.IDX PT, R8, R11, RZ, 0x1c1f ;  /* 0x001c1fff0b087589 */ /* 0x000e6400000e0000 */
[--C-:B-1----:R-:W-:Y:S02]  /*f0a0*/  IMAD.IADD R17, R9, 0x1, R8.reuse ;  /* 0x0000000109117824 */ /* 0x102fe400078e0208 */
[----:B------:R-:W-:Y:S06]  /*f0b0*/  IMAD.IADD R15, R7, 0x1, R8 ;  /* 0x00000001070f7824 */ /* 0x000fec00078e0208 */
[----:B------:R-:W-:-:S05]  /*f0c0*/  @P0 BRA `(.L_x_199) ;  /* 0x0000019000000947 */ /* 0x000fca0003800000 */
[----:B------:R-:W-:Y:S01]  /*f0d0*/  MOV R6, c[0x0][0x2ac] ;  /* 0x0000ab0000067a02 */ /* 0x000fe20000000f00 */
        /* <DEDUP_REMOVED lines=14> */
.L_x_201:
[----:B------:R-:W-:Y:S04]  /*f1c0*/  MOV R6, c[0x0][0x32c] ;  /* 0x0000cb0000067a02 */ /* 0x000fe80000000f00 */
[----:B------:R-:W-:Y:S11]  /*f1d0*/  ISETP.NE.AND P0, PT, R6, 0x1, PT ;  /* 0x000000010600780c */ /* 0x000ff60003f05270 */
[----:B------:R-:W-:Y:S02]  /*f1e0*/  @!UPT UIADD3 URZ, URZ, URZ, URZ ;  /* 0x0000003f3f3ff290 */ /* 0x000fe4000fffe03f */
[----:B------:R-:W-:Y:S05]  /*f1f0*/  @P0 IMAD.HI.U32 R6, R8, c[0x0][0x330], RZ ;  /* 0x0000cc0008060a27 */ /* 0x000fea00078e00ff */
[----:B------:R-:W-:Y:S02]  /*f200*/  @P0 SHF.R.U32.HI R8, RZ, c[0x0][0x334], R6 ;  /* 0x0000cd00ff080a19 */ /* 0x000fe40000011606 */
.L_x_202:
[----:B------:R-:W-:Y:S05]  /*f210*/  BSYNC B0 ;  /* 0x0000000000007941 */ /* 0x000fea0003800000 */
.L_x_200:
[----:B------:R-:W-:Y:S05]  /*f220*/  IMAD R8, R8, c[0x0][0x32c], R5 ;  /* 0x0000cb0008087a24 */ /* 0x000fea00078e0205 */
[----:B------:R-:W-:Y:S02]  /*f230*/  IADD3 R6, R8, c[0x0][0x32c], RZ ;  /* 0x0000cb0008067a10 */ /* 0x000fe40007ffe0ff */
[----:B------:R-:W-:Y:S02]  /*f240*/  IMNMX R15, R15, R8, !PT ;  /* 0x000000080f0f7217 */ /* 0x000fe40007800200 */
[----:B------:R-:W-:Y:S02]  /*f250*/  IMNMX R17, R17, R6, PT ;  /* 0x0000000611117217 */ /* 0x000fe40003800200 */
.L_x_199:
[C---:B------:R-:W-:Y:S02]  /*f260*/  ISETP.GE.AND P0, PT, R16.reuse, 0x2, PT ;  /* 0x000000021000780c */ /* 0x040fe40003f06270 */
[----:B------:R-:W-:Y:S02]  /*f270*/  ISETP.GE.AND P2, PT, R16, 0x9, PT ;  /* 0x000000091000780c */ /* 0x000fe40003f46270 */
[----:B------:R-:W-:Y:S02]  /*f280*/  LOP3.LUT R226, R226, 0xffefffff, RZ, 0xc0, !PT ;  /* 0xffefffffe2e27812 */ /* 0x000fe400078ec0ff */
[----:B------:R-:W-:Y:S07]  /*f290*/  ISETP.GE.AND P6, PT, R16, 0x59, PT ;  /* 0x000000591000780c */ /* 0x000fee0003fc6270 */
[----:B------:R-:W-:Y:S02]  /*f2a0*/  @P0 LOP3.LUT R226, R226, 0x100000, RZ, 0xfc, !PT ;  /* 0x00100000e2e20812 */ /* 0x000fe400078efcff */
[----:B------:R-:W-:Y:S02]  /*f2b0*/  ISETP.GT.AND P0, PT, R15, 0x1, !P0 ;  /* 0x000000010f00780c */ /* 0x000fe40004704270 */
[----:B------:R-:W-:Y:S02]  /*f2c0*/  LOP3.LUT R226, R226, 0xfff7ffff, RZ, 0xc0, !PT ;  /* 0xfff7ffffe2e27812 */ /* 0x000fe400078ec0ff */
[----:B------:R-:W-:Y:S02]  /*f2d0*/  ISETP.LT.OR P0, PT, R17, 0x2, P0 ;  /* 0x000000021100780c */ /* 0x000fe40000701670 */
[----:B------:R-:W-:Y:S02]  /*f2e0*/  @P2 LOP3.LUT R226, R226, 0x80000, RZ, 0xfc, !PT ;  /* 0x00080000e2e22812 */ /* 0x000fe400078efcff */
[----:B------:R-:W-:Y:S02]  /*f2f0*/  FSEL R126, R126, -INF , !P0 ;  /* 0xff8000007e7e7808 */ /* 0x000fe40004000000 */
[----:B------:R-:W-:Y:S02]  /*f300*/  ISETP.GT.AND P0, PT, R15, 0x8, !P2 ;  /* 0x000000080f00780c */ /* 0x000fe40005704270 */
[----:B------:R-:W-:Y:S02]  /*f310*/  ISETP.GE.AND P2, PT, R16, 0xa, PT ;  /* 0x0000000a1000780c */ /* 0x000fe40003f46270 */
        /* <DEDUP_REMOVED lines=33> */
[----:B------:R-:W-:Y:S01]  /*f530*/  ISETP.GT.AND P0, PT, R15, 0x20, !P2 ;  /* 0x000000200f00780c */ /* 0x000fe20005704270 */
[----:B------:R-:W1:Y:S03]  /*f540*/  SHFL.IDX PT, R14, R11, 0x1, 0x1c1f ;  /* 0x003c1f000b0e7f89 */ /* 0x000e6600000e0000 */
        /* <DEDUP_REMOVED lines=8> */
[----:B------:R-:W-:Y:S01]  /*f5d0*/  ISETP.GE.AND P2, PT, R16, 0x29, PT ;  /* 0x000000291000780c */ /* 0x000fe20003f46270 */
[--C-:B-1----:R-:W-:Y:S01]  /*f5e0*/  IMAD.IADD R12, R7, 0x1, R14.reuse ;  /* 0x00000001070c7824 */ /* 0x102fe200078e020e */
        /* <DEDUP_REMOVED lines=71> */
[----:B------:R-:W-:Y:S02]  /*fa60*/  @P2 LOP3.LUT R226, R226, 0x1, RZ, 0xfc, !PT ;  /* 0x00000001e2e22812 */ /* 0x000fe400078efcff */
[----:B------:R-:W-:Y:S02]  /*fa70*/  ISETP.GE.AND P2, PT, R16, 0x1, PT ;  /* 0x000000011000780c */ /* 0x000fe40003f46270 */
[----:B------:R-:W-:Y:S02]  /*fa80*/  ISETP.GT.AND P0, PT, R15, 0x58, !P6 ;  /* 0x000000580f00780c */ /* 0x000fe40007704270 */
[----:B------:R-:W-:Y:S02]  /*fa90*/  LOP3.LUT R226, R226, 0xffdfffff, RZ, 0xc0, !PT ;  /* 0xffdfffffe2e27812 */ /* 0x000fe400078ec0ff */
[----:B------:R-:W-:Y:S04]  /*faa0*/  ISETP.LT.OR P0, PT, R17, 0x59, P0 ;  /* 0x000000591100780c */ /* 0x000fe80000701670 */
[----:B------:R-:W-:Y:S02]  /*fab0*/  FSEL R142, R142, -INF , !P0 ;  /* 0xff8000008e8e7808 */ /* 0x000fe40004000000 */
[----:B------:R-:W-:Y:S02]  /*fac0*/  ISETP.GT.AND P0, PT, R15, RZ, !P2 ;  /* 0x000000ff0f00720c */ /* 0x000fe40005704270 */
[----:B------:R-:W-:Y:S02]  /*fad0*/  @P2 LOP3.LUT R226, R226, 0x200000, RZ, 0xfc, !PT ;  /* 0x00200000e2e22812 */ /* 0x000fe400078efcff */
[----:B------:R-:W-:Y:S02]  /*fae0*/  ISETP.LT.OR P0, PT, R17, 0x1, P0 ;  /* 0x000000011100780c */ /* 0x000fe40000701670 */
[----:B------:R-:W-:Y:S02]  /*faf0*/  ISETP.GE.AND P2, PT, R16, 0x5a, PT ;  /* 0x0000005a1000780c */ /* 0x000fe40003f46270 */
[----:B------:R-:W-:Y:S01]  /*fb00*/  FSEL R10, R0, -INF , !P0 ;  /* 0xff800000000a7808 */ /* 0x000fe20004000000 */
[----:B------:R-:W-:Y:S01]  /*fb10*/  IMAD.IADD R0, R9, 0x1, R14 ;  /* 0x0000000109007824 */ /* 0x000fe200078e020e */
[----:B------:R-:W-:Y:S04]  /*fb20*/  ISETP.GT.AND P0, PT, R15, 0x59, !P2 ;  /* 0x000000590f00780c */ /* 0x000fe80005704270 */
[----:B------:R-:W-:Y:S04]  /*fb30*/  ISETP.LT.OR P0, PT, R17, 0x5a, P0 ;  /* 0x0000005a1100780c */ /* 0x000fe80000701670 */
[----:B------:R-:W-:Y:S02]  /*fb40*/  FSEL R140, R140, -INF , !P0 ;  /* 0xff8000008c8c7808 */ /* 0x000fe40004000000 */
[----:B------:R-:W-:Y:S11]  /*fb50*/  PLOP3.LUT P0, PT, PT, PT, UP0, 0x40, 0x0 ;  /* 0x000000000000781c */ /* 0x000ff60003f0e808 */
[----:B------:R-:W-:Y:S02]  /*fb60*/  @!UPT UIADD3 URZ, URZ, URZ, URZ ;  /* 0x0000003f3f3ff290 */ /* 0x000fe4000fffe03f */
        /* <DEDUP_REMOVED lines=16> */
.L_x_205:
[----:B------:R-:W-:Y:S04]  /*fc70*/  MOV R7, c[0x0][0x32c] ;  /* 0x0000cb0000077a02 */ /* 0x000fe80000000f00 */
[----:B------:R-:W-:Y:S11]  /*fc80*/  ISETP.NE.AND P0, PT, R7, 0x1, PT ;  /* 0x000000010700780c */ /* 0x000ff60003f05270 */
[----:B------:R-:W-:Y:S02]  /*fc90*/  @!UPT UIADD3 URZ, URZ, URZ, URZ ;  /* 0x0000003f3f3ff290 */ /* 0x000fe4000fffe03f */
[----:B------:R-:W-:Y:S05]  /*fca0*/  @P0 IMAD.HI.U32 R7, R14, c[0x0][0x330], RZ ;  /* 0x0000cc000e070a27 */ /* 0x000fea00078e00ff */
[----:B------:R-:W-:Y:S02]  /*fcb0*/  @P0 SHF.R.U32.HI R14, RZ, c[0x0][0x334], R7 ;  /* 0x0000cd00ff0e0a19 */ /* 0x000fe40000011607 */
.L_x_206:
[----:B------:R-:W-:Y:S05]  /*fcc0*/  BSYNC B0 ;  /* 0x0000000000007941 */ /* 0x000fea0003800000 */
.L_x_204:
[----:B------:R-:W-:Y:S05]  /*fcd0*/  IMAD R5, R14, c[0x0][0x32c], R5 ;  /* 0x0000cb000e057a24 */ /* 0x000fea00078e0205 */
[----:B------:R-:W-:Y:S02]  /*fce0*/  IADD3 R7, R5, c[0x0][0x32c], RZ ;  /* 0x0000cb0005077a10 */ /* 0x000fe40007ffe0ff */
[----:B------:R-:W-:Y:S02]  /*fcf0*/  IMNMX R12, R12, R5, !PT ;  /* 0x000000050c0c7217 */ /* 0x000fe40007800200 */
[----:B------:R-:W-:Y:S02]  /*fd00*/  IMNMX R0, R0, R7, PT ;  /* 0x0000000700007217 */ /* 0x000fe40003800200 */
.L_x_203:
[----:B------:R-:W-:Y:S01]  /*fd10*/  LOP3.LUT P0, RZ, R226, 0x200000, RZ, 0xc0, !PT ;  /* 0x00200000e2ff7812 */ /* 0x000fe2000780c0ff */
[----:B------:R-:W-:Y:S01]  /*fd20*/  LDSM.16.MT88.4 R20, [R210+0x100] ;  /* 0x00010000d214783b */ /* 0x000fe20000004200 */
[----:B------:R-:W-:Y:S02]  /*fd30*/  FMNMX.FTZ R5, R10, R3, !PT ;  /* 0x000000030a057209 */ /* 0x000fe40007810000 */
[----:B------:R-:W-:Y:S02]  /*fd40*/  ISETP.GT.AND P0, PT, R12, RZ, !P0 ;  /* 0x000000ff0c00720c */ /* 0x000fe40004704270 */
[----:B------:R-:W-:Y:S02]  /*fd50*/  FMNMX.FTZ R5, R126, R5, !PT ;  /* 0x000000057e057209 */ /* 0x000fe40007810000 */
[----:B------:R-:W-:Y:S01]  /*fd60*/  ISETP.LT.OR P0, PT, R0, 0x1, P0 ;  /* 0x000000010000780c */ /* 0x000fe20000701670 */
        /* <DEDUP_REMOVED lines=9> */
[----:B------:R-:W-:Y:S01]  /*fe00*/  FMNMX.FTZ R5, R42, R5, !PT ;  /* 0x000000052a057209 */ /* 0x000fe20007810000 */
[----:B------:R-:W-:Y:S01]  /*fe10*/  LDSM.16.MT88.4 R44, [R212+0x3100] ;  /* 0x00310000d42c783b */ /* 0x000fe20000004200 */
        /* <DEDUP_REMOVED lines=62> */
[----:B------:R-:W-:Y:S02]  /*10200*/  ISETP.GT.AND P6, PT, R12, 0x58, !P6 ;  /* 0x000000580c00780c */ /* 0x000fe400077c4270 */
        /* <DEDUP_REMOVED lines=11> */
[C---:B------:R-:W-:Y:S02]  /*102c0*/  ISETP.LT.OR P6, PT, R0.reuse, 0x59, P6 ;  /* 0x000000590000780c */ /* 0x040fe400037c1670 */
[----:B------:R-:W-:Y:S02]  /*102d0*/  ISETP.LT.OR P0, PT, R0, 0x31, P0 ;  /* 0x000000310000780c */ /* 0x000fe40000701670 */
[----:B------:R-:W-:Y:S02]  /*102e0*/  FMNMX.FTZ R14, R140, R5, !PT ;  /* 0x000000058c0e7209 */ /* 0x000fe40007810000 */
[----:B------:R-:W-:Y:S02]  /*102f0*/  FSEL R237, R237, -INF , !P0 ;  /* 0xff800000eded7808 */ /* 0x000fe40004000000 */
[----:B------:R-:W-:Y:S01]  /*10300*/  LOP3.LUT P0, RZ, R226, 0x100, RZ, 0xc0, !PT ;  /* 0x00000100e2ff7812 */ /* 0x000fe2000780c0ff */
[----:B------:R-:W1:Y:S01]  /*10310*/  SHFL.BFLY PT, R5, R14, 0x2, 0x1f ;  /* 0x0c401f000e057f89 */ /* 0x000e6200000e0000 */
[----:B------:R-:W-:Y:S02]  /*10320*/  FMNMX.FTZ R16, R237, R16, !PT ;  /* 0x00000010ed107209 */ /* 0x000fe40007810000 */
[----:B------:R-:W-:Y:S02]  /*10330*/  ISETP.GT.AND P0, PT, R12, 0x31, !P0 ;  /* 0x000000310c00780c */ /* 0x000fe40004704270 */
[C---:B------:R-:W-:Y:S02]  /*10340*/  ISETP.LT.OR P2, PT, R0.reuse, 0x5a, P2 ;  /* 0x0000005a0000780c */ /* 0x040fe40001741670 */
[----:B------:R-:W-:Y:S02]  /*10350*/  ISETP.LT.OR P0, PT, R0, 0x32, P0 ;  /* 0x000000320000780c */ /* 0x000fe40000701670 */
[----:B------:R-:W-:Y:S02]  /*10360*/  FSEL R135, R135, -INF , !P6 ;  /* 0xff80000087877808 */ /* 0x000fe40007000000 */
[----:B------:R-:W-:Y:S02]  /*10370*/  FSEL R241, R241, -INF , !P0 ;  /* 0xff800000f1f17808 */ /* 0x000fe40004000000 */
[----:B------:R-:W-:Y:S02]  /*10380*/  LOP3.LUT P0, RZ, R226, 0x80, RZ, 0xc0, !PT ;  /* 0x00000080e2ff7812 */ /* 0x000fe4000780c0ff */
[----:B------:R-:W-:Y:S02]  /*10390*/  FMNMX.FTZ R16, R241, R16, !PT ;  /* 0x00000010f1107209 */ /* 0x000fe40007810000 */
[----:B------:R-:W-:Y:S02]  /*103a0*/  ISETP.GT.AND P0, PT, R12, 0x38, !P0 ;  /* 0x000000380c00780c */ /* 0x000fe40004704270 */
[----:B------:R-:W-:Y:S02]  /*103b0*/  FSEL R117, R4, -INF , !P2 ;  /* 0xff80000004757808 */ /* 0x000fe40005000000 */
        /* <DEDUP_REMOVED lines=34> */
[----:B------:R-:W-:Y:S02]  /*105e0*/  ISETP.GT.AND P0, PT, R12, 0x51, !P0 ;  /* 0x000000510c00780c */ /* 0x000fe40004704270 */
[----:B-1----:R-:W-:Y:S02]  /*105f0*/  FMNMX.FTZ R12, R14, R5, !PT ;  /* 0x000000050e0c7209 */ /* 0x002fe40007810000 */
[----:B------:R-:W-:Y:S03]  /*10600*/  ISETP.LT.OR P0, PT, R0, 0x52, P0 ;  /* 0x000000520000780c */ /* 0x000fe60000701670 */
[----:B------:R-:W1:Y:S01]  /*10610*/  SHFL.BFLY PT, R15, R12, 0x1, 0x1f ;  /* 0x0c201f000c0f7f89 */ /* 0x000e6200000e0000 */
[----:B------:R-:W-:Y:S04]  /*10620*/  FSEL R139, R139, -INF , !P0 ;  /* 0xff8000008b8b7808 */ /* 0x000fe80004000000 */
[----:B------:R-:W-:Y:S04]  /*10630*/  FMNMX.FTZ R0, R139, R16, !PT ;  /* 0x000000108b007209 */ /* 0x000fe80007810000 */
[----:B------:R-:W-:Y:S04]  /*10640*/  FMNMX.FTZ R0, R135, R0, !PT ;  /* 0x0000000087007209 */ /* 0x000fe80007810000 */
[----:B------:R-:W-:Y:S05]  /*10650*/  FMNMX.FTZ R7, R117, R0, !PT ;  /* 0x0000000075077209 */ /* 0x000fea0007810000 */
[----:B------:R-:W2:Y:S01]  /*10660*/  SHFL.BFLY PT, R4, R7, 0x2, 0x1f ;  /* 0x0c401f0007047f89 */ /* 0x000ea200000e0000 */
[----:B-1----:R-:W-:Y:S04]  /*10670*/  FMNMX.FTZ R0, R12, R15, !PT ;  /* 0x0000000f0c007209 */ /* 0x002fe80007810000 */
[C---:B------:R-:W-:Y:S01]  /*10680*/  FSETP.NEU.FTZ.AND P0, PT, R0.reuse, -INF , PT ;  /* 0xff8000000000780b */ /* 0x040fe20003f1d000 */
[----:B------:R-:W-:Y:S05]  /*10690*/  FMUL.FTZ R149, R0, c[0x0][0x2d0] ;  /* 0x0000b40000957a20 */ /* 0x000fea0000410000 */
[----:B------:R-:W-:Y:S05]  /*106a0*/  FSEL R149, R149, RZ, P0 ;  /* 0x000000ff95957208 */ /* 0x000fea0000000000 */
[--C-:B------:R-:W-:Y:S01]  /*106b0*/  FFMA.FTZ R118, R6, c[0x0][0x2d0], -R149.reuse ;  /* 0x0000b40006767a23 */ /* 0x100fe20000010895 */
[----:B------:R-:W-:Y:S01]  /*106c0*/  FSEL R6, R0, RZ, P0 ;  /* 0x000000ff00067208 */ /* 0x000fe20000000000 */
[--C-:B------:R-:W-:Y:S01]  /*106d0*/  FFMA.FTZ R128, R10, c[0x0][0x2d0], -R149.reuse ;  /* 0x0000b4000a807a23 */ /* 0x100fe20000010895 */
[----:B--2---:R-:W-:Y:S01]  /*106e0*/  FMNMX.FTZ R5, R7, R4, !PT ;  /* 0x0000000407057209 */ /* 0x004fe20007810000 */
[----:B------:R-:W-:Y:S02]  /*106f0*/  FFMA.FTZ R129, R8, c[0x0][0x2d0], -R149 ;  /* 0x0000b40008817a23 */ /* 0x000fe40000010895 */
[----:B------:R-:W-:Y:S01]  /*10700*/  FADD.FTZ R3, -R6, R3 ;  /* 0x0000000306037221 */ /* 0x000fe20000010100 */
[----:B------:R-:W-:Y:S01]  /*10710*/  MUFU.EX2 R118, R118 ;  /* 0x0000007600767308 */ /* 0x000fe20000000800 */
[----:B------:R-:W1:Y:S01]  /*10720*/  SHFL.BFLY PT, R4, R5, 0x1, 0x1f ;  /* 0x0c201f0005047f89 */ /* 0x000e6200000e0000 */
[--C-:B------:R-:W-:Y:S02]  /*10730*/  FFMA.FTZ R119, R126, c[0x0][0x2d0], -R149.reuse ;  /* 0x0000b4007e777a23 */ /* 0x100fe40000010895 */
[--C-:B------:R-:W-:Y:S02]  /*10740*/  FFMA.FTZ R136, R42, c[0x0][0x2d0], -R149.reuse ;  /* 0x0000b4002a887a23 */ /* 0x100fe40000010895 */
[--C-:B------:R-:W-:Y:S02]  /*10750*/  FFMA.FTZ R137, R40, c[0x0][0x2d0], -R149.reuse ;  /* 0x0000b40028897a23 */ /* 0x100fe40000010895 */
[--C-:B------:R-:W-:Y:S02]  /*10760*/  FFMA.FTZ R138, R50, c[0x0][0x2d0], -R149.reuse ;  /* 0x0000b400328a7a23 */ /* 0x100fe40000010895 */
        /* <DEDUP_REMOVED lines=9> */
[----:B-1----:R-:W-:Y:S01]  /*10800*/  FMNMX.FTZ R116, R5, R4, !PT ;  /* 0x0000000405747209 */ /* 0x002fe20007810000 */
[----:B------:R-:W-:Y:S02]  /*10810*/  FMUL.FTZ R4, R3, c[0x0][0x2d0] ;  /* 0x0000b40003047a20 */ /* 0x000fe40000410000 */
[--C-:B------:R-:W-:Y:S01]  /*10820*/  FFMA.FTZ R152, R152, c[0x0][0x2d0], -R149.reuse ;  /* 0x0000b40098987a23 */ /* 0x100fe20000010895 */
[C---:B------:R-:W-:Y:S01]  /*10830*/  FSETP.NEU.FTZ.AND P0, PT, R116.reuse, -INF , PT ;  /* 0xff8000007400780b */ /* 0x040fe20003f1d000 */
[----:B------:R-:W-:Y:S01]  /*10840*/  FMUL.FTZ R134, R116, c[0x0][0x2d0] ;  /* 0x0000b40074867a20 */ /* 0x000fe20000410000 */
[----:B------:R-:W1:Y:S01]  /*10850*/  MUFU.EX2 R3, R4 ;  /* 0x0000000400037308 */ /* 0x000e620000000800 */
[--C-:B------:R-:W-:Y:S01]  /*10860*/  FFMA.FTZ R142, R142, c[0x0][0x2d0], -R149.reuse ;  /* 0x0000b4008e8e7a23 */ /* 0x100fe20000010895 */
[----:B------:R-:W-:Y:S02]  /*10870*/  FSEL R5, R116, RZ, P0 ;  /* 0x000000ff74057208 */ /* 0x000fe40000000000 */
[----:B------:R-:W-:Y:S02]  /*10880*/  FSEL R134, R134, RZ, P0 ;  /* 0x000000ff86867208 */ /* 0x000fe40000000000 */
[----:B------:R-:W-:Y:S01]  /*10890*/  ISETP.GT.AND P0, PT, R168, UR6, PT ;  /* 0x00000006a8007c0c */ /* 0x000fe2000bf04270 */
[----:B------:R-:W-:Y:S02]  /*108a0*/  FADD.FTZ R5, -R5, R2 ;  /* 0x0000000205057221 */ /* 0x000fe40000010100 */
[--C-:B------:R-:W-:Y:S01]  /*108b0*/  FFMA.FTZ R133, R13, c[0x0][0x2d0], -R134.reuse ;  /* 0x0000b4000d857a23 */ /* 0x100fe20000010886 */
[----:B------:R-:W3:Y:S01]  /*108c0*/  MUFU.EX2 R129, R129 ;  /* 0x0000008100817308 */ /* 0x000ee20000000800 */
[----:B------:R-:W4:Y:S01]  /*108d0*/  LDSM.16.MT88.4 R12, [R212+0x100] ;  /* 0x00010000d40c783b */ /* 0x000f220000004200 */
[--C-:B------:R-:W-:Y:S01]  /*108e0*/  FFMA.FTZ R131, R11, c[0x0][0x2d0], -R134.reuse ;  /* 0x0000b4000b837a23 */ /* 0x100fe20000010886 */
[----:B--2---:R-:W-:Y:S01]  /*108f0*/  F2FP.PACK_AB R124, R119, R128 ;  /* 0x00000080777c723e */ /* 0x004fe200000000ff */
[--C-:B------:R-:W-:Y:S02]  /*10900*/  FFMA.FTZ R130, R9, c[0x0][0x2d0], -R134.reuse ;  /* 0x0000b40009827a23 */ /* 0x100fe40000010886 */
[--C-:B------:R-:W-:Y:S02]  /*10910*/  FFMA.FTZ R132, R125, c[0x0][0x2d0], -R134.reuse ;  /* 0x0000b4007d847a23 */ /* 0x100fe40000010886 */
[----:B------:R-:W-:Y:S02]  /*10920*/  FMUL.FTZ R2, R5, c[0x0][0x2d0] ;  /* 0x0000b40005027a20 */ /* 0x000fe40000410000 */
[----:B------:R-:W-:Y:S01]  /*10930*/  MUFU.EX2 R133, R133 ;  /* 0x0000008500857308 */ /* 0x000fe20000000800 */
[--C-:B------:R-:W-:Y:S02]  /*10940*/  FFMA.FTZ R161, R161, c[0x0][0x2d0], -R134.reuse ;  /* 0x0000b400a1a17a23 */ /* 0x100fe40000010886 */
[--C-:B------:R-:W-:Y:S02]  /*10950*/  FFMA.FTZ R157, R157, c[0x0][0x2d0], -R134.reuse ;  /* 0x0000b4009d9d7a23 */ /* 0x100fe40000010886 */
[C---:B-1----:R-:W-:Y:S02]  /*10960*/  FMUL.FTZ R4, R3.reuse, R112 ;  /* 0x0000007003047220 */ /* 0x042fe40000410000 */
[C---:B------:R-:W-:Y:S02]  /*10970*/  FMUL.FTZ R5, R3.reuse, R113 ;  /* 0x0000007103057220 */ /* 0x040fe40000410000 */
[C---:B------:R-:W-:Y:S01]  /*10980*/  FMUL.FTZ R8, R3.reuse, R108 ;  /* 0x0000006c03087220 */ /* 0x040fe20000410000 */
[----:B------:R-:W1:Y:S01]  /*10990*/  MUFU.EX2 R2, R2 ;  /* 0x0000000200027308 */ /* 0x000e620000000800 */
[C---:B------:R-:W-:Y:S02]  /*109a0*/  FMUL.FTZ R9, R3.reuse, R109 ;  /* 0x0000006d03097220 */ /* 0x040fe40000410000 */
[----:B------:R-:W-:Y:S01]  /*109b0*/  FMUL.FTZ R16, R3, R100 ;  /* 0x0000006403107220 */ /* 0x000fe20000410000 */
[----:B---3--:R-:W-:Y:S01]  /*109c0*/  F2FP.PACK_AB R126, R129, R118 ;  /* 0x00000076817e723e */ /* 0x008fe200000000ff */
[C---:B------:R-:W-:Y:S02]  /*109d0*/  FMUL.FTZ R17, R3.reuse, R101 ;  /* 0x0000006503117220 */ /* 0x040fe40000410000 */
[C---:B------:R-:W-:Y:S02]  /*109e0*/  FMUL.FTZ R24, R3.reuse, R92 ;  /* 0x0000005c03187220 */ /* 0x040fe40000410000 */
[C---:B------:R-:W-:Y:S01]  /*109f0*/  FMUL.FTZ R25, R3.reuse, R93 ;  /* 0x0000005d03197220 */ /* 0x040fe20000410000 */
[----:B------:R-:W2:Y:S01]  /*10a00*/  MUFU.EX2 R132, R132 ;  /* 0x0000008400847308 */ /* 0x000ea20000000800 */
        /* <DEDUP_REMOVED lines=14> */
[----:B--2---:R-:W-:Y:S01]  /*10af0*/  F2FP.PACK_AB R125, R132, R133 ;  /* 0x00000085847d723e */ /* 0x004fe200000000ff */
        /* <DEDUP_REMOVED lines=12> */
[----:B------:R-:W-:Y:S01]  /*10bc0*/  FMUL.FTZ R51, R2, R71 ;  /* 0x0000004702337220 */ /* 0x000fe20000410000 */
[----:B------:R-:W2:Y:S01]  /*10bd0*/  LDSM.16.MT88.4 R84, [R210+0x3100] ;  /* 0x00310000d254783b */ /* 0x000ea20000004200 */
[C---:B------:R-:W-:Y:S01]  /*10be0*/  FMUL.FTZ R53, R3.reuse, R53 ;  /* 0x0000003503357220 */ /* 0x040fe20000410000 */
[----:B-1----:R-:W-:Y:S01]  /*10bf0*/  F2FP.PACK_AB R127, R130, R131 ;  /* 0x00000083827f723e */ /* 0x002fe200000000ff */
[C---:B------:R-:W-:Y:S02]  /*10c00*/  FMUL.FTZ R54, R2.reuse, R54 ;  /* 0x0000003602367220 */ /* 0x040fe40000410000 */
[C---:B------:R-:W-:Y:S02]  /*10c10*/  FMUL.FTZ R55, R2.reuse, R55 ;  /* 0x0000003702377220 */ /* 0x040fe40000410000 */
[C---:B------:R-:W-:Y:S01]  /*10c20*/  FMUL.FTZ R56, R3.reuse, R56 ;  /* 0x0000003803387220 */ /* 0x040fe20000410000 */
[----:B------:R-:W1:Y:S01]  /*10c30*/  LDSM.16.MT88.4 R76, [R209+0x3100] ;  /* 0x00310000d14c783b */ /* 0x000e620000004200 */
[C---:B----4-:R-:W-:Y:S01]  /*10c40*/  HMMA.16816.F32 R4, R124.reuse, R12, R4 ;  /* 0x0000000c7c04723c */ /* 0x050fe20000001804 */
[----:B------:R-:W-:Y:S04]  /*10c50*/  MUFU.EX2 R161, R161 ;  /* 0x000000a100a17308 */ /* 0x000fe80000000800 */
[C---:B------:R-:W-:Y:S02]  /*10c60*/  FMUL.FTZ R57, R3.reuse, R57 ;  /* 0x0000003903397220 */ /* 0x040fe40000410000 */
[----:B------:R-:W3:Y:S01]  /*10c70*/  LDSM.16.MT88.4 R68, [R208+0x3100] ;  /* 0x00310000d044783b */ /* 0x000ee20000004200 */
[C---:B------:R-:W-:Y:S03]  /*10c80*/  HMMA.16816.F32 R8, R124.reuse, R14, R8 ;  /* 0x0000000e7c08723c */ /* 0x040fe60000001808 */
[----:B------:R-:W-:Y:S01]  /*10c90*/  MUFU.EX2 R157, R157 ;  /* 0x0000009d009d7308 */ /* 0x000fe20000000800 */
[C---:B------:R-:W-:Y:S02]  /*10ca0*/  FMUL.FTZ R12, R3.reuse, R104 ;  /* 0x00000068030c7220 */ /* 0x040fe40000410000 */
[C---:B------:R-:W-:Y:S01]  /*10cb0*/  FMUL.FTZ R13, R3.reuse, R105 ;  /* 0x00000069030d7220 */ /* 0x040fe20000410000 */
[----:B------:R-:W-:Y:S01]  /*10cc0*/  LDSM.16.MT88.4 R100, [R210+0x2900] ;  /* 0x00290000d264783b */ /* 0x000fe20000004200 */
[C---:B------:R-:W-:Y:S04]  /*10cd0*/  FMUL.FTZ R14, R2.reuse, R106 ;  /* 0x0000006a020e7220 */ /* 0x040fe80000410000 */
[C---:B------:R-:W-:Y:S01]  /*10ce0*/  FMUL.FTZ R15, R2.reuse, R107 ;  /* 0x0000006b020f7220 */ /* 0x040fe20000410000 */
[----:B------:R-:W-:Y:S01]  /*10cf0*/  MUFU.EX2 R136, R136 ;  /* 0x0000008800887308 */ /* 0x000fe20000000800 */
[C---:B------:R-:W-:Y:S02]  /*10d00*/  FMUL.FTZ R58, R2.reuse, R58 ;  /* 0x0000003a023a7220 */ /* 0x040fe40000410000 */
[C---:B------:R-:W-:Y:S02]  /*10d10*/  FMUL.FTZ R59, R2.reuse, R59 ;  /* 0x0000003b023b7220 */ /* 0x040fe40000410000 */
[C---:B------:R-:W-:Y:S01]  /*10d20*/  FMUL.FTZ R60, R3.reuse, R60 ;  /* 0x0000003c033c7220 */ /* 0x040fe20000410000 */
[C---:B------:R-:W-:Y:S03]  /*10d30*/  HMMA.16816.F32 R12, R124.reuse, R20, R12 ;  /* 0x000000147c0c723c */ /* 0x040fe6000000180c */
[C---:B------:R-:W-:Y:S01]  /*10d40*/  FMUL.FTZ R61, R3.reuse, R61 ;  /* 0x0000003d033d7220 */ /* 0x040fe20000410000 */
[----:B------:R-:W4:Y:S01]  /*10d50*/  MUFU.EX2 R137, R137 ;  /* 0x0000008900897308 */ /* 0x000f220000000800 */
        /* <DEDUP_REMOVED lines=31> */
[----:B------:R-:W5:Y:S01]  /*10f50*/  MUFU.EX2 R151, R151 ;  /* 0x0000009700977308 */ /* 0x000f620000000800 */
        /* <DEDUP_REMOVED lines=16> */
[----:B------:R-:W3:Y:S01]  /*11060*/  MUFU.EX2 R159, R159 ;  /* 0x0000009f009f7308 */ /* 0x000ee20000000800 */
[----:B------:R-:W4:Y:S01]  /*11070*/  LDSM.16.MT88.4 R72, [R212+0x900] ;  /* 0x00090000d448783b */ /* 0x000f220000004200 */
[--C-:B------:R-:W-:Y:S02]  /*11080*/  FFMA.FTZ R171, R171, c[0x0][0x2d0], -R134.reuse ;  /* 0x0000b400abab7a23 */ /* 0x100fe40000010886 */
[--C-:B------:R-:W-:Y:S02]  /*11090*/  FFMA.FTZ R231, R242, c[0x0][0x2d0], -R149.reuse ;  /* 0x0000b400f2e77a23 */ /* 0x100fe40000010895 */
[C---:B--2---:R-:W-:Y:S03]  /*110a0*/  HMMA.16816.F32 R44, R124.reuse, R84, R44 ;  /* 0x000000547c2c723c */ /* 0x044fe6000000182c */
[--C-:B------:R-:W-:Y:S01]  /*110b0*/  FFMA.FTZ R233, R240, c[0x0][0x2d0], -R149.reuse ;  /* 0x0000b400f0e97a23 */ /* 0x100fe20000010895 */
[----:B------:R-:W2:Y:S01]  /*110c0*/  MUFU.EX2 R163, R163 ;  /* 0x000000a300a37308 */ /* 0x000ea20000000800 */
        /* <DEDUP_REMOVED lines=15> */
[C---:B---3--:R-:W-:Y:S04]  /*111c0*/  HMMA.16816.F32 R60, R124.reuse, R68, R60 ;  /* 0x000000447c3c723c */ /* 0x048fe8000000183c */
[----:B------:R-:W-:Y:S01]  /*111d0*/  MUFU.EX2 R235, R235 ;  /* 0x000000eb00eb7308 */ /* 0x000fe20000000800 */
[--C-:B------:R-:W-:Y:S02]  /*111e0*/  FFMA.FTZ R155, R150, c[0x0][0x2d0], -R149.reuse ;  /* 0x0000b400969b7a23 */ /* 0x100fe40000010895 */
[----:B----4-:R-:W-:Y:S01]  /*111f0*/  F2FP.PACK_AB R68, R137, R136 ;  /* 0x000000888944723e */ /* 0x010fe200000000ff */
[----:B------:R-:W-:Y:S04]  /*11200*/  HMMA.16816.F32 R64, R124, R70, R64 ;  /* 0x000000467c40723c */ /* 0x000fe80000001840 */
[----:B-----5:R-:W-:Y:S01]  /*11210*/  F2FP.PACK_AB R69, R151, R148 ;  /* 0x000000949745723e */ /* 0x020fe200000000ff */
[----:B------:R-:W-:Y:S01]  /*11220*/  FFMA.FTZ R149, R140, c[0x0][0x2d0], -R149 ;  /* 0x0000b4008c957a23 */ /* 0x000fe20000010895 */
[----:B------:R-:W-:Y:S01]  /*11230*/  MUFU.EX2 R162, R162 ;  /* 0x000000a200a27308 */ /* 0x000fe20000000800 */
[----:B------:R-:W-:Y:S01]  /*11240*/  F2FP.PACK_AB R70, R141, R138 ;  /* 0x0000008a8d46723e */ /* 0x000fe200000000ff */
[--C-:B------:R-:W-:Y:S01]  /*11250*/  FFMA.FTZ R140, R143, c[0x0][0x2d0], -R134.reuse ;  /* 0x0000b4008f8c7a23 */ /* 0x100fe20000010886 */
[----:B------:R-:W-:Y:S03]  /*11260*/  F2FP.PACK_AB R71, R154, R153 ;  /* 0x000000999a47723e */ /* 0x000fe600000000ff */
[--C-:B------:R-:W-:Y:S02]  /*11270*/  FFMA.FTZ R139, R139, c[0x0][0x2d0], -R134.reuse ;  /* 0x0000b4008b8b7a23 */ /* 0x100fe40000010886 */
[--C-:B------:R-:W-:Y:S02]  /*11280*/  FFMA.FTZ R135, R135, c[0x0][0x2d0], -R134.reuse ;  /* 0x0000b40087877a23 */ /* 0x100fe40000010886 */
[C---:B------:R-:W-:Y:S01]  /*11290*/  HMMA.16816.F32 R4, R68.reuse, R72, R4 ;  /* 0x000000484404723c */ /* 0x040fe20000001804 */
[----:B------:R-:W-:Y:S04]  /*112a0*/  MUFU.EX2 R170, R170 ;  /* 0x000000aa00aa7308 */ /* 0x000fe80000000800 */
[----:B------:R-:W-:Y:S02]  /*112b0*/  FFMA.FTZ R134, R117, c[0x0][0x2d0], -R134 ;  /* 0x0000b40075867a23 */ /* 0x000fe40000010886 */
[----:B------:R-:W-:Y:S01]  /*112c0*/  FFMA.FTZ R128, R3, R228, R128 ;  /* 0x000000e403807223 */ /* 0x000fe20000010080 */
[C---:B------:R-:W-:Y:S01]  /*112d0*/  HMMA.16816.F32 R8, R68.reuse, R74, R8 ;  /* 0x0000004a4408723c */ /* 0x040fe20000001808 */
[----:B------:R-:W3:Y:S02]  /*112e0*/  LDSM.16.MT88.4 R72, [R210+0x3900] ;  /* 0x00390000d248783b */ /* 0x000ee40000004200 */
[----:B------:R-:W4:Y:S01]  /*112f0*/  MUFU.EX2 R167, R167 ;  /* 0x000000a700a77308 */ /* 0x000f220000000800 */
[----:B------:R-:W-:Y:S02]  /*11300*/  FFMA.FTZ R133, R2, R227, R133 ;  /* 0x000000e302857223 */ /* 0x000fe40000010085 */
[----:B------:R-:W-:Y:S02]  /*11310*/  FADD.FTZ R119, R119, R128 ;  /* 0x0000008077777221 */ /* 0x000fe40000010000 */
[C---:B-1----:R-:W-:Y:S04]  /*11320*/  HMMA.16816.F32 R12, R68.reuse, R76, R12 ;  /* 0x0000004c440c723c */ /* 0x042fe8000000180c */
[----:B------:R-:W-:Y:S01]  /*11330*/  FADD.FTZ R132, R132, R133 ;  /* 0x0000008584847221 */ /* 0x000fe20000010000 */
[----:B------:R-:W-:Y:S01]  /*11340*/  MUFU.EX2 R166, R166 ;  /* 0x000000a600a67308 */ /* 0x000fe20000000800 */
[----:B------:R-:W-:Y:S02]  /*11350*/  FADD.FTZ R118, R118, R119 ;  /* 0x0000007776767221 */ /* 0x000fe40000010000 */
[C---:B------:R-:W-:Y:S01]  /*11360*/  HMMA.16816.F32 R16, R68.reuse, R78, R16 ;  /* 0x0000004e4410723c */ /* 0x040fe20000001810 */
[----:B------:R-:W1:Y:S03]  /*11370*/  LDSM.16.MT88.4 R76, [R209+0x3900] ;  /* 0x00390000d14c783b */ /* 0x000e660000004200 */
[----:B------:R-:W-:Y:S02]  /*11380*/  FADD.FTZ R3, R131, R132 ;  /* 0x0000008483037221 */ /* 0x000fe40000010000 */
[----:B------:R-:W-:Y:S01]  /*11390*/  FADD.FTZ R129, R129, R118 ;  /* 0x0000007681817221 */ /* 0x000fe20000010000 */
[----:B------:R-:W5:Y:S01]  /*113a0*/  MUFU.EX2 R171, R171 ;  /* 0x000000ab00ab7308 */ /* 0x000f620000000800 */
[C---:B------:R-:W-:Y:S04]  /*113b0*/  HMMA.16816.F32 R20, R68.reuse, R80, R20 ;  /* 0x000000504414723c */ /* 0x040fe80000001814 */
[----:B------:R-:W-:Y:S02]  /*113c0*/  FADD.FTZ R3, R130, R3 ;  /* 0x0000000382037221 */ /* 0x000fe40000010000 */
[----:B------:R-:W-:Y:S02]  /*113d0*/  FADD.FTZ R136, R136, R129 ;  /* 0x0000008188887221 */ /* 0x000fe40000010000 */
[C---:B------:R-:W-:Y:S01]  /*113e0*/  HMMA.16816.F32 R24, R68.reuse, R82, R24 ;  /* 0x000000524418723c */ /* 0x040fe20000001818 */
[----:B------:R-:W1:Y:S01]  /*113f0*/  LDSM.16.MT88.4 R80, [R208+0x3900] ;  /* 0x00390000d050783b */ /* 0x000e620000004200 */
        /* <DEDUP_REMOVED lines=12> */
[C---:B------:R-:W-:Y:S04]  /*114c0*/  HMMA.16816.F32 R36, R68.reuse, R88, R36 ;  /* 0x000000584424723c */ /* 0x040fe80000001824 */
[----:B------:R-:W-:Y:S04]  /*114d0*/  FADD.FTZ R3, R154, R3 ;  /* 0x000000039a037221 */ /* 0x000fe80000010000 */
        /* <DEDUP_REMOVED lines=8> */
[C---:B-1----:R-:W-:Y:S08]  /*11560*/  HMMA.16816.F32 R52, R68.reuse, R76, R52 ;  /* 0x0000004c4434723c */ /* 0x042ff00000001834 */
[C---:B------:R-:W-:Y:S01]  /*11570*/  HMMA.16816.F32 R56, R68.reuse, R78, R56 ;  /* 0x0000004e4438723c */ /* 0x040fe20000001838 */
[----:B------:R-:W1:Y:S01]  /*11580*/  LDSM.16.MT88.4 R76, [R209+0x1100] ;  /* 0x00110000d14c783b */ /* 0x000e620000004200 */
[----:B------:R-:W-:Y:S06]  /*11590*/  MUFU.EX2 R239, R239 ;  /* 0x000000ef00ef7308 */ /* 0x000fec0000000800 */
[C---:B------:R-:W-:Y:S04]  /*115a0*/  HMMA.16816.F32 R60, R68.reuse, R80, R60 ;  /* 0x00000050443c723c */ /* 0x040fe8000000183c */
[----:B------:R-:W-:Y:S04]  /*115b0*/  MUFU.EX2 R242, R242 ;  /* 0x000000f200f27308 */ /* 0x000fe80000000800 */
[----:B------:R-:W-:Y:S01]  /*115c0*/  HMMA.16816.F32 R64, R68, R82, R64 ;  /* 0x000000524440723c */ /* 0x000fe20000001840 */
[----:B------:R-:W1:Y:S05]  /*115d0*/  LDSM.16.MT88.4 R80, [R208+0x1100] ;  /* 0x00110000d050783b */ /* 0x000e6a0000004200 */
[----:B------:R-:W-:Y:S01]  /*115e0*/  MUFU.EX2 R152, R152 ;  /* 0x0000009800987308 */ /* 0x000fe20000000800 */
[----:B------:R-:W-:Y:S01]  /*115f0*/  F2FP.PACK_AB R68, R156, R159 ;  /* 0x0000009f9c44723e */ /* 0x000fe200000000ff */
[----:B------:R-:W-:Y:S01]  /*11600*/  FADD.FTZ R159, R159, R138 ;  /* 0x0000008a9f9f7221 */ /* 0x000fe20000010000 */
[----:B--2---:R-:W-:Y:S03]  /*11610*/  F2FP.PACK_AB R70, R163, R158 ;  /* 0x0000009ea346723e */ /* 0x004fe600000000ff */
[----:B----4-:R-:W-:Y:S01]  /*11620*/  F2FP.PACK_AB R69, R167, R160 ;  /* 0x000000a0a745723e */ /* 0x010fe200000000ff */
[----:B------:R-:W-:Y:S01]  /*11630*/  FADD.FTZ R160, R160, R3 ;  /* 0x00000003a0a07221 */ /* 0x000fe20000010000 */
[----:B-----5:R-:W-:Y:S01]  /*11640*/  F2FP.PACK_AB R71, R171, R166 ;  /* 0x000000a6ab47723e */ /* 0x020fe200000000ff */
[----:B------:R-:W-:Y:S01]  /*11650*/  FADD.FTZ R159, R156, R159 ;  /* 0x0000009f9c9f7221 */ /* 0x000fe20000010000 */
[----:B------:R-:W2:Y:S01]  /*11660*/  MUFU.EX2 R155, R155 ;  /* 0x0000009b009b7308 */ /* 0x000ea20000000800 */
[----:B------:R-:W-:Y:S02]  /*11670*/  FADD.FTZ R167, R167, R160 ;  /* 0x000000a0a7a77221 */ /* 0x000fe40000010000 */
[----:B------:R-:W-:Y:S02]  /*11680*/  FADD.FTZ R158, R158, R159 ;  /* 0x0000009f9e9e7221 */ /* 0x000fe40000010000 */
[C---:B---3--:R-:W-:Y:S03]  /*11690*/  HMMA.16816.F32 R4, R68.reuse, R72, R4 ;  /* 0x000000484404723c */ /* 0x048fe60000001804 */
[----:B------:R-:W-:Y:S02]  /*116a0*/  FADD.FTZ R2, R166, R167 ;  /* 0x000000a7a6027221 */ /* 0x000fe40000010000 */
[----:B------:R-:W-:Y:S01]  /*116b0*/  MUFU.EX2 R142, R142 ;  /* 0x0000008e008e7308 */ /* 0x000fe20000000800 */
[----:B------:R-:W-:Y:S02]  /*116c0*/  FADD.FTZ R158, R163, R158 ;  /* 0x0000009ea39e7221 */ /* 0x000fe40000010000 */
[C---:B------:R-:W-:Y:S01]  /*116d0*/  HMMA.16816.F32 R8, R68.reuse, R74, R8 ;  /* 0x0000004a4408723c */ /* 0x040fe20000001808 */
[----:B------:R-:W3:Y:S03]  /*116e0*/  LDSM.16.MT88.4 R72, [R212+0x4100] ;  /* 0x00410000d448783b */ /* 0x000ee60000004200 */
[----:B------:R-:W-:Y:S03]  /*116f0*/  FADD.FTZ R2, R171, R2 ;  /* 0x00000002ab027221 */ /* 0x000fe60000010000 */
[----:B------:R-:W4:Y:S01]  /*11700*/  MUFU.EX2 R149, R149 ;  /* 0x0000009500957308 */ /* 0x000f220000000800 */
[C---:B------:R-:W-:Y:S04]  /*11710*/  HMMA.16816.F32 R12, R68.reuse, R84, R12 ;  /* 0x00000054440c723c */ /* 0x040fe8000000180c */
[----:B--2---:R-:W-:Y:S04]  /*11720*/  F2FP.PACK_AB R124, R155, R152 ;  /* 0x000000989b7c723e */ /* 0x004fe800000000ff */
[C---:B------:R-:W-:Y:S01]  /*11730*/  HMMA.16816.F32 R16, R68.reuse, R86, R16 ;  /* 0x000000564410723c */ /* 0x040fe20000001810 */
[----:B------:R-:W2:Y:S01]  /*11740*/  LDSM.16.MT88.4 R84, [R210+0x4100] ;  /* 0x00410000d254783b */ /* 0x000ea20000004200 */
[----:B------:R-:W-:Y:S06]  /*11750*/  MUFU.EX2 R140, R140 ;  /* 0x0000008c008c7308 */ /* 0x000fec0000000800 */
[C---:B-1----:R-:W-:Y:S04]  /*11760*/  HMMA.16816.F32 R20, R68.reuse, R76, R20 ;  /* 0x0000004c4414723c */ /* 0x042fe80000001814 */
[----:B------:R-:W1:Y:S01]  /*11770*/  MUFU.EX2 R139, R139 ;  /* 0x0000008b008b7308 */ /* 0x000e620000000800 */
[----:B----4-:R-:W-:Y:S03]  /*11780*/  F2FP.PACK_AB R126, R149, R142 ;  /* 0x0000008e957e723e */ /* 0x010fe600000000ff */
[C---:B------:R-:W-:Y:S01]  /*11790*/  HMMA.16816.F32 R24, R68.reuse, R78, R24 ;  /* 0x0000004e4418723c */ /* 0x040fe20000001818 */
[----:B------:R-:W4:Y:S05]  /*117a0*/  LDSM.16.MT88.4 R76, [R209+0x4100] ;  /* 0x00410000d14c783b */ /* 0x000f2a0000004200 */
[----:B------:R-:W-:Y:S02]  /*117b0*/  MUFU.EX2 R135, R135 ;  /* 0x0000008700877308 */ /* 0x000fe40000000800 */
[C---:B------:R-:W-:Y:S08]  /*117c0*/  HMMA.16816.F32 R28, R68.reuse, R80, R28 ;  /* 0x00000050441c723c */ /* 0x040ff0000000181c */
[C---:B------:R-:W-:Y:S01]  /*117d0*/  HMMA.16816.F32 R32, R68.reuse, R82, R32 ;  /* 0x000000524420723c */ /* 0x040fe20000001820 */
[----:B------:R-:W5:Y:S01]  /*117e0*/  LDSM.16.MT88.4 R80, [R212+0x1900] ;  /* 0x00190000d450783b */ /* 0x000f620000004200 */
[----:B------:R-:W4:Y:S02]  /*117f0*/  MUFU.EX2 R134, R134 ;  /* 0x0000008600867308 */ /* 0x000f240000000800 */
[----:B-1----:R-:W-:Y:S04]  /*11800*/  F2FP.PACK_AB R125, R139, R140 ;  /* 0x0000008c8b7d723e */ /* 0x002fe800000000ff */
[C---:B---3--:R-:W-:Y:S08]  /*11810*/  HMMA.16816.F32 R36, R68.reuse, R72, R36 ;  /* 0x000000484424723c */ /* 0x048ff00000001824 */
[C---:B------:R-:W-:Y:S01]  /*11820*/  HMMA.16816.F32 R40, R68.reuse, R74, R40 ;  /* 0x0000004a4428723c */ /* 0x040fe20000001828 */
[----:B------:R-:W1:Y:S07]  /*11830*/  LDSM.16.MT88.4 R72, [R210+0x1900] ;  /* 0x00190000d248783b */ /* 0x000e6e0000004200 */
[C---:B--2---:R-:W-:Y:S04]  /*11840*/  HMMA.16816.F32 R44, R68.reuse, R84, R44 ;  /* 0x00000054442c723c */ /* 0x044fe8000000182c */
[----:B----4-:R-:W-:Y:S04]  /*11850*/  F2FP.PACK_AB R127, R134, R135 ;  /* 0x00000087867f723e */ /* 0x010fe800000000ff */
[C---:B------:R-:W-:Y:S01]  /*11860*/  HMMA.16816.F32 R48, R68.reuse, R86, R48 ;  /* 0x000000564430723c */ /* 0x040fe20000001830 */
[----:B------:R-:W-:Y:S07]  /*11870*/  LDSM.16.MT88.4 R84, [R208+0x1900] ;  /* 0x00190000d054783b */ /* 0x000fee0000004200 */
[C---:B------:R-:W-:Y:S08]  /*11880*/  HMMA.16816.F32 R52, R68.reuse, R76, R52 ;  /* 0x0000004c4434723c */ /* 0x040ff00000001834 */
[C---:B------:R-:W-:Y:S01]  /*11890*/  HMMA.16816.F32 R56, R68.reuse, R78, R56 ;  /* 0x0000004e4438723c */ /* 0x040fe20000001838 */
[----:B------:R-:W2:Y:S07]  /*118a0*/  LDSM.16.MT88.4 R76, [R209+0x1900] ;  /* 0x00190000d14c783b */ /* 0x000eae0000004200 */
        /* <DEDUP_REMOVED lines=12> */
[C---:B-----5:R-:W-:Y:S03]  /*11970*/  HMMA.16816.F32 R4, R68.reuse, R80, R4 ;  /* 0x000000504404723c */ /* 0x060fe60000001804 */
[----:B------:R-:W-:Y:S02]  /*11980*/  FADD.FTZ R3, R239, R240 ;  /* 0x000000f0ef037221 */ /* 0x000fe40000010000 */
[----:B------:R-:W-:Y:S02]  /*11990*/  FADD.FTZ R233, R238, R233 ;  /* 0x000000e9eee97221 */ /* 0x000fe40000010000 */
[----:B------:R-:W-:Y:S01]  /*119a0*/  FADD.FTZ R3, R242, R3 ;  /* 0x00000003f2037221 */ /* 0x000fe20000010000 */
[C---:B------:R-:W-:Y:S01]  /*119b0*/  HMMA.16816.F32 R8, R68.reuse, R82, R8 ;  /* 0x000000524408723c */ /* 0x040fe20000001808 */
[----:B------:R-:W3:Y:S03]  /*119c0*/  LDSM.16.MT88.4 R80, [R212+0x4900] ;  /* 0x00490000d450783b */ /* 0x000ee60000004200 */
[----:B------:R-:W-:Y:S04]  /*119d0*/  FADD.FTZ R2, R162, R3 ;  /* 0x00000003a2027221 */ /* 0x000fe80000010000 */
[C---:B-1----:R-:W-:Y:S04]  /*119e0*/  HMMA.16816.F32 R12, R68.reuse, R72, R12 ;  /* 0x00000048440c723c */ /* 0x042fe8000000180c */
[----:B------:R-:W-:Y:S04]  /*119f0*/  FADD.FTZ R2, R161, R2 ;  /* 0x00000002a1027221 */ /* 0x000fe80000010000 */
[C---:B------:R-:W-:Y:S01]  /*11a00*/  HMMA.16816.F32 R16, R68.reuse, R74, R16 ;  /* 0x0000004a4410723c */ /* 0x040fe20000001810 */
[----:B------:R-:W1:Y:S03]  /*11a10*/  LDSM.16.MT88.4 R72, [R210+0x4900] ;  /* 0x00490000d248783b */ /* 0x000e660000004200 */
[----:B------:R-:W-:Y:S01]  /*11a20*/  FADD.FTZ R3, R157, R2 ;  /* 0x000000029d037221 */ /* 0x000fe20000010000 */
[----:B------:R-:W-:Y:S03]  /*11a30*/  IADD3 R2, R168, -0x1, RZ ;  /* 0xffffffffa8027810 */ /* 0x000fe60007ffe0ff */
[C---:B--2---:R-:W-:Y:S04]  /*11a40*/  HMMA.16816.F32 R20, R68.reuse, R76, R20 ;  /* 0x0000004c4414723c */ /* 0x044fe80000001814 */
[----:B------:R-:W-:Y:S02]  /*11a50*/  FADD.FTZ R3, R170, R3 ;  /* 0x00000003aa037221 */ /* 0x000fe40000010000 */
[----:B------:R-:W-:Y:S02]  /*11a60*/  IMAD.MOV.U32 R168, RZ, RZ, R2 ;  /* 0x000000ffffa87224 */ /* 0x000fe400078e0002 */
[C---:B------:R-:W-:Y:S01]  /*11a70*/  HMMA.16816.F32 R24, R68.reuse, R78, R24 ;  /* 0x0000004e4418723c */ /* 0x040fe20000001818 */
[----:B------:R-:W2:Y:S03]  /*11a80*/  LDSM.16.MT88.4 R76, [R212+0x2100] ;  /* 0x00210000d44c783b */ /* 0x000ea60000004200 */
[----:B------:R-:W-:Y:S02]  /*11a90*/  FADD.FTZ R140, R140, R3 ;  /* 0x000000038c8c7221 */ /* 0x000fe40000010000 */
[----:B------:R-:W-:Y:S02]  /*11aa0*/  IMAD.MOV.U32 R3, RZ, RZ, R0 ;  /* 0x000000ffff037224 */ /* 0x000fe400078e0000 */
[C---:B------:R-:W-:Y:S04]  /*11ab0*/  HMMA.16816.F32 R28, R68.reuse, R84, R28 ;  /* 0x00000054441c723c */ /* 0x040fe8000000181c */
[----:B------:R-:W-:Y:S02]  /*11ac0*/  FADD.FTZ R140, R139, R140 ;  /* 0x0000008c8b8c7221 */ /* 0x000fe40000010000 */
[----:B------:R-:W-:Y:S02]  /*11ad0*/  IMAD.MOV.U32 R2, RZ, RZ, R116 ;  /* 0x000000ffff027224 */ /* 0x000fe400078e0074 */
[C---:B------:R-:W-:Y:S01]  /*11ae0*/  HMMA.16816.F32 R32, R68.reuse, R86, R32 ;  /* 0x000000564420723c */ /* 0x040fe20000001820 */
[----:B------:R-:W-:Y:S03]  /*11af0*/  LDSM.16.MT88.4 R84, [R208+0x2100] ;  /* 0x00210000d054783b */ /* 0x000fe60000004200 */
[----:B------:R-:W-:Y:S04]  /*11b00*/  FADD.FTZ R135, R135, R140 ;  /* 0x0000008c87877221 */ /* 0x000fe80000010000 */
[C---:B---3--:R-:W-:Y:S04]  /*11b10*/  HMMA.16816.F32 R36, R68.reuse, R80, R36 ;  /* 0x000000504424723c */ /* 0x048fe80000001824 */
[----:B------:R-:W-:Y:S04]  /*11b20*/  FADD.FTZ R227, R134, R135 ;  /* 0x0000008786e37221 */ /* 0x000fe80000010000 */
[C---:B------:R-:W-:Y:S01]  /*11b30*/  HMMA.16816.F32 R40, R68.reuse, R82, R40 ;  /* 0x000000524428723c */ /* 0x040fe20000001828 */
[----:B------:R-:W3:Y:S07]  /*11b40*/  LDSM.16.MT88.4 R80, [R210+0x2100] ;  /* 0x00210000d250783b */ /* 0x000eee0000004200 */
        /* <DEDUP_REMOVED lines=14> */
[----:B------:R-:W-:Y:S03]  /*11c30*/  F2FP.PACK_AB R71, R170, R157 ;  /* 0x0000009daa47723e */ /* 0x000fe600000000ff */
[----:B------:R-:W-:Y:S04]  /*11c40*/  FADD.FTZ R164, R164, R235 ;  /* 0x000000eba4a47221 */ /* 0x000fe80000010000 */
[C---:B--2---:R-:W-:Y:S03]  /*11c50*/  HMMA.16816.F32 R4, R68.reuse, R76, R4 ;  /* 0x0000004c4404723c */ /* 0x044fe60000001804 */
[----:B------:R-:W-:Y:S04]  /*11c60*/  FADD.FTZ R241, R241, R164 ;  /* 0x000000a4f1f17221 */ /* 0x000fe80000010000 */
[----:B------:R-:W-:Y:S01]  /*11c70*/  FADD.FTZ R152, R152, R241 ;  /* 0x000000f198987221 */ /* 0x000fe20000010000 */
[C---:B------:R-:W-:Y:S01]  /*11c80*/  HMMA.16816.F32 R8, R68.reuse, R78, R8 ;  /* 0x0000004e4408723c */ /* 0x040fe20000001808 */
[----:B------:R-:W2:Y:S03]  /*11c90*/  LDSM.16.MT88.4 R76, [R212+0x5100] ;  /* 0x00510000d44c783b */ /* 0x000ea60000004200 */
[----:B------:R-:W-:Y:S04]  /*11ca0*/  FADD.FTZ R155, R155, R152 ;  /* 0x000000989b9b7221 */ /* 0x000fe80000010000 */
[C---:B---3--:R-:W-:Y:S04]  /*11cb0*/  HMMA.16816.F32 R12, R68.reuse, R80, R12 ;  /* 0x00000050440c723c */ /* 0x048fe8000000180c */
[----:B------:R-:W-:Y:S04]  /*11cc0*/  FADD.FTZ R142, R142, R155 ;  /* 0x0000009b8e8e7221 */ /* 0x000fe80000010000 */
[C---:B------:R-:W-:Y:S01]  /*11cd0*/  HMMA.16816.F32 R16, R68.reuse, R82, R16 ;  /* 0x000000524410723c */ /* 0x040fe20000001810 */
[----:B------:R-:W3:Y:S03]  /*11ce0*/  LDSM.16.MT88.4 R80, [R210+0x5100] ;  /* 0x00510000d250783b */ /* 0x000ee60000004200 */
[----:B------:R-:W-:Y:S04]  /*11cf0*/  FADD.FTZ R228, R149, R142 ;  /* 0x0000008e95e47221 */ /* 0x000fe80000010000 */
[C---:B-1----:R-:W-:Y:S08]  /*11d00*/  HMMA.16816.F32 R20, R68.reuse, R72, R20 ;  /* 0x000000484414723c */ /* 0x042ff00000001814 */
[C---:B------:R-:W-:Y:S01]  /*11d10*/  HMMA.16816.F32 R24, R68.reuse, R74, R24 ;  /* 0x0000004a4418723c */ /* 0x040fe20000001818 */
[----:B------:R-:W1:Y:S07]  /*11d20*/  LDSM.16.MT88.4 R72, [R208+0x5100] ;  /* 0x00510000d048783b */ /* 0x000e6e0000004200 */
[C---:B------:R-:W-:Y:S08]  /*11d30*/  HMMA.16816.F32 R28, R68.reuse, R84, R28 ;  /* 0x00000054441c723c */ /* 0x040ff0000000181c */
[C---:B------:R-:W-:Y:S01]  /*11d40*/  HMMA.16816.F32 R32, R68.reuse, R86, R32 ;  /* 0x000000564420723c */ /* 0x040fe20000001820 */
[----:B------:R-:W4:Y:S07]  /*11d50*/  LDSM.16.MT88.4 R84, [R208+0x2900] ;  /* 0x00290000d054783b */ /* 0x000f2e0000004200 */
[C---:B--2---:R-:W-:Y:S08]  /*11d60*/  HMMA.16816.F32 R36, R68.reuse, R76, R36 ;  /* 0x0000004c4424723c */ /* 0x044ff00000001824 */
[C---:B------:R-:W-:Y:S01]  /*11d70*/  HMMA.16816.F32 R40, R68.reuse, R78, R40 ;  /* 0x0000004e4428723c */ /* 0x040fe20000001828 */
[----:B------:R-:W2:Y:S07]  /*11d80*/  LDSM.16.MT88.4 R76, [R212+0x5900] ;  /* 0x00590000d44c783b */ /* 0x000eae0000004200 */
[C---:B---3--:R-:W-:Y:S08]  /*11d90*/  HMMA.16816.F32 R44, R68.reuse, R80, R44 ;  /* 0x00000050442c723c */ /* 0x048ff0000000182c */
[C---:B------:R-:W-:Y:S08]  /*11da0*/  HMMA.16816.F32 R48, R68.reuse, R82, R48 ;  /* 0x000000524430723c */ /* 0x040ff00000001830 */
[C---:B------:R-:W-:Y:S08]  /*11db0*/  HMMA.16816.F32 R52, R68.reuse, R88, R52 ;  /* 0x000000584434723c */ /* 0x040ff00000001834 */
[C---:B------:R-:W-:Y:S08]  /*11dc0*/  HMMA.16816.F32 R56, R68.reuse, R90, R56 ;  /* 0x0000005a4438723c */ /* 0x040ff00000001838 */
[C---:B-1----:R-:W-:Y:S08]  /*11dd0*/  HMMA.16816.F32 R60, R68.reuse, R72, R60 ;  /* 0x00000048443c723c */ /* 0x042ff0000000183c */
[----:B------:R-:W-:Y:S01]  /*11de0*/  HMMA.16816.F32 R64, R68, R74, R64 ;  /* 0x0000004a4440723c */ /* 0x000fe20000001840 */
[----:B------:R-:W1:Y:S07]  /*11df0*/  LDSM.16.MT88.4 R68, [R210+0x5900] ;  /* 0x00590000d244783b */ /* 0x000e6e0000004200 */
        /* <DEDUP_REMOVED lines=10> */
[C---:B--2---:R-:W-:Y:S08]  /*11ea0*/  HMMA.16816.F32 R80, R124.reuse, R76, R36 ;  /* 0x0000004c7c50723c */ /* 0x044ff00000001824 */
[C---:B------:R-:W-:Y:S08]  /*11eb0*/  HMMA.16816.F32 R76, R124.reuse, R78, R40 ;  /* 0x0000004e7c4c723c */ /* 0x040ff00000001828 */
[C---:B-1----:R-:W-:Y:S08]  /*11ec0*/  HMMA.16816.F32 R72, R124.reuse, R68, R44 ;  /* 0x000000447c48723c */ /* 0x042ff0000000182c */
[C---:B------:R-:W-:Y:S08]  /*11ed0*/  HMMA.16816.F32 R68, R124.reuse, R70, R48 ;  /* 0x000000467c44723c */ /* 0x040ff00000001830 */
[C---:B---3--:R-:W-:Y:S08]  /*11ee0*/  HMMA.16816.F32 R52, R124.reuse, R4, R52 ;  /* 0x000000047c34723c */ /* 0x048ff00000001834 */
[C---:B------:R-:W-:Y:S08]  /*11ef0*/  HMMA.16816.F32 R56, R124.reuse, R6, R56 ;  /* 0x000000067c38723c */ /* 0x040ff00000001838 */
[C---:B-----5:R-:W-:Y:S08]  /*11f00*/  HMMA.16816.F32 R60, R124.reuse, R8, R60 ;  /* 0x000000087c3c723c */ /* 0x060ff0000000183c */
[----:B------:R-:W-:Y:S01]  /*11f10*/  HMMA.16816.F32 R64, R124, R10, R64 ;  /* 0x0000000a7c40723c */ /* 0x000fe20000001840 */
[----:B------:R-:W-:-:S07]  /*11f20*/  @P0 BRA `(.L_x_207) ;  /* 0xffffbb7000000947 */ /* 0x000fce000383ffff */
.L_x_197:
[----:B------:R-:W1:Y:S01]  /*11f30*/  SHFL.BFLY PT, R3, R228, 0x2, 0x1f ;  /* 0x0c401f00e4037f89 */ /* 0x000e6200000e0000 */
[----:B------:R-:W-:Y:S01]  /*11f40*/  CS2R R4, SRZ ;  /* 0x0000000000047805 */ /* 0x000fe2000001ff00 */
[----:B------:R-:W-:-:S02]  /*11f50*/  MOV R8, 0xff800000 ;  /* 0xff80000000087802 */ /* 0x000fc40000000f00 */
[----:B------:R-:W2:Y:S01]  /*11f60*/  SHFL.BFLY PT, R2, R227, 0x2, 0x1f ;  /* 0x0c401f00e3027f89 */ /* 0x000ea200000e0000 */
[----:B------:R-:W-:Y:S01]  /*11f70*/  PLOP3.LUT P2, PT, PT, PT, PT, 0x8, 0x0 ;  /* 0x000000000000781c */ /* 0x000fe20003f4e170 */
[----:B-1----:R-:W-:Y:S02]  /*11f80*/  FADD.FTZ R6, R3, R228 ;  /* 0x000000e403067221 */ /* 0x002fe40000010000 */
[----:B--2---:R-:W-:-:S03]  /*11f90*/  FADD.FTZ R7, R2, R227 ;  /* 0x000000e302077221 */ /* 0x004fc60000010000 */
[----:B------:R-:W1:Y:S04]  /*11fa0*/  SHFL.BFLY PT, R3, R6, 0x1, 0x1f ;  /* 0x0c201f0006037f89 */ /* 0x000e6800000e0000 */
[----:B------:R-:W2:Y:S01]  /*11fb0*/  SHFL.BFLY PT, R2, R7, 0x1, 0x1f ;  /* 0x0c201f0007027f89 */ /* 0x000ea200000e0000 */
[----:B-1----:R-:W-:Y:S02]  /*11fc0*/  FADD.FTZ R3, R6, R3 ;  /* 0x0000000306037221 */ /* 0x002fe40000010000 */
[----:B--2---:R-:W-:-:S03]  /*11fd0*/  FADD.FTZ R2, R7, R2 ;  /* 0x0000000207027221 */ /* 0x004fc60000010000 */
[----:B------:R-:W-:Y:S02]  /*11fe0*/  FSETP.NE.FTZ.AND P1, PT, R3, RZ, PT ;  /* 0x000000ff0300720b */ /* 0x000fe40003f35000 */
[----:B------:R-:W-:Y:S02]  /*11ff0*/  MOV R7, 0xff800000 ;  /* 0xff80000000077802 */ /* 0x000fe40000000f00 */
[----:B------:R-:W-:-:S09]  /*12000*/  FSETP.NE.FTZ.AND P0, PT, R2, RZ, PT ;  /* 0x000000ff0200720b */ /* 0x000fd20003f15000 */
[----:B------:R-:W1:Y:S01]  /*12010*/  @P1 MUFU.RCP R5, R3 ;  /* 0x0000000300051308 */ /* 0x000e620000001000 */
[----:B------:R-:W-:-:S03]  /*12020*/  @P1 MOV R10, 0x3f317218 ;  /* 0x3f317218000a1802 */ /* 0x000fc60000000f00 */
[----:B------:R-:W-:Y:S02]  /*12030*/  @P0 MOV R9, 0x3f317218 ;  /* 0x3f31721800090802 */ /* 0x000fe40000000f00 */
        /* <DEDUP_REMOVED lines=12> */
[----:B------:R-:W-:Y:S02]  /*12100*/  FMUL.FTZ R101, R5, R101 ;  /* 0x0000006505657220 */ /* 0x000fe40000410000 */
        /* <DEDUP_REMOVED lines=58> */
[----:B------:R-:W-:Y:S02]  /*124b0*/  @P1 FFMA.FTZ R7, R10, R0, R3 ;  /* 0x000000000a071223 */ /* 0x000fe40000010003 */
[----:B------:R-:W-:Y:S02]  /*124c0*/  @P0 FFMA.FTZ R8, R9, R116, R11 ;  /* 0x0000007409080223 */ /* 0x000fe4000001000b */
.L_x_165:
[----:B------:R-:W-:Y:S01]  /*124d0*/  USHF.R.S32.HI UR6, URZ, 0x1f, UR12 ;  /* 0x0000001f3f067899 */ /* 0x000fe2000801140c */
[----:B------:R-:W-:Y:S05]  /*124e0*/  @P2 BRA `(.L_x_208) ;  /* 0x0000114000002947 */ /* 0x000fea0003800000 */
[----:B------:R-:W1:Y:S01]  /*124f0*/  S2R R0, SR_TID.X ;  /* 0x0000000000007919 */ /* 0x000e620000002100 */
[----:B------:R-:W-:Y:S01]  /*12500*/  ULDC.64 UR4, c[0x0][0x490] ;  /* 0x0001240000047ab9 */ /* 0x000fe20000000a00 */
[----:B------:R-:W-:Y:S01]  /*12510*/  IMAD.MOV.U32 R14, RZ, RZ, c[0x0][0x4e8] ;  /* 0x00013a00ff0e7624 */ /* 0x000fe200078e00ff */
[----:B------:R-:W-:Y:S01]  /*12520*/  UIMAD UR7, UR6, UR4, URZ ;  /* 0x00000004060772a4 */ /* 0x000fe2000f8e023f */
[----:B------:R-:W2:Y:S01]  /*12530*/  S2R R22, SR_CTAID.Z ;  /* 0x0000000000167919 */ /* 0x000ea20000002700 */
[----:B------:R-:W-:Y:S01]  /*12540*/  UIMAD.WIDE.U32 UR8, UR12, UR4, URZ ;  /* 0x000000040c0872a5 */ /* 0x000fe2000f8e003f */
[----:B------:R-:W-:Y:S01]  /*12550*/  F2FP.PACK_AB R112, R113, R112 ;  /* 0x000000707170723e */ /* 0x000fe200000000ff */
[----:B------:R-:W-:Y:S01]  /*12560*/  UIMAD UR7, UR12, UR5, UR7 ;  /* 0x000000050c0772a4 */ /* 0x000fe2000f8e0207 */
[----:B------:R-:W-:Y:S01]  /*12570*/  ISETP.NE.AND P0, PT, R14, 0x1, PT ;  /* 0x000000010e00780c */ /* 0x000fe20003f05270 */
[----:B------:R-:W-:Y:S01]  /*12580*/  BSSY B0, `(.L_x_209) ;  /* 0x00000da000007945 */ /* 0x000fe20003800000 */
[----:B------:R-:W-:Y:S01]  /*12590*/  ULDC.64 UR4, c[0x0][0x3e8] ;  /* 0x0000fa0000047ab9 */ /* 0x000fe20000000a00 */
[----:B------:R-:W-:Y:S01]  /*125a0*/  IMAD.U32 R25, RZ, RZ, UR9 ;  /* 0x00000009ff197e24 */ /* 0x000fe2000f8e00ff */
[----:B------:R-:W-:Y:S01]  /*125b0*/  UIMAD UR6, UR6, UR4, URZ ;  /* 0x00000004060672a4 */ /* 0x000fe2000f8e023f */
[----:B------:R-:W-:Y:S01]  /*125c0*/  IMAD.U32 R24, RZ, RZ, UR8 ;  /* 0x00000008ff187e24 */ /* 0x000fe2000f8e00ff */
[----:B------:R-:W-:Y:S01]  /*125d0*/  UIMAD.WIDE.U32 UR10, UR12, UR4, URZ ;  /* 0x000000040c0a72a5 */ /* 0x000fe2000f8e003f */
[----:B------:R-:W-:Y:S01]  /*125e0*/  F2FP.PACK_AB R114, R115, R114 ;  /* 0x000000727372723e */ /* 0x000fe200000000ff */
[----:B------:R-:W-:Y:S01]  /*125f0*/  UIMAD UR5, UR12, UR5, UR6 ;  /* 0x000000050c0572a4 */ /* 0x000fe2000f8e0206 */
[----:B------:R-:W-:Y:S01]  /*12600*/  F2FP.PACK_AB R108, R109, R108 ;  /* 0x0000006c6d6c723e */ /* 0x000fe200000000ff */
[----:B------:R-:W-:Y:S01]  /*12610*/  UIADD3 UR7, UR9, UR7, URZ ;  /* 0x0000000709077290 */ /* 0x000fe2000fffe03f */
[----:B------:R-:W-:Y:S01]  /*12620*/  F2FP.PACK_AB R110, R111, R110 ;  /* 0x0000006e6f6e723e */ /* 0x000fe200000000ff */
[----:B------:R-:W-:Y:S01]  /*12630*/  UIADD3 UR5, UR11, UR5, URZ ;  /* 0x000000050b057290 */ /* 0x000fe2000fffe03f */
[----:B------:R-:W-:Y:S01]  /*12640*/  IMAD.U32 R29, RZ, RZ, UR11 ;  /* 0x0000000bff1d7e24 */ /* 0x000fe2000f8e00ff */
[----:B------:R-:W-:Y:S01]  /*12650*/  F2FP.PACK_AB R104, R105, R104 ;  /* 0x000000686968723e */ /* 0x000fe200000000ff */
[----:B------:R-:W-:Y:S01]  /*12660*/  IMAD.U32 R28, RZ, RZ, UR10 ;  /* 0x0000000aff1c7e24 */ /* 0x000fe2000f8e00ff */
[----:B-1----:R-:W-:Y:S01]  /*12670*/  SHF.R.S32.HI R9, RZ, 0x1f, R0 ;  /* 0x0000001fff097819 */ /* 0x002fe20000011400 */
[----:B------:R-:W-:Y:S01]  /*12680*/  IMAD.U32 R25, RZ, RZ, UR7 ;  /* 0x00000007ff197e24 */ /* 0x000fe2000f8e00ff */
[----:B------:R-:W-:Y:S01]  /*12690*/  F2FP.PACK_AB R106, R107, R106 ;  /* 0x0000006a6b6a723e */ /* 0x000fe200000000ff */
[----:B------:R-:W-:Y:S01]  /*126a0*/  IMAD.U32 R29, RZ, RZ, UR5 ;  /* 0x00000005ff1d7e24 */ /* 0x000fe2000f8e00ff */
[CC--:B------:R-:W-:Y:S01]  /*126b0*/  LEA.HI R11, R9.reuse, R0.reuse, RZ, 0x2 ;  /* 0x00000000090b7211 */ /* 0x0c0fe200078f10ff */
[----:B--2---:R-:W-:Y:S01]  /*126c0*/  IMAD.WIDE.U32 R24, R22, c[0x0][0x498], R24 ;  /* 0x0001260016187a25 */ /* 0x004fe200078e0018 */
[----:B------:R-:W-:-:S02]  /*126d0*/  LEA.HI R3, R9, R0, RZ, 0x5 ;  /* 0x0000000009037211 */ /* 0x000fc400078f28ff */
[--C-:B------:R-:W-:Y:S02]  /*126e0*/  SHF.R.S32.HI R20, RZ, 0x2, R11.reuse ;  /* 0x00000002ff147819 */ /* 0x100fe4000001140b */
[----:B------:R-:W-:Y:S02]  /*126f0*/  SHF.R.S32.HI R13, RZ, 0x1f, R11 ;  /* 0x0000001fff0d7819 */ /* 0x000fe4000001140b */
[CC--:B------:R-:W-:Y:S02]  /*12700*/  LEA.HI R10, R9.reuse, R0.reuse, RZ, 0x3 ;  /* 0x00000000090a7211 */ /* 0x0c0fe400078f18ff */
[----:B------:R-:W-:Y:S02]  /*12710*/  LEA.HI R2, R9, R0, RZ, 0x6 ;  /* 0x0000000009027211 */ /* 0x000fe400078f30ff */
[----:B------:R-:W-:Y:S02]  /*12720*/  LOP3.LUT R9, R3, 0xffffffe0, RZ, 0xc0, !PT ;  /* 0xffffffe003097812 */ /* 0x000fe400078ec0ff */
[----:B------:R-:W-:Y:S01]  /*12730*/  LEA.HI R13, R13, R20, RZ, 0x3 ;  /* 0x000000140d0d7211 */ /* 0x000fe200078f18ff */
[----:B------:R-:W-:Y:S01]  /*12740*/  IMAD.SHL.U32 R2, R2, 0x8, RZ ;  /* 0x0000000802027824 */ /* 0x000fe200078e00ff */
[----:B------:R-:W-:Y:S01]  /*12750*/  LOP3.LUT R11, R11, 0xfffffffc, RZ, 0xc0, !PT ;  /* 0xfffffffc0b0b7812 */ /* 0x000fe200078ec0ff */
[----:B------:R-:W-:Y:S01]  /*12760*/  IMAD.IADD R12, R0, 0x1, -R9 ;  /* 0x00000001000c7824 */ /* 0x000fe200078e0a09 */
[----:B------:R-:W-:-:S02]  /*12770*/  LOP3.LUT R13, R13, 0xfffffff8, RZ, 0xc0, !PT ;  /* 0xfffffff80d0d7812 */ /* 0x000fc400078ec0ff */
[----:B------:R-:W-:Y:S01]  /*12780*/  LOP3.LUT R19, R10, 0xfffffff8, RZ, 0xc0, !PT ;  /* 0xfffffff80a137812 */ /* 0x000fe200078ec0ff */
[----:B------:R-:W-:Y:S01]  /*12790*/  IMAD.IADD R11, R0, 0x1, -R11 ;  /* 0x00000001000b7824 */ /* 0x000fe200078e0a0b */
[----:B------:R-:W-:Y:S01]  /*127a0*/  SHF.R.S32.HI R9, RZ, 0x1f, R12 ;  /* 0x0000001fff097819 */ /* 0x000fe2000001140c */
[----:B------:R-:W-:Y:S01]  /*127b0*/  IMAD.IADD R20, R20, 0x1, -R13 ;  /* 0x0000000114147824 */ /* 0x000fe200078e0a0d */
[----:B------:R-:W-:Y:S01]  /*127c0*/  SHF.R.S32.HI R15, RZ, 0x1f, R22 ;  /* 0x0000001fff0f7819 */ /* 0x000fe20000011416 */
[----:B------:R-:W1:Y:S01]  /*127d0*/  S2R R13, SR_CTAID.X ;  /* 0x00000000000d7919 */ /* 0x000e620000002500 */
[----:B------:R-:W-:Y:S01]  /*127e0*/  SHF.R.S32.HI R26, RZ, 0x5, R3 ;  /* 0x00000005ff1a7819 */ /* 0x000fe20000011403 */
[----:B------:R-:W-:Y:S01]  /*127f0*/  IMAD.IADD R19, R0, 0x1, -R19 ;  /* 0x0000000100137824 */ /* 0x000fe200078e0a13 */
[----:B------:R-:W-:Y:S02]  /*12800*/  SHF.R.S32.HI R3, RZ, 0x1f, R3 ;  /* 0x0000001fff037819 */ /* 0x000fe40000011403 */
[----:B------:R-:W-:Y:S01]  /*12810*/  SHF.R.S32.HI R10, RZ, 0x3, R10 ;  /* 0x00000003ff0a7819 */ /* 0x000fe2000001140a */
[----:B------:R-:W-:Y:S01]  /*12820*/  IMAD R17, R26, 0x200, R11 ;  /* 0x000002001a117824 */ /* 0x000fe200078e020b */
[----:B------:R-:W-:-:S02]  /*12830*/  LOP3.LUT P4, RZ, R12, 0x3, RZ, 0xc0, !PT ;  /* 0x000000030cff7812 */ /* 0x000fc4000788c0ff */
[----:B------:R-:W-:Y:S01]  /*12840*/  LEA.HI R12, R9, R12, RZ, 0x2 ;  /* 0x0000000c090c7211 */ /* 0x000fe200078f10ff */
[----:B------:R-:W-:Y:S01]  /*12850*/  IMAD R9, R15, c[0x0][0x498], RZ ;  /* 0x000126000f097a24 */ /* 0x000fe200078e02ff */
[----:B------:R-:W-:Y:S01]  /*12860*/  LEA.HI R3, R3, R26, RZ, 0x3 ;  /* 0x0000001a03037211 */ /* 0x000fe200078f18ff */
[----:B------:R-:W-:Y:S01]  /*12870*/  IMAD.SHL.U32 R0, R10, 0x40, RZ ;  /* 0x000000400a007824 */ /* 0x000fe200078e00ff */
[----:B------:R-:W-:Y:S01]  /*12880*/  LEA.HI R4, R11, R11, RZ, 0x1 ;  /* 0x0000000b0b047211 */ /* 0x000fe200078f08ff */
[----:B------:R-:W-:Y:S01]  /*12890*/  IMAD R16, R22, c[0x0][0x49c], R9 ;  /* 0x0001270016107a24 */ /* 0x000fe200078e0209 */
[----:B------:R-:W-:Y:S01]  /*128a0*/  LOP3.LUT R3, R3, 0xffffff8, RZ, 0xc0, !PT ;  /* 0x0ffffff803037812 */ /* 0x000fe200078ec0ff */
[----:B------:R-:W-:Y:S01]  /*128b0*/  IMAD.SHL.U32 R9, R19, 0x8, RZ ;  /* 0x0000000813097824 */ /* 0x000fe200078e00ff */
[----:B------:R-:W-:Y:S01]  /*128c0*/  LOP3.LUT R4, R4, 0x1ffffffe, RZ, 0xc0, !PT ;  /* 0x1ffffffe04047812 */ /* 0x000fe200078ec0ff */
[----:B------:R-:W-:Y:S01]  /*128d0*/  IMAD R15, R15, c[0x0][0x3f0], RZ ;  /* 0x0000fc000f0f7a24 */ /* 0x000fe200078e02ff */
[----:B------:R-:W-:Y:S01]  /*128e0*/  LOP3.LUT R0, R0, 0x1c0, RZ, 0xc0, !PT ;  /* 0x000001c000007812 */ /* 0x000fe200078ec0ff */
[----:B------:R-:W-:Y:S01]  /*128f0*/  IMAD.IADD R18, R26, 0x1, -R3 ;  /* 0x000000011a127824 */ /* 0x000fe200078e0a03 */
[----:B------:R-:W-:Y:S01]  /*12900*/  SHF.R.S32.HI R21, RZ, 0x2, R12 ;  /* 0x00000002ff157819 */ /* 0x000fe2000001140c */
[----:B------:R-:W-:Y:S01]  /*12910*/  IMAD.IADD R11, R11, 0x1, -R4 ;  /* 0x000000010b0b7824 */ /* 0x000fe200078e0a04 */
[----:B------:R-:W-:Y:S01]  /*12920*/  LOP3.LUT R4, R0, 0x38, R9, 0xf8, !PT ;  /* 0x0000003800047812 */ /* 0x000fe200078ef809 */
[----:B------:R-:W-:Y:S01]  /*12930*/  IMAD R15, R22, c[0x0][0x3f4], R15 ;  /* 0x0000fd00160f7a24 */ /* 0x000fe200078e020f */
[----:B------:R-:W-:Y:S01]  /*12940*/  SHF.R.U32.HI R3, RZ, 0x3, R0 ;  /* 0x00000003ff037819 */ /* 0x000fe20000011600 */
[----:B------:R-:W-:Y:S01]  /*12950*/  IMAD R0, R19, 0x20, R10 ;  /* 0x0000002013007824 */ /* 0x000fe200078e020a */
[----:B------:R-:W-:Y:S01]  /*12960*/  LOP3.LUT R19, R20, 0x1, RZ, 0xc0, !PT ;  /* 0x0000000114137812 */ /* 0x000fe200078ec0ff */
[----:B------:R-:W-:Y:S01]  /*12970*/  IMAD R18, R18, 0x10, R21 ;  /* 0x0000001012127824 */ /* 0x000fe200078e0215 */
[----:B------:R-:W-:Y:S01]  /*12980*/  LOP3.LUT R3, R4, R3, RZ, 0x3c, !PT ;  /* 0x0000000304037212 */ /* 0x000fe200078e3cff */
[----:B-1----:R-:W-:Y:S01]  /*12990*/  IMAD R0, R13, 0x80, R0 ;  /* 0x000000800d007824 */ /* 0x002fe200078e0200 */
[----:B------:R-:W-:Y:S01]  /*129a0*/  ISETP.NE.U32.AND P3, PT, R19, 0x1, PT ;  /* 0x000000011300780c */ /* 0x000fe20003f65070 */
[----:B------:R-:W-:Y:S01]  /*129b0*/  IMAD.WIDE.U32 R22, R22, c[0x0][0x3f0], R28 ;  /* 0x0000fc0016167a25 */ /* 0x000fe200078e001c */
[----:B------:R-:W-:-:S02]  /*129c0*/  LOP3.LUT R2, R3, 0x7ffffe00, R2, 0xf8, !PT ;  /* 0x7ffffe0003027812 */ /* 0x000fc400078ef802 */
[C---:B------:R-:W-:Y:S01]  /*129d0*/  R2P PR, R20.reuse, 0x6 ;  /* 0x0000000614007804 */ /* 0x040fe20000000000 */
[----:B------:R-:W-:Y:S01]  /*129e0*/  IMAD.SHL.U32 R20, R20, 0x40, RZ ;  /* 0x0000004014147824 */ /* 0x000fe200078e00ff */
[----:B------:R-:W-:Y:S01]  /*129f0*/  F2FP.PACK_AB R100, R101, R100 ;  /* 0x000000646564723e */ /* 0x000fe200000000ff */
[----:B------:R-:W-:Y:S01]  /*12a00*/  @P0 IMAD.HI.U32 R4, R0, c[0x0][0x4ec], RZ ;  /* 0x00013b0000040a27 */ /* 0x000fe200078e00ff */
[----:B------:R-:W-:Y:S02]  /*12a10*/  F2FP.PACK_AB R102, R103, R102 ;  /* 0x000000666766723e */ /* 0x000fe400000000ff */
[----:B------:R-:W-:Y:S01]  /*12a20*/  LOP3.LUT R26, R20, 0x1c0, RZ, 0xc0, !PT ;  /* 0x000001c0141a7812 */ /* 0x000fe200078ec0ff */
[----:B------:R-:W-:Y:S01]  /*12a30*/  IMAD.MOV.U32 R12, RZ, RZ, R0 ;  /* 0x000000ffff0c7224 */ /* 0x000fe200078e0000 */
[----:B------:R-:W-:Y:S01]  /*12a40*/  @P0 SHF.R.U32.HI R12, RZ, c[0x0][0x4f0], R4 ;  /* 0x00013c00ff0c0a19 */ /* 0x000fe20000011604 */
[----:B------:R-:W-:Y:S01]  /*12a50*/  IMAD R3, R14, c[0x0][0x388], RZ ;  /* 0x0000e2000e037a24 */ /* 0x000fe200078e02ff */
[----:B------:R-:W-:Y:S01]  /*12a60*/  LEA.HI R26, R26, R26, RZ, 0x1d ;  /* 0x0000001a1a1a7211 */ /* 0x000fe200078fe8ff */
[----:B------:R-:W-:Y:S01]  /*12a70*/  IMAD R4, R11, 0x8, R18 ;  /* 0x000000080b047824 */ /* 0x000fe200078e0212 */
[--C-:B------:R-:W-:Y:S01]  /*12a80*/  SHF.R.S32.HI R14, RZ, 0x1f, R12.reuse ;  /* 0x0000001fff0e7819 */ /* 0x100fe2000001140c */
[----:B------:R-:W-:Y:S01]  /*12a90*/  IMAD.MOV R11, RZ, RZ, -R12 ;  /* 0x000000ffff0b7224 */ /* 0x000fe200078e0a0c */
[----:B------:R-:W-:Y:S01]  /*12aa0*/  F2FP.PACK_AB R6, R97, R6 ;  /* 0x000000066106723e */ /* 0x000fe200000000ff */
[----:B------:R-:W-:Y:S01]  /*12ab0*/  IMAD.U32 R17, R17, 0x2, R26 ;  /* 0x0000000211117824 */ /* 0x000fe200078e001a */
[----:B------:R-:W-:Y:S01]  /*12ac0*/  F2FP.PACK_AB R98, R99, R98 ;  /* 0x000000626362723e */ /* 0x000fe200000000ff */
[----:B------:R-:W-:Y:S01]  /*12ad0*/  IMAD R4, R13, 0x80, R4 ;  /* 0x000000800d047824 */ /* 0x000fe200078e0204 */
[----:B------:R-:W-:Y:S01]  /*12ae0*/  F2FP.PACK_AB R92, R93, R92 ;  /* 0x0000005c5d5c723e */ /* 0x000fe200000000ff */
[----:B------:R-:W-:Y:S01]  /*12af0*/  IMAD.IADD R23, R23, 0x1, R15 ;  /* 0x0000000117177824 */ /* 0x000fe200078e020f */
[----:B------:R-:W-:Y:S01]  /*12b00*/  F2FP.PACK_AB R94, R95, R94 ;  /* 0x0000005e5f5e723e */ /* 0x000fe200000000ff */
[----:B------:R-:W-:Y:S01]  /*12b10*/  IMAD R15, R14, c[0x0][0x3e0], RZ ;  /* 0x0000f8000e0f7a24 */ /* 0x000fe200078e02ff */
[----:B------:R-:W-:Y:S01]  /*12b20*/  F2FP.PACK_AB R88, R89, R88 ;  /* 0x000000585958723e */ /* 0x000fe200000000ff */
[----:B------:R-:W-:Y:S01]  /*12b30*/  IMAD.SHL.U32 R17, R17, 0x2, RZ ;  /* 0x0000000211117824 */ /* 0x000fe200078e00ff */
[----:B------:R-:W-:Y:S01]  /*12b40*/  BAR.SYNC.DEFER_BLOCKING 0x1, 0x100 ;  /* 0x0044000000007b1d */ /* 0x000fe20000010000 */
[----:B------:R-:W-:Y:S01]  /*12b50*/  IMAD R11, R11, c[0x0][0x4e8], R0 ;  /* 0x00013a000b0b7a24 */ /* 0x000fe200078e0200 */
[----:B------:R-:W-:Y:S01]  /*12b60*/  F2FP.PACK_AB R90, R91, R90 ;  /* 0x0000005a5b5a723e */ /* 0x000fe200000000ff */
[----:B------:R-:W-:Y:S01]  /*12b70*/  @P0 IMAD.HI.U32 R0, R4, c[0x0][0x4ec], RZ ;  /* 0x00013b0004000a27 */ /* 0x000fe200078e00ff */
[----:B------:R-:W-:-:S02]  /*12b80*/  IADD3 R21, R17, 0x70, RZ ;  /* 0x0000007011157810 */ /* 0x000fc40007ffe0ff */
[----:B------:R-:W-:Y:S01]  /*12b90*/  F2FP.PACK_AB R84, R85, R84 ;  /* 0x000000545554723e */ /* 0x000fe200000000ff */
[C---:B------:R-:W-:Y:S01]  /*12ba0*/  IMAD.WIDE.U32 R22, R12.reuse, c[0x0][0x3e0], R22 ;  /* 0x0000f8000c167a25 */ /* 0x040fe200078e0016 */
[----:B------:R-:W-:Y:S02]  /*12bb0*/  F2FP.PACK_AB R86, R87, R86 ;  /* 0x000000565756723e */ /* 0x000fe400000000ff */
[----:B------:R-:W-:Y:S01]  /*12bc0*/  F2FP.PACK_AB R80, R81, R80 ;  /* 0x000000505150723e */ /* 0x000fe200000000ff */
[----:B------:R-:W-:Y:S01]  /*12bd0*/  IMAD R15, R12, c[0x0][0x3e4], R15 ;  /* 0x0000f9000c0f7a24 */ /* 0x000fe200078e020f */
[----:B------:R-:W-:Y:S01]  /*12be0*/  IADD3 R12, R17, 0x80, RZ ;  /* 0x00000080110c7810 */ /* 0x000fe20007ffe0ff */
[----:B------:R-:W-:Y:S01]  /*12bf0*/  IMAD.MOV.U32 R19, RZ, RZ, R4 ;  /* 0x000000ffff137224 */ /* 0x000fe200078e0004 */
[----:B------:R-:W-:Y:S01]  /*12c00*/  @P0 SHF.R.U32.HI R19, RZ, c[0x0][0x4f0], R0 ;  /* 0x00013c00ff130a19 */ /* 0x000fe20000011600 */
[----:B------:R-:W-:Y:S01]  /*12c10*/  IMAD.IADD R23, R23, 0x1, R15 ;  /* 0x0000000117177824 */ /* 0x000fe200078e020f */
[----:B------:R-:W-:Y:S01]  /*12c20*/  @P3 IADD3 R21, R12, 0x10, RZ ;  /* 0x000000100c153810 */ /* 0x000fe20007ffe0ff */
[----:B------:R-:W-:Y:S01]  /*12c30*/  IMAD.MOV.U32 R0, RZ, RZ, 0x20 ;  /* 0x00000020ff007424 */ /* 0x000fe200078e00ff */
[----:B------:R-:W-:Y:S01]  /*12c40*/  SHF.R.S32.HI R12, RZ, 0x1f, R11 ;  /* 0x0000001fff0c7819 */ /* 0x000fe2000001140b */
[----:B------:R-:W-:Y:S01]  /*12c50*/  IMAD.WIDE.U32 R22, R11, c[0x0][0x3d8], R22 ;  /* 0x0000f6000b167a25 */ /* 0x000fe200078e0016 */
[----:B------:R-:W-:-:S02]  /*12c60*/  SHF.R.S32.HI R15, RZ, 0x1f, R19 ;  /* 0x0000001fff0f7819 */ /* 0x000fc40000011413 */
[----:B------:R-:W-:Y:S01]  /*12c70*/  IADD3 R14, P0, R19, R24, RZ ;  /* 0x00000018130e7210 */ /* 0x000fe20007f1e0ff */
[----:B------:R-:W-:Y:S01]  /*12c80*/  IMAD.MOV R19, RZ, RZ, -R19 ;  /* 0x000000ffff137224 */ /* 0x000fe200078e0a13 */
[----:B------:R-:W-:Y:S01]  /*12c90*/  SEL R0, R0, 0xffffffe0, !P1 ;  /* 0xffffffe000007807 */ /* 0x000fe20004800000 */
[----:B------:R-:W-:Y:S01]  /*12ca0*/  IMAD R12, R12, c[0x0][0x3d8], RZ ;  /* 0x0000f6000c0c7a24 */ /* 0x000fe200078e02ff */
[----:B------:R-:W-:Y:S01]  /*12cb0*/  IADD3.X R15, R15, R25, R16, P0, !PT ;  /* 0x000000190f0f7210 */ /* 0x000fe200007fe410 */
[----:B------:R-:W-:Y:S01]  /*12cc0*/  IMAD R25, R19, c[0x0][0x4e8], R4 ;  /* 0x00013a0013197a24 */ /* 0x000fe200078e0204 */
[----:B------:R-:W-:Y:S01]  /*12cd0*/  STS [R17+0x80], R112 ;  /* 0x0000807011007388 */ /* 0x000fe20000000800 */
[----:B------:R-:W-:Y:S01]  /*12ce0*/  IMAD R4, R11, c[0x0][0x3dc], R12 ;  /* 0x0000f7000b047a24 */ /* 0x000fe200078e020c */
[----:B------:R-:W-:Y:S01]  /*12cf0*/  F2FP.PACK_AB R82, R83, R82 ;  /* 0x000000525352723e */ /* 0x000fe200000000ff */
[----:B------:R-:W-:Y:S01]  /*12d00*/  IMAD.IADD R19, R17, 0x1, R0 ;  /* 0x0000000111137824 */ /* 0x000fe200078e0200 */
[----:B------:R-:W-:Y:S01]  /*12d10*/  STS [R17+0x480], R114 ;  /* 0x0004807211007388 */ /* 0x000fe20000000800 */
[----:B------:R-:W-:Y:S01]  /*12d20*/  IMAD.IADD R11, R0, 0x1, R21 ;  /* 0x00000001000b7824 */ /* 0x000fe200078e0215 */
[----:B------:R-:W-:Y:S01]  /*12d30*/  SHF.R.S32.HI R0, RZ, 0x1f, R25 ;  /* 0x0000001fff007819 */ /* 0x000fe20000011419 */
[----:B------:R-:W-:Y:S01]  /*12d40*/  IMAD.MOV.U32 R12, RZ, RZ, 0x40 ;  /* 0x00000040ff0c7424 */ /* 0x000fe200078e00ff */
[----:B------:R-:W-:Y:S01]  /*12d50*/  STS [R21], R108 ;  /* 0x0000006c15007388 */ /* 0x000fe20000000800 */
[----:B------:R-:W-:Y:S01]  /*12d60*/  IMAD.WIDE.U32 R14, R25, c[0x0][0x488], R14 ;  /* 0x00012200190e7a25 */ /* 0x000fe200078e000e */
[----:B------:R-:W-:-:S02]  /*12d70*/  F2FP.PACK_AB R76, R77, R76 ;  /* 0x0000004c4d4c723e */ /* 0x000fc400000000ff */
[----:B------:R-:W-:Y:S01]  /*12d80*/  SEL R12, R12, 0xffffffc0, !P2 ;  /* 0xffffffc00c0c7807 */ /* 0x000fe20005000000 */
[----:B------:R-:W-:Y:S01]  /*12d90*/  IMAD R0, R0, c[0x0][0x488], RZ ;  /* 0x0001220000007a24 */ /* 0x000fe200078e02ff */
[----:B------:R-:W-:Y:S01]  /*12da0*/  STS [R21+0x400], R110 ;  /* 0x0004006e15007388 */ /* 0x000fe20000000800 */
[----:B------:R-:W-:Y:S01]  /*12db0*/  F2FP.PACK_AB R78, R79, R78 ;  /* 0x0000004e4f4e723e */ /* 0x000fe200000000ff */
[----:B------:R-:W-:Y:S01]  /*12dc0*/  IMAD R20, R13, 0x80, R18 ;  /* 0x000000800d147824 */ /* 0x000fe200078e0212 */
[----:B------:R-:W-:Y:S01]  /*12dd0*/  F2FP.PACK_AB R72, R73, R72 ;  /* 0x000000484948723e */ /* 0x000fe200000000ff */
[----:B------:R-:W-:Y:S01]  /*12de0*/  IMAD R0, R25, c[0x0][0x48c], R0 ;  /* 0x0001230019007a24 */ /* 0x000fe200078e0200 */
[----:B------:R-:W-:Y:S01]  /*12df0*/  STS [R19+0x80], R104 ;  /* 0x0000806813007388 */ /* 0x000fe20000000800 */
[--C-:B------:R-:W-:Y:S01]  /*12e00*/  IMAD.IADD R25, R17, 0x1, R12.reuse ;  /* 0x0000000111197824 */ /* 0x100fe200078e020c */
[----:B------:R-:W-:Y:S01]  /*12e10*/  F2FP.PACK_AB R74, R75, R74 ;  /* 0x0000004a4b4a723e */ /* 0x000fe200000000ff */
[C---:B------:R-:W-:Y:S01]  /*12e20*/  IMAD.IADD R27, R12.reuse, 0x1, R21 ;  /* 0x000000010c1b7824 */ /* 0x040fe200078e0215 */
[----:B------:R-:W-:Y:S01]  /*12e30*/  STS [R19+0x480], R106 ;  /* 0x0004806a13007388 */ /* 0x000fe20000000800 */
[----:B------:R-:W-:Y:S01]  /*12e40*/  IMAD.IADD R29, R12, 0x1, R19 ;  /* 0x000000010c1d7824 */ /* 0x000fe200078e0213 */
[----:B------:R-:W-:Y:S01]  /*12e50*/  F2FP.PACK_AB R68, R69, R68 ;  /* 0x000000444544723e */ /* 0x000fe200000000ff */
[----:B------:R-:W-:Y:S01]  /*12e60*/  IMAD.IADD R31, R11, 0x1, R12 ;  /* 0x000000010b1f7824 */ /* 0x000fe200078e020c */
[----:B------:R-:W-:Y:S01]  /*12e70*/  STS [R11], R100 ;  /* 0x000000640b007388 */ /* 0x000fe20000000800 */
[----:B------:R-:W-:Y:S01]  /*12e80*/  F2FP.PACK_AB R70, R71, R70 ;  /* 0x000000464746723e */ /* 0x000fe200000000ff */
[----:B------:R-:W-:Y:S01]  /*12e90*/  IMAD.IADD R15, R15, 0x1, R0 ;  /* 0x000000010f0f7824 */ /* 0x000fe200078e0200 */
[----:B------:R-:W-:Y:S01]  /*12ea0*/  F2FP.PACK_AB R52, R53, R52 ;  /* 0x000000343534723e */ /* 0x000fe200000000ff */
[----:B------:R-:W-:Y:S01]  /*12eb0*/  STS [R11+0x400], R102 ;  /* 0x000400660b007388 */ /* 0x000fe20000000800 */
[----:B------:R-:W-:Y:S01]  /*12ec0*/  F2FP.PACK_AB R54, R55, R54 ;  /* 0x000000363736723e */ /* 0x000fe200000000ff */
[----:B------:R-:W-:Y:S01]  /*12ed0*/  IMAD.SHL.U32 R2, R2, 0x2, RZ ;  /* 0x0000000202027824 */ /* 0x000fe200078e00ff */
[----:B------:R-:W-:Y:S01]  /*12ee0*/  LEA R16, P0, R14, c[0x0][0x450], 0x2 ;  /* 0x000114000e107a11 */ /* 0x000fe200078010ff */
[----:B------:R-:W-:Y:S01]  /*12ef0*/  STS [R25+0x80], R6 ;  /* 0x0000800619007388 */ /* 0x000fe20000000800 */
[----:B------:R-:W-:Y:S01]  /*12f00*/  F2FP.PACK_AB R56, R57, R56 ;  /* 0x000000383938723e */ /* 0x000fe200000000ff */
[----:B------:R-:W-:Y:S01]  /*12f10*/  IMAD R10, R13, 0x80, R10 ;  /* 0x000000800d0a7824 */ /* 0x000fe200078e020a */
[----:B------:R-:W-:Y:S01]  /*12f20*/  F2FP.PACK_AB R58, R59, R58 ;  /* 0x0000003a3b3a723e */ /* 0x000fe200000000ff */
[----:B------:R-:W-:Y:S01]  /*12f30*/  STS [R25+0x480], R98 ;  /* 0x0004806219007388 */ /* 0x000fe20000000800 */
[----:B------:R-:W-:-:S02]  /*12f40*/  F2FP.PACK_AB R60, R61, R60 ;  /* 0x0000003c3d3c723e */ /* 0x000fc400000000ff */
[----:B------:R-:W-:Y:S01]  /*12f50*/  F2FP.PACK_AB R62, R63, R62 ;  /* 0x0000003e3f3e723e */ /* 0x000fe200000000ff */
[----:B------:R-:W-:Y:S01]  /*12f60*/  STS [R27], R92 ;  /* 0x0000005c1b007388 */ /* 0x000fe20000000800 */
[----:B------:R-:W-:Y:S02]  /*12f70*/  F2FP.PACK_AB R5, R5, R64 ;  /* 0x000000400505723e */ /* 0x000fe400000000ff */
[----:B------:R-:W-:Y:S01]  /*12f80*/  F2FP.PACK_AB R66, R67, R66 ;  /* 0x000000424342723e */ /* 0x000fe200000000ff */
[----:B------:R-:W-:Y:S01]  /*12f90*/  STS [R27+0x400], R94 ;  /* 0x0004005e1b007388 */ /* 0x000fe20000000800 */
[----:B------:R-:W-:Y:S02]  /*12fa0*/  LEA.HI.X R15, R14, c[0x0][0x454], R15, 0x2, P0 ;  /* 0x000115000e0f7a11 */ /* 0x000fe400000f140f */
[C---:B------:R-:W-:Y:S01]  /*12fb0*/  IADD3 R18, R20.reuse, 0x8, RZ ;  /* 0x0000000814127810 */ /* 0x040fe20007ffe0ff */
[----:B------:R-:W-:Y:S01]  /*12fc0*/  STS [R29+0x80], R88 ;  /* 0x000080581d007388 */ /* 0x000fe20000000800 */
[----:B------:R-:W-:-:S02]  /*12fd0*/  ISETP.GE.OR P5, PT, R20, R3, P4 ;  /* 0x000000031400720c */ /* 0x000fc400027a6670 */
[----:B------:R-:W-:Y:S01]  /*12fe0*/  ISETP.GE.OR P4, PT, R18, R3, P4 ;  /* 0x000000031200720c */ /* 0x000fe20002786670 */
[----:B------:R-:W-:Y:S01]  /*12ff0*/  STS [R29+0x480], R90 ;  /* 0x0004805a1d007388 */ /* 0x000fe20000000800 */
[----:B------:R-:W-:-:S03]  /*13000*/  LEA R0, P0, R22, c[0x0][0x380], 0x1 ;  /* 0x0000e00016007a11 */ /* 0x000fc600078008ff */
        /* <DEDUP_REMOVED lines=18> */
[----:B------:R-:W-:Y:S04]  /*13130*/  SHFL.IDX PT, R32, R16, RZ, 0x1c1f ;  /* 0x001c1fff10207589 */ /* 0x000fe800000e0000 */
[----:B------:R-:W2:Y:S04]  /*13140*/  SHFL.IDX PT, R33, R15, RZ, 0x1c1f ;  /* 0x001c1fff0f217589 */ /* 0x000ea800000e0000 */
[----:B------:R-:W-:Y:S06]  /*13150*/  BAR.SYNC.DEFER_BLOCKING 0x1, 0x100 ;  /* 0x0044000000007b1d */ /* 0x000fec0000010000 */
[----:B------:R-:W-:Y:S01]  /*13160*/  SHFL.IDX PT, R34, R16, 0x1, 0x1c1f ;  /* 0x003c1f0010227f89 */ /* 0x000fe200000e0000 */
[----:B-1----:R-:W-:-:S03]  /*13170*/  IMAD.IADD R5, R23, 0x1, R4 ;  /* 0x0000000117057824 */ /* 0x002fc600078e0204 */
[----:B------:R-:W1:Y:S02]  /*13180*/  SHFL.IDX PT, R35, R15, 0x1, 0x1c1f ;  /* 0x003c1f000f237f89 */ /* 0x000e6400000e0000 */
[----:B------:R-:W-:Y:S02]  /*13190*/  LEA.HI.X R22, R22, c[0x0][0x384], R5, 0x1, P0 ;  /* 0x0000e10016167a11 */ /* 0x000fe400000f0c05 */
[----:B------:R-:W3:Y:S01]  /*131a0*/  SHFL.IDX PT, R20, R0, RZ, 0x181f ;  /* 0x00181fff00147589 */ /* 0x000ee200000e0000 */
[----:B------:R-:W-:-:S03]  /*131b0*/  ISETP.GE.AND P0, PT, R10, R3, PT ;  /* 0x000000030a00720c */ /* 0x000fc60003f06270 */
[----:B------:R-:W4:Y:S04]  /*131c0*/  SHFL.IDX PT, R21, R22, RZ, 0x181f ;  /* 0x00181fff16157589 */ /* 0x000f2800000e0000 */
[----:B--2---:R-:W-:Y:S04]  /*131d0*/  @!P5 ST.E [R32.64], R7 ;  /* 0x000000072000d985 */ /* 0x004fe8000c10192a */
[----:B-1----:R1:W-:Y:S04]  /*131e0*/  @!P4 ST.E [R34.64], R8 ;  /* 0x000000082200c985 */ /* 0x0023e8000c10192a */
[----:B------:R2:W2:Y:S04]  /*131f0*/  LDS.128 R48, [R2+0x1080] ;  /* 0x0010800002307984 */ /* 0x0004a80000000c00 */
[----:B------:R2:W2:Y:S04]  /*13200*/  LDS.128 R44, [R2+0x2080] ;  /* 0x00208000022c7984 */ /* 0x0004a80000000c00 */
[----:B------:R2:W2:Y:S04]  /*13210*/  LDS.128 R40, [R2+0x3080] ;  /* 0x0030800002287984 */ /* 0x0004a80000000c00 */
[----:B------:R2:W2:Y:S04]  /*13220*/  LDS.128 R36, [R2+0x5080] ;  /* 0x0050800002247984 */ /* 0x0004a80000000c00 */
[----:B------:R2:W2:Y:S04]  /*13230*/  LDS.128 R24, [R2+0x6080] ;  /* 0x0060800002187984 */ /* 0x0004a80000000c00 */
[----:B------:R2:W2:Y:S01]  /*13240*/  LDS.128 R16, [R2+0x7080] ;  /* 0x0070800002107984 */ /* 0x0004a20000000c00 */
[----:B-1----:R-:W-:Y:S01]  /*13250*/  IADD3 R8, R9, 0x40, RZ ;  /* 0x0000004009087810 */ /* 0x002fe20007ffe0ff */
[----:B------:R-:W-:Y:S05]  /*13260*/  @P0 BRA `(.L_x_210) ;  /* 0x000000b000000947 */ /* 0x000fea0003800000 */
[----:B---34-:R-:W1:Y:S01]  /*13270*/  LDS.128 R4, [R2+0x80] ;  /* 0x0000800002047984 */ /* 0x018e620000000c00 */
[----:B------:R-:W-:-:S02]  /*13280*/  ISETP.GE.AND P0, PT, R8, c[0x0][0x3c8], PT ;  /* 0x0000f20008007a0c */ /* 0x000fc40003f06270 */
[----:B------:R-:W-:Y:S01]  /*13290*/  ISETP.GE.AND P1, PT, R9, c[0x0][0x3c8], PT ;  /* 0x0000f20009007a0c */ /* 0x000fe20003f26270 */
[----:B------:R-:W3:Y:S10]  /*132a0*/  LDS.128 R12, [R2+0x4080] ;  /* 0x00408000020c7984 */ /* 0x000ef40000000c00 */
[----:B------:R-:W-:-:S02]  /*132b0*/  @!P0 SHF.R.S32.HI R11, RZ, 0x1f, R8 ;  /* 0x0000001fff0b8819 */ /* 0x000fc40000011408 */
[----:B------:R-:W-:Y:S02]  /*132c0*/  @!P1 IMAD.WIDE R28, R9, 0x2, R20 ;  /* 0x00000002091c9825 */ /* 0x000fe400078e0214 */
[----:B------:R-:W-:-:S04]  /*132d0*/  @!P0 LEA.HI R11, R11, R8, RZ, 0x3 ;  /* 0x000000080b0b8211 */ /* 0x000fc800078f18ff */
[----:B------:R-:W-:-:S05]  /*132e0*/  @!P0 LOP3.LUT R11, R11, 0xfffffff8, RZ, 0xc0, !PT ;  /* 0xfffffff80b0b8812 */ /* 0x000fca00078ec0ff */
[----:B------:R-:W-:Y:S01]  /*132f0*/  @!P0 IMAD.WIDE R20, R11, 0x2, R20 ;  /* 0x000000020b148825 */ /* 0x000fe200078e0214 */
[----:B-1----:R1:W-:Y:S04]  /*13300*/  @!P1 ST.E.128 [R28.64], R4 ;  /* 0x000000041c009985 */ /* 0x0023e8000c101d2a */
[----:B---3--:R1:W-:Y:S02]  /*13310*/  @!P0 ST.E.128 [R20.64], R12 ;  /* 0x0000000c14008985 */ /* 0x0083e4000c101d2a */
.L_x_210:
[----:B---34-:R-:W-:Y:S05]  /*13320*/  BSYNC B0 ;  /* 0x0000000000007941 */ /* 0x018fea0003800000 */
.L_x_209:
[----:B--2---:R-:W-:Y:S01]  /*13330*/  IADD3 R2, R10, 0x20, RZ ;  /* 0x000000200a027810 */ /* 0x004fe20007ffe0ff */
[----:B-1----:R1:W2:Y:S01]  /*13340*/  SHFL.IDX PT, R7, R22, 0x1, 0x181f ;  /* 0x00381f0016077f89 */ /* 0x0022a200000e0000 */
[----:B------:R-:W-:Y:S02]  /*13350*/  BSSY B0, `(.L_x_211) ;  /* 0x000000d000007945 */ /* 0x000fe40003800000 */
[----:B------:R-:W-:Y:S01]  /*13360*/  ISETP.GE.AND P0, PT, R2, R3, PT ;  /* 0x000000030200720c */ /* 0x000fe20003f06270 */
[----:B------:R1:W3:-:S12]  /*13370*/  SHFL.IDX PT, R6, R0, 0x1, 0x181f ;  /* 0x00381f0000067f89 */ /* 0x0002d800000e0000 */
[----:B------:R-:W-:Y:S05]  /*13380*/  @P0 BRA `(.L_x_212) ;  /* 0x0000009000000947 */ /* 0x000fea0003800000 */
[----:B------:R-:W-:Y:S02]  /*13390*/  ISETP.GE.AND P0, PT, R8, c[0x0][0x3c8], PT ;  /* 0x0000f20008007a0c */ /* 0x000fe40003f06270 */
[----:B------:R-:W-:-:S11]  /*133a0*/  ISETP.GE.AND P1, PT, R9, c[0x0][0x3c8], PT ;  /* 0x0000f20009007a0c */ /* 0x000fd60003f26270 */
[----:B------:R-:W-:-:S04]  /*133b0*/  @!P0 SHF.R.S32.HI R5, RZ, 0x1f, R8 ;  /* 0x0000001fff058819 */ /* 0x000fc80000011408 */
[----:B------:R-:W-:Y:S01]  /*133c0*/  @!P0 LEA.HI R2, R5, R8, RZ, 0x3 ;  /* 0x0000000805028211 */ /* 0x000fe200078f18ff */
[----:B--23--:R-:W-:-:S03]  /*133d0*/  @!P1 IMAD.WIDE R4, R9, 0x2, R6 ;  /* 0x0000000209049825 */ /* 0x00cfc600078e0206 */
[----:B------:R-:W-:Y:S02]  /*133e0*/  @!P0 LOP3.LUT R2, R2, 0xfffffff8, RZ, 0xc0, !PT ;  /* 0xfffffff802028812 */ /* 0x000fe400078ec0ff */
[----:B------:R2:W-:Y:S03]  /*133f0*/  @!P1 ST.E.128 [R4.64], R48 ;  /* 0x0000003004009985 */ /* 0x0005e6000c101d2a */
[----:B------:R-:W-:-:S05]  /*13400*/  @!P0 IMAD.WIDE R6, R2, 0x2, R6 ;  /* 0x0000000202068825 */ /* 0x000fca00078e0206 */
[----:B------:R2:W-:Y:S02]  /*13410*/  @!P0 ST.E.128 [R6.64], R36 ;  /* 0x0000002406008985 */ /* 0x0005e4000c101d2a */
.L_x_212:
[----:B------:R-:W-:Y:S05]  /*13420*/  BSYNC B0 ;  /* 0x0000000000007941 */ /* 0x000fea0003800000 */
.L_x_211:
[----:B------:R-:W-:Y:S01]  /*13430*/  IADD3 R2, R10, 0x40, RZ ;  /* 0x000000400a027810 */ /* 0x000fe20007ffe0ff */
[----:B--2---:R2:W4:Y:S01]  /*13440*/  SHFL.IDX PT, R7, R22, 0x2, 0x181f ;  /* 0x00581f0016077f89 */ /* 0x00452200000e0000 */
[----:B------:R-:W-:Y:S02]  /*13450*/  BSSY B0, `(.L_x_213) ;  /* 0x000000d000007945 */ /* 0x000fe40003800000 */
[----:B------:R-:W-:Y:S01]  /*13460*/  ISETP.GE.AND P0, PT, R2, R3, PT ;  /* 0x000000030200720c */ /* 0x000fe20003f06270 */
[----:B---3--:R2:W3:-:S12]  /*13470*/  SHFL.IDX PT, R6, R0, 0x2, 0x181f ;  /* 0x00581f0000067f89 */ /* 0x0084d800000e0000 */
[----:B------:R-:W-:Y:S05]  /*13480*/  @P0 BRA `(.L_x_214) ;  /* 0x0000009000000947 */ /* 0x000fea0003800000 */
[----:B------:R-:W-:Y:S02]  /*13490*/  ISETP.GE.AND P0, PT, R8, c[0x0][0x3c8], PT ;  /* 0x0000f20008007a0c */ /* 0x000fe40003f06270 */
[----:B------:R-:W-:-:S11]  /*134a0*/  ISETP.GE.AND P1, PT, R9, c[0x0][0x3c8], PT ;  /* 0x0000f20009007a0c */ /* 0x000fd60003f26270 */
[----:B------:R-:W-:-:S04]  /*134b0*/  @!P0 SHF.R.S32.HI R5, RZ, 0x1f, R8 ;  /* 0x0000001fff058819 */ /* 0x000fc80000011408 */
[----:B------:R-:W-:Y:S01]  /*134c0*/  @!P0 LEA.HI R2, R5, R8, RZ, 0x3 ;  /* 0x0000000805028211 */ /* 0x000fe200078f18ff */
[----:B---34-:R-:W-:-:S03]  /*134d0*/  @!P1 IMAD.WIDE R4, R9, 0x2, R6 ;  /* 0x0000000209049825 */ /* 0x018fc600078e0206 */
[----:B------:R-:W-:Y:S02]  /*134e0*/  @!P0 LOP3.LUT R2, R2, 0xfffffff8, RZ, 0xc0, !PT ;  /* 0xfffffff802028812 */ /* 0x000fe400078ec0ff */
[----:B------:R3:W-:Y:S03]  /*134f0*/  @!P1 ST.E.128 [R4.64], R44 ;  /* 0x0000002c04009985 */ /* 0x0007e6000c101d2a */
[----:B------:R-:W-:-:S05]  /*13500*/  @!P0 IMAD.WIDE R6, R2, 0x2, R6 ;  /* 0x0000000202068825 */ /* 0x000fca00078e0206 */
[----:B------:R3:W-:Y:S02]  /*13510*/  @!P0 ST.E.128 [R6.64], R24 ;  /* 0x0000001806008985 */ /* 0x0007e4000c101d2a */
.L_x_214:
[----:B------:R-:W-:Y:S05]  /*13520*/  BSYNC B0 ;  /* 0x0000000000007941 */ /* 0x000fea0003800000 */
.L_x_213:
[----:B------:R-:W-:Y:S01]  /*13530*/  IADD3 R10, R10, 0x60, RZ ;  /* 0x000000600a0a7810 */ /* 0x000fe20007ffe0ff */
[----:B---3--:R3:W1:Y:S03]  /*13540*/  SHFL.IDX PT, R5, R22, 0x3, 0x181f ;  /* 0x00781f0016057f89 */ /* 0x00866600000e0000 */
[----:B------:R-:W-:Y:S01]  /*13550*/  ISETP.GE.AND P0, PT, R10, R3, PT ;  /* 0x000000030a00720c */ /* 0x000fe20003f06270 */
[----:B------:R3:W2:-:S12]  /*13560*/  SHFL.IDX PT, R4, R0, 0x3, 0x181f ;  /* 0x00781f0000047f89 */ /* 0x00069800000e0000 */
[----:B------:R-:W-:Y:S05]  /*13570*/  @P0 EXIT ;  /* 0x000000000000094d */ /* 0x000fea0003800000 */
[----:B------:R-:W-:-:S13]  /*13580*/  ISETP.GE.AND P0, PT, R9, c[0x0][0x3c8], PT ;  /* 0x0000f20009007a0c */ /* 0x000fda0003f06270 */
[----:B-12---:R-:W-:-:S05]  /*13590*/  @!P0 IMAD.WIDE R2, R9, 0x2, R4 ;  /* 0x0000000209028825 */ /* 0x006fca00078e0204 */
[----:B------:R1:W-:Y:S01]  /*135a0*/  @!P0 ST.E.128 [R2.64], R40 ;  /* 0x0000002802008985 */ /* 0x0003e2000c101d2a */
[----:B------:R-:W-:-:S13]  /*135b0*/  ISETP.GE.AND P0, PT, R8, c[0x0][0x3c8], PT ;  /* 0x0000f20008007a0c */ /* 0x000fda0003f06270 */
[----:B------:R-:W-:Y:S05]  /*135c0*/  @P0 EXIT ;  /* 0x000000000000094d */ /* 0x000fea0003800000 */
[----:B-1----:R-:W-:-:S04]  /*135d0*/  SHF.R.S32.HI R3, RZ, 0x1f, R8 ;  /* 0x0000001fff037819 */ /* 0x002fc80000011408 */
[----:B------:R-:W-:-:S04]  /*135e0*/  LEA.HI R3, R3, R8, RZ, 0x3 ;  /* 0x0000000803037211 */ /* 0x000fc800078f18ff */
[----:B------:R-:W-:-:S05]  /*135f0*/  LOP3.LUT R3, R3, 0xfffffff8, RZ, 0xc0, !PT ;  /* 0xfffffff803037812 */ /* 0x000fca00078ec0ff */
[----:B------:R-:W-:-:S05]  /*13600*/  IMAD.WIDE R4, R3, 0x2, R4 ;  /* 0x0000000203047825 */ /* 0x000fca00078e0204 */
[----:B------:R-:W-:Y:S01]  /*13610*/  ST.E.128 [R4.64], R16 ;  /* 0x0000001004007985 */ /* 0x000fe2000c101d2a */
[----:B------:R-:W-:Y:S05]  /*13620*/  EXIT ;  /* 0x000000000000794d */ /* 0x000fea0003800000 */
.L_x_208:
[----:B------:R-:W1:Y:S01]  /*13630*/  S2R R5, SR_TID.X ;  /* 0x0000000000057919 */ /* 0x000e620000002100 */
[----:B------:R-:W-:Y:S03]  /*13640*/  BSSY B0, `(.L_x_215) ;  /* 0x0000029000007945 */ /* 0x000fe60003800000 */
[----:B------:R-:W2:Y:S01]  /*13650*/  S2R R8, SR_CTAID.Z ;  /* 0x0000000000087919 */ /* 0x000ea20000002700 */
[----:B-1----:R-:W-:Y:S02]  /*13660*/  ISETP.GT.AND P0, PT, R5, 0x7f, PT ;  /* 0x0000007f0500780c */ /* 0x002fe40003f04270 */
[----:B--2---:R-:W-:-:S11]  /*13670*/  SHF.R.S32.HI R11, RZ, 0x1f, R8 ;  /* 0x0000001fff0b7819 */ /* 0x004fd60000011408 */
[----:B------:R-:W-:Y:S05]  /*13680*/  @P0 BRA `(.L_x_216) ;  /* 0x0000024000000947 */ /* 0x000fea0003800000 */
[----:B------:R-:W1:Y:S01]  /*13690*/  S2R R4, SR_CTAID.X ;  /* 0x0000000000047919 */ /* 0x000e620000002500 */
[----:B------:R-:W-:-:S05]  /*136a0*/  MOV R2, c[0x0][0x4e8] ;  /* 0x00013a0000027a02 */ /* 0x000fca0000000f00 */
[----:B------:R-:W-:Y:S01]  /*136b0*/  IMAD R0, R2, c[0x0][0x388], RZ ;  /* 0x0000e20002007a24 */ /* 0x000fe200078e02ff */
[----:B-1----:R-:W-:-:S04]  /*136c0*/  LEA R7, R4, R5, 0x7 ;  /* 0x0000000504077211 */ /* 0x002fc800078e38ff */
[----:B------:R-:W-:-:S13]  /*136d0*/  ISETP.GE.AND P0, PT, R7, R0, PT ;  /* 0x000000000700720c */ /* 0x000fda0003f06270 */
[----:B------:R-:W-:Y:S05]  /*136e0*/  @P0 BRA `(.L_x_216) ;  /* 0x000001e000000947 */ /* 0x000fea0003800000 */
[----:B------:R-:W-:Y:S01]  /*136f0*/  ISETP.NE.AND P0, PT, R2, 0x1, PT ;  /* 0x000000010200780c */ /* 0x000fe20003f05270 */
[----:B------:R-:W-:Y:S01]  /*13700*/  ULDC.64 UR4, c[0x0][0x490] ;  /* 0x0001240000047ab9 */ /* 0x000fe20000000a00 */
[----:B------:R-:W-:Y:S01]  /*13710*/  IMAD.MOV.U32 R6, RZ, RZ, R7 ;  /* 0x000000ffff067224 */ /* 0x000fe200078e0007 */
[----:B------:R-:W-:Y:S02]  /*13720*/  UIMAD UR7, UR6, UR4, URZ ;  /* 0x00000004060772a4 */ /* 0x000fe4000f8e023f */
[----:B------:R-:W-:Y:S02]  /*13730*/  UIMAD.WIDE.U32 UR8, UR12, UR4, URZ ;  /* 0x000000040c0872a5 */ /* 0x000fe4000f8e003f */
[----:B------:R-:W-:-:S04]  /*13740*/  UIMAD UR4, UR12, UR5, UR7 ;  /* 0x000000050c0472a4 */ /* 0x000fc8000f8e0207 */
[----:B------:R-:W-:Y:S01]  /*13750*/  UIADD3 UR4, UR9, UR4, URZ ;  /* 0x0000000409047290 */ /* 0x000fe2000fffe03f */
[----:B------:R-:W-:Y:S01]  /*13760*/  MOV R2, UR8 ;  /* 0x0000000800027c02 */ /* 0x000fe20008000f00 */
[----:B------:R-:W-:-:S04]  /*13770*/  @P0 IMAD.HI.U32 R0, R7, c[0x0][0x4ec], RZ ;  /* 0x00013b0007000a27 */ /* 0x000fc800078e00ff */
[----:B------:R-:W-:Y:S01]  /*13780*/  MOV R13, UR4 ;  /* 0x00000004000d7c02 */ /* 0x000fe20008000f00 */
[----:B------:R-:W-:Y:S01]  /*13790*/  IMAD.MOV.U32 R12, RZ, RZ, R2 ;  /* 0x000000ffff0c7224 */ /* 0x000fe200078e0002 */
[----:B------:R-:W-:Y:S01]  /*137a0*/  @P0 SHF.R.U32.HI R6, RZ, c[0x0][0x4f0], R0 ;  /* 0x00013c00ff060a19 */ /* 0x000fe20000011600 */
[----:B------:R-:W-:Y:S02]  /*137b0*/  IMAD.U32 R3, RZ, RZ, UR9 ;  /* 0x00000009ff037e24 */ /* 0x000fe4000f8e00ff */
[----:B------:R-:W-:Y:S02]  /*137c0*/  IMAD R3, R11, c[0x0][0x498], RZ ;  /* 0x000126000b037a24 */ /* 0x000fe400078e02ff */
[----:B------:R-:W-:Y:S02]  /*137d0*/  IMAD.MOV R4, RZ, RZ, -R6 ;  /* 0x000000ffff047224 */ /* 0x000fe400078e0a06 */
[----:B------:R-:W-:-:S04]  /*137e0*/  IMAD.WIDE.U32 R12, R8, c[0x0][0x498], R12 ;  /* 0x00012600080c7a25 */ /* 0x000fc800078e000c */
[----:B------:R-:W-:Y:S01]  /*137f0*/  IMAD R4, R4, c[0x0][0x4e8], R7 ;  /* 0x00013a0004047a24 */ /* 0x000fe200078e0207 */
[----:B------:R-:W-:Y:S01]  /*13800*/  IADD3 R12, P0, R6, R12, RZ ;  /* 0x0000000c060c7210 */ /* 0x000fe20007f1e0ff */
[----:B------:R-:W-:Y:S01]  /*13810*/  IMAD R0, R8, c[0x0][0x49c], R3 ;  /* 0x0001270008007a24 */ /* 0x000fe200078e0203 */
[----:B------:R-:W-:Y:S02]  /*13820*/  SHF.R.S32.HI R3, RZ, 0x1f, R6 ;  /* 0x0000001fff037819 */ /* 0x000fe40000011406 */
[----:B------:R-:W-:Y:S02]  /*13830*/  SHF.R.S32.HI R2, RZ, 0x1f, R4 ;  /* 0x0000001fff027819 */ /* 0x000fe40000011404 */
[----:B------:R-:W-:-:S03]  /*13840*/  IADD3.X R13, R3, R13, R0, P0, !PT ;  /* 0x0000000d030d7210 */ /* 0x000fc600007fe400 */
[----:B------:R-:W-:Y:S02]  /*13850*/  IMAD R7, R2, c[0x0][0x488], RZ ;  /* 0x0001220002077a24 */ /* 0x000fe400078e02ff */
[----:B------:R-:W-:-:S04]  /*13860*/  IMAD.WIDE.U32 R12, R4, c[0x0][0x488], R12 ;  /* 0x00012200040c7a25 */ /* 0x000fc800078e000c */
[----:B------:R-:W-:Y:S01]  /*13870*/  IMAD R7, R4, c[0x0][0x48c], R7 ;  /* 0x0001230004077a24 */ /* 0x000fe200078e0207 */
[----:B------:R-:W-:-:S04]  /*13880*/  LEA R2, P0, R12, c[0x0][0x450], 0x2 ;  /* 0x000114000c027a11 */ /* 0x000fc800078010ff */
[----:B------:R-:W-:-:S04]  /*13890*/  IADD3 R7, R13, R7, RZ ;  /* 0x000000070d077210 */ /* 0x000fc80007ffe0ff */
[----:B------:R-:W-:Y:S02]  /*138a0*/  LEA.HI.X R3, R12, c[0x0][0x454], R7, 0x2, P0 ;  /* 0x000115000c037a11 */ /* 0x000fe400000f1407 */
[----:B------:R-:W-:-:S05]  /*138b0*/  MOV R7, 0xff800000 ;  /* 0xff80000000077802 */ /* 0x000fca0000000f00 */
[----:B------:R1:W-:Y:S02]  /*138c0*/  STG.E [R2.64], R7 ;  /* 0x0000000702007986 */ /* 0x0003e4000c10192a */
.L_x_216:
[----:B------:R-:W-:Y:S05]  /*138d0*/  BSYNC B0 ;  /* 0x0000000000007941 */ /* 0x000fea0003800000 */
.L_x_215:
[----:B-1----:R-:W1:Y:S01]  /*138e0*/  S2R R7, SR_CTAID.X ;  /* 0x0000000000077919 */ /* 0x002e620000002500 */
[----:B------:R-:W-:Y:S01]  /*138f0*/  SHF.R.S32.HI R6, RZ, 0x1f, R5 ;  /* 0x0000001fff067819 */ /* 0x000fe20000011405 */
[----:B------:R-:W-:Y:S01]  /*13900*/  IMAD.MOV.U32 R3, RZ, RZ, c[0x0][0x4e8] ;  /* 0x00013a00ff037624 */ /* 0x000fe200078e00ff */
[----:B------:R-:W-:Y:S01]  /*13910*/  ULDC.64 UR4, c[0x0][0x3e8] ;  /* 0x0000fa0000047ab9 */ /* 0x000fe20000000a00 */
[----:B------:R-:W-:Y:S01]  /*13920*/  IMAD R11, R11, c[0x0][0x3f0], RZ ;  /* 0x0000fc000b0b7a24 */ /* 0x000fe200078e02ff */
[----:B------:R-:W-:Y:S01]  /*13930*/  LEA.HI R6, R6, R5, RZ, 0x3 ;  /* 0x0000000506067211 */ /* 0x000fe200078f18ff */
[----:B------:R-:W-:Y:S01]  /*13940*/  UIMAD UR6, UR6, UR4, URZ ;  /* 0x00000004060672a4 */ /* 0x000fe2000f8e023f */
[C---:B------:R-:W-:Y:S01]  /*13950*/  ISETP.NE.AND P0, PT, R3.reuse, 0x1, PT ;  /* 0x000000010300780c */ /* 0x040fe20003f05270 */
[----:B------:R-:W-:Y:S01]  /*13960*/  UIMAD.WIDE.U32 UR8, UR12, UR4, URZ ;  /* 0x000000040c0872a5 */ /* 0x000fe2000f8e003f */
[----:B------:R-:W-:Y:S01]  /*13970*/  LOP3.LUT R0, R6, 0xfffffff8, RZ, 0xc0, !PT ;  /* 0xfffffff806007812 */ /* 0x000fe200078ec0ff */
[----:B------:R-:W-:Y:S01]  /*13980*/  UIMAD UR4, UR12, UR5, UR6 ;  /* 0x000000050c0472a4 */ /* 0x000fe2000f8e0206 */
[----:B------:R-:W-:Y:S01]  /*13990*/  SHF.R.S32.HI R6, RZ, 0x3, R6 ;  /* 0x00000003ff067819 */ /* 0x000fe20000011406 */
[----:B------:R-:W-:Y:S01]  /*139a0*/  IMAD R3, R3, c[0x0][0x388], RZ ;  /* 0x0000e20003037a24 */ /* 0x000fe200078e02ff */
[----:B------:R-:W-:Y:S01]  /*139b0*/  BSSY B0, `(.L_x_217) ;  /* 0x000002c000007945 */ /* 0x000fe20003800000 */
[----:B------:R-:W-:Y:S01]  /*139c0*/  IMAD.IADD R5, R5, 0x1, -R0 ;  /* 0x0000000105057824 */ /* 0x000fe200078e0a00 */
[----:B------:R-:W-:Y:S01]  /*139d0*/  UIADD3 UR4, UR9, UR4, URZ ;  /* 0x0000000409047290 */ /* 0x000fe2000fffe03f */
[----:B------:R-:W-:Y:S01]  /*139e0*/  IMAD.U32 R13, RZ, RZ, UR9 ;  /* 0x00000009ff0d7e24 */ /* 0x000fe2000f8e00ff */
[----:B------:R-:W-:Y:S01]  /*139f0*/  MOV R12, UR8 ;  /* 0x00000008000c7c02 */ /* 0x000fe20008000f00 */
[----:B------:R-:W-:Y:S01]  /*13a00*/  IMAD R0, R8, c[0x0][0x3f4], R11 ;  /* 0x0000fd0008007a24 */ /* 0x000fe200078e020b */
[----:B------:R-:W-:-:S02]  /*13a10*/  LEA R4, R5, R6, 0x5 ;  /* 0x0000000605047211 */ /* 0x000fc400078e28ff */
[----:B------:R-:W-:Y:S02]  /*13a20*/  MOV R13, UR4 ;  /* 0x00000004000d7c02 */ /* 0x000fe40008000f00 */
[----:B------:R-:W-:Y:S01]  /*13a30*/  SHF.L.U32 R5, R5, 0x3, RZ ;  /* 0x0000000305057819 */ /* 0x000fe200000006ff */
[C---:B-1----:R-:W-:Y:S01]  /*13a40*/  IMAD R4, R7.reuse, 0x80, R4 ;  /* 0x0000008007047824 */ /* 0x042fe200078e0204 */
[----:B------:R-:W-:Y:S01]  /*13a50*/  LEA R6, R7, R6, 0x7 ;  /* 0x0000000607067211 */ /* 0x000fe200078e38ff */
[----:B------:R-:W-:-:S04]  /*13a60*/  IMAD.WIDE.U32 R12, R8, c[0x0][0x3f0], R12 ;  /* 0x0000fc00080c7a25 */ /* 0x000fc800078e000c */
[----:B------:R-:W-:-:S04]  /*13a70*/  @P0 IMAD.HI.U32 R2, R4, c[0x0][0x4ec], RZ ;  /* 0x00013b0004020a27 */ /* 0x000fc800078e00ff */
[----:B------:R-:W-:Y:S01]  /*13a80*/  IMAD.MOV.U32 R9, RZ, RZ, R4 ;  /* 0x000000ffff097224 */ /* 0x000fe200078e0004 */
[----:B------:R-:W-:Y:S01]  /*13a90*/  @P0 SHF.R.U32.HI R9, RZ, c[0x0][0x4f0], R2 ;  /* 0x00013c00ff090a19 */ /* 0x000fe20000011602 */
[----:B------:R-:W-:-:S03]  /*13aa0*/  IMAD.IADD R13, R13, 0x1, R0 ;  /* 0x000000010d0d7824 */ /* 0x000fc600078e0200 */
[----:B------:R-:W-:Y:S01]  /*13ab0*/  SHF.R.S32.HI R2, RZ, 0x1f, R9 ;  /* 0x0000001fff027819 */ /* 0x000fe20000011409 */
[C---:B------:R-:W-:Y:S01]  /*13ac0*/  IMAD.WIDE.U32 R12, R9.reuse, c[0x0][0x3e0], R12 ;  /* 0x0000f800090c7a25 */ /* 0x040fe200078e000c */
[----:B------:R-:W-:-:S03]  /*13ad0*/  IADD3 R11, -R9, RZ, RZ ;  /* 0x000000ff090b7210 */ /* 0x000fc60007ffe1ff */
[----:B------:R-:W-:Y:S02]  /*13ae0*/  IMAD R2, R2, c[0x0][0x3e0], RZ ;  /* 0x0000f80002027a24 */ /* 0x000fe400078e02ff */
[----:B------:R-:W-:Y:S01]  /*13af0*/  IMAD R11, R11, c[0x0][0x4e8], R4 ;  /* 0x00013a000b0b7a24 */ /* 0x000fe200078e0204 */
[----:B------:R-:W-:Y:S01]  /*13b00*/  IADD3 R4, R5, 0x40, RZ ;  /* 0x0000004005047810 */ /* 0x000fe20007ffe0ff */
[----:B------:R-:W-:-:S03]  /*13b10*/  IMAD R9, R9, c[0x0][0x3e4], R2 ;  /* 0x0000f90009097a24 */ /* 0x000fc600078e0202 */
[----:B------:R-:W-:Y:S02]  /*13b20*/  SHF.R.S32.HI R0, RZ, 0x1f, R11 ;  /* 0x0000001fff007819 */ /* 0x000fe4000001140b */
[----:B------:R-:W-:-:S03]  /*13b30*/  IADD3 R13, R13, R9, RZ ;  /* 0x000000090d0d7210 */ /* 0x000fc60007ffe0ff */
[----:B------:R-:W-:Y:S02]  /*13b40*/  IMAD R0, R0, c[0x0][0x3d8], RZ ;  /* 0x0000f60000007a24 */ /* 0x000fe400078e02ff */
[----:B------:R-:W-:-:S04]  /*13b50*/  IMAD.WIDE.U32 R12, R11, c[0x0][0x3d8], R12 ;  /* 0x0000f6000b0c7a25 */ /* 0x000fc800078e000c */
[----:B------:R-:W-:Y:S01]  /*13b60*/  IMAD R0, R11, c[0x0][0x3dc], R0 ;  /* 0x0000f7000b007a24 */ /* 0x000fe200078e0200 */
[----:B------:R-:W-:-:S03]  /*13b70*/  LEA R2, P0, R12, c[0x0][0x380], 0x1 ;  /* 0x0000e0000c027a11 */ /* 0x000fc600078008ff */
[----:B------:R-:W-:Y:S02]  /*13b80*/  IMAD.IADD R9, R13, 0x1, R0 ;  /* 0x000000010d097824 */ /* 0x000fe400078e0200 */
[----:B------:R1:W2:Y:S03]  /*13b90*/  SHFL.IDX PT, R8, R2, RZ, 0x181f ;  /* 0x00181fff02087589 */ /* 0x0002a600000e0000 */
[----:B------:R-:W-:Y:S02]  /*13ba0*/  LEA.HI.X R0, R12, c[0x0][0x384], R9, 0x1, P0 ;  /* 0x0000e1000c007a11 */ /* 0x000fe400000f0c09 */
[----:B------:R-:W-:-:S03]  /*13bb0*/  ISETP.GE.AND P0, PT, R6, R3, PT ;  /* 0x000000030600720c */ /* 0x000fc60003f06270 */
[----:B------:R1:W3:Y:S10]  /*13bc0*/  SHFL.IDX PT, R9, R0, RZ, 0x181f ;  /* 0x00181fff00097589 */ /* 0x0002f400000e0000 */
        /* <DEDUP_REMOVED lines=10> */
.L_x_218:
[----:B------:R-:W-:Y:S05]  /*13c70*/  BSYNC B0 ;  /* 0x0000000000007941 */ /* 0x000fea0003800000 */
.L_x_217:
[----:B--2---:R-:W-:Y:S01]  /*13c80*/  IADD3 R10, R6, 0x20, RZ ;  /* 0x00000020060a7810 */ /* 0x004fe20007ffe0ff */
[----:B---3--:R2:W3:Y:S01]  /*13c90*/  SHFL.IDX PT, R9, R0, 0x1, 0x181f ;  /* 0x00381f0000097f89 */ /* 0x0084e200000e0000 */
[----:B------:R-:W-:Y:S02]  /*13ca0*/  BSSY B0, `(.L_x_219) ;  /* 0x000000d000007945 */ /* 0x000fe40003800000 */
[----:B------:R-:W-:Y:S01]  /*13cb0*/  ISETP.GE.AND P0, PT, R10, R3, PT ;  /* 0x000000030a00720c */ /* 0x000fe20003f06270 */
[----:B------:R2:W4:-:S12]  /*13cc0*/  SHFL.IDX PT, R8, R2, 0x1, 0x181f ;  /* 0x00381f0002087f89 */ /* 0x00051800000e0000 */
[----:B------:R-:W-:Y:S05]  /*13cd0*/  @P0 BRA `(.L_x_220) ;  /* 0x0000009000000947 */ /* 0x000fea0003800000 */
[----:B------:R-:W-:Y:S02]  /*13ce0*/  ISETP.GE.AND P0, PT, R4, c[0x0][0x3c8], PT ;  /* 0x0000f20004007a0c */ /* 0x000fe40003f06270 */
[----:B------:R-:W-:-:S11]  /*13cf0*/  ISETP.GE.AND P1, PT, R5, c[0x0][0x3c8], PT ;  /* 0x0000f20005007a0c */ /* 0x000fd60003f26270 */
[----:B------:R-:W-:Y:S02]  /*13d00*/  @!P0 SHF.R.S32.HI R7, RZ, 0x1f, R4 ;  /* 0x0000001fff078819 */ /* 0x000fe40000011404 */
[----:B---34-:R-:W-:Y:S02]  /*13d10*/  @!P1 IMAD.WIDE R10, R5, 0x2, R8 ;  /* 0x00000002050a9825 */ /* 0x018fe400078e0208 */
[----:B------:R-:W-:-:S03]  /*13d20*/  @!P0 LEA.HI R7, R7, R4, RZ, 0x3 ;  /* 0x0000000407078211 */ /* 0x000fc600078f18ff */
[----:B------:R3:W-:Y:S01]  /*13d30*/  @!P1 ST.E.128 [R10.64], RZ ;  /* 0x000000ff0a009985 */ /* 0x0007e2000c101d2a */
[----:B------:R-:W-:-:S05]  /*13d40*/  @!P0 LOP3.LUT R7, R7, 0xfffffff8, RZ, 0xc0, !PT ;  /* 0xfffffff807078812 */ /* 0x000fca00078ec0ff */
[----:B------:R-:W-:-:S05]  /*13d50*/  @!P0 IMAD.WIDE R8, R7, 0x2, R8 ;  /* 0x0000000207088825 */ /* 0x000fca00078e0208 */
[----:B------:R3:W-:Y:S02]  /*13d60*/  @!P0 ST.E.128 [R8.64], RZ ;  /* 0x000000ff08008985 */ /* 0x0007e4000c101d2a */
.L_x_220:
[----:B------:R-:W-:Y:S05]  /*13d70*/  BSYNC B0 ;  /* 0x0000000000007941 */ /* 0x000fea0003800000 */
.L_x_219:
[----:B---3--:R-:W-:Y:S01]  /*13d80*/  IADD3 R10, R6, 0x40, RZ ;  /* 0x00000040060a7810 */ /* 0x008fe20007ffe0ff */
[----:B------:R3:W1:Y:S01]  /*13d90*/  SHFL.IDX PT, R9, R0, 0x2, 0x181f ;  /* 0x00581f0000097f89 */ /* 0x00066200000e0000 */
[----:B------:R-:W-:Y:S02]  /*13da0*/  BSSY B0, `(.L_x_221) ;  /* 0x000000d000007945 */ /* 0x000fe40003800000 */
[----:B------:R-:W-:Y:S01]  /*13db0*/  ISETP.GE.AND P0, PT, R10, R3, PT ;  /* 0x000000030a00720c */ /* 0x000fe20003f06270 */
[----:B----4-:R3:W4:-:S12]  /*13dc0*/  SHFL.IDX PT, R8, R2, 0x2, 0x181f ;  /* 0x00581f0002087f89 */ /* 0x01071800000e0000 */
        /* <DEDUP_REMOVED lines=8> */
[----:B------:R-:W-:-:S05]  /*13e50*/  @!P0 IMAD.WIDE R8, R7, 0x2, R8 ;  /* 0x0000000207088825 */ /* 0x000fca00078e0208 */
[----:B------:R1:W-:Y:S02]  /*13e60*/  @!P0 ST.E.128 [R8.64], RZ ;  /* 0x000000ff08008985 */ /* 0x0003e4000c101d2a */
.L_x_222:
[----:B------:R-:W-:Y:S05]  /*13e70*/  BSYNC B0 ;  /* 0x0000000000007941 */ /* 0x000fea0003800000 */
.L_x_221:
[----:B------:R-:W-:Y:S01]  /*13e80*/  IADD3 R6, R6, 0x60, RZ ;  /* 0x0000006006067810 */ /* 0x000fe20007ffe0ff */
[----:B-1----:R1:W2:Y:S03]  /*13e90*/  SHFL.IDX PT, R9, R0, 0x3, 0x181f ;  /* 0x00781f0000097f89 */ /* 0x0022a600000e0000 */
[----:B------:R-:W-:Y:S01]  /*13ea0*/  ISETP.GE.AND P0, PT, R6, R3, PT ;  /* 0x000000030600720c */ /* 0x000fe20003f06270 */
[----:B----4-:R1:W4:-:S12]  /*13eb0*/  SHFL.IDX PT, R8, R2, 0x3, 0x181f ;  /* 0x00781f0002087f89 */ /* 0x01031800000e0000 */
[----:B------:R-:W-:Y:S05]  /*13ec0*/  @P0 EXIT ;  /* 0x000000000000094d */ /* 0x000fea0003800000 */
[----:B------:R-:W-:-:S13]  /*13ed0*/  ISETP.GE.AND P0, PT, R5, c[0x0][0x3c8], PT ;  /* 0x0000f20005007a0c */ /* 0x000fda0003f06270 */
[----:B-1234-:R-:W-:-:S05]  /*13ee0*/  @!P0 IMAD.WIDE R2, R5, 0x2, R8 ;  /* 0x0000000205028825 */ /* 0x01efca00078e0208 */
        /* <DEDUP_REMOVED lines=9> */
.L_x_223:
        /* <DEDUP_REMOVED lines=16> */
.L_x_2168:


//--------------------- .text._ZN7cutlass13device_kernelIN5flash19enable_sm80_to_sm89INS1_16FlashAttnFwdSm80INS1_25CollectiveMainloopFwdSm80ILi8ELi1ELb1EN4cute5tupleIJNS5_1CILi128EEENS7_ILi96EEES8_EEELi128ENS_6half_tEfNS_4arch4Sm80ELb0ELb1ELb1ELb1ELb1ELb0ELb1ELb0EEENS1_21CollectiveEpilogueFwdINS6_IJS8_S8_S9_EEENS6_IJNS7_ILi1EEESH_SH_EEESB_SD_Li256ELb1ELb1ELb0ELb0EEENS1_19SingleTileSchedulerILb1ELb0ELb1ELi128EEEEEEEEEvNT_6ParamsE --------------------------
	.section	.text._ZN7cutlass13device_kernelIN5flash19enable_sm80_to_sm89INS1_16FlashAttnFwdSm80INS1_25CollectiveMainloopFwdSm80ILi8ELi1ELb1EN4cute5tupleIJNS5_1CILi128EEENS7_ILi96EEES8_EEELi128ENS_6half_tEfNS_4arch4Sm80ELb0ELb1ELb1ELb1ELb1ELb0ELb1ELb0EEENS1_21CollectiveEpilogueFwdINS6_IJS8_S8_S9_EEENS6_IJNS7_ILi1EEESH_SH_EEESB_SD_Li256ELb1ELb1ELb0ELb0EEENS1_19SingleTileSchedulerILb1ELb0ELb1ELi128EEEEEEEEEvNT_6ParamsE,"ax",@progbits
	.sectioninfo	@"SHI_REGISTERS=255"
	.align	128
.text._ZN7cutlass13device_kernelIN5flash19enable_sm80_to_sm89INS1_16FlashAttnFwdSm80INS1_25CollectiveMainloopFwdSm80ILi8ELi1ELb1EN4cute5tupleIJNS5_1CILi128EEENS7_ILi96EEES8_EEELi128ENS_6half_tEfNS_4arch4Sm80ELb0ELb1ELb1ELb1ELb1ELb0ELb1ELb0EEENS1_21CollectiveEpilogueFwdINS6_IJS8_S8_S9_EEENS6_IJNS7_ILi1EEESH_SH_EEESB_SD_Li256ELb1ELb1ELb0ELb0EEENS1_19SingleTileSchedulerILb1ELb0ELb1ELi128EEEEEEEEEvNT_6ParamsE:
        .type           _ZN7cutlass13device_kernelIN5flash19enable_sm80_to_sm89INS1_16FlashAttnFwdSm80INS1_25CollectiveMainloopFwdSm80ILi8ELi1ELb1EN4cute5tupleIJNS5_1CILi128EEENS7_ILi96EEES8_EEELi128ENS_6half_tEfNS_4arch4Sm80ELb0ELb1ELb1ELb1ELb1ELb0ELb1ELb0EEENS1_21CollectiveEpilogueFwdINS6_IJS8_S8_S9_EEENS6_IJNS7_ILi1EEESH_SH_EEESB_SD_Li256ELb1ELb1ELb0ELb0EEENS1_19SingleTileSchedulerILb1ELb0ELb1ELi128EEEEEEEEEvNT_6ParamsE,@function
        .size           _ZN7cutlass13device_kernelIN5flash19enable_sm80_to_sm89INS1_16FlashAttnFwdSm80INS1_25CollectiveMainloopFwdSm80ILi8ELi1ELb1EN4cute5tupleIJNS5_1CILi128EEENS7_ILi96EEES8_EEELi128ENS_6half_tEfNS_4arch4Sm80ELb0ELb1ELb1ELb1ELb1ELb0ELb1ELb0EEENS1_21CollectiveEpilogueFwdINS6_IJS8_S8_S9_EEENS6_IJNS7_ILi1EEESH_SH_EEESB_SD_Li256ELb1ELb1ELb0ELb0EEENS1_19SingleTileSchedulerILb1ELb0ELb1ELi128EEEEEEEEEvNT_6ParamsE,(.L_x_2169 - _ZN7cutlass13device_kernelIN5flash19enable_sm80_to_sm89INS1_16FlashAttnFwdSm80INS1_25CollectiveMainloopFwdSm80ILi8ELi1ELb1EN4cute5tupleIJNS5_1CILi128EEENS7_ILi96EEES8_EEELi128ENS_6half_tEfNS_4arch4Sm80ELb0ELb1ELb1ELb1ELb1ELb0ELb1ELb0EEENS1_21CollectiveEpilogueFwdINS6_IJS8_S8_S9_EEENS6_IJNS7_ILi1EEESH_SH_EEESB_SD_Li256ELb1ELb1ELb0ELb0EEENS1_19SingleTileSchedulerILb1ELb0ELb1ELi128EEEEEEEEEvNT_6ParamsE)
        .other          _ZN7cutlass13device_kernelIN5flash19enable_sm80_to_sm89INS1_16FlashAttnFwdSm80INS1_25CollectiveMainloopFwdSm80ILi8ELi1ELb1EN4cute5tupleIJNS5_1CILi128EEENS7_ILi96EEES8_EEELi128ENS_6half_tEfNS_4arch4Sm80ELb0ELb1ELb1ELb1ELb1ELb0ELb1ELb0EEENS1_21CollectiveEpilogueFwdINS6_IJS8_S8_S9_EEENS6_IJNS7_ILi1EEESH_SH_EEESB_SD_Li256ELb1ELb1ELb0ELb0EEENS1_19SingleTileSchedulerILb1ELb0ELb1ELi128EEEEEEEEEvNT_6ParamsE,@"STO_CUDA_ENTRY STV_DEFAULT"
_ZN7cutlass13device_kernelIN5flash19enable_sm80_to_sm89INS1_16FlashAttnFwdSm80INS1_25CollectiveMainloopFwdSm80ILi8ELi1ELb1EN4cute5tupleIJNS5_1CILi128EEENS7_ILi96EEES8_EEELi128ENS_6half_tEfNS_4arch4Sm80ELb0ELb1ELb1ELb1ELb1ELb0ELb1ELb0EEENS1_21CollectiveEpilogueFwdINS6_IJS8_S8_S9_EEENS6_IJNS7_ILi1EEESH_SH_EEESB_SD_Li256ELb1ELb1ELb0ELb0EEENS1_19SingleTileSchedulerILb1ELb0ELb1ELi128EEEEEEEEEvNT_6ParamsE:
[----:B------:R-:W-:Y:S02]  /*0000*/  MOV R1, c[0x0][0x28] ;  /* 0x00000a0000017a02 */ /* 0x000fe40000000f00 */
[----:B------:R-:W1:Y:S01]  /*0010*/  S2R R137, SR_TID.X ;  /* 0x0000000000897919 */ /* 0x000e620000002100 */
[----:B------:R-:W-:Y:S01]  /*0020*/  IMAD.MOV.U32 R26, RZ, RZ, 0x4 ;  /* 0x00000004ff1a7424 */ /* 0x000fe200078e00ff */
[----:B------:R-:W2:Y:S01]  /*0030*/  S2UR UR4, SR_CTAID.X ;  /* 0x00000000000479c3 */ /* 0x000ea20000002500 */
[----:B------:R-:W-:Y:S01]  /*0040*/  ULDC.64 UR6, c[0x0][0x118] ;  /* 0x0000460000067ab9 */ /* 0x000fe20000000a00 */
[----:B------:R-:W3:Y:S01]  /*0050*/  S2R R5, SR_CTAID.Z ;  /* 0x0000000000057919 */ /* 0x000ee20000002700 */
[----:B------:R-:W-:Y:S02]  /*0060*/  IADD3 R1, R1, -0x30, RZ ;  /* 0xffffffd001017810 */ /* 0x000fe40007ffe0ff */
[----:B-1----:R-:W-:Y:S01]  /*0070*/  SHF.R.U32.HI R0, RZ, 0x5, R137 ;  /* 0x00000005ff007819 */ /* 0x002fe20000011689 */
[----:B---3--:R-:W-:-:S05]  /*0080*/  IMAD.WIDE R2, R5, R26, c[0x0][0x568] ;  /* 0x00015a0005027625 */ /* 0x008fca00078e021a */
[----:B------:R-:W1:Y:S02]  /*0090*/  SHFL.IDX PT, R0, R0, RZ, 0x1f ;  /* 0x00001fff00007589 */ /* 0x000e6400000e0000 */
[----:B-1----:R-:W-:-:S13]  /*00a0*/  ISETP.NE.AND P0, PT, R0, RZ, PT ;  /* 0x000000ff0000720c */ /* 0x002fda0003f05270 */
[----:B--2---:R-:W-:Y:S05]  /*00b0*/  @!P0 BRA `(.L_x_224) ;  /* 0x0000015000008947 */ /* 0x004fea0003800000 */
[----:B------:R-:W-:-:S04]  /*00c0*/  ISETP.NE.U32.AND P0, PT, RZ, c[0x0][0x568], PT ;  /* 0x00015a00ff007a0c */ /* 0x000fc80003f05070 */
[----:B------:R-:W-:-:S13]  /*00d0*/  ISETP.NE.AND.EX P0, PT, RZ, c[0x0][0x56c], PT, P0 ;  /* 0x00015b00ff007a0c */ /* 0x000fda0003f05300 */
[----:B------:R-:W-:Y:S05]  /*00e0*/  @!P0 BRA `(.L_x_225) ;  /* 0x0000002000008947 */ /* 0x000fea0003800000 */
[----:B------:R1:W5:Y:S01]  /*00f0*/  LDG.E R0, [R2.64] ;  /* 0x0000000602007981 */ /* 0x000362000c1e1900 */
[----:B------:R-:W-:Y:S05]  /*0100*/  BRA `(.L_x_226) ;  /* 0x0000009000007947 */ /* 0x000fea0003800000 */
.L_x_225:
[----:B------:R-:W-:-:S04]  /*0110*/  ISETP.NE.U32.AND P0, PT, RZ, c[0x0][0x560], PT ;  /* 0x00015800ff007a0c */ /* 0x000fc80003f05070 */
[----:B------:R-:W-:-:S13]  /*0120*/  ISETP.NE.AND.EX P0, PT, RZ, c[0x0][0x564], PT, P0 ;  /* 0x00015900ff007a0c */ /* 0x000fda0003f05300 */
[----:B------:R-:W-:Y:S05]  /*0130*/  @!P0 BRA `(.L_x_227) ;  /* 0x0000005000008947 */ /* 0x000fea0003800000 */
[----:B------:R-:W-:-:S05]  /*0140*/  IMAD.WIDE R2, R5, R26, c[0x0][0x560] ;  /* 0x0001580005027625 */ /* 0x000fca00078e021a */
[----:B------:R-:W2:Y:S04]  /*0150*/  LDG.E R4, [R2.64] ;  /* 0x0000000602047981 */ /* 0x000ea8000c1e1900 */
[----:B------:R-:W2:Y:S02]  /*0160*/  LDG.E R0, [R2.64+0x4] ;  /* 0x0000040602007981 */ /* 0x000ea4000c1e1900 */
[----:B--2---:R-:W-:Y:S01]  /*0170*/  IADD3 R0, -R4, R0, RZ ;  /* 0x0000000004007210 */ /* 0x004fe20007ffe1ff */
[----:B------:R-:W-:Y:S05]  /*0180*/  BRA `(.L_x_226) ;  /* 0x0000001000007947 */ /* 0x000fea0003800000 */
.L_x_227:
[----:B------:R-:W-:-:S04]  /*0190*/  MOV R0, c[0x0][0x54c] ;  /* 0x0001530000007a02 */ /* 0x000fc80000000f00 */
.L_x_226:
[----:B------:R-:W-:Y:S01]  /*01a0*/  USHF.L.U32 UR4, UR4, 0x7, URZ ;  /* 0x0000000704047899 */ /* 0x000fe2000800063f */
[----:B-----5:R-:W-:-:S05]  /*01b0*/  IMAD R0, R0, c[0x0][0x548], RZ ;  /* 0x0001520000007a24 */ /* 0x020fca00078e02ff */
[----:B------:R-:W-:-:S04]  /*01c0*/  MOV R8, UR4 ;  /* 0x0000000400087c02 */ /* 0x000fc80008000f00 */
[----:B------:R-:W-:-:S04]  /*01d0*/  ISETP.GE.AND P0, PT, R8, R0, PT ;  /* 0x000000000800720c */ /* 0x000fc80003f06270 */
[----:B------:R-:W-:-:S05]  /*01e0*/  SEL R0, R5, 0xffffffff, !P0 ;  /* 0xffffffff05007807 */ /* 0x000fca0004000000 */
[----:B------:R2:W-:Y:S01]  /*01f0*/  STL [R1+0x24], R0 ;  /* 0x0000240001007387 */ /* 0x0005e20000100800 */
[----:B------:R-:W-:Y:S05]  /*0200*/  BRA `(.L_x_228) ;  /* 0x0000014000007947 */ /* 0x000fea0003800000 */
.L_x_224:
[----:B------:R-:W-:-:S04]  /*0210*/  ISETP.NE.U32.AND P0, PT, RZ, c[0x0][0x568], PT ;  /* 0x00015a00ff007a0c */ /* 0x000fc80003f05070 */
[----:B------:R-:W-:-:S13]  /*0220*/  ISETP.NE.AND.EX P0, PT, RZ, c[0x0][0x56c], PT, P0 ;  /* 0x00015b00ff007a0c */ /* 0x000fda0003f05300 */
[----:B------:R-:W-:Y:S05]  /*0230*/  @!P0 BRA `(.L_x_229) ;  /* 0x0000002000008947 */ /* 0x000fea0003800000 */
[----:B------:R1:W5:Y:S01]  /*0240*/  LDG.E R0, [R2.64] ;  /* 0x0000000602007981 */ /* 0x000362000c1e1900 */
[----:B------:R-:W-:Y:S05]  /*0250*/  BRA `(.L_x_230) ;  /* 0x0000009000007947 */ /* 0x000fea0003800000 */
.L_x_229:
        /* <DEDUP_REMOVED lines=8> */
.L_x_231:
[----:B------:R-:W-:-:S04]  /*02e0*/  MOV R0, c[0x0][0x54c] ;  /* 0x0001530000007a02 */ /* 0x000fc80000000f00 */
.L_x_230:
[----:B------:R-:W-:Y:S01]  /*02f0*/  USHF.L.U32 UR4, UR4, 0x7, URZ ;  /* 0x0000000704047899 */ /* 0x000fe2000800063f */
[----:B-----5:R-:W-:-:S05]  /*0300*/  IMAD R0, R0, c[0x0][0x548], RZ ;  /* 0x0001520000007a24 */ /* 0x020fca00078e02ff */
[----:B------:R-:W-:-:S04]  /*0310*/  MOV R8, UR4 ;  /* 0x0000000400087c02 */ /* 0x000fc80008000f00 */
[----:B------:R-:W-:-:S04]  /*0320*/  ISETP.GE.AND P0, PT, R8, R0, PT ;  /* 0x000000000800720c */ /* 0x000fc80003f06270 */
[----:B------:R-:W-:-:S05]  /*0330*/  SEL R0, R5, 0xffffffff, !P0 ;  /* 0xffffffff05007807 */ /* 0x000fca0004000000 */
[----:B------:R2:W-:Y:S04]  /*0340*/  STL [R1+0x24], R0 ;  /* 0x0000240001007387 */ /* 0x0005e80000100800 */
.L_x_228:
[----:B------:R-:W3:Y:S02]  /*0350*/  LDL R30, [R1+0x24] ;  /* 0x00002400011e7983 */ /* 0x000ee40000100800 */
[----:B---3--:R-:W-:-:S13]  /*0360*/  ISETP.GE.AND P0, PT, R30, RZ, PT ;  /* 0x000000ff1e00720c */ /* 0x008fda0003f06270 */
[----:B------:R-:W-:Y:S05]  /*0370*/  @!P0 EXIT ;  /* 0x000000000000894d */ /* 0x000fea0003800000 */
[----:B------:R-:W-:Y:S01]  /*0380*/  ISETP.NE.U32.AND P0, PT, RZ, c[0x0][0x360], PT ;  /* 0x0000d800ff007a0c */ /* 0x000fe20003f05070 */
[----:B--2---:R-:W-:Y:S01]  /*0390*/  IMAD.MOV.U32 R0, RZ, RZ, c[0x0][0x168] ;  /* 0x00005a00ff007624 */ /* 0x004fe200078e00ff */
[----:B------:R-:W-:Y:S01]  /*03a0*/  ISETP.NE.U32.AND P2, PT, RZ, c[0x0][0x370], PT ;  /* 0x0000dc00ff007a0c */ /* 0x000fe20003f45070 */
[----:B------:R-:W-:Y:S01]  /*03b0*/  IMAD.MOV.U32 R148, RZ, RZ, RZ ;  /* 0x000000ffff947224 */ /* 0x000fe200078e00ff */
[----:B------:R-:W-:Y:S01]  /*03c0*/  ISETP.NE.AND.EX P0, PT, RZ, c[0x0][0x364], PT, P0 ;  /* 0x0000d900ff007a0c */ /* 0x000fe20003f05300 */
[----:B-1----:R-:W-:Y:S01]  /*03d0*/  IMAD.WIDE R2, R30, R26, c[0x0][0x348] ;  /* 0x0000d2001e027625 */ /* 0x002fe200078e021a */
[----:B------:R-:W-:Y:S02]  /*03e0*/  ISETP.NE.AND.EX P2, PT, RZ, c[0x0][0x374], PT, P2 ;  /* 0x0000dd00ff007a0c */ /* 0x000fe40003f45320 */
[----:B------:R-:W-:Y:S02]  /*03f0*/  ISETP.NE.U32.AND P1, PT, RZ, c[0x0][0x348], PT ;  /* 0x0000d200ff007a0c */ /* 0x000fe40003f25070 */
[----:B------:R-:W-:-:S02]  /*0400*/  MOV R9, RZ ;  /* 0x000000ff00097202 */ /* 0x000fc40000000f00 */
[----:B------:R-:W-:-:S05]  /*0410*/  ISETP.NE.AND.EX P1, PT, RZ, c[0x0][0x34c], PT, P1 ;  /* 0x0000d300ff007a0c */ /* 0x000fca0003f25310 */
[----:B------:R-:W-:-:S04]  /*0420*/  @P0 IMAD.WIDE R4, R30, R26, c[0x0][0x360] ;  /* 0x0000d8001e040625 */ /* 0x000fc800078e021a */
[----:B------:R-:W-:Y:S01]  /*0430*/  @P2 IMAD.WIDE R6, R30, R26, c[0x0][0x370] ;  /* 0x0000dc001e062625 */ /* 0x000fe200078e021a */
[----:B------:R1:W2:Y:S04]  /*0440*/  @P0 LDG.E R0, [R4.64] ;  /* 0x0000000604000981 */ /* 0x0002a8000c1e1900 */
[----:B------:R-:W3:Y:S04]  /*0450*/  @P2 LDG.E R148, [R6.64] ;  /* 0x0000000606942981 */ /* 0x000ee8000c1e1900 */
[----:B------:R4:W5:Y:S04]  /*0460*/  @P1 LDG.E R9, [R2.64] ;  /* 0x0000000602091981 */ /* 0x000968000c1e1900 */
[----:B------:R-:W4:Y:S01]  /*0470*/  S2R R34, SR_CTAID.Y ;  /* 0x0000000000227919 */ /* 0x000f220000002600 */
[----:B------:R-:W-:-:S02]  /*0480*/  ULDC UR5, c[0x0][0x2ac] ;  /* 0x0000ab0000057ab9 */ /* 0x000fc40000000800 */
[----:B------:R-:W-:Y:S02]  /*0490*/  ULDC UR4, c[0x0][0x1d0] ;  /* 0x0000740000047ab9 */ /* 0x000fe40000000800 */
[----:B------:R-:W-:-:S06]  /*04a0*/  UIMAD UR4, UR5, UR4, URZ ;  /* 0x00000004050472a4 */ /* 0x000fcc000f8e023f */
[----:B-1----:R-:W-:Y:S02]  /*04b0*/  MOV R4, UR4 ;  /* 0x0000000400047c02 */ /* 0x002fe40008000f00 */
[----:B----4-:R-:W-:Y:S01]  /*04c0*/  SHF.R.S32.HI R31, RZ, 0x1f, R34 ;  /* 0x0000001fff1f7819 */ /* 0x010fe20000011422 */
[----:B--2---:R1:W-:Y:S04]  /*04d0*/  STL [R1], R0 ;  /* 0x0000000001007387 */ /* 0x0043e80000100800 */
[----:B---3--:R1:W-:Y:S01]  /*04e0*/  STL [R1+0x10], R148 ;  /* 0x0000109401007387 */ /* 0x0083e20000100800 */
[----:B------:R-:W-:Y:S01]  /*04f0*/  IMAD.MOV.U32 R138, RZ, RZ, R0 ;  /* 0x000000ffff8a7224 */ /* 0x000fe200078e0000 */
[----:B------:R-:W-:Y:S05]  /*0500*/  @P0 BRA `(.L_x_232) ;  /* 0x0000005000000947 */ /* 0x000fea0003800000 */
[----:B------:R-:W-:Y:S05]  /*0510*/  @!P1 BRA `(.L_x_232) ;  /* 0x0000004000009947 */ /* 0x000fea0003800000 */
[----:B-1----:R1:W2:Y:S04]  /*0520*/  LDG.E R0, [R2.64] ;  /* 0x0000000602007981 */ /* 0x0022a8000c1e1900 */
[----:B-1----:R-:W2:Y:S02]  /*0530*/  LDG.E R2, [R2.64+0x4] ;  /* 0x0000040602027981 */ /* 0x002ea4000c1e1900 */
[----:B--2---:R-:W-:-:S05]  /*0540*/  IADD3 R138, -R0, R2, RZ ;  /* 0x00000002008a7210 */ /* 0x004fca0007ffe1ff */
[----:B------:R1:W-:Y:S02]  /*0550*/  STL [R1], R138 ;  /* 0x0000008a01007387 */ /* 0x0003e40000100800 */
.L_x_232:
[----:B------:R-:W-:-:S04]  /*0560*/  ISETP.NE.U32.AND P0, PT, RZ, c[0x0][0x368], PT ;  /* 0x0000da00ff007a0c */ /* 0x000fc80003f05070 */
[----:B------:R-:W-:-:S13]  /*0570*/  ISETP.NE.AND.EX P0, PT, RZ, c[0x0][0x36c], PT, P0 ;  /* 0x0000db00ff007a0c */ /* 0x000fda0003f05300 */
[----:B------:R-:W-:Y:S05]  /*0580*/  @!P0 BRA `(.L_x_233) ;  /* 0x0000003000008947 */ /* 0x000fea0003800000 */
[----:B------:R-:W-:-:S05]  /*0590*/  IMAD.WIDE R2, R30, R26, c[0x0][0x368] ;  /* 0x0000da001e027625 */ /* 0x000fca00078e021a */
[----:B------:R2:W5:Y:S01]  /*05a0*/  LDG.E R4, [R2.64] ;  /* 0x0000000602047981 */ /* 0x000562000c1e1900 */
[----:B------:R-:W-:Y:S05]  /*05b0*/  BRA `(.L_x_234) ;  /* 0x0000007000007947 */ /* 0x000fea0003800000 */
.L_x_233:
[----:B------:R-:W-:-:S04]  /*05c0*/  ISETP.NE.U32.AND P0, PT, RZ, c[0x0][0x350], PT ;  /* 0x0000d400ff007a0c */ /* 0x000fc80003f05070 */
[----:B------:R-:W-:-:S13]  /*05d0*/  ISETP.NE.AND.EX P0, PT, RZ, c[0x0][0x354], PT, P0 ;  /* 0x0000d500ff007a0c */ /* 0x000fda0003f05300 */
[----:B------:R-:W-:Y:S05]  /*05e0*/  @!P0 BRA `(.L_x_234) ;  /* 0x0000004000008947 */ /* 0x000fea0003800000 */
[----:B------:R-:W-:-:S05]  /*05f0*/  IMAD.WIDE R2, R30, R26, c[0x0][0x350] ;  /* 0x0000d4001e027625 */ /* 0x000fca00078e021a */
[----:B------:R2:W3:Y:S04]  /*0600*/  LDG.E R4, [R2.64] ;  /* 0x0000000602047981 */ /* 0x0004e8000c1e1900 */
[----:B--2---:R-:W3:Y:S02]  /*0610*/  LDG.E R2, [R2.64+0x4] ;  /* 0x0000040602027981 */ /* 0x004ee4000c1e1900 */
[----:B---3--:R-:W-:Y:S02]  /*0620*/  IADD3 R4, -R4, R2, RZ ;  /* 0x0000000204047210 */ /* 0x008fe40007ffe1ff */
.L_x_234:
[----:B-1----:R-:W-:Y:S02]  /*0630*/  IMAD.MOV.U32 R0, RZ, RZ, c[0x0][0x2c4] ;  /* 0x0000b100ff007624 */ /* 0x002fe400078e00ff */
[----:B------:R-:W-:Y:S02]  /*0640*/  IMAD.MOV.U32 R156, RZ, RZ, R8 ;  /* 0x000000ffff9c7224 */ /* 0x000fe400078e0008 */
[----:B------:R-:W-:Y:S01]  /*0650*/  IMAD.MOV.U32 R6, RZ, RZ, c[0x0][0x32c] ;  /* 0x0000cb00ff067624 */ /* 0x000fe200078e00ff */
[----:B------:R-:W-:Y:S01]  /*0660*/  ISETP.NE.AND P4, PT, R0, 0x1, PT ;  /* 0x000000010000780c */ /* 0x000fe20003f85270 */
[----:B-----5:R-:W-:-:S03]  /*0670*/  IMAD.IADD R252, R4, 0x1, -R148 ;  /* 0x0000000104fc7824 */ /* 0x020fc600078e0a94 */
[----:B------:R-:W-:Y:S02]  /*0680*/  ISETP.GE.AND P3, PT, R6, 0x1, PT ;  /* 0x000000010600780c */ /* 0x000fe40003f66270 */
[----:B--2---:R-:W-:-:S07]  /*0690*/  IADD3 R2, R252, 0x1, -R138 ;  /* 0x00000001fc027810 */ /* 0x004fce0007ffe88a */
[----:B------:R-:W-:-:S05]  /*06a0*/  @P4 IADD3 R0, R156, 0x7f, RZ ;  /* 0x0000007f9c004810 */ /* 0x000fca0007ffe0ff */
[----:B------:R-:W-:Y:S01]  /*06b0*/  @P4 IMAD.HI.U32 R3, R0, c[0x0][0x2c8], RZ ;  /* 0x0000b20000034a27 */ /* 0x000fe200078e00ff */
[----:B------:R-:W-:-:S04]  /*06c0*/  IADD3 R0, R8, 0x7f, RZ ;  /* 0x0000007f08007810 */ /* 0x000fc80007ffe0ff */
[----:B------:R-:W-:-:S05]  /*06d0*/  @P4 SHF.R.U32.HI R0, RZ, c[0x0][0x2cc], R3 ;  /* 0x0000b300ff004a19 */ /* 0x000fca0000011603 */
[----:B------:R-:W-:-:S05]  /*06e0*/  IMAD.IADD R0, R2, 0x1, R0 ;  /* 0x0000000102007824 */ /* 0x000fca00078e0200 */
[----:B------:R-:W-:Y:S01]  /*06f0*/  IADD3 R3, R0, c[0x0][0x328], RZ ;  /* 0x0000ca0000037a10 */ /* 0x000fe20007ffe0ff */
[----:B------:R-:W-:Y:S05]  /*0700*/  @!P3 BRA `(.L_x_235) ;  /* 0x000000e00000b947 */ /* 0x000fea0003800000 */
[C---:B------:R-:W-:Y:S02]  /*0710*/  ISETP.GT.AND P0, PT, R0.reuse, RZ, PT ;  /* 0x000000ff0000720c */ /* 0x040fe40003f04270 */
[----:B------:R-:W-:-:S11]  /*0720*/  IADD3 R2, R0, -0x1, RZ ;  /* 0xffffffff00027810 */ /* 0x000fd60007ffe0ff */
[----:B------:R-:W-:Y:S05]  /*0730*/  @P0 BRA `(.L_x_236) ;  /* 0x0000006000000947 */ /* 0x000fea0003800000 */
[----:B------:R-:W-:Y:S01]  /*0740*/  ISETP.NE.AND P0, PT, R6, 0x1, PT ;  /* 0x000000010600780c */ /* 0x000fe20003f05270 */
[----:B------:R-:W-:-:S12]  /*0750*/  IMAD.MOV R0, RZ, RZ, -R0 ;  /* 0x000000ffff007224 */ /* 0x000fd800078e0a00 */
[----:B------:R-:W-:-:S05]  /*0760*/  @P0 IMAD.HI.U32 R2, R0, c[0x0][0x330], RZ ;  /* 0x0000cc0000020a27 */ /* 0x000fca00078e00ff */
[----:B------:R-:W-:-:S04]  /*0770*/  @P0 SHF.R.U32.HI R0, RZ, c[0x0][0x334], R2 ;  /* 0x0000cd00ff000a19 */ /* 0x000fc80000011602 */
[----:B------:R-:W-:Y:S01]  /*0780*/  LOP3.LUT R2, RZ, R0, RZ, 0x33, !PT ;  /* 0x00000000ff027212 */ /* 0x000fe200078e33ff */
[----:B------:R-:W-:Y:S05]  /*0790*/  BRA `(.L_x_237) ;  /* 0x0000003000007947 */ /* 0x000fea0003800000 */
.L_x_236:
[----:B------:R-:W-:-:S13]  /*07a0*/  ISETP.NE.AND P0, PT, R6, 0x1, PT ;  /* 0x000000010600780c */ /* 0x000fda0003f05270 */
[----:B------:R-:W-:-:S05]  /*07b0*/  @P0 IMAD.HI.U32 R0, R2, c[0x0][0x330], RZ ;  /* 0x0000cc0002000a27 */ /* 0x000fca00078e00ff */
[----:B------:R-:W-:-:S05]  /*07c0*/  @P0 SHF.R.U32.HI R2, RZ, c[0x0][0x334], R0 ;  /* 0x0000cd00ff020a19 */ /* 0x000fca0000011600 */
.L_x_237:
[----:B------:R-:W-:-:S05]  /*07d0*/  IMAD R2, R2, R6, c[0x0][0x32c] ;  /* 0x0000cb0002027624 */ /* 0x000fca00078e0206 */
[----:B------:R-:W-:-:S04]  /*07e0*/  IMNMX R3, R3, R2, PT ;  /* 0x0000000203037217 */ /* 0x000fc80003800200 */
.L_x_235:
[----:B------:R-:W-:Y:S01]  /*07f0*/  IADD3 R2, R3, 0x5f, RZ ;  /* 0x0000005f03027810 */ /* 0x000fe20007ffe0ff */
[----:B------:R-:W-:Y:S01]  /*0800*/  @P4 IMAD.HI.U32 R4, R156, c[0x0][0x2c8], RZ ;  /* 0x0000b2009c044a27 */ /* 0x000fe200078e00ff */
[----:B------:R-:W-:-:S03]  /*0810*/  IADD3 R3, R252, 0x5f, RZ ;  /* 0x0000005ffc037810 */ /* 0x000fc60007ffe0ff */
[----:B------:R-:W-:-:S04]  /*0820*/  IMAD.HI R5, R2, 0x2aaaaaab, RZ ;  /* 0x2aaaaaab02057827 */ /* 0x000fc800078e02ff */
[----:B------:R-:W-:-:S04]  /*0830*/  IMAD.HI R2, R3, 0x2aaaaaab, RZ ;  /* 0x2aaaaaab03027827 */ /* 0x000fc800078e02ff */
[----:B------:R-:W-:Y:S01]  /*0840*/  IMAD.MOV.U32 R0, RZ, RZ, R156 ;  /* 0x000000ffff007224 */ /* 0x000fe200078e009c */
[----:B------:R-:W-:Y:S01]  /*0850*/  @P4 SHF.R.U32.HI R0, RZ, c[0x0][0x2cc], R4 ;  /* 0x0000b300ff004a19 */ /* 0x000fe20000011604 */
[----:B------:R-:W-:Y:S01]  /*0860*/  IMAD.IADD R247, R252, 0x1, -R138 ;  /* 0x00000001fcf77824 */ /* 0x000fe200078e0a8a */
[----:B------:R-:W-:Y:S02]  /*0870*/  SHF.R.U32.HI R4, RZ, 0x1f, R5 ;  /* 0x0000001fff047819 */ /* 0x000fe40000011605 */
[----:B------:R-:W-:Y:S01]  /*0880*/  SHF.R.U32.HI R3, RZ, 0x1f, R2 ;  /* 0x0000001fff037819 */ /* 0x000fe20000011602 */
[----:B------:R-:W-:Y:S01]  /*0890*/  IMAD.IADD R0, R247, 0x1, R0 ;  /* 0x00000001f7007824 */ /* 0x000fe200078e0200 */
[----:B------:R-:W-:Y:S02]  /*08a0*/  LEA.HI.SX32 R4, R5, R4, 0x1c ;  /* 0x0000000405047211 */ /* 0x000fe400078fe2ff */
[----:B------:R-:W-:Y:S02]  /*08b0*/  LEA.HI.SX32 R2, R2, R3, 0x1c ;  /* 0x0000000302027211 */ /* 0x000fe400078fe2ff */
[----:B------:R-:W-:-:S02]  /*08c0*/  IADD3 R3, R0, -c[0x0][0x324], RZ ;  /* 0x8000c90000037a10 */ /* 0x000fc40007ffe0ff */
[----:B------:R-:W-:Y:S01]  /*08d0*/  IMNMX R218, R2, R4, PT ;  /* 0x0000000402da7217 */ /* 0x000fe20003800200 */
[----:B------:R-:W-:Y:S05]  /*08e0*/  @!P3 BRA `(.L_x_238) ;  /* 0x000000d00000b947 */ /* 0x000fea0003800000 */
[----:B------:R-:W-:-:S13]  /*08f0*/  ISETP.GT.AND P0, PT, R0, -0x1, PT ;  /* 0xffffffff0000780c */ /* 0x000fda0003f04270 */
[----:B------:R-:W-:Y:S05]  /*0900*/  @P0 BRA `(.L_x_239) ;  /* 0x0000006000000947 */ /* 0x000fea0003800000 */
[----:B------:R-:W-:Y:S02]  /*0910*/  ISETP.NE.AND P0, PT, R6, 0x1, PT ;  /* 0x000000010600780c */ /* 0x000fe40003f05270 */
[----:B------:R-:W-:-:S11]  /*0920*/  LOP3.LUT R0, RZ, R0, RZ, 0x33, !PT ;  /* 0x00000000ff007212 */ /* 0x000fd600078e33ff */
[----:B------:R-:W-:-:S05]  /*0930*/  @P0 IMAD.HI.U32 R2, R0, c[0x0][0x330], RZ ;  /* 0x0000cc0000020a27 */ /* 0x000fca00078e00ff */
[----:B------:R-:W-:-:S04]  /*0940*/  @P0 SHF.R.U32.HI R0, RZ, c[0x0][0x334], R2 ;  /* 0x0000cd00ff000a19 */ /* 0x000fc80000011602 */
[----:B------:R-:W-:Y:S01]  /*0950*/  LOP3.LUT R0, RZ, R0, RZ, 0x33, !PT ;  /* 0x00000000ff007212 */ /* 0x000fe200078e33ff */
[----:B------:R-:W-:Y:S05]  /*0960*/  BRA `(.L_x_240) ;  /* 0x0000003000007947 */ /* 0x000fea0003800000 */
.L_x_239:
[----:B------:R-:W-:-:S13]  /*0970*/  ISETP.NE.AND P0, PT, R6, 0x1, PT ;  /* 0x000000010600780c */ /* 0x000fda0003f05270 */
[----:B------:R-:W-:-:S05]  /*0980*/  @P0 IMAD.HI.U32 R2, R0, c[0x0][0x330], RZ ;  /* 0x0000cc0000020a27 */ /* 0x000fca00078e00ff */
[----:B------:R-:W-:-:S05]  /*0990*/  @P0 SHF.R.U32.HI R0, RZ, c[0x0][0x334], R2 ;  /* 0x0000cd00ff000a19 */ /* 0x000fca0000011602 */
.L_x_240:
[----:B------:R-:W-:-:S05]  /*09a0*/  IMAD R0, R0, c[0x0][0x32c], RZ ;  /* 0x0000cb0000007a24 */ /* 0x000fca00078e02ff */
[----:B------:R-:W-:-:S05]  /*09b0*/  IMNMX R3, R3, R0, !PT ;  /* 0x0000000003037217 */ /* 0x000fca0007800200 */
.L_x_238:
[----:B------:R-:W-:Y:S01]  /*09c0*/  IMAD.HI R0, R3, 0x2aaaaaab, RZ ;  /* 0x2aaaaaab03007827 */ /* 0x000fe200078e02ff */
[----:B------:R-:W-:Y:S01]  /*09d0*/  PLOP3.LUT P2, PT, PT, PT, PT, 0x80, 0x0 ;  /* 0x000000000000781c */ /* 0x000fe20003f4f070 */
[----:B------:R-:W-:Y:S01]  /*09e0*/  CS2R R10, SRZ ;  /* 0x00000000000a7805 */ /* 0x000fe2000001ff00 */
[----:B------:R-:W-:Y:S01]  /*09f0*/  CS2R R14, SRZ ;  /* 0x00000000000e7805 */ /* 0x000fe2000001ff00 */
[----:B------:R-:W-:Y:S01]  /*0a00*/  IMAD.MOV.U32 R67, RZ, RZ, RZ ;  /* 0x000000ffff437224 */ /* 0x000fe200078e00ff */
[----:B------:R-:W-:Y:S01]  /*0a10*/  SHF.R.U32.HI R2, RZ, 0x1f, R0 ;  /* 0x0000001fff027819 */ /* 0x000fe20000011600 */
[----:B------:R-:W-:Y:S01]  /*0a20*/  IMAD.MOV.U32 R64, RZ, RZ, RZ ;  /* 0x000000ffff407224 */ /* 0x000fe200078e00ff */
[----:B------:R-:W-:Y:S01]  /*0a30*/  MOV R62, RZ ;  /* 0x000000ff003e7202 */ /* 0x000fe20000000f00 */
[----:B------:R-:W-:Y:S01]  /*0a40*/  CS2R R60, SRZ ;  /* 0x00000000003c7805 */ /* 0x000fe2000001ff00 */
[----:B------:R-:W-:Y:S01]  /*0a50*/  LEA.HI.SX32 R0, R0, R2, 0x1c ;  /* 0x0000000200007211 */ /* 0x000fe200078fe2ff */
[----:B------:R-:W-:Y:S01]  /*0a60*/  IMAD.MOV.U32 R58, RZ, RZ, RZ ;  /* 0x000000ffff3a7224 */ /* 0x000fe200078e00ff */
[----:B------:R-:W-:Y:S01]  /*0a70*/  CS2R R12, SRZ ;  /* 0x00000000000c7805 */ /* 0x000fe2000001ff00 */
[----:B------:R-:W-:Y:S01]  /*0a80*/  IMAD.MOV.U32 R56, RZ, RZ, RZ ;  /* 0x000000ffff387224 */ /* 0x000fe200078e00ff */
[----:B------:R-:W-:Y:S01]  /*0a90*/  IMNMX R251, RZ, R0, !PT ;  /* 0x00000000fffb7217 */ /* 0x000fe20007800200 */
[----:B------:R-:W-:Y:S01]  /*0aa0*/  CS2R R16, SRZ ;  /* 0x0000000000107805 */ /* 0x000fe2000001ff00 */
[----:B------:R-:W-:Y:S01]  /*0ab0*/  MOV R54, RZ ;  /* 0x000000ff00367202 */ /* 0x000fe20000000f00 */
[----:B------:R-:W-:Y:S01]  /*0ac0*/  IMAD.MOV.U32 R52, RZ, RZ, RZ ;  /* 0x000000ffff347224 */ /* 0x000fe200078e00ff */
[----:B------:R-:W-:Y:S01]  /*0ad0*/  ISETP.GT.AND P0, PT, R218, R251, PT ;  /* 0x000000fbda00720c */ /* 0x000fe20003f04270 */
[----:B------:R-:W-:Y:S01]  /*0ae0*/  CS2R R18, SRZ ;  /* 0x0000000000127805 */ /* 0x000fe2000001ff00 */
[----:B------:R-:W-:Y:S01]  /*0af0*/  MOV R122, RZ ;  /* 0x000000ff007a7202 */ /* 0x000fe20000000f00 */
[----:B------:R-:W-:Y:S01]  /*0b00*/  IMAD.MOV.U32 R120, RZ, RZ, RZ ;  /* 0x000000ffff787224 */ /* 0x000fe200078e00ff */
[----:B------:R-:W-:Y:S01]  /*0b10*/  MOV R118, RZ ;  /* 0x000000ff00767202 */ /* 0x000fe20000000f00 */
[----:B------:R-:W-:Y:S01]  /*0b20*/  CS2R R20, SRZ ;  /* 0x0000000000147805 */ /* 0x000fe2000001ff00 */
[----:B------:R-:W-:Y:S01]  /*0b30*/  IMAD.MOV.U32 R116, RZ, RZ, RZ ;  /* 0x000000ffff747224 */ /* 0x000fe200078e00ff */
[----:B------:R-:W-:Y:S01]  /*0b40*/  MOV R114, RZ ;  /* 0x000000ff00727202 */ /* 0x000fe20000000f00 */
[----:B------:R-:W-:Y:S01]  /*0b50*/  CS2R R22, SRZ ;  /* 0x0000000000167805 */ /* 0x000fe2000001ff00 */
[----:B------:R-:W-:Y:S01]  /*0b60*/  IMAD.MOV.U32 R112, RZ, RZ, RZ ;  /* 0x000000ffff707224 */ /* 0x000fe200078e00ff */
[----:B------:R-:W-:Y:S01]  /*0b70*/  MOV R110, RZ ;  /* 0x000000ff006e7202 */ /* 0x000fe20000000f00 */
[----:B------:R-:W-:Y:S01]  /*0b80*/  CS2R R24, SRZ ;  /* 0x0000000000187805 */ /* 0x000fe2000001ff00 */
[----:B------:R-:W-:Y:S01]  /*0b90*/  IMAD.MOV.U32 R108, RZ, RZ, RZ ;  /* 0x000000ffff6c7224 */ /* 0x000fe200078e00ff */
[----:B------:R-:W-:Y:S01]  /*0ba0*/  CS2R R106, SRZ ;  /* 0x00000000006a7805 */ /* 0x000fe2000001ff00 */
[----:B------:R-:W-:Y:S01]  /*0bb0*/  MOV R104, RZ ;  /* 0x000000ff00687202 */ /* 0x000fe20000000f00 */
[----:B------:R-:W-:Y:S01]  /*0bc0*/  CS2R R102, SRZ ;  /* 0x0000000000667805 */ /* 0x000fe2000001ff00 */
[----:B------:R-:W-:Y:S01]  /*0bd0*/  IMAD.MOV.U32 R27, RZ, RZ, RZ ;  /* 0x000000ffff1b7224 */ /* 0x000fe200078e00ff */
[----:B------:R-:W-:Y:S01]  /*0be0*/  MOV R100, RZ ;  /* 0x000000ff00647202 */ /* 0x000fe20000000f00 */
[----:B------:R-:W-:Y:S01]  /*0bf0*/  CS2R R98, SRZ ;  /* 0x0000000000627805 */ /* 0x000fe2000001ff00 */
[----:B------:R-:W-:Y:S01]  /*0c00*/  CS2R R28, SRZ ;  /* 0x00000000001c7805 */ /* 0x000fe2000001ff00 */
[----:B------:R-:W-:Y:S01]  /*0c10*/  IMAD.MOV.U32 R96, RZ, RZ, RZ ;  /* 0x000000ffff607224 */ /* 0x000fe200078e00ff */
[----:B------:R-:W-:Y:S01]  /*0c20*/  CS2R R94, SRZ ;  /* 0x00000000005e7805 */ /* 0x000fe2000001ff00 */
[----:B------:R-:W-:Y:S01]  /*0c30*/  CS2R R92, SRZ ;  /* 0x00000000005c7805 */ /* 0x000fe2000001ff00 */
[----:B------:R-:W-:Y:S01]  /*0c40*/  CS2R R90, SRZ ;  /* 0x00000000005a7805 */ /* 0x000fe2000001ff00 */
[----:B------:R-:W-:Y:S01]  /*0c50*/  CS2R R88, SRZ ;  /* 0x0000000000587805 */ /* 0x000fe2000001ff00 */
[----:B------:R-:W-:Y:S01]  /*0c60*/  CS2R R86, SRZ ;  /* 0x0000000000567805 */ /* 0x000fe2000001ff00 */
[----:B------:R-:W-:Y:S01]  /*0c70*/  CS2R R84, SRZ ;  /* 0x0000000000547805 */ /* 0x000fe2000001ff00 */
[----:B------:R-:W-:Y:S01]  /*0c80*/  CS2R R82, SRZ ;  /* 0x0000000000527805 */ /* 0x000fe2000001ff00 */
[----:B------:R-:W-:Y:S01]  /*0c90*/  MOV R8, RZ ;  /* 0x000000ff00087202 */ /* 0x000fe20000000f00 */
[----:B------:R-:W-:Y:S01]  /*0ca0*/  IMAD.MOV.U32 R80, RZ, RZ, RZ ;  /* 0x000000ffff507224 */ /* 0x000fe200078e00ff */
[----:B------:R-:W-:Y:S01]  /*0cb0*/  CS2R R78, SRZ ;  /* 0x00000000004e7805 */ /* 0x000fe2000001ff00 */
[----:B------:R-:W-:Y:S01]  /*0cc0*/  MOV R76, RZ ;  /* 0x000000ff004c7202 */ /* 0x000fe20000000f00 */
[----:B------:R-:W-:Y:S01]  /*0cd0*/  CS2R R32, SRZ ;  /* 0x0000000000207805 */ /* 0x000fe2000001ff00 */
[----:B------:R-:W-:Y:S05]  /*0ce0*/  @!P0 BRA `(.L_x_241) ;  /* 0x000117c000008947 */ /* 0x000fea0003800000 */
[----:B------:R-:W-:-:S04]  /*0cf0*/  ISETP.NE.U32.AND P0, PT, RZ, c[0x0][0x340], PT ;  /* 0x0000d000ff007a0c */ /* 0x000fc80003f05070 */
[----:B------:R-:W-:-:S13]  /*0d00*/  ISETP.NE.AND.EX P0, PT, RZ, c[0x0][0x344], PT, P0 ;  /* 0x0000d100ff007a0c */ /* 0x000fda0003f05300 */
[----:B------:R-:W-:-:S05]  /*0d10*/  @P0 IMAD.WIDE R2, R30, R26, c[0x0][0x340] ;  /* 0x0000d0001e020625 */ /* 0x000fca00078e021a */
[----:B------:R1:W2:Y:S01]  /*0d20*/  @P0 LDG.E R0, [R2.64] ;  /* 0x0000000602000981 */ /* 0x0002a2000c1e1900 */
[----:B------:R-:W-:Y:S01]  /*0d30*/  SHF.R.S32.HI R136, RZ, 0x1f, R137 ;  /* 0x0000001fff887819 */ /* 0x000fe20000011489 */
[----:B------:R-:W-:Y:S02]  /*0d40*/  IMAD.MOV.U32 R18, RZ, RZ, 0x60 ;  /* 0x00000060ff127424 */ /* 0x000fe400078e00ff */
[----:B------:R-:W-:Y:S02]  /*0d50*/  IMAD.MOV.U32 R216, RZ, RZ, RZ ;  /* 0x000000ffffd87224 */ /* 0x000fe400078e00ff */
[----:B------:R-:W-:Y:S01]  /*0d60*/  IMAD R132, R218, R18, -0x60 ;  /* 0xffffffa0da847424 */ /* 0x000fe200078e0212 */
[----:B-1----:R-:W-:-:S04]  /*0d70*/  LEA.HI R3, R136, R137, RZ, 0x3 ;  /* 0x0000008988037211 */ /* 0x002fc800078f18ff */
[----:B------:R-:W-:Y:S02]  /*0d80*/  LOP3.LUT R2, R3, 0xfffffff8, RZ, 0xc0, !PT ;  /* 0xfffffff803027812 */ /* 0x000fe400078ec0ff */
[----:B------:R-:W-:-:S03]  /*0d90*/  SHF.R.S32.HI R19, RZ, 0x3, R3 ;  /* 0x00000003ff137819 */ /* 0x000fc60000011403 */
[----:B------:R-:W-:Y:S02]  /*0da0*/  IMAD.IADD R20, R137, 0x1, -R2 ;  /* 0x0000000189147824 */ /* 0x000fe400078e0a02 */
[----:B------:R-:W-:Y:S02]  /*0db0*/  IMAD.MOV.U32 R2, RZ, RZ, c[0x0][0x2b8] ;  /* 0x0000ae00ff027624 */ /* 0x000fe400078e00ff */
[----:B------:R-:W-:-:S03]  /*0dc0*/  IMAD R231, R20, 0x20, R19 ;  /* 0x0000002014e77824 */ /* 0x000fc600078e0213 */
[----:B------:R-:W-:Y:S01]  /*0dd0*/  ISETP.NE.AND P5, PT, R2, 0x1, PT ;  /* 0x000000010200780c */ /* 0x000fe20003fa5270 */
[----:B------:R-:W-:-:S04]  /*0de0*/  IMAD.IADD R2, R231, 0x1, R132 ;  /* 0x00000001e7027824 */ /* 0x000fc800078e0284 */
[C---:B------:R-:W-:Y:S01]  /*0df0*/  IMAD.IADD R217, R2.reuse, 0x1, R148 ;  /* 0x0000000102d97824 */ /* 0x040fe200078e0294 */
[----:B------:R-:W-:-:S03]  /*0e00*/  ISETP.GE.AND P2, PT, R2, R252, PT ;  /* 0x000000fc0200720c */ /* 0x000fc60003f46270 */
[----:B------:R-:W-:Y:S01]  /*0e10*/  IMAD.MOV.U32 R8, RZ, RZ, R217 ;  /* 0x000000ffff087224 */ /* 0x000fe200078e00d9 */
[----:B------:R-:W-:Y:S01]  /*0e20*/  ISETP.GT.OR P2, PT, R231, 0x5f, P2 ;  /* 0x0000005fe700780c */ /* 0x000fe20001744670 */
[----:B------:R-:W-:Y:S01]  /*0e30*/  BAR.SYNC.DEFER_BLOCKING 0x0 ;  /* 0x0000000000007b1d */ /* 0x000fe20000010000 */
[--C-:B------:R-:W-:Y:S01]  /*0e40*/  SHF.R.S32.HI R4, RZ, 0x1f, R30.reuse ;  /* 0x0000001fff047819 */ /* 0x100fe2000001141e */
[----:B------:R-:W-:Y:S02]  /*0e50*/  IMAD.IADD R5, R156, 0x1, R231 ;  /* 0x000000019c057824 */ /* 0x000fe400078e02e7 */
[----:B------:R-:W-:-:S04]  /*0e60*/  @!P0 IMAD.MOV.U32 R0, RZ, RZ, R30 ;  /* 0x000000ffff008224 */ /* 0x000fc800078e001e */
[----:B--2---:R-:W-:Y:S01]  /*0e70*/  IMAD.WIDE.U32 R146, R0, c[0x0][0x2b0], RZ ;  /* 0x0000ac0000927a25 */ /* 0x004fe200078e00ff */
[----:B------:R-:W-:Y:S02]  /*0e80*/  SHF.R.S32.HI R3, RZ, 0x1f, R0 ;  /* 0x0000001fff037819 */ /* 0x000fe40000011400 */
[----:B------:R-:W-:Y:S01]  /*0e90*/  SEL R6, R4, RZ, !P1 ;  /* 0x000000ff04067207 */ /* 0x000fe20004800000 */
[----:B------:R-:W-:-:S04]  /*0ea0*/  @P4 IMAD.HI.U32 R7, R5, c[0x0][0x2c8], RZ ;  /* 0x0000b20005074a27 */ /* 0x000fc800078e00ff */
[----:B------:R-:W-:Y:S02]  /*0eb0*/  IMAD R16, R138, c[0x0][0x2c4], RZ ;  /* 0x0000b1008a107a24 */ /* 0x000fe400078e02ff */
[----:B------:R-:W-:-:S04]  /*0ec0*/  IMAD.WIDE.U32 R144, R34, c[0x0][0x1e8], RZ ;  /* 0x00007a0022907a25 */ /* 0x000fc800078e00ff */
[----:B------:R-:W-:Y:S01]  /*0ed0*/  IMAD.WIDE.U32 R24, R34, c[0x0][0x210], RZ ;  /* 0x0000840022187a25 */ /* 0x000fe200078e00ff */
[----:B------:R-:W-:Y:S01]  /*0ee0*/  LEA.HI R135, R136, R137, RZ, 0x5 ;  /* 0x0000008988877211 */ /* 0x000fe200078f28ff */
[----:B------:R-:W-:Y:S02]  /*0ef0*/  STL.64 [R1+0x18], R146 ;  /* 0x0000189201007387 */ /* 0x000fe40000100a00 */
[----:B------:R-:W-:Y:S02]  /*0f00*/  IMAD R2, R3, c[0x0][0x2b0], RZ ;  /* 0x0000ac0003027a24 */ /* 0x000fe400078e02ff */
[----:B------:R-:W-:-:S04]  /*0f10*/  @P5 IMAD.HI.U32 R3, R217, c[0x0][0x2bc], RZ ;  /* 0x0000af00d9035a27 */ /* 0x000fc800078e00ff */
[----:B------:R-:W-:Y:S01]  /*0f20*/  IMAD R2, R0, c[0x0][0x2b4], R2 ;  /* 0x0000ad0000027a24 */ /* 0x000fe200078e0202 */
[----:B------:R-:W-:-:S03]  /*0f30*/  @P5 SHF.R.U32.HI R8, RZ, c[0x0][0x2c0], R3 ;  /* 0x0000b000ff085a19 */ /* 0x000fc60000011603 */
[----:B------:R-:W-:Y:S01]  /*0f40*/  IMAD.IADD R143, R147, 0x1, R2 ;  /* 0x00000001938f7824 */ /* 0x000fe200078e0202 */
[----:B------:R-:W-:-:S04]  /*0f50*/  @!P2 IADD3 R0, P0, R8, R146, RZ ;  /* 0x000000920800a210 */ /* 0x000fc80007f1e0ff */
[----:B------:R-:W-:Y:S01]  /*0f60*/  @!P2 LEA.HI.X.SX32 R3, R8, R143, 0x1, P0 ;  /* 0x0000008f0803a211 */ /* 0x000fe200000f0eff */
[----:B------:R-:W-:Y:S01]  /*0f70*/  IMAD R6, R6, c[0x0][0x1c0], RZ ;  /* 0x0000700006067a24 */ /* 0x000fe200078e02ff */
[----:B------:R-:W-:Y:S01]  /*0f80*/  @!P2 LEA R2, P0, R0, c[0x0][0x2a0], 0x2 ;  /* 0x0000a8000002aa11 */ /* 0x000fe200078010ff */
[----:B------:R-:W-:Y:S01]  /*0f90*/  IMAD.SHL.U32 R226, R20, 0x8, RZ ;  /* 0x0000000814e27824 */ /* 0x000fe200078e00ff */
[----:B------:R-:W-:Y:S01]  /*0fa0*/  SEL R4, R30, RZ, !P1 ;  /* 0x000000ff1e047207 */ /* 0x000fe20004800000 */
[----:B------:R-:W-:Y:S01]  /*0fb0*/  IMAD.IADD R13, R156, 0x1, R19 ;  /* 0x000000019c0d7824 */ /* 0x000fe200078e0213 */
[----:B------:R-:W-:Y:S01]  /*0fc0*/  @!P2 LEA.HI.X R3, R0, c[0x0][0x2a4], R3, 0x2, P0 ;  /* 0x0000a9000003aa11 */ /* 0x000fe200000f1403 */
[----:B------:R-:W-:Y:S04]  /*0fd0*/  STL [R1+0x20], R143 ;  /* 0x0000208f01007387 */ /* 0x000fe80000100800 */
[----:B------:R1:W2:Y:S01]  /*0fe0*/  @!P2 LDG.E R216, [R2.64] ;  /* 0x0000000602d8a981 */ /* 0x0002a2000c1e1900 */
[----:B------:R-:W-:Y:S01]  /*0ff0*/  SHF.R.S32.HI R0, RZ, 0x1f, R9 ;  /* 0x0000001fff007819 */ /* 0x000fe20000011409 */
[----:B------:R-:W-:Y:S01]  /*1000*/  IMAD R6, R4, c[0x0][0x1c4], R6 ;  /* 0x0000710004067a24 */ /* 0x000fe200078e0206 */
[----:B------:R-:W-:-:S02]  /*1010*/  IADD3 R21, R226, 0x40, RZ ;  /* 0x00000040e2157810 */ /* 0x000fc40007ffe0ff */
[----:B------:R-:W-:Y:S01]  /*1020*/  ISETP.GE.AND P6, PT, R226, c[0x0][0x198], PT ;  /* 0x00006600e2007a0c */ /* 0x000fe20003fc6270 */
[----:B------:R-:W-:Y:S01]  /*1030*/  IMAD R0, R0, c[0x0][0x178], RZ ;  /* 0x00005e0000007a24 */ /* 0x000fe200078e02ff */
[----:B------:R-:W-:Y:S02]  /*1040*/  ISETP.GE.AND P2, PT, R21, c[0x0][0x198], PT ;  /* 0x0000660015007a0c */ /* 0x000fe40003f46270 */
[----:B------:R-:W-:Y:S01]  /*1050*/  SHF.R.S32.HI R134, RZ, 0x5, R135 ;  /* 0x00000005ff867819 */ /* 0x000fe20000011487 */
[C---:B------:R-:W-:Y:S01]  /*1060*/  IMAD R0, R9.reuse, c[0x0][0x17c], R0 ;  /* 0x00005f0009007a24 */ /* 0x040fe200078e0200 */
[----:B------:R-:W-:Y:S01]  /*1070*/  SHF.R.S32.HI R248, RZ, 0x1f, R226 ;  /* 0x0000001ffff87819 */ /* 0x000fe200000114e2 */
[----:B-1----:R-:W-:-:S04]  /*1080*/  IMAD.WIDE.U32 R2, R9, c[0x0][0x178], RZ ;  /* 0x00005e0009027a25 */ /* 0x002fc800078e00ff */
[----:B------:R-:W-:Y:S02]  /*1090*/  IMAD.IADD R3, R3, 0x1, R0 ;  /* 0x0000000103037824 */ /* 0x000fe400078e0200 */
[----:B------:R-:W-:Y:S02]  /*10a0*/  IMAD R0, R31, c[0x0][0x1b8], RZ ;  /* 0x00006e001f007a24 */ /* 0x000fe400078e02ff */
[----:B------:R-:W-:-:S04]  /*10b0*/  IMAD.WIDE.U32 R2, R34, c[0x0][0x1b8], R2 ;  /* 0x00006e0022027a25 */ /* 0x000fc800078e0002 */
[----:B------:R-:W-:-:S04]  /*10c0*/  IMAD R0, R34, c[0x0][0x1bc], R0 ;  /* 0x00006f0022007a24 */ /* 0x000fc800078e0200 */
[----:B------:R-:W-:Y:S02]  /*10d0*/  IMAD.IADD R3, R3, 0x1, R0 ;  /* 0x0000000103037824 */ /* 0x000fe400078e0200 */
[----:B------:R-:W-:Y:S01]  /*10e0*/  IMAD.MOV.U32 R0, RZ, RZ, R5 ;  /* 0x000000ffff007224 */ /* 0x000fe200078e0005 */
[----:B------:R-:W-:Y:S01]  /*10f0*/  @P4 SHF.R.U32.HI R0, RZ, c[0x0][0x2cc], R7 ;  /* 0x0000b300ff004a19 */ /* 0x000fe20000011607 */
[----:B------:R-:W-:-:S03]  /*1100*/  IMAD.WIDE.U32 R2, R4, c[0x0][0x1c0], R2 ;  /* 0x0000700004027a25 */ /* 0x000fc600078e0002 */
[--C-:B------:R-:W-:Y:S01]  /*1110*/  SHF.R.S32.HI R7, RZ, 0x1f, R0.reuse ;  /* 0x0000001fff077819 */ /* 0x100fe20000011400 */
[----:B------:R-:W-:Y:S02]  /*1120*/  IMAD.MOV R4, RZ, RZ, -R0 ;  /* 0x000000ffff047224 */ /* 0x000fe400078e0a00 */
[----:B------:R-:W-:Y:S02]  /*1130*/  IMAD.IADD R3, R3, 0x1, R6 ;  /* 0x0000000103037824 */ /* 0x000fe400078e0206 */
[----:B------:R-:W-:Y:S02]  /*1140*/  IMAD R4, R4, c[0x0][0x2c4], R5 ;  /* 0x0000b10004047a24 */ /* 0x000fe400078e0205 */
[----:B------:R-:W-:Y:S02]  /*1150*/  IMAD R5, R7, c[0x0][0x1b0], RZ ;  /* 0x00006c0007057a24 */ /* 0x000fe400078e02ff */
[----:B------:R-:W-:-:S04]  /*1160*/  IMAD.WIDE.U32 R2, R0, c[0x0][0x1b0], R2 ;  /* 0x00006c0000027a25 */ /* 0x000fc800078e0002 */
[----:B------:R-:W-:Y:S01]  /*1170*/  IMAD R6, R0, c[0x0][0x1b4], R5 ;  /* 0x00006d0000067a24 */ /* 0x000fe200078e0205 */
[----:B------:R-:W-:-:S03]  /*1180*/  SHF.R.S32.HI R5, RZ, 0x1f, R4 ;  /* 0x0000001fff057819 */ /* 0x000fc60000011404 */
[----:B------:R-:W-:Y:S01]  /*1190*/  IMAD.IADD R3, R3, 0x1, R6 ;  /* 0x0000000103037824 */ /* 0x000fe200078e0206 */
[----:B------:R-:W-:Y:S01]  /*11a0*/  SHF.R.S32.HI R6, RZ, 0x1f, R21 ;  /* 0x0000001fff067819 */ /* 0x000fe20000011415 */
[----:B------:R-:W-:Y:S02]  /*11b0*/  IMAD R0, R5, c[0x0][0x1a8], RZ ;  /* 0x00006a0005007a24 */ /* 0x000fe400078e02ff */
[----:B------:R-:W-:-:S04]  /*11c0*/  IMAD.WIDE.U32 R2, R4, c[0x0][0x1a8], R2 ;  /* 0x00006a0004027a25 */ /* 0x000fc800078e0002 */
[----:B------:R-:W-:Y:S01]  /*11d0*/  IMAD R0, R4, c[0x0][0x1ac], R0 ;  /* 0x00006b0004007a24 */ /* 0x000fe200078e0200 */
[----:B------:R-:W-:Y:S01]  /*11e0*/  LEA R12, P0, R2, c[0x0][0x160], 0x1 ;  /* 0x00005800020c7a11 */ /* 0x000fe200078008ff */
[----:B------:R-:W-:Y:S02]  /*11f0*/  IMAD.SHL.U32 R4, R19, 0x40, RZ ;  /* 0x0000004013047824 */ /* 0x000fe400078e00ff */
[----:B------:R-:W-:Y:S02]  /*1200*/  IMAD.IADD R3, R3, 0x1, R0 ;  /* 0x0000000103037824 */ /* 0x000fe400078e0200 */
[----:B------:R-:W-:Y:S01]  /*1210*/  IMAD.MOV R5, RZ, RZ, -R8 ;  /* 0x000000ffff057224 */ /* 0x000fe200078e0a08 */
[----:B------:R-:W-:Y:S02]  /*1220*/  LOP3.LUT R0, R4, 0x1c0, RZ, 0xc0, !PT ;  /* 0x000001c004007812 */ /* 0x000fe400078ec0ff */
[----:B------:R-:W-:Y:S01]  /*1230*/  LEA.HI.X R11, R2, c[0x0][0x164], R3, 0x1, P0 ;  /* 0x00005900020b7a11 */ /* 0x000fe200000f0c03 */
[----:B------:R-:W-:Y:S01]  /*1240*/  IMAD R217, R5, c[0x0][0x2b8], R217 ;  /* 0x0000ae0005d97a24 */ /* 0x000fe200078e02d9 */
[----:B------:R-:W-:Y:S01]  /*1250*/  SHF.R.U32.HI R4, RZ, 0x3, R0 ;  /* 0x00000003ff047819 */ /* 0x000fe20000011600 */
[----:B------:R-:W-:Y:S01]  /*1260*/  SHFL.IDX PT, R2, R12, RZ, 0x181f ;  /* 0x00181fff0c027589 */ /* 0x000fe200000e0000 */
[----:B------:R-:W-:-:S02]  /*1270*/  LOP3.LUT R0, R0, 0x38, R226, 0xf8, !PT ;  /* 0x0000003800007812 */ /* 0x000fc400078ef8e2 */
[----:B------:R-:W-:Y:S01]  /*1280*/  ISETP.GE.AND P0, PT, R13, R16, PT ;  /* 0x000000100d00720c */ /* 0x000fe20003f06270 */
[----:B------:R-:W1:Y:S01]  /*1290*/  SHFL.IDX PT, R3, R11, RZ, 0x181f ;  /* 0x00181fff0b037589 */ /* 0x000e6200000e0000 */
[----:B------:R-:W-:Y:S02]  /*12a0*/  LOP3.LUT R4, R0, R4, RZ, 0x3c, !PT ;  /* 0x0000000400047212 */ /* 0x000fe400078e3cff */
[----:B------:R-:W-:Y:S01]  /*12b0*/  LEA.HI R0, R136, R137, RZ, 0x6 ;  /* 0x0000008988007211 */ /* 0x000fe200078f30ff */
[----:B------:R-:W-:Y:S01]  /*12c0*/  SHFL.IDX PT, R5, R11, 0x1, 0x181f ;  /* 0x00381f000b057f89 */ /* 0x000fe200000e0000 */
[----:B------:R-:W-:-:S03]  /*12d0*/  SHF.R.S32.HI R14, RZ, 0x1f, R217 ;  /* 0x0000001fff0e7819 */ /* 0x000fc600000114d9 */
[----:B------:R-:W-:Y:S02]  /*12e0*/  IMAD.SHL.U32 R0, R0, 0x8, RZ ;  /* 0x0000000800007824 */ /* 0x000fe400078e00ff */
[----:B------:R-:W-:-:S03]  /*12f0*/  IMAD R10, R14, c[0x0][0x1e0], RZ ;  /* 0x000078000e0a7a24 */ /* 0x000fc600078e02ff */
[----:B------:R-:W-:Y:S02]  /*1300*/  LOP3.LUT R4, R4, 0xfffffe00, R0, 0xf8, !PT ;  /* 0xfffffe0004047812 */ /* 0x000fe400078ef800 */
[----:B------:R-:W-:-:S03]  /*1310*/  LEA.HI R0, R6, R21, RZ, 0x3 ;  /* 0x0000001506007211 */ /* 0x000fc600078f18ff */
[----:B------:R-:W-:Y:S01]  /*1320*/  IMAD.SHL.U32 R219, R4, 0x2, RZ ;  /* 0x0000000204db7824 */ /* 0x000fe200078e00ff */
[----:B------:R-:W-:Y:S01]  /*1330*/  LOP3.LUT R140, R0, 0xfffffff8, RZ, 0xc0, !PT ;  /* 0xfffffff8008c7812 */ /* 0x000fe200078ec0ff */
[----:B------:R-:W3:Y:S01]  /*1340*/  SHFL.IDX PT, R4, R12, 0x1, 0x181f ;  /* 0x00381f000c047f89 */ /* 0x000ee200000e0000 */
[----:B------:R-:W-:Y:S02]  /*1350*/  IADD3 R0, R13, 0x20, RZ ;  /* 0x000000200d007810 */ /* 0x000fe40007ffe0ff */
[----:B------:R-:W-:Y:S01]  /*1360*/  SHF.R.S32.HI R141, RZ, 0x1f, R140 ;  /* 0x0000001fff8d7819 */ /* 0x000fe2000001148c */
[----:B-1----:R-:W-:Y:S01]  /*1370*/  @!P0 IMAD.WIDE R8, R226, 0x2, R2 ;  /* 0x00000002e2088825 */ /* 0x002fe200078e0202 */
[----:B------:R-:W-:-:S03]  /*1380*/  IADD3 R232, R219, 0x100, RZ ;  /* 0x00000100dbe87810 */ /* 0x000fc60007ffe0ff */
[----:B------:R-:W-:Y:S01]  /*1390*/  @!P0 IMAD.WIDE R6, R140, 0x2, R2 ;  /* 0x000000028c068825 */ /* 0x000fe200078e0202 */
[----:B------:R1:W-:Y:S03]  /*13a0*/  @!P0 LDGSTS.E.BYPASS.LTC128B.128 [R219+0x100], [R8.64], !P6 ;  /* 0x0010000008db8fae */ /* 0x0003e6000f101d46 */
[----:B------:R-:W-:Y:S01]  /*13b0*/  IMAD.WIDE.U32 R2, R217, c[0x0][0x1e0], RZ ;  /* 0x00007800d9027a25 */ /* 0x000fe200078e00ff */
[----:B------:R4:W-:Y:S01]  /*13c0*/  @!P0 LDGSTS.E.BYPASS.LTC128B.128 [R219+0x4100], [R6.64], !P2 ;  /* 0x0410000006db8fae */ /* 0x0009e2000d101d46 */
[-C--:B------:R-:W-:Y:S02]  /*13d0*/  ISETP.GE.AND P0, PT, R0, R16.reuse, PT ;  /* 0x000000100000720c */ /* 0x080fe40003f06270 */
[----:B------:R-:W-:Y:S01]  /*13e0*/  IADD3 R0, R13, 0x40, RZ ;  /* 0x000000400d007810 */ /* 0x000fe20007ffe0ff */
[----:B------:R-:W-:Y:S03]  /*13f0*/  STL [R1+0x28], R141 ;  /* 0x0000288d01007387 */ /* 0x000fe60000100800 */
[----:B------:R-:W-:Y:S01]  /*1400*/  ISETP.GE.AND P1, PT, R0, R16, PT ;  /* 0x000000100000720c */ /* 0x000fe20003f26270 */
[----:B------:R-:W-:-:S04]  /*1410*/  IMAD R0, R31, c[0x0][0x1e8], RZ ;  /* 0x00007a001f007a24 */ /* 0x000fc800078e02ff */
[----:B------:R-:W-:-:S04]  /*1420*/  IMAD R0, R34, c[0x0][0x1ec], R0 ;  /* 0x00007b0022007a24 */ /* 0x000fc800078e0200 */
[----:B------:R-:W-:Y:S02]  /*1430*/  IMAD.IADD R142, R145, 0x1, R0 ;  /* 0x00000001918e7824 */ /* 0x000fe400078e0200 */
[----:B-1----:R-:W-:Y:S02]  /*1440*/  IMAD R8, R217, c[0x0][0x1e4], R10 ;  /* 0x00007900d9087a24 */ /* 0x002fe400078e020a */
[----:B------:R-:W-:Y:S02]  /*1450*/  IMAD R10, R218, -0x60, R18 ;  /* 0xffffffa0da0a7824 */ /* 0x000fe400078e0212 */
[----:B------:R-:W-:Y:S01]  /*1460*/  IMAD.IADD R3, R3, 0x1, R8 ;  /* 0x0000000103037824 */ /* 0x000fe200078e0208 */
[----:B----4-:R-:W-:Y:S01]  /*1470*/  SHFL.IDX PT, R6, R12, 0x2, 0x181f ;  /* 0x00581f000c067f89 */ /* 0x010fe200000e0000 */
[----:B---3--:R-:W-:-:S03]  /*1480*/  @!P0 IMAD.WIDE R8, R226, 0x2, R4 ;  /* 0x00000002e2088825 */ /* 0x008fc600078e0204 */
[----:B------:R-:W1:Y:S01]  /*1490*/  SHFL.IDX PT, R7, R11, 0x2, 0x181f ;  /* 0x00581f000b077f89 */ /* 0x000e6200000e0000 */
[----:B------:R-:W-:-:S03]  /*14a0*/  @!P0 IMAD.WIDE R4, R140, 0x2, R4 ;  /* 0x000000028c048825 */ /* 0x000fc600078e0204 */
[----:B------:R3:W-:Y:S01]  /*14b0*/  @!P0 LDGSTS.E.BYPASS.LTC128B.128 [R219+0x1100], [R8.64], !P6 ;  /* 0x0110000008db8fae */ /* 0x0007e2000f101d46 */
[----:B------:R-:W-:-:S03]  /*14c0*/  IMAD.IADD R133, R252, 0x1, R10 ;  /* 0x00000001fc857824 */ /* 0x000fc600078e020a */
[----:B------:R4:W-:Y:S01]  /*14d0*/  @!P0 LDGSTS.E.BYPASS.LTC128B.128 [R219+0x5100], [R4.64], !P2 ;  /* 0x0510000004db8fae */ /* 0x0009e2000d101d46 */
[----:B------:R-:W-:Y:S01]  /*14e0*/  IMAD.IADD R30, R133, 0x1, -R19 ;  /* 0x00000001851e7824 */ /* 0x000fe200078e0a13 */
[----:B--2---:R-:W-:Y:S01]  /*14f0*/  SHF.R.S32.HI R15, RZ, 0x1f, R216 ;  /* 0x0000001fff0f7819 */ /* 0x004fe200000114d8 */
[----:B----4-:R-:W-:Y:S02]  /*1500*/  IMAD.WIDE.U32 R4, R216, c[0x0][0x1f0], R2 ;  /* 0x00007c00d8047a25 */ /* 0x010fe400078e0002 */
[----:B------:R-:W-:Y:S02]  /*1510*/  SHFL.IDX PT, R2, R12, 0x3, 0x181f ;  /* 0x00781f000c027f89 */ /* 0x000fe400000e0000 */
[----:B---3--:R-:W-:Y:S01]  /*1520*/  IMAD R8, R15, c[0x0][0x1f0], RZ ;  /* 0x00007c000f087a24 */ /* 0x008fe200078e02ff */
[----:B------:R-:W-:Y:S01]  /*1530*/  IADD3 R0, P0, R144, R4, RZ ;  /* 0x0000000490007210 */ /* 0x000fe20007f1e0ff */
[----:B------:R2:W3:Y:S02]  /*1540*/  SHFL.IDX PT, R3, R11, 0x3, 0x181f ;  /* 0x00781f000b037f89 */ /* 0x0004e400000e0000 */
[----:B------:R-:W-:-:S05]  /*1550*/  IMAD R8, R216, c[0x0][0x1f4], R8 ;  /* 0x00007d00d8087a24 */ /* 0x000fca00078e0208 */
[----:B------:R-:W-:Y:S02]  /*1560*/  IADD3.X R4, R142, R5, R8, P0, !PT ;  /* 0x000000058e047210 */ /* 0x000fe400007fe408 */
[----:B------:R-:W-:Y:S02]  /*1570*/  IADD3 R5, R13, 0x60, RZ ;  /* 0x000000600d057810 */ /* 0x000fe40007ffe0ff */
[----:B--2---:R-:W-:-:S04]  /*1580*/  LEA R11, P0, R0, c[0x0][0x1c8], 0x1 ;  /* 0x00007200000b7a11 */ /* 0x004fc800078008ff */
[----:B------:R-:W-:Y:S01]  /*1590*/  LEA.HI.X R12, R0, c[0x0][0x1cc], R4, 0x1, P0 ;  /* 0x00007300000c7a11 */ /* 0x000fe200000f0c04 */
[----:B------:R-:W-:Y:S01]  /*15a0*/  IMAD R0, R14, c[0x0][0x208], RZ ;  /* 0x000082000e007a24 */ /* 0x000fe200078e02ff */
[----:B------:R-:W-:Y:S01]  /*15b0*/  ISETP.GE.AND P0, PT, R5, R16, PT ;  /* 0x000000100500720c */ /* 0x000fe20003f06270 */
[----:B-1----:R-:W-:-:S04]  /*15c0*/  @!P1 IMAD.WIDE R4, R226, 0x2, R6 ;  /* 0x00000002e2049825 */ /* 0x002fc800078e0206 */
[----:B------:R-:W-:Y:S01]  /*15d0*/  @!P1 IMAD.WIDE R6, R140, 0x2, R6 ;  /* 0x000000028c069825 */ /* 0x000fe200078e0206 */
[----:B------:R1:W-:Y:S03]  /*15e0*/  @!P1 LDGSTS.E.BYPASS.LTC128B.128 [R219+0x2100], [R4.64], !P6 ;  /* 0x0210000004db9fae */ /* 0x0003e6000f101d46 */
[----:B------:R-:W-:Y:S01]  /*15f0*/  IMAD R0, R217, c[0x0][0x20c], R0 ;  /* 0x00008300d9007a24 */ /* 0x000fe200078e0200 */
[----:B------:R2:W-:Y:S01]  /*1600*/  @!P1 LDGSTS.E.BYPASS.LTC128B.128 [R219+0x6100], [R6.64], !P2 ;  /* 0x0610000006db9fae */ /* 0x0005e2000d101d46 */
[----:B------:R-:W-:Y:S02]  /*1610*/  ISETP.GE.AND P1, PT, R30, 0x21, PT ;  /* 0x000000211e00780c */ /* 0x000fe40003f26270 */
[----:B---3--:R-:W-:-:S05]  /*1620*/  @!P0 IMAD.WIDE R8, R226, 0x2, R2 ;  /* 0x00000002e2088825 */ /* 0x008fca00078e0202 */
[----:B------:R3:W-:Y:S01]  /*1630*/  @!P0 LDGSTS.E.BYPASS.LTC128B.128 [R219+0x3100], [R8.64], !P6 ;  /* 0x0310000008db8fae */ /* 0x0007e2000f101d46 */
[----:B------:R-:W-:-:S04]  /*1640*/  ISETP.GE.AND P6, PT, R21, c[0x0][0x1d4], PT ;  /* 0x0000750015007a0c */ /* 0x000fc80003fc6270 */
[----:B------:R-:W-:Y:S01]  /*1650*/  SEL R139, RZ, 0x10, P6 ;  /* 0x00000010ff8b7807 */ /* 0x000fe20003000000 */
[----:B-1----:R-:W-:Y:S04]  /*1660*/  SHFL.IDX PT, R4, R11, RZ, 0x181f ;  /* 0x00181fff0b047589 */ /* 0x002fe800000e0000 */
[----:B------:R-:W1:Y:S01]  /*1670*/  SHFL.IDX PT, R5, R12, RZ, 0x181f ;  /* 0x00181fff0c057589 */ /* 0x000e6200000e0000 */
[----:B--2---:R-:W-:-:S04]  /*1680*/  @!P0 IMAD.WIDE R6, R140, 0x2, R2 ;  /* 0x000000028c068825 */ /* 0x004fc800078e0202 */
[----:B------:R-:W-:Y:S01]  /*1690*/  IMAD.WIDE.U32 R2, R217, c[0x0][0x208], RZ ;  /* 0x00008200d9027a25 */ /* 0x000fe200078e00ff */
[----:B------:R2:W-:Y:S01]  /*16a0*/  @!P0 LDGSTS.E.BYPASS.LTC128B.128 [R219+0x7100], [R6.64], !P2 ;  /* 0x0710000006db8fae */ /* 0x0005e2000d101d46 */
[----:B------:R-:W-:Y:S02]  /*16b0*/  ISETP.GE.AND P0, PT, R30, 0x1, PT ;  /* 0x000000011e00780c */ /* 0x000fe40003f06270 */
[----:B------:R-:W-:Y:S01]  /*16c0*/  ISETP.GE.AND P2, PT, R226, c[0x0][0x1d4], PT ;  /* 0x00007500e2007a0c */ /* 0x000fe20003f46270 */
[----:B---3--:R3:W-:Y:S01]  /*16d0*/  SHFL.IDX PT, R8, R11, 0x1, 0x181f ;  /* 0x00381f000b087f89 */ /* 0x0087e200000e0000 */
[----:B------:R-:W-:Y:S02]  /*16e0*/  IMAD.IADD R3, R3, 0x1, R0 ;  /* 0x0000000103037824 */ /* 0x000fe400078e0200 */
[----:B------:R-:W-:Y:S01]  /*16f0*/  IMAD R0, R15, c[0x0][0x218], RZ ;  /* 0x000086000f007a24 */ /* 0x000fe200078e02ff */
[----:B------:R-:W4:Y:S01]  /*1700*/  SHFL.IDX PT, R9, R12, 0x1, 0x181f ;  /* 0x00381f000c097f89 */ /* 0x000f2200000e0000 */
[----:B------:R-:W-:-:S03]  /*1710*/  IMAD.WIDE.U32 R2, R216, c[0x0][0x218], R2 ;  /* 0x00008600d8027a25 */ /* 0x000fc600078e0002 */
[----:B------:R-:W0:Y:S01]  /*1720*/  LDGDEPBAR ;  /* 0x00000000000079af */ /* 0x000e220000000000 */
[----:B------:R-:W-:Y:S02]  /*1730*/  IMAD R0, R216, c[0x0][0x21c], R0 ;  /* 0x00008700d8007a24 */ /* 0x000fe400078e0200 */
[----:B--2---:R-:W-:-:S04]  /*1740*/  IMAD R6, R31, c[0x0][0x210], RZ ;  /* 0x000084001f067a24 */ /* 0x004fc800078e02ff */
[----:B---3--:R-:W-:Y:S02]  /*1750*/  IMAD R11, R34, c[0x0][0x214], R6 ;  /* 0x00008500220b7a24 */ /* 0x008fe400078e0206 */
[----:B-1----:R-:W-:-:S04]  /*1760*/  @P0 IMAD.WIDE R6, R226, 0x2, R4 ;  /* 0x00000002e2060825 */ /* 0x002fc800078e0204 */
[----:B------:R-:W-:Y:S01]  /*1770*/  @P0 IMAD.WIDE R4, R140, 0x2, R4 ;  /* 0x000000028c040825 */ /* 0x000fe200078e0204 */
[----:B------:R4:W-:Y:S03]  /*1780*/  @P0 LDGSTS.E.BYPASS.LTC128B.128 [R219+0x8100], [R6.64], !P2 ;  /* 0x0810000006db0fae */ /* 0x0009e6000d101d46 */
[----:B------:R-:W-:Y:S01]  /*1790*/  IMAD.IADD R22, R25, 0x1, R11 ;  /* 0x0000000119167824 */ /* 0x000fe200078e020b */
[----:B------:R1:W-:Y:S01]  /*17a0*/  @P0 LDGSTS.E.BYPASS.LTC128B.128 [R219+0xb100], [R4.64], !P6 ;  /* 0x0b10000004db0fae */ /* 0x0003e2000f101d46 */
[----:B----4-:R-:W-:Y:S01]  /*17b0*/  @P1 IMAD.WIDE R6, R226, 0x2, R8 ;  /* 0x00000002e2061825 */ /* 0x010fe200078e0208 */
[----:B-1----:R-:W-:-:S04]  /*17c0*/  IADD3 R4, P0, R24, R2, RZ ;  /* 0x0000000218047210 */ /* 0x002fc80007f1e0ff */
[----:B------:R1:W-:Y:S01]  /*17d0*/  @P1 LDGSTS.E.BYPASS.LTC128B.128 [R219+0x9100], [R6.64], !P2 ;  /* 0x0910000006db1fae */ /* 0x0003e2000d101d46 */
[----:B------:R-:W-:Y:S01]  /*17e0*/  IADD3.X R0, R22, R3, R0, P0, !PT ;  /* 0x0000000316007210 */ /* 0x000fe200007fe400 */
[----:B------:R-:W-:Y:S01]  /*17f0*/  IMAD R3, R217, c[0x0][0x1e0], RZ ;  /* 0x00007800d9037a24 */ /* 0x000fe200078e02ff */
[----:B------:R-:W-:Y:S01]  /*1800*/  LEA R2, P0, R4, c[0x0][0x1f8], 0x1 ;  /* 0x00007e0004027a11 */ /* 0x000fe200078008ff */
[----:B------:R-:W-:-:S03]  /*1810*/  IMAD.WIDE R22, R226, 0x2, RZ ;  /* 0x00000002e2167825 */ /* 0x000fc600078e02ff */
[----:B------:R-:W-:Y:S01]  /*1820*/  LEA.HI.X R0, R4, c[0x0][0x1fc], R0, 0x1, P0 ;  /* 0x00007f0004007a11 */ /* 0x000fe200000f0c00 */
[----:B------:R-:W-:Y:S01]  /*1830*/  IMAD R3, R216, c[0x0][0x1f0], R3 ;  /* 0x00007c00d8037a24 */ /* 0x000fe200078e0203 */
[----:B------:R-:W2:Y:S01]  /*1840*/  SHFL.IDX PT, R18, R2, RZ, 0x181f ;  /* 0x00181fff02127589 */ /* 0x000ea200000e0000 */
[----:B------:R-:W-:-:S03]  /*1850*/  @P1 IMAD.WIDE R4, R140, 0x2, R8 ;  /* 0x000000028c041825 */ /* 0x000fc600078e0208 */
[----:B------:R-:W-:Y:S01]  /*1860*/  SHFL.IDX PT, R15, R2, 0x1, 0x181f ;  /* 0x00381f00020f7f89 */ /* 0x000fe200000e0000 */
[----:B------:R-:W-:-:S03]  /*1870*/  IMAD R3, R34, c[0x0][0x1e8], R3 ;  /* 0x00007a0022037a24 */ /* 0x000fc600078e0203 */
[----:B------:R3:W-:Y:S01]  /*1880*/  @P1 LDGSTS.E.BYPASS.LTC128B.128 [R219+0xc100], [R4.64], !P6 ;  /* 0x0c10000004db1fae */ /* 0x0007e2000f101d46 */
[----:B------:R-:W-:Y:S02]  /*1890*/  ISETP.GT.AND P1, PT, R30, 0x40, PT ;  /* 0x000000401e00780c */ /* 0x000fe40003f24270 */
[----:B------:R-:W-:Y:S01]  /*18a0*/  LEA R3, R3, c[0x0][0x1c8], 0x1 ;  /* 0x0000720003037a11 */ /* 0x000fe200078e08ff */
[----:B------:R-:W-:Y:S01]  /*18b0*/  SHFL.IDX PT, R14, R2, 0x2, 0x181f ;  /* 0x00581f00020e7f89 */ /* 0x000fe200000e0000 */
[----:B-1----:R-:W-:-:S03]  /*18c0*/  LEA.HI R7, R136, R137, RZ, 0x4 ;  /* 0x0000008988077211 */ /* 0x002fc600078f20ff */
[----:B------:R-:W1:Y:S01]  /*18d0*/  SHFL.IDX PT, R17, R0, RZ, 0x181f ;  /* 0x00181fff00117589 */ /* 0x000e6200000e0000 */
[----:B------:R-:W-:-:S03]  /*18e0*/  IMAD.SHL.U32 R6, R19, 0x8, RZ ;  /* 0x0000000813067824 */ /* 0x000fc600078e00ff */
[----:B------:R-:W4:Y:S01]  /*18f0*/  SHFL.IDX PT, R16, R0, 0x1, 0x181f ;  /* 0x00381f0000107f89 */ /* 0x000f2200000e0000 */
[----:B--2---:R-:W-:-:S03]  /*1900*/  IADD3 R32, P0, R18, R22, RZ ;  /* 0x0000001612207210 */ /* 0x004fc60007f1e0ff */
[----:B------:R2:W5:Y:S04]  /*1910*/  SHFL.IDX PT, R13, R0, 0x2, 0x181f ;  /* 0x00581f00000d7f89 */ /* 0x00056800000e0000 */
[----:B------:R-:W-:Y:S04]  /*1920*/  SHFL.IDX PT, R2, R3, 0x2, 0x181f ;  /* 0x00581f0003027f89 */ /* 0x000fe800000e0000 */
[----:B------:R5:W5:Y:S01]  /*1930*/  SHFL.IDX PT, R3, R12, 0x2, 0x181f ;  /* 0x00581f000c037f89 */ /* 0x000b6200000e0000 */
[----:B---3--:R-:W-:Y:S02]  /*1940*/  LOP3.LUT R4, R7, 0xfffffff0, RZ, 0xc0, !PT ;  /* 0xfffffff007047812 */ /* 0x008fe400078ec0ff */
[----:B------:R-:W-:Y:S01]  /*1950*/  SHF.R.S32.HI R5, RZ, 0x4, R7 ;  /* 0x00000004ff057819 */ /* 0x000fe20000011407 */
[----:B-1----:R-:W-:Y:S01]  /*1960*/  IMAD.X R33, R17, 0x1, R23, P0 ;  /* 0x0000000111217824 */ /* 0x002fe200000e0617 */
[----:B------:R-:W-:-:S05]  /*1970*/  IADD3 R28, P0, R22, R15, RZ ;  /* 0x0000000f161c7210 */ /* 0x000fca0007f1e0ff */
[----:B----4-:R-:W-:Y:S01]  /*1980*/  IMAD.X R29, R23, 0x1, R16, P0 ;  /* 0x00000001171d7824 */ /* 0x010fe200000e0610 */
[----:B------:R-:W-:Y:S01]  /*1990*/  IADD3 R48, P0, R22, R14, RZ ;  /* 0x0000000e16307210 */ /* 0x000fe20007f1e0ff */
[----:B--2---:R-:W-:Y:S01]  /*19a0*/  IMAD.IADD R0, R137, 0x1, -R4 ;  /* 0x0000000189007824 */ /* 0x004fe200078e0a04 */
[----:B------:R-:W-:Y:S01]  /*19b0*/  LEA.HI R4, R7, R5, RZ, 0x1 ;  /* 0x0000000507047211 */ /* 0x000fe200078f08ff */
[----:B------:R-:W-:Y:S02]  /*19c0*/  IMAD.SHL.U32 R7, R20, 0x40, RZ ;  /* 0x0000004014077824 */ /* 0x000fe400078e00ff */
[----:B-----5:R-:W-:Y:S01]  /*19d0*/  IMAD.X R49, R23, 0x1, R13, P0 ;  /* 0x0000000117317824 */ /* 0x020fe200000e060d */
[----:B------:R-:W-:Y:S02]  /*19e0*/  LOP3.LUT R9, R4, 0xfffffffe, RZ, 0xc0, !PT ;  /* 0xfffffffe04097812 */ /* 0x000fe400078ec0ff */
[----:B------:R-:W-:Y:S02]  /*19f0*/  SHF.R.S32.HI R12, RZ, 0x1f, R0 ;  /* 0x0000001fff0c7819 */ /* 0x000fe40000011400 */
[----:B------:R-:W-:-:S02]  /*1a00*/  LOP3.LUT R4, R7, 0x1c0, RZ, 0xc0, !PT ;  /* 0x000001c007047812 */ /* 0x000fc400078ec0ff */
[----:B------:R-:W-:Y:S02]  /*1a10*/  LEA.HI R12, R12, R0, RZ, 0x3 ;  /* 0x000000000c0c7211 */ /* 0x000fe400078f18ff */
[----:B------:R-:W-:Y:S02]  /*1a20*/  LOP3.LUT R8, R4, 0x8, R6, 0xf8, !PT ;  /* 0x0000000804087812 */ /* 0x000fe400078ef806 */
[----:B------:R-:W-:Y:S02]  /*1a30*/  LOP3.LUT R7, R12, 0xfffffff8, RZ, 0xc0, !PT ;  /* 0xfffffff80c077812 */ /* 0x000fe400078ec0ff */
[----:B------:R-:W-:Y:S01]  /*1a40*/  SHF.R.U32.HI R6, RZ, 0x3, R4 ;  /* 0x00000003ff067819 */ /* 0x000fe20000011604 */
[----:B------:R-:W-:Y:S02]  /*1a50*/  IMAD.IADD R4, R5, 0x1, -R9 ;  /* 0x0000000105047824 */ /* 0x000fe400078e0a09 */
[----:B------:R-:W-:Y:S01]  /*1a60*/  IMAD.IADD R11, R0, 0x1, -R7 ;  /* 0x00000001000b7824 */ /* 0x000fe200078e0a07 */
[----:B------:R-:W-:Y:S01]  /*1a70*/  LOP3.LUT R0, R8, R6, RZ, 0x3c, !PT ;  /* 0x0000000608007212 */ /* 0x000fe200078e3cff */
[----:B------:R-:W-:-:S04]  /*1a80*/  @P1 IMAD.WIDE R8, R226, 0x2, R2 ;  /* 0x00000002e2081825 */ /* 0x000fc800078e0202 */
[C---:B------:R-:W-:Y:S01]  /*1a90*/  IMAD R0, R4.reuse, 0x200, R0 ;  /* 0x0000020004007824 */ /* 0x040fe200078e0200 */
[----:B------:R1:W-:Y:S01]  /*1aa0*/  @P1 LDGSTS.E.BYPASS.LTC128B.128 [R219+0xa100], [R8.64], !P2 ;  /* 0x0a10000008db1fae */ /* 0x0003e2000d101d46 */
[----:B------:R-:W-:Y:S02]  /*1ab0*/  IMAD.SHL.U32 R7, R4, 0x8, RZ ;  /* 0x0000000804077824 */ /* 0x000fe400078e00ff */
[----:B------:R-:W-:-:S04]  /*1ac0*/  @P1 IMAD.WIDE R4, R140, 0x2, R2 ;  /* 0x000000028c041825 */ /* 0x000fc800078e0202 */
[----:B------:R-:W-:Y:S01]  /*1ad0*/  IMAD.SHL.U32 R6, R11, 0x40, RZ ;  /* 0x000000400b067824 */ /* 0x000fe200078e00ff */
[----:B------:R2:W-:Y:S01]  /*1ae0*/  @P1 LDGSTS.E.BYPASS.LTC128B.128 [R219+0xd100], [R4.64], !P6 ;  /* 0x0d10000004db1fae */ /* 0x0005e2000f101d46 */
[----:B------:R-:W-:Y:S01]  /*1af0*/  IMAD.WIDE R2, R140, 0x2, RZ ;  /* 0x000000028c027825 */ /* 0x000fe200078e02ff */
[----:B------:R-:W-:Y:S02]  /*1b00*/  LOP3.LUT P1, RZ, R20, 0x2, RZ, 0xc0, !PT ;  /* 0x0000000214ff7812 */ /* 0x000fe4000782c0ff */
[----:B------:R-:W0:Y:S01]  /*1b10*/  LDGDEPBAR ;  /* 0x00000000000079af */ /* 0x000e220000000000 */
[----:B------:R-:W-:Y:S01]  /*1b20*/  LOP3.LUT R6, R6, 0x1c0, RZ, 0xc0, !PT ;  /* 0x000001c006067812 */ /* 0x000fe200078ec0ff */
[----:B------:R-:W-:Y:S01]  /*1b30*/  IMAD.SHL.U32 R196, R0, 0x2, RZ ;  /* 0x0000000200c47824 */ /* 0x000fe200078e00ff */
[----:B------:R-:W-:Y:S02]  /*1b40*/  IADD3 R22, P0, R18, R2, RZ ;  /* 0x0000000212167210 */ /* 0x000fe40007f1e0ff */
[----:B------:R-:W-:-:S02]  /*1b50*/  LOP3.LUT R7, R6, 0x8, R7, 0xf8, !PT ;  /* 0x0000000806077812 */ /* 0x000fc400078ef807 */
[----:B------:R-:W-:Y:S01]  /*1b60*/  SHF.R.U32.HI R6, RZ, 0x3, R6 ;  /* 0x00000003ff067819 */ /* 0x000fe20000011606 */
[----:B------:R-:W-:Y:S01]  /*1b70*/  IMAD.X R23, R17, 0x1, R3, P0 ;  /* 0x0000000111177824 */ /* 0x000fe200000e0603 */
[----:B------:R-:W-:Y:S02]  /*1b80*/  IADD3 R18, P0, R2, R15, RZ ;  /* 0x0000000f02127210 */ /* 0x000fe40007f1e0ff */
[----:B------:R-:W-:Y:S02]  /*1b90*/  LOP3.LUT R6, R7, R6, RZ, 0x3c, !PT ;  /* 0x0000000607067212 */ /* 0x000fe400078e3cff */
[----:B------:R-:W-:Y:S01]  /*1ba0*/  IADD3 R0, R196, 0x8100, RZ ;  /* 0x00008100c4007810 */ /* 0x000fe20007ffe0ff */
[----:B------:R-:W-:Y:S01]  /*1bb0*/  IMAD.X R19, R3, 0x1, R16, P0 ;  /* 0x0000000103137824 */ /* 0x000fe200000e0610 */
[----:B-1----:R-:W-:Y:S01]  /*1bc0*/  IADD3 R8, P0, R2, R14, RZ ;  /* 0x0000000e02087210 */ /* 0x002fe20007f1e0ff */
[----:B------:R-:W-:Y:S01]  /*1bd0*/  IMAD.MOV.U32 R2, RZ, RZ, 0x20 ;  /* 0x00000020ff027424 */ /* 0x000fe200078e00ff */
[----:B------:R-:W-:-:S02]  /*1be0*/  IADD3 R203, R196, 0x8120, RZ ;  /* 0x00008120c4cb7810 */ /* 0x000fc40007ffe0ff */
[----:B------:R-:W-:Y:S01]  /*1bf0*/  @P1 IADD3 R203, R0, -0x20, RZ ;  /* 0xffffffe000cb1810 */ /* 0x000fe20007ffe0ff */
[----:B------:R-:W-:Y:S01]  /*1c00*/  IMAD.X R9, R3, 0x1, R13, P0 ;  /* 0x0000000103097824 */ /* 0x000fe200000e060d */
[----:B------:R-:W-:Y:S01]  /*1c10*/  R2P PR, R11, 0x6 ;  /* 0x000000060b007804 */ /* 0x000fe20000000000 */
[----:B--2---:R-:W-:Y:S01]  /*1c20*/  IMAD.SHL.U32 R4, R12, 0x40, RZ ;  /* 0x000000400c047824 */ /* 0x004fe200078e00ff */
[----:B------:R-:W-:-:S04]  /*1c30*/  DEPBAR.LE SB0, 0x1 ;  /* 0x000080400000791a */ /* 0x000fc80000000000 */
[----:B------:R-:W-:Y:S01]  /*1c40*/  LOP3.LUT R4, R6, 0xfffffe00, R4, 0xf8, !PT ;  /* 0xfffffe0006047812 */ /* 0x000fe200078ef804 */
[----:B------:R-:W-:Y:S01]  /*1c50*/  IMAD.MOV.U32 R5, RZ, RZ, 0x10 ;  /* 0x00000010ff057424 */ /* 0x000fe200078e00ff */
[----:B------:R-:W-:Y:S02]  /*1c60*/  SEL R0, R2, 0xffffffe0, !P2 ;  /* 0xffffffe002007807 */ /* 0x000fe40005000000 */
[----:B------:R-:W-:Y:S01]  /*1c70*/  ISETP.GE.AND P0, PT, R226, c[0x0][0x1d4], PT ;  /* 0x00007500e2007a0c */ /* 0x000fe20003f06270 */
[----:B------:R-:W-:Y:S01]  /*1c80*/  IMAD R176, R134, 0x400, R4 ;  /* 0x0000040086b07824 */ /* 0x000fe200078e0204 */
[----:B------:R-:W-:Y:S02]  /*1c90*/  SEL R5, R5, 0xfffffff0, !P1 ;  /* 0xfffffff005057807 */ /* 0x000fe40004800000 */
[----:B------:R-:W-:Y:S02]  /*1ca0*/  ISETP.LT.OR P1, PT, R30, 0x1, P0 ;  /* 0x000000011e00780c */ /* 0x000fe40000721670 */
[C---:B------:R-:W-:Y:S01]  /*1cb0*/  LEA R184, R176.reuse, 0x100, 0x1 ;  /* 0x00000100b0b87811 */ /* 0x040fe200078e08ff */
[----:B------:R-:W-:Y:S01]  /*1cc0*/  IMAD.SHL.U32 R176, R176, 0x2, RZ ;  /* 0x00000002b0b07824 */ /* 0x000fe200078e00ff */
[----:B------:R-:W-:Y:S01]  /*1cd0*/  BAR.SYNC.DEFER_BLOCKING 0x0 ;  /* 0x0000000000007b1d */ /* 0x000fe20000010000 */
[----:B------:R-:W-:-:S02]  /*1ce0*/  ISETP.GE.AND P2, PT, R21, c[0x0][0x1d4], PT ;  /* 0x0000750015007a0c */ /* 0x000fc40003f46270 */
[--C-:B------:R-:W-:Y:S01]  /*1cf0*/  IMAD R180, R5, 0x2, R184.reuse ;  /* 0x0000000205b47824 */ /* 0x100fe200078e02b8 */
[----:B------:R-:W-:Y:S01]  /*1d00*/  IADD3 R3, R219, 0x1100, RZ ;  /* 0x00001100db037810 */ /* 0x000fe20007ffe0ff */
[C---:B------:R-:W-:Y:S01]  /*1d10*/  IMAD R184, R0.reuse, 0x2, R184 ;  /* 0x0000000200b87824 */ /* 0x040fe200078e02b8 */
[C---:B------:R-:W-:Y:S01]  /*1d20*/  IADD3 R214, R203.reuse, 0x800, RZ ;  /* 0x00000800cbd67810 */ /* 0x040fe20007ffe0ff */
[----:B------:R-:W-:Y:S01]  /*1d30*/  IMAD R192, R0, 0x2, R180 ;  /* 0x0000000200c07824 */ /* 0x000fe200078e02b4 */
[C---:B------:R-:W-:Y:S02]  /*1d40*/  IADD3 R213, R203.reuse, 0x1000, RZ ;  /* 0x00001000cbd57810 */ /* 0x040fe40007ffe0ff */
[C---:B------:R-:W-:Y:S02]  /*1d50*/  IADD3 R212, R203.reuse, 0x1800, RZ ;  /* 0x00001800cbd47810 */ /* 0x040fe40007ffe0ff */
[C---:B------:R-:W-:Y:S02]  /*1d60*/  IADD3 R211, R203.reuse, 0x2000, RZ ;  /* 0x00002000cbd37810 */ /* 0x040fe40007ffe0ff */
[----:B------:R-:W-:-:S02]  /*1d70*/  IADD3 R210, R203, 0x2800, RZ ;  /* 0x00002800cbd27810 */ /* 0x000fc40007ffe0ff */
[C---:B------:R-:W-:Y:S02]  /*1d80*/  IADD3 R209, R203.reuse, 0x3000, RZ ;  /* 0x00003000cbd17810 */ /* 0x040fe40007ffe0ff */
[C---:B------:R-:W-:Y:S02]  /*1d90*/  IADD3 R208, R203.reuse, 0x3800, RZ ;  /* 0x00003800cbd07810 */ /* 0x040fe40007ffe0ff */
[C---:B------:R-:W-:Y:S02]  /*1da0*/  IADD3 R207, R203.reuse, 0x4000, RZ ;  /* 0x00004000cbcf7810 */ /* 0x040fe40007ffe0ff */
[C---:B------:R-:W-:Y:S01]  /*1db0*/  IADD3 R206, R203.reuse, 0x4800, RZ ;  /* 0x00004800cbce7810 */ /* 0x040fe20007ffe0ff */
[----:B------:R-:W-:Y:S01]  /*1dc0*/  LDSM.16.M88.4 R124, [R176+0x100] ;  /* 0x00010000b07c783b */ /* 0x000fe20000000200 */
[C---:B------:R-:W-:Y:S02]  /*1dd0*/  IADD3 R205, R203.reuse, 0x5000, RZ ;  /* 0x00005000cbcd7810 */ /* 0x040fe40007ffe0ff */
[----:B------:R-:W-:Y:S01]  /*1de0*/  IADD3 R204, R203, 0x5800, RZ ;  /* 0x00005800cbcc7810 */ /* 0x000fe20007ffe0ff */
[----:B------:R-:W-:Y:S04]  /*1df0*/  LDSM.16.M88.4 R128, [R180] ;  /* 0x00000000b480783b */ /* 0x000fe80000000200 */
[----:B------:R-:W-:Y:S04]  /*1e00*/  LDSM.16.M88.4 R152, [R184] ;  /* 0x00000000b898783b */ /* 0x000fe80000000200 */
[----:B------:R-:W-:Y:S04]  /*1e10*/  LDSM.16.M88.4 R172, [R192] ;  /* 0x00000000c0ac783b */ /* 0x000fe80000000200 */
[----:B------:R-:W-:Y:S04]  /*1e20*/  LDSM.16.M88.4 R176, [R176+0x4100] ;  /* 0x00410000b0b0783b */ /* 0x000fe80000000200 */
[----:B------:R-:W-:Y:S04]  /*1e30*/  LDSM.16.M88.4 R180, [R180+0x4000] ;  /* 0x00400000b4b4783b */ /* 0x000fe80000000200 */
[----:B------:R-:W-:Y:S04]  /*1e40*/  LDSM.16.M88.4 R184, [R184+0x4000] ;  /* 0x00400000b8b8783b */ /* 0x000fe80000000200 */
[----:B------:R-:W-:Y:S04]  /*1e50*/  LDSM.16.M88.4 R192, [R192+0x4000] ;  /* 0x00400000c0c0783b */ /* 0x000fe80000000200 */
[----:B------:R-:W-:Y:S06]  /*1e60*/  BAR.SYNC.DEFER_BLOCKING 0x0 ;  /* 0x0000000000007b1d */ /* 0x000fec0000010000 */
[----:B------:R-:W-:-:S04]  /*1e70*/  DEPBAR.LE SB0, 0x0 ;  /* 0x000080000000791a */ /* 0x000fc80000000000 */
[----:B------:R-:W-:Y:S06]  /*1e80*/  BAR.SYNC.DEFER_BLOCKING 0x0 ;  /* 0x0000000000007b1d */ /* 0x000fec0000010000 */
[----:B------:R-:W1:Y:S04]  /*1e90*/  LDSM.16.M88.4 R24, [R196+0x8100] ;  /* 0x00810000c418783b */ /* 0x000e680000000200 */
[----:B------:R-:W2:Y:S04]  /*1ea0*/  LDSM.16.M88.4 R12, [R196+0x8900] ;  /* 0x00890000c40c783b */ /* 0x000ea80000000200 */
[----:B------:R-:W-:Y:S04]  /*1eb0*/  LDSM.16.M88.4 R44, [R196+0x9100] ;  /* 0x00910000c42c783b */ /* 0x000fe80000000200 */
[----:B------:R-:W-:Y:S04]  /*1ec0*/  LDSM.16.M88.4 R52, [R196+0x9900] ;  /* 0x00990000c434783b */ /* 0x000fe80000000200 */
[----:B------:R-:W-:Y:S04]  /*1ed0*/  LDSM.16.M88.4 R68, [R196+0xa100] ;  /* 0x00a10000c444783b */ /* 0x000fe80000000200 */
[----:B------:R-:W-:Y:S04]  /*1ee0*/  LDSM.16.M88.4 R80, [R196+0xa900] ;  /* 0x00a90000c450783b */ /* 0x000fe80000000200 */
[----:B------:R-:W3:Y:S04]  /*1ef0*/  LDSM.16.M88.4 R64, [R203] ;  /* 0x00000000cb40783b */ /* 0x000ee80000000200 */
[----:B------:R-:W4:Y:S04]  /*1f00*/  LDSM.16.M88.4 R60, [R203+0x800] ;  /* 0x00080000cb3c783b */ /* 0x000f280000000200 */
[----:B------:R-:W-:Y:S04]  /*1f10*/  LDSM.16.M88.4 R56, [R203+0x1000] ;  /* 0x00100000cb38783b */ /* 0x000fe80000000200 */
[----:B------:R-:W5:Y:S04]  /*1f20*/  LDSM.16.M88.4 R72, [R203+0x1800] ;  /* 0x00180000cb48783b */ /* 0x000f680000000200 */
[----:B------:R-:W4:Y:S01]  /*1f30*/  LDSM.16.M88.4 R108, [R203+0x2000] ;  /* 0x00200000cb6c783b */ /* 0x000f220000000200 */
[C---:B-1----:R-:W-:Y:S03]  /*1f40*/  HMMA.16816.F32 R40, R124.reuse, R24, RZ ;  /* 0x000000187c28723c */ /* 0x042fe600000018ff */
[----:B------:R-:W-:Y:S04]  /*1f50*/  LDSM.16.M88.4 R112, [R203+0x2800] ;  /* 0x00280000cb70783b */ /* 0x000fe80000000200 */
[----:B------:R-:W-:Y:S01]  /*1f60*/  @!PT LDS RZ, [RZ] ;  /* 0x00000000fffff984 */ /* 0x000fe20000000800 */
[----:B------:R-:W-:Y:S01]  /*1f70*/  @!PT LDS RZ, [RZ] ;  /* 0x00000000fffff984 */ /* 0x000fe20000000800 */
[----:B------:R-:W-:Y:S01]  /*1f80*/  @!PT LDS RZ, [RZ] ;  /* 0x00000000fffff984 */ /* 0x000fe20000000800 */
[----:B------:R1:W-:Y:S01]  /*1f90*/  LDGSTS.E.BYPASS.LTC128B.128 [R219+0x100], [R32.64], !P1 ;  /* 0x0010000020db7fae */ /* 0x0003e2000c901d46 */
[C---:B------:R-:W-:Y:S01]  /*1fa0*/  ISETP.LT.OR P1, PT, R30.reuse, 0x1, P2 ;  /* 0x000000011e00780c */ /* 0x040fe20001721670 */
[C---:B------:R-:W-:Y:S08]  /*1fb0*/  HMMA.16816.F32 R36, R124.reuse, R26, RZ ;  /* 0x0000001a7c24723c */ /* 0x040ff000000018ff */
[----:B--2---:R-:W-:Y:S04]  /*1fc0*/  HMMA.16816.F32 R24, R124, R14, RZ ;  /* 0x0000000e7c18723c */ /* 0x004fe800000018ff */
[----:B------:R2:W-:Y:S01]  /*1fd0*/  LDGSTS.E.BYPASS.LTC128B.128 [R219+0x3100], [R22.64], !P1 ;  /* 0x0310000016db7fae */ /* 0x0005e2000c901d46 */
[----:B------:R-:W-:-:S02]  /*1fe0*/  ISETP.LT.OR P1, PT, R30, 0x21, P0 ;  /* 0x000000211e00780c */ /* 0x000fc40000721670 */
[C---:B------:R-:W-:Y:S01]  /*1ff0*/  ISETP.LT.OR P0, PT, R30.reuse, 0x41, P0 ;  /* 0x000000411e00780c */ /* 0x040fe20000701670 */
[C---:B---3--:R-:W-:Y:S08]  /*2000*/  HMMA.16816.F32 R88, R128.reuse, R64, R40 ;  /* 0x000000408058723c */ /* 0x048ff00000001828 */
[----:B------:R-:W-:Y:S02]  /*2010*/  HMMA.16816.F32 R100, R128, R66, R36 ;  /* 0x000000428064723c */ /* 0x000fe40000001824 */
[----:B------:R3:W-:Y:S01]  /*2020*/  LDGSTS.E.BYPASS.LTC128B.128 [R219+0x1100], [R28.64], !P1 ;  /* 0x011000001cdb7fae */ /* 0x0007e2000c901d46 */
[----:B------:R-:W-:-:S02]  /*2030*/  ISETP.LT.OR P1, PT, R30, 0x21, P2 ;  /* 0x000000211e00780c */ /* 0x000fc40001721670 */
[----:B------:R-:W-:-:S03]  /*2040*/  ISETP.LT.OR P2, PT, R30, 0x41, P2 ;  /* 0x000000411e00780c */ /* 0x000fc60001741670 */
[C---:B-1----:R-:W-:Y:S08]  /*2050*/  HMMA.16816.F32 R32, R124.reuse, R12, RZ ;  /* 0x0000000c7c20723c */ /* 0x042ff000000018ff */
[----:B------:R1:W-:Y:S01]  /*2060*/  LDGSTS.E.BYPASS.LTC128B.128 [R219+0x4100], [R18.64], !P1 ;  /* 0x0410000012db7fae */ /* 0x0003e2000c901d46 */
[----:B------:R-:W-:Y:S01]  /*2070*/  LOP3.LUT P1, RZ, R20, 0x4, RZ, 0xc0, !PT ;  /* 0x0000000414ff7812 */ /* 0x000fe2000782c0ff */
[----:B------:R-:W-:Y:S02]  /*2080*/  HMMA.16816.F32 R12, R124, R52, RZ ;  /* 0x000000347c0c723c */ /* 0x000fe400000018ff */
[----:B------:R3:W-:Y:S01]  /*2090*/  LDGSTS.E.BYPASS.LTC128B.128 [R219+0x2100], [R48.64], !P0 ;  /* 0x0210000030db7fae */ /* 0x0007e2000c101d46 */
[----:B------:R-:W-:-:S02]  /*20a0*/  SEL R2, R2, 0xffffffe0, !P1 ;  /* 0xffffffe002027807 */ /* 0x000fc40004800000 */
[----:B------:R-:W-:Y:S01]  /*20b0*/  ISETP.GT.AND P1, PT, R231, 0x5f, PT ;  /* 0x0000005fe700780c */ /* 0x000fe20003f24270 */
[----:B------:R5:W-:Y:S02]  /*20c0*/  LDGSTS.E.BYPASS.LTC128B.128 [R219+0x5100], [R8.64], !P2 ;  /* 0x0510000008db7fae */ /* 0x000be4000d101d46 */
[C---:B------:R-:W-:Y:S01]  /*20d0*/  IMAD R202, R2.reuse, 0x2, R196 ;  /* 0x0000000202ca7824 */ /* 0x040fe200078e02c4 */
[----:B--2---:R-:W-:Y:S01]  /*20e0*/  HMMA.16816.F32 R20, R124, R44, RZ ;  /* 0x0000002c7c14723c */ /* 0x004fe200000018ff */
[----:B------:R-:W-:Y:S01]  /*20f0*/  IMAD R199, R2, 0x2, R203 ;  /* 0x0000000202c77824 */ /* 0x000fe200078e02cb */
[----:B------:R-:W0:Y:S01]  /*2100*/  LDGDEPBAR ;  /* 0x00000000000079af */ /* 0x000e220000000000 */
[----:B------:R-:W-:-:S03]  /*2110*/  IADD3 R2, R218, -0x1, RZ ;  /* 0xffffffffda027810 */ /* 0x000fc60007ffe0ff */
[----:B------:R-:W-:Y:S01]  /*2120*/  LDSM.16.M88.4 R40, [R202+0x9900] ;  /* 0x00990000ca28783b */ /* 0x000fe20000000200 */
[----:B------:R-:W-:Y:S01]  /*2130*/  ISETP.GT.AND P0, PT, R2, R251, PT ;  /* 0x000000fb0200720c */ /* 0x000fe20003f04270 */
[----:B----4-:R-:W-:Y:S01]  /*2140*/  HMMA.16816.F32 R92, R128, R62, R24 ;  /* 0x0000003e805c723c */ /* 0x010fe20000001818 */
[C---:B------:R-:W-:Y:S01]  /*2150*/  IADD3 R2, R219.reuse, 0x3100, RZ ;  /* 0x00003100db027810 */ /* 0x040fe20007ffe0ff */
[----:B------:R-:W-:Y:S01]  /*2160*/  LDSM.16.M88.4 R116, [R202+0xb100] ;  /* 0x00b10000ca74783b */ /* 0x000fe20000000200 */
[----:B------:R-:W-:-:S03]  /*2170*/  IADD3 R2, R219, 0x4100, RZ ;  /* 0x00004100db027810 */ /* 0x000fc60007ffe0ff */
[----:B------:R-:W-:Y:S02]  /*2180*/  LDSM.16.M88.4 R120, [R202+0xc100] ;  /* 0x00c10000ca78783b */ /* 0x000fe40000000200 */
[----:B-1----:R-:W-:Y:S02]  /*2190*/  HMMA.16816.F32 R16, R124, R46, RZ ;  /* 0x0000002e7c10723c */ /* 0x002fe400000018ff */
[----:B---3--:R-:W-:Y:S06]  /*21a0*/  LDSM.16.M88.4 R48, [R202+0x8900] ;  /* 0x00890000ca30783b */ /* 0x008fec0000000200 */
[----:B-----5:R-:W-:Y:S08]  /*21b0*/  HMMA.16816.F32 R76, R128, R72, R12 ;  /* 0x00000048804c723c */ /* 0x020ff0000000180c */
[----:B------:R-:W-:Y:S01]  /*21c0*/  HMMA.16816.F32 R12, R124, R54, RZ ;  /* 0x000000367c0c723c */ /* 0x000fe200000018ff */
[----:B------:R-:W-:Y:S07]  /*21d0*/  LDSM.16.M88.4 R52, [R202+0x9100] ;  /* 0x00910000ca34783b */ /* 0x000fee0000000200 */
[----:B------:R-:W-:Y:S01]  /*21e0*/  HMMA.16816.F32 R104, R128, R58, R16 ;  /* 0x0000003a8068723c */ /* 0x000fe20000001810 */
[----:B------:R-:W1:Y:S07]  /*21f0*/  LDSM.16.M88.4 R16, [R202+0x8100] ;  /* 0x00810000ca10783b */ /* 0x000e6e0000000200 */
[C---:B------:R-:W-:Y:S08]  /*2200*/  HMMA.16816.F32 R24, R124.reuse, R70, RZ ;  /* 0x000000467c18723c */ /* 0x040ff000000018ff */
[----:B------:R-:W-:Y:S08]  /*2210*/  HMMA.16816.F32 R28, R124, R68, RZ ;  /* 0x000000447c1c723c */ /* 0x000ff000000018ff */
[C---:B------:R-:W-:Y:S01]  /*2220*/  HMMA.16816.F32 R84, R128.reuse, R60, R32 ;  /* 0x0000003c8054723c */ /* 0x040fe20000001820 */
[----:B------:R-:W2:Y:S07]  /*2230*/  LDSM.16.M88.4 R32, [R202+0xa100] ;  /* 0x00a10000ca20783b */ /* 0x000eae0000000200 */
[----:B------:R-:W-:Y:S08]  /*2240*/  HMMA.16816.F32 R96, R128, R56, R20 ;  /* 0x000000388060723c */ /* 0x000ff00000001814 */
[----:B------:R-:W-:Y:S08]  /*2250*/  HMMA.16816.F32 R20, R124, R80, RZ ;  /* 0x000000507c14723c */ /* 0x000ff000000018ff */
[----:B------:R-:W-:Y:S08]  /*2260*/  HMMA.16816.F32 R68, R128, R74, R12 ;  /* 0x0000004a8044723c */ /* 0x000ff0000000180c */
[----:B------:R-:W-:Y:S08]  /*2270*/  HMMA.16816.F32 R12, R124, R82, RZ ;  /* 0x000000527c0c723c */ /* 0x000ff000000018ff */
[C---:B------:R-:W-:Y:S08]  /*2280*/  HMMA.16816.F32 R60, R128.reuse, R110, R24 ;  /* 0x0000006e803c723c */ /* 0x040ff00000001818 */
[----:B------:R-:W-:Y:S01]  /*2290*/  HMMA.16816.F32 R64, R128, R108, R28 ;  /* 0x0000006c8040723c */ /* 0x000fe2000000181c */
[----:B------:R-:W-:Y:S07]  /*22a0*/  LDSM.16.M88.4 R28, [R202+0xa900] ;  /* 0x00a90000ca1c783b */ /* 0x000fee0000000200 */
[C---:B-1----:R-:W-:Y:S08]  /*22b0*/  HMMA.16816.F32 R36, R152.reuse, R16, R88 ;  /* 0x000000109824723c */ /* 0x042ff00000001858 */
[C---:B------:R-:W-:Y:S01]  /*22c0*/  HMMA.16816.F32 R24, R152.reuse, R18, R100 ;  /* 0x000000129818723c */ /* 0x040fe20000001864 */
[----:B------:R-:W1:Y:S07]  /*22d0*/  LDSM.16.M88.4 R16, [R199+0x800] ;  /* 0x00080000c710783b */ /* 0x000e6e0000000200 */
[----:B------:R-:W-:Y:S08]  /*22e0*/  HMMA.16816.F32 R72, R152, R48, R84 ;  /* 0x000000309848723c */ /* 0x000ff00000001854 */
[C---:B------:R-:W-:Y:S01]  /*22f0*/  HMMA.16816.F32 R56, R128.reuse, R112, R20 ;  /* 0x000000708038723c */ /* 0x040fe20000001814 */
[----:B------:R-:W3:Y:S07]  /*2300*/  LDSM.16.M88.4 R20, [R199] ;  /* 0x00000000c714783b */ /* 0x000eee0000000200 */
[----:B------:R-:W-:Y:S01]  /*2310*/  HMMA.16816.F32 R44, R128, R114, R12 ;  /* 0x00000072802c723c */ /* 0x000fe2000000180c */
[----:B------:R-:W4:Y:S04]  /*2320*/  LDSM.16.M88.4 R12, [R199+0x1000] ;  /* 0x00100000c70c783b */ /* 0x000f280000000200 */
[----:B------:R-:W-:Y:S03]  /*2330*/  LDSM.16.M88.4 R112, [R202+0xb900] ;  /* 0x00b90000ca70783b */ /* 0x000fe60000000200 */
[C---:B------:R-:W-:Y:S08]  /*2340*/  HMMA.16816.F32 R80, R152.reuse, R50, R92 ;  /* 0x000000329850723c */ /* 0x040ff0000000185c */
[C---:B------:R-:W-:Y:S01]  /*2350*/  HMMA.16816.F32 R100, R152.reuse, R42, R68 ;  /* 0x0000002a9864723c */ /* 0x040fe20000001844 */
[----:B------:R-:W5:Y:S07]  /*2360*/  LDSM.16.M88.4 R68, [R199+0x2000] ;  /* 0x00200000c744783b */ /* 0x000f6e0000000200 */
[C---:B--2---:R-:W-:Y:S08]  /*2370*/  HMMA.16816.F32 R92, R152.reuse, R32, R64 ;  /* 0x00000020985c723c */ /* 0x044ff00000001840 */
[C---:B------:R-:W-:Y:S01]  /*2380*/  HMMA.16816.F32 R88, R152.reuse, R34, R60 ;  /* 0x000000229858723c */ /* 0x040fe2000000183c */
[----:B------:R-:W2:Y:S04]  /*2390*/  LDSM.16.M88.4 R32, [R196+0xb900] ;  /* 0x00b90000c420783b */ /* 0x000ea80000000200 */
[----:B------:R-:W2:Y:S03]  /*23a0*/  LDSM.16.M88.4 R60, [R199+0x1800] ;  /* 0x00180000c73c783b */ /* 0x000ea60000000200 */
[C---:B------:R-:W-:Y:S08]  /*23b0*/  HMMA.16816.F32 R104, R152.reuse, R54, R104 ;  /* 0x000000369868723c */ /* 0x040ff00000001868 */
[----:B------:R-:W-:Y:S01]  /*23c0*/  HMMA.16816.F32 R96, R152, R52, R96 ;  /* 0x000000349860723c */ /* 0x000fe20000001860 */
[----:B------:R-:W2:Y:S07]  /*23d0*/  LDSM.16.M88.4 R52, [R199+0x2800] ;  /* 0x00280000c734783b */ /* 0x000eae0000000200 */
[----:B-1----:R-:W-:Y:S01]  /*23e0*/  HMMA.16816.F32 R48, R172, R16, R72 ;  /* 0x00000010ac30723c */ /* 0x002fe20000001848 */
[----:B------:R-:W-:Y:S07]  /*23f0*/  LDSM.16.M88.4 R72, [R196+0xd100] ;  /* 0x00d10000c448783b */ /* 0x000fee0000000200 */
[C---:B------:R-:W-:Y:S08]  /*2400*/  HMMA.16816.F32 R108, R152.reuse, R40, R76 ;  /* 0x00000028986c723c */ /* 0x040ff0000000184c */
[C---:B------:R-:W-:Y:S01]  /*2410*/  HMMA.16816.F32 R76, R152.reuse, R30, R44 ;  /* 0x0000001e984c723c */ /* 0x040fe2000000182c */
[----:B------:R-:W1:Y:S07]  /*2420*/  LDSM.16.M88.4 R44, [R196+0xb100] ;  /* 0x00b10000c42c783b */ /* 0x000e6e0000000200 */
[----:B------:R-:W-:Y:S01]  /*2430*/  HMMA.16816.F32 R84, R152, R28, R56 ;  /* 0x0000001c9854723c */ /* 0x000fe20000001838 */
[----:B------:R-:W1:Y:S07]  /*2440*/  LDSM.16.M88.4 R28, [R196+0xc100] ;  /* 0x00c10000c41c783b */ /* 0x000e6e0000000200 */
[C---:B---3--:R-:W-:Y:S08]  /*2450*/  HMMA.16816.F32 R64, R172.reuse, R20, R36 ;  /* 0x00000014ac40723c */ /* 0x048ff00000001824 */
[C---:B------:R-:W-:Y:S01]  /*2460*/  HMMA.16816.F32 R56, R172.reuse, R22, R24 ;  /* 0x00000016ac38723c */ /* 0x040fe20000001818 */
[----:B------:R-:W3:Y:S07]  /*2470*/  LDSM.16.M88.4 R24, [R196+0xc900] ;  /* 0x00c90000c418783b */ /* 0x000eee0000000200 */
[C---:B----4-:R-:W-:Y:S08]  /*2480*/  HMMA.16816.F32 R20, R172.reuse, R14, R104 ;  /* 0x0000000eac14723c */ /* 0x050ff00000001868 */
[C---:B-----5:R-:W-:Y:S08]  /*2490*/  HMMA.16816.F32 R104, R172.reuse, R68, R92 ;  /* 0x00000044ac68723c */ /* 0x060ff0000000185c */
[----:B------:R-:W-:Y:S08]  /*24a0*/  HMMA.16816.F32 R40, R172, R18, R80 ;  /* 0x00000012ac28723c */ /* 0x000ff00000001850 */
[----:B--2---:R-:W-:Y:S01]  /*24b0*/  HMMA.16816.F32 R92, R176, R32, R48 ;  /* 0x00000020b05c723c */ /* 0x004fe20000001830 */
[----:B------:R-:W2:Y:S07]  /*24c0*/  LDSM.16.M88.4 R48, [R196+0xd900] ;  /* 0x00d90000c430783b */ /* 0x000eae0000000200 */
[C---:B------:R-:W-:Y:S08]  /*24d0*/  HMMA.16816.F32 R36, R172.reuse, R12, R96 ;  /* 0x0000000cac24723c */ /* 0x040ff00000001860 */
[C---:B------:R-:W-:Y:S08]  /*24e0*/  HMMA.16816.F32 R16, R172.reuse, R60, R108 ;  /* 0x0000003cac10723c */ /* 0x040ff0000000186c */
[C---:B------:R-:W-:Y:S08]  /*24f0*/  HMMA.16816.F32 R12, R172.reuse, R62, R100 ;  /* 0x0000003eac0c723c */ /* 0x040ff00000001864 */
[C---:B------:R-:W-:Y:S08]  /*2500*/  HMMA.16816.F32 R100, R172.reuse, R70, R88 ;  /* 0x00000046ac64723c */ /* 0x040ff00000001858 */
[C---:B------:R-:W-:Y:S08]  /*2510*/  HMMA.16816.F32 R96, R172.reuse, R52, R84 ;  /* 0x00000034ac60723c */ /* 0x040ff00000001854 */
[----:B------:R-:W-:Y:S08]  /*2520*/  HMMA.16816.F32 R88, R172, R54, R76 ;  /* 0x00000036ac58723c */ /* 0x000ff0000000184c */
[C---:B-1----:R-:W-:Y:S01]  /*2530*/  HMMA.16816.F32 R80, R176.reuse, R46, R56 ;  /* 0x0000002eb050723c */ /* 0x042fe20000001838 */
[----:B------:R-:W1:Y:S07]  /*2540*/  LDSM.16.M88.4 R56, [R203+0x3000] ;  /* 0x00300000cb38783b */ /* 0x000e6e0000000200 */
[C---:B------:R-:W-:Y:S01]  /*2550*/  HMMA.16816.F32 R76, R176.reuse, R34, R40 ;  /* 0x00000022b04c723c */ /* 0x040fe20000001828 */
[----:B------:R-:W4:Y:S04]  /*2560*/  LDSM.16.M88.4 R32, [R203+0x5800] ;  /* 0x00580000cb20783b */ /* 0x000f280000000200 */
[----:B------:R-:W-:Y:S03]  /*2570*/  LDSM.16.M88.4 R40, [R203+0x4800] ;  /* 0x00480000cb28783b */ /* 0x000fe60000000200 */
[C---:B------:R-:W-:Y:S01]  /*2580*/  HMMA.16816.F32 R84, R176.reuse, R44, R64 ;  /* 0x0000002cb054723c */ /* 0x040fe20000001840 */
[----:B------:R-:W5:Y:S04]  /*2590*/  LDSM.16.M88.4 R64, [R203+0x3800] ;  /* 0x00380000cb40783b */ /* 0x000f680000000200 */
[----:B------:R-:W-:Y:S03]  /*25a0*/  LDSM.16.M88.4 R44, [R203+0x4000] ;  /* 0x00400000cb2c783b */ /* 0x000fe60000000200 */
[C---:B------:R-:W-:Y:S01]  /*25b0*/  HMMA.16816.F32 R68, R176.reuse, R28, R36 ;  /* 0x0000001cb044723c */ /* 0x040fe20000001824 */
[----:B------:R-:W1:Y:S07]  /*25c0*/  LDSM.16.M88.4 R36, [R203+0x5000] ;  /* 0x00500000cb24783b */ /* 0x000e6e0000000200 */
[C---:B------:R-:W-:Y:S08]  /*25d0*/  HMMA.16816.F32 R60, R176.reuse, R30, R20 ;  /* 0x0000001eb03c723c */ /* 0x040ff00000001814 */
[C---:B---3--:R-:W-:Y:S08]  /*25e0*/  HMMA.16816.F32 R52, R176.reuse, R24, R16 ;  /* 0x00000018b034723c */ /* 0x048ff00000001810 */
[C---:B------:R-:W-:Y:S08]  /*25f0*/  HMMA.16816.F32 R28, R176.reuse, R26, R12 ;  /* 0x0000001ab01c723c */ /* 0x040ff0000000180c */
[C---:B--2---:R-:W-:Y:S08]  /*2600*/  HMMA.16816.F32 R16, R176.reuse, R48, R96 ;  /* 0x00000030b010723c */ /* 0x044ff00000001860 */
[C---:B------:R-:W-:Y:S08]  /*2610*/  HMMA.16816.F32 R12, R176.reuse, R50, R88 ;  /* 0x00000032b00c723c */ /* 0x040ff00000001858 */
[C---:B------:R-:W-:Y:S08]  /*2620*/  HMMA.16816.F32 R20, R176.reuse, R74, R100 ;  /* 0x0000004ab014723c */ /* 0x040ff00000001864 */
[----:B------:R-:W-:Y:S01]  /*2630*/  HMMA.16816.F32 R24, R176, R72, R104 ;  /* 0x00000048b018723c */ /* 0x000fe20000001868 */
[----:B------:R-:W-:Y:S07]  /*2640*/  LDSM.16.M88.4 R72, [R199+0x3000] ;  /* 0x00300000c748783b */ /* 0x000fee0000000200 */
[C---:B-1----:R-:W-:Y:S08]  /*2650*/  HMMA.16816.F32 R48, R180.reuse, R56, R84 ;  /* 0x00000038b430723c */ /* 0x042ff00000001854 */
[C---:B----4-:R-:W-:Y:S01]  /*2660*/  HMMA.16816.F32 R88, R180.reuse, R32, R16 ;  /* 0x00000020b458723c */ /* 0x050fe20000001810 */
[----:B------:R-:W1:Y:S07]  /*2670*/  LDSM.16.M88.4 R16, [R202+0xc900] ;  /* 0x00c90000ca10783b */ /* 0x000e6e0000000200 */
[C---:B------:R-:W-:Y:S01]  /*2680*/  HMMA.16816.F32 R84, R180.reuse, R34, R12 ;  /* 0x00000022b454723c */ /* 0x040fe2000000180c */
[----:B------:R-:W2:Y:S07]  /*2690*/  LDSM.16.M88.4 R12, [R202+0xd100] ;  /* 0x00d10000ca0c783b */ /* 0x000eae0000000200 */
[C---:B-----5:R-:W-:Y:S08]  /*26a0*/  HMMA.16816.F32 R100, R180.reuse, R66, R76 ;  /* 0x00000042b464723c */ /* 0x060ff0000000184c */
[C---:B------:R-:W-:Y:S01]  /*26b0*/  HMMA.16816.F32 R96, R180.reuse, R38, R20 ;  /* 0x00000026b460723c */ /* 0x040fe20000001814 */
[----:B------:R-:W3:Y:S07]  /*26c0*/  LDSM.16.M88.4 R20, [R202+0xd900] ;  /* 0x00d90000ca14783b */ /* 0x000eee0000000200 */
[C---:B------:R-:W-:Y:S08]  /*26d0*/  HMMA.16816.F32 R56, R180.reuse, R58, R80 ;  /* 0x0000003ab438723c */ /* 0x040ff00000001850 */
[C---:B------:R-:W-:Y:S01]  /*26e0*/  HMMA.16816.F32 R76, R180.reuse, R44, R68 ;  /* 0x0000002cb44c723c */ /* 0x040fe20000001844 */
[----:B------:R-:W4:Y:S07]  /*26f0*/  LDSM.16.M88.4 R68, [R199+0x3800] ;  /* 0x00380000c744783b */ /* 0x000f2e0000000200 */
[C---:B------:R-:W-:Y:S08]  /*2700*/  HMMA.16816.F32 R104, R180.reuse, R40, R52 ;  /* 0x00000028b468723c */ /* 0x040ff00000001834 */
[C---:B------:R-:W-:Y:S08]  /*2710*/  HMMA.16816.F32 R28, R180.reuse, R42, R28 ;  /* 0x0000002ab41c723c */ /* 0x040ff0000000181c */
[C---:B------:R-:W-:Y:S08]  /*2720*/  HMMA.16816.F32 R24, R180.reuse, R36, R24 ;  /* 0x00000024b418723c */ /* 0x040ff00000001818 */
[C---:B------:R-:W-:Y:S01]  /*2730*/  HMMA.16816.F32 R92, R180.reuse, R64, R92 ;  /* 0x00000040b45c723c */ /* 0x040fe2000000185c */
[----:B------:R-:W5:Y:S07]  /*2740*/  LDSM.16.M88.4 R64, [R199+0x4000] ;  /* 0x00400000c740783b */ /* 0x000f6e0000000200 */
[----:B------:R-:W-:Y:S01]  /*2750*/  HMMA.16816.F32 R108, R180, R46, R60 ;  /* 0x0000002eb46c723c */ /* 0x000fe2000000183c */
[----:B------:R-:W2:Y:S07]  /*2760*/  LDSM.16.M88.4 R60, [R199+0x4800] ;  /* 0x00480000c73c783b */ /* 0x000eae0000000200 */
[C---:B------:R-:W-:Y:S01]  /*2770*/  HMMA.16816.F32 R52, R184.reuse, R118, R56 ;  /* 0x00000076b834723c */ /* 0x040fe20000001838 */
[----:B------:R-:W3:Y:S07]  /*2780*/  LDSM.16.M88.4 R56, [R199+0x5000] ;  /* 0x00500000c738783b */ /* 0x000eee0000000200 */
[----:B------:R-:W-:Y:S01]  /*2790*/  HMMA.16816.F32 R40, R184, R120, R76 ;  /* 0x00000078b828723c */ /* 0x000fe2000000184c */
[----:B------:R-:W3:Y:S01]  /*27a0*/  LDSM.16.M88.4 R76, [R199+0x5800] ;  /* 0x00580000c74c783b */ /* 0x000ee20000000200 */
[----:B------:R-:W-:-:S06]  /*27b0*/  DEPBAR.LE SB0, 0x0 ;  /* 0x000080000000791a */ /* 0x000fcc0000000000 */
[C---:B-1----:R-:W-:Y:S08]  /*27c0*/  HMMA.16816.F32 R32, R184.reuse, R16, R104 ;  /* 0x00000010b820723c */ /* 0x042ff00000001868 */
[C---:B------:R-:W-:Y:S08]  /*27d0*/  HMMA.16816.F32 R28, R184.reuse, R18, R28 ;  /* 0x00000012b81c723c */ /* 0x040ff0000000181c */
[C---:B------:R-:W-:Y:S08]  /*27e0*/  HMMA.16816.F32 R80, R184.reuse, R116, R48 ;  /* 0x00000074b850723c */ /* 0x040ff00000001830 */
[C---:B--2---:R-:W-:Y:S08]  /*27f0*/  HMMA.16816.F32 R24, R184.reuse, R12, R24 ;  /* 0x0000000cb818723c */ /* 0x044ff00000001818 */
[C---:B------:R-:W-:Y:S08]  /*2800*/  HMMA.16816.F32 R16, R184.reuse, R14, R96 ;  /* 0x0000000eb810723c */ /* 0x040ff00000001860 */
[C---:B------:R-:W-:Y:S08]  /*2810*/  HMMA.16816.F32 R48, R184.reuse, R112, R92 ;  /* 0x00000070b830723c */ /* 0x040ff0000000185c */
[C---:B------:R-:W-:Y:S08]  /*2820*/  HMMA.16816.F32 R44, R184.reuse, R114, R100 ;  /* 0x00000072b82c723c */ /* 0x040ff00000001864 */
[C---:B------:R-:W-:Y:S08]  /*2830*/  HMMA.16816.F32 R36, R184.reuse, R122, R108 ;  /* 0x0000007ab824723c */ /* 0x040ff0000000186c */
[C---:B---3--:R-:W-:Y:S08]  /*2840*/  HMMA.16816.F32 R12, R184.reuse, R20, R88 ;  /* 0x00000014b80c723c */ /* 0x048ff00000001858 */
[----:B------:R-:W-:Y:S08]  /*2850*/  HMMA.16816.F32 R20, R184, R22, R84 ;  /* 0x00000016b814723c */ /* 0x000ff00000001854 */
[C---:B------:R-:W-:Y:S08]  /*2860*/  HMMA.16816.F32 R112, R192.reuse, R72, R80 ;  /* 0x00000048c070723c */ /* 0x040ff00000001850 */
[C---:B------:R-:W-:Y:S08]  /*2870*/  HMMA.16816.F32 R104, R192.reuse, R74, R52 ;  /* 0x0000004ac068723c */ /* 0x040ff00000001834 */
[C---:B----4-:R-:W-:Y:S08]  /*2880*/  HMMA.16816.F32 R100, R192.reuse, R68, R48 ;  /* 0x00000044c064723c */ /* 0x050ff00000001830 */
[C---:B------:R-:W-:Y:S08]  /*2890*/  HMMA.16816.F32 R88, R192.reuse, R70, R44 ;  /* 0x00000046c058723c */ /* 0x040ff0000000182c */
[C---:B-----5:R-:W-:Y:S08]  /*28a0*/  HMMA.16816.F32 R92, R192.reuse, R64, R40 ;  /* 0x00000040c05c723c */ /* 0x060ff00000001828 */
[C---:B------:R-:W-:Y:S08]  /*28b0*/  HMMA.16816.F32 R96, R192.reuse, R66, R36 ;  /* 0x00000042c060723c */ /* 0x040ff00000001824 */
[C---:B------:R-:W-:Y:S08]  /*28c0*/  HMMA.16816.F32 R84, R192.reuse, R60, R32 ;  /* 0x0000003cc054723c */ /* 0x040ff00000001820 */
[C---:B------:R-:W-:Y:S08]  /*28d0*/  HMMA.16816.F32 R60, R192.reuse, R62, R28 ;  /* 0x0000003ec03c723c */ /* 0x040ff0000000181c */
[C---:B------:R-:W-:Y:S08]  /*28e0*/  HMMA.16816.F32 R64, R192.reuse, R56, R24 ;  /* 0x00000038c040723c */ /* 0x040ff00000001818 */
[C---:B------:R-:W-:Y:S08]  /*28f0*/  HMMA.16816.F32 R68, R192.reuse, R58, R16 ;  /* 0x0000003ac044723c */ /* 0x040ff00000001810 */
[C---:B------:R-:W-:Y:S08]  /*2900*/  HMMA.16816.F32 R72, R192.reuse, R76, R12 ;  /* 0x0000004cc048723c */ /* 0x040ff0000000180c */
[----:B------:R-:W-:Y:S01]  /*2910*/  HMMA.16816.F32 R80, R192, R78, R20 ;  /* 0x0000004ec050723c */ /* 0x000fe20000001814 */
[----:B------:R-:W-:Y:S06]  /*2920*/  BAR.SYNC.DEFER_BLOCKING 0x0 ;  /* 0x0000000000007b1d */ /* 0x000fec0000010000 */
[----:B------:R-:W-:Y:S05]  /*2930*/  @!P0 BRA `(.L_x_242) ;  /* 0x000003f000008947 */ /* 0x000fea0003800000 */
[----:B------:R-:W-:Y:S01]  /*2940*/  IADD3 R3, R231, R132, R148 ;  /* 0x00000084e7037210 */ /* 0x000fe20007ffe094 */
[----:B------:R-:W-:-:S03]  /*2950*/  IMAD.MOV.U32 R216, RZ, RZ, RZ ;  /* 0x000000ffffd87224 */ /* 0x000fc600078e00ff */
[----:B------:R-:W-:-:S05]  /*2960*/  IADD3 R3, R3, -0x60, RZ ;  /* 0xffffffa003037810 */ /* 0x000fca0007ffe0ff */
[----:B------:R-:W-:-:S04]  /*2970*/  @P5 IMAD.HI.U32 R6, R3, c[0x0][0x2bc], RZ ;  /* 0x0000af0003065a27 */ /* 0x000fc800078e00ff */
[----:B------:R-:W-:Y:S01]  /*2980*/  IMAD.MOV.U32 R2, RZ, RZ, R3 ;  /* 0x000000ffff027224 */ /* 0x000fe200078e0003 */
[----:B------:R-:W-:-:S04]  /*2990*/  @P5 SHF.R.U32.HI R2, RZ, c[0x0][0x2c0], R6 ;  /* 0x0000b000ff025a19 */ /* 0x000fc80000011606 */
[----:B------:R-:W-:-:S04]  /*29a0*/  @!P1 IADD3 R7, P0, R2, R146, RZ ;  /* 0x0000009202079210 */ /* 0x000fc80007f1e0ff */
[----:B------:R-:W-:Y:S02]  /*29b0*/  @!P1 LEA.HI.X.SX32 R8, R2, R143, 0x1, P0 ;  /* 0x0000008f02089211 */ /* 0x000fe400000f0eff */
[----:B------:R-:W-:-:S04]  /*29c0*/  @!P1 LEA R6, P0, R7, c[0x0][0x2a0], 0x2 ;  /* 0x0000a80007069a11 */ /* 0x000fc800078010ff */
[----:B------:R-:W-:-:S05]  /*29d0*/  @!P1 LEA.HI.X R7, R7, c[0x0][0x2a4], R8, 0x2, P0 ;  /* 0x0000a90007079a11 */ /* 0x000fca00000f1408 */
[----:B------:R1:W2:Y:S01]  /*29e0*/  @!P1 LDG.E R216, [R6.64] ;  /* 0x0000000606d89981 */ /* 0x0002a2000c1e1900 */
[----:B------:R-:W-:Y:S01]  /*29f0*/  IMAD.MOV R2, RZ, RZ, -R2 ;  /* 0x000000ffff027224 */ /* 0x000fe200078e0a02 */
[C---:B------:R-:W-:Y:S01]  /*2a00*/  ISETP.GE.AND P2, PT, R226.reuse, c[0x0][0x1d4], PT ;  /* 0x00007500e2007a0c */ /* 0x040fe20003f46270 */
[----:B------:R-:W-:Y:S02]  /*2a10*/  IMAD.SHL.U32 R22, R226, 0x2, RZ ;  /* 0x00000002e2167824 */ /* 0x000fe400078e00ff */
[----:B------:R-:W-:Y:S01]  /*2a20*/  IMAD R217, R2, c[0x0][0x2b8], R3 ;  /* 0x0000ae0002d97a24 */ /* 0x000fe200078e0203 */
[----:B------:R-:W-:-:S04]  /*2a30*/  SEL R21, RZ, 0x10, P2 ;  /* 0x00000010ff157807 */ /* 0x000fc80001000000 */
        /* <DEDUP_REMOVED lines=8> */
[----:B------:R-:W-:-:S03]  /*2ac0*/  IADD3 R2, P0, R144, R2, RZ ;  /* 0x0000000290027210 */ /* 0x000fc60007f1e0ff */
[----:B------:R-:W-:-:S05]  /*2ad0*/  IMAD R6, R216, c[0x0][0x1f4], R6 ;  /* 0x00007d00d8067a24 */ /* 0x000fca00078e0206 */
[----:B------:R-:W-:Y:S02]  /*2ae0*/  IADD3.X R3, R142, R3, R6, P0, !PT ;  /* 0x000000038e037210 */ /* 0x000fe400007fe406 */
[----:B------:R-:W-:Y:S02]  /*2af0*/  LEA R8, P0, R2, c[0x0][0x1c8], 0x1 ;  /* 0x0000720002087a11 */ /* 0x000fe400078008ff */
[----:B------:R-:W-:Y:S02]  /*2b00*/  SHF.L.U64.HI R6, R226, 0x1, R248 ;  /* 0x00000001e2067819 */ /* 0x000fe400000102f8 */
[----:B------:R-:W-:Y:S01]  /*2b10*/  LEA.HI.X R7, R2, c[0x0][0x1cc], R3, 0x1, P0 ;  /* 0x0000730002077a11 */ /* 0x000fe200000f0c03 */
[----:B------:R-:W1:Y:S01]  /*2b20*/  SHFL.IDX PT, R9, R8, 0x2, 0x181f ;  /* 0x00581f0008097f89 */ /* 0x000e6200000e0000 */
[----:B------:R-:W-:Y:S02]  /*2b30*/  IADD3 R2, -R21, 0x10, RZ ;  /* 0x0000001015027810 */ /* 0x000fe40007ffe1ff */
[----:B------:R-:W-:Y:S01]  /*2b40*/  IADD3 R3, -R139, 0x10, RZ ;  /* 0x000000108b037810 */ /* 0x000fe20007ffe1ff */
[----:B------:R-:W2:Y:S01]  /*2b50*/  SHFL.IDX PT, R11, R7, 0x2, 0x181f ;  /* 0x00581f00070b7f89 */ /* 0x000ea200000e0000 */
[----:B------:R-:W-:-:S02]  /*2b60*/  LOP3.LUT R2, R2, 0xf, RZ, 0xc0, !PT ;  /* 0x0000000f02027812 */ /* 0x000fc400078ec0ff */
[----:B------:R-:W-:Y:S01]  /*2b70*/  LOP3.LUT R12, R3, 0xf, RZ, 0xc0, !PT ;  /* 0x0000000f030c7812 */ /* 0x000fe200078ec0ff */
[----:B------:R-:W-:Y:S01]  /*2b80*/  SHFL.IDX PT, R20, R8, 0x1, 0x181f ;  /* 0x00381f0008147f89 */ /* 0x000fe200000e0000 */
[----:B------:R-:W-:Y:S02]  /*2b90*/  SHF.L.U64.HI R3, R140, 0x1, R141 ;  /* 0x000000018c037819 */ /* 0x000fe4000001028d */
[----:B-1----:R-:W-:Y:S01]  /*2ba0*/  IADD3 R18, P2, P0, R2, R9, R22 ;  /* 0x0000000902127210 */ /* 0x002fe2000785e016 */
[----:B------:R-:W-:-:S03]  /*2bb0*/  IMAD.SHL.U32 R2, R140, 0x2, RZ ;  /* 0x000000028c027824 */ /* 0x000fc600078e00ff */
[----:B--2---:R-:W-:Y:S02]  /*2bc0*/  IADD3.X R19, RZ, R11, R6, P2, P0 ;  /* 0x0000000bff137210 */ /* 0x004fe400017e0406 */
[----:B------:R-:W-:Y:S02]  /*2bd0*/  IADD3 R16, P2, P0, R12, R9, R2 ;  /* 0x000000090c107210 */ /* 0x000fe4000785e002 */
[----:B------:R-:W1:Y:S02]  /*2be0*/  SHFL.IDX PT, R9, R8, RZ, 0x181f ;  /* 0x00181fff08097589 */ /* 0x000e6400000e0000 */
[----:B------:R-:W-:Y:S02]  /*2bf0*/  IADD3.X R17, RZ, R11, R3, P2, P0 ;  /* 0x0000000bff117210 */ /* 0x000fe400017e0403 */
[----:B------:R-:W2:Y:S01]  /*2c00*/  SHFL.IDX PT, R11, R7, RZ, 0x181f ;  /* 0x00181fff070b7589 */ /* 0x000ea200000e0000 */
[----:B------:R-:W-:-:S03]  /*2c10*/  ISETP.GE.AND P2, PT, R226, c[0x0][0x1d4], PT ;  /* 0x00007500e2007a0c */ /* 0x000fc60003f46270 */
[----:B------:R-:W3:Y:S01]  /*2c20*/  SHFL.IDX PT, R7, R7, 0x1, 0x181f ;  /* 0x00381f0007077f89 */ /* 0x000ee200000e0000 */
[----:B-1----:R-:W-:-:S05]  /*2c30*/  IADD3 R14, P0, R9, R22, RZ ;  /* 0x00000016090e7210 */ /* 0x002fca0007f1e0ff */
[----:B--2---:R-:W-:Y:S01]  /*2c40*/  IMAD.X R15, R11, 0x1, R6, P0 ;  /* 0x000000010b0f7824 */ /* 0x004fe200000e0606 */
[----:B------:R-:W-:-:S04]  /*2c50*/  IADD3 R12, P0, R9, R2, RZ ;  /* 0x00000002090c7210 */ /* 0x000fc80007f1e0ff */
[----:B------:R1:W-:Y:S01]  /*2c60*/  LDGSTS.E.BYPASS.LTC128B.128 [R219+0x8100], [R14.64], !P2 ;  /* 0x081000000edb7fae */ /* 0x0003e2000d101d46 */
[----:B------:R-:W-:Y:S01]  /*2c70*/  IMAD.X R13, R11, 0x1, R3, P0 ;  /* 0x000000010b0d7824 */ /* 0x000fe200000e0603 */
[----:B------:R-:W-:-:S04]  /*2c80*/  IADD3 R8, P0, R20, R22, RZ ;  /* 0x0000001614087210 */ /* 0x000fc80007f1e0ff */
[----:B------:R1:W-:Y:S01]  /*2c90*/  LDGSTS.E.BYPASS.LTC128B.128 [R219+0xb100], [R12.64], !P6 ;  /* 0x0b1000000cdb7fae */ /* 0x0003e2000f101d46 */
[----:B---3--:R-:W-:Y:S01]  /*2ca0*/  IMAD.X R9, R7, 0x1, R6, P0 ;  /* 0x0000000107097824 */ /* 0x008fe200000e0606 */
[----:B------:R-:W-:-:S04]  /*2cb0*/  IADD3 R2, P0, R20, R2, RZ ;  /* 0x0000000214027210 */ /* 0x000fc80007f1e0ff */
[----:B------:R1:W-:Y:S01]  /*2cc0*/  LDGSTS.E.BYPASS.LTC128B.128 [R219+0x9100], [R8.64], !P2 ;  /* 0x0910000008db7fae */ /* 0x0003e2000d101d46 */
[----:B------:R-:W-:Y:S01]  /*2cd0*/  IMAD.X R3, R7, 0x1, R3, P0 ;  /* 0x0000000107037824 */ /* 0x000fe200000e0603 */
[----:B------:R-:W-:-:S04]  /*2ce0*/  ISETP.NE.U32.AND P0, PT, R21, RZ, PT ;  /* 0x000000ff1500720c */ /* 0x000fc80003f05070 */
[----:B------:R1:W-:Y:S09]  /*2cf0*/  LDGSTS.E.BYPASS.LTC128B.128 [R219+0xc100], [R2.64], !P6 ;  /* 0x0c10000002db7fae */ /* 0x0003f2000f101d46 */
[----:B------:R1:W-:Y:S01]  /*2d00*/  LDGSTS.E.BYPASS.LTC128B.128.ZFILL [R219+0xa100], [R18.64], P0 ;  /* 0x0a10000012db7fae */ /* 0x0003e20008141d46 */
[----:B------:R-:W-:-:S13]  /*2d10*/  ISETP.NE.U32.AND P0, PT, R139, RZ, PT ;  /* 0x000000ff8b00720c */ /* 0x000fda0003f05070 */
[----:B------:R1:W-:Y:S02]  /*2d20*/  LDGSTS.E.BYPASS.LTC128B.128.ZFILL [R219+0xd100], [R16.64], P0 ;  /* 0x0d10000010db7fae */ /* 0x0003e40008141d46 */
.L_x_242:
[----:B-1----:R-:W-:Y:S01]  /*2d30*/  FMUL.FTZ R2, R113, c[0x0][0x320] ;  /* 0x0000c80071027a20 */ /* 0x002fe20000410000 */
[----:B------:R-:W-:Y:S01]  /*2d40*/  LOP3.LUT R3, R135, 0xffffffe0, RZ, 0xc0, !PT ;  /* 0xffffffe087037812 */ /* 0x000fe200078ec0ff */
[----:B------:R-:W-:Y:S01]  /*2d50*/  ULDC UR4, c[0x0][0x324] ;  /* 0x0000c90000047ab9 */ /* 0x000fe20000000800 */
[----:B------:R-:W-:Y:S01]  /*2d60*/  LEA.HI R6, R136, R137, RZ, 0x2 ;  /* 0x0000008988067211 */ /* 0x000fe200078f10ff */
[----:B------:R1:W2:Y:S01]  /*2d70*/  MUFU.TANH R37, R2 ;  /* 0x0000000200257308 */ /* 0x0002a20000002400 */
[----:B------:R-:W-:Y:S01]  /*2d80*/  SHF.R.S32.HI R7, RZ, 0x1f, R134 ;  /* 0x0000001fff077819 */ /* 0x000fe20000011486 */
[----:B------:R-:W-:Y:S01]  /*2d90*/  ULOP3.LUT UR4, URZ, UR4, URZ, 0x33, !UPT ;  /* 0x000000043f047292 */ /* 0x000fe2000f8e333f */
[----:B------:R-:W-:Y:S01]  /*2da0*/  LOP3.LUT R6, R6, 0xfffffffc, RZ, 0xc0, !PT ;  /* 0xfffffffc06067812 */ /* 0x000fe200078ec0ff */
[----:B------:R-:W0:Y:S01]  /*2db0*/  LDGDEPBAR ;  /* 0x00000000000079af */ /* 0x000e220000000000 */
[----:B------:R-:W-:-:S04]  /*2dc0*/  LEA.HI R7, R7, R134, RZ, 0x3 ;  /* 0x0000008607077211 */ /* 0x000fc800078f18ff */
[----:B------:R-:W-:-:S04]  /*2dd0*/  LOP3.LUT R7, R7, 0xffffff8, RZ, 0xc0, !PT ;  /* 0x0ffffff807077812 */ /* 0x000fc800078ec0ff */
[----:B------:R-:W-:Y:S01]  /*2de0*/  IADD3 R11, R134, -R7, RZ ;  /* 0x80000007860b7210 */ /* 0x000fe20007ffe0ff */
[----:B-1----:R-:W-:-:S04]  /*2df0*/  FMUL.FTZ R2, R104, c[0x0][0x320] ;  /* 0x0000c80068027a20 */ /* 0x002fc80000410000 */
[----:B------:R1:W3:Y:S02]  /*2e00*/  MUFU.TANH R36, R2 ;  /* 0x0000000200247308 */ /* 0x0002e40000002400 */
[----:B-1----:R-:W-:-:S06]  /*2e10*/  FMUL.FTZ R2, R105, c[0x0][0x320] ;  /* 0x0000c80069027a20 */ /* 0x002fcc0000410000 */
[----:B------:R1:W4:Y:S02]  /*2e20*/  MUFU.TANH R35, R2 ;  /* 0x0000000200237308 */ /* 0x0003240000002400 */
[----:B-1----:R-:W-:-:S06]  /*2e30*/  FMUL.FTZ R2, R100, c[0x0][0x320] ;  /* 0x0000c80064027a20 */ /* 0x002fcc0000410000 */
[----:B------:R1:W1:Y:S02]  /*2e40*/  MUFU.TANH R34, R2 ;  /* 0x0000000200227308 */ /* 0x0002640000002400 */
        /* <DEDUP_REMOVED lines=24> */
[----:B-1----:R-:W-:Y:S01]  /*2fd0*/  IADD3 R2, -R3, R137, RZ ;  /* 0x0000008903027210 */ /* 0x002fe20007ffe1ff */
[----:B------:R-:W-:-:S03]  /*2fe0*/  FMUL.FTZ R3, R65, c[0x0][0x320] ;  /* 0x0000c80041037a20 */ /* 0x000fc60000410000 */
[----:B------:R-:W-:Y:S02]  /*2ff0*/  SHF.R.S32.HI R8, RZ, 0x1f, R2 ;  /* 0x0000001fff087819 */ /* 0x000fe40000011402 */
[----:B------:R1:W1:Y:S02]  /*3000*/  MUFU.TANH R21, R3 ;  /* 0x0000000300157308 */ /* 0x0002640000002400 */
[----:B-1----:R-:W-:Y:S02]  /*3010*/  IADD3 R3, -R6, R137, RZ ;  /* 0x0000008906037210 */ /* 0x002fe40007ffe1ff */
[----:B------:R-:W-:Y:S01]  /*3020*/  LEA.HI R6, R8, R2, RZ, 0x2 ;  /* 0x0000000208067211 */ /* 0x000fe200078f10ff */
[----:B------:R-:W-:Y:S01]  /*3030*/  FMUL.FTZ R8, R68, c[0x0][0x320] ;  /* 0x0000c80044087a20 */ /* 0x000fe20000410000 */
[----:B------:R-:W-:Y:S02]  /*3040*/  LEA.HI R9, R3, R3, RZ, 0x1 ;  /* 0x0000000303097211 */ /* 0x000fe400078f08ff */
[----:B------:R-:W-:Y:S01]  /*3050*/  LEA.HI.SX32 R7, R6, R156, 0x1e ;  /* 0x0000009c06077211 */ /* 0x000fe200078ff2ff */
[----:B------:R1:W1:Y:S01]  /*3060*/  MUFU.TANH R20, R8 ;  /* 0x0000000800147308 */ /* 0x0002620000002400 */
[----:B------:R-:W-:-:S04]  /*3070*/  LOP3.LUT R9, R9, 0x1ffffffe, RZ, 0xc0, !PT ;  /* 0x1ffffffe09097812 */ /* 0x000fc800078ec0ff */
[----:B------:R-:W-:Y:S01]  /*3080*/  IADD3 R3, R3, -R9, RZ ;  /* 0x8000000903037210 */ /* 0x000fe20007ffe0ff */
[----:B-1----:R-:W-:Y:S02]  /*3090*/  IMAD R8, R11, 0x10, R7 ;  /* 0x000000100b087824 */ /* 0x002fe400078e0207 */
[----:B------:R-:W-:-:S03]  /*30a0*/  FMUL.FTZ R7, R69, c[0x0][0x320] ;  /* 0x0000c80045077a20 */ /* 0x000fc60000410000 */
[----:B------:R-:W-:Y:S01]  /*30b0*/  LEA R12, R3, R8, 0x3 ;  /* 0x00000008030c7211 */ /* 0x000fe200078e18ff */
[----:B------:R-:W-:Y:S01]  /*30c0*/  FMUL.FTZ R3, R72, c[0x0][0x320] ;  /* 0x0000c80048037a20 */ /* 0x000fe20000410000 */
[----:B------:R1:W1:Y:S03]  /*30d0*/  MUFU.TANH R19, R7 ;  /* 0x0000000700137308 */ /* 0x0002660000002400 */
[----:B------:R-:W-:Y:S01]  /*30e0*/  @P4 IMAD.HI.U32 R8, R12, c[0x0][0x2c8], RZ ;  /* 0x0000b2000c084a27 */ /* 0x000fe200078e00ff */
[----:B------:R5:W-:Y:S04]  /*30f0*/  STL [R1+0x8], R12 ;  /* 0x0000080c01007387 */ /* 0x000be80000100800 */
[----:B------:R2:W2:Y:S01]  /*3100*/  MUFU.TANH R18, R3 ;  /* 0x0000000300127308 */ /* 0x0004a20000002400 */
[----:B-1----:R-:W-:Y:S01]  /*3110*/  IMAD.MOV.U32 R7, RZ, RZ, R12 ;  /* 0x000000ffff077224 */ /* 0x002fe200078e000c */
[----:B------:R-:W-:Y:S01]  /*3120*/  @P4 SHF.R.U32.HI R7, RZ, c[0x0][0x2cc], R8 ;  /* 0x0000b300ff074a19 */ /* 0x000fe20000011608 */
[----:B------:R-:W-:-:S05]  /*3130*/  FMUL.FTZ R8, R80, c[0x0][0x320] ;  /* 0x0000c80050087a20 */ /* 0x000fca0000410000 */
[----:B------:R-:W1:Y:S01]  /*3140*/  MUFU.TANH R16, R8 ;  /* 0x0000000800107308 */ /* 0x000e620000002400 */
[----:B--2---:R-:W-:-:S07]  /*3150*/  FMUL.FTZ R3, R73, c[0x0][0x320] ;  /* 0x0000c80049037a20 */ /* 0x004fce0000410000 */
[----:B------:R2:W1:Y:S02]  /*3160*/  MUFU.TANH R17, R3 ;  /* 0x0000000300117308 */ /* 0x0004640000002400 */
[----:B--2---:R-:W-:Y:S02]  /*3170*/  LOP3.LUT R3, R6, 0x7ffffffc, RZ, 0xc0, !PT ;  /* 0x7ffffffc06037812 */ /* 0x004fe400078ec0ff */
[----:B------:R-:W2:Y:S02]  /*3180*/  SHFL.IDX PT, R6, R7, RZ, 0x1c1f ;  /* 0x001c1fff07067589 */ /* 0x000ea400000e0000 */
[----:B------:R-:W-:Y:S01]  /*3190*/  IADD3 R3, R2, -R3, RZ ;  /* 0x8000000302037210 */ /* 0x000fe20007ffe0ff */
[----:B------:R-:W-:-:S03]  /*31a0*/  FMUL.FTZ R2, R81, c[0x0][0x320] ;  /* 0x0000c80051027a20 */ /* 0x000fc60000410000 */
[----:B------:R-:W-:Y:S01]  /*31b0*/  SHF.L.U32 R9, R3, 0x1, RZ ;  /* 0x0000000103097819 */ /* 0x000fe200000006ff */
[----:B------:R1:W1:Y:S01]  /*31c0*/  MUFU.TANH R15, R2 ;  /* 0x00000002000f7308 */ /* 0x0002620000002400 */
[----:B------:R-:W-:Y:S02]  /*31d0*/  FMUL.FTZ R3, R112, c[0x0][0x320] ;  /* 0x0000c80070037a20 */ /* 0x000fe40000410000 */
[----:B------:R-:W-:Y:S01]  /*31e0*/  IADD3 R11, -R9, R252, R10 ;  /* 0x000000fc090b7210 */ /* 0x000fe20007ffe10a */
[----:B------:R2:W-:Y:S01]  /*31f0*/  STL [R1+0x4], R9 ;  /* 0x0000040901007387 */ /* 0x0005e20000100800 */
[----:B------:R-:W-:-:S03]  /*3200*/  IADD3 R13, R10, -R9, RZ ;  /* 0x800000090a0d7210 */ /* 0x000fc60007ffe0ff */
[----:B------:R2:W2:Y:S01]  /*3210*/  MUFU.TANH R14, R3 ;  /* 0x00000003000e7308 */ /* 0x0004a20000002400 */
[----:B-1----:R-:W-:-:S05]  /*3220*/  IADD3 R2, -R9, 0x1, R133 ;  /* 0x0000000109027810 */ /* 0x002fca0007ffe185 */
[----:B------:R-:W-:-:S05]  /*3230*/  IMAD.IADD R2, R2, 0x1, -R138 ;  /* 0x0000000102027824 */ /* 0x000fca00078e0a8a */
[C---:B------:R-:W-:Y:S02]  /*3240*/  IADD3 R8, R2.reuse, c[0x0][0x328], RZ ;  /* 0x0000ca0002087a10 */ /* 0x040fe40007ffe0ff */
[----:B-----5:R-:W-:Y:S02]  /*3250*/  IADD3 R12, R2, UR4, RZ ;  /* 0x00000004020c7c10 */ /* 0x020fe4000fffe0ff */
[-C--:B--2---:R-:W-:Y:S02]  /*3260*/  IADD3 R3, R8, R6.reuse, RZ ;  /* 0x0000000608037210 */ /* 0x084fe40007ffe0ff */
[----:B------:R-:W-:Y:S02]  /*3270*/  IADD3 R2, R12, R6, RZ ;  /* 0x000000060c027210 */ /* 0x000fe40007ffe0ff */
[----:B------:R-:W-:Y:S01]  /*3280*/  IMNMX R3, R3, R11, PT ;  /* 0x0000000b03037217 */ /* 0x000fe20003800200 */
[----:B------:R-:W-:Y:S05]  /*3290*/  @!P3 BRA `(.L_x_243) ;  /* 0x000001400000b947 */ /* 0x000fea0003800000 */
[----:B---34-:R-:W-:Y:S01]  /*32a0*/  IADD3 R6, -R138, R252, R6 ;  /* 0x000000fc8a067210 */ /* 0x018fe20007ffe106 */
[----:B------:R-:W-:Y:S03]  /*32b0*/  BSSY B0, `(.L_x_244) ;  /* 0x000000e000007945 */ /* 0x000fe60003800000 */
        /* <DEDUP_REMOVED lines=9> */
.L_x_245:
[----:B------:R-:W-:-:S04]  /*3350*/  MOV R9, c[0x0][0x32c] ;  /* 0x0000cb0000097a02 */ /* 0x000fc80000000f00 */
[----:B------:R-:W-:-:S13]  /*3360*/  ISETP.NE.AND P0, PT, R9, 0x1, PT ;  /* 0x000000010900780c */ /* 0x000fda0003f05270 */
[----:B------:R-:W-:-:S05]  /*3370*/  @P0 IMAD.HI.U32 R9, R6, c[0x0][0x330], RZ ;  /* 0x0000cc0006090a27 */ /* 0x000fca00078e00ff */
[----:B------:R-:W-:Y:S02]  /*3380*/  @P0 SHF.R.U32.HI R6, RZ, c[0x0][0x334], R9 ;  /* 0x0000cd00ff060a19 */ /* 0x000fe40000011609 */
.L_x_246:
[----:B------:R-:W-:Y:S05]  /*3390*/  BSYNC B0 ;  /* 0x0000000000007941 */ /* 0x000fea0003800000 */
.L_x_244:
[----:B------:R-:W-:-:S05]  /*33a0*/  IMAD R6, R6, c[0x0][0x32c], R13 ;  /* 0x0000cb0006067a24 */ /* 0x000fca00078e020d */
[----:B------:R-:W-:Y:S02]  /*33b0*/  IADD3 R9, R6, c[0x0][0x32c], RZ ;  /* 0x0000cb0006097a10 */ /* 0x000fe40007ffe0ff */
[----:B------:R-:W-:Y:S02]  /*33c0*/  IMNMX R2, R2, R6, !PT ;  /* 0x0000000602027217 */ /* 0x000fe40007800200 */
[----:B------:R-:W-:Y:S02]  /*33d0*/  IMNMX R3, R3, R9, PT ;  /* 0x0000000903037217 */ /* 0x000fe40003800200 */
.L_x_243:
[C---:B---34-:R-:W-:Y:S01]  /*33e0*/  ISETP.GE.AND P0, PT, R10.reuse, 0x2, PT ;  /* 0x000000020a00780c */ /* 0x058fe20003f06270 */
[----:B------:R-:W1:Y:S01]  /*33f0*/  SHFL.IDX PT, R6, R7, 0x1, 0x1c1f ;  /* 0x003c1f0007067f89 */ /* 0x000e6200000e0000 */
[----:B------:R-:W-:Y:S02]  /*3400*/  ISETP.GE.AND P2, PT, R10, 0x9, PT ;  /* 0x000000090a00780c */ /* 0x000fe40003f46270 */
[----:B------:R-:W-:Y:S02]  /*3410*/  P2R R61, PR, RZ, 0x1 ;  /* 0x00000001ff3d7803 */ /* 0x000fe40000000000 */
[----:B------:R-:W-:-:S02]  /*3420*/  ISETP.GT.AND P0, PT, R2, 0x1, !P0 ;  /* 0x000000010200780c */ /* 0x000fc40004704270 */
[----:B------:R-:W-:Y:S02]  /*3430*/  P2R R60, PR, RZ, 0x4 ;  /* 0x00000004ff3c7803 */ /* 0x000fe40000000000 */
[----:B------:R-:W-:-:S04]  /*3440*/  ISETP.LT.OR P0, PT, R3, 0x2, P0 ;  /* 0x000000020300780c */ /* 0x000fc80000701670 */
[----:B------:R-:W-:Y:S02]  /*3450*/  FSEL R40, R37, -INF , !P0 ;  /* 0xff80000025287808 */ /* 0x000fe40004000000 */
[----:B------:R-:W-:Y:S02]  /*3460*/  ISETP.GT.AND P0, PT, R2, 0x8, !P2 ;  /* 0x000000080200780c */ /* 0x000fe40005704270 */
[----:B------:R-:W-:Y:S02]  /*3470*/  ISETP.GE.AND P2, PT, R10, 0xa, PT ;  /* 0x0000000a0a00780c */ /* 0x000fe40003f46270 */
[----:B------:R-:W-:Y:S02]  /*3480*/  ISETP.LT.OR P0, PT, R3, 0x9, P0 ;  /* 0x000000090300780c */ /* 0x000fe40000701670 */
[----:B------:R-:W-:Y:S02]  /*3490*/  P2R R59, PR, RZ, 0x4 ;  /* 0x00000004ff3b7803 */ /* 0x000fe40000000000 */
[----:B------:R-:W-:-:S02]  /*34a0*/  FSEL R43, R36, -INF , !P0 ;  /* 0xff800000242b7808 */ /* 0x000fc40004000000 */
[----:B------:R-:W-:Y:S02]  /*34b0*/  ISETP.GT.AND P0, PT, R2, 0x9, !P2 ;  /* 0x000000090200780c */ /* 0x000fe40005704270 */
[----:B------:R-:W-:Y:S02]  /*34c0*/  ISETP.GE.AND P2, PT, R10, 0x11, PT ;  /* 0x000000110a00780c */ /* 0x000fe40003f46270 */
[----:B------:R-:W-:Y:S02]  /*34d0*/  ISETP.LT.OR P0, PT, R3, 0xa, P0 ;  /* 0x0000000a0300780c */ /* 0x000fe40000701670 */
[----:B------:R-:W-:Y:S02]  /*34e0*/  P2R R58, PR, RZ, 0x4 ;  /* 0x00000004ff3a7803 */ /* 0x000fe40000000000 */
[----:B------:R-:W-:Y:S02]  /*34f0*/  FSEL R44, R35, -INF , !P0 ;  /* 0xff800000232c7808 */ /* 0x000fe40004000000 */
[----:B------:R-:W-:-:S02]  /*3500*/  ISETP.GT.AND P0, PT, R2, 0x10, !P2 ;  /* 0x000000100200780c */ /* 0x000fc40005704270 */
[----:B------:R-:W-:Y:S02]  /*3510*/  ISETP.GE.AND P2, PT, R10, 0x12, PT ;  /* 0x000000120a00780c */ /* 0x000fe40003f46270 */
[----:B------:R-:W-:Y:S02]  /*3520*/  ISETP.LT.OR P0, PT, R3, 0x11, P0 ;  /* 0x000000110300780c */ /* 0x000fe40000701670 */
[----:B------:R-:W-:Y:S02]  /*3530*/  P2R R57, PR, RZ, 0x4 ;  /* 0x00000004ff397803 */ /* 0x000fe40000000000 */
[----:B------:R-:W-:Y:S02]  /*3540*/  FSEL R76, R34, -INF , !P0 ;  /* 0xff800000224c7808 */ /* 0x000fe40004000000 */
[----:B------:R-:W-:Y:S02]  /*3550*/  ISETP.GT.AND P0, PT, R2, 0x11, !P2 ;  /* 0x000000110200780c */ /* 0x000fe40005704270 */
[----:B------:R-:W-:-:S02]  /*3560*/  ISETP.GE.AND P2, PT, R10, 0x19, PT ;  /* 0x000000190a00780c */ /* 0x000fc40003f46270 */
[----:B------:R-:W-:Y:S02]  /*3570*/  ISETP.LT.OR P0, PT, R3, 0x12, P0 ;  /* 0x000000120300780c */ /* 0x000fe40000701670 */
[----:B------:R-:W-:Y:S02]  /*3580*/  P2R R56, PR, RZ, 0x4 ;  /* 0x00000004ff387803 */ /* 0x000fe40000000000 */
[----:B------:R-:W-:Y:S02]  /*3590*/  FSEL R77, R33, -INF , !P0 ;  /* 0xff800000214d7808 */ /* 0x000fe40004000000 */
[----:B------:R-:W-:Y:S02]  /*35a0*/  ISETP.GT.AND P0, PT, R2, 0x18, !P2 ;  /* 0x000000180200780c */ /* 0x000fe40005704270 */
[----:B------:R-:W-:Y:S02]  /*35b0*/  ISETP.GE.AND P2, PT, R10, 0x1a, PT ;  /* 0x0000001a0a00780c */ /* 0x000fe40003f46270 */
[----:B------:R-:W-:-:S02]  /*35c0*/  ISETP.LT.OR P0, PT, R3, 0x19, P0 ;  /* 0x000000190300780c */ /* 0x000fc40000701670 */
[----:B------:R-:W-:Y:S02]  /*35d0*/  P2R R55, PR, RZ, 0x4 ;  /* 0x00000004ff377803 */ /* 0x000fe40000000000 */
[----:B------:R-:W-:Y:S02]  /*35e0*/  FSEL R78, R32, -INF , !P0 ;  /* 0xff800000204e7808 */ /* 0x000fe40004000000 */
[----:B------:R-:W-:Y:S02]  /*35f0*/  ISETP.GT.AND P0, PT, R2, 0x19, !P2 ;  /* 0x000000190200780c */ /* 0x000fe40005704270 */
[----:B------:R-:W-:Y:S02]  /*3600*/  ISETP.GE.AND P2, PT, R10, 0x21, PT ;  /* 0x000000210a00780c */ /* 0x000fe40003f46270 */
[----:B------:R-:W-:Y:S02]  /*3610*/  ISETP.LT.OR P0, PT, R3, 0x1a, P0 ;  /* 0x0000001a0300780c */ /* 0x000fe40000701670 */
[----:B------:R-:W-:-:S02]  /*3620*/  P2R R54, PR, RZ, 0x4 ;  /* 0x00000004ff367803 */ /* 0x000fc40000000000 */
        /* <DEDUP_REMOVED lines=76> */
[----:B------:R-:W-:Y:S02]  /*3af0*/  ISETP.GT.AND P0, PT, R2, RZ, !P2 ;  /* 0x000000ff0200720c */ /* 0x000fe40005704270 */
[----:B------:R-:W-:-:S02]  /*3b00*/  ISETP.GE.AND P2, PT, R10, 0x5a, PT ;  /* 0x0000005a0a00780c */ /* 0x000fc40003f46270 */
[----:B------:R-:W-:-:S04]  /*3b10*/  ISETP.LT.OR P0, PT, R3, 0x1, P0 ;  /* 0x000000010300780c */ /* 0x000fc80000701670 */
[----:B------:R-:W-:Y:S02]  /*3b20*/  FSEL R32, R14, -INF , !P0 ;  /* 0xff8000000e207808 */ /* 0x000fe40004000000 */
[----:B------:R-:W-:Y:S01]  /*3b30*/  ISETP.GT.AND P0, PT, R2, 0x59, !P2 ;  /* 0x000000590200780c */ /* 0x000fe20005704270 */
[----:B------:R-:W-:-:S03]  /*3b40*/  FMUL.FTZ R2, R87, c[0x0][0x320] ;  /* 0x0000c80057027a20 */ /* 0x000fc60000410000 */
[----:B------:R-:W-:Y:S01]  /*3b50*/  ISETP.LT.OR P0, PT, R3, 0x5a, P0 ;  /* 0x0000005a0300780c */ /* 0x000fe20000701670 */
[----:B------:R2:W3:Y:S01]  /*3b60*/  MUFU.TANH R35, R2 ;  /* 0x0000000200237308 */ /* 0x0004e20000002400 */
[----:B-1----:R-:W-:Y:S02]  /*3b70*/  IMAD.IADD R3, R8, 0x1, R6 ;  /* 0x0000000108037824 */ /* 0x002fe400078e0206 */
[----:B------:R-:W-:-:S03]  /*3b80*/  FSEL R215, R15, -INF , !P0 ;  /* 0xff8000000fd77808 */ /* 0x000fc60004000000 */
[----:B------:R-:W-:Y:S01]  /*3b90*/  IMNMX R3, R3, R11, PT ;  /* 0x0000000b03037217 */ /* 0x000fe20003800200 */
[----:B--2---:R-:W-:-:S04]  /*3ba0*/  FMUL.FTZ R2, R90, c[0x0][0x320] ;  /* 0x0000c8005a027a20 */ /* 0x004fc80000410000 */
[----:B------:R1:W2:Y:S02]  /*3bb0*/  MUFU.TANH R34, R2 ;  /* 0x0000000200227308 */ /* 0x0002a40000002400 */
        /* <DEDUP_REMOVED lines=44> */
[----:B-1----:R-:W-:Y:S01]  /*3e80*/  IMAD.IADD R2, R12, 0x1, R6 ;  /* 0x000000010c027824 */ /* 0x002fe200078e0206 */
[----:B------:R-:W-:Y:S05]  /*3e90*/  @!P3 BRA `(.L_x_247) ;  /* 0x000001400000b947 */ /* 0x000fea0003800000 */
[----:B--234-:R-:W-:Y:S01]  /*3ea0*/  IADD3 R6, -R138, R252, R6 ;  /* 0x000000fc8a067210 */ /* 0x01cfe20007ffe106 */
        /* <DEDUP_REMOVED lines=10> */
.L_x_249:
[----:B------:R-:W-:-:S04]  /*3f50*/  MOV R7, c[0x0][0x32c] ;  /* 0x0000cb0000077a02 */ /* 0x000fc80000000f00 */
[----:B------:R-:W-:-:S13]  /*3f60*/  ISETP.NE.AND P0, PT, R7, 0x1, PT ;  /* 0x000000010700780c */ /* 0x000fda0003f05270 */
[----:B------:R-:W-:-:S05]  /*3f70*/  @P0 IMAD.HI.U32 R7, R6, c[0x0][0x330], RZ ;  /* 0x0000cc0006070a27 */ /* 0x000fca00078e00ff */
[----:B------:R-:W-:Y:S02]  /*3f80*/  @P0 SHF.R.U32.HI R6, RZ, c[0x0][0x334], R7 ;  /* 0x0000cd00ff060a19 */ /* 0x000fe40000011607 */
.L_x_250:
[----:B------:R-:W-:Y:S05]  /*3f90*/  BSYNC B0 ;  /* 0x0000000000007941 */ /* 0x000fea0003800000 */
.L_x_248:
[----:B------:R-:W-:-:S05]  /*3fa0*/  IMAD R6, R6, c[0x0][0x32c], R13 ;  /* 0x0000cb0006067a24 */ /* 0x000fca00078e020d */
[----:B------:R-:W-:Y:S02]  /*3fb0*/  IADD3 R7, R6, c[0x0][0x32c], RZ ;  /* 0x0000cb0006077a10 */ /* 0x000fe40007ffe0ff */
[----:B------:R-:W-:Y:S02]  /*3fc0*/  IMNMX R2, R2, R6, !PT ;  /* 0x0000000602027217 */ /* 0x000fe40007800200 */
[----:B------:R-:W-:Y:S02]  /*3fd0*/  IMNMX R3, R3, R7, PT ;  /* 0x0000000703037217 */ /* 0x000fe40003800200 */
.L_x_247:
[----:B--234-:R-:W-:Y:S01]  /*3fe0*/  ISETP.NE.AND P0, PT, R61, RZ, PT ;  /* 0x000000ff3d00720c */ /* 0x01cfe20003f05270 */
[----:B------:R-:W-:Y:S01]  /*3ff0*/  IMAD.SHL.U32 R197, R4, 0x2, RZ ;  /* 0x0000000204c57824 */ /* 0x000fe200078e00ff */
[----:B------:R-:W-:Y:S02]  /*4000*/  FMNMX.FTZ R68, R32, R40, !PT ;  /* 0x0000002820447209 */ /* 0x000fe40007810000 */
[----:B------:R-:W-:Y:S01]  /*4010*/  ISETP.GT.AND P0, PT, R2, 0x1, !P0 ;  /* 0x000000010200780c */ /* 0x000fe20004704270 */
[--C-:B------:R-:W-:Y:S01]  /*4020*/  IMAD R198, R5, 0x2, R197.reuse ;  /* 0x0000000205c67824 */ /* 0x100fe200078e02c5 */
[----:B------:R-:W-:Y:S01]  /*4030*/  FMNMX.FTZ R68, R43, R68, !PT ;  /* 0x000000442b447209 */ /* 0x000fe20007810000 */
[C---:B------:R-:W-:Y:S01]  /*4040*/  IMAD R201, R0.reuse, 0x2, R197 ;  /* 0x0000000200c97824 */ /* 0x040fe200078e02c5 */
[----:B------:R-:W-:Y:S01]  /*4050*/  ISETP.LT.OR P0, PT, R3, 0x2, P0 ;  /* 0x000000020300780c */ /* 0x000fe20000701670 */
[----:B------:R-:W-:Y:S01]  /*4060*/  IMAD R200, R0, 0x2, R198 ;  /* 0x0000000200c87824 */ /* 0x000fe200078e02c6 */
[----:B------:R-:W-:-:S02]  /*4070*/  FMNMX.FTZ R68, R44, R68, !PT ;  /* 0x000000442c447209 */ /* 0x000fc40007810000 */
[----:B------:R-:W-:Y:S02]  /*4080*/  FSEL R11, R24, -INF , !P0 ;  /* 0xff800000180b7808 */ /* 0x000fe40004000000 */
[----:B------:R-:W-:Y:S02]  /*4090*/  ISETP.NE.AND P0, PT, R60, RZ, PT ;  /* 0x000000ff3c00720c */ /* 0x000fe40003f05270 */
[----:B------:R-:W-:Y:S02]  /*40a0*/  FMNMX.FTZ R68, R76, R68, !PT ;  /* 0x000000444c447209 */ /* 0x000fe40007810000 */
[----:B------:R-:W-:Y:S02]  /*40b0*/  ISETP.GT.AND P0, PT, R2, 0x8, !P0 ;  /* 0x000000080200780c */ /* 0x000fe40004704270 */
[----:B------:R-:W-:Y:S02]  /*40c0*/  FMNMX.FTZ R68, R77, R68, !PT ;  /* 0x000000444d447209 */ /* 0x000fe40007810000 */
[----:B------:R-:W-:-:S02]  /*40d0*/  ISETP.LT.OR P0, PT, R3, 0x9, P0 ;  /* 0x000000090300780c */ /* 0x000fc40000701670 */
[----:B------:R-:W-:Y:S02]  /*40e0*/  FMNMX.FTZ R68, R78, R68, !PT ;  /* 0x000000444e447209 */ /* 0x000fe40007810000 */
[----:B------:R-:W-:Y:S02]  /*40f0*/  FSEL R24, R14, -INF , !P0 ;  /* 0xff8000000e187808 */ /* 0x000fe40004000000 */
[----:B------:R-:W-:Y:S02]  /*4100*/  ISETP.NE.AND P0, PT, R59, RZ, PT ;  /* 0x000000ff3b00720c */ /* 0x000fe40003f05270 */
[----:B------:R-:W-:Y:S02]  /*4110*/  FMNMX.FTZ R68, R79, R68, !PT ;  /* 0x000000444f447209 */ /* 0x000fe40007810000 */
[----:B------:R-:W-:Y:S02]  /*4120*/  ISETP.GT.AND P0, PT, R2, 0x9, !P0 ;  /* 0x000000090200780c */ /* 0x000fe40004704270 */
[----:B------:R-:W-:-:S02]  /*4130*/  FMNMX.FTZ R68, R108, R68, !PT ;  /* 0x000000446c447209 */ /* 0x000fc40007810000 */
[----:B------:R-:W-:Y:S02]  /*4140*/  ISETP.LT.OR P0, PT, R3, 0xa, P0 ;  /* 0x0000000a0300780c */ /* 0x000fe40000701670 */
[----:B------:R-:W-:Y:S02]  /*4150*/  FMNMX.FTZ R68, R110, R68, !PT ;  /* 0x000000446e447209 */ /* 0x000fe40007810000 */
[----:B------:R-:W-:Y:S02]  /*4160*/  FSEL R10, R10, -INF , !P0 ;  /* 0xff8000000a0a7808 */ /* 0x000fe40004000000 */
[----:B------:R-:W-:Y:S02]  /*4170*/  ISETP.NE.AND P0, PT, R58, RZ, PT ;  /* 0x000000ff3a00720c */ /* 0x000fe40003f05270 */
[----:B------:R-:W-:Y:S02]  /*4180*/  FMNMX.FTZ R68, R109, R68, !PT ;  /* 0x000000446d447209 */ /* 0x000fe40007810000 */
[----:B------:R-:W-:-:S02]  /*4190*/  ISETP.GT.AND P0, PT, R2, 0x10, !P0 ;  /* 0x000000100200780c */ /* 0x000fc40004704270 */
[----:B------:R-:W-:Y:S02]  /*41a0*/  FMNMX.FTZ R68, R111, R68, !PT ;  /* 0x000000446f447209 */ /* 0x000fe40007810000 */
[----:B------:R-:W-:Y:S02]  /*41b0*/  ISETP.LT.OR P0, PT, R3, 0x11, P0 ;  /* 0x000000110300780c */ /* 0x000fe40000701670 */
[----:B------:R-:W-:Y:S02]  /*41c0*/  FMNMX.FTZ R68, R157, R68, !PT ;  /* 0x000000449d447209 */ /* 0x000fe40007810000 */
[----:B------:R-:W-:Y:S02]  /*41d0*/  FSEL R70, R21, -INF , !P0 ;  /* 0xff80000015467808 */ /* 0x000fe40004000000 */
[----:B------:R-:W-:Y:S02]  /*41e0*/  ISETP.NE.AND P0, PT, R57, RZ, PT ;  /* 0x000000ff3900720c */ /* 0x000fe40003f05270 */
[----:B------:R-:W-:-:S02]  /*41f0*/  FMNMX.FTZ R68, R159, R68, !PT ;  /* 0x000000449f447209 */ /* 0x000fc40007810000 */
[----:B------:R-:W-:Y:S02]  /*4200*/  ISETP.GT.AND P0, PT, R2, 0x11, !P0 ;  /* 0x000000110200780c */ /* 0x000fe40004704270 */
[----:B------:R-:W-:Y:S02]  /*4210*/  FMNMX.FTZ R68, R158, R68, !PT ;  /* 0x000000449e447209 */ /* 0x000fe40007810000 */
[----:B------:R-:W-:Y:S02]  /*4220*/  ISETP.LT.OR P0, PT, R3, 0x12, P0 ;  /* 0x000000120300780c */ /* 0x000fe40000701670 */
[----:B------:R-:W-:Y:S02]  /*4230*/  FMNMX.FTZ R68, R160, R68, !PT ;  /* 0x00000044a0447209 */ /* 0x000fe40007810000 */
[----:B------:R-:W-:Y:S02]  /*4240*/  FSEL R69, R20, -INF , !P0 ;  /* 0xff80000014457808 */ /* 0x000fe40004000000 */
[----:B------:R-:W-:-:S02]  /*4250*/  ISETP.NE.AND P0, PT, R56, RZ, PT ;  /* 0x000000ff3800720c */ /* 0x000fc40003f05270 */
[----:B------:R-:W-:Y:S02]  /*4260*/  FMNMX.FTZ R68, R166, R68, !PT ;  /* 0x00000044a6447209 */ /* 0x000fe40007810000 */
[----:B------:R-:W-:Y:S02]  /*4270*/  ISETP.GT.AND P0, PT, R2, 0x18, !P0 ;  /* 0x000000180200780c */ /* 0x000fe40004704270 */
[----:B------:R-:W-:Y:S02]  /*4280*/  FMNMX.FTZ R68, R168, R68, !PT ;  /* 0x00000044a8447209 */ /* 0x000fe40007810000 */
[----:B------:R-:W-:Y:S02]  /*4290*/  ISETP.LT.OR P0, PT, R3, 0x19, P0 ;  /* 0x000000190300780c */ /* 0x000fe40000701670 */
[----:B------:R-:W-:Y:S02]  /*42a0*/  FMNMX.FTZ R68, R167, R68, !PT ;  /* 0x00000044a7447209 */ /* 0x000fe40007810000 */
[----:B------:R-:W-:-:S02]  /*42b0*/  FSEL R71, R34, -INF , !P0 ;  /* 0xff80000022477808 */ /* 0x000fc40004000000 */
[----:B------:R-:W-:Y:S02]  /*42c0*/  ISETP.NE.AND P0, PT, R55, RZ, PT ;  /* 0x000000ff3700720c */ /* 0x000fe40003f05270 */
[----:B------:R-:W-:Y:S02]  /*42d0*/  FMNMX.FTZ R68, R169, R68, !PT ;  /* 0x00000044a9447209 */ /* 0x000fe40007810000 */
[----:B------:R-:W-:Y:S02]  /*42e0*/  ISETP.GT.AND P0, PT, R2, 0x19, !P0 ;  /* 0x000000190200780c */ /* 0x000fe40004704270 */
[----:B------:R-:W-:Y:S02]  /*42f0*/  FMNMX.FTZ R68, R189, R68, !PT ;  /* 0x00000044bd447209 */ /* 0x000fe40007810000 */
[----:B------:R-:W-:Y:S02]  /*4300*/  ISETP.LT.OR P0, PT, R3, 0x1a, P0 ;  /* 0x0000001a0300780c */ /* 0x000fe40000701670 */
[----:B------:R-:W-:-:S02]  /*4310*/  FMNMX.FTZ R68, R191, R68, !PT ;  /* 0x00000044bf447209 */ /* 0x000fc40007810000 */
[----:B------:R-:W-:Y:S02]  /*4320*/  FSEL R80, R33, -INF , !P0 ;  /* 0xff80000021507808 */ /* 0x000fe40004000000 */
[----:B------:R-:W-:Y:S02]  /*4330*/  ISETP.NE.AND P0, PT, R54, RZ, PT ;  /* 0x000000ff3600720c */ /* 0x000fe40003f05270 */
[----:B------:R-:W-:Y:S02]  /*4340*/  FMNMX.FTZ R68, R190, R68, !PT ;  /* 0x00000044be447209 */ /* 0x000fe40007810000 */
[----:B------:R-:W-:Y:S02]  /*4350*/  ISETP.GT.AND P0, PT, R2, 0x20, !P0 ;  /* 0x000000200200780c */ /* 0x000fe40004704270 */
[----:B------:R-:W-:Y:S02]  /*4360*/  FMNMX.FTZ R68, R215, R68, !PT ;  /* 0x00000044d7447209 */ /* 0x000fe40007810000 */
[----:B------:R-:W-:-:S03]  /*4370*/  ISETP.LT.OR P0, PT, R3, 0x21, P0 ;  /* 0x000000210300780c */ /* 0x000fc60000701670 */
[----:B------:R-:W1:Y:S01]  /*4380*/  SHFL.BFLY PT, R7, R68, 0x2, 0x1f ;  /* 0x0c401f0044077f89 */ /* 0x000e6200000e0000 */
[----:B------:R-:W-:Y:S02]  /*4390*/  FSEL R121, R26, -INF , !P0 ;  /* 0xff8000001a797808 */ /* 0x000fe40004000000 */
[----:B------:R-:W-:-:S04]  /*43a0*/  ISETP.NE.AND P0, PT, R53, RZ, PT ;  /* 0x000000ff3500720c */ /* 0x000fc80003f05270 */
[----:B------:R-:W-:-:S04]  /*43b0*/  ISETP.GT.AND P0, PT, R2, 0x21, !P0 ;  /* 0x000000210200780c */ /* 0x000fc80004704270 */
[----:B------:R-:W-:-:S04]  /*43c0*/  ISETP.LT.OR P0, PT, R3, 0x22, P0 ;  /* 0x000000220300780c */ /* 0x000fc80000701670 */
[----:B------:R-:W-:Y:S02]  /*43d0*/  FSEL R120, R25, -INF , !P0 ;  /* 0xff80000019787808 */ /* 0x000fe40004000000 */
[----:B------:R-:W-:-:S04]  /*43e0*/  ISETP.NE.AND P0, PT, R52, RZ, PT ;  /* 0x000000ff3400720c */ /* 0x000fc80003f05270 */
[----:B------:R-:W-:Y:S02]  /*43f0*/  ISETP.GT.AND P0, PT, R2, 0x28, !P0 ;  /* 0x000000280200780c */ /* 0x000fe40004704270 */
[----:B-1----:R-:W-:Y:S02]  /*4400*/  FMNMX.FTZ R68, R68, R7, !PT ;  /* 0x0000000744447209 */ /* 0x002fe40007810000 */
[----:B------:R-:W-:-:S04]  /*4410*/  ISETP.LT.OR P0, PT, R3, 0x29, P0 ;  /* 0x000000290300780c */ /* 0x000fc80000701670 */
[----:B------:R-:W-:Y:S02]  /*4420*/  FSEL R140, R17, -INF , !P0 ;  /* 0xff800000118c7808 */ /* 0x000fe40004000000 */
[----:B------:R-:W-:-:S04]  /*4430*/  ISETP.NE.AND P0, PT, R51, RZ, PT ;  /* 0x000000ff3300720c */ /* 0x000fc80003f05270 */
[----:B------:R-:W-:-:S04]  /*4440*/  ISETP.GT.AND P0, PT, R2, 0x29, !P0 ;  /* 0x000000290200780c */ /* 0x000fc80004704270 */
        /* <DEDUP_REMOVED lines=34> */
[----:B------:R-:W-:Y:S01]  /*4670*/  ISETP.NE.AND P0, PT, R39, RZ, PT ;  /* 0x000000ff2700720c */ /* 0x000fe20003f05270 */
[----:B------:R-:W-:Y:S03]  /*4680*/  LDSM.16.MT88.4 R20, [R197+0x100] ;  /* 0x00010000c514783b */ /* 0x000fe60000004200 */
        /* <DEDUP_REMOVED lines=12> */
[----:B------:R-:W-:Y:S01]  /*4750*/  ISETP.NE.AND P0, PT, R36, RZ, PT ;  /* 0x000000ff2400720c */ /* 0x000fe20003f05270 */
[----:B------:R-:W-:Y:S03]  /*4760*/  LDSM.16.MT88.4 R12, [R198+0x100] ;  /* 0x00010000c60c783b */ /* 0x000fe60000004200 */
[----:B------:R-:W-:Y:S01]  /*4770*/  ISETP.GT.AND P0, PT, R2, RZ, !P0 ;  /* 0x000000ff0200720c */ /* 0x000fe20004704270 */
[----:B------:R-:W-:Y:S03]  /*4780*/  LDSM.16.MT88.4 R36, [R197+0x900] ;  /* 0x00090000c524783b */ /* 0x000fe60000004200 */
[----:B------:R-:W-:-:S04]  /*4790*/  ISETP.LT.OR P0, PT, R3, 0x1, P0 ;  /* 0x000000010300780c */ /* 0x000fc80000701670 */
[----:B------:R-:W-:Y:S02]  /*47a0*/  FSEL R8, R29, -INF , !P0 ;  /* 0xff8000001d087808 */ /* 0x000fe40004000000 */
[----:B------:R-:W-:Y:S01]  /*47b0*/  ISETP.GT.AND P0, PT, R2, 0x59, !P2 ;  /* 0x000000590200780c */ /* 0x000fe20005704270 */
[----:B------:R-:W-:Y:S01]  /*47c0*/  LDSM.16.MT88.4 R28, [R198+0x900] ;  /* 0x00090000c61c783b */ /* 0x000fe20000004200 */
[----:B------:R-:W-:Y:S02]  /*47d0*/  FMNMX.FTZ R6, R8, R11, !PT ;  /* 0x0000000b08067209 */ /* 0x000fe40007810000 */
[----:B------:R-:W-:Y:S02]  /*47e0*/  ISETP.LT.OR P0, PT, R3, 0x5a, P0 ;  /* 0x0000005a0300780c */ /* 0x000fe40000701670 */
[----:B------:R-:W-:Y:S01]  /*47f0*/  FMNMX.FTZ R6, R24, R6, !PT ;  /* 0x0000000618067209 */ /* 0x000fe20007810000 */
[----:B------:R-:W1:Y:S01]  /*4800*/  SHFL.BFLY PT, R3, R68, 0x1, 0x1f ;  /* 0x0c201f0044037f89 */ /* 0x000e6200000e0000 */
[----:B------:R-:W-:-:S02]  /*4810*/  FSEL R165, R62, -INF , !P0 ;  /* 0xff8000003ea57808 */ /* 0x000fc40004000000 */
[----:B------:R-:W-:-:S04]  /*4820*/  FMNMX.FTZ R6, R10, R6, !PT ;  /* 0x000000060a067209 */ /* 0x000fc80007810000 */
[----:B------:R-:W-:-:S04]  /*4830*/  FMNMX.FTZ R6, R70, R6, !PT ;  /* 0x0000000646067209 */ /* 0x000fc80007810000 */
[----:B------:R-:W-:-:S04]  /*4840*/  FMNMX.FTZ R6, R69, R6, !PT ;  /* 0x0000000645067209 */ /* 0x000fc80007810000 */
[----:B------:R-:W-:-:S04]  /*4850*/  FMNMX.FTZ R6, R71, R6, !PT ;  /* 0x0000000647067209 */ /* 0x000fc80007810000 */
[----:B------:R-:W-:-:S04]  /*4860*/  FMNMX.FTZ R6, R80, R6, !PT ;  /* 0x0000000650067209 */ /* 0x000fc80007810000 */
[----:B------:R-:W-:Y:S02]  /*4870*/  FMNMX.FTZ R6, R121, R6, !PT ;  /* 0x0000000679067209 */ /* 0x000fe40007810000 */
[----:B-1----:R-:W-:Y:S02]  /*4880*/  FMNMX.FTZ R68, R68, R3, !PT ;  /* 0x0000000344447209 */ /* 0x002fe40007810000 */
[----:B------:R-:W-:Y:S02]  /*4890*/  FMNMX.FTZ R6, R120, R6, !PT ;  /* 0x0000000678067209 */ /* 0x000fe40007810000 */
[----:B------:R-:W-:Y:S02]  /*48a0*/  FSETP.NEU.FTZ.AND P0, PT, R68, -INF , PT ;  /* 0xff8000004400780b */ /* 0x000fe40003f1d000 */
[----:B------:R-:W-:-:S04]  /*48b0*/  FMNMX.FTZ R6, R140, R6, !PT ;  /* 0x000000068c067209 */ /* 0x000fc80007810000 */
        /* <DEDUP_REMOVED lines=12> */
[----:B------:R-:W-:-:S05]  /*4980*/  FMNMX.FTZ R6, R165, R2, !PT ;  /* 0x00000002a5067209 */ /* 0x000fca0007810000 */
[----:B------:R-:W1:Y:S02]  /*4990*/  SHFL.BFLY PT, R2, R6, 0x2, 0x1f ;  /* 0x0c401f0006027f89 */ /* 0x000e6400000e0000 */
[----:B-1----:R-:W-:Y:S01]  /*49a0*/  FMNMX.FTZ R7, R6, R2, !PT ;  /* 0x0000000206077209 */ /* 0x002fe20007810000 */
[----:B------:R-:W-:-:S04]  /*49b0*/  FMUL.FTZ R6, R68, c[0x0][0x2d0] ;  /* 0x0000b40044067a20 */ /* 0x000fc80000410000 */
[----:B------:R-:W1:Y:S01]  /*49c0*/  SHFL.BFLY PT, R3, R7, 0x1, 0x1f ;  /* 0x0c201f0007037f89 */ /* 0x000e6200000e0000 */
[----:B------:R-:W-:-:S05]  /*49d0*/  FSEL R6, R6, RZ, P0 ;  /* 0x000000ff06067208 */ /* 0x000fca0000000000 */
[--C-:B------:R-:W-:Y:S02]  /*49e0*/  FFMA.FTZ R2, R32, c[0x0][0x2d0], -R6.reuse ;  /* 0x0000b40020027a23 */ /* 0x100fe40000010806 */
[--C-:B------:R-:W-:Y:S01]  /*49f0*/  FFMA.FTZ R0, R76, c[0x0][0x2d0], -R6.reuse ;  /* 0x0000b4004c007a23 */ /* 0x100fe20000010806 */
[----:B------:R-:W-:Y:S01]  /*4a00*/  LDSM.16.MT88.4 R32, [R201+0x3100] ;  /* 0x00310000c920783b */ /* 0x000fe20000004200 */
[----:B------:R2:W-:Y:S08]  /*4a10*/  MUFU.EX2 R246, R2 ;  /* 0x0000000200f67308 */ /* 0x0005f00000000800 */
[----:B------:R3:W-:Y:S01]  /*4a20*/  MUFU.EX2 R240, R0 ;  /* 0x0000000000f07308 */ /* 0x0007e20000000800 */
[----:B-1----:R-:W-:Y:S01]  /*4a30*/  FMNMX.FTZ R3, R3, R7, !PT ;  /* 0x0000000703037209 */ /* 0x002fe20007810000 */
[----:B------:R-:W-:-:S02]  /*4a40*/  FFMA.FTZ R7, R44, c[0x0][0x2d0], -R6 ;  /* 0x0000b4002c077a23 */ /* 0x000fc40000010806 */
[----:B--2---:R-:W-:Y:S01]  /*4a50*/  FFMA.FTZ R2, R40, c[0x0][0x2d0], -R6 ;  /* 0x0000b40028027a23 */ /* 0x004fe20000010806 */
[----:B------:R-:W-:-:S03]  /*4a60*/  FSETP.NEU.FTZ.AND P0, PT, R3, -INF , PT ;  /* 0xff8000000300780b */ /* 0x000fc60003f1d000 */
[----:B------:R-:W-:Y:S01]  /*4a70*/  MUFU.EX2 R244, R7 ;  /* 0x0000000700f47308 */ /* 0x000fe20000000800 */
[----:B---3--:R-:W-:-:S07]  /*4a80*/  FFMA.FTZ R0, R77, c[0x0][0x2d0], -R6 ;  /* 0x0000b4004d007a23 */ /* 0x008fce0000010806 */
[----:B------:R1:W2:Y:S08]  /*4a90*/  MUFU.EX2 R243, R2 ;  /* 0x0000000200f37308 */ /* 0x0002b00000000800 */
[----:B------:R3:W-:Y:S01]  /*4aa0*/  MUFU.EX2 R238, R0 ;  /* 0x0000000000ee7308 */ /* 0x0007e20000000800 */
[--C-:B-1----:R-:W-:Y:S02]  /*4ab0*/  FFMA.FTZ R2, R43, c[0x0][0x2d0], -R6.reuse ;  /* 0x0000b4002b027a23 */ /* 0x102fe40000010806 */
[----:B------:R-:W-:Y:S05]  /*4ac0*/  LDSM.16.MT88.4 R40, [R198+0x3100] ;  /* 0x00310000c628783b */ /* 0x000fea0000004200 */
[----:B------:R1:W-:Y:S01]  /*4ad0*/  MUFU.EX2 R245, R2 ;  /* 0x0000000200f57308 */ /* 0x0003e20000000800 */
[----:B---3--:R-:W-:-:S07]  /*4ae0*/  FFMA.FTZ R0, R78, c[0x0][0x2d0], -R6 ;  /* 0x0000b4004e007a23 */ /* 0x008fce0000010806 */
[----:B------:R3:W-:Y:S01]  /*4af0*/  MUFU.EX2 R239, R0 ;  /* 0x0000000000ef7308 */ /* 0x0007e20000000800 */
[----:B-1----:R-:W-:-:S05]  /*4b00*/  FMUL.FTZ R2, R3, c[0x0][0x2d0] ;  /* 0x0000b40003027a20 */ /* 0x002fca0000410000 */
[----:B------:R-:W-:Y:S01]  /*4b10*/  FSEL R2, R2, RZ, P0 ;  /* 0x000000ff02027208 */ /* 0x000fe20000000000 */
[----:B---3--:R-:W-:-:S04]  /*4b20*/  FFMA.FTZ R0, R79, c[0x0][0x2d0], -R6 ;  /* 0x0000b4004f007a23 */ /* 0x008fc80000010806 */
[--C-:B------:R-:W-:Y:S02]  /*4b30*/  FFMA.FTZ R4, R11, c[0x0][0x2d0], -R2.reuse ;  /* 0x0000b4000b047a23 */ /* 0x100fe40000010802 */
[--C-:B------:R-:W-:Y:S01]  /*4b40*/  FFMA.FTZ R7, R8, c[0x0][0x2d0], -R2.reuse ;  /* 0x0000b40008077a23 */ /* 0x100fe20000010802 */
[----:B--2---:R-:W-:Y:S01]  /*4b50*/  F2FP.PACK_AB R8, R243, R246 ;  /* 0x000000f6f308723e */ /* 0x004fe200000000ff */
[----:B------:R1:W-:Y:S08]  /*4b60*/  MUFU.EX2 R236, R4 ;  /* 0x0000000400ec7308 */ /* 0x0003f00000000800 */
[----:B------:R-:W2:Y:S01]  /*4b70*/  MUFU.EX2 R7, R7 ;  /* 0x0000000700077308 */ /* 0x000ea20000000800 */
[----:B-1----:R-:W-:-:S07]  /*4b80*/  FFMA.FTZ R4, R24, c[0x0][0x2d0], -R2 ;  /* 0x0000b40018047a23 */ /* 0x002fce0000010802 */
[----:B------:R1:W-:Y:S01]  /*4b90*/  MUFU.EX2 R237, R0 ;  /* 0x0000000000ed7308 */ /* 0x0003e20000000800 */
[----:B------:R-:W3:Y:S01]  /*4ba0*/  LDSM.16.MT88.4 R24, [R200+0x100] ;  /* 0x00010000c818783b */ /* 0x000ee20000004200 */
[----:B--2---:R-:W-:-:S06]  /*4bb0*/  F2FP.PACK_AB R9, R236, R7 ;  /* 0x00000007ec09723e */ /* 0x004fcc00000000ff */
[----:B------:R2:W-:Y:S01]  /*4bc0*/  MUFU.EX2 R242, R4 ;  /* 0x0000000400f27308 */ /* 0x0005e20000000800 */
[----:B-1----:R-:W-:-:S07]  /*4bd0*/  FFMA.FTZ R0, R70, c[0x0][0x2d0], -R2 ;  /* 0x0000b40046007a23 */ /* 0x002fce0000010802 */
[----:B------:R1:W-:Y:S01]  /*4be0*/  MUFU.EX2 R235, R0 ;  /* 0x0000000000eb7308 */ /* 0x0003e20000000800 */
[----:B--2---:R-:W-:Y:S01]  /*4bf0*/  FFMA.FTZ R4, R10, c[0x0][0x2d0], -R2 ;  /* 0x0000b4000a047a23 */ /* 0x004fe20000010802 */
[----:B------:R-:W-:-:S06]  /*4c00*/  F2FP.PACK_AB R10, R244, R245 ;  /* 0x000000f5f40a723e */ /* 0x000fcc00000000ff */
[----:B------:R-:W2:Y:S01]  /*4c10*/  MUFU.EX2 R241, R4 ;  /* 0x0000000400f17308 */ /* 0x000ea20000000800 */
[----:B-1----:R-:W-:-:S07]  /*4c20*/  FFMA.FTZ R0, R69, c[0x0][0x2d0], -R2 ;  /* 0x0000b40045007a23 */ /* 0x002fce0000010802 */
[----:B------:R1:W4:Y:S01]  /*4c30*/  MUFU.EX2 R233, R0 ;  /* 0x0000000000e97308 */ /* 0x0003220000000800 */
[----:B--2---:R-:W-:-:S07]  /*4c40*/  F2FP.PACK_AB R11, R241, R242 ;  /* 0x000000f2f10b723e */ /* 0x004fce00000000ff */
[----:B------:R-:W-:Y:S01]  /*4c50*/  HMMA.16816.F32 R72, R8, R20, RZ ;  /* 0x000000140848723c */ /* 0x000fe200000018ff */
[----:B-1----:R-:W-:-:S07]  /*4c60*/  FFMA.FTZ R0, R71, c[0x0][0x2d0], -R2 ;  /* 0x0000b40047007a23 */ /* 0x002fce0000010802 */
[C---:B------:R-:W-:Y:S01]  /*4c70*/  HMMA.16816.F32 R64, R8.reuse, R22, RZ ;  /* 0x000000160840723c */ /* 0x040fe200000018ff */
[----:B------:R-:W1:Y:S01]  /*4c80*/  LDSM.16.MT88.4 R20, [R197+0x3100] ;  /* 0x00310000c514783b */ /* 0x000e620000004200 */
[----:B------:R2:W-:Y:S06]  /*4c90*/  MUFU.EX2 R234, R0 ;  /* 0x0000000000ea7308 */ /* 0x0005ec0000000800 */
[C---:B------:R-:W-:Y:S08]  /*4ca0*/  HMMA.16816.F32 R60, R8.reuse, R12, RZ ;  /* 0x0000000c083c723c */ /* 0x040ff000000018ff */
[----:B------:R-:W-:Y:S01]  /*4cb0*/  HMMA.16816.F32 R56, R8, R14, RZ ;  /* 0x0000000e0838723c */ /* 0x000fe200000018ff */
[----:B------:R-:W5:Y:S01]  /*4cc0*/  LDSM.16.MT88.4 R12, [R200+0x3100] ;  /* 0x00310000c80c783b */ /* 0x000f620000004200 */
[----:B--2---:R-:W-:-:S04]  /*4cd0*/  FFMA.FTZ R0, R80, c[0x0][0x2d0], -R2 ;  /* 0x0000b40050007a23 */ /* 0x004fc80000010802 */
[----:B------:R2:W1:Y:S02]  /*4ce0*/  MUFU.EX2 R230, R0 ;  /* 0x0000000000e67308 */ /* 0x0004640000000800 */
[C---:B------:R-:W-:Y:S08]  /*4cf0*/  HMMA.16816.F32 R52, R8.reuse, R16, RZ ;  /* 0x000000100834723c */ /* 0x040ff000000018ff */
[----:B------:R-:W-:Y:S01]  /*4d00*/  HMMA.16816.F32 R44, R8, R18, RZ ;  /* 0x00000012082c723c */ /* 0x000fe200000018ff */
[----:B------:R-:W4:Y:S01]  /*4d10*/  LDSM.16.MT88.4 R16, [R201+0x900] ;  /* 0x00090000c910783b */ /* 0x000f220000004200 */
[----:B--2---:R-:W-:-:S06]  /*4d20*/  FFMA.FTZ R0, R108, c[0x0][0x2d0], -R6 ;  /* 0x0000b4006c007a23 */ /* 0x004fcc0000010806 */
[C---:B---3--:R-:W-:Y:S01]  /*4d30*/  HMMA.16816.F32 R48, R8.reuse, R24, RZ ;  /* 0x000000180830723c */ /* 0x048fe200000018ff */
[----:B------:R2:W-:Y:S07]  /*4d40*/  MUFU.EX2 R229, R0 ;  /* 0x0000000000e57308 */ /* 0x0005ee0000000800 */
[C---:B------:R-:W-:Y:S01]  /*4d50*/  HMMA.16816.F32 R76, R8.reuse, R26, RZ ;  /* 0x0000001a084c723c */ /* 0x040fe200000018ff */
[----:B------:R-:W-:Y:S07]  /*4d60*/  LDSM.16.MT88.4 R24, [R197+0x3900] ;  /* 0x00390000c518783b */ /* 0x000fee0000004200 */
[----:B-1----:R-:W-:Y:S01]  /*4d70*/  HMMA.16816.F32 R84, R8, R20, RZ ;  /* 0x000000140854723c */ /* 0x002fe200000018ff */
[----:B--2---:R-:W-:-:S04]  /*4d80*/  FFMA.FTZ R0, R110, c[0x0][0x2d0], -R6 ;  /* 0x0000b4006e007a23 */ /* 0x004fc80000010806 */
[----:B------:R1:W2:Y:S03]  /*4d90*/  MUFU.EX2 R228, R0 ;  /* 0x0000000000e47308 */ /* 0x0002a60000000800 */
[C---:B------:R-:W-:Y:S01]  /*4da0*/  HMMA.16816.F32 R88, R8.reuse, R22, RZ ;  /* 0x000000160858723c */ /* 0x040fe200000018ff */
[----:B------:R-:W-:Y:S07]  /*4db0*/  LDSM.16.MT88.4 R20, [R200+0x900] ;  /* 0x00090000c814783b */ /* 0x000fee0000004200 */
[----:B------:R-:W-:Y:S01]  /*4dc0*/  HMMA.16816.F32 R80, R8, R40, RZ ;  /* 0x000000280850723c */ /* 0x000fe200000018ff */
[----:B-1----:R-:W-:-:S07]  /*4dd0*/  FFMA.FTZ R0, R109, c[0x0][0x2d0], -R6 ;  /* 0x0000b4006d007a23 */ /* 0x002fce0000010806 */
[C---:B------:R-:W-:Y:S01]  /*4de0*/  HMMA.16816.F32 R104, R8.reuse, R42, RZ ;  /* 0x0000002a0868723c */ /* 0x040fe200000018ff */
[----:B------:R-:W1:Y:S01]  /*4df0*/  LDSM.16.MT88.4 R40, [R198+0x3900] ;  /* 0x00390000c628783b */ /* 0x000e620000004200 */
[----:B------:R3:W-:Y:S06]  /*4e00*/  MUFU.EX2 R227, R0 ;  /* 0x0000000000e37308 */ /* 0x0007ec0000000800 */
[C---:B------:R-:W-:Y:S08]  /*4e10*/  HMMA.16816.F32 R92, R8.reuse, R32, RZ ;  /* 0x00000020085c723c */ /* 0x040ff000000018ff */
[----:B------:R-:W-:Y:S01]  /*4e20*/  HMMA.16816.F32 R100, R8, R34, RZ ;  /* 0x000000220864723c */ /* 0x000fe200000018ff */
[----:B------:R-:W-:Y:S01]  /*4e30*/  LDSM.16.MT88.4 R32, [R198+0x1100] ;  /* 0x00110000c620783b */ /* 0x000fe20000004200 */
[----:B---3--:R-:W-:-:S04]  /*4e40*/  FFMA.FTZ R0, R111, c[0x0][0x2d0], -R6 ;  /* 0x0000b4006f007a23 */ /* 0x008fc80000010806 */
[----:B------:R3:W1:Y:S02]  /*4e50*/  MUFU.EX2 R225, R0 ;  /* 0x0000000000e17308 */ /* 0x0006640000000800 */
[C---:B-----5:R-:W-:Y:S08]  /*4e60*/  HMMA.16816.F32 R116, R8.reuse, R12, RZ ;  /* 0x0000000c0874723c */ /* 0x060ff000000018ff */
[----:B------:R-:W-:Y:S01]  /*4e70*/  HMMA.16816.F32 R96, R8, R14, RZ ;  /* 0x0000000e0860723c */ /* 0x000fe200000018ff */
[----:B------:R-:W-:Y:S01]  /*4e80*/  LDSM.16.MT88.4 R12, [R200+0x3900] ;  /* 0x00390000c80c783b */ /* 0x000fe20000004200 */
[----:B---3--:R-:W-:-:S05]  /*4e90*/  FFMA.FTZ R0, R121, c[0x0][0x2d0], -R2 ;  /* 0x0000b40079007a23 */ /* 0x008fca0000010802 */
[----:B------:R-:W-:Y:S02]  /*4ea0*/  F2FP.PACK_AB R8, R238, R240 ;  /* 0x000000f0ee08723e */ /* 0x000fe400000000ff */
[----:B------:R-:W-:Y:S01]  /*4eb0*/  F2FP.PACK_AB R10, R237, R239 ;  /* 0x000000efed0a723e */ /* 0x000fe200000000ff */
[----:B------:R3:W-:Y:S01]  /*4ec0*/  MUFU.EX2 R224, R0 ;  /* 0x0000000000e07308 */ /* 0x0007e20000000800 */
[----:B----4-:R-:W-:Y:S02]  /*4ed0*/  F2FP.PACK_AB R9, R233, R235 ;  /* 0x000000ebe909723e */ /* 0x010fe400000000ff */
[----:B------:R-:W-:-:S07]  /*4ee0*/  F2FP.PACK_AB R11, R230, R234 ;  /* 0x000000eae60b723e */ /* 0x000fce00000000ff */
[----:B------:R-:W-:Y:S01]  /*4ef0*/  HMMA.16816.F32 R112, R8, R28, R60 ;  /* 0x0000001c0870723c */ /* 0x000fe2000000183c */
[----:B---3--:R-:W-:-:S07]  /*4f00*/  FFMA.FTZ R0, R120, c[0x0][0x2d0], -R2 ;  /* 0x0000b40078007a23 */ /* 0x008fce0000010802 */
[C---:B------:R-:W-:Y:S01]  /*4f10*/  HMMA.16816.F32 R60, R8.reuse, R16, R52 ;  /* 0x00000010083c723c */ /* 0x040fe20000001834 */
[----:B------:R3:W4:Y:S07]  /*4f20*/  MUFU.EX2 R223, R0 ;  /* 0x0000000000df7308 */ /* 0x00072e0000000800 */
[C---:B------:R-:W-:Y:S01]  /*4f30*/  HMMA.16816.F32 R52, R8.reuse, R18, R44 ;  /* 0x000000120834723c */ /* 0x040fe2000000182c */
[----:B------:R-:W5:Y:S07]  /*4f40*/  LDSM.16.MT88.4 R16, [R201+0x3900] ;  /* 0x00390000c910783b */ /* 0x000f6e0000004200 */
[----:B------:R-:W-:Y:S01]  /*4f50*/  HMMA.16816.F32 R136, R8, R36, R72 ;  /* 0x000000240888723c */ /* 0x000fe20000001848 */
[----:B---3--:R-:W-:-:S04]  /*4f60*/  FFMA.FTZ R0, R140, c[0x0][0x2d0], -R2 ;  /* 0x0000b4008c007a23 */ /* 0x008fc80000010802 */
[----:B------:R3:W-:Y:S03]  /*4f70*/  MUFU.EX2 R222, R0 ;  /* 0x0000000000de7308 */ /* 0x0007e60000000800 */
[C---:B------:R-:W-:Y:S01]  /*4f80*/  HMMA.16816.F32 R132, R8.reuse, R38, R64 ;  /* 0x000000260884723c */ /* 0x040fe20000001840 */
[----:B------:R-:W2:Y:S07]  /*4f90*/  LDSM.16.MT88.4 R36, [R197+0x1100] ;  /* 0x00110000c524783b */ /* 0x000eae0000004200 */
[----:B------:R-:W-:Y:S01]  /*4fa0*/  HMMA.16816.F32 R72, R8, R30, R56 ;  /* 0x0000001e0848723c */ /* 0x000fe20000001838 */
[----:B------:R-:W-:Y:S01]  /*4fb0*/  LDSM.16.MT88.4 R28, [R200+0x1100] ;  /* 0x00110000c81c783b */ /* 0x000fe20000004200 */
[----:B---3--:R-:W-:-:S06]  /*4fc0*/  FFMA.FTZ R0, R141, c[0x0][0x2d0], -R2 ;  /* 0x0000b4008d007a23 */ /* 0x008fcc0000010802 */
[C---:B-1----:R-:W-:Y:S01]  /*4fd0*/  HMMA.16816.F32 R144, R8.reuse, R40, R80 ;  /* 0x000000280890723c */ /* 0x042fe20000001850 */
[----:B------:R1:W3:Y:S07]  /*4fe0*/  MUFU.EX2 R221, R0 ;  /* 0x0000000000dd7308 */ /* 0x0002ee0000000800 */
[C---:B------:R-:W-:Y:S08]  /*4ff0*/  HMMA.16816.F32 R140, R8.reuse, R42, R104 ;  /* 0x0000002a088c723c */ /* 0x040ff00000001868 */
[----:B------:R-:W-:Y:S01]  /*5000*/  HMMA.16816.F32 R48, R8, R20, R48 ;  /* 0x000000140830723c */ /* 0x000fe20000001830 */
[----:B-1----:R-:W-:-:S04]  /*5010*/  FFMA.FTZ R0, R157, c[0x0][0x2d0], -R6 ;  /* 0x0000b4009d007a23 */ /* 0x002fc80000010806 */
[----:B------:R1:W-:Y:S03]  /*5020*/  MUFU.EX2 R220, R0 ;  /* 0x0000000000dc7308 */ /* 0x0003e60000000800 */
[C---:B------:R-:W-:Y:S01]  /*5030*/  HMMA.16816.F32 R44, R8.reuse, R22, R76 ;  /* 0x00000016082c723c */ /* 0x040fe2000000184c */
[----:B------:R-:W2:Y:S07]  /*5040*/  LDSM.16.MT88.4 R20, [R197+0x4100] ;  /* 0x00410000c514783b */ /* 0x000eae0000004200 */
[----:B------:R-:W-:Y:S01]  /*5050*/  HMMA.16816.F32 R108, R8, R24, R84 ;  /* 0x00000018086c723c */ /* 0x000fe20000001854 */
[----:B-1----:R-:W-:-:S07]  /*5060*/  FFMA.FTZ R0, R159, c[0x0][0x2d0], -R6 ;  /* 0x0000b4009f007a23 */ /* 0x002fce0000010806 */
[C---:B------:R-:W-:Y:S01]  /*5070*/  HMMA.16816.F32 R120, R8.reuse, R26, R88 ;  /* 0x0000001a0878723c */ /* 0x040fe20000001858 */
[----:B------:R-:W1:Y:S01]  /*5080*/  LDSM.16.MT88.4 R24, [R201+0x1100] ;  /* 0x00110000c918783b */ /* 0x000e620000004200 */
[----:B------:R3:W1:Y:S06]  /*5090*/  MUFU.EX2 R159, R0 ;  /* 0x00000000009f7308 */ /* 0x00066c0000000800 */
[C---:B-----5:R-:W-:Y:S08]  /*50a0*/  HMMA.16816.F32 R92, R8.reuse, R16, R92 ;  /* 0x00000010085c723c */ /* 0x060ff0000000185c */
[----:B------:R-:W-:Y:S01]  /*50b0*/  HMMA.16816.F32 R64, R8, R18, R100 ;  /* 0x000000120840723c */ /* 0x000fe20000001864 */
[----:B------:R-:W-:Y:S01]  /*50c0*/  LDSM.16.MT88.4 R16, [R201+0x4100] ;  /* 0x00410000c910783b */ /* 0x000fe20000004200 */
[----:B---3--:R-:W-:-:S04]  /*50d0*/  FFMA.FTZ R0, R158, c[0x0][0x2d0], -R6 ;  /* 0x0000b4009e007a23 */ /* 0x008fc80000010806 */
[----:B------:R3:W-:Y:S02]  /*50e0*/  MUFU.EX2 R158, R0 ;  /* 0x00000000009e7308 */ /* 0x0007e40000000800 */
[C---:B------:R-:W-:Y:S08]  /*50f0*/  HMMA.16816.F32 R56, R8.reuse, R12, R116 ;  /* 0x0000000c0838723c */ /* 0x040ff00000001874 */
[----:B------:R-:W-:Y:S01]  /*5100*/  HMMA.16816.F32 R40, R8, R14, R96 ;  /* 0x0000000e0828723c */ /* 0x000fe20000001860 */
[----:B------:R-:W-:Y:S01]  /*5110*/  LDSM.16.MT88.4 R12, [R200+0x4100] ;  /* 0x00410000c80c783b */ /* 0x000fe20000004200 */
[----:B---3--:R-:W-:-:S05]  /*5120*/  FFMA.FTZ R0, R160, c[0x0][0x2d0], -R6 ;  /* 0x0000b400a0007a23 */ /* 0x008fca0000010806 */
[----:B--2---:R-:W-:Y:S02]  /*5130*/  F2FP.PACK_AB R8, R228, R229 ;  /* 0x000000e5e408723e */ /* 0x004fe400000000ff */
[----:B------:R-:W-:Y:S01]  /*5140*/  F2FP.PACK_AB R10, R225, R227 ;  /* 0x000000e3e10a723e */ /* 0x000fe200000000ff */
[----:B------:R2:W3:Y:S01]  /*5150*/  MUFU.EX2 R157, R0 ;  /* 0x00000000009d7308 */ /* 0x0004e20000000800 */
[----:B----4-:R-:W-:Y:S02]  /*5160*/  F2FP.PACK_AB R9, R223, R224 ;  /* 0x000000e0df09723e */ /* 0x010fe400000000ff */
[----:B------:R-:W-:-:S07]  /*5170*/  F2FP.PACK_AB R11, R221, R222 ;  /* 0x000000dedd0b723e */ /* 0x000fce00000000ff */
[----:B------:R-:W-:Y:S01]  /*5180*/  HMMA.16816.F32 R80, R8, R36, R136 ;  /* 0x000000240850723c */ /* 0x000fe20000001888 */
[----:B--2---:R-:W-:-:S07]  /*5190*/  FFMA.FTZ R0, R149, c[0x0][0x2d0], -R2 ;  /* 0x0000b40095007a23 */ /* 0x004fce0000010802 */
[C---:B------:R-:W-:Y:S01]  /*51a0*/  HMMA.16816.F32 R100, R8.reuse, R38, R132 ;  /* 0x000000260864723c */ /* 0x040fe20000001884 */
[----:B------:R-:W2:Y:S01]  /*51b0*/  LDSM.16.MT88.4 R36, [R198+0x4100] ;  /* 0x00410000c624783b */ /* 0x000ea20000004200 */
[----:B------:R4:W-:Y:S06]  /*51c0*/  MUFU.EX2 R149, R0 ;  /* 0x0000000000957308 */ /* 0x0009ec0000000800 */
[C---:B------:R-:W-:Y:S08]  /*51d0*/  HMMA.16816.F32 R96, R8.reuse, R34, R72 ;  /* 0x000000220860723c */ /* 0x040ff00000001848 */
[----:B------:R-:W-:Y:S01]  /*51e0*/  HMMA.16816.F32 R108, R8, R20, R108 ;  /* 0x00000014086c723c */ /* 0x000fe2000000186c */
[----:B----4-:R-:W-:-:S04]  /*51f0*/  FFMA.FTZ R0, R148, c[0x0][0x2d0], -R2 ;  /* 0x0000b40094007a23 */ /* 0x010fc80000010802 */
[----:B------:R4:W5:Y:S03]  /*5200*/  MUFU.EX2 R148, R0 ;  /* 0x0000000000947308 */ /* 0x0009660000000800 */
[C---:B------:R-:W-:Y:S01]  /*5210*/  HMMA.16816.F32 R116, R8.reuse, R22, R120 ;  /* 0x000000160874723c */ /* 0x040fe20000001878 */
[----:B------:R-:W3:Y:S07]  /*5220*/  LDSM.16.MT88.4 R20, [R201+0x1900] ;  /* 0x00190000c914783b */ /* 0x000eee0000004200 */
[----:B-1----:R-:W-:Y:S01]  /*5230*/  HMMA.16816.F32 R88, R8, R24, R60 ;  /* 0x000000180858723c */ /* 0x002fe2000000183c */
[----:B----4-:R-:W-:-:S07]  /*5240*/  FFMA.FTZ R0, R150, c[0x0][0x2d0], -R2 ;  /* 0x0000b40096007a23 */ /* 0x010fce0000010802 */
[C---:B------:R-:W-:Y:S01]  /*5250*/  HMMA.16816.F32 R72, R8.reuse, R26, R52 ;  /* 0x0000001a0848723c */ /* 0x040fe20000001834 */
[----:B------:R-:W1:Y:S07]  /*5260*/  LDSM.16.MT88.4 R24, [R200+0x1900] ;  /* 0x00190000c818783b */ /* 0x000e6e0000004200 */
[C---:B--2---:R-:W-:Y:S01]  /*5270*/  HMMA.16816.F32 R132, R8.reuse, R36, R144 ;  /* 0x000000240884723c */ /* 0x044fe20000001890 */
[----:B------:R2:W-:Y:S07]  /*5280*/  MUFU.EX2 R147, R0 ;  /* 0x0000000000937308 */ /* 0x0005ee0000000800 */
[C---:B------:R-:W-:Y:S01]  /*5290*/  HMMA.16816.F32 R136, R8.reuse, R38, R140 ;  /* 0x000000260888723c */ /* 0x040fe2000000188c */
[----:B------:R-:W4:Y:S07]  /*52a0*/  LDSM.16.MT88.4 R36, [R198+0x4900] ;  /* 0x00490000c624783b */ /* 0x000f2e0000004200 */
[----:B------:R-:W-:Y:S01]  /*52b0*/  HMMA.16816.F32 R120, R8, R16, R92 ;  /* 0x000000100878723c */ /* 0x000fe2000000185c */
[----:B--2---:R-:W-:-:S04]  /*52c0*/  FFMA.FTZ R0, R151, c[0x0][0x2d0], -R2 ;  /* 0x0000b40097007a23 */ /* 0x004fc80000010802 */
[----:B------:R2:W1:Y:S03]  /*52d0*/  MUFU.EX2 R146, R0 ;  /* 0x0000000000927308 */ /* 0x0004660000000800 */
[C---:B------:R-:W-:Y:S08]  /*52e0*/  HMMA.16816.F32 R92, R8.reuse, R12, R56 ;  /* 0x0000000c085c723c */ /* 0x040ff00000001838 */
[----:B------:R-:W-:Y:S01]  /*52f0*/  HMMA.16816.F32 R56, R8, R14, R40 ;  /* 0x0000000e0838723c */ /* 0x000fe20000001828 */
[----:B------:R-:W1:Y:S01]  /*5300*/  LDSM.16.MT88.4 R12, [R197+0x4900] ;  /* 0x00490000c50c783b */ /* 0x000e620000004200 */
[----:B--2---:R-:W-:-:S06]  /*5310*/  FFMA.FTZ R0, R166, c[0x0][0x2d0], -R6 ;  /* 0x0000b400a6007a23 */ /* 0x004fcc0000010806 */
[C---:B------:R-:W-:Y:S01]  /*5320*/  HMMA.16816.F32 R84, R8.reuse, R28, R48 ;  /* 0x0000001c0854723c */ /* 0x040fe20000001830 */
[----:B------:R2:W-:Y:S07]  /*5330*/  MUFU.EX2 R145, R0 ;  /* 0x0000000000917308 */ /* 0x0005ee0000000800 */
[C---:B------:R-:W-:Y:S01]  /*5340*/  HMMA.16816.F32 R76, R8.reuse, R30, R44 ;  /* 0x0000001e084c723c */ /* 0x040fe2000000182c */
[----:B------:R-:W4:Y:S07]  /*5350*/  LDSM.16.MT88.4 R28, [R198+0x1900] ;  /* 0x00190000c61c783b */ /* 0x000f2e0000004200 */
[C---:B------:R-:W-:Y:S01]  /*5360*/  HMMA.16816.F32 R104, R8.reuse, R32, R112 ;  /* 0x000000200868723c */ /* 0x040fe20000001870 */
[----:B--2---:R-:W-:Y:S01]  /*5370*/  FFMA.FTZ R0, R168, c[0x0][0x2d0], -R6 ;  /* 0x0000b400a8007a23 */ /* 0x004fe20000010806 */
[----:B------:R-:W2:Y:S03]  /*5380*/  LDSM.16.MT88.4 R32, [R197+0x1900] ;  /* 0x00190000c520783b */ /* 0x000ea60000004200 */
[----:B------:R1:W1:Y:S03]  /*5390*/  MUFU.EX2 R144, R0 ;  /* 0x0000000000907308 */ /* 0x0002660000000800 */
[----:B------:R-:W-:Y:S01]  /*53a0*/  HMMA.16816.F32 R112, R8, R18, R64 ;  /* 0x000000120870723c */ /* 0x000fe20000001840 */
[----:B------:R-:W-:Y:S06]  /*53b0*/  LDSM.16.MT88.4 R16, [R198+0x2100] ;  /* 0x00210000c610783b */ /* 0x000fec0000004200 */
[----:B------:R-:W-:-:S02]  /*53c0*/  F2FP.PACK_AB R8, R159, R220 ;  /* 0x000000dc9f08723e */ /* 0x000fc400000000ff */
[----:B---3--:R-:W-:Y:S02]  /*53d0*/  F2FP.PACK_AB R10, R157, R158 ;  /* 0x0000009e9d0a723e */ /* 0x008fe400000000ff */
[----:B-----5:R-:W-:Y:S01]  /*53e0*/  F2FP.PACK_AB R9, R148, R149 ;  /* 0x000000959409723e */ /* 0x020fe200000000ff */
[----:B-1----:R-:W-:Y:S01]  /*53f0*/  FFMA.FTZ R0, R167, c[0x0][0x2d0], -R6 ;  /* 0x0000b400a7007a23 */ /* 0x002fe20000010806 */
[----:B------:R-:W-:-:S03]  /*5400*/  F2FP.PACK_AB R11, R146, R147 ;  /* 0x00000093920b723e */ /* 0x000fc600000000ff */
[----:B------:R1:W-:Y:S04]  /*5410*/  MUFU.EX2 R143, R0 ;  /* 0x00000000008f7308 */ /* 0x0003e80000000800 */
[C---:B------:R-:W-:Y:S08]  /*5420*/  HMMA.16816.F32 R40, R8.reuse, R22, R72 ;  /* 0x000000160828723c */ /* 0x040ff00000001848 */
[----:B------:R-:W-:Y:S01]  /*5430*/  HMMA.16816.F32 R48, R8, R20, R88 ;  /* 0x000000140830723c */ /* 0x000fe20000001858 */
[----:B------:R-:W-:Y:S01]  /*5440*/  LDSM.16.MT88.4 R20, [R200+0x4900] ;  /* 0x00490000c814783b */ /* 0x000fe20000004200 */
[----:B-1----:R-:W-:-:S03]  /*5450*/  FFMA.FTZ R0, R169, c[0x0][0x2d0], -R6 ;  /* 0x0000b400a9007a23 */ /* 0x002fc60000010806 */
[----:B------:R-:W-:Y:S01]  /*5460*/  LDSM.16.MT88.4 R88, [R198+0x2900] ;  /* 0x00290000c658783b */ /* 0x000fe20000004200 */
[----:B------:R1:W3:Y:S02]  /*5470*/  MUFU.EX2 R142, R0 ;  /* 0x00000000008e7308 */ /* 0x0002e40000000800 */
[C---:B------:R-:W-:Y:S08]  /*5480*/  HMMA.16816.F32 R44, R8.reuse, R24, R84 ;  /* 0x00000018082c723c */ /* 0x040ff00000001854 */
[----:B------:R-:W-:Y:S01]  /*5490*/  HMMA.16816.F32 R72, R8, R26, R76 ;  /* 0x0000001a0848723c */ /* 0x000fe2000000184c */
[----:B------:R-:W5:Y:S01]  /*54a0*/  LDSM.16.MT88.4 R24, [R201+0x4900] ;  /* 0x00490000c918783b */ /* 0x000f620000004200 */
[----:B-1----:R-:W-:-:S06]  /*54b0*/  FFMA.FTZ R0, R162, c[0x0][0x2d0], -R2 ;  /* 0x0000b400a2007a23 */ /* 0x002fcc0000010802 */
[C---:B----4-:R-:W-:Y:S01]  /*54c0*/  HMMA.16816.F32 R84, R8.reuse, R38, R136 ;  /* 0x000000260854723c */ /* 0x050fe20000001888 */
[----:B------:R1:W-:Y:S07]  /*54d0*/  MUFU.EX2 R141, R0 ;  /* 0x00000000008d7308 */ /* 0x0003ee0000000800 */
[C---:B------:R-:W-:Y:S08]  /*54e0*/  HMMA.16816.F32 R108, R8.reuse, R12, R108 ;  /* 0x0000000c086c723c */ /* 0x040ff0000000186c */
[----:B------:R-:W-:Y:S01]  /*54f0*/  HMMA.16816.F32 R76, R8, R14, R116 ;  /* 0x0000000e084c723c */ /* 0x000fe20000001874 */
[----:B------:R-:W4:Y:S01]  /*5500*/  LDSM.16.MT88.4 R12, [R201+0x2100] ;  /* 0x00210000c90c783b */ /* 0x000f220000004200 */
[----:B-1----:R-:W-:-:S04]  /*5510*/  FFMA.FTZ R0, R161, c[0x0][0x2d0], -R2 ;  /* 0x0000b400a1007a23 */ /* 0x002fc80000010802 */
[----:B------:R1:W1:Y:S02]  /*5520*/  MUFU.EX2 R140, R0 ;  /* 0x00000000008c7308 */ /* 0x0002640000000800 */
[C---:B------:R-:W-:Y:S01]  /*5530*/  HMMA.16816.F32 R60, R8.reuse, R28, R104 ;  /* 0x0000001c083c723c */ /* 0x040fe20000001868 */
[----:B------:R-:W-:Y:S07]  /*5540*/  LDSM.16.MT88.4 R104, [R200+0x2900] ;  /* 0x00290000c868783b */ /* 0x000fee0000004200 */
[----:B------:R-:W-:Y:S01]  /*5550*/  HMMA.16816.F32 R52, R8, R30, R96 ;  /* 0x0000001e0834723c */ /* 0x000fe20000001860 */
[----:B------:R-:W-:Y:S04]  /*5560*/  LDSM.16.MT88.4 R28, [R197+0x2100] ;  /* 0x00210000c51c783b */ /* 0x000fe80000004200 */
[----:B------:R-:W-:Y:S01]  /*5570*/  LDSM.16.MT88.4 R96, [R201+0x2900] ;  /* 0x00290000c960783b */ /* 0x000fe20000004200 */
[----:B-1----:R-:W-:-:S02]  /*5580*/  FFMA.FTZ R0, R163, c[0x0][0x2d0], -R2 ;  /* 0x0000b400a3007a23 */ /* 0x002fc40000010802 */
[C---:B--2---:R-:W-:Y:S02]  /*5590*/  HMMA.16816.F32 R80, R8.reuse, R32, R80 ;  /* 0x000000200850723c */ /* 0x044fe40000001850 */
[----:B------:R1:W-:Y:S06]  /*55a0*/  MUFU.EX2 R4, R0 ;  /* 0x0000000000047308 */ /* 0x0003ec0000000800 */
[C---:B------:R-:W-:Y:S01]  /*55b0*/  HMMA.16816.F32 R64, R8.reuse, R34, R100 ;  /* 0x000000220840723c */ /* 0x040fe20000001864 */
[----:B------:R-:W2:Y:S07]  /*55c0*/  LDSM.16.MT88.4 R32, [R200+0x2100] ;  /* 0x00210000c820783b */ /* 0x000eae0000004200 */
[----:B------:R-:W-:Y:S01]  /*55d0*/  HMMA.16816.F32 R116, R8, R36, R132 ;  /* 0x000000240874723c */ /* 0x000fe20000001884 */
[----:B-1----:R-:W-:-:S04]  /*55e0*/  FFMA.FTZ R0, R164, c[0x0][0x2d0], -R2 ;  /* 0x0000b400a4007a23 */ /* 0x002fc80000010802 */
[----:B------:R1:W1:Y:S03]  /*55f0*/  MUFU.EX2 R138, R0 ;  /* 0x00000000008a7308 */ /* 0x0002660000000800 */
[C---:B-----5:R-:W-:Y:S08]  /*5600*/  HMMA.16816.F32 R120, R8.reuse, R24, R120 ;  /* 0x000000180878723c */ /* 0x060ff00000001878 */
[----:B------:R-:W-:Y:S01]  /*5610*/  HMMA.16816.F32 R112, R8, R26, R112 ;  /* 0x0000001a0870723c */ /* 0x000fe20000001870 */
[----:B------:R-:W-:Y:S01]  /*5620*/  LDSM.16.MT88.4 R24, [R197+0x5100] ;  /* 0x00510000c518783b */ /* 0x000fe20000004200 */
[----:B-1----:R-:W-:-:S06]  /*5630*/  FFMA.FTZ R0, R189, c[0x0][0x2d0], -R6 ;  /* 0x0000b400bd007a23 */ /* 0x002fcc0000010806 */
[C---:B------:R-:W-:Y:S01]  /*5640*/  HMMA.16816.F32 R92, R8.reuse, R20, R92 ;  /* 0x00000014085c723c */ /* 0x040fe2000000185c */
[----:B------:R1:W-:Y:S07]  /*5650*/  MUFU.EX2 R137, R0 ;  /* 0x0000000000897308 */ /* 0x0003ee0000000800 */
[----:B------:R-:W-:Y:S01]  /*5660*/  HMMA.16816.F32 R56, R8, R22, R56 ;  /* 0x000000160838723c */ /* 0x000fe20000001838 */
[----:B------:R-:W-:Y:S06]  /*5670*/  LDSM.16.MT88.4 R20, [R198+0x5100] ;  /* 0x00510000c614783b */ /* 0x000fec0000004200 */
[----:B------:R-:W-:-:S02]  /*5680*/  F2FP.PACK_AB R8, R144, R145 ;  /* 0x000000919008723e */ /* 0x000fc400000000ff */
[----:B---3--:R-:W-:Y:S01]  /*5690*/  F2FP.PACK_AB R10, R142, R143 ;  /* 0x0000008f8e0a723e */ /* 0x008fe200000000ff */
[--C-:B-1----:R-:W-:Y:S01]  /*56a0*/  FFMA.FTZ R0, R191, c[0x0][0x2d0], -R6.reuse ;  /* 0x0000b400bf007a23 */ /* 0x102fe20000010806 */
[----:B------:R-:W-:Y:S02]  /*56b0*/  F2FP.PACK_AB R9, R140, R141 ;  /* 0x0000008d8c09723e */ /* 0x000fe400000000ff */
[----:B------:R-:W-:Y:S01]  /*56c0*/  F2FP.PACK_AB R11, R138, R4 ;  /* 0x000000048a0b723e */ /* 0x000fe200000000ff */
[----:B------:R1:W-:Y:S06]  /*56d0*/  MUFU.EX2 R136, R0 ;  /* 0x0000000000887308 */ /* 0x0003ec0000000800 */
[C---:B------:R-:W-:Y:S08]  /*56e0*/  HMMA.16816.F32 R60, R8.reuse, R16, R60 ;  /* 0x00000010083c723c */ /* 0x040ff0000000183c */
[----:B------:R-:W-:Y:S01]  /*56f0*/  HMMA.16816.F32 R52, R8, R18, R52 ;  /* 0x000000120834723c */ /* 0x000fe20000001834 */
[----:B------:R-:W3:Y:S01]  /*5700*/  LDSM.16.MT88.4 R16, [R201+0x5100] ;  /* 0x00510000c910783b */ /* 0x000ee20000004200 */
[----:B-1----:R-:W-:-:S04]  /*5710*/  FFMA.FTZ R0, R190, c[0x0][0x2d0], -R6 ;  /* 0x0000b400be007a23 */ /* 0x002fc80000010806 */
[----:B------:R1:W-:Y:S02]  /*5720*/  MUFU.EX2 R71, R0 ;  /* 0x0000000000477308 */ /* 0x0003e40000000800 */
[C---:B----4-:R-:W-:Y:S08]  /*5730*/  HMMA.16816.F32 R48, R8.reuse, R12, R48 ;  /* 0x0000000c0830723c */ /* 0x050ff00000001830 */
[----:B------:R-:W-:Y:S01]  /*5740*/  HMMA.16816.F32 R40, R8, R14, R40 ;  /* 0x0000000e0828723c */ /* 0x000fe20000001828 */
[----:B------:R-:W4:Y:S01]  /*5750*/  LDSM.16.MT88.4 R12, [R200+0x5100] ;  /* 0x00510000c80c783b */ /* 0x000f220000004200 */
[----:B-1----:R-:W-:Y:S01]  /*5760*/  FFMA.FTZ R0, R215, c[0x0][0x2d0], -R6 ;  /* 0x0000b400d7007a23 */ /* 0x002fe20000010806 */
[----:B------:R-:W-:-:S05]  /*5770*/  IADD3 R215, R218, -0x2, RZ ;  /* 0xfffffffedad77810 */ /* 0x000fca0007ffe0ff */
[C---:B--2---:R-:W-:Y:S01]  /*5780*/  HMMA.16816.F32 R44, R8.reuse, R32, R44 ;  /* 0x00000020082c723c */ /* 0x044fe2000000182c */
[----:B------:R1:W-:Y:S07]  /*5790*/  MUFU.EX2 R249, R0 ;  /* 0x0000000000f97308 */ /* 0x0003ee0000000800 */
[C---:B------:R-:W-:Y:S08]  /*57a0*/  HMMA.16816.F32 R72, R8.reuse, R34, R72 ;  /* 0x000000220848723c */ /* 0x040ff00000001848 */
[----:B------:R-:W-:Y:S01]  /*57b0*/  HMMA.16816.F32 R36, R8, R28, R80 ;  /* 0x0000001c0824723c */ /* 0x000fe20000001850 */
[----:B------:R-:W2:Y:S01]  /*57c0*/  LDSM.16.MT88.4 R80, [R197+0x2900] ;  /* 0x00290000c550783b */ /* 0x000ea20000004200 */
[----:B-1----:R-:W-:-:S04]  /*57d0*/  FFMA.FTZ R0, R170, c[0x0][0x2d0], -R2 ;  /* 0x0000b400aa007a23 */ /* 0x002fc80000010802 */
[----:B------:R1:W-:Y:S02]  /*57e0*/  MUFU.EX2 R5, R0 ;  /* 0x0000000000057308 */ /* 0x0003e40000000800 */
[C---:B---3--:R-:W-:Y:S01]  /*57f0*/  HMMA.16816.F32 R32, R8.reuse, R16, R120 ;  /* 0x000000100820723c */ /* 0x048fe20000001878 */
[----:B------:R-:W-:Y:S07]  /*5800*/  LDSM.16.MT88.4 R120, [R198+0x5900] ;  /* 0x00590000c678783b */ /* 0x000fee0000004200 */
[----:B------:R-:W-:Y:S01]  /*5810*/  HMMA.16816.F32 R108, R8, R24, R108 ;  /* 0x00000018086c723c */ /* 0x000fe2000000186c */
[----:B-1----:R-:W-:-:S07]  /*5820*/  FFMA.FTZ R0, R171, c[0x0][0x2d0], -R2 ;  /* 0x0000b400ab007a23 */ /* 0x002fce0000010802 */
[C---:B----4-:R-:W-:Y:S01]  /*5830*/  HMMA.16816.F32 R132, R8.reuse, R12, R92 ;  /* 0x0000000c0884723c */ /* 0x050fe2000000185c */
[----:B------:R1:W3:Y:S07]  /*5840*/  MUFU.EX2 R70, R0 ;  /* 0x0000000000467308 */ /* 0x0002ee0000000800 */
[C---:B------:R-:W-:Y:S08]  /*5850*/  HMMA.16816.F32 R116, R8.reuse, R20, R116 ;  /* 0x000000140874723c */ /* 0x040ff00000001874 */
[----:B------:R-:W-:Y:S01]  /*5860*/  HMMA.16816.F32 R16, R8, R18, R112 ;  /* 0x000000120810723c */ /* 0x000fe20000001870 */
[----:B------:R-:W4:Y:S01]  /*5870*/  LDSM.16.MT88.4 R112, [R197+0x5900] ;  /* 0x00590000c570783b */ /* 0x000f220000004200 */
[----:B-1----:R-:W-:-:S02]  /*5880*/  FFMA.FTZ R0, R188, c[0x0][0x2d0], -R2 ;  /* 0x0000b400bc007a23 */ /* 0x002fc40000010802 */
[----:B------:R-:W-:Y:S02]  /*5890*/  FFMA.FTZ R2, R165, c[0x0][0x2d0], -R2 ;  /* 0x0000b400a5027a23 */ /* 0x000fe40000010802 */
[----:B------:R1:W-:Y:S02]  /*58a0*/  MUFU.EX2 R69, R0 ;  /* 0x0000000000457308 */ /* 0x0003e40000000800 */
[C---:B------:R-:W-:Y:S01]  /*58b0*/  HMMA.16816.F32 R12, R8.reuse, R14, R56 ;  /* 0x0000000e080c723c */ /* 0x040fe20000001838 */
[----:B------:R-:W5:Y:S05]  /*58c0*/  LDSM.16.MT88.4 R56, [R201+0x5900] ;  /* 0x00590000c938783b */ /* 0x000f6a0000004200 */
[----:B------:R2:W2:Y:S02]  /*58d0*/  MUFU.EX2 R6, R2 ;  /* 0x0000000200067308 */ /* 0x0004a40000000800 */
[----:B------:R-:W-:Y:S01]  /*58e0*/  HMMA.16816.F32 R28, R8, R30, R64 ;  /* 0x0000001e081c723c */ /* 0x000fe20000001840 */
[----:B-1----:R-:W-:-:S06]  /*58f0*/  FADD.FTZ R0, R7, R236 ;  /* 0x000000ec07007221 */ /* 0x002fcc0000010000 */
[----:B---3--:R-:W-:Y:S01]  /*5900*/  F2FP.PACK_AB R65, R70, R5 ;  /* 0x000000054641723e */ /* 0x008fe200000000ff */
[C---:B------:R-:W-:Y:S01]  /*5910*/  HMMA.16816.F32 R24, R8.reuse, R26, R76 ;  /* 0x0000001a0818723c */ /* 0x040fe2000000184c */
[----:B------:R-:W-:Y:S01]  /*5920*/  F2FP.PACK_AB R64, R136, R137 ;  /* 0x000000898840723e */ /* 0x000fe200000000ff */
[----:B------:R-:W-:Y:S01]  /*5930*/  FADD.FTZ R0, R242, R0 ;  /* 0x00000000f2007221 */ /* 0x000fe20000010000 */
[----:B------:R-:W-:Y:S01]  /*5940*/  F2FP.PACK_AB R66, R249, R71 ;  /* 0x00000047f942723e */ /* 0x000fe200000000ff */
[----:B--2---:R-:W-:Y:S01]  /*5950*/  FADD.FTZ R2, R246, R243 ;  /* 0x000000f3f6027221 */ /* 0x004fe20000010000 */
[----:B------:R-:W-:Y:S01]  /*5960*/  F2FP.PACK_AB R67, R6, R69 ;  /* 0x000000450643723e */ /* 0x000fe200000000ff */
[----:B------:R-:W-:Y:S02]  /*5970*/  FADD.FTZ R0, R241, R0 ;  /* 0x00000000f1007221 */ /* 0x000fe40000010000 */
        /* <DEDUP_REMOVED lines=31> */
[----:B----4-:R-:W-:Y:S01]  /*5b70*/  HMMA.16816.F32 R108, R64, R112, R108 ;  /* 0x00000070406c723c */ /* 0x010fe2000000186c */
[----:B------:R-:W-:Y:S02]  /*5b80*/  FADD.FTZ R2, R158, R2 ;  /* 0x000000029e027221 */ /* 0x000fe40000010000 */
[----:B------:R-:W-:Y:S02]  /*5b90*/  FADD.FTZ R0, R141, R0 ;  /* 0x000000008d007221 */ /* 0x000fe40000010000 */
[----:B------:R-:W-:-:S02]  /*5ba0*/  FADD.FTZ R2, R157, R2 ;  /* 0x000000029d027221 */ /* 0x000fc40000010000 */
[----:B------:R-:W-:Y:S01]  /*5bb0*/  FADD.FTZ R0, R140, R0 ;  /* 0x000000008c007221 */ /* 0x000fe20000010000 */
[----:B------:R-:W-:Y:S01]  /*5bc0*/  HMMA.16816.F32 R116, R64, R120, R116 ;  /* 0x000000784074723c */ /* 0x000fe20000001874 */
[----:B------:R-:W-:Y:S02]  /*5bd0*/  FADD.FTZ R2, R145, R2 ;  /* 0x0000000291027221 */ /* 0x000fe40000010000 */
[----:B------:R-:W-:Y:S02]  /*5be0*/  FADD.FTZ R0, R4, R0 ;  /* 0x0000000004007221 */ /* 0x000fe40000010000 */
[----:B------:R-:W-:-:S03]  /*5bf0*/  FADD.FTZ R2, R144, R2 ;  /* 0x0000000290027221 */ /* 0x000fc60000010000 */
[----:B-----5:R-:W-:Y:S01]  /*5c00*/  HMMA.16816.F32 R52, R64, R56, R32 ;  /* 0x000000384034723c */ /* 0x020fe20000001820 */
[----:B------:R-:W-:-:S04]  /*5c10*/  FADD.FTZ R2, R143, R2 ;  /* 0x000000028f027221 */ /* 0x000fc80000010000 */
[----:B------:R-:W-:Y:S02]  /*5c20*/  FADD.FTZ R4, R142, R2 ;  /* 0x000000028e047221 */ /* 0x000fe40000010000 */
[----:B------:R-:W-:Y:S01]  /*5c30*/  FADD.FTZ R2, R138, R0 ;  /* 0x000000008a027221 */ /* 0x000fe20000010000 */
[----:B------:R-:W-:Y:S01]  /*5c40*/  HMMA.16816.F32 R80, R64, R82, R28 ;  /* 0x000000524050723c */ /* 0x000fe2000000181c */
[----:B------:R-:W-:Y:S02]  /*5c50*/  FADD.FTZ R0, R137, R4 ;  /* 0x0000000489007221 */ /* 0x000fe40000010000 */
[----:B------:R-:W-:Y:S02]  /*5c60*/  FADD.FTZ R4, R5, R2 ;  /* 0x0000000205047221 */ /* 0x000fe40000010000 */
[----:B------:R-:W-:-:S03]  /*5c70*/  @P4 IMAD.HI.U32 R5, R156, c[0x0][0x2c8], RZ ;  /* 0x0000b2009c054a27 */ /* 0x000fc600078e00ff */
[C---:B------:R-:W-:Y:S01]  /*5c80*/  HMMA.16816.F32 R96, R64.reuse, R98, R40 ;  /* 0x000000624060723c */ /* 0x040fe20000001828 */
[----:B------:R-:W-:Y:S01]  /*5c90*/  FADD.FTZ R2, R136, R0 ;  /* 0x0000000088027221 */ /* 0x000fe20000010000 */
[----:B------:R-:W-:Y:S01]  /*5ca0*/  @P4 SHF.R.U32.HI R156, RZ, c[0x0][0x2cc], R5 ;  /* 0x0000b300ff9c4a19 */ /* 0x000fe20000011605 */
[----:B------:R-:W-:Y:S02]  /*5cb0*/  FADD.FTZ R0, R70, R4 ;  /* 0x0000000446007221 */ /* 0x000fe40000010000 */
[----:B------:R-:W-:Y:S02]  /*5cc0*/  FADD.FTZ R2, R71, R2 ;  /* 0x0000000247027221 */ /* 0x000fe40000010000 */
[----:B------:R-:W-:Y:S01]  /*5cd0*/  IMAD.IADD R4, R247, 0x1, R156 ;  /* 0x00000001f7047824 */ /* 0x000fe200078e029c */
[----:B------:R-:W-:Y:S01]  /*5ce0*/  HMMA.16816.F32 R104, R64, R106, R72 ;  /* 0x0000006a4068723c */ /* 0x000fe20000001848 */
[----:B------:R-:W-:Y:S02]  /*5cf0*/  FADD.FTZ R0, R69, R0 ;  /* 0x0000000045007221 */ /* 0x000fe40000010000 */
[----:B------:R-:W-:Y:S01]  /*5d00*/  FADD.FTZ R249, R249, R2 ;  /* 0x00000002f9f97221 */ /* 0x000fe20000010000 */
[----:B------:R-:W-:Y:S01]  /*5d10*/  IADD3 R2, R4, c[0x0][0x328], RZ ;  /* 0x0000ca0004027a10 */ /* 0x000fe20007ffe0ff */
[----:B------:R-:W-:-:S03]  /*5d20*/  FADD.FTZ R250, R6, R0 ;  /* 0x0000000006fa7221 */ /* 0x000fc60000010000 */
[C---:B------:R-:W-:Y:S08]  /*5d30*/  HMMA.16816.F32 R112, R64.reuse, R114, R24 ;  /* 0x000000724070723c */ /* 0x040ff00000001818 */
[C---:B------:R-:W-:Y:S08]  /*5d40*/  HMMA.16816.F32 R120, R64.reuse, R122, R20 ;  /* 0x0000007a4078723c */ /* 0x040ff00000001814 */
[C---:B------:R-:W-:Y:S08]  /*5d50*/  HMMA.16816.F32 R56, R64.reuse, R58, R16 ;  /* 0x0000003a4038723c */ /* 0x040ff00000001810 */
[C---:B-1----:R-:W-:Y:S08]  /*5d60*/  HMMA.16816.F32 R60, R64.reuse, R8, R132 ;  /* 0x00000008403c723c */ /* 0x042ff00000001884 */
[----:B------:R-:W-:Y:S01]  /*5d70*/  HMMA.16816.F32 R64, R64, R10, R12 ;  /* 0x0000000a4040723c */ /* 0x000fe2000000180c */
[----:B------:R-:W-:Y:S07]  /*5d80*/  @!P3 BRA `(.L_x_251) ;  /* 0x000001100000b947 */ /* 0x000fee0003800000 */
[C---:B------:R-:W-:Y:S02]  /*5d90*/  ISETP.GT.AND P0, PT, R4.reuse, RZ, PT ;  /* 0x000000ff0400720c */ /* 0x040fe40003f04270 */
[----:B------:R-:W-:-:S11]  /*5da0*/  IADD3 R0, R4, -0x1, RZ ;  /* 0xffffffff04007810 */ /* 0x000fd60007ffe0ff */
[----:B------:R-:W-:Y:S05]  /*5db0*/  @P0 BRA `(.L_x_252) ;  /* 0x0000007000000947 */ /* 0x000fea0003800000 */
[----:B------:R-:W-:-:S05]  /*5dc0*/  IMAD.MOV.U32 R0, RZ, RZ, 0x1 ;  /* 0x00000001ff007424 */ /* 0x000fca00078e00ff */
[----:B------:R-:W-:Y:S01]  /*5dd0*/  ISETP.NE.AND P0, PT, R0, c[0x0][0x32c], PT ;  /* 0x0000cb0000007a0c */ /* 0x000fe20003f05270 */
[----:B------:R-:W-:-:S12]  /*5de0*/  IMAD.MOV R0, RZ, RZ, -R4 ;  /* 0x000000ffff007224 */ /* 0x000fd800078e0a04 */
[----:B------:R-:W-:-:S05]  /*5df0*/  @P0 IMAD.HI.U32 R4, R0, c[0x0][0x330], RZ ;  /* 0x0000cc0000040a27 */ /* 0x000fca00078e00ff */
[----:B------:R-:W-:-:S04]  /*5e00*/  @P0 SHF.R.U32.HI R0, RZ, c[0x0][0x334], R4 ;  /* 0x0000cd00ff000a19 */ /* 0x000fc80000011604 */
[----:B------:R-:W-:Y:S01]  /*5e10*/  LOP3.LUT R0, RZ, R0, RZ, 0x33, !PT ;  /* 0x00000000ff007212 */ /* 0x000fe200078e33ff */
[----:B------:R-:W-:Y:S05]  /*5e20*/  BRA `(.L_x_253) ;  /* 0x0000004000007947 */ /* 0x000fea0003800000 */
.L_x_252:
[----:B------:R-:W-:-:S04]  /*5e30*/  MOV R4, 0x1 ;  /* 0x0000000100047802 */ /* 0x000fc80000000f00 */
[----:B------:R-:W-:-:S13]  /*5e40*/  ISETP.NE.AND P0, PT, R4, c[0x0][0x32c], PT ;  /* 0x0000cb0004007a0c */ /* 0x000fda0003f05270 */
[----:B------:R-:W-:-:S05]  /*5e50*/  @P0 IMAD.HI.U32 R4, R0, c[0x0][0x330], RZ ;  /* 0x0000cc0000040a27 */ /* 0x000fca00078e00ff */
[----:B------:R-:W-:Y:S02]  /*5e60*/  @P0 SHF.R.U32.HI R0, RZ, c[0x0][0x334], R4 ;  /* 0x0000cd00ff000a19 */ /* 0x000fe40000011604 */
.L_x_253:
[----:B------:R-:W-:-:S05]  /*5e70*/  MOV R4, c[0x0][0x32c] ;  /* 0x0000cb0000047a02 */ /* 0x000fca0000000f00 */
[----:B------:R-:W-:-:S05]  /*5e80*/  IMAD R0, R0, R4, c[0x0][0x32c] ;  /* 0x0000cb0000007624 */ /* 0x000fca00078e0204 */
[----:B------:R-:W-:-:S05]  /*5e90*/  IMNMX R2, R2, R0, PT ;  /* 0x0000000002027217 */ /* 0x000fca0003800200 */
.L_x_251:
[----:B------:R-:W-:-:S05]  /*5ea0*/  IMAD.HI R2, R2, 0x2aaaaaab, RZ ;  /* 0x2aaaaaab02027827 */ /* 0x000fca00078e02ff */
[----:B------:R-:W-:-:S04]  /*5eb0*/  SHF.R.U32.HI R0, RZ, 0x1f, R2 ;  /* 0x0000001fff007819 */ /* 0x000fc80000011602 */
[----:B------:R-:W-:-:S04]  /*5ec0*/  LEA.HI.SX32 R2, R2, R0, 0x1c ;  /* 0x0000000002027211 */ /* 0x000fc800078fe2ff */
[----:B------:R-:W-:-:S04]  /*5ed0*/  IMNMX R240, R251, R2, !PT ;  /* 0x00000002fbf07217 */ /* 0x000fc80007800200 */
[----:B------:R-:W-:-:S13]  /*5ee0*/  ISETP.GE.AND P0, PT, R215, R240, PT ;  /* 0x000000f0d700720c */ /* 0x000fda0003f06270 */
[----:B------:R-:W-:Y:S05]  /*5ef0*/  @!P0 BRA `(.L_x_254) ;  /* 0x0000456000008947 */ /* 0x000fea0003800000 */
[----:B------:R-:W2:Y:S01]  /*5f00*/  LDL R6, [R1+0x28] ;  /* 0x0000280001067983 */ /* 0x000ea20000100800 */
[C---:B------:R-:W-:Y:S01]  /*5f10*/  IADD3 R4, R226.reuse, 0x40, RZ ;  /* 0x00000040e2047810 */ /* 0x040fe20007ffe0ff */
[----:B------:R-:W-:Y:S01]  /*5f20*/  IMAD.MOV.U32 R70, RZ, RZ, R3 ;  /* 0x000000ffff467224 */ /* 0x000fe200078e0003 */
[C---:B------:R-:W-:Y:S01]  /*5f30*/  IADD3 R5, R226.reuse, 0x40, RZ ;  /* 0x00000040e2057810 */ /* 0x040fe20007ffe0ff */
[----:B------:R-:W-:Y:S01]  /*5f40*/  IMAD.MOV.U32 R69, RZ, RZ, R68 ;  /* 0x000000ffff457224 */ /* 0x000fe200078e0044 */
[----:B------:R-:W-:Y:S01]  /*5f50*/  SHF.R.S32.HI R4, RZ, 0x1f, R4 ;  /* 0x0000001fff047819 */ /* 0x000fe20000011404 */
[----:B------:R-:W-:Y:S01]  /*5f60*/  IMAD.MOV.U32 R218, RZ, RZ, R215 ;  /* 0x000000ffffda7224 */ /* 0x000fe200078e00d7 */
[C---:B------:R-:W-:Y:S01]  /*5f70*/  SHF.L.U64.HI R222, R226.reuse, 0x1, R248 ;  /* 0x00000001e2de7819 */ /* 0x040fe200000102f8 */
[----:B------:R-:W-:Y:S01]  /*5f80*/  IMAD.SHL.U32 R241, R226, 0x2, RZ ;  /* 0x00000002e2f17824 */ /* 0x000fe200078e00ff */
[----:B------:R-:W-:-:S04]  /*5f90*/  LEA.HI R4, R4, R5, RZ, 0x3 ;  /* 0x0000000504047211 */ /* 0x000fc800078f18ff */
[----:B------:R-:W-:-:S05]  /*5fa0*/  LOP3.LUT R4, R4, 0xfffffff8, RZ, 0xc0, !PT ;  /* 0xfffffff804047812 */ /* 0x000fca00078ec0ff */
[C---:B------:R-:W-:Y:S01]  /*5fb0*/  IMAD.SHL.U32 R220, R4.reuse, 0x2, RZ ;  /* 0x0000000204dc7824 */ /* 0x040fe200078e00ff */
[----:B--2---:R-:W-:Y:S02]  /*5fc0*/  SHF.L.U64.HI R221, R4, 0x1, R6 ;  /* 0x0000000104dd7819 */ /* 0x004fe40000010206 */
.L_x_265:
[----:B------:R-:W-:Y:S04]  /*5fd0*/  DEPBAR.LE SB0, 0x0 ;  /* 0x000080000000791a */ /* 0x000fe80000000000 */
[----:B------:R-:W-:Y:S01]  /*5fe0*/  BAR.SYNC.DEFER_BLOCKING 0x0 ;  /* 0x0000000000007b1d */ /* 0x000fe20000010000 */
[----:B------:R-:W-:Y:S02]  /*5ff0*/  ISETP.GT.AND P0, PT, R251, R218, PT ;  /* 0x000000dafb00720c */ /* 0x000fe40003f04270 */
[----:B------:R-:W-:Y:S03]  /*6000*/  SEL R215, RZ, 0x10, P6 ;  /* 0x00000010ffd77807 */ /* 0x000fe60003000000 */
        /* <DEDUP_REMOVED lines=13> */
[----:B--23--:R-:W2:Y:S01]  /*60e0*/  S2R R12, SR_CTAID.Y ;  /* 0x00000000000c7919 */ /* 0x00cea20000002600 */
[----:B------:R-:W-:Y:S01]  /*60f0*/  SHF.R.S32.HI R0, RZ, 0x1f, R217 ;  /* 0x0000001fff007819 */ /* 0x000fe200000114d9 */
[----:B------:R-:W-:Y:S01]  /*6100*/  IMAD.WIDE.U32 R2, R217, c[0x0][0x208], RZ ;  /* 0x00008200d9027a25 */ /* 0x000fe200078e00ff */
[----:B------:R-:W-:Y:S02]  /*6110*/  SHF.R.S32.HI R4, RZ, 0x1f, R216 ;  /* 0x0000001fff047819 */ /* 0x000fe400000114d8 */
[----:B------:R-:W-:Y:S01]  /*6120*/  IADD3 R20, -R215, 0x10, RZ ;  /* 0x00000010d7147810 */ /* 0x000fe20007ffe1ff */
[----:B------:R-:W-:Y:S01]  /*6130*/  IMAD R0, R0, c[0x0][0x208], RZ ;  /* 0x0000820000007a24 */ /* 0x000fe200078e02ff */
[----:B------:R-:W-:Y:S01]  /*6140*/  IADD3 R30, R219, 0x3100, RZ ;  /* 0x00003100db1e7810 */ /* 0x000fe20007ffe0ff */
[----:B------:R-:W-:Y:S01]  /*6150*/  IMAD R4, R4, c[0x0][0x218], RZ ;  /* 0x0000860004047a24 */ /* 0x000fe200078e02ff */
[----:B------:R-:W-:Y:S01]  /*6160*/  LOP3.LUT R20, R20, 0xf, RZ, 0xc0, !PT ;  /* 0x0000000f14147812 */ /* 0x000fe200078ec0ff */
[----:B------:R-:W-:Y:S01]  /*6170*/  IMAD R0, R217, c[0x0][0x20c], R0 ;  /* 0x00008300d9007a24 */ /* 0x000fe200078e0200 */
[C---:B------:R-:W-:Y:S01]  /*6180*/  IADD3 R29, R219.reuse, 0x1100, RZ ;  /* 0x00001100db1d7810 */ /* 0x040fe20007ffe0ff */
[C---:B------:R-:W-:Y:S01]  /*6190*/  IMAD R4, R216.reuse, c[0x0][0x21c], R4 ;  /* 0x00008700d8047a24 */ /* 0x040fe200078e0204 */
[----:B------:R-:W-:Y:S01]  /*61a0*/  IADD3 R28, R219, 0x4100, RZ ;  /* 0x00004100db1c7810 */ /* 0x000fe20007ffe0ff */
[----:B------:R-:W-:Y:S04]  /*61b0*/  IMAD.IADD R3, R3, 0x1, R0 ;  /* 0x0000000103037824 */ /* 0x000fe800078e0200 */
[----:B------:R-:W-:Y:S01]  /*61c0*/  IMAD.WIDE.U32 R2, R216, c[0x0][0x218], R2 ;  /* 0x00008600d8027a25 */ /* 0x000fe200078e0002 */
[----:B--2---:R-:W-:Y:S03]  /*61d0*/  SHF.R.S32.HI R5, RZ, 0x1f, R12 ;  /* 0x0000001fff057819 */ /* 0x004fe6000001140c */
[----:B------:R-:W-:Y:S04]  /*61e0*/  IMAD.WIDE.U32 R6, R12, c[0x0][0x210], RZ ;  /* 0x000084000c067a25 */ /* 0x000fe800078e00ff */
[----:B------:R-:W-:Y:S01]  /*61f0*/  IMAD R5, R5, c[0x0][0x210], RZ ;  /* 0x0000840005057a24 */ /* 0x000fe200078e02ff */
[----:B------:R-:W-:Y:S03]  /*6200*/  IADD3 R0, P0, R6, R2, RZ ;  /* 0x0000000206007210 */ /* 0x000fe60007f1e0ff */
[----:B------:R-:W-:Y:S04]  /*6210*/  IMAD R5, R12, c[0x0][0x214], R5 ;  /* 0x000085000c057a24 */ /* 0x000fe800078e0205 */
[----:B------:R-:W-:Y:S05]  /*6220*/  IMAD.IADD R5, R7, 0x1, R5 ;  /* 0x0000000107057824 */ /* 0x000fea00078e0205 */
[----:B------:R-:W-:Y:S02]  /*6230*/  IADD3.X R3, R5, R3, R4, P0, !PT ;  /* 0x0000000305037210 */ /* 0x000fe400007fe404 */
[C---:B------:R-:W-:Y:S04]  /*6240*/  LEA R2, P0, R0.reuse, c[0x0][0x1f8], 0x1 ;  /* 0x00007e0000027a11 */ /* 0x040fe800078008ff */
[----:B------:R-:W-:Y:S01]  /*6250*/  LEA.HI.X R0, R0, c[0x0][0x1fc], R3, 0x1, P0 ;  /* 0x00007f0000007a11 */ /* 0x000fe200000f0c03 */
[----:B------:R-:W2:Y:S04]  /*6260*/  SHFL.IDX PT, R22, R2, 0x2, 0x181f ;  /* 0x00581f0002167f89 */ /* 0x000ea800000e0000 */
[----:B------:R-:W3:Y:S04]  /*6270*/  SHFL.IDX PT, R23, R0, 0x2, 0x181f ;  /* 0x00581f0000177f89 */ /* 0x000ee800000e0000 */
[----:B------:R-:W5:Y:S04]  /*6280*/  SHFL.IDX PT, R3, R2, RZ, 0x181f ;  /* 0x00181fff02037589 */ /* 0x000f6800000e0000 */
[----:B------:R-:W4:Y:S04]  /*6290*/  SHFL.IDX PT, R4, R0, RZ, 0x181f ;  /* 0x00181fff00047589 */ /* 0x000f2800000e0000 */
[----:B------:R-:W1:Y:S04]  /*62a0*/  SHFL.IDX PT, R2, R2, 0x1, 0x181f ;  /* 0x00381f0002027f89 */ /* 0x000e6800000e0000 */
[----:B------:R-:W1:Y:S01]  /*62b0*/  SHFL.IDX PT, R0, R0, 0x1, 0x181f ;  /* 0x00381f0000007f89 */ /* 0x000e6200000e0000 */
[----:B--2---:R-:W-:Y:S04]  /*62c0*/  IADD3 R20, P2, P0, R20, R22, R220 ;  /* 0x0000001614147210 */ /* 0x004fe8000785e0dc */
[--C-:B---3--:R-:W-:Y:S02]  /*62d0*/  IADD3.X R21, RZ, R23, R221.reuse, P2, P0 ;  /* 0x00000017ff157210 */ /* 0x108fe400017e04dd */
[----:B------:R-:W-:Y:S02]  /*62e0*/  ISETP.GE.AND P2, PT, R226, c[0x0][0x1d4], PT ;  /* 0x00007500e2007a0c */ /* 0x000fe40003f46270 */
[CC--:B-----5:R-:W-:Y:S05]  /*62f0*/  IADD3 R14, P0, R3.reuse, R241.reuse, RZ ;  /* 0x000000f1030e7210 */ /* 0x0e0fea0007f1e0ff */
[C-C-:B----4-:R-:W-:Y:S01]  /*6300*/  IMAD.X R15, R4.reuse, 0x1, R222.reuse, P0 ;  /* 0x00000001040f7824 */ /* 0x150fe200000e06de */
[-C--:B------:R-:W-:Y:S05]  /*6310*/  IADD3 R12, P0, R3, R220.reuse, RZ ;  /* 0x000000dc030c7210 */ /* 0x080fea0007f1e0ff */
[----:B------:R2:W-:Y:S01]  /*6320*/  LDGSTS.E.BYPASS.LTC128B.128 [R232], [R14.64], !P2 ;  /* 0x000000000ee87fae */ /* 0x0005e2000d101d46 */
[--C-:B------:R-:W-:Y:S01]  /*6330*/  IMAD.X R13, R4, 0x1, R221.reuse, P0 ;  /* 0x00000001040d7824 */ /* 0x100fe200000e06dd */
[-C--:B-1----:R-:W-:Y:S04]  /*6340*/  IADD3 R6, P0, R2, R241.reuse, RZ ;  /* 0x000000f102067210 */ /* 0x082fe80007f1e0ff */
[----:B------:R2:W-:Y:S01]  /*6350*/  LDGSTS.E.BYPASS.LTC128B.128 [R30], [R12.64], !P6 ;  /* 0x000000000c1e7fae */ /* 0x0005e2000f101d46 */
[--C-:B------:R-:W-:Y:S01]  /*6360*/  IMAD.X R7, R0, 0x1, R222.reuse, P0 ;  /* 0x0000000100077824 */ /* 0x100fe200000e06de */
[----:B------:R-:W-:Y:S04]  /*6370*/  IADD3 R4, P0, R2, R220, RZ ;  /* 0x000000dc02047210 */ /* 0x000fe80007f1e0ff */
[----:B------:R2:W-:Y:S01]  /*6380*/  LDGSTS.E.BYPASS.LTC128B.128 [R29], [R6.64], !P2 ;  /* 0x00000000061d7fae */ /* 0x0005e2000d101d46 */
[----:B------:R-:W-:Y:S01]  /*6390*/  IMAD.X R5, R0, 0x1, R221, P0 ;  /* 0x0000000100057824 */ /* 0x000fe200000e06dd */
[----:B------:R-:W-:Y:S04]  /*63a0*/  IADD3 R2, P0, R22, R241, RZ ;  /* 0x000000f116027210 */ /* 0x000fe80007f1e0ff */
[----:B------:R2:W-:Y:S01]  /*63b0*/  LDGSTS.E.BYPASS.LTC128B.128 [R28], [R4.64], !P6 ;  /* 0x00000000041c7fae */ /* 0x0005e2000f101d46 */
[----:B------:R-:W-:Y:S01]  /*63c0*/  IMAD.X R3, R23, 0x1, R222, P0 ;  /* 0x0000000117037824 */ /* 0x000fe200000e06de */
[----:B------:R-:W-:Y:S04]  /*63d0*/  ISETP.NE.U32.AND P0, PT, R215, RZ, PT ;  /* 0x000000ffd700720c */ /* 0x000fe80003f05070 */
[----:B------:R2:W-:Y:S09]  /*63e0*/  LDGSTS.E.BYPASS.LTC128B.128 [R232+0x2000], [R2.64], !P2 ;  /* 0x0200000002e87fae */ /* 0x0005f2000d101d46 */
[----:B------:R2:W-:Y:S02]  /*63f0*/  LDGSTS.E.BYPASS.LTC128B.128.ZFILL [R232+0x5000], [R20.64], P0 ;  /* 0x0500000014e87fae */ /* 0x0005e40008141d46 */
.L_x_255:
[C---:B--23--:R-:W-:Y:S01]  /*6400*/  HMMA.16816.F32 R4, R124.reuse, R8, RZ ;  /* 0x000000087c04723c */ /* 0x04cfe200000018ff */
[----:B------:R-:W2:Y:S02]  /*6410*/  LDSM.16.M88.4 R156, [R202+0x8100] ;  /* 0x00810000ca9c783b */ /* 0x000ea40000000200 */
[----:B------:R-:W-:Y:S05]  /*6420*/  ISETP.GT.AND P0, PT, R218, R251, PT ;  /* 0x000000fbda00720c */ /* 0x000fea0003f04270 */
[C---:B------:R-:W-:Y:S01]  /*6430*/  HMMA.16816.F32 R8, R124.reuse, R10, RZ ;  /* 0x0000000a7c08723c */ /* 0x040fe200000018ff */
[----:B------:R-:W0:Y:S07]  /*6440*/  LDGDEPBAR ;  /* 0x00000000000079af */ /* 0x000e2e0000000000 */
[C---:B------:R-:W-:Y:S01]  /*6450*/  HMMA.16816.F32 R12, R124.reuse, R16, RZ ;  /* 0x000000107c0c723c */ /* 0x040fe200000018ff */
[----:B------:R-:W3:Y:S07]  /*6460*/  LDSM.16.M88.4 R160, [R202+0x8900] ;  /* 0x00890000caa0783b */ /* 0x000eee0000000200 */
        /* <DEDUP_REMOVED lines=17> */
[----:B------:R-:W4:Y:S07]  /*6580*/  LDSM.16.M88.4 R132, [R202+0x9900] ;  /* 0x00990000ca84783b */ /* 0x000f2e0000000200 */
[C---:B------:R-:W-:Y:S08]  /*6590*/  HMMA.16816.F32 R20, R128.reuse, R136, R20 ;  /* 0x000000888014723c */ /* 0x040ff00000001814 */
[C---:B------:R-:W-:Y:S01]  /*65a0*/  HMMA.16816.F32 R24, R128.reuse, R138, R24 ;  /* 0x0000008a8018723c */ /* 0x040fe20000001818 */
[----:B------:R-:W5:Y:S07]  /*65b0*/  LDSM.16.M88.4 R136, [R199] ;  /* 0x00000000c788783b */ /* 0x000f6e0000000200 */
[C---:B------:R-:W-:Y:S08]  /*65c0*/  HMMA.16816.F32 R28, R128.reuse, R140, R28 ;  /* 0x0000008c801c723c */ /* 0x040ff0000000181c */
[C---:B------:R-:W-:Y:S01]  /*65d0*/  HMMA.16816.F32 R32, R128.reuse, R142, R32 ;  /* 0x0000008e8020723c */ /* 0x040fe20000001820 */
[----:B------:R-:W1:Y:S07]  /*65e0*/  LDSM.16.M88.4 R140, [R199+0x800] ;  /* 0x00080000c78c783b */ /* 0x000e6e0000000200 */
[C---:B------:R-:W-:Y:S08]  /*65f0*/  HMMA.16816.F32 R36, R128.reuse, R144, R36 ;  /* 0x000000908024723c */ /* 0x040ff00000001824 */
[C---:B------:R-:W-:Y:S01]  /*6600*/  HMMA.16816.F32 R40, R128.reuse, R146, R40 ;  /* 0x000000928028723c */ /* 0x040fe20000001828 */
[----:B------:R-:W1:Y:S07]  /*6610*/  LDSM.16.M88.4 R144, [R199+0x1000] ;  /* 0x00100000c790783b */ /* 0x000e6e0000000200 */
[C---:B------:R-:W-:Y:S08]  /*6620*/  HMMA.16816.F32 R44, R128.reuse, R148, R44 ;  /* 0x00000094802c723c */ /* 0x040ff0000000182c */
[----:B------:R-:W-:Y:S01]  /*6630*/  HMMA.16816.F32 R48, R128, R150, R48 ;  /* 0x000000968030723c */ /* 0x000fe20000001830 */
[----:B------:R-:W4:Y:S07]  /*6640*/  LDSM.16.M88.4 R148, [R199+0x1800] ;  /* 0x00180000c794783b */ /* 0x000f2e0000000200 */
[C---:B--2---:R-:W-:Y:S08]  /*6650*/  HMMA.16816.F32 R4, R152.reuse, R156, R4 ;  /* 0x0000009c9804723c */ /* 0x044ff00000001804 */
[C---:B------:R-:W-:Y:S01]  /*6660*/  HMMA.16816.F32 R8, R152.reuse, R158, R8 ;  /* 0x0000009e9808723c */ /* 0x040fe20000001808 */
[----:B------:R-:W2:Y:S07]  /*6670*/  LDSM.16.M88.4 R156, [R199+0x2000] ;  /* 0x00200000c79c783b */ /* 0x000eae0000000200 */
[C---:B---3--:R-:W-:Y:S08]  /*6680*/  HMMA.16816.F32 R12, R152.reuse, R160, R12 ;  /* 0x000000a0980c723c */ /* 0x048ff0000000180c */
[C---:B------:R-:W-:Y:S01]  /*6690*/  HMMA.16816.F32 R16, R152.reuse, R162, R16 ;  /* 0x000000a29810723c */ /* 0x040fe20000001810 */
[----:B------:R-:W-:Y:S07]  /*66a0*/  LDSM.16.M88.4 R160, [R196+0xb900] ;  /* 0x00b90000c4a0783b */ /* 0x000fee0000000200 */
[C---:B-1----:R-:W-:Y:S08]  /*66b0*/  HMMA.16816.F32 R20, R152.reuse, R72, R20 ;  /* 0x000000489814723c */ /* 0x042ff00000001814 */
[C---:B------:R-:W-:Y:S01]  /*66c0*/  HMMA.16816.F32 R24, R152.reuse, R74, R24 ;  /* 0x0000004a9818723c */ /* 0x040fe20000001818 */
[----:B------:R-:W1:Y:S07]  /*66d0*/  LDSM.16.M88.4 R72, [R199+0x2800] ;  /* 0x00280000c748783b */ /* 0x000e6e0000000200 */
[C---:B----4-:R-:W-:Y:S08]  /*66e0*/  HMMA.16816.F32 R28, R152.reuse, R132, R28 ;  /* 0x00000084981c723c */ /* 0x050ff0000000181c */
[C---:B------:R-:W-:Y:S01]  /*66f0*/  HMMA.16816.F32 R32, R152.reuse, R134, R32 ;  /* 0x000000869820723c */ /* 0x040fe20000001820 */
[----:B------:R-:W3:Y:S07]  /*6700*/  LDSM.16.M88.4 R132, [R196+0xb100] ;  /* 0x00b10000c484783b */ /* 0x000eee0000000200 */
[C---:B------:R-:W-:Y:S08]  /*6710*/  HMMA.16816.F32 R36, R152.reuse, R164, R36 ;  /* 0x000000a49824723c */ /* 0x040ff00000001824 */
[C---:B------:R-:W-:Y:S01]  /*6720*/  HMMA.16816.F32 R40, R152.reuse, R166, R40 ;  /* 0x000000a69828723c */ /* 0x040fe20000001828 */
[----:B------:R-:W4:Y:S07]  /*6730*/  LDSM.16.M88.4 R164, [R196+0xc100] ;  /* 0x00c10000c4a4783b */ /* 0x000f2e0000000200 */
[C---:B------:R-:W-:Y:S08]  /*6740*/  HMMA.16816.F32 R44, R152.reuse, R168, R44 ;  /* 0x000000a8982c723c */ /* 0x040ff0000000182c */
[----:B------:R-:W-:Y:S01]  /*6750*/  HMMA.16816.F32 R48, R152, R170, R48 ;  /* 0x000000aa9830723c */ /* 0x000fe20000001830 */
[----:B------:R-:W1:Y:S07]  /*6760*/  LDSM.16.M88.4 R168, [R196+0xc900] ;  /* 0x00c90000c4a8783b */ /* 0x000e6e0000000200 */
[C---:B-----5:R-:W-:Y:S08]  /*6770*/  HMMA.16816.F32 R4, R172.reuse, R136, R4 ;  /* 0x00000088ac04723c */ /* 0x060ff00000001804 */
[C---:B------:R-:W-:Y:S01]  /*6780*/  HMMA.16816.F32 R8, R172.reuse, R138, R8 ;  /* 0x0000008aac08723c */ /* 0x040fe20000001808 */
[----:B------:R-:W5:Y:S07]  /*6790*/  LDSM.16.M88.4 R136, [R196+0xd100] ;  /* 0x00d10000c488783b */ /* 0x000f6e0000000200 */
[C---:B------:R-:W-:Y:S08]  /*67a0*/  HMMA.16816.F32 R12, R172.reuse, R140, R12 ;  /* 0x0000008cac0c723c */ /* 0x040ff0000000180c */
[C---:B------:R-:W-:Y:S01]  /*67b0*/  HMMA.16816.F32 R16, R172.reuse, R142, R16 ;  /* 0x0000008eac10723c */ /* 0x040fe20000001810 */
[----:B------:R-:W1:Y:S07]  /*67c0*/  LDSM.16.M88.4 R140, [R196+0xd900] ;  /* 0x00d90000c48c783b */ /* 0x000e6e0000000200 */
[C---:B------:R-:W-:Y:S08]  /*67d0*/  HMMA.16816.F32 R20, R172.reuse, R144, R20 ;  /* 0x00000090ac14723c */ /* 0x040ff00000001814 */
[C---:B------:R-:W-:Y:S01]  /*67e0*/  HMMA.16816.F32 R24, R172.reuse, R146, R24 ;  /* 0x00000092ac18723c */ /* 0x040fe20000001818 */
[----:B------:R-:W3:Y:S07]  /*67f0*/  LDSM.16.M88.4 R144, [R209] ;  /* 0x00000000d190783b */ /* 0x000eee0000000200 */
[C---:B------:R-:W-:Y:S08]  /*6800*/  HMMA.16816.F32 R28, R172.reuse, R148, R28 ;  /* 0x00000094ac1c723c */ /* 0x040ff0000000181c */
[C---:B------:R-:W-:Y:S01]  /*6810*/  HMMA.16816.F32 R32, R172.reuse, R150, R32 ;  /* 0x00000096ac20723c */ /* 0x040fe20000001820 */
[----:B------:R-:W4:Y:S07]  /*6820*/  LDSM.16.M88.4 R148, [R208] ;  /* 0x00000000d094783b */ /* 0x000f2e0000000200 */
[C---:B--2---:R-:W-:Y:S08]  /*6830*/  HMMA.16816.F32 R36, R172.reuse, R156, R36 ;  /* 0x0000009cac24723c */ /* 0x044ff00000001824 */
[C---:B------:R-:W-:Y:S01]  /*6840*/  HMMA.16816.F32 R40, R172.reuse, R158, R40 ;  /* 0x0000009eac28723c */ /* 0x040fe20000001828 */
[----:B------:R-:W-:Y:S07]  /*6850*/  LDSM.16.M88.4 R156, [R205] ;  /* 0x00000000cd9c783b */ /* 0x000fee0000000200 */
[C---:B-1----:R-:W-:Y:S08]  /*6860*/  HMMA.16816.F32 R44, R172.reuse, R72, R44 ;  /* 0x00000048ac2c723c */ /* 0x042ff0000000182c */
[----:B------:R-:W-:Y:S01]  /*6870*/  HMMA.16816.F32 R48, R172, R74, R48 ;  /* 0x0000004aac30723c */ /* 0x000fe20000001830 */
[----:B------:R-:W1:Y:S07]  /*6880*/  LDSM.16.M88.4 R72, [R207] ;  /* 0x00000000cf48783b */ /* 0x000e6e0000000200 */
[C---:B---3--:R-:W-:Y:S08]  /*6890*/  HMMA.16816.F32 R4, R176.reuse, R132, R4 ;  /* 0x00000084b004723c */ /* 0x048ff00000001804 */
[C---:B------:R-:W-:Y:S01]  /*68a0*/  HMMA.16816.F32 R8, R176.reuse, R134, R8 ;  /* 0x00000086b008723c */ /* 0x040fe20000001808 */
[----:B------:R-:W2:Y:S07]  /*68b0*/  LDSM.16.M88.4 R132, [R206] ;  /* 0x00000000ce84783b */ /* 0x000eae0000000200 */
[C---:B------:R-:W-:Y:S08]  /*68c0*/  HMMA.16816.F32 R12, R176.reuse, R160, R12 ;  /* 0x000000a0b00c723c */ /* 0x040ff0000000180c */
[C---:B------:R-:W-:Y:S01]  /*68d0*/  HMMA.16816.F32 R16, R176.reuse, R162, R16 ;  /* 0x000000a2b010723c */ /* 0x040fe20000001810 */
[----:B------:R-:W3:Y:S07]  /*68e0*/  LDSM.16.M88.4 R160, [R204] ;  /* 0x00000000cca0783b */ /* 0x000eee0000000200 */
[C---:B----4-:R-:W-:Y:S08]  /*68f0*/  HMMA.16816.F32 R20, R176.reuse, R164, R20 ;  /* 0x000000a4b014723c */ /* 0x050ff00000001814 */
[C---:B------:R-:W-:Y:S01]  /*6900*/  HMMA.16816.F32 R24, R176.reuse, R166, R24 ;  /* 0x000000a6b018723c */ /* 0x040fe20000001818 */
[----:B------:R-:W4:Y:S07]  /*6910*/  LDSM.16.M88.4 R164, [R202+0xb100] ;  /* 0x00b10000caa4783b */ /* 0x000f2e0000000200 */
        /* <DEDUP_REMOVED lines=9> */
[C---:B------:R-:W-:Y:S08]  /*69b0*/  HMMA.16816.F32 R4, R180.reuse, R144, R4 ;  /* 0x00000090b404723c */ /* 0x040ff00000001804 */
[C---:B------:R-:W-:Y:S01]  /*69c0*/  HMMA.16816.F32 R8, R180.reuse, R146, R8 ;  /* 0x00000092b408723c */ /* 0x040fe20000001808 */
[----:B------:R-:W3:Y:S07]  /*69d0*/  LDSM.16.M88.4 R144, [R202+0xc900] ;  /* 0x00c90000ca90783b */ /* 0x000eee0000000200 */
        /* <DEDUP_REMOVED lines=10> */
[C---:B---3--:R-:W-:Y:S08]  /*6a80*/  HMMA.16816.F32 R44, R180.reuse, R160, R44 ;  /* 0x000000a0b42c723c */ /* 0x048ff0000000182c */
[----:B------:R-:W-:Y:S08]  /*6a90*/  HMMA.16816.F32 R48, R180, R162, R48 ;  /* 0x000000a2b430723c */ /* 0x000ff00000001830 */
        /* <DEDUP_REMOVED lines=41> */
[----:B------:R-:W1:Y:S10]  /*6d30*/  MUFU.TANH R146, R18 ;  /* 0x0000001200927308 */ /* 0x000e740000002400 */
[----:B------:R-:W1:Y:S01]  /*6d40*/  MUFU.TANH R135, R12 ;  /* 0x0000000c00877308 */ /* 0x000e620000002400 */
[----:B-----5:R-:W5:Y:S01]  /*6d50*/  LDSM.16.M88.4 R8, [R199+0x4800] ;  /* 0x00480000c708783b */ /* 0x020f620000000200 */
[C---:B----4-:R-:W-:Y:S08]  /*6d60*/  HMMA.16816.F32 R20, R192.reuse, R4, R20 ;  /* 0x00000004c014723c */ /* 0x050ff00000001814 */
[----:B------:R-:W4:Y:S01]  /*6d70*/  MUFU.TANH R134, R13 ;  /* 0x0000000d00867308 */ /* 0x000f220000002400 */
[C---:B------:R-:W-:Y:S01]  /*6d80*/  HMMA.16816.F32 R24, R192.reuse, R6, R24 ;  /* 0x00000006c018723c */ /* 0x040fe20000001818 */
[----:B------:R-:W1:Y:S08]  /*6d90*/  LDSM.16.M88.4 R4, [R199+0x5000] ;  /* 0x00500000c704783b */ /* 0x000e700000000200 */
[----:B------:R-:W1:Y:S06]  /*6da0*/  MUFU.TANH R149, R14 ;  /* 0x0000000e00957308 */ /* 0x000e6c0000002400 */
[----:B------:R-:W-:Y:S04]  /*6db0*/  FMUL.FTZ R20, R20, c[0x0][0x320] ;  /* 0x0000c80014147a20 */ /* 0x000fe80000410000 */
[----:B------:R-:W1:Y:S01]  /*6dc0*/  MUFU.TANH R148, R15 ;  /* 0x0000000f00947308 */ /* 0x000e620000002400 */
[----:B------:R-:W-:Y:S02]  /*6dd0*/  FMUL.FTZ R21, R21, c[0x0][0x320] ;  /* 0x0000c80015157a20 */ /* 0x000fe40000410000 */
[----:B------:R-:W-:Y:S02]  /*6de0*/  FMUL.FTZ R22, R22, c[0x0][0x320] ;  /* 0x0000c80016167a20 */ /* 0x000fe40000410000 */
[----:B------:R-:W-:Y:S02]  /*6df0*/  FMUL.FTZ R23, R23, c[0x0][0x320] ;  /* 0x0000c80017177a20 */ /* 0x000fe40000410000 */
[----:B------:R-:W-:Y:S02]  /*6e00*/  FMUL.FTZ R24, R24, c[0x0][0x320] ;  /* 0x0000c80018187a20 */ /* 0x000fe40000410000 */
[----:B------:R-:W-:Y:S01]  /*6e10*/  FMUL.FTZ R25, R25, c[0x0][0x320] ;  /* 0x0000c80019197a20 */ /* 0x000fe20000410000 */
[----:B------:R-:W2:Y:S01]  /*6e20*/  MUFU.TANH R133, R16 ;  /* 0x0000001000857308 */ /* 0x000ea20000002400 */
[----:B------:R-:W-:Y:S02]  /*6e30*/  FMUL.FTZ R26, R26, c[0x0][0x320] ;  /* 0x0000c8001a1a7a20 */ /* 0x000fe40000410000 */
[----:B------:R-:W-:Y:S01]  /*6e40*/  FMUL.FTZ R27, R27, c[0x0][0x320] ;  /* 0x0000c8001b1b7a20 */ /* 0x000fe20000410000 */
[C---:B-----5:R-:W-:Y:S06]  /*6e50*/  HMMA.16816.F32 R28, R192.reuse, R8, R28 ;  /* 0x00000008c01c723c */ /* 0x060fec000000181c */
[----:B------:R-:W2:Y:S02]  /*6e60*/  MUFU.TANH R132, R17 ;  /* 0x0000001100847308 */ /* 0x000ea40000002400 */
[C---:B------:R-:W-:Y:S01]  /*6e70*/  HMMA.16816.F32 R32, R192.reuse, R10, R32 ;  /* 0x0000000ac020723c */ /* 0x040fe20000001820 */
[----:B------:R-:W5:Y:S01]  /*6e80*/  LDSM.16.M88.4 R8, [R199+0x5800] ;  /* 0x00580000c708783b */ /* 0x000f620000000200 */
[----:B------:R-:W-:Y:S06]  /*6e90*/  DEPBAR.LE SB0, 0x0 ;  /* 0x000080000000791a */ /* 0x000fec0000000000 */
[----:B------:R-:W2:Y:S01]  /*6ea0*/  MUFU.TANH R145, R19 ;  /* 0x0000001300917308 */ /* 0x000ea20000002400 */
[----:B------:R-:W-:Y:S01]  /*6eb0*/  BAR.SYNC.DEFER_BLOCKING 0x0 ;  /* 0x0000000000007b1d */ /* 0x000fe20000010000 */
[C---:B-1----:R-:W-:Y:S06]  /*6ec0*/  HMMA.16816.F32 R36, R192.reuse, R4, R36 ;  /* 0x00000004c024723c */ /* 0x042fec0000001824 */
[----:B------:R-:W-:Y:S02]  /*6ed0*/  FMUL.FTZ R28, R28, c[0x0][0x320] ;  /* 0x0000c8001c1c7a20 */ /* 0x000fe40000410000 */
[----:B------:R-:W1:Y:S01]  /*6ee0*/  MUFU.TANH R75, R20 ;  /* 0x00000014004b7308 */ /* 0x000e620000002400 */
[C---:B------:R-:W-:Y:S03]  /*6ef0*/  HMMA.16816.F32 R40, R192.reuse, R6, R40 ;  /* 0x00000006c028723c */ /* 0x040fe60000001828 */
        /* <DEDUP_REMOVED lines=8> */
[----:B------:R-:W1:Y:S01]  /*6f80*/  MUFU.TANH R73, R21 ;  /* 0x0000001500497308 */ /* 0x000e620000002400 */
[----:B------:R-:W-:Y:S01]  /*6f90*/  FMUL.FTZ R38, R38, c[0x0][0x320] ;  /* 0x0000c80026267a20 */ /* 0x000fe20000410000 */
[C---:B-----5:R-:W-:Y:S03]  /*6fa0*/  HMMA.16816.F32 R44, R192.reuse, R8, R44 ;  /* 0x00000008c02c723c */ /* 0x060fe6000000182c */
[----:B------:R-:W-:Y:S02]  /*6fb0*/  FMUL.FTZ R39, R39, c[0x0][0x320] ;  /* 0x0000c80027277a20 */ /* 0x000fe40000410000 */
[----:B------:R-:W-:Y:S03]  /*6fc0*/  FMUL.FTZ R42, R42, c[0x0][0x320] ;  /* 0x0000c8002a2a7a20 */ /* 0x000fe60000410000 */
        /* <DEDUP_REMOVED lines=13> */
[----:B-----5:R-:W-:Y:S02]  /*70a0*/  FMUL.FTZ R36, R48, c[0x0][0x320] ;  /* 0x0000c80030247a20 */ /* 0x020fe40000410000 */
[----:B------:R-:W-:Y:S02]  /*70b0*/  FMUL.FTZ R35, R49, c[0x0][0x320] ;  /* 0x0000c80031237a20 */ /* 0x000fe40000410000 */
[----:B------:R-:W-:Y:S01]  /*70c0*/  FMUL.FTZ R50, R50, c[0x0][0x320] ;  /* 0x0000c80032327a20 */ /* 0x000fe20000410000 */
[----:B------:R-:W1:Y:S01]  /*70d0*/  MUFU.TANH R24, R24 ;  /* 0x0000001800187308 */ /* 0x000e620000002400 */
[----:B------:R-:W-:Y:S09]  /*70e0*/  FMUL.FTZ R51, R51, c[0x0][0x320] ;  /* 0x0000c80033337a20 */ /* 0x000ff20000410000 */
[----:B------:R-:W1:Y:S10]  /*70f0*/  MUFU.TANH R25, R25 ;  /* 0x0000001900197308 */ /* 0x000e740000002400 */
        /* <DEDUP_REMOVED lines=9> */
[----:B------:R-:W1:Y:S10]  /*7190*/  MUFU.TANH R37, R37 ;  /* 0x0000002500257308 */ /* 0x000e740000002400 */
[----:B------:R-:W1:Y:S10]  /*71a0*/  MUFU.TANH R38, R38 ;  /* 0x0000002600267308 */ /* 0x000e740000002400 */
[----:B------:R-:W1:Y:S10]  /*71b0*/  MUFU.TANH R39, R39 ;  /* 0x0000002700277308 */ /* 0x000e740000002400 */
[----:B------:R1:W1:Y:S10]  /*71c0*/  MUFU.TANH R17, R40 ;  /* 0x0000002800117308 */ /* 0x0002740000002400 */
[----:B------:R1:W1:Y:S10]  /*71d0*/  MUFU.TANH R16, R41 ;  /* 0x0000002900107308 */ /* 0x0002740000002400 */
        /* <DEDUP_REMOVED lines=9> */
[----:B------:R-:W1:Y:S01]  /*7270*/  MUFU.TANH R51, R51 ;  /* 0x0000003300337308 */ /* 0x000e620000002400 */
[----:B------:R-:W-:-:S05]  /*7280*/  @!P0 BRA `(.L_x_256) ;  /* 0x000003f000008947 */ /* 0x000fca0003800000 */
[----:B--234-:R-:W2:Y:S01]  /*7290*/  LDL R0, [R1+0x10] ;  /* 0x0000100001007983 */ /* 0x01cea20000100800 */
[----:B------:R-:W-:Y:S01]  /*72a0*/  IMAD.MOV.U32 R216, RZ, RZ, RZ ;  /* 0x000000ffffd87224 */ /* 0x000fe200078e00ff */
[----:B------:R-:W-:Y:S02]  /*72b0*/  IADD3 R12, -R215, 0x10, RZ ;  /* 0x00000010d70c7810 */ /* 0x000fe40007ffe1ff */
[----:B------:R-:W3:Y:S02]  /*72c0*/  LDL.64 R224, [R1+0x18] ;  /* 0x0000180001e07983 */ /* 0x000ee40000100a00 */
[----:B------:R-:W-:Y:S02]  /*72d0*/  LOP3.LUT R12, R12, 0xf, RZ, 0xc0, !PT ;  /* 0x0000000f0c0c7812 */ /* 0x000fe400078ec0ff */
[----:B------:R-:W4:Y:S04]  /*72e0*/  LDL R223, [R1+0x20] ;  /* 0x0000200001df7983 */ /* 0x000f280000100800 */
[----:B------:R-:W5:Y:S01]  /*72f0*/  S2R R227, SR_CTAID.Y ;  /* 0x0000000000e37919 */ /* 0x000f620000002600 */
[----:B--2---:R-:W-:Y:S05]  /*7300*/  IMAD R2, R218, 0x60, R0 ;  /* 0x00000060da027824 */ /* 0x004fea00078e0200 */
[----:B------:R-:W-:Y:S05]  /*7310*/  IADD3 R2, R2, -0x60, R231 ;  /* 0xffffffa002027810 */ /* 0x000fea0007ffe0e7 */
[----:B------:R-:W-:Y:S04]  /*7320*/  @P5 IMAD.HI.U32 R3, R2, c[0x0][0x2bc], RZ ;  /* 0x0000af0002035a27 */ /* 0x000fe800078e00ff */
[----:B------:R-:W-:Y:S01]  /*7330*/  IMAD.MOV.U32 R0, RZ, RZ, R2 ;  /* 0x000000ffff007224 */ /* 0x000fe200078e0002 */
[----:B------:R-:W-:Y:S04]  /*7340*/  @P5 SHF.R.U32.HI R0, RZ, c[0x0][0x2c0], R3 ;  /* 0x0000b000ff005a19 */ /* 0x000fe80000011603 */
[C---:B---3--:R-:W-:Y:S01]  /*7350*/  @!P1 IADD3 R3, P0, R0.reuse, R224, RZ ;  /* 0x000000e000039210 */ /* 0x048fe20007f1e0ff */
[----:B-----5:R-:W-:Y:S03]  /*7360*/  IMAD.WIDE.U32 R224, R227, c[0x0][0x1e8], RZ ;  /* 0x00007a00e3e07a25 */ /* 0x020fe600078e00ff */
[----:B----4-:R-:W-:Y:S01]  /*7370*/  @!P1 LEA.HI.X.SX32 R5, R0, R223, 0x1, P0 ;  /* 0x000000df00059211 */ /* 0x010fe200000f0eff */
[----:B------:R-:W-:Y:S01]  /*7380*/  IMAD.MOV R0, RZ, RZ, -R0 ;  /* 0x000000ffff007224 */ /* 0x000fe200078e0a00 */
[C---:B------:R-:W-:Y:S02]  /*7390*/  @!P1 LEA R4, P0, R3.reuse, c[0x0][0x2a0], 0x2 ;  /* 0x0000a80003049a11 */ /* 0x040fe400078010ff */
[----:B------:R-:W-:Y:S01]  /*73a0*/  SHF.R.S32.HI R223, RZ, 0x1f, R227 ;  /* 0x0000001fffdf7819 */ /* 0x000fe200000114e3 */
[----:B------:R-:W-:Y:S01]  /*73b0*/  IMAD R217, R0, c[0x0][0x2b8], R2 ;  /* 0x0000ae0000d97a24 */ /* 0x000fe200078e0202 */
[----:B------:R-:W-:Y:S03]  /*73c0*/  @!P1 LEA.HI.X R5, R3, c[0x0][0x2a4], R5, 0x2, P0 ;  /* 0x0000a90003059a11 */ /* 0x000fe600000f1405 */
[----:B------:R-:W-:Y:S01]  /*73d0*/  IMAD.WIDE.U32 R2, R217, c[0x0][0x1e0], RZ ;  /* 0x00007800d9027a25 */ /* 0x000fe200078e00ff */
[----:B------:R-:W-:Y:S01]  /*73e0*/  SHF.R.S32.HI R0, RZ, 0x1f, R217 ;  /* 0x0000001fff007819 */ /* 0x000fe200000114d9 */
[----:B------:R-:W2:Y:S02]  /*73f0*/  @!P1 LDG.E R216, [R4.64] ;  /* 0x0000000604d89981 */ /* 0x000ea4000c1e1900 */
[----:B------:R-:W-:Y:S02]  /*7400*/  IMAD R223, R223, c[0x0][0x1e8], RZ ;  /* 0x00007a00dfdf7a24 */ /* 0x000fe400078e02ff */
[----:B------:R-:W-:Y:S02]  /*7410*/  IMAD R0, R0, c[0x0][0x1e0], RZ ;  /* 0x0000780000007a24 */ /* 0x000fe400078e02ff */
[----:B------:R-:W-:Y:S02]  /*7420*/  IMAD R223, R227, c[0x0][0x1ec], R223 ;  /* 0x00007b00e3df7a24 */ /* 0x000fe400078e02df */
[----:B------:R-:W-:Y:S02]  /*7430*/  IMAD R0, R217, c[0x0][0x1e4], R0 ;  /* 0x00007900d9007a24 */ /* 0x000fe400078e0200 */
[----:B------:R-:W-:Y:S02]  /*7440*/  IMAD.IADD R223, R225, 0x1, R223 ;  /* 0x00000001e1df7824 */ /* 0x000fe400078e02df */
[----:B------:R-:W-:Y:S01]  /*7450*/  IMAD.IADD R3, R3, 0x1, R0 ;  /* 0x0000000103037824 */ /* 0x000fe200078e0200 */
[----:B--2---:R-:W-:Y:S03]  /*7460*/  SHF.R.S32.HI R4, RZ, 0x1f, R216 ;  /* 0x0000001fff047819 */ /* 0x004fe600000114d8 */
[----:B------:R-:W-:Y:S04]  /*7470*/  IMAD.WIDE.U32 R2, R216, c[0x0][0x1f0], R2 ;  /* 0x00007c00d8027a25 */ /* 0x000fe800078e0002 */
[----:B------:R-:W-:Y:S01]  /*7480*/  IMAD R4, R4, c[0x0][0x1f0], RZ ;  /* 0x00007c0004047a24 */ /* 0x000fe200078e02ff */
[----:B------:R-:W-:Y:S03]  /*7490*/  IADD3 R0, P0, R224, R2, RZ ;  /* 0x00000002e0007210 */ /* 0x000fe60007f1e0ff */
[----:B------:R-:W-:Y:S05]  /*74a0*/  IMAD R4, R216, c[0x0][0x1f4], R4 ;  /* 0x00007d00d8047a24 */ /* 0x000fea00078e0204 */
[----:B------:R-:W-:Y:S02]  /*74b0*/  IADD3.X R3, R223, R3, R4, P0, !PT ;  /* 0x00000003df037210 */ /* 0x000fe400007fe404 */
[C---:B------:R-:W-:Y:S04]  /*74c0*/  LEA R2, P0, R0.reuse, c[0x0][0x1c8], 0x1 ;  /* 0x0000720000027a11 */ /* 0x040fe800078008ff */
[----:B------:R-:W-:Y:S01]  /*74d0*/  LEA.HI.X R0, R0, c[0x0][0x1cc], R3, 0x1, P0 ;  /* 0x0000730000007a11 */ /* 0x000fe200000f0c03 */
[----:B------:R-:W2:Y:S04]  /*74e0*/  SHFL.IDX PT, R14, R2, 0x2, 0x181f ;  /* 0x00581f00020e7f89 */ /* 0x000ea800000e0000 */
[----:B------:R-:W3:Y:S04]  /*74f0*/  SHFL.IDX PT, R15, R0, 0x2, 0x181f ;  /* 0x00581f00000f7f89 */ /* 0x000ee800000e0000 */
[----:B------:R-:W4:Y:S04]  /*7500*/  SHFL.IDX PT, R3, R2, RZ, 0x181f ;  /* 0x00181fff02037589 */ /* 0x000f2800000e0000 */
[----:B------:R-:W5:Y:S04]  /*7510*/  SHFL.IDX PT, R4, R0, RZ, 0x181f ;  /* 0x00181fff00047589 */ /* 0x000f6800000e0000 */
[----:B------:R-:W1:Y:S04]  /*7520*/  SHFL.IDX PT, R2, R2, 0x1, 0x181f ;  /* 0x00381f0002027f89 */ /* 0x000e6800000e0000 */
[----:B------:R-:W1:Y:S01]  /*7530*/  SHFL.IDX PT, R0, R0, 0x1, 0x181f ;  /* 0x00381f0000007f89 */ /* 0x000e6200000e0000 */
[----:B--2---:R-:W-:Y:S04]  /*7540*/  IADD3 R12, P2, P0, R12, R14, R220 ;  /* 0x0000000e0c0c7210 */ /* 0x004fe8000785e0dc */
[--C-:B---3--:R-:W-:Y:S02]  /*7550*/  IADD3.X R13, RZ, R15, R221.reuse, P2, P0 ;  /* 0x0000000fff0d7210 */ /* 0x108fe400017e04dd */
[----:B------:R-:W-:Y:S02]  /*7560*/  ISETP.GE.AND P2, PT, R226, c[0x0][0x1d4], PT ;  /* 0x00007500e2007a0c */ /* 0x000fe40003f46270 */
[CC--:B----4-:R-:W-:Y:S05]  /*7570*/  IADD3 R10, P0, R3.reuse, R241.reuse, RZ ;  /* 0x000000f1030a7210 */ /* 0x0d0fea0007f1e0ff */
[C-C-:B-----5:R-:W-:Y:S01]  /*7580*/  IMAD.X R11, R4.reuse, 0x1, R222.reuse, P0 ;  /* 0x00000001040b7824 */ /* 0x160fe200000e06de */
[-C--:B------:R-:W-:Y:S05]  /*7590*/  IADD3 R8, P0, R3, R220.reuse, RZ ;  /* 0x000000dc03087210 */ /* 0x080fea0007f1e0ff */
[----:B------:R2:W-:Y:S01]  /*75a0*/  LDGSTS.E.BYPASS.LTC128B.128 [R219+0x8100], [R10.64], !P2 ;  /* 0x081000000adb7fae */ /* 0x0005e2000d101d46 */
[--C-:B------:R-:W-:Y:S01]  /*75b0*/  IMAD.X R9, R4, 0x1, R221.reuse, P0 ;  /* 0x0000000104097824 */ /* 0x100fe200000e06dd */
[-C--:B-1----:R-:W-:Y:S04]  /*75c0*/  IADD3 R6, P0, R2, R241.reuse, RZ ;  /* 0x000000f102067210 */ /* 0x082fe80007f1e0ff */
[----:B------:R2:W-:Y:S01]  /*75d0*/  LDGSTS.E.BYPASS.LTC128B.128 [R219+0xb100], [R8.64], !P6 ;  /* 0x0b10000008db7fae */ /* 0x0005e2000f101d46 */
[--C-:B------:R-:W-:Y:S01]  /*75e0*/  IMAD.X R7, R0, 0x1, R222.reuse, P0 ;  /* 0x0000000100077824 */ /* 0x100fe200000e06de */
[----:B------:R-:W-:Y:S04]  /*75f0*/  IADD3 R4, P0, R2, R220, RZ ;  /* 0x000000dc02047210 */ /* 0x000fe80007f1e0ff */
[----:B------:R2:W-:Y:S01]  /*7600*/  LDGSTS.E.BYPASS.LTC128B.128 [R219+0x9100], [R6.64], !P2 ;  /* 0x0910000006db7fae */ /* 0x0005e2000d101d46 */
[----:B------:R-:W-:Y:S01]  /*7610*/  IMAD.X R5, R0, 0x1, R221, P0 ;  /* 0x0000000100057824 */ /* 0x000fe200000e06dd */
[----:B------:R-:W-:Y:S04]  /*7620*/  IADD3 R2, P0, R14, R241, RZ ;  /* 0x000000f10e027210 */ /* 0x000fe80007f1e0ff */
[----:B------:R2:W-:Y:S01]  /*7630*/  LDGSTS.E.BYPASS.LTC128B.128 [R219+0xc100], [R4.64], !P6 ;  /* 0x0c10000004db7fae */ /* 0x0005e2000f101d46 */
[----:B------:R-:W-:Y:S01]  /*7640*/  IMAD.X R3, R15, 0x1, R222, P0 ;  /* 0x000000010f037824 */ /* 0x000fe200000e06de */
[----:B------:R-:W-:Y:S04]  /*7650*/  ISETP.NE.U32.AND P0, PT, R215, RZ, PT ;  /* 0x000000ffd700720c */ /* 0x000fe80003f05070 */
[----:B------:R2:W-:Y:S09]  /*7660*/  LDGSTS.E.BYPASS.LTC128B.128 [R219+0xa100], [R2.64], !P2 ;  /* 0x0a10000002db7fae */ /* 0x0005f2000d101d46 */
[----:B------:R2:W-:Y:S02]  /*7670*/  LDGSTS.E.BYPASS.LTC128B.128.ZFILL [R219+0xd100], [R12.64], P0 ;  /* 0x0d1000000cdb7fae */ /* 0x0005e40008141d46 */
.L_x_256:
[----:B--234-:R-:W2:Y:S04]  /*7680*/  LDL R2, [R1+0x8] ;  /* 0x0000080001027983 */ /* 0x01cea80000100800 */
[----:B------:R-:W3:Y:S04]  /*7690*/  LDL R165, [R1+0x4] ;  /* 0x0000040001a57983 */ /* 0x000ee80000100800 */
[----:B------:R-:W4:Y:S04]  /*76a0*/  LDL R166, [R1] ;  /* 0x0000000001a67983 */ /* 0x000f280000100800 */
[----:B------:R-:W0:Y:S01]  /*76b0*/  LDGDEPBAR ;  /* 0x00000000000079af */ /* 0x000e220000000000 */
[----:B--2---:R-:W-:Y:S04]  /*76c0*/  @P4 IMAD.HI.U32 R0, R2, c[0x0][0x2c8], RZ ;  /* 0x0000b20002004a27 */ /* 0x004fe800078e00ff */
[----:B------:R-:W-:Y:S01]  /*76d0*/  IMAD.MOV.U32 R5, RZ, RZ, R2 ;  /* 0x000000ffff057224 */ /* 0x000fe200078e0002 */
[----:B------:R-:W-:Y:S01]  /*76e0*/  @P4 SHF.R.U32.HI R5, RZ, c[0x0][0x2cc], R0 ;  /* 0x0000b300ff054a19 */ /* 0x000fe20000011600 */
[----:B------:R-:W-:Y:S04]  /*76f0*/  IMAD R0, R218, -0x60, RZ ;  /* 0xffffffa0da007824 */ /* 0x000fe800078e02ff */
[----:B------:R-:W2:Y:S01]  /*7700*/  SHFL.IDX PT, R4, R5, RZ, 0x1c1f ;  /* 0x001c1fff05047589 */ /* 0x000ea200000e0000 */
[----:B---3--:R-:W-:Y:S04]  /*7710*/  IADD3 R2, -R165, 0x1, R0 ;  /* 0x00000001a5027810 */ /* 0x008fe80007ffe100 */
[----:B----4-:R-:W-:Y:S04]  /*7720*/  IADD3 R2, -R166, R2, R252 ;  /* 0x00000002a6027210 */ /* 0x010fe80007ffe1fc */
[C---:B------:R-:W-:Y:S02]  /*7730*/  IADD3 R7, R2.reuse, c[0x0][0x328], RZ ;  /* 0x0000ca0002077a10 */ /* 0x040fe40007ffe0ff */
[----:B------:R-:W-:Y:S03]  /*7740*/  IADD3 R6, R2, UR4, RZ ;  /* 0x0000000402067c10 */ /* 0x000fe6000fffe0ff */
[--C-:B--2---:R-:W-:Y:S02]  /*7750*/  IMAD.IADD R3, R7, 0x1, R4.reuse ;  /* 0x0000000107037824 */ /* 0x104fe400078e0204 */
[----:B------:R-:W-:Y:S01]  /*7760*/  IMAD.IADD R2, R6, 0x1, R4 ;  /* 0x0000000106027824 */ /* 0x000fe200078e0204 */
[----:B------:R-:W-:-:S05]  /*7770*/  @!P3 BRA `(.L_x_257) ;  /* 0x000001800000b947 */ /* 0x000fca0003800000 */
[----:B------:R-:W-:Y:S01]  /*7780*/  IADD3 R4, -R166, R252, R4 ;  /* 0x000000fca6047210 */ /* 0x000fe20007ffe104 */
[----:B------:R-:W-:Y:S03]  /*7790*/  BSSY B0, `(.L_x_258) ;  /* 0x0000011000007945 */ /* 0x000fe60003800000 */
        /* <DEDUP_REMOVED lines=11> */
.L_x_259:
[----:B------:R-:W-:Y:S04]  /*7850*/  MOV R8, c[0x0][0x32c] ;  /* 0x0000cb0000087a02 */ /* 0x000fe80000000f00 */
[----:B------:R-:W-:Y:S11]  /*7860*/  ISETP.NE.AND P0, PT, R8, 0x1, PT ;  /* 0x000000010800780c */ /* 0x000ff60003f05270 */
[----:B------:R-:W-:Y:S02]  /*7870*/  @!UPT UIADD3 URZ, URZ, URZ, URZ ;  /* 0x0000003f3f3ff290 */ /* 0x000fe4000fffe03f */
[----:B------:R-:W-:Y:S05]  /*7880*/  @P0 IMAD.HI.U32 R8, R4, c[0x0][0x330], RZ ;  /* 0x0000cc0004080a27 */ /* 0x000fea00078e00ff */
[----:B------:R-:W-:Y:S02]  /*7890*/  @P0 SHF.R.U32.HI R4, RZ, c[0x0][0x334], R8 ;  /* 0x0000cd00ff040a19 */ /* 0x000fe40000011608 */
.L_x_260:
[----:B------:R-:W-:Y:S05]  /*78a0*/  BSYNC B0 ;  /* 0x0000000000007941 */ /* 0x000fea0003800000 */
.L_x_258:
[----:B------:R-:W-:Y:S04]  /*78b0*/  IMAD.IADD R8, R0, 0x1, -R165 ;  /* 0x0000000100087824 */ /* 0x000fe800078e0aa5 */
[----:B------:R-:W-:Y:S05]  /*78c0*/  IMAD R4, R4, c[0x0][0x32c], R8 ;  /* 0x0000cb0004047a24 */ /* 0x000fea00078e0208 */
[----:B------:R-:W-:Y:S02]  /*78d0*/  IADD3 R8, R4, c[0x0][0x32c], RZ ;  /* 0x0000cb0004087a10 */ /* 0x000fe40007ffe0ff */
[----:B------:R-:W-:Y:S02]  /*78e0*/  IMNMX R2, R2, R4, !PT ;  /* 0x0000000402027217 */ /* 0x000fe40007800200 */
[----:B------:R-:W-:Y:S02]  /*78f0*/  IMNMX R3, R3, R8, PT ;  /* 0x0000000803037217 */ /* 0x000fe40003800200 */
.L_x_257:
[C---:B------:R-:W-:Y:S01]  /*7900*/  ISETP.GE.AND P0, PT, R0.reuse, 0x1, PT ;  /* 0x000000010000780c */ /* 0x040fe20003f06270 */
[----:B------:R-:W2:Y:S01]  /*7910*/  SHFL.IDX PT, R4, R5, 0x1, 0x1c1f ;  /* 0x003c1f0005047f89 */ /* 0x000ea200000e0000 */
[----:B------:R-:W-:Y:S02]  /*7920*/  ISETP.GE.AND P2, PT, R0, 0x2, PT ;  /* 0x000000020000780c */ /* 0x000fe40003f46270 */
[----:B------:R-:W-:Y:S02]  /*7930*/  P2R R9, PR, RZ, 0x1 ;  /* 0x00000001ff097803 */ /* 0x000fe40000000000 */
[C---:B------:R-:W-:Y:S02]  /*7940*/  ISETP.GT.AND P0, PT, R2.reuse, RZ, !P0 ;  /* 0x000000ff0200720c */ /* 0x040fe40004704270 */
[----:B------:R-:W-:Y:S02]  /*7950*/  P2R R13, PR, RZ, 0x4 ;  /* 0x00000004ff0d7803 */ /* 0x000fe40000000000 */
[----:B------:R-:W-:Y:S04]  /*7960*/  ISETP.LT.OR P0, PT, R3, 0x1, P0 ;  /* 0x000000010300780c */ /* 0x000fe80000701670 */
[----:B------:R-:W-:Y:S02]  /*7970*/  FSEL R8, R143, -INF , !P0 ;  /* 0xff8000008f087808 */ /* 0x000fe40004000000 */
[----:B------:R-:W-:Y:S02]  /*7980*/  ISETP.GT.AND P0, PT, R2, 0x1, !P2 ;  /* 0x000000010200780c */ /* 0x000fe40005704270 */
[----:B------:R-:W-:Y:S02]  /*7990*/  ISETP.GE.AND P2, PT, R0, 0x9, PT ;  /* 0x000000090000780c */ /* 0x000fe40003f46270 */
[----:B------:R-:W-:Y:S02]  /*79a0*/  ISETP.LT.OR P0, PT, R3, 0x2, P0 ;  /* 0x000000020300780c */ /* 0x000fe40000701670 */
[----:B------:R-:W-:Y:S02]  /*79b0*/  P2R R14, PR, RZ, 0x4 ;  /* 0x00000004ff0e7803 */ /* 0x000fe40000000000 */
[----:B------:R-:W-:Y:S02]  /*79c0*/  FSEL R10, R141, -INF , !P0 ;  /* 0xff8000008d0a7808 */ /* 0x000fe40004000000 */
[----:B------:R-:W-:Y:S02]  /*79d0*/  ISETP.GT.AND P0, PT, R2, 0x8, !P2 ;  /* 0x000000080200780c */ /* 0x000fe40005704270 */
[----:B------:R-:W-:Y:S02]  /*79e0*/  ISETP.GE.AND P2, PT, R0, 0xa, PT ;  /* 0x0000000a0000780c */ /* 0x000fe40003f46270 */
[C---:B------:R-:W-:Y:S02]  /*79f0*/  ISETP.LT.OR P0, PT, R3.reuse, 0x9, P0 ;  /* 0x000000090300780c */ /* 0x040fe40000701670 */
[----:B------:R-:W-:Y:S02]  /*7a00*/  P2R R15, PR, RZ, 0x4 ;  /* 0x00000004ff0f7803 */ /* 0x000fe40000000000 */
[----:B------:R-:W-:Y:S02]  /*7a10*/  FSEL R11, R140, -INF , !P0 ;  /* 0xff8000008c0b7808 */ /* 0x000fe40004000000 */
[----:B------:R-:W-:Y:S02]  /*7a20*/  ISETP.GT.AND P0, PT, R2, 0x9, !P2 ;  /* 0x000000090200780c */ /* 0x000fe40005704270 */
[----:B------:R-:W-:Y:S02]  /*7a30*/  ISETP.GE.AND P2, PT, R0, 0x11, PT ;  /* 0x000000110000780c */ /* 0x000fe40003f46270 */
[C---:B------:R-:W-:Y:S02]  /*7a40*/  ISETP.LT.OR P0, PT, R3.reuse, 0xa, P0 ;  /* 0x0000000a0300780c */ /* 0x040fe40000701670 */
[----:B-1----:R-:W-:Y:S02]  /*7a50*/  P2R R34, PR, RZ, 0x4 ;  /* 0x00000004ff227803 */ /* 0x002fe40000000000 */
        /* <DEDUP_REMOVED lines=93> */
[C---:B------:R-:W-:Y:S04]  /*8030*/  ISETP.LT.OR P0, PT, R3.reuse, 0x59, P0 ;  /* 0x000000590300780c */ /* 0x040fe80000701670 */
[----:B------:R-:W-:Y:S02]  /*8040*/  FSEL R170, R36, -INF , !P0 ;  /* 0xff80000024aa7808 */ /* 0x000fe40004000000 */
[----:B------:R-:W-:Y:S01]  /*8050*/  ISETP.GT.AND P0, PT, R2, 0x59, !P2 ;  /* 0x000000590200780c */ /* 0x000fe20005704270 */
[--C-:B--2---:R-:W-:Y:S03]  /*8060*/  IMAD.IADD R2, R6, 0x1, R4.reuse ;  /* 0x0000000106027824 */ /* 0x104fe600078e0204 */
[----:B------:R-:W-:Y:S01]  /*8070*/  ISETP.LT.OR P0, PT, R3, 0x5a, P0 ;  /* 0x0000005a0300780c */ /* 0x000fe20000701670 */
[----:B------:R-:W-:Y:S03]  /*8080*/  IMAD.IADD R3, R7, 0x1, R4 ;  /* 0x0000000107037824 */ /* 0x000fe600078e0204 */
[----:B------:R-:W-:Y:S01]  /*8090*/  FSEL R171, R35, -INF , !P0 ;  /* 0xff80000023ab7808 */ /* 0x000fe20004000000 */
        /* <DEDUP_REMOVED lines=14> */
.L_x_263:
[----:B------:R-:W-:Y:S04]  /*8180*/  MOV R5, c[0x0][0x32c] ;  /* 0x0000cb0000057a02 */ /* 0x000fe80000000f00 */
[----:B------:R-:W-:Y:S11]  /*8190*/  ISETP.NE.AND P0, PT, R5, 0x1, PT ;  /* 0x000000010500780c */ /* 0x000ff60003f05270 */
[----:B------:R-:W-:Y:S02]  /*81a0*/  @!UPT UIADD3 URZ, URZ, URZ, URZ ;  /* 0x0000003f3f3ff290 */ /* 0x000fe4000fffe03f */
[----:B------:R-:W-:Y:S05]  /*81b0*/  @P0 IMAD.HI.U32 R5, R4, c[0x0][0x330], RZ ;  /* 0x0000cc0004050a27 */ /* 0x000fea00078e00ff */
[----:B------:R-:W-:Y:S02]  /*81c0*/  @P0 SHF.R.U32.HI R4, RZ, c[0x0][0x334], R5 ;  /* 0x0000cd00ff040a19 */ /* 0x000fe40000011605 */
.L_x_264:
[----:B------:R-:W-:Y:S05]  /*81d0*/  BSYNC B0 ;  /* 0x0000000000007941 */ /* 0x000fea0003800000 */
.L_x_262:
[----:B------:R-:W-:Y:S04]  /*81e0*/  IMAD.IADD R0, R0, 0x1, -R165 ;  /* 0x0000000100007824 */ /* 0x000fe800078e0aa5 */
[----:B------:R-:W-:Y:S05]  /*81f0*/  IMAD R4, R4, c[0x0][0x32c], R0 ;  /* 0x0000cb0004047a24 */ /* 0x000fea00078e0200 */
[----:B------:R-:W-:Y:S02]  /*8200*/  IADD3 R0, R4, c[0x0][0x32c], RZ ;  /* 0x0000cb0004007a10 */ /* 0x000fe40007ffe0ff */
[----:B------:R-:W-:Y:S02]  /*8210*/  IMNMX R2, R2, R4, !PT ;  /* 0x0000000402027217 */ /* 0x000fe40007800200 */
[----:B------:R-:W-:Y:S02]  /*8220*/  IMNMX R3, R3, R0, PT ;  /* 0x0000000003037217 */ /* 0x000fe40003800200 */
.L_x_261:
[----:B------:R-:W-:Y:S02]  /*8230*/  ISETP.NE.AND P0, PT, R9, RZ, PT ;  /* 0x000000ff0900720c */ /* 0x000fe40003f05270 */
[----:B------:R-:W-:Y:S02]  /*8240*/  FMNMX.FTZ R0, R8, R69, !PT ;  /* 0x0000004508007209 */ /* 0x000fe40007810000 */
[----:B------:R-:W-:Y:S02]  /*8250*/  ISETP.GT.AND P0, PT, R2, RZ, !P0 ;  /* 0x000000ff0200720c */ /* 0x000fe40004704270 */
[----:B------:R-:W-:Y:S02]  /*8260*/  FMNMX.FTZ R0, R10, R0, !PT ;  /* 0x000000000a007209 */ /* 0x000fe40007810000 */
[----:B------:R-:W-:Y:S02]  /*8270*/  ISETP.LT.OR P0, PT, R3, 0x1, P0 ;  /* 0x000000010300780c */ /* 0x000fe40000701670 */
[----:B------:R-:W-:Y:S02]  /*8280*/  FMNMX.FTZ R0, R11, R0, !PT ;  /* 0x000000000b007209 */ /* 0x000fe40007810000 */
[----:B------:R-:W-:Y:S02]  /*8290*/  FSEL R4, R160, -INF , !P0 ;  /* 0xff800000a0047808 */ /* 0x000fe40004000000 */
[----:B------:R-:W-:Y:S02]  /*82a0*/  ISETP.NE.AND P0, PT, R13, RZ, PT ;  /* 0x000000ff0d00720c */ /* 0x000fe40003f05270 */
[----:B------:R-:W-:Y:S02]  /*82b0*/  FMNMX.FTZ R0, R12, R0, !PT ;  /* 0x000000000c007209 */ /* 0x000fe40007810000 */
[----:B------:R-:W-:Y:S02]  /*82c0*/  ISETP.GT.AND P0, PT, R2, 0x1, !P0 ;  /* 0x000000010200780c */ /* 0x000fe40004704270 */
        /* <DEDUP_REMOVED lines=20> */
[C---:B------:R-:W-:Y:S02]  /*8410*/  ISETP.GT.AND P0, PT, R2.reuse, 0x10, !P0 ;  /* 0x000000100200780c */ /* 0x040fe40004704270 */
        /* <DEDUP_REMOVED lines=40> */
[----:B------:R-:W-:Y:S01]  /*86a0*/  FMNMX.FTZ R6, R138, R6, !PT ;  /* 0x000000068a067209 */ /* 0x000fe20007810000 */
[----:B------:R-:W-:Y:S01]  /*86b0*/  LDSM.16.MT88.4 R28, [R201+0x100] ;  /* 0x00010000c91c783b */ /* 0x000fe20000004200 */
        /* <DEDUP_REMOVED lines=9> */
[C---:B------:R-:W-:Y:S04]  /*8750*/  ISETP.LT.OR P0, PT, R3.reuse, 0x2a, P0 ;  /* 0x0000002a0300780c */ /* 0x040fe80000701670 */
[----:B------:R-:W-:Y:S02]  /*8760*/  FSEL R142, R142, -INF , !P0 ;  /* 0xff8000008e8e7808 */ /* 0x000fe40004000000 */
[----:B------:R-:W-:Y:S02]  /*8770*/  ISETP.NE.AND P0, PT, R26, RZ, PT ;  /* 0x000000ff1a00720c */ /* 0x000fe40003f05270 */
[----:B------:R-:W-:Y:S02]  /*8780*/  FMNMX.FTZ R6, R142, R6, !PT ;  /* 0x000000068e067209 */ /* 0x000fe40007810000 */
[----:B------:R-:W-:Y:S04]  /*8790*/  ISETP.GT.AND P0, PT, R2, 0x30, !P0 ;  /* 0x000000300200780c */ /* 0x000fe80004704270 */
[----:B------:R-:W-:Y:S04]  /*87a0*/  ISETP.LT.OR P0, PT, R3, 0x31, P0 ;  /* 0x000000310300780c */ /* 0x000fe80000701670 */
[----:B------:R-:W-:Y:S02]  /*87b0*/  FSEL R145, R74, -INF , !P0 ;  /* 0xff8000004a917808 */ /* 0x000fe40004000000 */
[----:B------:R-:W-:Y:S02]  /*87c0*/  ISETP.NE.AND P0, PT, R25, RZ, PT ;  /* 0x000000ff1900720c */ /* 0x000fe40003f05270 */
[----:B------:R-:W-:Y:S02]  /*87d0*/  FMNMX.FTZ R6, R145, R6, !PT ;  /* 0x0000000691067209 */ /* 0x000fe40007810000 */
[----:B------:R-:W-:Y:S04]  /*87e0*/  ISETP.GT.AND P0, PT, R2, 0x31, !P0 ;  /* 0x000000310200780c */ /* 0x000fe80004704270 */
        /* <DEDUP_REMOVED lines=10> */
[----:B------:R-:W-:Y:S04]  /*8890*/  ISETP.LT.OR P0, PT, R3, 0x3a, P0 ;  /* 0x0000003a0300780c */ /* 0x000fe80000701670 */
[----:B------:R-:W-:Y:S02]  /*88a0*/  FSEL R149, R68, -INF , !P0 ;  /* 0xff80000044957808 */ /* 0x000fe40004000000 */
[----:B------:R-:W-:Y:S01]  /*88b0*/  ISETP.NE.AND P0, PT, R22, RZ, PT ;  /* 0x000000ff1600720c */ /* 0x000fe20003f05270 */
[----:B------:R-:W1:Y:S01]  /*88c0*/  SHFL.BFLY PT, R68, R0, 0x2, 0x1f ;  /* 0x0c401f0000447f89 */ /* 0x000e6200000e0000 */
[----:B------:R-:W-:Y:S02]  /*88d0*/  FMNMX.FTZ R6, R149, R6, !PT ;  /* 0x0000000695067209 */ /* 0x000fe40007810000 */
[----:B------:R-:W-:Y:S04]  /*88e0*/  ISETP.GT.AND P0, PT, R2, 0x40, !P0 ;  /* 0x000000400200780c */ /* 0x000fe80004704270 */
[----:B------:R-:W-:Y:S04]  /*88f0*/  ISETP.LT.OR P0, PT, R3, 0x41, P0 ;  /* 0x000000410300780c */ /* 0x000fe80000701670 */
[----:B------:R-:W-:Y:S02]  /*8900*/  FSEL R156, R38, -INF , !P0 ;  /* 0xff800000269c7808 */ /* 0x000fe40004000000 */
[----:B------:R-:W-:Y:S02]  /*8910*/  ISETP.NE.AND P0, PT, R21, RZ, PT ;  /* 0x000000ff1500720c */ /* 0x000fe40003f05270 */
[----:B------:R-:W-:Y:S02]  /*8920*/  FMNMX.FTZ R6, R156, R6, !PT ;  /* 0x000000069c067209 */ /* 0x000fe40007810000 */
[----:B------:R-:W-:Y:S04]  /*8930*/  ISETP.GT.AND P0, PT, R2, 0x41, !P0 ;  /* 0x000000410200780c */ /* 0x000fe80004704270 */
[----:B------:R-:W-:Y:S02]  /*8940*/  ISETP.LT.OR P0, PT, R3, 0x42, P0 ;  /* 0x000000420300780c */ /* 0x000fe40000701670 */
[----:B-1----:R-:W-:Y:S02]  /*8950*/  FMNMX.FTZ R68, R0, R68, !PT ;  /* 0x0000004400447209 */ /* 0x002fe40007810000 */
[----:B------:R-:W-:Y:S02]  /*8960*/  FSEL R158, R39, -INF , !P0 ;  /* 0xff800000279e7808 */ /* 0x000fe40004000000 */
[----:B------:R-:W-:Y:S01]  /*8970*/  ISETP.NE.AND P0, PT, R20, RZ, PT ;  /* 0x000000ff1400720c */ /* 0x000fe20003f05270 */
[----:B------:R-:W-:Y:S01]  /*8980*/  LDSM.16.MT88.4 R36, [R200+0x100] ;  /* 0x00010000c824783b */ /* 0x000fe20000004200 */
[----:B------:R-:W-:Y:S02]  /*8990*/  FMNMX.FTZ R6, R158, R6, !PT ;  /* 0x000000069e067209 */ /* 0x000fe40007810000 */
[----:B------:R-:W-:Y:S04]  /*89a0*/  ISETP.GT.AND P0, PT, R2, 0x48, !P0 ;  /* 0x000000480200780c */ /* 0x000fe80004704270 */
[----:B------:R-:W-:Y:S01]  /*89b0*/  ISETP.LT.OR P0, PT, R3, 0x49, P0 ;  /* 0x000000490300780c */ /* 0x000fe20000701670 */
[----:B------:R-:W-:Y:S03]  /*89c0*/  LDSM.16.MT88.4 R20, [R198+0x100] ;  /* 0x00010000c614783b */ /* 0x000fe60000004200 */
        /* <DEDUP_REMOVED lines=11> */
[----:B------:R-:W-:Y:S04]  /*8a80*/  ISETP.NE.AND P0, PT, R17, RZ, PT ;  /* 0x000000ff1100720c */ /* 0x000fe80003f05270 */
[----:B------:R-:W-:Y:S04]  /*8a90*/  ISETP.GT.AND P0, PT, R2, 0x51, !P0 ;  /* 0x000000510200780c */ /* 0x000fe80004704270 */
[----:B------:R-:W-:Y:S04]  /*8aa0*/  ISETP.LT.OR P0, PT, R3, 0x52, P0 ;  /* 0x000000520300780c */ /* 0x000fe80000701670 */
[----:B------:R-:W-:Y:S02]  /*8ab0*/  FSEL R166, R47, -INF , !P0 ;  /* 0xff8000002fa67808 */ /* 0x000fe40004000000 */
[----:B------:R-:W-:Y:S01]  /*8ac0*/  ISETP.NE.AND P0, PT, R16, RZ, PT ;  /* 0x000000ff1000720c */ /* 0x000fe20003f05270 */
[----:B------:R-:W-:Y:S03]  /*8ad0*/  LDSM.16.MT88.4 R44, [R197+0x3100] ;  /* 0x00310000c52c783b */ /* 0x000fe60000004200 */
[----:B------:R-:W-:Y:S04]  /*8ae0*/  ISETP.GT.AND P0, PT, R2, 0x58, !P0 ;  /* 0x000000580200780c */ /* 0x000fe80004704270 */
[----:B------:R-:W-:Y:S04]  /*8af0*/  ISETP.LT.OR P0, PT, R3, 0x59, P0 ;  /* 0x000000590300780c */ /* 0x000fe80000701670 */
[----:B------:R-:W-:Y:S02]  /*8b00*/  FSEL R167, R50, -INF , !P0 ;  /* 0xff80000032a77808 */ /* 0x000fe40004000000 */
[----:B------:R-:W-:Y:S02]  /*8b10*/  ISETP.GT.AND P0, PT, R2, 0x59, !P2 ;  /* 0x000000590200780c */ /* 0x000fe40005704270 */
[----:B------:R-:W-:Y:S02]  /*8b20*/  FMNMX.FTZ R2, R165, R6, !PT ;  /* 0x00000006a5027209 */ /* 0x000fe40007810000 */
[----:B------:R-:W-:Y:S02]  /*8b30*/  ISETP.LT.OR P0, PT, R3, 0x5a, P0 ;  /* 0x0000005a0300780c */ /* 0x000fe40000701670 */
[----:B------:R-:W1:Y:S01]  /*8b40*/  SHFL.BFLY PT, R3, R68, 0x1, 0x1f ;  /* 0x0c201f0044037f89 */ /* 0x000e6200000e0000 */
[----:B------:R-:W-:Y:S02]  /*8b50*/  FMNMX.FTZ R0, R166, R2, !PT ;  /* 0x00000002a6007209 */ /* 0x000fe40007810000 */
[----:B------:R-:W-:Y:S02]  /*8b60*/  FSEL R71, R51, -INF , !P0 ;  /* 0xff80000033477808 */ /* 0x000fe40004000000 */
[----:B------:R-:W-:Y:S04]  /*8b70*/  FMNMX.FTZ R0, R167, R0, !PT ;  /* 0x00000000a7007209 */ /* 0x000fe80007810000 */
[----:B------:R-:W-:Y:S05]  /*8b80*/  FMNMX.FTZ R2, R71, R0, !PT ;  /* 0x0000000047027209 */ /* 0x000fea0007810000 */
[----:B------:R-:W2:Y:S01]  /*8b90*/  SHFL.BFLY PT, R0, R2, 0x2, 0x1f ;  /* 0x0c401f0002007f89 */ /* 0x000ea200000e0000 */
[----:B-1----:R-:W-:Y:S04]  /*8ba0*/  FMNMX.FTZ R68, R68, R3, !PT ;  /* 0x0000000344447209 */ /* 0x002fe80007810000 */
[C---:B------:R-:W-:Y:S01]  /*8bb0*/  FSETP.NEU.FTZ.AND P0, PT, R68.reuse, -INF , PT ;  /* 0xff8000004400780b */ /* 0x040fe20003f1d000 */
[----:B------:R-:W-:Y:S05]  /*8bc0*/  FMUL.FTZ R132, R68, c[0x0][0x2d0] ;  /* 0x0000b40044847a20 */ /* 0x000fea0000410000 */
[----:B------:R-:W-:Y:S02]  /*8bd0*/  FSEL R132, R132, RZ, P0 ;  /* 0x000000ff84847208 */ /* 0x000fe40000000000 */
[----:B--2---:R-:W-:Y:S03]  /*8be0*/  FMNMX.FTZ R2, R2, R0, !PT ;  /* 0x0000000002027209 */ /* 0x004fe60007810000 */
[--C-:B------:R-:W-:Y:S02]  /*8bf0*/  FFMA.FTZ R0, R10, c[0x0][0x2d0], -R132.reuse ;  /* 0x0000b4000a007a23 */ /* 0x100fe40000010884 */
[--C-:B------:R-:W-:Y:S02]  /*8c00*/  FFMA.FTZ R6, R12, c[0x0][0x2d0], -R132.reuse ;  /* 0x0000b4000c067a23 */ /* 0x100fe40000010884 */
[----:B------:R1:W-:Y:S01]  /*8c10*/  MUFU.EX2 R239, R0 ;  /* 0x0000000000ef7308 */ /* 0x0003e20000000800 */
[----:B------:R-:W2:Y:S01]  /*8c20*/  SHFL.BFLY PT, R3, R2, 0x1, 0x1f ;  /* 0x0c201f0002037f89 */ /* 0x000ea200000e0000 */
[--C-:B------:R-:W-:Y:S07]  /*8c30*/  FFMA.FTZ R8, R8, c[0x0][0x2d0], -R132.reuse ;  /* 0x0000b40008087a23 */ /* 0x100fee0000010884 */
[----:B------:R-:W3:Y:S01]  /*8c40*/  LDSM.16.MT88.4 R12, [R197+0x100] ;  /* 0x00010000c50c783b */ /* 0x000ee20000004200 */
[----:B------:R-:W4:Y:S10]  /*8c50*/  MUFU.EX2 R236, R8 ;  /* 0x0000000800ec7308 */ /* 0x000f340000000800 */
[----:B------:R-:W-:Y:S01]  /*8c60*/  MUFU.EX2 R237, R6 ;  /* 0x0000000600ed7308 */ /* 0x000fe20000000800 */
[----:B-1----:R-:W-:Y:S01]  /*8c70*/  FFMA.FTZ R0, R11, c[0x0][0x2d0], -R132 ;  /* 0x0000b4000b007a23 */ /* 0x002fe20000010884 */
[----:B--2---:R-:W-:Y:S08]  /*8c80*/  FMNMX.FTZ R3, R3, R2, !PT ;  /* 0x0000000203037209 */ /* 0x004ff00007810000 */
[----:B------:R1:W2:Y:S01]  /*8c90*/  MUFU.EX2 R238, R0 ;  /* 0x0000000000ee7308 */ /* 0x0002a20000000800 */
[----:B----4-:R-:W-:Y:S02]  /*8ca0*/  F2FP.PACK_AB R72, R239, R236 ;  /* 0x000000ecef48723e */ /* 0x010fe400000000ff */
[----:B-1----:R-:W-:Y:S02]  /*8cb0*/  FSEL R0, R68, RZ, P0 ;  /* 0x000000ff44007208 */ /* 0x002fe40000000000 */
[----:B------:R-:W-:Y:S02]  /*8cc0*/  FSETP.NEU.FTZ.AND P0, PT, R3, -INF , PT ;  /* 0xff8000000300780b */ /* 0x000fe40003f1d000 */
[----:B--2---:R-:W-:Y:S01]  /*8cd0*/  F2FP.PACK_AB R74, R237, R238 ;  /* 0x000000eeed4a723e */ /* 0x004fe200000000ff */
[----:B------:R-:W-:Y:S02]  /*8ce0*/  FADD.FTZ R0, -R0, R69 ;  /* 0x0000004500007221 */ /* 0x000fe40000010100 */
[----:B------:R-:W-:Y:S02]  /*8cf0*/  FMUL.FTZ R69, R3, c[0x0][0x2d0] ;  /* 0x0000b40003457a20 */ /* 0x000fe40000410000 */
[----:B------:R-:W-:Y:S03]  /*8d00*/  FMUL.FTZ R0, R0, c[0x0][0x2d0] ;  /* 0x0000b40000007a20 */ /* 0x000fe60000410000 */
[----:B------:R-:W-:Y:S01]  /*8d10*/  FSEL R69, R69, RZ, P0 ;  /* 0x000000ff45457208 */ /* 0x000fe20000000000 */
[----:B------:R1:W2:Y:S04]  /*8d20*/  MUFU.EX2 R2, R0 ;  /* 0x0000000000027308 */ /* 0x0002a80000000800 */
[--C-:B------:R-:W-:Y:S02]  /*8d30*/  FFMA.FTZ R4, R4, c[0x0][0x2d0], -R69.reuse ;  /* 0x0000b40004047a23 */ /* 0x100fe40000010845 */
[--C-:B------:R-:W-:Y:S04]  /*8d40*/  FFMA.FTZ R5, R5, c[0x0][0x2d0], -R69.reuse ;  /* 0x0000b40005057a23 */ /* 0x100fe80000010845 */
[----:B------:R4:W-:Y:S10]  /*8d50*/  MUFU.EX2 R235, R4 ;  /* 0x0000000400eb7308 */ /* 0x0009f40000000800 */
[----:B------:R-:W5:Y:S01]  /*8d60*/  MUFU.EX2 R234, R5 ;  /* 0x0000000500ea7308 */ /* 0x000f620000000800 */
[--C-:B-1----:R-:W-:Y:S02]  /*8d70*/  FFMA.FTZ R0, R7, c[0x0][0x2d0], -R69.reuse ;  /* 0x0000b40007007a23 */ /* 0x102fe40000010845 */
[C---:B--2---:R-:W-:Y:S02]  /*8d80*/  FMUL.FTZ R8, R2.reuse, R80 ;  /* 0x0000005002087220 */ /* 0x044fe40000410000 */
[C---:B------:R-:W-:Y:S05]  /*8d90*/  FMUL.FTZ R16, R2.reuse, R88 ;  /* 0x0000005802107220 */ /* 0x040fea0000410000 */
[----:B------:R1:W-:Y:S01]  /*8da0*/  MUFU.EX2 R233, R0 ;  /* 0x0000000000e97308 */ /* 0x0003e20000000800 */
[C---:B------:R-:W-:Y:S02]  /*8db0*/  FMUL.FTZ R17, R2.reuse, R89 ;  /* 0x0000005902117220 */ /* 0x040fe40000410000 */
[C---:B------:R-:W-:Y:S02]  /*8dc0*/  FMUL.FTZ R24, R2.reuse, R96 ;  /* 0x0000006002187220 */ /* 0x040fe40000410000 */
[--C-:B----4-:R-:W-:Y:S02]  /*8dd0*/  FFMA.FTZ R4, R9, c[0x0][0x2d0], -R69.reuse ;  /* 0x0000b40009047a23 */ /* 0x110fe40000010845 */
[C---:B------:R-:W-:Y:S02]  /*8de0*/  FMUL.FTZ R9, R2.reuse, R81 ;  /* 0x0000005102097220 */ /* 0x040fe40000410000 */
[C---:B------:R-:W-:Y:S01]  /*8df0*/  FMUL.FTZ R25, R2.reuse, R97 ;  /* 0x0000006102197220 */ /* 0x040fe20000410000 */
[----:B------:R-:W2:Y:S01]  /*8e00*/  MUFU.EX2 R230, R4 ;  /* 0x0000000400e67308 */ /* 0x000ea20000000800 */
[C---:B------:R-:W-:Y:S02]  /*8e10*/  FMUL.FTZ R32, R2.reuse, R104 ;  /* 0x0000006802207220 */ /* 0x040fe40000410000 */
[----:B------:R-:W-:Y:S01]  /*8e20*/  FMUL.FTZ R33, R2, R105 ;  /* 0x0000006902217220 */ /* 0x000fe20000410000 */
[----:B-----5:R-:W-:Y:S01]  /*8e30*/  F2FP.PACK_AB R73, R234, R235 ;  /* 0x000000ebea49723e */ /* 0x020fe200000000ff */
[C---:B------:R-:W-:Y:S02]  /*8e40*/  FMUL.FTZ R5, R2.reuse, R77 ;  /* 0x0000004d02057220 */ /* 0x040fe40000410000 */
[C---:B------:R-:W-:Y:S02]  /*8e50*/  FMUL.FTZ R52, R2.reuse, R52 ;  /* 0x0000003402347220 */ /* 0x040fe40000410000 */
[C---:B------:R-:W-:Y:S02]  /*8e60*/  FMUL.FTZ R53, R2.reuse, R53 ;  /* 0x0000003502357220 */ /* 0x040fe40000410000 */
[C---:B------:R-:W-:Y:S02]  /*8e70*/  FMUL.FTZ R56, R2.reuse, R56 ;  /* 0x0000003802387220 */ /* 0x040fe40000410000 */
[C---:B------:R-:W-:Y:S01]  /*8e80*/  FMUL.FTZ R57, R2.reuse, R57 ;  /* 0x0000003902397220 */ /* 0x040fe20000410000 */
[----:B-1----:R-:W-:Y:S01]  /*8e90*/  FSEL R0, R3, RZ, P0 ;  /* 0x000000ff03007208 */ /* 0x002fe20000000000 */
[----:B------:R-:W-:Y:S01]  /*8ea0*/  FMUL.FTZ R60, R2, R60 ;  /* 0x0000003c023c7220 */ /* 0x000fe20000410000 */
[----:B------:R-:W-:Y:S01]  /*8eb0*/  ISETP.GT.AND P0, PT, R218, R240, PT ;  /* 0x000000f0da00720c */ /* 0x000fe20003f04270 */
[----:B------:R-:W-:Y:S02]  /*8ec0*/  FMUL.FTZ R61, R2, R61 ;  /* 0x0000003d023d7220 */ /* 0x000fe40000410000 */
[----:B------:R-:W-:Y:S02]  /*8ed0*/  FADD.FTZ R0, -R0, R70 ;  /* 0x0000004600007221 */ /* 0x000fe40000010100 */
[--C-:B------:R-:W-:Y:S02]  /*8ee0*/  FFMA.FTZ R70, R133, c[0x0][0x2d0], -R69.reuse ;  /* 0x0000b40085467a23 */ /* 0x100fe40000010845 */
[----:B------:R-:W-:Y:S01]  /*8ef0*/  FMUL.FTZ R0, R0, c[0x0][0x2d0] ;  /* 0x0000b40000007a20 */ /* 0x000fe20000410000 */
[----:B--2---:R-:W-:Y:S01]  /*8f00*/  F2FP.PACK_AB R75, R230, R233 ;  /* 0x000000e9e64b723e */ /* 0x004fe200000000ff */
[C---:B------:R-:W-:Y:S02]  /*8f10*/  FMUL.FTZ R4, R2.reuse, R76 ;  /* 0x0000004c02047220 */ /* 0x040fe40000410000 */
[C---:B------:R-:W-:Y:S02]  /*8f20*/  FMUL.FTZ R64, R2.reuse, R64 ;  /* 0x0000004002407220 */ /* 0x040fe40000410000 */
[----:B------:R-:W1:Y:S01]  /*8f30*/  MUFU.EX2 R0, R0 ;  /* 0x0000000000007308 */ /* 0x000e620000000800 */
[----:B------:R-:W-:Y:S02]  /*8f40*/  FMUL.FTZ R65, R2, R65 ;  /* 0x0000004102417220 */ /* 0x000fe40000410000 */
[C---:B-1----:R-:W-:Y:S02]  /*8f50*/  FMUL.FTZ R6, R0.reuse, R78 ;  /* 0x0000004e00067220 */ /* 0x042fe40000410000 */
[C---:B------:R-:W-:Y:S02]  /*8f60*/  FMUL.FTZ R7, R0.reuse, R79 ;  /* 0x0000004f00077220 */ /* 0x040fe40000410000 */
[----:B------:R-:W1:Y:S01]  /*8f70*/  LDSM.16.MT88.4 R76, [R198+0x3100] ;  /* 0x00310000c64c783b */ /* 0x000e620000004200 */
[C---:B------:R-:W-:Y:S02]  /*8f80*/  FMUL.FTZ R10, R0.reuse, R82 ;  /* 0x00000052000a7220 */ /* 0x040fe40000410000 */
[C---:B------:R-:W-:Y:S02]  /*8f90*/  FMUL.FTZ R11, R0.reuse, R83 ;  /* 0x00000053000b7220 */ /* 0x040fe40000410000 */
[C---:B---3--:R-:W-:Y:S03]  /*8fa0*/  HMMA.16816.F32 R4, R72.reuse, R12, R4 ;  /* 0x0000000c4804723c */ /* 0x048fe60000001804 */
[----:B------:R-:W2:Y:S02]  /*8fb0*/  LDSM.16.MT88.4 R80, [R201+0x3100] ;  /* 0x00310000c950783b */ /* 0x000ea40000004200 */
[----:B------:R-:W-:Y:S02]  /*8fc0*/  FMUL.FTZ R18, R0, R90 ;  /* 0x0000005a00127220 */ /* 0x000fe40000410000 */
[C---:B------:R-:W-:Y:S01]  /*8fd0*/  FMUL.FTZ R12, R2.reuse, R84 ;  /* 0x00000054020c7220 */ /* 0x040fe20000410000 */
[C---:B------:R-:W-:Y:S04]  /*8fe0*/  HMMA.16816.F32 R8, R72.reuse, R14, R8 ;  /* 0x0000000e4808723c */ /* 0x040fe80000001808 */
[----:B------:R-:W-:Y:S02]  /*8ff0*/  FMUL.FTZ R13, R2, R85 ;  /* 0x00000055020d7220 */ /* 0x000fe40000410000 */
[C---:B------:R-:W-:Y:S02]  /*9000*/  FMUL.FTZ R19, R0.reuse, R91 ;  /* 0x0000005b00137220 */ /* 0x040fe40000410000 */
[C---:B------:R-:W-:Y:S01]  /*9010*/  FMUL.FTZ R14, R0.reuse, R86 ;  /* 0x00000056000e7220 */ /* 0x040fe20000410000 */
[----:B------:R-:W-:Y:S03]  /*9020*/  LDSM.16.MT88.4 R88, [R201+0x900] ;  /* 0x00090000c958783b */ /* 0x000fe60000004200 */
[C---:B------:R-:W-:Y:S02]  /*9030*/  FMUL.FTZ R15, R0.reuse, R87 ;  /* 0x00000057000f7220 */ /* 0x040fe40000410000 */
[C---:B------:R-:W-:Y:S02]  /*9040*/  FMUL.FTZ R26, R0.reuse, R98 ;  /* 0x00000062001a7220 */ /* 0x040fe40000410000 */
[C---:B------:R-:W-:Y:S01]  /*9050*/  FMUL.FTZ R27, R0.reuse, R99 ;  /* 0x00000063001b7220 */ /* 0x040fe20000410000 */
[----:B------:R-:W3:Y:S01]  /*9060*/  LDSM.16.MT88.4 R84, [R200+0x3100] ;  /* 0x00310000c854783b */ /* 0x000ee20000004200 */
[C---:B------:R-:W-:Y:S01]  /*9070*/  FMUL.FTZ R34, R0.reuse, R106 ;  /* 0x0000006a00227220 */ /* 0x040fe20000410000 */
[C---:B------:R-:W-:Y:S03]  /*9080*/  HMMA.16816.F32 R12, R72.reuse, R20, R12 ;  /* 0x00000014480c723c */ /* 0x040fe6000000180c */
[C---:B------:R-:W-:Y:S02]  /*9090*/  FMUL.FTZ R35, R0.reuse, R107 ;  /* 0x0000006b00237220 */ /* 0x040fe40000410000 */
[----:B------:R-:W-:Y:S01]  /*90a0*/  FMUL.FTZ R42, R0, R114 ;  /* 0x00000072002a7220 */ /* 0x000fe20000410000 */
[----:B------:R-:W-:Y:S01]  /*90b0*/  LDSM.16.MT88.4 R96, [R200+0x4900] ;  /* 0x00490000c860783b */ /* 0x000fe20000004200 */
[C---:B------:R-:W-:Y:S01]  /*90c0*/  FMUL.FTZ R20, R2.reuse, R92 ;  /* 0x0000005c02147220 */ /* 0x040fe20000410000 */
[C---:B------:R-:W-:Y:S04]  /*90d0*/  HMMA.16816.F32 R16, R72.reuse, R22, R16 ;  /* 0x000000164810723c */ /* 0x040fe80000001810 */
[----:B------:R-:W-:Y:S02]  /*90e0*/  FMUL.FTZ R21, R2, R93 ;  /* 0x0000005d02157220 */ /* 0x000fe40000410000 */
[C---:B------:R-:W-:Y:S01]  /*90f0*/  FMUL.FTZ R43, R0.reuse, R115 ;  /* 0x00000073002b7220 */ /* 0x040fe20000410000 */
[----:B------:R-:W-:Y:S01]  /*9100*/  LDSM.16.MT88.4 R104, [R200+0x2900] ;  /* 0x00290000c868783b */ /* 0x000fe20000004200 */
[C---:B------:R-:W-:Y:S04]  /*9110*/  FMUL.FTZ R22, R0.reuse, R94 ;  /* 0x0000005e00167220 */ /* 0x040fe80000410000 */
[C---:B------:R-:W-:Y:S02]  /*9120*/  FMUL.FTZ R23, R0.reuse, R95 ;  /* 0x0000005f00177220 */ /* 0x040fe40000410000 */
[C---:B------:R-:W-:Y:S01]  /*9130*/  FMUL.FTZ R50, R0.reuse, R122 ;  /* 0x0000007a00327220 */ /* 0x040fe20000410000 */
[----:B------:R-:W-:Y:S01]  /*9140*/  LDSM.16.MT88.4 R92, [R200+0x900] ;  /* 0x00090000c85c783b */ /* 0x000fe20000004200 */
[C---:B------:R-:W-:Y:S02]  /*9150*/  FMUL.FTZ R51, R0.reuse, R123 ;  /* 0x0000007b00337220 */ /* 0x040fe40000410000 */
[C---:B------:R-:W-:Y:S01]  /*9160*/  FMUL.FTZ R54, R0.reuse, R54 ;  /* 0x0000003600367220 */ /* 0x040fe20000410000 */
[C---:B------:R-:W-:Y:S03]  /*9170*/  HMMA.16816.F32 R20, R72.reuse, R28, R20 ;  /* 0x0000001c4814723c */ /* 0x040fe60000001814 */
[C---:B------:R-:W-:Y:S02]  /*9180*/  FMUL.FTZ R55, R0.reuse, R55 ;  /* 0x0000003700377220 */ /* 0x040fe40000410000 */
[----:B------:R-:W-:Y:S02]  /*9190*/  FMUL.FTZ R58, R0, R58 ;  /* 0x0000003a003a7220 */ /* 0x000fe40000410000 */
[C---:B------:R-:W-:Y:S01]  /*91a0*/  FMUL.FTZ R28, R2.reuse, R100 ;  /* 0x00000064021c7220 */ /* 0x040fe20000410000 */
[C---:B------:R-:W-:Y:S04]  /*91b0*/  HMMA.16816.F32 R24, R72.reuse, R30, R24 ;  /* 0x0000001e4818723c */ /* 0x040fe80000001818 */
[----:B------:R-:W-:Y:S02]  /*91c0*/  FMUL.FTZ R29, R2, R101 ;  /* 0x00000065021d7220 */ /* 0x000fe40000410000 */
[C---:B------:R-:W-:Y:S02]  /*91d0*/  FMUL.FTZ R59, R0.reuse, R59 ;  /* 0x0000003b003b7220 */ /* 0x040fe40000410000 */
[C---:B------:R-:W-:Y:S04]  /*91e0*/  FMUL.FTZ R30, R0.reuse, R102 ;  /* 0x00000066001e7220 */ /* 0x040fe80000410000 */
[C---:B------:R-:W-:Y:S02]  /*91f0*/  FMUL.FTZ R31, R0.reuse, R103 ;  /* 0x00000067001f7220 */ /* 0x040fe40000410000 */
[----:B------:R-:W-:Y:S01]  /*9200*/  LDSM.16.MT88.4 R100, [R201+0x2900] ;  /* 0x00290000c964783b */ /* 0x000fe20000004200 */
[C---:B------:R-:W-:Y:S02]  /*9210*/  FMUL.FTZ R62, R0.reuse, R62 ;  /* 0x0000003e003e7220 */ /* 0x040fe40000410000 */
[C---:B------:R-:W-:Y:S02]  /*9220*/  FMUL.FTZ R63, R0.reuse, R63 ;  /* 0x0000003f003f7220 */ /* 0x040fe40000410000 */
[C---:B------:R-:W-:Y:S03]  /*9230*/  HMMA.16816.F32 R28, R72.reuse, R36, R28 ;  /* 0x00000024481c723c */ /* 0x040fe6000000181c */
[C---:B------:R-:W-:Y:S02]  /*9240*/  FMUL.FTZ R66, R0.reuse, R66 ;  /* 0x0000004200427220 */ /* 0x040fe40000410000 */
[----:B------:R-:W-:Y:S02]  /*9250*/  FMUL.FTZ R67, R0, R67 ;  /* 0x0000004300437220 */ /* 0x000fe40000410000 */
[--C-:B------:R-:W-:Y:S01]  /*9260*/  FFMA.FTZ R36, R40, c[0x0][0x2d0], -R132.reuse ;  /* 0x0000b40028247a23 */ /* 0x100fe20000010884 */
[C---:B------:R-:W-:Y:S03]  /*9270*/  HMMA.16816.F32 R32, R72.reuse, R38, R32 ;  /* 0x000000264820723c */ /* 0x040fe60000001820 */
[----:B------:R4:W-:Y:S01]  /*9280*/  MUFU.EX2 R229, R36 ;  /* 0x0000002400e57308 */ /* 0x0009e20000000800 */
[----:B------:R-:W-:Y:S02]  /*9290*/  FMUL.FTZ R37, R2, R109 ;  /* 0x0000006d02257220 */ /* 0x000fe40000410000 */
[--C-:B------:R-:W-:Y:S02]  /*92a0*/  FFMA.FTZ R40, R41, c[0x0][0x2d0], -R132.reuse ;  /* 0x0000b40029287a23 */ /* 0x100fe40000010884 */
[C---:B------:R-:W-:Y:S04]  /*92b0*/  FMUL.FTZ R39, R0.reuse, R111 ;  /* 0x0000006f00277220 */ /* 0x040fe80000410000 */
[----:B------:R-:W-:Y:S01]  /*92c0*/  FMUL.FTZ R38, R0, R110 ;  /* 0x0000006e00267220 */ /* 0x000fe20000410000 */
[----:B------:R5:W-:Y:S01]  /*92d0*/  MUFU.EX2 R109, R70 ;  /* 0x00000046006d7308 */ /* 0x000be20000000800 */
[C---:B------:R-:W-:Y:S09]  /*92e0*/  FMUL.FTZ R41, R2.reuse, R113 ;  /* 0x0000007102297220 */ /* 0x040ff20000410000 */
[----:B------:R1:W1:Y:S01]  /*92f0*/  MUFU.EX2 R111, R40 ;  /* 0x00000028006f7308 */ /* 0x0002620000000800 */
[----:B----4-:R-:W-:Y:S07]  /*9300*/  FMUL.FTZ R36, R2, R108 ;  /* 0x0000006c02247220 */ /* 0x010fee0000410000 */
[C---:B------:R-:W-:Y:S03]  /*9310*/  HMMA.16816.F32 R36, R72.reuse, R44, R36 ;  /* 0x0000002c4824723c */ /* 0x040fe60000001824 */
[--C-:B-----5:R-:W-:Y:S04]  /*9320*/  FFMA.FTZ R70, R134, c[0x0][0x2d0], -R69.reuse ;  /* 0x0000b40086467a23 */ /* 0x120fe80000010845 */
[----:B------:R4:W-:Y:S01]  /*9330*/  MUFU.EX2 R108, R70 ;  /* 0x00000046006c7308 */ /* 0x0009e20000000800 */
[----:B------:R-:W-:Y:S04]  /*9340*/  FMUL.FTZ R45, R2, R117 ;  /* 0x00000075022d7220 */ /* 0x000fe80000410000 */
[--C-:B------:R-:W-:Y:S02]  /*9350*/  FFMA.FTZ R44, R48, c[0x0][0x2d0], -R132.reuse ;  /* 0x0000b400302c7a23 */ /* 0x100fe40000010884 */
[C---:B-1----:R-:W-:Y:S02]  /*9360*/  FMUL.FTZ R40, R2.reuse, R112 ;  /* 0x0000007002287220 */ /* 0x042fe40000410000 */
[----:B------:R-:W-:Y:S01]  /*9370*/  LDSM.16.MT88.4 R112, [R197+0x5900] ;  /* 0x00590000c570783b */ /* 0x000fe20000004200 */
[--C-:B------:R-:W-:Y:S01]  /*9380*/  FFMA.FTZ R48, R49, c[0x0][0x2d0], -R132.reuse ;  /* 0x0000b40031307a23 */ /* 0x100fe20000010884 */
[----:B------:R1:W-:Y:S01]  /*9390*/  MUFU.EX2 R110, R44 ;  /* 0x0000002c006e7308 */ /* 0x0003e20000000800 */
[----:B------:R-:W-:Y:S02]  /*93a0*/  FMUL.FTZ R49, R2, R121 ;  /* 0x0000007902317220 */ /* 0x000fe40000410000 */
[C---:B------:R-:W-:Y:S07]  /*93b0*/  HMMA.16816.F32 R40, R72.reuse, R46, R40 ;  /* 0x0000002e4828723c */ /* 0x040fee0000001828 */
[C---:B------:R-:W-:Y:S01]  /*93c0*/  FMUL.FTZ R47, R0.reuse, R119 ;  /* 0x00000077002f7220 */ /* 0x040fe20000410000 */
[----:B------:R5:W2:Y:S01]  /*93d0*/  MUFU.EX2 R228, R48 ;  /* 0x0000003000e47308 */ /* 0x000aa20000000800 */
[----:B------:R-:W-:Y:S03]  /*93e0*/  FMUL.FTZ R46, R0, R118 ;  /* 0x00000076002e7220 */ /* 0x000fe60000410000 */
[--C-:B----4-:R-:W-:Y:S06]  /*93f0*/  FFMA.FTZ R70, R135, c[0x0][0x2d0], -R69.reuse ;  /* 0x0000b40087467a23 */ /* 0x110fec0000010845 */
[----:B------:R4:W-:Y:S01]  /*9400*/  MUFU.EX2 R227, R70 ;  /* 0x0000004600e37308 */ /* 0x0009e20000000800 */
[C---:B-1----:R-:W-:Y:S07]  /*9410*/  FMUL.FTZ R44, R2.reuse, R116 ;  /* 0x00000074022c7220 */ /* 0x042fee0000410000 */
[C---:B------:R-:W-:Y:S03]  /*9420*/  HMMA.16816.F32 R44, R72.reuse, R76, R44 ;  /* 0x0000004c482c723c */ /* 0x040fe6000000182c */
[----:B-----5:R-:W-:Y:S02]  /*9430*/  FMUL.FTZ R48, R2, R120 ;  /* 0x0000007802307220 */ /* 0x020fe40000410000 */
[----:B------:R-:W-:Y:S05]  /*9440*/  LDSM.16.MT88.4 R120, [R198+0x5900] ;  /* 0x00590000c678783b */ /* 0x000fea0000004200 */
[C---:B------:R-:W-:Y:S03]  /*9450*/  HMMA.16816.F32 R48, R72.reuse, R78, R48 ;  /* 0x0000004e4830723c */ /* 0x040fe60000001830 */
[--C-:B----4-:R-:W-:Y:S01]  /*9460*/  FFMA.FTZ R70, R136, c[0x0][0x2d0], -R69.reuse ;  /* 0x0000b40088467a23 */ /* 0x110fe20000010845 */
[----:B------:R-:W1:Y:S03]  /*9470*/  LDSM.16.MT88.4 R76, [R197+0x900] ;  /* 0x00090000c54c783b */ /* 0x000e660000004200 */
[----:B------:R4:W5:Y:S01]  /*9480*/  MUFU.EX2 R225, R70 ;  /* 0x0000004600e17308 */ /* 0x0009620000000800 */
[C---:B--2---:R-:W-:Y:S08]  /*9490*/  HMMA.16816.F32 R52, R72.reuse, R80, R52 ;  /* 0x000000504834723c */ /* 0x044ff00000001834 */
[C---:B------:R-:W-:Y:S01]  /*94a0*/  HMMA.16816.F32 R56, R72.reuse, R82, R56 ;  /* 0x000000524838723c */ /* 0x040fe20000001838 */
[----:B------:R-:W2:Y:S07]  /*94b0*/  LDSM.16.MT88.4 R80, [R198+0x900] ;  /* 0x00090000c650783b */ /* 0x000eae0000004200 */
[C---:B---3--:R-:W-:Y:S04]  /*94c0*/  HMMA.16816.F32 R60, R72.reuse, R84, R60 ;  /* 0x00000054483c723c */ /* 0x048fe8000000183c */
[--C-:B----4-:R-:W-:Y:S04]  /*94d0*/  FFMA.FTZ R70, R140, c[0x0][0x2d0], -R132.reuse ;  /* 0x0000b4008c467a23 */ /* 0x110fe80000010884 */
[----:B------:R-:W-:Y:S01]  /*94e0*/  HMMA.16816.F32 R64, R72, R86, R64 ;  /* 0x000000564840723c */ /* 0x000fe20000001840 */
[----:B------:R-:W3:Y:S01]  /*94f0*/  LDSM.16.MT88.4 R84, [R197+0x3900] ;  /* 0x00390000c554783b */ /* 0x000ee20000004200 */
[----:B------:R4:W-:Y:S05]  /*9500*/  MUFU.EX2 R119, R70 ;  /* 0x0000004600777308 */ /* 0x0009ea0000000800 */
[----:B------:R-:W-:Y:S02]  /*9510*/  F2FP.PACK_AB R72, R111, R229 ;  /* 0x000000e56f48723e */ /* 0x000fe400000000ff */
[----:B------:R-:W-:Y:S03]  /*9520*/  F2FP.PACK_AB R74, R228, R110 ;  /* 0x0000006ee44a723e */ /* 0x000fe600000000ff */
[----:B------:R-:W-:Y:S02]  /*9530*/  F2FP.PACK_AB R73, R108, R109 ;  /* 0x0000006d6c49723e */ /* 0x000fe400000000ff */
[----:B-----5:R-:W-:Y:S07]  /*9540*/  F2FP.PACK_AB R75, R225, R227 ;  /* 0x000000e3e14b723e */ /* 0x020fee00000000ff */
[C---:B-1----:R-:W-:Y:S03]  /*9550*/  HMMA.16816.F32 R4, R72.reuse, R76, R4 ;  /* 0x0000004c4804723c */ /* 0x042fe60000001804 */
[--C-:B----4-:R-:W-:Y:S05]  /*9560*/  FFMA.FTZ R70, R141, c[0x0][0x2d0], -R132.reuse ;  /* 0x0000b4008d467a23 */ /* 0x110fea0000010884 */
[C---:B------:R-:W-:Y:S01]  /*9570*/  HMMA.16816.F32 R8, R72.reuse, R78, R8 ;  /* 0x0000004e4808723c */ /* 0x040fe20000001808 */
[----:B------:R-:W1:Y:S01]  /*9580*/  LDSM.16.MT88.4 R76, [R198+0x3900] ;  /* 0x00390000c64c783b */ /* 0x000e620000004200 */
[----:B------:R4:W5:Y:S06]  /*9590*/  MUFU.EX2 R224, R70 ;  /* 0x0000004600e07308 */ /* 0x00096c0000000800 */
[C---:B--2---:R-:W-:Y:S08]  /*95a0*/  HMMA.16816.F32 R12, R72.reuse, R80, R12 ;  /* 0x00000050480c723c */ /* 0x044ff0000000180c */
[C---:B------:R-:W-:Y:S01]  /*95b0*/  HMMA.16816.F32 R16, R72.reuse, R82, R16 ;  /* 0x000000524810723c */ /* 0x040fe20000001810 */
[----:B------:R-:W2:Y:S07]  /*95c0*/  LDSM.16.MT88.4 R80, [R201+0x3900] ;  /* 0x00390000c950783b */ /* 0x000eae0000004200 */
[C---:B------:R-:W-:Y:S04]  /*95d0*/  HMMA.16816.F32 R20, R72.reuse, R88, R20 ;  /* 0x000000584814723c */ /* 0x040fe80000001814 */
[--C-:B----4-:R-:W-:Y:S04]  /*95e0*/  FFMA.FTZ R70, R143, c[0x0][0x2d0], -R132.reuse ;  /* 0x0000b4008f467a23 */ /* 0x110fe80000010884 */
[C---:B------:R-:W-:Y:S01]  /*95f0*/  HMMA.16816.F32 R24, R72.reuse, R90, R24 ;  /* 0x0000005a4818723c */ /* 0x040fe20000001818 */
[----:B------:R4:W-:Y:S01]  /*9600*/  MUFU.EX2 R118, R70 ;  /* 0x0000004600767308 */ /* 0x0009e20000000800 */
[----:B------:R-:W2:Y:S06]  /*9610*/  LDSM.16.MT88.4 R88, [R200+0x3900] ;  /* 0x00390000c858783b */ /* 0x000eac0000004200 */
[C---:B------:R-:W-:Y:S08]  /*9620*/  HMMA.16816.F32 R28, R72.reuse, R92, R28 ;  /* 0x0000005c481c723c */ /* 0x040ff0000000181c */
[C---:B------:R-:W-:Y:S01]  /*9630*/  HMMA.16816.F32 R32, R72.reuse, R94, R32 ;  /* 0x0000005e4820723c */ /* 0x040fe20000001820 */
[----:B------:R-:W-:Y:S07]  /*9640*/  LDSM.16.MT88.4 R92, [R200+0x4100] ;  /* 0x00410000c85c783b */ /* 0x000fee0000004200 */
[C---:B---3--:R-:W-:Y:S04]  /*9650*/  HMMA.16816.F32 R36, R72.reuse, R84, R36 ;  /* 0x000000544824723c */ /* 0x048fe80000001824 */
[--C-:B----4-:R-:W-:Y:S04]  /*9660*/  FFMA.FTZ R70, R144, c[0x0][0x2d0], -R132.reuse ;  /* 0x0000b40090467a23 */ /* 0x110fe80000010884 */
[C---:B------:R-:W-:Y:S01]  /*9670*/  HMMA.16816.F32 R40, R72.reuse, R86, R40 ;  /* 0x000000564828723c */ /* 0x040fe20000001828 */
[----:B------:R3:W4:Y:S01]  /*9680*/  MUFU.EX2 R223, R70 ;  /* 0x0000004600df7308 */ /* 0x0007220000000800 */
[----:B------:R-:W-:Y:S06]  /*9690*/  LDSM.16.MT88.4 R84, [R198+0x1100] ;  /* 0x00110000c654783b */ /* 0x000fec0000004200 */
[C---:B-1----:R-:W-:Y:S08]  /*96a0*/  HMMA.16816.F32 R44, R72.reuse, R76, R44 ;  /* 0x0000004c482c723c */ /* 0x042ff0000000182c */
[C---:B------:R-:W-:Y:S01]  /*96b0*/  HMMA.16816.F32 R48, R72.reuse, R78, R48 ;  /* 0x0000004e4830723c */ /* 0x040fe20000001830 */
[----:B------:R-:W1:Y:S07]  /*96c0*/  LDSM.16.MT88.4 R76, [R197+0x1100] ;  /* 0x00110000c54c783b */ /* 0x000e6e0000004200 */
[C---:B--2---:R-:W-:Y:S04]  /*96d0*/  HMMA.16816.F32 R52, R72.reuse, R80, R52 ;  /* 0x000000504834723c */ /* 0x044fe80000001834 */
[--C-:B---3--:R-:W-:Y:S04]  /*96e0*/  FFMA.FTZ R70, R137, c[0x0][0x2d0], -R69.reuse ;  /* 0x0000b40089467a23 */ /* 0x108fe80000010845 */
[C---:B------:R-:W-:Y:S01]  /*96f0*/  HMMA.16816.F32 R56, R72.reuse, R82, R56 ;  /* 0x000000524838723c */ /* 0x040fe20000001838 */
[----:B------:R2:W-:Y:S01]  /*9700*/  MUFU.EX2 R117, R70 ;  /* 0x0000004600757308 */ /* 0x0005e20000000800 */
[----:B------:R-:W3:Y:S06]  /*9710*/  LDSM.16.MT88.4 R80, [R201+0x1100] ;  /* 0x00110000c950783b */ /* 0x000eec0000004200 */
[C---:B------:R-:W-:Y:S08]  /*9720*/  HMMA.16816.F32 R60, R72.reuse, R88, R60 ;  /* 0x00000058483c723c */ /* 0x040ff0000000183c */
[----:B------:R-:W-:Y:S01]  /*9730*/  HMMA.16816.F32 R64, R72, R90, R64 ;  /* 0x0000005a4840723c */ /* 0x000fe20000001840 */
[----:B------:R-:W1:Y:S06]  /*9740*/  LDSM.16.MT88.4 R88, [R200+0x1100] ;  /* 0x00110000c858783b */ /* 0x000e6c0000004200 */
[----:B-----5:R-:W-:Y:S01]  /*9750*/  F2FP.PACK_AB R72, R224, R119 ;  /* 0x00000077e048723e */ /* 0x020fe200000000ff */
[--C-:B--2---:R-:W-:Y:S01]  /*9760*/  FFMA.FTZ R70, R138, c[0x0][0x2d0], -R69.reuse ;  /* 0x0000b4008a467a23 */ /* 0x104fe20000010845 */
[----:B----4-:R-:W-:Y:S03]  /*9770*/  F2FP.PACK_AB R74, R223, R118 ;  /* 0x00000076df4a723e */ /* 0x010fe600000000ff */
[----:B------:R2:W4:Y:S02]  /*9780*/  MUFU.EX2 R116, R70 ;  /* 0x0000004600747308 */ /* 0x0005240000000800 */
[--C-:B--2---:R-:W-:Y:S01]  /*9790*/  FFMA.FTZ R70, R139, c[0x0][0x2d0], -R69.reuse ;  /* 0x0000b4008b467a23 */ /* 0x104fe20000010845 */
[----:B----4-:R-:W-:Y:S07]  /*97a0*/  F2FP.PACK_AB R73, R116, R117 ;  /* 0x000000757449723e */ /* 0x010fee00000000ff */
[----:B------:R2:W-:Y:S02]  /*97b0*/  MUFU.EX2 R215, R70 ;  /* 0x0000004600d77308 */ /* 0x0005e40000000800 */
[--C-:B--2---:R-:W-:Y:S08]  /*97c0*/  FFMA.FTZ R70, R142, c[0x0][0x2d0], -R69.reuse ;  /* 0x0000b4008e467a23 */ /* 0x104ff00000010845 */
[----:B------:R2:W4:Y:S02]  /*97d0*/  MUFU.EX2 R191, R70 ;  /* 0x0000004600bf7308 */ /* 0x0005240000000800 */
[--C-:B--2---:R-:W-:Y:S01]  /*97e0*/  FFMA.FTZ R70, R147, c[0x0][0x2d0], -R132.reuse ;  /* 0x0000b40093467a23 */ /* 0x104fe20000010884 */
[----:B----4-:R-:W-:Y:S07]  /*97f0*/  F2FP.PACK_AB R75, R191, R215 ;  /* 0x000000d7bf4b723e */ /* 0x010fee00000000ff */
[----:B------:R2:W-:Y:S01]  /*9800*/  MUFU.EX2 R190, R70 ;  /* 0x0000004600be7308 */ /* 0x0005e20000000800 */
[C---:B-1----:R-:W-:Y:S08]  /*9810*/  HMMA.16816.F32 R4, R72.reuse, R76, R4 ;  /* 0x0000004c4804723c */ /* 0x042ff00000001804 */
[C---:B------:R-:W-:Y:S01]  /*9820*/  HMMA.16816.F32 R8, R72.reuse, R78, R8 ;  /* 0x0000004e4808723c */ /* 0x040fe20000001808 */
[----:B------:R-:W1:Y:S07]  /*9830*/  LDSM.16.MT88.4 R76, [R197+0x4100] ;  /* 0x00410000c54c783b */ /* 0x000e6e0000004200 */
[C---:B------:R-:W-:Y:S04]  /*9840*/  HMMA.16816.F32 R12, R72.reuse, R84, R12 ;  /* 0x00000054480c723c */ /* 0x040fe8000000180c */
[--C-:B--2---:R-:W-:Y:S04]  /*9850*/  FFMA.FTZ R70, R150, c[0x0][0x2d0], -R132.reuse ;  /* 0x0000b40096467a23 */ /* 0x104fe80000010884 */
[C---:B------:R-:W-:Y:S01]  /*9860*/  HMMA.16816.F32 R16, R72.reuse, R86, R16 ;  /* 0x000000564810723c */ /* 0x040fe20000001810 */
[----:B------:R2:W4:Y:S01]  /*9870*/  MUFU.EX2 R189, R70 ;  /* 0x0000004600bd7308 */ /* 0x0005220000000800 */
[----:B------:R-:W5:Y:S06]  /*9880*/  LDSM.16.MT88.4 R84, [R198+0x4100] ;  /* 0x00410000c654783b */ /* 0x000f6c0000004200 */
[C---:B---3--:R-:W-:Y:S08]  /*9890*/  HMMA.16816.F32 R20, R72.reuse, R80, R20 ;  /* 0x000000504814723c */ /* 0x048ff00000001814 */
[C---:B------:R-:W-:Y:S01]  /*98a0*/  HMMA.16816.F32 R24, R72.reuse, R82, R24 ;  /* 0x000000524818723c */ /* 0x040fe20000001818 */
[----:B------:R-:W3:Y:S07]  /*98b0*/  LDSM.16.MT88.4 R80, [R201+0x4100] ;  /* 0x00410000c950783b */ /* 0x000eee0000004200 */
[C---:B------:R-:W-:Y:S04]  /*98c0*/  HMMA.16816.F32 R28, R72.reuse, R88, R28 ;  /* 0x00000058481c723c */ /* 0x040fe8000000181c */
[--C-:B--2---:R-:W-:Y:S04]  /*98d0*/  FFMA.FTZ R70, R151, c[0x0][0x2d0], -R132.reuse ;  /* 0x0000b40097467a23 */ /* 0x104fe80000010884 */
[C---:B------:R-:W-:Y:S01]  /*98e0*/  HMMA.16816.F32 R32, R72.reuse, R90, R32 ;  /* 0x0000005a4820723c */ /* 0x040fe20000001820 */
[----:B------:R2:W-:Y:S01]  /*98f0*/  MUFU.EX2 R188, R70 ;  /* 0x0000004600bc7308 */ /* 0x0005e20000000800 */
[----:B------:R-:W4:Y:S06]  /*9900*/  LDSM.16.MT88.4 R88, [R197+0x1900] ;  /* 0x00190000c558783b */ /* 0x000f2c0000004200 */
[C---:B-1----:R-:W-:Y:S08]  /*9910*/  HMMA.16816.F32 R36, R72.reuse, R76, R36 ;  /* 0x0000004c4824723c */ /* 0x042ff00000001824 */
[C---:B------:R-:W-:Y:S01]  /*9920*/  HMMA.16816.F32 R40, R72.reuse, R78, R40 ;  /* 0x0000004e4828723c */ /* 0x040fe20000001828 */
[----:B------:R-:W1:Y:S07]  /*9930*/  LDSM.16.MT88.4 R76, [R198+0x1900] ;  /* 0x00190000c64c783b */ /* 0x000e6e0000004200 */
[C---:B-----5:R-:W-:Y:S04]  /*9940*/  HMMA.16816.F32 R44, R72.reuse, R84, R44 ;  /* 0x00000054482c723c */ /* 0x060fe8000000182c */
[--C-:B--2---:R-:W-:Y:S04]  /*9950*/  FFMA.FTZ R70, R157, c[0x0][0x2d0], -R132.reuse ;  /* 0x0000b4009d467a23 */ /* 0x104fe80000010884 */
[C---:B------:R-:W-:Y:S01]  /*9960*/  HMMA.16816.F32 R48, R72.reuse, R86, R48 ;  /* 0x000000564830723c */ /* 0x040fe20000001830 */
[----:B------:R2:W5:Y:S01]  /*9970*/  MUFU.EX2 R157, R70 ;  /* 0x00000046009d7308 */ /* 0x0005620000000800 */
[----:B------:R-:W-:Y:S06]  /*9980*/  LDSM.16.MT88.4 R84, [R200+0x1900] ;  /* 0x00190000c854783b */ /* 0x000fec0000004200 */
[C---:B---3--:R-:W-:Y:S08]  /*9990*/  HMMA.16816.F32 R52, R72.reuse, R80, R52 ;  /* 0x000000504834723c */ /* 0x048ff00000001834 */
[C---:B------:R-:W-:Y:S01]  /*99a0*/  HMMA.16816.F32 R56, R72.reuse, R82, R56 ;  /* 0x000000524838723c */ /* 0x040fe20000001838 */
[----:B------:R-:W3:Y:S07]  /*99b0*/  LDSM.16.MT88.4 R80, [R201+0x1900] ;  /* 0x00190000c950783b */ /* 0x000eee0000004200 */
[C---:B------:R-:W-:Y:S04]  /*99c0*/  HMMA.16816.F32 R60, R72.reuse, R92, R60 ;  /* 0x0000005c483c723c */ /* 0x040fe8000000183c */
[--C-:B--2---:R-:W-:Y:S04]  /*99d0*/  FFMA.FTZ R70, R145, c[0x0][0x2d0], -R69.reuse ;  /* 0x0000b40091467a23 */ /* 0x104fe80000010845 */
[----:B------:R-:W-:Y:S01]  /*99e0*/  HMMA.16816.F32 R64, R72, R94, R64 ;  /* 0x0000005e4840723c */ /* 0x000fe20000001840 */
[----:B------:R2:W-:Y:S01]  /*99f0*/  MUFU.EX2 R151, R70 ;  /* 0x0000004600977308 */ /* 0x0005e20000000800 */
[----:B------:R-:W-:Y:S05]  /*9a00*/  LDSM.16.MT88.4 R92, [R201+0x4900] ;  /* 0x00490000c95c783b */ /* 0x000fea0000004200 */
[----:B----4-:R-:W-:Y:S02]  /*9a10*/  F2FP.PACK_AB R72, R189, R190 ;  /* 0x000000bebd48723e */ /* 0x010fe400000000ff */
[----:B-----5:R-:W-:Y:S03]  /*9a20*/  F2FP.PACK_AB R74, R157, R188 ;  /* 0x000000bc9d4a723e */ /* 0x020fe600000000ff */
[--C-:B--2---:R-:W-:Y:S04]  /*9a30*/  FFMA.FTZ R70, R146, c[0x0][0x2d0], -R69.reuse ;  /* 0x0000b40092467a23 */ /* 0x104fe80000010845 */
        /* <DEDUP_REMOVED lines=9> */
[C---:B------:R-:W-:Y:S08]  /*9ad0*/  HMMA.16816.F32 R4, R72.reuse, R88, R4 ;  /* 0x000000584804723c */ /* 0x040ff00000001804 */
[C---:B------:R-:W-:Y:S01]  /*9ae0*/  HMMA.16816.F32 R8, R72.reuse, R90, R8 ;  /* 0x0000005a4808723c */ /* 0x040fe20000001808 */
[----:B------:R-:W4:Y:S07]  /*9af0*/  LDSM.16.MT88.4 R88, [R197+0x4900] ;  /* 0x00490000c558783b */ /* 0x000f2e0000004200 */
[C---:B-1----:R-:W-:Y:S04]  /*9b00*/  HMMA.16816.F32 R12, R72.reuse, R76, R12 ;  /* 0x0000004c480c723c */ /* 0x042fe8000000180c */
[--C-:B--2---:R-:W-:Y:S04]  /*9b10*/  FFMA.FTZ R70, R162, c[0x0][0x2d0], -R132.reuse ;  /* 0x0000b400a2467a23 */ /* 0x104fe80000010884 */
[C---:B------:R-:W-:Y:S01]  /*9b20*/  HMMA.16816.F32 R16, R72.reuse, R78, R16 ;  /* 0x0000004e4810723c */ /* 0x040fe20000001810 */
[----:B------:R1:W2:Y:S01]  /*9b30*/  MUFU.EX2 R144, R70 ;  /* 0x0000004600907308 */ /* 0x0002a20000000800 */
[----:B------:R-:W5:Y:S06]  /*9b40*/  LDSM.16.MT88.4 R76, [R198+0x4900] ;  /* 0x00490000c64c783b */ /* 0x000f6c0000004200 */
[C---:B---3--:R-:W-:Y:S08]  /*9b50*/  HMMA.16816.F32 R20, R72.reuse, R80, R20 ;  /* 0x000000504814723c */ /* 0x048ff00000001814 */
[C---:B------:R-:W-:Y:S01]  /*9b60*/  HMMA.16816.F32 R24, R72.reuse, R82, R24 ;  /* 0x000000524818723c */ /* 0x040fe20000001818 */
[----:B------:R-:W3:Y:S07]  /*9b70*/  LDSM.16.MT88.4 R80, [R197+0x2100] ;  /* 0x00210000c550783b */ /* 0x000eee0000004200 */
[C---:B------:R-:W-:Y:S04]  /*9b80*/  HMMA.16816.F32 R28, R72.reuse, R84, R28 ;  /* 0x00000054481c723c */ /* 0x040fe8000000181c */
[--C-:B-1----:R-:W-:Y:S04]  /*9b90*/  FFMA.FTZ R70, R163, c[0x0][0x2d0], -R132.reuse ;  /* 0x0000b400a3467a23 */ /* 0x102fe80000010884 */
[C---:B------:R-:W-:Y:S01]  /*9ba0*/  HMMA.16816.F32 R32, R72.reuse, R86, R32 ;  /* 0x000000564820723c */ /* 0x040fe20000001820 */
[----:B------:R1:W-:Y:S01]  /*9bb0*/  MUFU.EX2 R143, R70 ;  /* 0x00000046008f7308 */ /* 0x0003e20000000800 */
[----:B------:R-:W2:Y:S06]  /*9bc0*/  LDSM.16.MT88.4 R84, [R198+0x2100] ;  /* 0x00210000c654783b */ /* 0x000eac0000004200 */
[C---:B----4-:R-:W-:Y:S08]  /*9bd0*/  HMMA.16816.F32 R36, R72.reuse, R88, R36 ;  /* 0x000000584824723c */ /* 0x050ff00000001824 */
[C---:B------:R-:W-:Y:S01]  /*9be0*/  HMMA.16816.F32 R40, R72.reuse, R90, R40 ;  /* 0x0000005a4828723c */ /* 0x040fe20000001828 */
[----:B------:R-:W-:Y:S07]  /*9bf0*/  LDSM.16.MT88.4 R88, [R200+0x2100] ;  /* 0x00210000c858783b */ /* 0x000fee0000004200 */
[C---:B-----5:R-:W-:Y:S04]  /*9c00*/  HMMA.16816.F32 R44, R72.reuse, R76, R44 ;  /* 0x0000004c482c723c */ /* 0x060fe8000000182c */
[--C-:B-1----:R-:W-:Y:S04]  /*9c10*/  FFMA.FTZ R70, R164, c[0x0][0x2d0], -R132.reuse ;  /* 0x0000b400a4467a23 */ /* 0x102fe80000010884 */
[C---:B------:R-:W-:Y:S01]  /*9c20*/  HMMA.16816.F32 R48, R72.reuse, R78, R48 ;  /* 0x0000004e4830723c */ /* 0x040fe20000001830 */
[----:B------:R1:W4:Y:S01]  /*9c30*/  MUFU.EX2 R142, R70 ;  /* 0x00000046008e7308 */ /* 0x0003220000000800 */
[----:B------:R-:W5:Y:S06]  /*9c40*/  LDSM.16.MT88.4 R76, [R201+0x2100] ;  /* 0x00210000c94c783b */ /* 0x000f6c0000004200 */
[C---:B------:R-:W-:Y:S08]  /*9c50*/  HMMA.16816.F32 R52, R72.reuse, R92, R52 ;  /* 0x0000005c4834723c */ /* 0x040ff00000001834 */
[C---:B------:R-:W-:Y:S01]  /*9c60*/  HMMA.16816.F32 R56, R72.reuse, R94, R56 ;  /* 0x0000005e4838723c */ /* 0x040fe20000001838 */
[----:B------:R-:W-:Y:S07]  /*9c70*/  LDSM.16.MT88.4 R92, [R201+0x5100] ;  /* 0x00510000c95c783b */ /* 0x000fee0000004200 */
[C---:B------:R-:W-:Y:S04]  /*9c80*/  HMMA.16816.F32 R60, R72.reuse, R96, R60 ;  /* 0x00000060483c723c */ /* 0x040fe8000000183c */
[--C-:B-1----:R-:W-:Y:S04]  /*9c90*/  FFMA.FTZ R70, R156, c[0x0][0x2d0], -R69.reuse ;  /* 0x0000b4009c467a23 */ /* 0x102fe80000010845 */
[----:B------:R-:W-:Y:S01]  /*9ca0*/  HMMA.16816.F32 R64, R72, R98, R64 ;  /* 0x000000624840723c */ /* 0x000fe20000001840 */
[----:B------:R1:W-:Y:S01]  /*9cb0*/  MUFU.EX2 R141, R70 ;  /* 0x00000046008d7308 */ /* 0x0003e20000000800 */
[----:B------:R-:W-:Y:S05]  /*9cc0*/  LDSM.16.MT88.4 R96, [R198+0x2900] ;  /* 0x00290000c660783b */ /* 0x000fea0000004200 */
[----:B--2---:R-:W-:Y:S02]  /*9cd0*/  F2FP.PACK_AB R72, R144, R145 ;  /* 0x000000919048723e */ /* 0x004fe400000000ff */
[----:B----4-:R-:W-:Y:S03]  /*9ce0*/  F2FP.PACK_AB R74, R142, R143 ;  /* 0x0000008f8e4a723e */ /* 0x010fe600000000ff */
[--C-:B-1----:R-:W-:Y:S04]  /*9cf0*/  FFMA.FTZ R70, R158, c[0x0][0x2d0], -R69.reuse ;  /* 0x0000b4009e467a23 */ /* 0x102fe80000010845 */
[----:B------:R1:W2:Y:S02]  /*9d00*/  MUFU.EX2 R140, R70 ;  /* 0x00000046008c7308 */ /* 0x0002a40000000800 */
[--C-:B-1----:R-:W-:Y:S01]  /*9d10*/  FFMA.FTZ R70, R159, c[0x0][0x2d0], -R69.reuse ;  /* 0x0000b4009f467a23 */ /* 0x102fe20000010845 */
[----:B--2---:R-:W-:Y:S07]  /*9d20*/  F2FP.PACK_AB R73, R140, R141 ;  /* 0x0000008d8c49723e */ /* 0x004fee00000000ff */
        /* <DEDUP_REMOVED lines=13> */
[----:B------:R-:W4:Y:S06]  /*9e00*/  LDSM.16.MT88.4 R84, [R198+0x5100] ;  /* 0x00510000c654783b */ /* 0x000f2c0000004200 */
[C---:B-----5:R-:W-:Y:S08]  /*9e10*/  HMMA.16816.F32 R20, R72.reuse, R76, R20 ;  /* 0x0000004c4814723c */ /* 0x060ff00000001814 */
[C---:B------:R-:W-:Y:S01]  /*9e20*/  HMMA.16816.F32 R24, R72.reuse, R78, R24 ;  /* 0x0000004e4818723c */ /* 0x040fe20000001818 */
[----:B------:R-:W5:Y:S07]  /*9e30*/  LDSM.16.MT88.4 R76, [R200+0x5100] ;  /* 0x00510000c84c783b */ /* 0x000f6e0000004200 */
[C---:B------:R-:W-:Y:S04]  /*9e40*/  HMMA.16816.F32 R28, R72.reuse, R88, R28 ;  /* 0x00000058481c723c */ /* 0x040fe8000000181c */
[--C-:B-1----:R-:W-:Y:S02]  /*9e50*/  FFMA.FTZ R70, R170, c[0x0][0x2d0], -R132.reuse ;  /* 0x0000b400aa467a23 */ /* 0x102fe40000010884 */
[----:B------:R-:W-:Y:S02]  /*9e60*/  FFMA.FTZ R132, R171, c[0x0][0x2d0], -R132 ;  /* 0x0000b400ab847a23 */ /* 0x000fe40000010884 */
[C---:B------:R-:W-:Y:S01]  /*9e70*/  HMMA.16816.F32 R32, R72.reuse, R90, R32 ;  /* 0x0000005a4820723c */ /* 0x040fe20000001820 */
[----:B------:R1:W-:Y:S01]  /*9e80*/  MUFU.EX2 R135, R70 ;  /* 0x0000004600877308 */ /* 0x0003e20000000800 */
[----:B------:R-:W3:Y:S06]  /*9e90*/  LDSM.16.MT88.4 R88, [R197+0x2900] ;  /* 0x00290000c558783b */ /* 0x000eec0000004200 */
[C---:B--2---:R-:W-:Y:S03]  /*9ea0*/  HMMA.16816.F32 R36, R72.reuse, R80, R36 ;  /* 0x000000504824723c */ /* 0x044fe60000001824 */
[----:B------:R-:W2:Y:S05]  /*9eb0*/  MUFU.EX2 R134, R132 ;  /* 0x0000008400867308 */ /* 0x000eaa0000000800 */
[C---:B------:R-:W-:Y:S08]  /*9ec0*/  HMMA.16816.F32 R40, R72.reuse, R82, R40 ;  /* 0x000000524828723c */ /* 0x040ff00000001828 */
[C---:B----4-:R-:W-:Y:S04]  /*9ed0*/  HMMA.16816.F32 R44, R72.reuse, R84, R44 ;  /* 0x00000054482c723c */ /* 0x050fe8000000182c */
[--C-:B-1----:R-:W-:Y:S04]  /*9ee0*/  FFMA.FTZ R70, R165, c[0x0][0x2d0], -R69.reuse ;  /* 0x0000b400a5467a23 */ /* 0x102fe80000010845 */
[C---:B------:R-:W-:Y:S01]  /*9ef0*/  HMMA.16816.F32 R48, R72.reuse, R86, R48 ;  /* 0x000000564830723c */ /* 0x040fe20000001830 */
[----:B------:R1:W-:Y:S07]  /*9f00*/  MUFU.EX2 R133, R70 ;  /* 0x0000004600857308 */ /* 0x0003ee0000000800 */
[C---:B------:R-:W-:Y:S08]  /*9f10*/  HMMA.16816.F32 R52, R72.reuse, R92, R52 ;  /* 0x0000005c4834723c */ /* 0x040ff00000001834 */
[C---:B------:R-:W-:Y:S08]  /*9f20*/  HMMA.16816.F32 R56, R72.reuse, R94, R56 ;  /* 0x0000005e4838723c */ /* 0x040ff00000001838 */
[C---:B-----5:R-:W-:Y:S04]  /*9f30*/  HMMA.16816.F32 R60, R72.reuse, R76, R60 ;  /* 0x0000004c483c723c */ /* 0x060fe8000000183c */
[--C-:B-1----:R-:W-:Y:S04]  /*9f40*/  FFMA.FTZ R70, R166, c[0x0][0x2d0], -R69.reuse ;  /* 0x0000b400a6467a23 */ /* 0x102fe80000010845 */
[----:B------:R-:W-:Y:S01]  /*9f50*/  HMMA.16816.F32 R64, R72, R78, R64 ;  /* 0x0000004e4840723c */ /* 0x000fe20000001840 */
[----:B------:R1:W4:Y:S06]  /*9f60*/  MUFU.EX2 R132, R70 ;  /* 0x0000004600847308 */ /* 0x00032c0000000800 */
[----:B---3--:R-:W-:Y:S02]  /*9f70*/  F2FP.PACK_AB R72, R136, R137 ;  /* 0x000000898848723e */ /* 0x008fe400000000ff */
[----:B--2---:R-:W-:Y:S03]  /*9f80*/  F2FP.PACK_AB R74, R134, R135 ;  /* 0x00000087864a723e */ /* 0x004fe600000000ff */
[--C-:B-1----:R-:W-:Y:S01]  /*9f90*/  FFMA.FTZ R70, R167, c[0x0][0x2d0], -R69.reuse ;  /* 0x0000b400a7467a23 */ /* 0x102fe20000010845 */
[----:B----4-:R-:W-:Y:S01]  /*9fa0*/  F2FP.PACK_AB R73, R132, R133 ;  /* 0x000000858449723e */ /* 0x010fe200000000ff */
[----:B------:R-:W-:Y:S04]  /*9fb0*/  FFMA.FTZ R69, R71, c[0x0][0x2d0], -R69 ;  /* 0x0000b40047457a23 */ /* 0x000fe80000010845 */
[----:B------:R-:W-:Y:S10]  /*9fc0*/  MUFU.EX2 R70, R70 ;  /* 0x0000004600467308 */ /* 0x000ff40000000800 */
[----:B------:R-:W1:Y:S02]  /*9fd0*/  MUFU.EX2 R69, R69 ;  /* 0x0000004500457308 */ /* 0x000e640000000800 */
[----:B-1----:R-:W-:Y:S07]  /*9fe0*/  F2FP.PACK_AB R75, R69, R70 ;  /* 0x00000046454b723e */ /* 0x002fee00000000ff */
[C---:B------:R-:W-:Y:S07]  /*9ff0*/  HMMA.16816.F32 R76, R72.reuse, R88, R4 ;  /* 0x00000058484c723c */ /* 0x040fee0000001804 */
[----:B------:R-:W-:Y:S01]  /*a000*/  FFMA.FTZ R4, R2, R249, R236 ;  /* 0x000000f902047223 */ /* 0x000fe200000100ec */
[C---:B------:R-:W-:Y:S01]  /*a010*/  HMMA.16816.F32 R80, R72.reuse, R90, R8 ;  /* 0x0000005a4850723c */ /* 0x040fe20000001808 */
[----:B------:R-:W-:Y:S03]  /*a020*/  LDSM.16.MT88.4 R8, [R200+0x5900] ;  /* 0x00590000c808783b */ /* 0x000fe60000004200 */
[----:B------:R-:W-:Y:S02]  /*a030*/  FFMA.FTZ R2, R0, R250, R235 ;  /* 0x000000fa00027223 */ /* 0x000fe400000100eb */
[----:B------:R-:W-:Y:S02]  /*a040*/  FADD.FTZ R0, R239, R4 ;  /* 0x00000004ef007221 */ /* 0x000fe40000010000 */
[C---:B------:R-:W-:Y:S01]  /*a050*/  HMMA.16816.F32 R84, R72.reuse, R96, R12 ;  /* 0x000000604854723c */ /* 0x040fe2000000180c */
[----:B------:R-:W1:Y:S03]  /*a060*/  LDSM.16.MT88.4 R4, [R201+0x5900] ;  /* 0x00590000c904783b */ /* 0x000e660000004200 */
        /* <DEDUP_REMOVED lines=14> */
[----:B------:R-:W-:Y:S01]  /*a150*/  FADD.FTZ R2, R227, R2 ;  /* 0x00000002e3027221 */ /* 0x000fe20000010000 */
[C---:B------:R-:W-:Y:S03]  /*a160*/  HMMA.16816.F32 R104, R72.reuse, R106, R32 ;  /* 0x0000006a4868723c */ /* 0x040fe60000001820 */
[----:B------:R-:W-:Y:S02]  /*a170*/  FADD.FTZ R0, R228, R0 ;  /* 0x00000000e4007221 */ /* 0x000fe40000010000 */
[----:B------:R-:W-:Y:S02]  /*a180*/  FADD.FTZ R2, R225, R2 ;  /* 0x00000002e1027221 */ /* 0x000fe40000010000 */
[----:B------:R-:W-:Y:S01]  /*a190*/  FADD.FTZ R0, R119, R0 ;  /* 0x0000000077007221 */ /* 0x000fe20000010000 */
[C---:B------:R-:W-:Y:S04]  /*a1a0*/  HMMA.16816.F32 R108, R72.reuse, R112, R36 ;  /* 0x00000070486c723c */ /* 0x040fe80000001824 */
[----:B------:R-:W-:Y:S02]  /*a1b0*/  FADD.FTZ R2, R117, R2 ;  /* 0x0000000275027221 */ /* 0x000fe40000010000 */
[----:B------:R-:W-:Y:S02]  /*a1c0*/  FADD.FTZ R0, R224, R0 ;  /* 0x00000000e0007221 */ /* 0x000fe40000010000 */
[----:B------:R-:W-:Y:S01]  /*a1d0*/  FADD.FTZ R2, R116, R2 ;  /* 0x0000000274027221 */ /* 0x000fe20000010000 */
[C---:B------:R-:W-:Y:S03]  /*a1e0*/  HMMA.16816.F32 R112, R72.reuse, R114, R40 ;  /* 0x000000724870723c */ /* 0x040fe60000001828 */
[----:B------:R-:W-:Y:S02]  /*a1f0*/  FADD.FTZ R0, R118, R0 ;  /* 0x0000000076007221 */ /* 0x000fe40000010000 */
[----:B------:R-:W-:Y:S01]  /*a200*/  FADD.FTZ R2, R215, R2 ;  /* 0x00000002d7027221 */ /* 0x000fe20000010000 */
[----:B------:R-:W-:Y:S01]  /*a210*/  IADD3 R215, R218, -0x1, RZ ;  /* 0xffffffffdad77810 */ /* 0x000fe20007ffe0ff */
[----:B------:R-:W-:Y:S01]  /*a220*/  FADD.FTZ R0, R223, R0 ;  /* 0x00000000df007221 */ /* 0x000fe20000010000 */
        /* <DEDUP_REMOVED lines=8> */
[C---:B-1----:R-:W-:Y:S04]  /*a2b0*/  HMMA.16816.F32 R52, R72.reuse, R4, R52 ;  /* 0x000000044834723c */ /* 0x042fe80000001834 */
        /* <DEDUP_REMOVED lines=11> */
[----:B------:R-:W-:Y:S03]  /*a370*/  HMMA.16816.F32 R64, R72, R10, R64 ;  /* 0x0000000a4840723c */ /* 0x000fe60000001840 */
[----:B------:R-:W-:Y:S02]  /*a380*/  FADD.FTZ R0, R142, R0 ;  /* 0x000000008e007221 */ /* 0x000fe40000010000 */
[----:B------:R-:W-:Y:S02]  /*a390*/  FADD.FTZ R4, R138, R2 ;  /* 0x000000028a047221 */ /* 0x000fe40000010000 */
[----:B------:R-:W-:Y:S02]  /*a3a0*/  FADD.FTZ R2, R137, R0 ;  /* 0x0000000089027221 */ /* 0x000fe40000010000 */
[----:B------:R-:W-:Y:S03]  /*a3b0*/  FADD.FTZ R0, R133, R4 ;  /* 0x0000000485007221 */ /* 0x000fe60000010000 */
[----:B------:R-:W-:Y:S02]  /*a3c0*/  FADD.FTZ R2, R136, R2 ;  /* 0x0000000288027221 */ /* 0x000fe40000010000 */
[----:B------:R-:W-:Y:S02]  /*a3d0*/  FADD.FTZ R0, R132, R0 ;  /* 0x0000000084007221 */ /* 0x000fe40000010000 */
[----:B------:R-:W-:Y:S02]  /*a3e0*/  FADD.FTZ R2, R135, R2 ;  /* 0x0000000287027221 */ /* 0x000fe40000010000 */
[----:B------:R-:W-:Y:S02]  /*a3f0*/  FADD.FTZ R0, R70, R0 ;  /* 0x0000000046007221 */ /* 0x000fe40000010000 */
[----:B------:R-:W-:Y:S02]  /*a400*/  FADD.FTZ R249, R134, R2 ;  /* 0x0000000286f97221 */ /* 0x000fe40000010000 */
[----:B------:R-:W-:Y:S02]  /*a410*/  FADD.FTZ R250, R69, R0 ;  /* 0x0000000045fa7221 */ /* 0x000fe40000010000 */
[----:B------:R-:W-:Y:S02]  /*a420*/  IMAD.MOV.U32 R218, RZ, RZ, R215 ;  /* 0x000000ffffda7224 */ /* 0x000fe400078e00d7 */
[----:B------:R-:W-:Y:S02]  /*a430*/  IMAD.MOV.U32 R69, RZ, RZ, R68 ;  /* 0x000000ffff457224 */ /* 0x000fe400078e0044 */
[----:B------:R-:W-:Y:S01]  /*a440*/  IMAD.MOV.U32 R70, RZ, RZ, R3 ;  /* 0x000000ffff467224 */ /* 0x000fe200078e0003 */
[----:B------:R-:W-:-:S05]  /*a450*/  @P0 BRA `(.L_x_265) ;  /* 0xffffbb7000000947 */ /* 0x000fca000383ffff */
.L_x_254:
[----:B------:R-:W2:Y:S04]  /*a460*/  LDL R2, [R1] ;  /* 0x0000000001027983 */ /* 0x000ea80000100800 */
[----:B------:R-:W1:Y:S02]  /*a470*/  S2R R0, SR_CTAID.X ;  /* 0x0000000000007919 */ /* 0x000e640000002500 */
[----:B-1----:R-:W-:-:S05]  /*a480*/  LEA R0, R0, 0x7f, 0x7 ;  /* 0x0000007f00007811 */ /* 0x002fca00078e38ff */
[----:B------:R-:W-:-:S05]  /*a490*/  @P4 IMAD.HI.U32 R4, R0, c[0x0][0x2c8], RZ ;  /* 0x0000b20000044a27 */ /* 0x000fca00078e00ff */
[----:B------:R-:W-:Y:S02]  /*a4a0*/  @P4 SHF.R.U32.HI R0, RZ, c[0x0][0x2cc], R4 ;  /* 0x0000b300ff004a19 */ /* 0x000fe40000011604 */
[----:B--2---:R-:W-:-:S05]  /*a4b0*/  IADD3 R2, R252, 0x1, -R2 ;  /* 0x00000001fc027810 */ /* 0x004fca0007ffe802 */
[----:B------:R-:W-:-:S05]  /*a4c0*/  IMAD.IADD R0, R2, 0x1, R0 ;  /* 0x0000000102007824 */ /* 0x000fca00078e0200 */
[----:B------:R-:W-:Y:S01]  /*a4d0*/  IADD3 R2, R0, -c[0x0][0x324], RZ ;  /* 0x8000c90000027a10 */ /* 0x000fe20007ffe0ff */
[----:B------:R-:W-:Y:S05]  /*a4e0*/  @!P3 BRA `(.L_x_266) ;  /* 0x000000f00000b947 */ /* 0x000fea0003800000 */
[----:B------:R-:W-:-:S13]  /*a4f0*/  ISETP.GT.AND P0, PT, R0, -0x1, PT ;  /* 0xffffffff0000780c */ /* 0x000fda0003f04270 */
[----:B------:R-:W-:Y:S05]  /*a500*/  @P0 BRA `(.L_x_267) ;  /* 0x0000007000000947 */ /* 0x000fea0003800000 */
[----:B------:R-:W-:Y:S01]  /*a510*/  IMAD.MOV.U32 R4, RZ, RZ, 0x1 ;  /* 0x00000001ff047424 */ /* 0x000fe200078e00ff */
[----:B------:R-:W-:-:S04]  /*a520*/  LOP3.LUT R0, RZ, R0, RZ, 0x33, !PT ;  /* 0x00000000ff007212 */ /* 0x000fc800078e33ff */
[----:B------:R-:W-:-:S13]  /*a530*/  ISETP.NE.AND P0, PT, R4, c[0x0][0x32c], PT ;  /* 0x0000cb0004007a0c */ /* 0x000fda0003f05270 */
[----:B------:R-:W-:-:S05]  /*a540*/  @P0 IMAD.HI.U32 R4, R0, c[0x0][0x330], RZ ;  /* 0x0000cc0000040a27 */ /* 0x000fca00078e00ff */
[----:B------:R-:W-:-:S04]  /*a550*/  @P0 SHF.R.U32.HI R0, RZ, c[0x0][0x334], R4 ;  /* 0x0000cd00ff000a19 */ /* 0x000fc80000011604 */
[----:B------:R-:W-:Y:S01]  /*a560*/  LOP3.LUT R0, RZ, R0, RZ, 0x33, !PT ;  /* 0x00000000ff007212 */ /* 0x000fe200078e33ff */
[----:B------:R-:W-:Y:S05]  /*a570*/  BRA `(.L_x_268) ;  /* 0x0000004000007947 */ /* 0x000fea0003800000 */
.L_x_267:
[----:B------:R-:W-:-:S04]  /*a580*/  MOV R4, 0x1 ;  /* 0x0000000100047802 */ /* 0x000fc80000000f00 */
[----:B------:R-:W-:-:S13]  /*a590*/  ISETP.NE.AND P0, PT, R4, c[0x0][0x32c], PT ;  /* 0x0000cb0004007a0c */ /* 0x000fda0003f05270 */
[----:B------:R-:W-:-:S05]  /*a5a0*/  @P0 IMAD.HI.U32 R4, R0, c[0x0][0x330], RZ ;  /* 0x0000cc0000040a27 */ /* 0x000fca00078e00ff */
[----:B------:R-:W-:-:S05]  /*a5b0*/  @P0 SHF.R.U32.HI R0, RZ, c[0x0][0x334], R4 ;  /* 0x0000cd00ff000a19 */ /* 0x000fca0000011604 */
.L_x_268:
[----:B------:R-:W-:-:S05]  /*a5c0*/  IMAD R0, R0, c[0x0][0x32c], RZ ;  /* 0x0000cb0000007a24 */ /* 0x000fca00078e02ff */
[----:B------:R-:W-:-:S04]  /*a5d0*/  IMNMX R2, R2, R0, !PT ;  /* 0x0000000002027217 */ /* 0x000fc80007800200 */
.L_x_266:
[----:B------:R-:W-:-:S05]  /*a5e0*/  IADD3 R2, R2, 0x5f, RZ ;  /* 0x0000005f02027810 */ /* 0x000fca0007ffe0ff */
[----:B------:R-:W-:-:S05]  /*a5f0*/  IMAD.HI R2, R2, 0x2aaaaaab, RZ ;  /* 0x2aaaaaab02027827 */ /* 0x000fca00078e02ff */
[----:B------:R-:W-:-:S04]  /*a600*/  SHF.R.U32.HI R0, RZ, 0x1f, R2 ;  /* 0x0000001fff007819 */ /* 0x000fc80000011602 */
[----:B------:R-:W-:-:S04]  /*a610*/  LEA.HI.SX32 R0, R2, R0, 0x1c ;  /* 0x0000000002007211 */ /* 0x000fc800078fe2ff */
[----:B------:R-:W-:-:S04]  /*a620*/  IMNMX R4, R251, R0, !PT ;  /* 0x00000000fb047217 */ /* 0x000fc80007800200 */
[----:B------:R-:W-:Y:S01]  /*a630*/  ISETP.GE.AND P0, PT, R215, R4, PT ;  /* 0x00000004d700720c */ /* 0x000fe20003f06270 */
[----:B------:R1:W-:-:S12]  /*a640*/  STL [R1+0xc], R4 ;  /* 0x00000c0401007387 */ /* 0x0003d80000100800 */
[----:B------:R-:W-:Y:S05]  /*a650*/  @!P0 BRA `(.L_x_269) ;  /* 0x000033a000008947 */ /* 0x000fea0003800000 */
[----:B------:R-:W2:Y:S01]  /*a660*/  LDL R6, [R1+0x28] ;  /* 0x0000280001067983 */ /* 0x000ea20000100800 */
[C---:B-1----:R-:W-:Y:S01]  /*a670*/  IADD3 R4, R226.reuse, 0x40, RZ ;  /* 0x00000040e2047810 */ /* 0x042fe20007ffe0ff */
[----:B------:R-:W-:Y:S01]  /*a680*/  IMAD.MOV.U32 R70, RZ, RZ, R3 ;  /* 0x000000ffff467224 */ /* 0x000fe200078e0003 */
[C---:B------:R-:W-:Y:S01]  /*a690*/  IADD3 R5, R226.reuse, 0x40, RZ ;  /* 0x00000040e2057810 */ /* 0x040fe20007ffe0ff */
[----:B------:R-:W-:Y:S01]  /*a6a0*/  IMAD.MOV.U32 R69, RZ, RZ, R68 ;  /* 0x000000ffff457224 */ /* 0x000fe200078e0044 */
[----:B------:R-:W-:Y:S01]  /*a6b0*/  SHF.R.S32.HI R4, RZ, 0x1f, R4 ;  /* 0x0000001fff047819 */ /* 0x000fe20000011404 */
[----:B------:R-:W-:Y:S01]  /*a6c0*/  IMAD.MOV.U32 R218, RZ, RZ, R215 ;  /* 0x000000ffffda7224 */ /* 0x000fe200078e00d7 */
[----:B------:R-:W-:Y:S01]  /*a6d0*/  SHF.R.S32.HI R222, RZ, 0x1f, R226 ;  /* 0x0000001fffde7819 */ /* 0x000fe200000114e2 */
[----:B------:R-:W-:Y:S01]  /*a6e0*/  IMAD.SHL.U32 R0, R226, 0x2, RZ ;  /* 0x00000002e2007824 */ /* 0x000fe200078e00ff */
[----:B------:R-:W-:Y:S02]  /*a6f0*/  LEA.HI R4, R4, R5, RZ, 0x3 ;  /* 0x0000000504047211 */ /* 0x000fe400078f18ff */
[----:B------:R-:W-:-:S02]  /*a700*/  SHF.L.U64.HI R222, R226, 0x1, R222 ;  /* 0x00000001e2de7819 */ /* 0x000fc400000102de */
[----:B------:R-:W-:-:S05]  /*a710*/  LOP3.LUT R4, R4, 0xfffffff8, RZ, 0xc0, !PT ;  /* 0xfffffff804047812 */ /* 0x000fca00078ec0ff */
[C---:B------:R-:W-:Y:S01]  /*a720*/  IMAD.SHL.U32 R220, R4.reuse, 0x2, RZ ;  /* 0x0000000204dc7824 */ /* 0x040fe200078e00ff */
[----:B--2---:R-:W-:Y:S02]  /*a730*/  SHF.L.U64.HI R221, R4, 0x1, R6 ;  /* 0x0000000104dd7819 */ /* 0x004fe40000010206 */
.L_x_272:
[----:B------:R-:W-:Y:S04]  /*a740*/  DEPBAR.LE SB0, 0x0 ;  /* 0x000080000000791a */ /* 0x000fe80000000000 */
[----:B------:R-:W-:Y:S01]  /*a750*/  BAR.SYNC.DEFER_BLOCKING 0x0 ;  /* 0x0000000000007b1d */ /* 0x000fe20000010000 */
[----:B------:R-:W-:Y:S01]  /*a760*/  ISETP.GT.AND P0, PT, R251, R218, PT ;  /* 0x000000dafb00720c */ /* 0x000fe20003f04270 */
[----:B------:R-:W-:Y:S01]  /*a770*/  IMAD.SHL.U32 R227, R226, 0x2, RZ ;  /* 0x00000002e2e37824 */ /* 0x000fe200078e00ff */
        /* <DEDUP_REMOVED lines=64> */
.L_x_270:
        /* <DEDUP_REMOVED lines=168> */
[----:B------:R-:W5:Y:S01]  /*b600*/  LDSM.16.M88.4 R8, [R199+0x5800] ;  /* 0x00580000c708783b */ /* 0x000f620000000200 */
[----:B------:R-:W-:Y:S06]  /*b610*/  DEPBAR.LE SB0, 0x0 ;  /* 0x000080000000791a */ /* 0x000fec0000000000 */
[----:B------:R4:W2:Y:S01]  /*b620*/  MUFU.TANH R145, R19 ;  /* 0x0000001300917308 */ /* 0x0008a20000002400 */
[----:B------:R-:W-:Y:S01]  /*b630*/  BAR.SYNC.DEFER_BLOCKING 0x0 ;  /* 0x0000000000007b1d */ /* 0x000fe20000010000 */
[C---:B-1----:R-:W-:Y:S06]  /*b640*/  HMMA.16816.F32 R36, R192.reuse, R4, R36 ;  /* 0x00000004c024723c */ /* 0x042fec0000001824 */
[----:B------:R-:W-:Y:S02]  /*b650*/  FMUL.FTZ R28, R28, c[0x0][0x320] ;  /* 0x0000c8001c1c7a20 */ /* 0x000fe40000410000 */
        /* <DEDUP_REMOVED lines=57> */
[----:B------:R4:W1:Y:S01]  /*b9f0*/  MUFU.TANH R72, R0 ;  /* 0x0000000000487308 */ /* 0x0008620000002400 */
[----:B------:R-:W-:-:S05]  /*ba00*/  @!P0 BRA `(.L_x_271) ;  /* 0x000003f000008947 */ /* 0x000fca0003800000 */
[----:B--23--:R-:W2:Y:S01]  /*ba10*/  LDL R2, [R1+0x10] ;  /* 0x0000100001027983 */ /* 0x00cea20000100800 */
[----:B------:R-:W-:Y:S01]  /*ba20*/  IMAD.MOV.U32 R216, RZ, RZ, RZ ;  /* 0x000000ffffd87224 */ /* 0x000fe200078e00ff */
[----:B------:R-:W-:Y:S02]  /*ba30*/  IADD3 R12, -R68, 0x10, RZ ;  /* 0x00000010440c7810 */ /* 0x000fe40007ffe1ff */
[----:B------:R-:W3:Y:S02]  /*ba40*/  LDL.64 R234, [R1+0x18] ;  /* 0x0000180001ea7983 */ /* 0x000ee40000100a00 */
[----:B------:R-:W-:Y:S02]  /*ba50*/  LOP3.LUT R12, R12, 0xf, RZ, 0xc0, !PT ;  /* 0x0000000f0c0c7812 */ /* 0x000fe400078ec0ff */
[----:B------:R-:W5:Y:S04]  /*ba60*/  LDL R228, [R1+0x20] ;  /* 0x0000200001e47983 */ /* 0x000f680000100800 */
[----:B------:R-:W4:Y:S01]  /*ba70*/  S2R R229, SR_CTAID.Y ;  /* 0x0000000000e57919 */ /* 0x000f220000002600 */
[----:B--2---:R-:W-:Y:S05]  /*ba80*/  IMAD R2, R218, 0x60, R2 ;  /* 0x00000060da027824 */ /* 0x004fea00078e0202 */
[----:B------:R-:W-:Y:S05]  /*ba90*/  IADD3 R2, R2, -0x60, R231 ;  /* 0xffffffa002027810 */ /* 0x000fea0007ffe0e7 */
[----:B------:R-:W-:Y:S04]  /*baa0*/  @P5 IMAD.HI.U32 R3, R2, c[0x0][0x2bc], RZ ;  /* 0x0000af0002035a27 */ /* 0x000fe800078e00ff */
[----:B----4-:R-:W-:Y:S01]  /*bab0*/  IMAD.MOV.U32 R0, RZ, RZ, R2 ;  /* 0x000000ffff007224 */ /* 0x010fe200078e0002 */
[----:B------:R-:W-:Y:S04]  /*bac0*/  @P5 SHF.R.U32.HI R0, RZ, c[0x0][0x2c0], R3 ;  /* 0x0000b000ff005a19 */ /* 0x000fe80000011603 */
[C---:B---3--:R-:W-:Y:S01]  /*bad0*/  @!P1 IADD3 R3, P0, R0.reuse, R234, RZ ;  /* 0x000000ea00039210 */ /* 0x048fe20007f1e0ff */
[----:B------:R-:W-:Y:S03]  /*bae0*/  IMAD.WIDE.U32 R234, R229, c[0x0][0x1e8], RZ ;  /* 0x00007a00e5ea7a25 */ /* 0x000fe600078e00ff */
[----:B-----5:R-:W-:Y:S01]  /*baf0*/  @!P1 LEA.HI.X.SX32 R5, R0, R228, 0x1, P0 ;  /* 0x000000e400059211 */ /* 0x020fe200000f0eff */
        /* <DEDUP_REMOVED lines=48> */
.L_x_271:
[----:B--234-:R-:W-:Y:S01]  /*be00*/  FMNMX.FTZ R0, R132, R69, !PT ;  /* 0x0000004584007209 */ /* 0x01cfe20007810000 */
        /* <DEDUP_REMOVED lines=19> */
[----:B-1----:R-:W-:Y:S01]  /*bf40*/  FMNMX.FTZ R0, R146, R0, !PT ;  /* 0x0000000092007209 */ /* 0x002fe20007810000 */
        /* <DEDUP_REMOVED lines=27> */
[----:B------:R-:W-:Y:S04]  /*c100*/  FMNMX.FTZ R0, R190, R0, !PT ;  /* 0x00000000be007209 */ /* 0x000fe80007810000 */
[----:B------:R-:W-:Y:S02]  /*c110*/  FMNMX.FTZ R68, R224, R0, !PT ;  /* 0x00000000e0447209 */ /* 0x000fe40007810000 */
[----:B------:R-:W-:Y:S02]  /*c120*/  FMNMX.FTZ R0, R223, R2, !PT ;  /* 0x00000002df007209 */ /* 0x000fe40007810000 */
[----:B------:R-:W-:Y:S02]  /*c130*/  FMNMX.FTZ R68, R225, R68, !PT ;  /* 0x00000044e1447209 */ /* 0x000fe40007810000 */
[----:B------:R-:W-:Y:S03]  /*c140*/  FMNMX.FTZ R0, R71, R0, !PT ;  /* 0x0000000047007209 */ /* 0x000fe60007810000 */
[----:B------:R-:W-:Y:S01]  /*c150*/  SHFL.BFLY PT, R3, R68, 0x2, 0x1f ;  /* 0x0c401f0044037f89 */ /* 0x000fe200000e0000 */
[----:B------:R-:W-:Y:S07]  /*c160*/  FMNMX.FTZ R0, R72, R0, !PT ;  /* 0x0000000048007209 */ /* 0x000fee0007810000 */
        /* <DEDUP_REMOVED lines=9> */
[--C-:B------:R-:W-:Y:S02]  /*c200*/  FFMA.FTZ R4, R132, c[0x0][0x2d0], -R144.reuse ;  /* 0x0000b40084047a23 */ /* 0x100fe40000010890 */
[----:B------:R-:W-:Y:S02]  /*c210*/  FMUL.FTZ R0, R2, c[0x0][0x2d0] ;  /* 0x0000b40002007a20 */ /* 0x000fe40000410000 */
[----:B------:R1:W-:Y:S01]  /*c220*/  MUFU.EX2 R245, R4 ;  /* 0x0000000400f57308 */ /* 0x0003e20000000800 */
[----:B------:R-:W-:Y:S02]  /*c230*/  FMUL.FTZ R69, R3, c[0x0][0x2d0] ;  /* 0x0000b40003457a20 */ /* 0x000fe40000410000 */
[--C-:B------:R-:W-:Y:S02]  /*c240*/  FFMA.FTZ R32, R74, c[0x0][0x2d0], -R144.reuse ;  /* 0x0000b4004a207a23 */ /* 0x100fe40000010890 */
[--C-:B------:R-:W-:Y:S02]  /*c250*/  FFMA.FTZ R8, R138, c[0x0][0x2d0], -R69.reuse ;  /* 0x0000b4008a087a23 */ /* 0x100fe40000010845 */
[--C-:B------:R-:W-:Y:S02]  /*c260*/  FFMA.FTZ R6, R134, c[0x0][0x2d0], -R69.reuse ;  /* 0x0000b40086067a23 */ /* 0x100fe40000010845 */
[--C-:B------:R-:W-:Y:S01]  /*c270*/  FFMA.FTZ R40, R139, c[0x0][0x2d0], -R69.reuse ;  /* 0x0000b4008b287a23 */ /* 0x100fe20000010845 */
[----:B------:R2:W3:Y:S01]  /*c280*/  MUFU.EX2 R2, R0 ;  /* 0x0000000000027308 */ /* 0x0004e20000000800 */
[--C-:B------:R-:W-:Y:S02]  /*c290*/  FFMA.FTZ R48, R141, c[0x0][0x2d0], -R144.reuse ;  /* 0x0000b4008d307a23 */ /* 0x100fe40000010890 */
[--C-:B------:R-:W-:Y:S07]  /*c2a0*/  FFMA.FTZ R71, R71, c[0x0][0x2d0], -R69.reuse ;  /* 0x0000b40047477a23 */ /* 0x100fee0000010845 */
[----:B------:R4:W-:Y:S01]  /*c2b0*/  MUFU.EX2 R243, R8 ;  /* 0x0000000800f37308 */ /* 0x0009e20000000800 */
[----:B-1----:R-:W-:Y:S09]  /*c2c0*/  FFMA.FTZ R4, R137, c[0x0][0x2d0], -R144 ;  /* 0x0000b40089047a23 */ /* 0x002ff20000010890 */
[----:B------:R1:W-:Y:S01]  /*c2d0*/  MUFU.EX2 R248, R4 ;  /* 0x0000000400f87308 */ /* 0x0003e20000000800 */
[----:B--2---:R-:W-:Y:S02]  /*c2e0*/  FADD.FTZ R0, -R3, R70 ;  /* 0x0000004603007221 */ /* 0x004fe40000010100 */
[----:B---3--:R-:W-:Y:S02]  /*c2f0*/  FMUL.FTZ R5, R2, R77 ;  /* 0x0000004d02057220 */ /* 0x008fe40000410000 */
[----:B------:R-:W-:Y:S05]  /*c300*/  FMUL.FTZ R0, R0, c[0x0][0x2d0] ;  /* 0x0000b40000007a20 */ /* 0x000fea0000410000 */
[----:B------:R-:W2:Y:S01]  /*c310*/  MUFU.EX2 R244, R6 ;  /* 0x0000000600f47308 */ /* 0x000ea20000000800 */
[C---:B------:R-:W-:Y:S02]  /*c320*/  FMUL.FTZ R9, R2.reuse, R81 ;  /* 0x0000005102097220 */ /* 0x040fe40000410000 */
[C---:B------:R-:W-:Y:S02]  /*c330*/  FMUL.FTZ R16, R2.reuse, R88 ;  /* 0x0000005802107220 */ /* 0x040fe40000410000 */
[C---:B----4-:R-:W-:Y:S02]  /*c340*/  FMUL.FTZ R8, R2.reuse, R80 ;  /* 0x0000005002087220 */ /* 0x050fe40000410000 */
[----:B------:R-:W-:Y:S02]  /*c350*/  FMUL.FTZ R17, R2, R89 ;  /* 0x0000005902117220 */ /* 0x000fe40000410000 */
[--C-:B------:R-:W-:Y:S01]  /*c360*/  FFMA.FTZ R70, R142, c[0x0][0x2d0], -R144.reuse ;  /* 0x0000b4008e467a23 */ /* 0x100fe20000010890 */
[----:B------:R-:W3:Y:S01]  /*c370*/  MUFU.EX2 R0, R0 ;  /* 0x0000000000007308 */ /* 0x000ee20000000800 */
[C---:B------:R-:W-:Y:S02]  /*c380*/  FMUL.FTZ R24, R2.reuse, R96 ;  /* 0x0000006002187220 */ /* 0x040fe40000410000 */
[C---:B------:R-:W-:Y:S02]  /*c390*/  FMUL.FTZ R25, R2.reuse, R97 ;  /* 0x0000006102197220 */ /* 0x040fe40000410000 */
[--C-:B-1----:R-:W-:Y:S02]  /*c3a0*/  FFMA.FTZ R4, R135, c[0x0][0x2d0], -R144.reuse ;  /* 0x0000b40087047a23 */ /* 0x102fe40000010890 */
[C---:B------:R-:W-:Y:S02]  /*c3b0*/  FMUL.FTZ R33, R2.reuse, R105 ;  /* 0x0000006902217220 */ /* 0x040fe40000410000 */
[C---:B------:R-:W-:Y:S01]  /*c3c0*/  FMUL.FTZ R41, R2.reuse, R113 ;  /* 0x0000007102297220 */ /* 0x040fe20000410000 */
[----:B------:R1:W-:Y:S01]  /*c3d0*/  MUFU.EX2 R247, R4 ;  /* 0x0000000400f77308 */ /* 0x0003e20000000800 */
[C---:B------:R-:W-:Y:S02]  /*c3e0*/  FMUL.FTZ R49, R2.reuse, R121 ;  /* 0x0000007902317220 */ /* 0x040fe40000410000 */
[C---:B------:R-:W-:Y:S01]  /*c3f0*/  FMUL.FTZ R52, R2.reuse, R52 ;  /* 0x0000003402347220 */ /* 0x040fe20000410000 */
[----:B--2---:R-:W-:Y:S01]  /*c400*/  F2FP.PACK_AB R77, R243, R244 ;  /* 0x000000f4f34d723e */ /* 0x004fe200000000ff */
[C---:B------:R-:W-:Y:S02]  /*c410*/  FMUL.FTZ R53, R2.reuse, R53 ;  /* 0x0000003502357220 */ /* 0x040fe40000410000 */
[C---:B------:R-:W-:Y:S02]  /*c420*/  FMUL.FTZ R56, R2.reuse, R56 ;  /* 0x0000003802387220 */ /* 0x040fe40000410000 */
[C---:B------:R-:W-:Y:S01]  /*c430*/  FMUL.FTZ R57, R2.reuse, R57 ;  /* 0x0000003902397220 */ /* 0x040fe20000410000 */
[----:B------:R2:W-:Y:S01]  /*c440*/  MUFU.EX2 R235, R70 ;  /* 0x0000004600eb7308 */ /* 0x0005e20000000800 */
[C---:B------:R-:W-:Y:S02]  /*c450*/  FMUL.FTZ R60, R2.reuse, R60 ;  /* 0x0000003c023c7220 */ /* 0x040fe40000410000 */
[----:B------:R-:W-:Y:S02]  /*c460*/  FMUL.FTZ R61, R2, R61 ;  /* 0x0000003d023d7220 */ /* 0x000fe40000410000 */
[C---:B---3--:R-:W-:Y:S02]  /*c470*/  FMUL.FTZ R6, R0.reuse, R78 ;  /* 0x0000004e00067220 */ /* 0x048fe40000410000 */
[C---:B------:R-:W-:Y:S02]  /*c480*/  FMUL.FTZ R7, R0.reuse, R79 ;  /* 0x0000004f00077220 */ /* 0x040fe40000410000 */
[C---:B------:R-:W-:Y:S01]  /*c490*/  FMUL.FTZ R10, R0.reuse, R82 ;  /* 0x00000052000a7220 */ /* 0x040fe20000410000 */
[----:B------:R3:W-:Y:S01]  /*c4a0*/  MUFU.EX2 R240, R32 ;  /* 0x0000002000f07308 */ /* 0x0007e20000000800 */
[C---:B------:R-:W-:Y:S02]  /*c4b0*/  FMUL.FTZ R11, R0.reuse, R83 ;  /* 0x00000053000b7220 */ /* 0x040fe40000410000 */
[C---:B------:R-:W-:Y:S01]  /*c4c0*/  FMUL.FTZ R18, R0.reuse, R90 ;  /* 0x0000005a00127220 */ /* 0x040fe20000410000 */
[----:B------:R-:W4:Y:S01]  /*c4d0*/  LDSM.16.MT88.4 R80, [R198+0x3100] ;  /* 0x00310000c650783b */ /* 0x000f220000004200 */
[--C-:B-1----:R-:W-:Y:S02]  /*c4e0*/  FFMA.FTZ R4, R73, c[0x0][0x2d0], -R144.reuse ;  /* 0x0000b40049047a23 */ /* 0x102fe40000010890 */
[C---:B------:R-:W-:Y:S02]  /*c4f0*/  FMUL.FTZ R19, R0.reuse, R91 ;  /* 0x0000005b00137220 */ /* 0x040fe40000410000 */
[C---:B------:R-:W-:Y:S01]  /*c500*/  FMUL.FTZ R26, R0.reuse, R98 ;  /* 0x00000062001a7220 */ /* 0x040fe20000410000 */
[----:B------:R1:W5:Y:S01]  /*c510*/  MUFU.EX2 R246, R4 ;  /* 0x0000000400f67308 */ /* 0x0003620000000800 */
[C---:B------:R-:W-:Y:S01]  /*c520*/  FMUL.FTZ R27, R0.reuse, R99 ;  /* 0x00000063001b7220 */ /* 0x040fe20000410000 */
[----:B------:R-:W-:Y:S01]  /*c530*/  LDSM.16.MT88.4 R88, [R200+0x3100] ;  /* 0x00310000c858783b */ /* 0x000fe20000004200 */
[C---:B------:R-:W-:Y:S02]  /*c540*/  FMUL.FTZ R34, R0.reuse, R106 ;  /* 0x0000006a00227220 */ /* 0x040fe40000410000 */
[--C-:B--2---:R-:W-:Y:S02]  /*c550*/  FFMA.FTZ R70, R143, c[0x0][0x2d0], -R69.reuse ;  /* 0x0000b4008f467a23 */ /* 0x104fe40000010845 */
[C---:B------:R-:W-:Y:S02]  /*c560*/  FMUL.FTZ R35, R0.reuse, R107 ;  /* 0x0000006b00237220 */ /* 0x040fe40000410000 */
[C---:B------:R-:W-:Y:S01]  /*c570*/  FMUL.FTZ R42, R0.reuse, R114 ;  /* 0x00000072002a7220 */ /* 0x040fe20000410000 */
[----:B------:R2:W-:Y:S01]  /*c580*/  MUFU.EX2 R234, R70 ;  /* 0x0000004600ea7308 */ /* 0x0005e20000000800 */
[C---:B------:R-:W-:Y:S01]  /*c590*/  FMUL.FTZ R43, R0.reuse, R115 ;  /* 0x00000073002b7220 */ /* 0x040fe20000410000 */
[----:B------:R-:W-:Y:S01]  /*c5a0*/  LDSM.16.MT88.4 R96, [R200+0x900] ;  /* 0x00090000c860783b */ /* 0x000fe20000004200 */
[----:B------:R-:W-:Y:S02]  /*c5b0*/  FMUL.FTZ R50, R0, R122 ;  /* 0x0000007a00327220 */ /* 0x000fe40000410000 */
[----:B---3--:R-:W-:Y:S02]  /*c5c0*/  FMUL.FTZ R32, R2, R104 ;  /* 0x0000006802207220 */ /* 0x008fe40000410000 */
[C---:B------:R-:W-:Y:S02]  /*c5d0*/  FMUL.FTZ R51, R0.reuse, R123 ;  /* 0x0000007b00337220 */ /* 0x040fe40000410000 */
[C---:B------:R-:W-:Y:S01]  /*c5e0*/  FMUL.FTZ R54, R0.reuse, R54 ;  /* 0x0000003600367220 */ /* 0x040fe20000410000 */
[----:B------:R3:W-:Y:S01]  /*c5f0*/  MUFU.EX2 R238, R40 ;  /* 0x0000002800ee7308 */ /* 0x0007e20000000800 */
[----:B------:R-:W-:Y:S01]  /*c600*/  LDSM.16.MT88.4 R104, [R201+0x2900] ;  /* 0x00290000c968783b */ /* 0x000fe20000004200 */
[----:B------:R-:W-:Y:S02]  /*c610*/  FMUL.FTZ R55, R0, R55 ;  /* 0x0000003700377220 */ /* 0x000fe40000410000 */
[--C-:B-1----:R-:W-:Y:S01]  /*c620*/  FFMA.FTZ R4, R133, c[0x0][0x2d0], -R69.reuse ;  /* 0x0000b40085047a23 */ /* 0x102fe20000010845 */
[----:B-----5:R-:W-:Y:S01]  /*c630*/  F2FP.PACK_AB R78, R246, R247 ;  /* 0x000000f7f64e723e */ /* 0x020fe200000000ff */
[C---:B------:R-:W-:Y:S02]  /*c640*/  FMUL.FTZ R58, R0.reuse, R58 ;  /* 0x0000003a003a7220 */ /* 0x040fe40000410000 */
[C---:B------:R-:W-:Y:S02]  /*c650*/  FMUL.FTZ R59, R0.reuse, R59 ;  /* 0x0000003b003b7220 */ /* 0x040fe40000410000 */
[----:B------:R1:W-:Y:S01]  /*c660*/  MUFU.EX2 R242, R4 ;  /* 0x0000000400f27308 */ /* 0x0003e20000000800 */
[C---:B------:R-:W-:Y:S02]  /*c670*/  FMUL.FTZ R62, R0.reuse, R62 ;  /* 0x0000003e003e7220 */ /* 0x040fe40000410000 */
[----:B------:R-:W-:Y:S02]  /*c680*/  FMUL.FTZ R63, R0, R63 ;  /* 0x0000003f003f7220 */ /* 0x000fe40000410000 */
[--C-:B--2---:R-:W-:Y:S02]  /*c690*/  FFMA.FTZ R70, R145, c[0x0][0x2d0], -R69.reuse ;  /* 0x0000b40091467a23 */ /* 0x104fe40000010845 */
[C---:B------:R-:W-:Y:S02]  /*c6a0*/  FMUL.FTZ R64, R2.reuse, R64 ;  /* 0x0000004002407220 */ /* 0x040fe40000410000 */
[----:B------:R-:W-:Y:S01]  /*c6b0*/  FMUL.FTZ R65, R2, R65 ;  /* 0x0000004102417220 */ /* 0x000fe20000410000 */
[----:B------:R2:W-:Y:S01]  /*c6c0*/  MUFU.EX2 R233, R70 ;  /* 0x0000004600e97308 */ /* 0x0005e20000000800 */
[C---:B------:R-:W-:Y:S02]  /*c6d0*/  FMUL.FTZ R66, R0.reuse, R66 ;  /* 0x0000004200427220 */ /* 0x040fe40000410000 */
[----:B------:R-:W-:Y:S02]  /*c6e0*/  FMUL.FTZ R67, R0, R67 ;  /* 0x0000004300437220 */ /* 0x000fe40000410000 */
[----:B---3--:R-:W-:Y:S02]  /*c6f0*/  FMUL.FTZ R40, R2, R112 ;  /* 0x0000007002287220 */ /* 0x008fe40000410000 */
[----:B------:R-:W-:Y:S03]  /*c700*/  LDSM.16.MT88.4 R112, [R197+0x5900] ;  /* 0x00590000c570783b */ /* 0x000fe60000004200 */
[----:B------:R3:W-:Y:S01]  /*c710*/  MUFU.EX2 R236, R48 ;  /* 0x0000003000ec7308 */ /* 0x0007e20000000800 */
[--C-:B-1----:R-:W-:Y:S09]  /*c720*/  FFMA.FTZ R4, R136, c[0x0][0x2d0], -R69.reuse ;  /* 0x0000b40088047a23 */ /* 0x102ff20000010845 */
[----:B------:R-:W1:Y:S01]  /*c730*/  MUFU.EX2 R241, R4 ;  /* 0x0000000400f17308 */ /* 0x000e620000000800 */
[--C-:B--2---:R-:W-:Y:S09]  /*c740*/  FFMA.FTZ R70, R146, c[0x0][0x2d0], -R144.reuse ;  /* 0x0000b40092467a23 */ /* 0x104ff20000010890 */
[----:B------:R-:W-:Y:S01]  /*c750*/  MUFU.EX2 R71, R71 ;  /* 0x0000004700477308 */ /* 0x000fe20000000800 */
[C---:B---3--:R-:W-:Y:S02]  /*c760*/  FMUL.FTZ R48, R2.reuse, R120 ;  /* 0x0000007802307220 */ /* 0x048fe40000410000 */
[----:B------:R-:W-:Y:S01]  /*c770*/  LDSM.16.MT88.4 R120, [R198+0x5900] ;  /* 0x00590000c678783b */ /* 0x000fe20000004200 */
[----:B-1----:R-:W-:Y:S01]  /*c780*/  F2FP.PACK_AB R79, R241, R242 ;  /* 0x000000f2f14f723e */ /* 0x002fe200000000ff */
[----:B------:R-:W-:Y:S01]  /*c790*/  FMUL.FTZ R4, R2, R76 ;  /* 0x0000004c02047220 */ /* 0x000fe20000410000 */
[----:B------:R-:W-:Y:S07]  /*c7a0*/  F2FP.PACK_AB R76, R248, R245 ;  /* 0x000000f5f84c723e */ /* 0x000fee00000000ff */
[C---:B------:R-:W-:Y:S07]  /*c7b0*/  HMMA.16816.F32 R4, R76.reuse, R12, R4 ;  /* 0x0000000c4c04723c */ /* 0x040fee0000001804 */
[C---:B------:R-:W-:Y:S01]  /*c7c0*/  FMUL.FTZ R12, R2.reuse, R84 ;  /* 0x00000054020c7220 */ /* 0x040fe20000410000 */
[C---:B------:R-:W-:Y:S04]  /*c7d0*/  HMMA.16816.F32 R8, R76.reuse, R14, R8 ;  /* 0x0000000e4c08723c */ /* 0x040fe80000001808 */
[----:B------:R-:W-:Y:S03]  /*c7e0*/  FMUL.FTZ R13, R2, R85 ;  /* 0x00000055020d7220 */ /* 0x000fe60000410000 */
[C---:B------:R-:W-:Y:S02]  /*c7f0*/  FMUL.FTZ R14, R0.reuse, R86 ;  /* 0x00000056000e7220 */ /* 0x040fe40000410000 */
[----:B------:R-:W-:Y:S02]  /*c800*/  FMUL.FTZ R15, R0, R87 ;  /* 0x00000057000f7220 */ /* 0x000fe40000410000 */
[----:B------:R-:W1:Y:S05]  /*c810*/  LDSM.16.MT88.4 R84, [R201+0x3100] ;  /* 0x00310000c954783b */ /* 0x000e6a0000004200 */
[C---:B------:R-:W-:Y:S07]  /*c820*/  HMMA.16816.F32 R12, R76.reuse, R20, R12 ;  /* 0x000000144c0c723c */ /* 0x040fee000000180c */
        /* <DEDUP_REMOVED lines=14> */
[----:B------:R-:W-:Y:S01]  /*c910*/  FFMA.FTZ R36, R75, c[0x0][0x2d0], -R144 ;  /* 0x0000b4004b247a23 */ /* 0x000fe20000010890 */
[C---:B------:R-:W-:Y:S03]  /*c920*/  HMMA.16816.F32 R32, R76.reuse, R38, R32 ;  /* 0x000000264c20723c */ /* 0x040fe60000001820 */
[----:B------:R2:W3:Y:S01]  /*c930*/  MUFU.EX2 R239, R36 ;  /* 0x0000002400ef7308 */ /* 0x0004e20000000800 */
[----:B------:R-:W-:Y:S03]  /*c940*/  FMUL.FTZ R37, R2, R109 ;  /* 0x0000006d02257220 */ /* 0x000fe60000410000 */
[C---:B------:R-:W-:Y:S02]  /*c950*/  FMUL.FTZ R38, R0.reuse, R110 ;  /* 0x0000006e00267220 */ /* 0x040fe40000410000 */
[----:B------:R-:W-:Y:S03]  /*c960*/  FMUL.FTZ R39, R0, R111 ;  /* 0x0000006f00277220 */ /* 0x000fe60000410000 */
[C---:B--2---:R-:W-:Y:S02]  /*c970*/  FMUL.FTZ R36, R2.reuse, R108 ;  /* 0x0000006c02247220 */ /* 0x044fe40000410000 */
[----:B------:R-:W-:Y:S05]  /*c980*/  LDSM.16.MT88.4 R108, [R200+0x2900] ;  /* 0x00290000c86c783b */ /* 0x000fea0000004200 */
[C---:B------:R-:W-:Y:S07]  /*c990*/  HMMA.16816.F32 R36, R76.reuse, R44, R36 ;  /* 0x0000002c4c24723c */ /* 0x040fee0000001824 */
[----:B------:R-:W-:Y:S01]  /*c9a0*/  FMUL.FTZ R45, R2, R117 ;  /* 0x00000075022d7220 */ /* 0x000fe20000410000 */
[C---:B------:R-:W-:Y:S04]  /*c9b0*/  HMMA.16816.F32 R40, R76.reuse, R46, R40 ;  /* 0x0000002e4c28723c */ /* 0x040fe80000001828 */
[----:B------:R-:W-:Y:S03]  /*c9c0*/  FFMA.FTZ R44, R140, c[0x0][0x2d0], -R69 ;  /* 0x0000b4008c2c7a23 */ /* 0x000fe60000010845 */
[C---:B------:R-:W-:Y:S01]  /*c9d0*/  FMUL.FTZ R47, R0.reuse, R119 ;  /* 0x00000077002f7220 */ /* 0x040fe20000410000 */
[----:B------:R2:W5:Y:S01]  /*c9e0*/  MUFU.EX2 R237, R44 ;  /* 0x0000002c00ed7308 */ /* 0x0005620000000800 */
[C---:B------:R-:W-:Y:S03]  /*c9f0*/  FMUL.FTZ R46, R0.reuse, R118 ;  /* 0x00000076002e7220 */ /* 0x040fe60000410000 */
[----:B------:R-:W-:Y:S04]  /*ca00*/  FFMA.FTZ R0, R0, R250, R244 ;  /* 0x000000fa00007223 */ /* 0x000fe800000100f4 */
[----:B------:R-:W-:Y:S02]  /*ca10*/  FADD.FTZ R0, R243, R0 ;  /* 0x00000000f3007221 */ /* 0x000fe40000010000 */
[----:B------:R1:W-:Y:S02]  /*ca20*/  MUFU.EX2 R119, R70 ;  /* 0x0000004600777308 */ /* 0x0003e40000000800 */
[----:B------:R-:W-:Y:S04]  /*ca30*/  FADD.FTZ R0, R242, R0 ;  /* 0x00000000f2007221 */ /* 0x000fe80000010000 */
[----:B------:R-:W-:Y:S02]  /*ca40*/  FADD.FTZ R0, R241, R0 ;  /* 0x00000000f1007221 */ /* 0x000fe40000010000 */
[C---:B--2---:R-:W-:Y:S02]  /*ca50*/  FMUL.FTZ R44, R2.reuse, R116 ;  /* 0x00000074022c7220 */ /* 0x044fe40000410000 */
[----:B------:R-:W-:Y:S04]  /*ca60*/  FFMA.FTZ R2, R2, R249, R245 ;  /* 0x000000f902027223 */ /* 0x000fe800000100f5 */
[----:B------:R-:W-:Y:S01]  /*ca70*/  FADD.FTZ R2, R248, R2 ;  /* 0x00000002f8027221 */ /* 0x000fe20000010000 */
[C---:B----4-:R-:W-:Y:S03]  /*ca80*/  HMMA.16816.F32 R44, R76.reuse, R80, R44 ;  /* 0x000000504c2c723c */ /* 0x050fe6000000182c */
[--C-:B-1----:R-:W-:Y:S04]  /*ca90*/  FFMA.FTZ R70, R147, c[0x0][0x2d0], -R144.reuse ;  /* 0x0000b40093467a23 */ /* 0x102fe80000010890 */
[----:B------:R1:W2:Y:S01]  /*caa0*/  MUFU.EX2 R230, R70 ;  /* 0x0000004600e67308 */ /* 0x0002a20000000800 */
[C---:B------:R-:W-:Y:S01]  /*cab0*/  HMMA.16816.F32 R48, R76.reuse, R82, R48 ;  /* 0x000000524c30723c */ /* 0x040fe20000001830 */
[----:B------:R-:W4:Y:S07]  /*cac0*/  LDSM.16.MT88.4 R80, [R197+0x900] ;  /* 0x00090000c550783b */ /* 0x000f2e0000004200 */
[C---:B------:R-:W-:Y:S08]  /*cad0*/  HMMA.16816.F32 R52, R76.reuse, R84, R52 ;  /* 0x000000544c34723c */ /* 0x040ff00000001834 */
[C---:B------:R-:W-:Y:S01]  /*cae0*/  HMMA.16816.F32 R56, R76.reuse, R86, R56 ;  /* 0x000000564c38723c */ /* 0x040fe20000001838 */
[----:B------:R-:W2:Y:S03]  /*caf0*/  LDSM.16.MT88.4 R84, [R198+0x900] ;  /* 0x00090000c654783b */ /* 0x000ea60000004200 */
[--C-:B-1----:R-:W-:Y:S04]  /*cb00*/  FFMA.FTZ R70, R148, c[0x0][0x2d0], -R69.reuse ;  /* 0x0000b40094467a23 */ /* 0x102fe80000010845 */
[C---:B------:R-:W-:Y:S01]  /*cb10*/  HMMA.16816.F32 R60, R76.reuse, R88, R60 ;  /* 0x000000584c3c723c */ /* 0x040fe2000000183c */
[----:B------:R1:W-:Y:S07]  /*cb20*/  MUFU.EX2 R118, R70 ;  /* 0x0000004600767308 */ /* 0x0003ee0000000800 */
[----:B------:R-:W-:Y:S01]  /*cb30*/  HMMA.16816.F32 R64, R76, R90, R64 ;  /* 0x0000005a4c40723c */ /* 0x000fe20000001840 */
[----:B------:R-:W2:Y:S06]  /*cb40*/  LDSM.16.MT88.4 R88, [R197+0x3900] ;  /* 0x00390000c558783b */ /* 0x000eac0000004200 */
[----:B---3--:R-:W-:Y:S02]  /*cb50*/  F2FP.PACK_AB R76, R239, R240 ;  /* 0x000000f0ef4c723e */ /* 0x008fe400000000ff */
[----:B-----5:R-:W-:Y:S03]  /*cb60*/  F2FP.PACK_AB R77, R237, R238 ;  /* 0x000000eeed4d723e */ /* 0x020fe600000000ff */
[----:B------:R-:W-:Y:S02]  /*cb70*/  F2FP.PACK_AB R78, R235, R236 ;  /* 0x000000eceb4e723e */ /* 0x000fe400000000ff */
[----:B------:R-:W-:Y:S01]  /*cb80*/  F2FP.PACK_AB R79, R233, R234 ;  /* 0x000000eae94f723e */ /* 0x000fe200000000ff */
[--C-:B-1----:R-:W-:Y:S06]  /*cb90*/  FFMA.FTZ R70, R149, c[0x0][0x2d0], -R69.reuse ;  /* 0x0000b40095467a23 */ /* 0x102fec0000010845 */
[C---:B----4-:R-:W-:Y:S01]  /*cba0*/  HMMA.16816.F32 R4, R76.reuse, R80, R4 ;  /* 0x000000504c04723c */ /* 0x050fe20000001804 */
[----:B------:R1:W3:Y:S07]  /*cbb0*/  MUFU.EX2 R117, R70 ;  /* 0x0000004600757308 */ /* 0x0002ee0000000800 */
[C---:B------:R-:W-:Y:S01]  /*cbc0*/  HMMA.16816.F32 R8, R76.reuse, R82, R8 ;  /* 0x000000524c08723c */ /* 0x040fe20000001808 */
[----:B------:R-:W4:Y:S07]  /*cbd0*/  LDSM.16.MT88.4 R80, [R198+0x3900] ;  /* 0x00390000c650783b */ /* 0x000f2e0000004200 */
[C---:B--2---:R-:W-:Y:S08]  /*cbe0*/  HMMA.16816.F32 R12, R76.reuse, R84, R12 ;  /* 0x000000544c0c723c */ /* 0x044ff0000000180c */
[C---:B------:R-:W-:Y:S01]  /*cbf0*/  HMMA.16816.F32 R16, R76.reuse, R86, R16 ;  /* 0x000000564c10723c */ /* 0x040fe20000001810 */
[----:B------:R-:W2:Y:S03]  /*cc00*/  LDSM.16.MT88.4 R84, [R201+0x3900] ;  /* 0x00390000c954783b */ /* 0x000ea60000004200 */
[--C-:B-1----:R-:W-:Y:S04]  /*cc10*/  FFMA.FTZ R70, R156, c[0x0][0x2d0], -R144.reuse ;  /* 0x0000b4009c467a23 */ /* 0x102fe80000010890 */
[C---:B------:R-:W-:Y:S01]  /*cc20*/  HMMA.16816.F32 R20, R76.reuse, R92, R20 ;  /* 0x0000005c4c14723c */ /* 0x040fe20000001814 */
[----:B------:R1:W-:Y:S07]  /*cc30*/  MUFU.EX2 R116, R70 ;  /* 0x0000004600747308 */ /* 0x0003ee0000000800 */
[C---:B------:R-:W-:Y:S01]  /*cc40*/  HMMA.16816.F32 R24, R76.reuse, R94, R24 ;  /* 0x0000005e4c18723c */ /* 0x040fe20000001818 */
[----:B------:R-:W5:Y:S07]  /*cc50*/  LDSM.16.MT88.4 R92, [R200+0x3900] ;  /* 0x00390000c85c783b */ /* 0x000f6e0000004200 */
[C---:B------:R-:W-:Y:S08]  /*cc60*/  HMMA.16816.F32 R28, R76.reuse, R96, R28 ;  /* 0x000000604c1c723c */ /* 0x040ff0000000181c */
[C---:B------:R-:W-:Y:S01]  /*cc70*/  HMMA.16816.F32 R32, R76.reuse, R98, R32 ;  /* 0x000000624c20723c */ /* 0x040fe20000001820 */
[----:B------:R-:W-:Y:S03]  /*cc80*/  LDSM.16.MT88.4 R96, [R200+0x4100] ;  /* 0x00410000c860783b */ /* 0x000fe60000004200 */
[--C-:B-1----:R-:W-:Y:S04]  /*cc90*/  FFMA.FTZ R70, R150, c[0x0][0x2d0], -R144.reuse ;  /* 0x0000b40096467a23 */ /* 0x102fe80000010890 */
[C---:B------:R-:W-:Y:S01]  /*cca0*/  HMMA.16816.F32 R36, R76.reuse, R88, R36 ;  /* 0x000000584c24723c */ /* 0x040fe20000001824 */
[----:B------:R1:W1:Y:S07]  /*ccb0*/  MUFU.EX2 R229, R70 ;  /* 0x0000004600e57308 */ /* 0x00026e0000000800 */
[C---:B------:R-:W-:Y:S01]  /*ccc0*/  HMMA.16816.F32 R40, R76.reuse, R90, R40 ;  /* 0x0000005a4c28723c */ /* 0x040fe20000001828 */
[----:B------:R-:W-:Y:S07]  /*ccd0*/  LDSM.16.MT88.4 R88, [R198+0x1100] ;  /* 0x00110000c658783b */ /* 0x000fee0000004200 */
[C---:B----4-:R-:W-:Y:S08]  /*cce0*/  HMMA.16816.F32 R44, R76.reuse, R80, R44 ;  /* 0x000000504c2c723c */ /* 0x050ff0000000182c */
[C---:B------:R-:W-:Y:S01]  /*ccf0*/  HMMA.16816.F32 R48, R76.reuse, R82, R48 ;  /* 0x000000524c30723c */ /* 0x040fe20000001830 */
[----:B------:R-:W4:Y:S03]  /*cd00*/  LDSM.16.MT88.4 R80, [R197+0x1100] ;  /* 0x00110000c550783b */ /* 0x000f260000004200 */
[--C-:B-1----:R-:W-:Y:S04]  /*cd10*/  FFMA.FTZ R70, R151, c[0x0][0x2d0], -R69.reuse ;  /* 0x0000b40097467a23 */ /* 0x102fe80000010845 */
[C---:B--2---:R-:W-:Y:S01]  /*cd20*/  HMMA.16816.F32 R52, R76.reuse, R84, R52 ;  /* 0x000000544c34723c */ /* 0x044fe20000001834 */
[----:B------:R1:W-:Y:S07]  /*cd30*/  MUFU.EX2 R228, R70 ;  /* 0x0000004600e47308 */ /* 0x0003ee0000000800 */
[C---:B------:R-:W-:Y:S01]  /*cd40*/  HMMA.16816.F32 R56, R76.reuse, R86, R56 ;  /* 0x000000564c38723c */ /* 0x040fe20000001838 */
[----:B------:R-:W2:Y:S07]  /*cd50*/  LDSM.16.MT88.4 R84, [R201+0x1100] ;  /* 0x00110000c954783b */ /* 0x000eae0000004200 */
[C---:B-----5:R-:W-:Y:S08]  /*cd60*/  HMMA.16816.F32 R60, R76.reuse, R92, R60 ;  /* 0x0000005c4c3c723c */ /* 0x060ff0000000183c */
[----:B------:R-:W-:Y:S01]  /*cd70*/  HMMA.16816.F32 R64, R76, R94, R64 ;  /* 0x0000005e4c40723c */ /* 0x000fe20000001840 */
[----:B------:R-:W5:Y:S03]  /*cd80*/  LDSM.16.MT88.4 R92, [R200+0x1100] ;  /* 0x00110000c85c783b */ /* 0x000f660000004200 */
[--C-:B-1----:R-:W-:Y:S03]  /*cd90*/  FFMA.FTZ R70, R157, c[0x0][0x2d0], -R69.reuse ;  /* 0x0000b4009d467a23 */ /* 0x102fe60000010845 */
[----:B------:R-:W-:Y:S01]  /*cda0*/  F2FP.PACK_AB R76, R230, R119 ;  /* 0x00000077e64c723e */ /* 0x000fe200000000ff */
[----:B------:R1:W1:Y:S01]  /*cdb0*/  MUFU.EX2 R227, R70 ;  /* 0x0000004600e37308 */ /* 0x0002620000000800 */
[----:B---3--:R-:W-:Y:S03]  /*cdc0*/  F2FP.PACK_AB R77, R117, R118 ;  /* 0x00000076754d723e */ /* 0x008fe600000000ff */
[----:B------:R-:W-:Y:S01]  /*cdd0*/  F2FP.PACK_AB R78, R229, R116 ;  /* 0x00000074e54e723e */ /* 0x000fe200000000ff */
[--C-:B-1----:R-:W-:Y:S01]  /*cde0*/  FFMA.FTZ R70, R158, c[0x0][0x2d0], -R144.reuse ;  /* 0x0000b4009e467a23 */ /* 0x102fe20000010890 */
[----:B------:R-:W-:Y:S01]  /*cdf0*/  F2FP.PACK_AB R79, R227, R228 ;  /* 0x000000e4e34f723e */ /* 0x000fe200000000ff */
[----:B------:R-:W3:Y:S03]  /*ce00*/  LDL R158, [R1+0xc] ;  /* 0x00000c00019e7983 */ /* 0x000ee60000100800 */
[----:B------:R1:W-:Y:S03]  /*ce10*/  MUFU.EX2 R157, R70 ;  /* 0x00000046009d7308 */ /* 0x0003e60000000800 */
[C---:B----4-:R-:W-:Y:S08]  /*ce20*/  HMMA.16816.F32 R4, R76.reuse, R80, R4 ;  /* 0x000000504c04723c */ /* 0x050ff00000001804 */
[C---:B------:R-:W-:Y:S01]  /*ce30*/  HMMA.16816.F32 R8, R76.reuse, R82, R8 ;  /* 0x000000524c08723c */ /* 0x040fe20000001808 */
[----:B------:R-:W4:Y:S07]  /*ce40*/  LDSM.16.MT88.4 R80, [R197+0x4100] ;  /* 0x00410000c550783b */ /* 0x000f2e0000004200 */
[C---:B------:R-:W-:Y:S04]  /*ce50*/  HMMA.16816.F32 R12, R76.reuse, R88, R12 ;  /* 0x000000584c0c723c */ /* 0x040fe8000000180c */
[--C-:B-1----:R-:W-:Y:S04]  /*ce60*/  FFMA.FTZ R70, R159, c[0x0][0x2d0], -R144.reuse ;  /* 0x0000b4009f467a23 */ /* 0x102fe80000010890 */
[C---:B------:R-:W-:Y:S01]  /*ce70*/  HMMA.16816.F32 R16, R76.reuse, R90, R16 ;  /* 0x0000005a4c10723c */ /* 0x040fe20000001810 */
[----:B------:R1:W1:Y:S01]  /*ce80*/  MUFU.EX2 R156, R70 ;  /* 0x00000046009c7308 */ /* 0x0002620000000800 */
[----:B------:R-:W4:Y:S06]  /*ce90*/  LDSM.16.MT88.4 R88, [R198+0x4100] ;  /* 0x00410000c658783b */ /* 0x000f2c0000004200 */
[C---:B--2---:R-:W-:Y:S08]  /*cea0*/  HMMA.16816.F32 R20, R76.reuse, R84, R20 ;  /* 0x000000544c14723c */ /* 0x044ff00000001814 */
[C---:B------:R-:W-:Y:S01]  /*ceb0*/  HMMA.16816.F32 R24, R76.reuse, R86, R24 ;  /* 0x000000564c18723c */ /* 0x040fe20000001818 */
[----:B------:R-:W2:Y:S07]  /*cec0*/  LDSM.16.MT88.4 R84, [R201+0x4100] ;  /* 0x00410000c954783b */ /* 0x000eae0000004200 */
[C---:B-----5:R-:W-:Y:S04]  /*ced0*/  HMMA.16816.F32 R28, R76.reuse, R92, R28 ;  /* 0x0000005c4c1c723c */ /* 0x060fe8000000181c */
[--C-:B-1----:R-:W-:Y:S04]  /*cee0*/  FFMA.FTZ R70, R160, c[0x0][0x2d0], -R69.reuse ;  /* 0x0000b400a0467a23 */ /* 0x102fe80000010845 */
[C---:B------:R-:W-:Y:S01]  /*cef0*/  HMMA.16816.F32 R32, R76.reuse, R94, R32 ;  /* 0x0000005e4c20723c */ /* 0x040fe20000001820 */
[----:B------:R1:W-:Y:S01]  /*cf00*/  MUFU.EX2 R151, R70 ;  /* 0x0000004600977308 */ /* 0x0003e20000000800 */
[----:B------:R-:W5:Y:S06]  /*cf10*/  LDSM.16.MT88.4 R92, [R197+0x1900] ;  /* 0x00190000c55c783b */ /* 0x000f6c0000004200 */
[C---:B----4-:R-:W-:Y:S08]  /*cf20*/  HMMA.16816.F32 R36, R76.reuse, R80, R36 ;  /* 0x000000504c24723c */ /* 0x050ff00000001824 */
[C---:B------:R-:W-:Y:S01]  /*cf30*/  HMMA.16816.F32 R40, R76.reuse, R82, R40 ;  /* 0x000000524c28723c */ /* 0x040fe20000001828 */
[----:B------:R-:W4:Y:S07]  /*cf40*/  LDSM.16.MT88.4 R80, [R198+0x1900] ;  /* 0x00190000c650783b */ /* 0x000f2e0000004200 */
[C---:B------:R-:W-:Y:S04]  /*cf50*/  HMMA.16816.F32 R44, R76.reuse, R88, R44 ;  /* 0x000000584c2c723c */ /* 0x040fe8000000182c */
[--C-:B-1----:R-:W-:Y:S04]  /*cf60*/  FFMA.FTZ R70, R161, c[0x0][0x2d0], -R69.reuse ;  /* 0x0000b400a1467a23 */ /* 0x102fe80000010845 */
[C---:B------:R-:W-:Y:S01]  /*cf70*/  HMMA.16816.F32 R48, R76.reuse, R90, R48 ;  /* 0x0000005a4c30723c */ /* 0x040fe20000001830 */
[----:B------:R1:W1:Y:S01]  /*cf80*/  MUFU.EX2 R150, R70 ;  /* 0x0000004600967308 */ /* 0x0002620000000800 */
[----:B------:R-:W-:Y:S06]  /*cf90*/  LDSM.16.MT88.4 R88, [R200+0x1900] ;  /* 0x00190000c858783b */ /* 0x000fec0000004200 */
[C---:B--2---:R-:W-:Y:S08]  /*cfa0*/  HMMA.16816.F32 R52, R76.reuse, R84, R52 ;  /* 0x000000544c34723c */ /* 0x044ff00000001834 */
[C---:B------:R-:W-:Y:S01]  /*cfb0*/  HMMA.16816.F32 R56, R76.reuse, R86, R56 ;  /* 0x000000564c38723c */ /* 0x040fe20000001838 */
[----:B------:R-:W2:Y:S07]  /*cfc0*/  LDSM.16.MT88.4 R84, [R201+0x1900] ;  /* 0x00190000c954783b */ /* 0x000eae0000004200 */
[C---:B------:R-:W-:Y:S04]  /*cfd0*/  HMMA.16816.F32 R60, R76.reuse, R96, R60 ;  /* 0x000000604c3c723c */ /* 0x040fe8000000183c */
[--C-:B-1----:R-:W-:Y:S04]  /*cfe0*/  FFMA.FTZ R70, R162, c[0x0][0x2d0], -R144.reuse ;  /* 0x0000b400a2467a23 */ /* 0x102fe80000010890 */
[----:B------:R-:W-:Y:S01]  /*cff0*/  HMMA.16816.F32 R64, R76, R98, R64 ;  /* 0x000000624c40723c */ /* 0x000fe20000001840 */
[----:B------:R1:W-:Y:S01]  /*d000*/  MUFU.EX2 R149, R70 ;  /* 0x0000004600957308 */ /* 0x0003e20000000800 */
[----:B------:R-:W-:Y:S05]  /*d010*/  LDSM.16.MT88.4 R96, [R201+0x4900] ;  /* 0x00490000c960783b */ /* 0x000fea0000004200 */
[----:B------:R-:W-:Y:S02]  /*d020*/  F2FP.PACK_AB R76, R156, R157 ;  /* 0x0000009d9c4c723e */ /* 0x000fe400000000ff */
[----:B------:R-:W-:Y:S03]  /*d030*/  F2FP.PACK_AB R77, R150, R151 ;  /* 0x00000097964d723e */ /* 0x000fe600000000ff */
[--C-:B-1----:R-:W-:Y:S04]  /*d040*/  FFMA.FTZ R70, R163, c[0x0][0x2d0], -R144.reuse ;  /* 0x0000b400a3467a23 */ /* 0x102fe80000010890 */
[----:B------:R1:W1:Y:S02]  /*d050*/  MUFU.EX2 R148, R70 ;  /* 0x0000004600947308 */ /* 0x0002640000000800 */
[--C-:B-1----:R-:W-:Y:S01]  /*d060*/  FFMA.FTZ R70, R164, c[0x0][0x2d0], -R69.reuse ;  /* 0x0000b400a4467a23 */ /* 0x102fe20000010845 */
[----:B------:R-:W-:Y:S07]  /*d070*/  F2FP.PACK_AB R78, R148, R149 ;  /* 0x00000095944e723e */ /* 0x000fee00000000ff */
[----:B------:R1:W-:Y:S02]  /*d080*/  MUFU.EX2 R147, R70 ;  /* 0x0000004600937308 */ /* 0x0003e40000000800 */
[--C-:B-1----:R-:W-:Y:S08]  /*d090*/  FFMA.FTZ R70, R165, c[0x0][0x2d0], -R69.reuse ;  /* 0x0000b400a5467a23 */ /* 0x102ff00000010845 */
[----:B------:R1:W1:Y:S02]  /*d0a0*/  MUFU.EX2 R146, R70 ;  /* 0x0000004600927308 */ /* 0x0002640000000800 */
[--C-:B-1----:R-:W-:Y:S01]  /*d0b0*/  FFMA.FTZ R70, R166, c[0x0][0x2d0], -R144.reuse ;  /* 0x0000b400a6467a23 */ /* 0x102fe20000010890 */
[----:B------:R-:W-:Y:S07]  /*d0c0*/  F2FP.PACK_AB R79, R146, R147 ;  /* 0x00000093924f723e */ /* 0x000fee00000000ff */
[----:B------:R1:W-:Y:S01]  /*d0d0*/  MUFU.EX2 R145, R70 ;  /* 0x0000004600917308 */ /* 0x0003e20000000800 */
[C---:B-----5:R-:W-:Y:S08]  /*d0e0*/  HMMA.16816.F32 R4, R76.reuse, R92, R4 ;  /* 0x0000005c4c04723c */ /* 0x060ff00000001804 */
[C---:B------:R-:W-:Y:S01]  /*d0f0*/  HMMA.16816.F32 R8, R76.reuse, R94, R8 ;  /* 0x0000005e4c08723c */ /* 0x040fe20000001808 */
[----:B------:R-:W5:Y:S07]  /*d100*/  LDSM.16.MT88.4 R92, [R197+0x4900] ;  /* 0x00490000c55c783b */ /* 0x000f6e0000004200 */
[C---:B----4-:R-:W-:Y:S04]  /*d110*/  HMMA.16816.F32 R12, R76.reuse, R80, R12 ;  /* 0x000000504c0c723c */ /* 0x050fe8000000180c */
[--C-:B-1----:R-:W-:Y:S04]  /*d120*/  FFMA.FTZ R70, R167, c[0x0][0x2d0], -R144.reuse ;  /* 0x0000b400a7467a23 */ /* 0x102fe80000010890 */
[C---:B------:R-:W-:Y:S01]  /*d130*/  HMMA.16816.F32 R16, R76.reuse, R82, R16 ;  /* 0x000000524c10723c */ /* 0x040fe20000001810 */
[----:B------:R1:W4:Y:S01]  /*d140*/  MUFU.EX2 R143, R70 ;  /* 0x00000046008f7308 */ /* 0x0003220000000800 */
[----:B------:R-:W4:Y:S06]  /*d150*/  LDSM.16.MT88.4 R80, [R198+0x4900] ;  /* 0x00490000c650783b */ /* 0x000f2c0000004200 */
[C---:B--2---:R-:W-:Y:S08]  /*d160*/  HMMA.16816.F32 R20, R76.reuse, R84, R20 ;  /* 0x000000544c14723c */ /* 0x044ff00000001814 */
[C---:B------:R-:W-:Y:S01]  /*d170*/  HMMA.16816.F32 R24, R76.reuse, R86, R24 ;  /* 0x000000564c18723c */ /* 0x040fe20000001818 */
[----:B------:R-:W2:Y:S07]  /*d180*/  LDSM.16.MT88.4 R84, [R197+0x2100] ;  /* 0x00210000c554783b */ /* 0x000eae0000004200 */
[C---:B------:R-:W-:Y:S04]  /*d190*/  HMMA.16816.F32 R28, R76.reuse, R88, R28 ;  /* 0x000000584c1c723c */ /* 0x040fe8000000181c */
[--C-:B-1----:R-:W-:Y:S04]  /*d1a0*/  FFMA.FTZ R70, R169, c[0x0][0x2d0], -R69.reuse ;  /* 0x0000b400a9467a23 */ /* 0x102fe80000010845 */
[C---:B------:R-:W-:Y:S01]  /*d1b0*/  HMMA.16816.F32 R32, R76.reuse, R90, R32 ;  /* 0x0000005a4c20723c */ /* 0x040fe20000001820 */
[----:B------:R1:W-:Y:S01]  /*d1c0*/  MUFU.EX2 R142, R70 ;  /* 0x00000046008e7308 */ /* 0x0003e20000000800 */
[----:B------:R-:W2:Y:S01]  /*d1d0*/  LDSM.16.MT88.4 R88, [R198+0x2100] ;  /* 0x00210000c658783b */ /* 0x000ea20000004200 */
[----:B---3--:R-:W-:Y:S05]  /*d1e0*/  ISETP.GT.AND P0, PT, R218, R158, PT ;  /* 0x0000009eda00720c */ /* 0x008fea0003f04270 */
[C---:B-----5:R-:W-:Y:S08]  /*d1f0*/  HMMA.16816.F32 R36, R76.reuse, R92, R36 ;  /* 0x0000005c4c24723c */ /* 0x060ff00000001824 */
[C---:B------:R-:W-:Y:S01]  /*d200*/  HMMA.16816.F32 R40, R76.reuse, R94, R40 ;  /* 0x0000005e4c28723c */ /* 0x040fe20000001828 */
[----:B------:R-:W-:Y:S07]  /*d210*/  LDSM.16.MT88.4 R92, [R200+0x2100] ;  /* 0x00210000c85c783b */ /* 0x000fee0000004200 */
[C---:B----4-:R-:W-:Y:S04]  /*d220*/  HMMA.16816.F32 R44, R76.reuse, R80, R44 ;  /* 0x000000504c2c723c */ /* 0x050fe8000000182c */
[--C-:B-1----:R-:W-:Y:S04]  /*d230*/  FFMA.FTZ R70, R170, c[0x0][0x2d0], -R69.reuse ;  /* 0x0000b400aa467a23 */ /* 0x102fe80000010845 */
[C---:B------:R-:W-:Y:S01]  /*d240*/  HMMA.16816.F32 R48, R76.reuse, R82, R48 ;  /* 0x000000524c30723c */ /* 0x040fe20000001830 */
[----:B------:R1:W3:Y:S01]  /*d250*/  MUFU.EX2 R141, R70 ;  /* 0x00000046008d7308 */ /* 0x0002e20000000800 */
[----:B------:R-:W4:Y:S06]  /*d260*/  LDSM.16.MT88.4 R80, [R201+0x2100] ;  /* 0x00210000c950783b */ /* 0x000f2c0000004200 */
        /* <DEDUP_REMOVED lines=8> */
[----:B------:R-:W-:Y:S02]  /*d2f0*/  F2FP.PACK_AB R76, R143, R145 ;  /* 0x000000918f4c723e */ /* 0x000fe400000000ff */
[----:B---3--:R-:W-:Y:S03]  /*d300*/  F2FP.PACK_AB R77, R141, R142 ;  /* 0x0000008e8d4d723e */ /* 0x008fe600000000ff */
        /* <DEDUP_REMOVED lines=10> */
[C---:B--2---:R-:W-:Y:S08]  /*d3b0*/  HMMA.16816.F32 R4, R76.reuse, R84, R4 ;  /* 0x000000544c04723c */ /* 0x044ff00000001804 */
[C---:B------:R-:W-:Y:S01]  /*d3c0*/  HMMA.16816.F32 R8, R76.reuse, R86, R8 ;  /* 0x000000564c08723c */ /* 0x040fe20000001808 */
[----:B------:R-:W2:Y:S07]  /*d3d0*/  LDSM.16.MT88.4 R84, [R197+0x5100] ;  /* 0x00510000c554783b */ /* 0x000eae0000004200 */
[C---:B------:R-:W-:Y:S04]  /*d3e0*/  HMMA.16816.F32 R12, R76.reuse, R88, R12 ;  /* 0x000000584c0c723c */ /* 0x040fe8000000180c */
[--C-:B-1----:R-:W-:Y:S04]  /*d3f0*/  FFMA.FTZ R70, R190, c[0x0][0x2d0], -R144.reuse ;  /* 0x0000b400be467a23 */ /* 0x102fe80000010890 */
[C---:B------:R-:W-:Y:S01]  /*d400*/  HMMA.16816.F32 R16, R76.reuse, R90, R16 ;  /* 0x0000005a4c10723c */ /* 0x040fe20000001810 */
[----:B------:R1:W3:Y:S01]  /*d410*/  MUFU.EX2 R135, R70 ;  /* 0x0000004600877308 */ /* 0x0002e20000000800 */
[----:B------:R-:W5:Y:S06]  /*d420*/  LDSM.16.MT88.4 R88, [R198+0x5100] ;  /* 0x00510000c658783b */ /* 0x000f6c0000004200 */
[C---:B----4-:R-:W-:Y:S08]  /*d430*/  HMMA.16816.F32 R20, R76.reuse, R80, R20 ;  /* 0x000000504c14723c */ /* 0x050ff00000001814 */
[C---:B------:R-:W-:Y:S01]  /*d440*/  HMMA.16816.F32 R24, R76.reuse, R82, R24 ;  /* 0x000000524c18723c */ /* 0x040fe20000001818 */
[----:B------:R-:W4:Y:S07]  /*d450*/  LDSM.16.MT88.4 R80, [R200+0x5100] ;  /* 0x00510000c850783b */ /* 0x000f2e0000004200 */
[C---:B------:R-:W-:Y:S04]  /*d460*/  HMMA.16816.F32 R28, R76.reuse, R92, R28 ;  /* 0x0000005c4c1c723c */ /* 0x040fe8000000181c */
[--C-:B-1----:R-:W-:Y:S01]  /*d470*/  FFMA.FTZ R70, R215, c[0x0][0x2d0], -R69.reuse ;  /* 0x0000b400d7467a23 */ /* 0x102fe20000010845 */
[----:B------:R-:W-:Y:S03]  /*d480*/  IADD3 R215, R218, -0x1, RZ ;  /* 0xffffffffdad77810 */ /* 0x000fe60007ffe0ff */
[C---:B------:R-:W-:Y:S01]  /*d490*/  HMMA.16816.F32 R32, R76.reuse, R94, R32 ;  /* 0x0000005e4c20723c */ /* 0x040fe20000001820 */
[----:B------:R1:W-:Y:S01]  /*d4a0*/  MUFU.EX2 R134, R70 ;  /* 0x0000004600867308 */ /* 0x0003e20000000800 */
[----:B------:R-:W4:Y:S02]  /*d4b0*/  LDSM.16.MT88.4 R92, [R197+0x2900] ;  /* 0x00290000c55c783b */ /* 0x000f240000004200 */
[----:B------:R-:W-:Y:S04]  /*d4c0*/  MOV R218, R215 ;  /* 0x000000d700da7202 */ /* 0x000fe80000000f00 */
[C---:B--2---:R-:W-:Y:S08]  /*d4d0*/  HMMA.16816.F32 R36, R76.reuse, R84, R36 ;  /* 0x000000544c24723c */ /* 0x044ff00000001824 */
[C---:B------:R-:W-:Y:S08]  /*d4e0*/  HMMA.16816.F32 R40, R76.reuse, R86, R40 ;  /* 0x000000564c28723c */ /* 0x040ff00000001828 */
[C---:B-----5:R-:W-:Y:S04]  /*d4f0*/  HMMA.16816.F32 R44, R76.reuse, R88, R44 ;  /* 0x000000584c2c723c */ /* 0x060fe8000000182c */
[--C-:B-1----:R-:W-:Y:S02]  /*d500*/  FFMA.FTZ R70, R223, c[0x0][0x2d0], -R69.reuse ;  /* 0x0000b400df467a23 */ /* 0x102fe40000010845 */
[----:B------:R-:W-:Y:S01]  /*d510*/  FFMA.FTZ R69, R72, c[0x0][0x2d0], -R69 ;  /* 0x0000b40048457a23 */ /* 0x000fe20000010845 */
[----:B---3--:R-:W-:Y:S01]  /*d520*/  F2FP.PACK_AB R72, R135, R136 ;  /* 0x000000888748723e */ /* 0x008fe200000000ff */
[C---:B------:R-:W-:Y:S01]  /*d530*/  HMMA.16816.F32 R48, R76.reuse, R90, R48 ;  /* 0x0000005a4c30723c */ /* 0x040fe20000001830 */
[----:B------:R1:W2:Y:S07]  /*d540*/  MUFU.EX2 R133, R70 ;  /* 0x0000004600857308 */ /* 0x0002ae0000000800 */
[C---:B------:R-:W-:Y:S03]  /*d550*/  HMMA.16816.F32 R52, R76.reuse, R96, R52 ;  /* 0x000000604c34723c */ /* 0x040fe60000001834 */
[----:B------:R-:W3:Y:S05]  /*d560*/  MUFU.EX2 R69, R69 ;  /* 0x0000004500457308 */ /* 0x000eea0000000800 */
[C---:B------:R-:W-:Y:S08]  /*d570*/  HMMA.16816.F32 R56, R76.reuse, R98, R56 ;  /* 0x000000624c38723c */ /* 0x040ff00000001838 */
[C---:B----4-:R-:W-:Y:S04]  /*d580*/  HMMA.16816.F32 R60, R76.reuse, R80, R60 ;  /* 0x000000504c3c723c */ /* 0x050fe8000000183c */
[--C-:B-1----:R-:W-:Y:S01]  /*d590*/  FFMA.FTZ R70, R224, c[0x0][0x2d0], -R144.reuse ;  /* 0x0000b400e0467a23 */ /* 0x102fe20000010890 */
[----:B--2---:R-:W-:Y:S03]  /*d5a0*/  F2FP.PACK_AB R73, R133, R134 ;  /* 0x000000868549723e */ /* 0x004fe600000000ff */
[----:B------:R-:W-:Y:S01]  /*d5b0*/  HMMA.16816.F32 R64, R76, R82, R64 ;  /* 0x000000524c40723c */ /* 0x000fe20000001840 */
[----:B------:R1:W-:Y:S03]  /*d5c0*/  MUFU.EX2 R132, R70 ;  /* 0x0000004600847308 */ /* 0x0003e60000000800 */
[----:B---3--:R-:W-:Y:S01]  /*d5d0*/  F2FP.PACK_AB R75, R69, R71 ;  /* 0x00000047454b723e */ /* 0x008fe200000000ff */
[----:B-1----:R-:W-:Y:S06]  /*d5e0*/  FFMA.FTZ R70, R225, c[0x0][0x2d0], -R144 ;  /* 0x0000b400e1467a23 */ /* 0x002fec0000010890 */
[----:B------:R-:W1:Y:S02]  /*d5f0*/  MUFU.EX2 R70, R70 ;  /* 0x0000004600467308 */ /* 0x000e640000000800 */
[----:B-1----:R-:W-:Y:S07]  /*d600*/  F2FP.PACK_AB R74, R70, R132 ;  /* 0x00000084464a723e */ /* 0x002fee00000000ff */
[C---:B------:R-:W-:Y:S01]  /*d610*/  HMMA.16816.F32 R76, R72.reuse, R92, R4 ;  /* 0x0000005c484c723c */ /* 0x040fe20000001804 */
[----:B------:R-:W1:Y:S07]  /*d620*/  LDSM.16.MT88.4 R4, [R201+0x5900] ;  /* 0x00590000c904783b */ /* 0x000e6e0000004200 */
[C---:B------:R-:W-:Y:S07]  /*d630*/  HMMA.16816.F32 R80, R72.reuse, R94, R8 ;  /* 0x0000005e4850723c */ /* 0x040fee0000001808 */
        /* <DEDUP_REMOVED lines=9> */
[----:B------:R-:W2:Y:S01]  /*d6d0*/  LDSM.16.MT88.4 R8, [R200+0x5900] ;  /* 0x00590000c808783b */ /* 0x000ea20000004200 */
        /* <DEDUP_REMOVED lines=25> */
[C---:B-1----:R-:W-:Y:S03]  /*d870*/  HMMA.16816.F32 R52, R72.reuse, R4, R52 ;  /* 0x000000044834723c */ /* 0x042fe60000001834 */
[----:B------:R-:W-:Y:S02]  /*d880*/  FADD.FTZ R0, R148, R0 ;  /* 0x0000000094007221 */ /* 0x000fe40000010000 */
[----:B------:R-:W-:Y:S02]  /*d890*/  FADD.FTZ R2, R146, R2 ;  /* 0x0000000292027221 */ /* 0x000fe40000010000 */
[----:B------:R-:W-:Y:S01]  /*d8a0*/  FADD.FTZ R0, R145, R0 ;  /* 0x0000000091007221 */ /* 0x000fe20000010000 */
[C---:B------:R-:W-:Y:S04]  /*d8b0*/  HMMA.16816.F32 R56, R72.reuse, R6, R56 ;  /* 0x000000064838723c */ /* 0x040fe80000001838 */
[----:B------:R-:W-:Y:S02]  /*d8c0*/  FADD.FTZ R2, R142, R2 ;  /* 0x000000028e027221 */ /* 0x000fe40000010000 */
[----:B------:R-:W-:Y:S02]  /*d8d0*/  FADD.FTZ R0, R143, R0 ;  /* 0x000000008f007221 */ /* 0x000fe40000010000 */
[----:B------:R-:W-:Y:S01]  /*d8e0*/  FADD.FTZ R2, R141, R2 ;  /* 0x000000028d027221 */ /* 0x000fe20000010000 */
[C---:B--2---:R-:W-:Y:S03]  /*d8f0*/  HMMA.16816.F32 R60, R72.reuse, R8, R60 ;  /* 0x00000008483c723c */ /* 0x044fe6000000183c */
[----:B------:R-:W-:Y:S02]  /*d900*/  FADD.FTZ R0, R140, R0 ;  /* 0x000000008c007221 */ /* 0x000fe40000010000 */
[----:B------:R-:W-:Y:S02]  /*d910*/  FADD.FTZ R2, R138, R2 ;  /* 0x000000028a027221 */ /* 0x000fe40000010000 */
        /* <DEDUP_REMOVED lines=8> */
[----:B------:R-:W-:Y:S02]  /*d9a0*/  FADD.FTZ R0, R71, R0 ;  /* 0x0000000047007221 */ /* 0x000fe40000010000 */
[----:B------:R-:W-:Y:S01]  /*d9b0*/  FADD.FTZ R249, R70, R2 ;  /* 0x0000000246f97221 */ /* 0x000fe20000010000 */
[----:B------:R-:W-:Y:S01]  /*d9c0*/  MOV R70, R3 ;  /* 0x0000000300467202 */ /* 0x000fe20000000f00 */
[----:B------:R-:W-:Y:S01]  /*d9d0*/  FADD.FTZ R250, R69, R0 ;  /* 0x0000000045fa7221 */ /* 0x000fe20000010000 */
[----:B------:R-:W-:Y:S01]  /*d9e0*/  MOV R69, R68 ;  /* 0x0000004400457202 */ /* 0x000fe20000000f00 */
[----:B------:R-:W-:-:S05]  /*d9f0*/  @P0 BRA `(.L_x_272) ;  /* 0xffffcd4000000947 */ /* 0x000fca000383ffff */
.L_x_269:
[----:B------:R-:W-:-:S13]  /*da00*/  ISETP.GE.AND P0, PT, R215, R251, PT ;  /* 0x000000fbd700720c */ /* 0x000fda0003f06270 */
[----:B------:R-:W-:Y:S05]  /*da10*/  @!P0 BRA `(.L_x_273) ;  /* 0x000044e000008947 */ /* 0x000fea0003800000 */
[----:B-1----:R-:W2:Y:S01]  /*da20*/  LDL.LU R4, [R1+0x28] ;  /* 0x0000280001047983 */ /* 0x002ea20000300800 */
[C---:B------:R-:W-:Y:S01]  /*da30*/  IADD3 R0, R226.reuse, 0x40, RZ ;  /* 0x00000040e2007810 */ /* 0x040fe20007ffe0ff */
[----:B------:R-:W-:Y:S01]  /*da40*/  IMAD.MOV.U32 R70, RZ, RZ, R3 ;  /* 0x000000ffff467224 */ /* 0x000fe200078e0003 */
[C---:B------:R-:W-:Y:S01]  /*da50*/  IADD3 R2, R226.reuse, 0x40, RZ ;  /* 0x00000040e2027810 */ /* 0x040fe20007ffe0ff */
[----:B------:R-:W-:Y:S01]  /*da60*/  IMAD.MOV.U32 R69, RZ, RZ, R68 ;  /* 0x000000ffff457224 */ /* 0x000fe200078e0044 */
[----:B------:R-:W-:Y:S01]  /*da70*/  SHF.R.S32.HI R0, RZ, 0x1f, R0 ;  /* 0x0000001fff007819 */ /* 0x000fe20000011400 */
[----:B------:R-:W-:Y:S01]  /*da80*/  IMAD.SHL.U32 R240, R226, 0x2, RZ ;  /* 0x00000002e2f07824 */ /* 0x000fe200078e00ff */
[----:B------:R-:W-:Y:S02]  /*da90*/  SHF.R.S32.HI R221, RZ, 0x1f, R226 ;  /* 0x0000001fffdd7819 */ /* 0x000fe400000114e2 */
[----:B------:R-:W-:Y:S02]  /*daa0*/  LEA.HI R0, R0, R2, RZ, 0x3 ;  /* 0x0000000200007211 */ /* 0x000fe400078f18ff */
[----:B------:R-:W-:-:S02]  /*dab0*/  SHF.L.U64.HI R221, R226, 0x1, R221 ;  /* 0x00000001e2dd7819 */ /* 0x000fc400000102dd */
[----:B------:R-:W-:-:S05]  /*dac0*/  LOP3.LUT R0, R0, 0xfffffff8, RZ, 0xc0, !PT ;  /* 0xfffffff800007812 */ /* 0x000fca00078ec0ff */
[C---:B------:R-:W-:Y:S01]  /*dad0*/  IMAD.SHL.U32 R218, R0.reuse, 0x2, RZ ;  /* 0x0000000200da7824 */ /* 0x040fe200078e00ff */
[----:B--2---:R-:W-:Y:S02]  /*dae0*/  SHF.L.U64.HI R220, R0, 0x1, R4 ;  /* 0x0000000100dc7819 */ /* 0x004fe40000010204 */
.L_x_283:
[----:B------:R-:W-:Y:S04]  /*daf0*/  DEPBAR.LE SB0, 0x0 ;  /* 0x000080000000791a */ /* 0x000fe80000000000 */
[----:B------:R-:W-:Y:S01]  /*db00*/  BAR.SYNC.DEFER_BLOCKING 0x0 ;  /* 0x0000000000007b1d */ /* 0x000fe20000010000 */
[----:B------:R-:W-:Y:S01]  /*db10*/  SHF.R.S32.HI R0, RZ, 0x1f, R217 ;  /* 0x0000001fff007819 */ /* 0x000fe200000114d9 */
[----:B------:R-:W-:Y:S01]  /*db20*/  IMAD.WIDE.U32 R2, R217, c[0x0][0x208], RZ ;  /* 0x00008200d9027a25 */ /* 0x000fe200078e00ff */
[----:B------:R-:W-:Y:S02]  /*db30*/  ISETP.GE.AND P2, PT, R226, c[0x0][0x1d4], PT ;  /* 0x00007500e2007a0c */ /* 0x000fe40003f46270 */
[C---:B------:R-:W-:Y:S01]  /*db40*/  IADD3 R166, R219.reuse, 0x3100, RZ ;  /* 0x00003100dba67810 */ /* 0x040fe20007ffe0ff */
[----:B------:R-:W-:Y:S01]  /*db50*/  IMAD R0, R0, c[0x0][0x208], RZ ;  /* 0x0000820000007a24 */ /* 0x000fe200078e02ff */
[----:B------:R-:W-:Y:S03]  /*db60*/  IADD3 R167, R219, 0x1100, RZ ;  /* 0x00001100dba77810 */ /* 0x000fe60007ffe0ff */
[----:B------:R-:W-:Y:S05]  /*db70*/  IMAD R0, R217, c[0x0][0x20c], R0 ;  /* 0x00008300d9007a24 */ /* 0x000fea00078e0200 */
[----:B------:R-:W-:Y:S02]  /*db80*/  IADD3 R3, R3, R0, RZ ;  /* 0x0000000003037210 */ /* 0x000fe40007ffe0ff */
[----:B------:R-:W-:Y:S03]  /*db90*/  SHF.R.S32.HI R0, RZ, 0x1f, R216 ;  /* 0x0000001fff007819 */ /* 0x000fe600000114d8 */
[----:B------:R-:W-:Y:S01]  /*dba0*/  IMAD.WIDE.U32 R2, R216, c[0x0][0x218], R2 ;  /* 0x00008600d8027a25 */ /* 0x000fe200078e0002 */
[----:B------:R-:W1:Y:S03]  /*dbb0*/  LDSM.16.M88.4 R8, [R196+0x8100] ;  /* 0x00810000c408783b */ /* 0x000e660000000200 */
[----:B------:R-:W-:Y:S04]  /*dbc0*/  IMAD R0, R0, c[0x0][0x218], RZ ;  /* 0x0000860000007a24 */ /* 0x000fe800078e02ff */
[----:B------:R-:W-:Y:S01]  /*dbd0*/  IMAD R0, R216, c[0x0][0x21c], R0 ;  /* 0x00008700d8007a24 */ /* 0x000fe200078e0200 */
[----:B------:R-:W2:Y:S08]  /*dbe0*/  LDSM.16.M88.4 R16, [R196+0x8900] ;  /* 0x00890000c410783b */ /* 0x000eb00000000200 */
[----:B------:R-:W3:Y:S08]  /*dbf0*/  S2R R12, SR_CTAID.Y ;  /* 0x00000000000c7919 */ /* 0x000ef00000002600 */
[----:B------:R-:W4:Y:S08]  /*dc00*/  LDSM.16.M88.4 R24, [R196+0x9100] ;  /* 0x00910000c418783b */ /* 0x000f300000000200 */
[----:B------:R-:W5:Y:S01]  /*dc10*/  LDSM.16.M88.4 R32, [R196+0x9900] ;  /* 0x00990000c420783b */ /* 0x000f620000000200 */
[C---:B-1----:R-:W-:Y:S07]  /*dc20*/  HMMA.16816.F32 R4, R124.reuse, R8, RZ ;  /* 0x000000087c04723c */ /* 0x042fee00000018ff */
[----:B------:R-:W1:Y:S01]  /*dc30*/  LDSM.16.M88.4 R40, [R196+0xa100] ;  /* 0x00a10000c428783b */ /* 0x000e620000000200 */
[----:B---3--:R-:W-:Y:S01]  /*dc40*/  SHF.R.S32.HI R20, RZ, 0x1f, R12 ;  /* 0x0000001fff147819 */ /* 0x008fe2000001140c */
[----:B------:R-:W-:Y:S01]  /*dc50*/  IMAD.WIDE.U32 R22, R12, c[0x0][0x210], RZ ;  /* 0x000084000c167a25 */ /* 0x000fe200078e00ff */
[C---:B------:R-:W-:Y:S03]  /*dc60*/  HMMA.16816.F32 R8, R124.reuse, R10, RZ ;  /* 0x0000000a7c08723c */ /* 0x040fe600000018ff */
[----:B------:R-:W-:Y:S02]  /*dc70*/  IMAD R20, R20, c[0x0][0x210], RZ ;  /* 0x0000840014147a24 */ /* 0x000fe400078e02ff */
[----:B------:R-:W-:Y:S01]  /*dc80*/  LDSM.16.M88.4 R48, [R196+0xa900] ;  /* 0x00a90000c430783b */ /* 0x000fe20000000200 */
[----:B------:R-:W-:Y:S01]  /*dc90*/  IADD3 R2, P0, R22, R2, RZ ;  /* 0x0000000216027210 */ /* 0x000fe20007f1e0ff */
[----:B------:R-:W-:Y:S02]  /*dca0*/  IMAD R20, R12, c[0x0][0x214], R20 ;  /* 0x000085000c147a24 */ /* 0x000fe400078e0214 */
[C---:B--2---:R-:W-:Y:S04]  /*dcb0*/  HMMA.16816.F32 R12, R124.reuse, R16, RZ ;  /* 0x000000107c0c723c */ /* 0x044fe800000018ff */
[----:B------:R-:W-:Y:S01]  /*dcc0*/  LDSM.16.M88.4 R72, [R203] ;  /* 0x00000000cb48783b */ /* 0x000fe20000000200 */
[----:B------:R-:W-:Y:S03]  /*dcd0*/  IADD3 R20, R23, R20, RZ ;  /* 0x0000001417147210 */ /* 0x000fe60007ffe0ff */
[C---:B------:R-:W-:Y:S01]  /*dce0*/  HMMA.16816.F32 R16, R124.reuse, R18, RZ ;  /* 0x000000127c10723c */ /* 0x040fe200000018ff */
[----:B------:R-:W-:Y:S03]  /*dcf0*/  IADD3.X R3, R20, R3, R0, P0, !PT ;  /* 0x0000000314037210 */ /* 0x000fe600007fe400 */
[----:B------:R-:W-:Y:S01]  /*dd00*/  LDSM.16.M88.4 R132, [R214] ;  /* 0x00000000d684783b */ /* 0x000fe20000000200 */
[C---:B------:R-:W-:Y:S03]  /*dd10*/  LEA R0, P0, R2.reuse, c[0x0][0x1f8], 0x1 ;  /* 0x00007e0002007a11 */ /* 0x040fe600078008ff */
[C---:B----4-:R-:W-:Y:S01]  /*dd20*/  HMMA.16816.F32 R20, R124.reuse, R24, RZ ;  /* 0x000000187c14723c */ /* 0x050fe200000018ff */
[----:B------:R-:W-:Y:S03]  /*dd30*/  LEA.HI.X R2, R2, c[0x0][0x1fc], R3, 0x1, P0 ;  /* 0x00007f0002027a11 */ /* 0x000fe600000f0c03 */
[----:B------:R-:W-:Y:S04]  /*dd40*/  LDSM.16.M88.4 R136, [R213] ;  /* 0x00000000d588783b */ /* 0x000fe80000000200 */
[C---:B------:R-:W-:Y:S04]  /*dd50*/  HMMA.16816.F32 R24, R124.reuse, R26, RZ ;  /* 0x0000001a7c18723c */ /* 0x040fe800000018ff */
[----:B------:R-:W2:Y:S04]  /*dd60*/  SHFL.IDX PT, R3, R0, RZ, 0x181f ;  /* 0x00181fff00037589 */ /* 0x000ea800000e0000 */
[C---:B-----5:R-:W-:Y:S04]  /*dd70*/  HMMA.16816.F32 R28, R124.reuse, R32, RZ ;  /* 0x000000207c1c723c */ /* 0x060fe800000018ff */
[----:B------:R-:W3:Y:S04]  /*dd80*/  SHFL.IDX PT, R44, R2, RZ, 0x181f ;  /* 0x00181fff022c7589 */ /* 0x000ee800000e0000 */
[C---:B------:R-:W-:Y:S04]  /*dd90*/  HMMA.16816.F32 R32, R124.reuse, R34, RZ ;  /* 0x000000227c20723c */ /* 0x040fe800000018ff */
[----:B------:R-:W4:Y:S04]  /*dda0*/  SHFL.IDX PT, R45, R0, 0x1, 0x181f ;  /* 0x00381f00002d7f89 */ /* 0x000f2800000e0000 */
[C---:B-1----:R-:W-:Y:S04]  /*ddb0*/  HMMA.16816.F32 R36, R124.reuse, R40, RZ ;  /* 0x000000287c24723c */ /* 0x042fe800000018ff */
[----:B------:R-:W1:Y:S01]  /*ddc0*/  SHFL.IDX PT, R68, R2, 0x1, 0x181f ;  /* 0x00381f0002447f89 */ /* 0x000e6200000e0000 */
[C---:B--2---:R-:W-:Y:S03]  /*ddd0*/  IADD3 R160, P0, R3.reuse, R240, RZ ;  /* 0x000000f003a07210 */ /* 0x044fe60007f1e0ff */
[C---:B------:R-:W-:Y:S04]  /*dde0*/  HMMA.16816.F32 R40, R124.reuse, R42, RZ ;  /* 0x0000002a7c28723c */ /* 0x040fe800000018ff */
[----:B------:R-:W-:Y:S01]  /*ddf0*/  LDSM.16.M88.4 R140, [R212] ;  /* 0x00000000d48c783b */ /* 0x000fe20000000200 */
[CC--:B---3--:R-:W-:Y:S02]  /*de00*/  IADD3.X R161, R44.reuse, R221.reuse, RZ, P0, !PT ;  /* 0x000000dd2ca17210 */ /* 0x0c8fe400007fe4ff */
[----:B------:R-:W-:Y:S05]  /*de10*/  IADD3 R164, P0, R3, R218, RZ ;  /* 0x000000da03a47210 */ /* 0x000fea0007f1e0ff */
[----:B------:R-:W-:Y:S01]  /*de20*/  LDSM.16.M88.4 R144, [R211] ;  /* 0x00000000d390783b */ /* 0x000fe20000000200 */
[----:B------:R-:W-:Y:S02]  /*de30*/  IADD3.X R165, R44, R220, RZ, P0, !PT ;  /* 0x000000dc2ca57210 */ /* 0x000fe400007fe4ff */
[C---:B----4-:R-:W-:Y:S05]  /*de40*/  IADD3 R156, P0, R45.reuse, R240, RZ ;  /* 0x000000f02d9c7210 */ /* 0x050fea0007f1e0ff */
[----:B------:R-:W-:Y:S01]  /*de50*/  LDSM.16.M88.4 R148, [R210] ;  /* 0x00000000d294783b */ /* 0x000fe20000000200 */
[CC--:B-1----:R-:W-:Y:S02]  /*de60*/  IADD3.X R157, R68.reuse, R221.reuse, RZ, P0, !PT ;  /* 0x000000dd449d7210 */ /* 0x0c2fe400007fe4ff */
[----:B------:R-:W-:Y:S02]  /*de70*/  IADD3 R162, P0, R45, R218, RZ ;  /* 0x000000da2da27210 */ /* 0x000fe40007f1e0ff */
[C---:B------:R-:W-:Y:S02]  /*de80*/  HMMA.16816.F32 R44, R124.reuse, R48, RZ ;  /* 0x000000307c2c723c */ /* 0x040fe400000018ff */
[----:B------:R-:W-:Y:S01]  /*de90*/  IADD3.X R163, R68, R220, RZ, P0, !PT ;  /* 0x000000dc44a37210 */ /* 0x000fe200007fe4ff */
[----:B------:R-:W-:Y:S01]  /*dea0*/  @!PT LDS RZ, [RZ] ;  /* 0x00000000fffff984 */ /* 0x000fe20000000800 */
[----:B------:R-:W-:Y:S01]  /*deb0*/  @!PT LDS RZ, [RZ] ;  /* 0x00000000fffff984 */ /* 0x000fe20000000800 */
[----:B------:R-:W-:Y:S01]  /*dec0*/  @!PT LDS RZ, [RZ] ;  /* 0x00000000fffff984 */ /* 0x000fe20000000800 */
[----:B------:R1:W-:Y:S05]  /*ded0*/  LDGSTS.E.BYPASS.LTC128B.128 [R232], [R160.64], !P2 ;  /* 0x00000000a0e87fae */ /* 0x0003ea000d101d46 */
[----:B------:R-:W-:Y:S03]  /*dee0*/  HMMA.16816.F32 R48, R124, R50, RZ ;  /* 0x000000327c30723c */ /* 0x000fe600000018ff */
[----:B------:R2:W-:Y:S05]  /*def0*/  LDGSTS.E.BYPASS.LTC128B.128 [R166], [R164.64], !P6 ;  /* 0x00000000a4a67fae */ /* 0x0005ea000f101d46 */
[C---:B------:R-:W-:Y:S03]  /*df00*/  HMMA.16816.F32 R4, R128.reuse, R72, R4 ;  /* 0x000000488004723c */ /* 0x040fe60000001804 */
[----:B------:R-:W3:Y:S05]  /*df10*/  SHFL.IDX PT, R71, R0, 0x2, 0x181f ;  /* 0x00581f0000477f89 */ /* 0x000eea00000e0000 */
[C---:B------:R-:W-:Y:S03]  /*df20*/  HMMA.16816.F32 R8, R128.reuse, R74, R8 ;  /* 0x0000004a8008723c */ /* 0x040fe60000001808 */
[----:B------:R-:W4:Y:S05]  /*df30*/  SHFL.IDX PT, R0, R2, 0x2, 0x181f ;  /* 0x00581f0002007f89 */ /* 0x000f2a00000e0000 */
[C---:B------:R-:W-:Y:S03]  /*df40*/  HMMA.16816.F32 R12, R128.reuse, R132, R12 ;  /* 0x00000084800c723c */ /* 0x040fe6000000180c */
[----:B------:R5:W-:Y:S01]  /*df50*/  LDGSTS.E.BYPASS.LTC128B.128 [R167], [R156.64], !P2 ;  /* 0x000000009ca77fae */ /* 0x000be2000d101d46 */
[----:B--2---:R-:W-:Y:S04]  /*df60*/  IADD3 R166, R219, 0x4100, RZ ;  /* 0x00004100dba67810 */ /* 0x004fe80007ffe0ff */
[C---:B------:R-:W-:Y:S03]  /*df70*/  HMMA.16816.F32 R16, R128.reuse, R134, R16 ;  /* 0x000000868010723c */ /* 0x040fe60000001810 */
[----:B------:R1:W-:Y:S01]  /*df80*/  LDGSTS.E.BYPASS.LTC128B.128 [R166], [R162.64], !P6 ;  /* 0x00000000a2a67fae */ /* 0x0003e2000f101d46 */
[C---:B---3--:R-:W-:Y:S04]  /*df90*/  IADD3 R158, P0, R71.reuse, R240, RZ ;  /* 0x000000f0479e7210 */ /* 0x048fe80007f1e0ff */
[C---:B------:R-:W-:Y:S04]  /*dfa0*/  HMMA.16816.F32 R20, R128.reuse, R136, R20 ;  /* 0x000000888014723c */ /* 0x040fe80000001814 */
[C---:B----4-:R-:W-:Y:S02]  /*dfb0*/  IADD3.X R159, R0.reuse, R221, RZ, P0, !PT ;  /* 0x000000dd009f7210 */ /* 0x050fe400007fe4ff */
[----:B------:R-:W-:Y:S02]  /*dfc0*/  IADD3 R2, P0, R71, R218, RZ ;  /* 0x000000da47027210 */ /* 0x000fe40007f1e0ff */
[C---:B------:R-:W-:Y:S01]  /*dfd0*/  HMMA.16816.F32 R24, R128.reuse, R138, R24 ;  /* 0x0000008a8018723c */ /* 0x040fe20000001818 */
[----:B------:R5:W-:Y:S03]  /*dfe0*/  LDGSTS.E.BYPASS.LTC128B.128 [R232+0x2000], [R158.64], !P2 ;  /* 0x020000009ee87fae */ /* 0x000be6000d101d46 */
[----:B------:R-:W-:Y:S02]  /*dff0*/  IADD3.X R3, R0, R220, RZ, P0, !PT ;  /* 0x000000dc00037210 */ /* 0x000fe400007fe4ff */
[----:B------:R-:W-:Y:S02]  /*e000*/  ISETP.GT.AND P0, PT, R215, R251, PT ;  /* 0x000000fbd700720c */ /* 0x000fe40003f04270 */
[C---:B------:R-:W-:Y:S01]  /*e010*/  HMMA.16816.F32 R28, R128.reuse, R140, R28 ;  /* 0x0000008c801c723c */ /* 0x040fe2000000181c */
[----:B------:R2:W-:Y:S07]  /*e020*/  LDGSTS.E.BYPASS.LTC128B.128 [R232+0x5000], [R2.64], !P6 ;  /* 0x0500000002e87fae */ /* 0x0005ee000f101d46 */
[C---:B------:R-:W-:Y:S01]  /*e030*/  HMMA.16816.F32 R32, R128.reuse, R142, R32 ;  /* 0x0000008e8020723c */ /* 0x040fe20000001820 */
[----:B------:R-:W-:Y:S07]  /*e040*/  LDSM.16.M88.4 R72, [R202+0x8900] ;  /* 0x00890000ca48783b */ /* 0x000fee0000000200 */
[C---:B------:R-:W-:Y:S01]  /*e050*/  HMMA.16816.F32 R36, R128.reuse, R144, R36 ;  /* 0x000000908024723c */ /* 0x040fe20000001824 */
[----:B------:R-:W0:Y:S07]  /*e060*/  LDGDEPBAR ;  /* 0x00000000000079af */ /* 0x000e2e0000000000 */
[C---:B------:R-:W-:Y:S01]  /*e070*/  HMMA.16816.F32 R40, R128.reuse, R146, R40 ;  /* 0x000000928028723c */ /* 0x040fe20000001828 */
[----:B-----5:R-:W3:Y:S07]  /*e080*/  LDSM.16.M88.4 R156, [R202+0x8100] ;  /* 0x00810000ca9c783b */ /* 0x020eee0000000200 */
[C---:B------:R-:W-:Y:S01]  /*e090*/  HMMA.16816.F32 R44, R128.reuse, R148, R44 ;  /* 0x00000094802c723c */ /* 0x040fe2000000182c */
[----:B------:R-:W4:Y:S07]  /*e0a0*/  LDSM.16.M88.4 R132, [R202+0x9100] ;  /* 0x00910000ca84783b */ /* 0x000f2e0000000200 */
[----:B------:R-:W-:Y:S01]  /*e0b0*/  HMMA.16816.F32 R48, R128, R150, R48 ;  /* 0x000000968030723c */ /* 0x000fe20000001830 */
[----:B-1----:R-:W1:Y:S08]  /*e0c0*/  LDSM.16.M88.4 R160, [R202+0x9900] ;  /* 0x00990000caa0783b */ /* 0x002e700000000200 */
[----:B------:R-:W5:Y:S08]  /*e0d0*/  LDSM.16.M88.4 R164, [R202+0xa100] ;  /* 0x00a10000caa4783b */ /* 0x000f700000000200 */
[----:B------:R-:W1:Y:S01]  /*e0e0*/  LDSM.16.M88.4 R168, [R202+0xa900] ;  /* 0x00a90000caa8783b */ /* 0x000e620000000200 */
[C---:B---3--:R-:W-:Y:S07]  /*e0f0*/  HMMA.16816.F32 R4, R152.reuse, R156, R4 ;  /* 0x0000009c9804723c */ /* 0x048fee0000001804 */
[----:B------:R-:W3:Y:S01]  /*e100*/  LDSM.16.M88.4 R136, [R199] ;  /* 0x00000000c788783b */ /* 0x000ee20000000200 */
[C---:B------:R-:W-:Y:S07]  /*e110*/  HMMA.16816.F32 R8, R152.reuse, R158, R8 ;  /* 0x0000009e9808723c */ /* 0x040fee0000001808 */
[----:B------:R-:W2:Y:S01]  /*e120*/  LDSM.16.M88.4 R140, [R199+0x800] ;  /* 0x00080000c78c783b */ /* 0x000ea20000000200 */
[C---:B------:R-:W-:Y:S07]  /*e130*/  HMMA.16816.F32 R12, R152.reuse, R72, R12 ;  /* 0x00000048980c723c */ /* 0x040fee000000180c */
[----:B------:R-:W2:Y:S01]  /*e140*/  LDSM.16.M88.4 R144, [R199+0x1000] ;  /* 0x00100000c790783b */ /* 0x000ea20000000200 */
[C---:B------:R-:W-:Y:S07]  /*e150*/  HMMA.16816.F32 R16, R152.reuse, R74, R16 ;  /* 0x0000004a9810723c */ /* 0x040fee0000001810 */
[----:B------:R-:W2:Y:S01]  /*e160*/  LDSM.16.M88.4 R148, [R199+0x1800] ;  /* 0x00180000c794783b */ /* 0x000ea20000000200 */
[C---:B----4-:R-:W-:Y:S07]  /*e170*/  HMMA.16816.F32 R20, R152.reuse, R132, R20 ;  /* 0x000000849814723c */ /* 0x050fee0000001814 */
[----:B------:R-:W4:Y:S01]  /*e180*/  LDSM.16.M88.4 R156, [R199+0x2000] ;  /* 0x00200000c79c783b */ /* 0x000f220000000200 */
[C---:B------:R-:W-:Y:S07]  /*e190*/  HMMA.16816.F32 R24, R152.reuse, R134, R24 ;  /* 0x000000869818723c */ /* 0x040fee0000001818 */
[----:B------:R-:W2:Y:S01]  /*e1a0*/  LDSM.16.M88.4 R72, [R199+0x2800] ;  /* 0x00280000c748783b */ /* 0x000ea20000000200 */
[C---:B-1----:R-:W-:Y:S07]  /*e1b0*/  HMMA.16816.F32 R28, R152.reuse, R160, R28 ;  /* 0x000000a0981c723c */ /* 0x042fee000000181c */
[----:B------:R-:W1:Y:S01]  /*e1c0*/  LDSM.16.M88.4 R132, [R196+0xb100] ;  /* 0x00b10000c484783b */ /* 0x000e620000000200 */
[C---:B------:R-:W-:Y:S07]  /*e1d0*/  HMMA.16816.F32 R32, R152.reuse, R162, R32 ;  /* 0x000000a29820723c */ /* 0x040fee0000001820 */
[----:B------:R-:W1:Y:S01]  /*e1e0*/  LDSM.16.M88.4 R160, [R196+0xb900] ;  /* 0x00b90000c4a0783b */ /* 0x000e620000000200 */
[C---:B-----5:R-:W-:Y:S07]  /*e1f0*/  HMMA.16816.F32 R36, R152.reuse, R164, R36 ;  /* 0x000000a49824723c */ /* 0x060fee0000001824 */
[----:B------:R-:W-:Y:S01]  /*e200*/  LDSM.16.M88.4 R188, [R202+0xd900] ;  /* 0x00d90000cabc783b */ /* 0x000fe20000000200 */
[C---:B------:R-:W-:Y:S07]  /*e210*/  HMMA.16816.F32 R40, R152.reuse, R166, R40 ;  /* 0x000000a69828723c */ /* 0x040fee0000001828 */
[----:B------:R-:W5:Y:S01]  /*e220*/  LDSM.16.M88.4 R164, [R196+0xc100] ;  /* 0x00c10000c4a4783b */ /* 0x000f620000000200 */
[C---:B------:R-:W-:Y:S08]  /*e230*/  HMMA.16816.F32 R44, R152.reuse, R168, R44 ;  /* 0x000000a8982c723c */ /* 0x040ff0000000182c */
[----:B------:R-:W-:Y:S01]  /*e240*/  HMMA.16816.F32 R48, R152, R170, R48 ;  /* 0x000000aa9830723c */ /* 0x000fe20000001830 */
[----:B------:R-:W1:Y:S07]  /*e250*/  LDSM.16.M88.4 R168, [R196+0xc900] ;  /* 0x00c90000c4a8783b */ /* 0x000e6e0000000200 */
[C---:B---3--:R-:W-:Y:S08]  /*e260*/  HMMA.16816.F32 R4, R172.reuse, R136, R4 ;  /* 0x00000088ac04723c */ /* 0x048ff00000001804 */
[C---:B------:R-:W-:Y:S01]  /*e270*/  HMMA.16816.F32 R8, R172.reuse, R138, R8 ;  /* 0x0000008aac08723c */ /* 0x040fe20000001808 */
[----:B------:R-:W3:Y:S07]  /*e280*/  LDSM.16.M88.4 R136, [R196+0xd100] ;  /* 0x00d10000c488783b */ /* 0x000eee0000000200 */
[C---:B--2---:R-:W-:Y:S08]  /*e290*/  HMMA.16816.F32 R12, R172.reuse, R140, R12 ;  /* 0x0000008cac0c723c */ /* 0x044ff0000000180c */
[C---:B------:R-:W-:Y:S01]  /*e2a0*/  HMMA.16816.F32 R16, R172.reuse, R142, R16 ;  /* 0x0000008eac10723c */ /* 0x040fe20000001810 */
[----:B------:R-:W2:Y:S07]  /*e2b0*/  LDSM.16.M88.4 R140, [R196+0xd900] ;  /* 0x00d90000c48c783b */ /* 0x000eae0000000200 */
[C---:B------:R-:W-:Y:S08]  /*e2c0*/  HMMA.16816.F32 R20, R172.reuse, R144, R20 ;  /* 0x00000090ac14723c */ /* 0x040ff00000001814 */
[C---:B------:R-:W-:Y:S01]  /*e2d0*/  HMMA.16816.F32 R24, R172.reuse, R146, R24 ;  /* 0x00000092ac18723c */ /* 0x040fe20000001818 */
[----:B------:R-:W1:Y:S07]  /*e2e0*/  LDSM.16.M88.4 R144, [R209] ;  /* 0x00000000d190783b */ /* 0x000e6e0000000200 */
[C---:B------:R-:W-:Y:S08]  /*e2f0*/  HMMA.16816.F32 R28, R172.reuse, R148, R28 ;  /* 0x00000094ac1c723c */ /* 0x040ff0000000181c */
[C---:B------:R-:W-:Y:S01]  /*e300*/  HMMA.16816.F32 R32, R172.reuse, R150, R32 ;  /* 0x00000096ac20723c */ /* 0x040fe20000001820 */
[----:B------:R-:W2:Y:S07]  /*e310*/  LDSM.16.M88.4 R148, [R208] ;  /* 0x00000000d094783b */ /* 0x000eae0000000200 */
[C---:B----4-:R-:W-:Y:S08]  /*e320*/  HMMA.16816.F32 R36, R172.reuse, R156, R36 ;  /* 0x0000009cac24723c */ /* 0x050ff00000001824 */
[C---:B------:R-:W-:Y:S01]  /*e330*/  HMMA.16816.F32 R40, R172.reuse, R158, R40 ;  /* 0x0000009eac28723c */ /* 0x040fe20000001828 */
[----:B------:R-:W-:Y:S07]  /*e340*/  LDSM.16.M88.4 R156, [R205] ;  /* 0x00000000cd9c783b */ /* 0x000fee0000000200 */
[C---:B------:R-:W-:Y:S08]  /*e350*/  HMMA.16816.F32 R44, R172.reuse, R72, R44 ;  /* 0x00000048ac2c723c */ /* 0x040ff0000000182c */
[----:B------:R-:W-:Y:S01]  /*e360*/  HMMA.16816.F32 R48, R172, R74, R48 ;  /* 0x0000004aac30723c */ /* 0x000fe20000001830 */
[----:B------:R-:W4:Y:S07]  /*e370*/  LDSM.16.M88.4 R72, [R207] ;  /* 0x00000000cf48783b */ /* 0x000f2e0000000200 */
[C---:B-1----:R-:W-:Y:S08]  /*e380*/  HMMA.16816.F32 R4, R176.reuse, R132, R4 ;  /* 0x00000084b004723c */ /* 0x042ff00000001804 */
[C---:B------:R-:W-:Y:S01]  /*e390*/  HMMA.16816.F32 R8, R176.reuse, R134, R8 ;  /* 0x00000086b008723c */ /* 0x040fe20000001808 */
[----:B------:R-:W1:Y:S07]  /*e3a0*/  LDSM.16.M88.4 R132, [R206] ;  /* 0x00000000ce84783b */ /* 0x000e6e0000000200 */
[C---:B------:R-:W-:Y:S08]  /*e3b0*/  HMMA.16816.F32 R12, R176.reuse, R160, R12 ;  /* 0x000000a0b00c723c */ /* 0x040ff0000000180c */
[C---:B------:R-:W-:Y:S01]  /*e3c0*/  HMMA.16816.F32 R16, R176.reuse, R162, R16 ;  /* 0x000000a2b010723c */ /* 0x040fe20000001810 */
[----:B------:R-:W1:Y:S07]  /*e3d0*/  LDSM.16.M88.4 R160, [R204] ;  /* 0x00000000cca0783b */ /* 0x000e6e0000000200 */
[C---:B-----5:R-:W-:Y:S08]  /*e3e0*/  HMMA.16816.F32 R20, R176.reuse, R164, R20 ;  /* 0x000000a4b014723c */ /* 0x060ff00000001814 */
[C---:B------:R-:W-:Y:S01]  /*e3f0*/  HMMA.16816.F32 R24, R176.reuse, R166, R24 ;  /* 0x000000a6b018723c */ /* 0x040fe20000001818 */
[----:B------:R-:W5:Y:S07]  /*e400*/  LDSM.16.M88.4 R164, [R202+0xb100] ;  /* 0x00b10000caa4783b */ /* 0x000f6e0000000200 */
[C---:B------:R-:W-:Y:S08]  /*e410*/  HMMA.16816.F32 R28, R176.reuse, R168, R28 ;  /* 0x000000a8b01c723c */ /* 0x040ff0000000181c */
[C---:B------:R-:W-:Y:S01]  /*e420*/  HMMA.16816.F32 R32, R176.reuse, R170, R32 ;  /* 0x000000aab020723c */ /* 0x040fe20000001820 */
[----:B------:R-:W-:Y:S07]  /*e430*/  LDSM.16.M88.4 R168, [R202+0xd100] ;  /* 0x00d10000caa8783b */ /* 0x000fee0000000200 */
[C---:B---3--:R-:W-:Y:S08]  /*e440*/  HMMA.16816.F32 R36, R176.reuse, R136, R36 ;  /* 0x00000088b024723c */ /* 0x048ff00000001824 */
[C---:B------:R-:W-:Y:S01]  /*e450*/  HMMA.16816.F32 R40, R176.reuse, R138, R40 ;  /* 0x0000008ab028723c */ /* 0x040fe20000001828 */
[----:B------:R-:W3:Y:S07]  /*e460*/  LDSM.16.M88.4 R136, [R202+0xb900] ;  /* 0x00b90000ca88783b */ /* 0x000eee0000000200 */
[C---:B--2---:R-:W-:Y:S08]  /*e470*/  HMMA.16816.F32 R44, R176.reuse, R140, R44 ;  /* 0x0000008cb02c723c */ /* 0x044ff0000000182c */
[----:B------:R-:W-:Y:S01]  /*e480*/  HMMA.16816.F32 R48, R176, R142, R48 ;  /* 0x0000008eb030723c */ /* 0x000fe20000001830 */
[----:B------:R-:W2:Y:S07]  /*e490*/  LDSM.16.M88.4 R140, [R202+0xc100] ;  /* 0x00c10000ca8c783b */ /* 0x000eae0000000200 */
[C---:B------:R-:W-:Y:S08]  /*e4a0*/  HMMA.16816.F32 R4, R180.reuse, R144, R4 ;  /* 0x00000090b404723c */ /* 0x040ff00000001804 */
[C---:B------:R-:W-:Y:S01]  /*e4b0*/  HMMA.16816.F32 R8, R180.reuse, R146, R8 ;  /* 0x00000092b408723c */ /* 0x040fe20000001808 */
[----:B------:R-:W2:Y:S07]  /*e4c0*/  LDSM.16.M88.4 R144, [R202+0xc900] ;  /* 0x00c90000ca90783b */ /* 0x000eae0000000200 */
[C---:B------:R-:W-:Y:S08]  /*e4d0*/  HMMA.16816.F32 R12, R180.reuse, R148, R12 ;  /* 0x00000094b40c723c */ /* 0x040ff0000000180c */
[C---:B------:R-:W-:Y:S01]  /*e4e0*/  HMMA.16816.F32 R16, R180.reuse, R150, R16 ;  /* 0x00000096b410723c */ /* 0x040fe20000001810 */
[----:B------:R-:W2:Y:S07]  /*e4f0*/  LDSM.16.M88.4 R148, [R199+0x3000] ;  /* 0x00300000c794783b */ /* 0x000eae0000000200 */
[C---:B----4-:R-:W-:Y:S08]  /*e500*/  HMMA.16816.F32 R20, R180.reuse, R72, R20 ;  /* 0x00000048b414723c */ /* 0x050ff00000001814 */
[C---:B------:R-:W-:Y:S01]  /*e510*/  HMMA.16816.F32 R24, R180.reuse, R74, R24 ;  /* 0x0000004ab418723c */ /* 0x040fe20000001818 */
[----:B------:R-:W4:Y:S07]  /*e520*/  LDSM.16.M88.4 R72, [R199+0x3800] ;  /* 0x00380000c748783b */ /* 0x000f2e0000000200 */
[C---:B-1----:R-:W-:Y:S08]  /*e530*/  HMMA.16816.F32 R28, R180.reuse, R132, R28 ;  /* 0x00000084b41c723c */ /* 0x042ff0000000181c */
[C---:B------:R-:W-:Y:S08]  /*e540*/  HMMA.16816.F32 R32, R180.reuse, R134, R32 ;  /* 0x00000086b420723c */ /* 0x040ff00000001820 */
[C---:B------:R-:W-:Y:S08]  /*e550*/  HMMA.16816.F32 R36, R180.reuse, R156, R36 ;  /* 0x0000009cb424723c */ /* 0x040ff00000001824 */
[C---:B------:R-:W-:Y:S08]  /*e560*/  HMMA.16816.F32 R40, R180.reuse, R158, R40 ;  /* 0x0000009eb428723c */ /* 0x040ff00000001828 */
[C---:B------:R-:W-:Y:S08]  /*e570*/  HMMA.16816.F32 R44, R180.reuse, R160, R44 ;  /* 0x000000a0b42c723c */ /* 0x040ff0000000182c */
[----:B------:R-:W-:Y:S08]  /*e580*/  HMMA.16816.F32 R48, R180, R162, R48 ;  /* 0x000000a2b430723c */ /* 0x000ff00000001830 */
[C---:B-----5:R-:W-:Y:S08]  /*e590*/  HMMA.16816.F32 R4, R184.reuse, R164, R4 ;  /* 0x000000a4b804723c */ /* 0x060ff00000001804 */
[C---:B------:R-:W-:Y:S08]  /*e5a0*/  HMMA.16816.F32 R8, R184.reuse, R166, R8 ;  /* 0x000000a6b808723c */ /* 0x040ff00000001808 */
[C---:B---3--:R-:W-:Y:S08]  /*e5b0*/  HMMA.16816.F32 R12, R184.reuse, R136, R12 ;  /* 0x00000088b80c723c */ /* 0x048ff0000000180c */
[C---:B------:R-:W-:Y:S08]  /*e5c0*/  HMMA.16816.F32 R16, R184.reuse, R138, R16 ;  /* 0x0000008ab810723c */ /* 0x040ff00000001810 */
[C---:B--2---:R-:W-:Y:S08]  /*e5d0*/  HMMA.16816.F32 R20, R184.reuse, R140, R20 ;  /* 0x0000008cb814723c */ /* 0x044ff00000001814 */
        /* <DEDUP_REMOVED lines=9> */
[C---:B----4-:R-:W-:Y:S08]  /*e670*/  HMMA.16816.F32 R12, R192.reuse, R72, R12 ;  /* 0x00000048c00c723c */ /* 0x050ff0000000180c */
        /* <DEDUP_REMOVED lines=81> */
[----:B-----5:R-:W-:Y:S02]  /*eb90*/  FMUL.FTZ R36, R48, c[0x0][0x320] ;  /* 0x0000c80030247a20 */ /* 0x020fe40000410000 */
[----:B------:R-:W-:Y:S02]  /*eba0*/  FMUL.FTZ R50, R50, c[0x0][0x320] ;  /* 0x0000c80032327a20 */ /* 0x000fe40000410000 */
[----:B------:R-:W-:Y:S01]  /*ebb0*/  FMUL.FTZ R51, R51, c[0x0][0x320] ;  /* 0x0000c80033337a20 */ /* 0x000fe20000410000 */
[----:B------:R2:W2:Y:S01]  /*ebc0*/  MUFU.TANH R73, R24 ;  /* 0x0000001800497308 */ /* 0x0004a20000002400 */
[----:B-1----:R-:W-:Y:S09]  /*ebd0*/  FMUL.FTZ R37, R49, c[0x0][0x320] ;  /* 0x0000c80031257a20 */ /* 0x002ff20000410000 */
        /* <DEDUP_REMOVED lines=27> */
[----:B------:R-:W-:Y:S03]  /*ed90*/  IMAD.MOV.U32 R216, RZ, RZ, RZ ;  /* 0x000000ffffd87224 */ /* 0x000fe600078e00ff */
[----:B------:R-:W3:Y:S04]  /*eda0*/  LDL.64 R224, [R1+0x18] ;  /* 0x0000180001e07983 */ /* 0x000ee80000100a00 */
        /* <DEDUP_REMOVED lines=22> */
[----:B------:R-:W-:Y:S03]  /*ef10*/  IMAD.IADD R222, R225, 0x1, R222 ;  /* 0x00000001e1de7824 */ /* 0x000fe600078e02de */
[----:B------:R-:W-:Y:S02]  /*ef20*/  IADD3 R3, R3, R0, RZ ;  /* 0x0000000003037210 */ /* 0x000fe40007ffe0ff */
        /* <DEDUP_REMOVED lines=8> */
[----:B------:R-:W-:Y:S04]  /*efb0*/  SHFL.IDX PT, R6, R2, 0x1, 0x181f ;  /* 0x00381f0002067f89 */ /* 0x000fe800000e0000 */
[----:B------:R-:W2:Y:S04]  /*efc0*/  SHFL.IDX PT, R3, R2, RZ, 0x181f ;  /* 0x00181fff02037589 */ /* 0x000ea800000e0000 */
[----:B------:R-:W3:Y:S04]  /*efd0*/  SHFL.IDX PT, R4, R0, RZ, 0x181f ;  /* 0x00181fff00047589 */ /* 0x000ee800000e0000 */
[----:B------:R-:W4:Y:S04]  /*efe0*/  SHFL.IDX PT, R5, R0, 0x1, 0x181f ;  /* 0x00381f0000057f89 */ /* 0x000f2800000e0000 */
[----:B------:R-:W5:Y:S04]  /*eff0*/  SHFL.IDX PT, R2, R2, 0x2, 0x181f ;  /* 0x00581f0002027f89 */ /* 0x000f6800000e0000 */
[----:B------:R-:W1:Y:S01]  /*f000*/  SHFL.IDX PT, R0, R0, 0x2, 0x181f ;  /* 0x00581f0000007f89 */ /* 0x000e6200000e0000 */
[C---:B--2---:R-:W-:Y:S05]  /*f010*/  IADD3 R12, P0, R3.reuse, R240, RZ ;  /* 0x000000f0030c7210 */ /* 0x044fea0007f1e0ff */
[C-C-:B---3--:R-:W-:Y:S01]  /*f020*/  IMAD.X R13, R4.reuse, 0x1, R221.reuse, P0 ;  /* 0x00000001040d7824 */ /* 0x148fe200000e06dd */
[----:B------:R-:W-:Y:S04]  /*f030*/  IADD3 R10, P0, R3, R218, RZ ;  /* 0x000000da030a7210 */ /* 0x000fe80007f1e0ff */
[----:B------:R2:W-:Y:S01]  /*f040*/  LDGSTS.E.BYPASS.LTC128B.128 [R219+0x8100], [R12.64], !P2 ;  /* 0x081000000cdb7fae */ /* 0x0005e2000d101d46 */
[----:B------:R-:W-:Y:S02]  /*f050*/  IADD3.X R11, R4, R220, RZ, P0, !PT ;  /* 0x000000dc040b7210 */ /* 0x000fe400007fe4ff */
[C---:B------:R-:W-:Y:S03]  /*f060*/  IADD3 R8, P0, R6.reuse, R240, RZ ;  /* 0x000000f006087210 */ /* 0x040fe60007f1e0ff */
[----:B------:R2:W-:Y:S02]  /*f070*/  LDGSTS.E.BYPASS.LTC128B.128 [R219+0xb100], [R10.64], !P6 ;  /* 0x0b1000000adb7fae */ /* 0x0005e4000f101d46 */
[C---:B----4-:R-:W-:Y:S01]  /*f080*/  IMAD.X R9, R5.reuse, 0x1, R221, P0 ;  /* 0x0000000105097824 */ /* 0x050fe200000e06dd */
[----:B------:R-:W-:Y:S04]  /*f090*/  IADD3 R6, P0, R6, R218, RZ ;  /* 0x000000da06067210 */ /* 0x000fe80007f1e0ff */
[----:B------:R2:W-:Y:S01]  /*f0a0*/  LDGSTS.E.BYPASS.LTC128B.128 [R219+0x9100], [R8.64], !P2 ;  /* 0x0910000008db7fae */ /* 0x0005e2000d101d46 */
[--C-:B------:R-:W-:Y:S01]  /*f0b0*/  IMAD.X R7, R5, 0x1, R220.reuse, P0 ;  /* 0x0000000105077824 */ /* 0x100fe200000e06dc */
[----:B-----5:R-:W-:Y:S04]  /*f0c0*/  IADD3 R4, P0, R2, R240, RZ ;  /* 0x000000f002047210 */ /* 0x020fe80007f1e0ff */
[----:B------:R2:W-:Y:S01]  /*f0d0*/  LDGSTS.E.BYPASS.LTC128B.128 [R219+0xc100], [R6.64], !P6 ;  /* 0x0c10000006db7fae */ /* 0x0005e2000f101d46 */
[----:B-1----:R-:W-:Y:S02]  /*f0e0*/  IADD3.X R5, R0, R221, RZ, P0, !PT ;  /* 0x000000dd00057210 */ /* 0x002fe400007fe4ff */
[----:B------:R-:W-:Y:S03]  /*f0f0*/  IADD3 R2, P0, R2, R218, RZ ;  /* 0x000000da02027210 */ /* 0x000fe60007f1e0ff */
[----:B------:R2:W-:Y:S02]  /*f100*/  LDGSTS.E.BYPASS.LTC128B.128 [R219+0xa100], [R4.64], !P2 ;  /* 0x0a10000004db7fae */ /* 0x0005e4000d101d46 */
[----:B------:R-:W-:Y:S05]  /*f110*/  IMAD.X R3, R0, 0x1, R220, P0 ;  /* 0x0000000100037824 */ /* 0x000fea00000e06dc */
[----:B------:R2:W-:Y:S03]  /*f120*/  LDGSTS.E.BYPASS.LTC128B.128 [R219+0xd100], [R2.64], !P6 ;  /* 0x0d10000002db7fae */ /* 0x0005e6000f101d46 */
.L_x_274:
        /* <DEDUP_REMOVED lines=9> */
[----:B---3--:R-:W-:Y:S01]  /*f1c0*/  IADD3 R2, -R3, 0x1, R0 ;  /* 0x0000000103027810 */ /* 0x008fe20007ffe100 */
[----:B------:R-:W-:Y:S03]  /*f1d0*/  IMAD.IADD R8, R0, 0x1, -R3 ;  /* 0x0000000100087824 */ /* 0x000fe600078e0a03 */
[----:B----4-:R-:W-:Y:S04]  /*f1e0*/  IADD3 R2, -R45, R2, R252 ;  /* 0x000000022d027210 */ /* 0x010fe80007ffe1fc */
[C---:B------:R-:W-:Y:S02]  /*f1f0*/  IADD3 R6, R2.reuse, UR4, RZ ;  /* 0x0000000402067c10 */ /* 0x040fe4000fffe0ff */
[----:B------:R-:W-:Y:S04]  /*f200*/  IADD3 R7, R2, c[0x0][0x328], RZ ;  /* 0x0000ca0002077a10 */ /* 0x000fe80007ffe0ff */
[----:B--2---:R-:W-:Y:S01]  /*f210*/  IADD3 R3, R7, R4, RZ ;  /* 0x0000000407037210 */ /* 0x004fe20007ffe0ff */
        /* <DEDUP_REMOVED lines=15> */
.L_x_277:
[----:B------:R-:W-:Y:S04]  /*f310*/  MOV R9, c[0x0][0x32c] ;  /* 0x0000cb0000097a02 */ /* 0x000fe80000000f00 */
[----:B------:R-:W-:Y:S11]  /*f320*/  ISETP.NE.AND P0, PT, R9, 0x1, PT ;  /* 0x000000010900780c */ /* 0x000ff60003f05270 */
[----:B------:R-:W-:Y:S02]  /*f330*/  @!UPT UIADD3 URZ, URZ, URZ, URZ ;  /* 0x0000003f3f3ff290 */ /* 0x000fe4000fffe03f */
[----:B------:R-:W-:Y:S05]  /*f340*/  @P0 IMAD.HI.U32 R9, R4, c[0x0][0x330], RZ ;  /* 0x0000cc0004090a27 */ /* 0x000fea00078e00ff */
[----:B------:R-:W-:Y:S02]  /*f350*/  @P0 SHF.R.U32.HI R4, RZ, c[0x0][0x334], R9 ;  /* 0x0000cd00ff040a19 */ /* 0x000fe40000011609 */
.L_x_278:
[----:B------:R-:W-:Y:S05]  /*f360*/  BSYNC B0 ;  /* 0x0000000000007941 */ /* 0x000fea0003800000 */
.L_x_276:
[----:B------:R-:W-:Y:S05]  /*f370*/  IMAD R4, R4, c[0x0][0x32c], R8 ;  /* 0x0000cb0004047a24 */ /* 0x000fea00078e0208 */
[----:B------:R-:W-:Y:S02]  /*f380*/  IADD3 R9, R4, c[0x0][0x32c], RZ ;  /* 0x0000cb0004097a10 */ /* 0x000fe40007ffe0ff */
[----:B------:R-:W-:Y:S02]  /*f390*/  IMNMX R2, R2, R4, !PT ;  /* 0x0000000402027217 */ /* 0x000fe40007800200 */
[----:B------:R-:W-:Y:S02]  /*f3a0*/  IMNMX R3, R3, R9, PT ;  /* 0x0000000903037217 */ /* 0x000fe40003800200 */
.L_x_275:
[C---:B------:R-:W-:Y:S02]  /*f3b0*/  ISETP.GE.AND P0, PT, R0.reuse, 0x2, PT ;  /* 0x000000020000780c */ /* 0x040fe40003f06270 */
[----:B------:R-:W-:Y:S02]  /*f3c0*/  ISETP.GE.AND P2, PT, R0, 0x9, PT ;  /* 0x000000090000780c */ /* 0x000fe40003f46270 */
[----:B------:R-:W-:Y:S02]  /*f3d0*/  P2R R14, PR, RZ, 0x1 ;  /* 0x00000001ff0e7803 */ /* 0x000fe40000000000 */
[----:B------:R-:W-:Y:S02]  /*f3e0*/  ISETP.GT.AND P0, PT, R2, 0x1, !P0 ;  /* 0x000000010200780c */ /* 0x000fe40004704270 */
[----:B------:R-:W-:Y:S02]  /*f3f0*/  P2R R15, PR, RZ, 0x4 ;  /* 0x00000004ff0f7803 */ /* 0x000fe40000000000 */
[C---:B------:R-:W-:Y:S04]  /*f400*/  ISETP.LT.OR P0, PT, R3.reuse, 0x2, P0 ;  /* 0x000000020300780c */ /* 0x040fe80000701670 */
        /* <DEDUP_REMOVED lines=98> */
[----:B------:R-:W-:Y:S04]  /*fa30*/  ISETP.LT.OR P0, PT, R3, 0x52, P0 ;  /* 0x000000520300780c */ /* 0x000fe80000701670 */
[----:B------:R-:W-:Y:S02]  /*fa40*/  FSEL R169, R17, -INF , !P0 ;  /* 0xff80000011a97808 */ /* 0x000fe40004000000 */
[----:B------:R-:W-:Y:S02]  /*fa50*/  ISETP.GT.AND P0, PT, R2, 0x58, !P2 ;  /* 0x000000580200780c */ /* 0x000fe40005704270 */
[----:B------:R-:W-:Y:S02]  /*fa60*/  P2R R17, PR, RZ, 0x4 ;  /* 0x00000004ff117803 */ /* 0x000fe40000000000 */
[C---:B------:R-:W-:Y:S02]  /*fa70*/  ISETP.LT.OR P0, PT, R3.reuse, 0x59, P0 ;  /* 0x000000590300780c */ /* 0x040fe40000701670 */
[----:B------:R-:W-:Y:S02]  /*fa80*/  ISETP.GE.AND P2, PT, R0, 0x1, PT ;  /* 0x000000010000780c */ /* 0x000fe40003f46270 */
[----:B------:R-:W-:Y:S02]  /*fa90*/  FSEL R171, R36, -INF , !P0 ;  /* 0xff80000024ab7808 */ /* 0x000fe40004000000 */
[----:B------:R-:W-:Y:S02]  /*faa0*/  ISETP.GT.AND P0, PT, R2, RZ, !P2 ;  /* 0x000000ff0200720c */ /* 0x000fe40005704270 */
[----:B------:R-:W-:Y:S02]  /*fab0*/  P2R R13, PR, RZ, 0x4 ;  /* 0x00000004ff0d7803 */ /* 0x000fe40000000000 */
[----:B------:R-:W-:Y:S02]  /*fac0*/  ISETP.LT.OR P0, PT, R3, 0x1, P0 ;  /* 0x000000010300780c */ /* 0x000fe40000701670 */
[----:B------:R-:W-:Y:S02]  /*fad0*/  ISETP.GE.AND P2, PT, R0, 0x5a, PT ;  /* 0x0000005a0000780c */ /* 0x000fe40003f46270 */
[----:B------:R-:W-:Y:S02]  /*fae0*/  FSEL R9, R161, -INF , !P0 ;  /* 0xff800000a1097808 */ /* 0x000fe40004000000 */
[----:B------:R-:W-:Y:S04]  /*faf0*/  ISETP.GT.AND P0, PT, R2, 0x59, !P2 ;  /* 0x000000590200780c */ /* 0x000fe80005704270 */
[----:B------:R-:W-:Y:S02]  /*fb00*/  ISETP.LT.OR P0, PT, R3, 0x5a, P0 ;  /* 0x0000005a0300780c */ /* 0x000fe40000701670 */
[----:B------:R-:W1:Y:S02]  /*fb10*/  SHFL.IDX PT, R3, R5, 0x1, 0x1c1f ;  /* 0x003c1f0005037f89 */ /* 0x000e6400000e0000 */
[----:B------:R-:W-:Y:S01]  /*fb20*/  FSEL R170, R37, -INF , !P0 ;  /* 0xff80000025aa7808 */ /* 0x000fe20004000000 */
[--C-:B-1----:R-:W-:Y:S02]  /*fb30*/  IMAD.IADD R2, R7, 0x1, R3.reuse ;  /* 0x0000000107027824 */ /* 0x102fe400078e0203 */
        /* <DEDUP_REMOVED lines=15> */
.L_x_281:
[----:B------:R-:W-:Y:S04]  /*fc30*/  MOV R4, c[0x0][0x32c] ;  /* 0x0000cb0000047a02 */ /* 0x000fe80000000f00 */
[----:B------:R-:W-:Y:S11]  /*fc40*/  ISETP.NE.AND P0, PT, R4, 0x1, PT ;  /* 0x000000010400780c */ /* 0x000ff60003f05270 */
[----:B------:R-:W-:Y:S02]  /*fc50*/  @!UPT UIADD3 URZ, URZ, URZ, URZ ;  /* 0x0000003f3f3ff290 */ /* 0x000fe4000fffe03f */
[----:B------:R-:W-:Y:S05]  /*fc60*/  @P0 IMAD.HI.U32 R4, R3, c[0x0][0x330], RZ ;  /* 0x0000cc0003040a27 */ /* 0x000fea00078e00ff */
[----:B------:R-:W-:Y:S02]  /*fc70*/  @P0 SHF.R.U32.HI R3, RZ, c[0x0][0x334], R4 ;  /* 0x0000cd00ff030a19 */ /* 0x000fe40000011604 */
.L_x_282:
[----:B------:R-:W-:Y:S05]  /*fc80*/  BSYNC B0 ;  /* 0x0000000000007941 */ /* 0x000fea0003800000 */
.L_x_280:
[----:B------:R-:W-:Y:S05]  /*fc90*/  IMAD R3, R3, c[0x0][0x32c], R8 ;  /* 0x0000cb0003037a24 */ /* 0x000fea00078e0208 */
[----:B------:R-:W-:Y:S02]  /*fca0*/  IADD3 R4, R3, c[0x0][0x32c], RZ ;  /* 0x0000cb0003047a10 */ /* 0x000fe40007ffe0ff */
[----:B------:R-:W-:Y:S02]  /*fcb0*/  IMNMX R0, R0, R3, !PT ;  /* 0x0000000300007217 */ /* 0x000fe40007800200 */
[----:B------:R-:W-:Y:S02]  /*fcc0*/  IMNMX R2, R2, R4, PT ;  /* 0x0000000402027217 */ /* 0x000fe40003800200 */
.L_x_279:
        /* <DEDUP_REMOVED lines=82> */
[----:B------:R-:W-:Y:S03]  /*101f0*/  ISETP.LT.OR P0, PT, R2, 0x2a, P0 ;  /* 0x0000002a0200780c */ /* 0x000fe60000701670 */
[----:B------:R-:W1:Y:S01]  /*10200*/  SHFL.BFLY PT, R13, R3, 0x2, 0x1f ;  /* 0x0c401f00030d7f89 */ /* 0x000e6200000e0000 */
        /* <DEDUP_REMOVED lines=13> */
[----:B------:R-:W-:Y:S02]  /*102e0*/  ISETP.GT.AND P0, PT, R0, 0x38, !P0 ;  /* 0x000000380000780c */ /* 0x000fe40004704270 */
[----:B-1----:R-:W-:Y:S02]  /*102f0*/  FMNMX.FTZ R3, R3, R13, !PT ;  /* 0x0000000d03037209 */ /* 0x002fe40007810000 */
        /* <DEDUP_REMOVED lines=20> */
[----:B------:R-:W-:Y:S01]  /*10440*/  FMUL.FTZ R132, R68, c[0x0][0x2d0] ;  /* 0x0000b40044847a20 */ /* 0x000fe20000410000 */
[----:B------:R-:W-:Y:S01]  /*10450*/  FMNMX.FTZ R6, R150, R6, !PT ;  /* 0x0000000696067209 */ /* 0x000fe20007810000 */
[----:B------:R-:W-:Y:S01]  /*10460*/  LDSM.16.MT88.4 R36, [R200+0x100] ;  /* 0x00010000c824783b */ /* 0x000fe20000004200 */
[----:B------:R-:W-:Y:S04]  /*10470*/  ISETP.GT.AND P0, PT, R0, 0x48, !P0 ;  /* 0x000000480000780c */ /* 0x000fe80004704270 */
[----:B------:R-:W-:Y:S04]  /*10480*/  ISETP.LT.OR P0, PT, R2, 0x49, P0 ;  /* 0x000000490200780c */ /* 0x000fe80000701670 */
[----:B------:R-:W-:Y:S02]  /*10490*/  FSEL R157, R42, -INF , !P0 ;  /* 0xff8000002a9d7808 */ /* 0x000fe40004000000 */
[----:B------:R-:W-:Y:S02]  /*104a0*/  ISETP.NE.AND P0, PT, R20, RZ, PT ;  /* 0x000000ff1400720c */ /* 0x000fe40003f05270 */
[----:B------:R-:W-:Y:S01]  /*104b0*/  FMNMX.FTZ R6, R157, R6, !PT ;  /* 0x000000069d067209 */ /* 0x000fe20007810000 */
[----:B------:R-:W-:Y:S01]  /*104c0*/  LDSM.16.MT88.4 R20, [R198+0x100] ;  /* 0x00010000c614783b */ /* 0x000fe20000004200 */
        /* <DEDUP_REMOVED lines=20> */
[----:B------:R-:W-:Y:S02]  /*10610*/  FMNMX.FTZ R0, R162, R0, !PT ;  /* 0x00000000a2007209 */ /* 0x000fe40007810000 */
[----:B------:R-:W-:Y:S02]  /*10620*/  FSEL R71, R51, -INF , !P0 ;  /* 0xff80000033477808 */ /* 0x000fe40004000000 */
[----:B------:R-:W-:Y:S02]  /*10630*/  FMNMX.FTZ R0, R163, R0, !PT ;  /* 0x00000000a3007209 */ /* 0x000fe40007810000 */
[----:B------:R-:W-:Y:S02]  /*10640*/  FSETP.NEU.FTZ.AND P0, PT, R68, -INF , PT ;  /* 0xff8000004400780b */ /* 0x000fe40003f1d000 */
[----:B------:R-:W-:Y:S02]  /*10650*/  FMNMX.FTZ R2, R71, R0, !PT ;  /* 0x0000000047027209 */ /* 0x000fe40007810000 */
[----:B------:R-:W-:Y:S03]  /*10660*/  FSEL R132, R132, RZ, P0 ;  /* 0x000000ff84847208 */ /* 0x000fe60000000000 */
[----:B------:R-:W1:Y:S02]  /*10670*/  SHFL.BFLY PT, R0, R2, 0x2, 0x1f ;  /* 0x0c401f0002007f89 */ /* 0x000e6400000e0000 */
[--C-:B------:R-:W-:Y:S02]  /*10680*/  FFMA.FTZ R6, R12, c[0x0][0x2d0], -R132.reuse ;  /* 0x0000b4000c067a23 */ /* 0x100fe40000010884 */
[--C-:B------:R-:W-:Y:S02]  /*10690*/  FFMA.FTZ R9, R9, c[0x0][0x2d0], -R132.reuse ;  /* 0x0000b40009097a23 */ /* 0x100fe40000010884 */
[----:B------:R-:W-:Y:S02]  /*106a0*/  MUFU.EX2 R237, R6 ;  /* 0x0000000600ed7308 */ /* 0x000fe40000000800 */
[----:B------:R-:W-:Y:S08]  /*106b0*/  LDSM.16.MT88.4 R12, [R197+0x100] ;  /* 0x00010000c50c783b */ /* 0x000ff00000004200 */
[----:B------:R-:W-:Y:S01]  /*106c0*/  MUFU.EX2 R236, R9 ;  /* 0x0000000900ec7308 */ /* 0x000fe20000000800 */
[----:B-1----:R-:W-:Y:S01]  /*106d0*/  FMNMX.FTZ R2, R2, R0, !PT ;  /* 0x0000000002027209 */ /* 0x002fe20007810000 */
[--C-:B------:R-:W-:Y:S08]  /*106e0*/  FFMA.FTZ R0, R10, c[0x0][0x2d0], -R132.reuse ;  /* 0x0000b4000a007a23 */ /* 0x100ff00000010884 */
[----:B------:R1:W2:Y:S01]  /*106f0*/  MUFU.EX2 R239, R0 ;  /* 0x0000000000ef7308 */ /* 0x0002a20000000800 */
[----:B------:R-:W3:Y:S01]  /*10700*/  SHFL.BFLY PT, R3, R2, 0x1, 0x1f ;  /* 0x0c201f0002037f89 */ /* 0x000ee200000e0000 */
[----:B-1----:R-:W-:Y:S01]  /*10710*/  FFMA.FTZ R0, R11, c[0x0][0x2d0], -R132 ;  /* 0x0000b4000b007a23 */ /* 0x002fe20000010884 */
[----:B---3--:R-:W-:Y:S02]  /*10720*/  FMNMX.FTZ R3, R3, R2, !PT ;  /* 0x0000000203037209 */ /* 0x008fe40007810000 */
[----:B--2---:R-:W-:Y:S05]  /*10730*/  F2FP.PACK_AB R72, R239, R236 ;  /* 0x000000ecef48723e */ /* 0x004fea00000000ff */
[----:B------:R1:W2:Y:S02]  /*10740*/  MUFU.EX2 R238, R0 ;  /* 0x0000000000ee7308 */ /* 0x0002a40000000800 */
        /* <DEDUP_REMOVED lines=11> */
[----:B------:R-:W4:Y:S01]  /*10800*/  MUFU.EX2 R234, R5 ;  /* 0x0000000500ea7308 */ /* 0x000f220000000800 */
[--C-:B-1----:R-:W-:Y:S02]  /*10810*/  FFMA.FTZ R0, R7, c[0x0][0x2d0], -R69.reuse ;  /* 0x0000b40007007a23 */ /* 0x102fe40000010845 */
[C---:B--2---:R-:W-:Y:S02]  /*10820*/  FMUL.FTZ R9, R2.reuse, R81 ;  /* 0x0000005102097220 */ /* 0x044fe40000410000 */
[C---:B------:R-:W-:Y:S05]  /*10830*/  FMUL.FTZ R16, R2.reuse, R88 ;  /* 0x0000005802107220 */ /* 0x040fea0000410000 */
[----:B------:R1:W-:Y:S01]  /*10840*/  MUFU.EX2 R233, R0 ;  /* 0x0000000000e97308 */ /* 0x0003e20000000800 */
[C---:B------:R-:W-:Y:S02]  /*10850*/  FMUL.FTZ R17, R2.reuse, R89 ;  /* 0x0000005902117220 */ /* 0x040fe40000410000 */
[----:B------:R-:W-:Y:S02]  /*10860*/  FMUL.FTZ R24, R2, R96 ;  /* 0x0000006002187220 */ /* 0x000fe40000410000 */
[--C-:B---3--:R-:W-:Y:S02]  /*10870*/  FFMA.FTZ R4, R8, c[0x0][0x2d0], -R69.reuse ;  /* 0x0000b40008047a23 */ /* 0x108fe40000010845 */
[C---:B------:R-:W-:Y:S02]  /*10880*/  FMUL.FTZ R8, R2.reuse, R80 ;  /* 0x0000005002087220 */ /* 0x040fe40000410000 */
[C---:B------:R-:W-:Y:S01]  /*10890*/  FMUL.FTZ R25, R2.reuse, R97 ;  /* 0x0000006102197220 */ /* 0x040fe20000410000 */
[----:B------:R-:W2:Y:S01]  /*108a0*/  MUFU.EX2 R230, R4 ;  /* 0x0000000400e67308 */ /* 0x000ea20000000800 */
[C---:B------:R-:W-:Y:S02]  /*108b0*/  FMUL.FTZ R32, R2.reuse, R104 ;  /* 0x0000006802207220 */ /* 0x040fe40000410000 */
[----:B------:R-:W-:Y:S01]  /*108c0*/  FMUL.FTZ R33, R2, R105 ;  /* 0x0000006902217220 */ /* 0x000fe20000410000 */
[----:B----4-:R-:W-:Y:S01]  /*108d0*/  F2FP.PACK_AB R73, R234, R235 ;  /* 0x000000ebea49723e */ /* 0x010fe200000000ff */
[C---:B------:R-:W-:Y:S02]  /*108e0*/  FMUL.FTZ R5, R2.reuse, R77 ;  /* 0x0000004d02057220 */ /* 0x040fe40000410000 */
[C---:B------:R-:W-:Y:S02]  /*108f0*/  FMUL.FTZ R52, R2.reuse, R52 ;  /* 0x0000003402347220 */ /* 0x040fe40000410000 */
[C---:B------:R-:W-:Y:S02]  /*10900*/  FMUL.FTZ R53, R2.reuse, R53 ;  /* 0x0000003502357220 */ /* 0x040fe40000410000 */
[C---:B------:R-:W-:Y:S02]  /*10910*/  FMUL.FTZ R56, R2.reuse, R56 ;  /* 0x0000003802387220 */ /* 0x040fe40000410000 */
[C---:B------:R-:W-:Y:S01]  /*10920*/  FMUL.FTZ R57, R2.reuse, R57 ;  /* 0x0000003902397220 */ /* 0x040fe20000410000 */
[----:B-1----:R-:W-:Y:S01]  /*10930*/  FSEL R0, R3, RZ, P0 ;  /* 0x000000ff03007208 */ /* 0x002fe20000000000 */
[C---:B------:R-:W-:Y:S01]  /*10940*/  FMUL.FTZ R60, R2.reuse, R60 ;  /* 0x0000003c023c7220 */ /* 0x040fe20000410000 */
        /* <DEDUP_REMOVED lines=15> */
[C---:B------:R-:W-:Y:S03]  /*10a40*/  HMMA.16816.F32 R4, R72.reuse, R12, R4 ;  /* 0x0000000c4804723c */ /* 0x040fe60000001804 */
        /* <DEDUP_REMOVED lines=323> */
[----:B------:R-:W-:Y:S01]  /*11e80*/  FADD.FTZ R2, R70, R0 ;  /* 0x0000000046027221 */ /* 0x000fe20000010000 */
[----:B------:R-:W-:Y:S01]  /*11e90*/  IADD3 R0, R215, -0x1, RZ ;  /* 0xffffffffd7007810 */ /* 0x000fe20007ffe0ff */
[----:B------:R-:W-:Y:S02]  /*11ea0*/  FADD.FTZ R249, R134, R4 ;  /* 0x0000000486f97221 */ /* 0x000fe40000010000 */
[----:B------:R-:W-:Y:S02]  /*11eb0*/  FADD.FTZ R250, R69, R2 ;  /* 0x0000000245fa7221 */ /* 0x000fe40000010000 */
[----:B------:R-:W-:Y:S02]  /*11ec0*/  IMAD.MOV.U32 R215, RZ, RZ, R0 ;  /* 0x000000ffffd77224 */ /* 0x000fe400078e0000 */
[----:B------:R-:W-:Y:S02]  /*11ed0*/  IMAD.MOV.U32 R69, RZ, RZ, R68 ;  /* 0x000000ffff457224 */ /* 0x000fe400078e0044 */
[----:B------:R-:W-:Y:S01]  /*11ee0*/  IMAD.MOV.U32 R70, RZ, RZ, R3 ;  /* 0x000000ffff467224 */ /* 0x000fe200078e0003 */
[----:B------:R-:W-:-:S05]  /*11ef0*/  @P0 BRA `(.L_x_283) ;  /* 0xffffbbf000000947 */ /* 0x000fca000383ffff */
.L_x_273:
[----:B-1----:R-:W1:Y:S01]  /*11f00*/  SHFL.BFLY PT, R4, R249, 0x2, 0x1f ;  /* 0x0c401f00f9047f89 */ /* 0x002e6200000e0000 */
        /* <DEDUP_REMOVED lines=14> */
[----:B------:R-:W1:Y:S08]  /*11ff0*/  @P1 MUFU.RCP R2, R4 ;  /* 0x0000000400021308 */ /* 0x000e700000001000 */
[----:B------:R-:W-:Y:S08]  /*12000*/  @P0 MUFU.RCP R0, R7 ;  /* 0x0000000700000308 */ /* 0x000ff00000001000 */
[----:B------:R2:W3:Y:S01]  /*12010*/  @P1 MUFU.LG2 R6, R4 ;  /* 0x0000000400061308 */ /* 0x0004e20000000c00 */
[----:B-1----:R-:W-:-:S02]  /*12020*/  FMUL.FTZ R76, R2, R76 ;  /* 0x0000004c024c7220 */ /* 0x002fc40000410000 */
[C---:B------:R-:W-:Y:S02]  /*12030*/  FMUL.FTZ R29, R2.reuse, R77 ;  /* 0x0000004d021d7220 */ /* 0x040fe40000410000 */
[C---:B------:R-:W-:Y:S02]  /*12040*/  FMUL.FTZ R80, R2.reuse, R80 ;  /* 0x0000005002507220 */ /* 0x040fe40000410000 */
[C---:B------:R-:W-:Y:S01]  /*12050*/  FMUL.FTZ R8, R2.reuse, R81 ;  /* 0x0000005102087220 */ /* 0x040fe20000410000 */
[----:B------:R-:W1:Y:S01]  /*12060*/  @P0 MUFU.LG2 R7, R7 ;  /* 0x0000000700070308 */ /* 0x000e620000000c00 */
[C---:B------:R-:W-:Y:S02]  /*12070*/  FMUL.FTZ R84, R2.reuse, R84 ;  /* 0x0000005402547220 */ /* 0x040fe40000410000 */
[C---:B------:R-:W-:Y:S02]  /*12080*/  FMUL.FTZ R85, R2.reuse, R85 ;  /* 0x0000005502557220 */ /* 0x040fe40000410000 */
[----:B------:R-:W-:-:S02]  /*12090*/  FMUL.FTZ R88, R2, R88 ;  /* 0x0000005802587220 */ /* 0x000fc40000410000 */
[C---:B------:R-:W-:Y:S01]  /*120a0*/  FMUL.FTZ R89, R2.reuse, R89 ;  /* 0x0000005902597220 */ /* 0x040fe20000410000 */
[----:B--2---:R-:W-:Y:S01]  /*120b0*/  @P1 MOV R4, 0x3f317218 ;  /* 0x3f31721800041802 */ /* 0x004fe20000000f00 */
        /* <DEDUP_REMOVED lines=23> */
[----:B------:R-:W-:Y:S01]  /*12230*/  FMUL.FTZ R14, R2, R65 ;  /* 0x00000041020e7220 */ /* 0x000fe20000410000 */
[----:B------:R-:W-:Y:S01]  /*12240*/  @P0 MOV R2, 0x3f317218 ;  /* 0x3f31721800020802 */ /* 0x000fe20000000f00 */
[----:B------:R-:W-:Y:S02]  /*12250*/  @P1 FMUL.FTZ R5, R4, c[0x0][0x2d0] ;  /* 0x0000b40004051a20 */ /* 0x000fe40000410000 */
[----:B---3--:R-:W-:Y:S02]  /*12260*/  @P1 FMUL.FTZ R6, R6, 0.69314718246459960938 ;  /* 0x3f31721806061820 */ /* 0x008fe40000410000 */
[----:B-1----:R-:W-:Y:S02]  /*12270*/  @P0 FMUL.FTZ R4, R7, 0.69314718246459960938 ;  /* 0x3f31721807040820 */ /* 0x002fe40000410000 */
[----:B------:R-:W-:Y:S02]  /*12280*/  @P0 FMUL.FTZ R2, R2, c[0x0][0x2d0] ;  /* 0x0000b40002020a20 */ /* 0x000fe40000410000 */
        /* <DEDUP_REMOVED lines=31> */
[----:B------:R-:W-:Y:S02]  /*12480*/  FMUL.FTZ R67, R0, R67 ;  /* 0x0000004300437220 */ /* 0x000fe40000410000 */
[----:B------:R-:W-:Y:S02]  /*12490*/  @P1 FFMA.FTZ R32, R5, R68, R6 ;  /* 0x0000004405201223 */ /* 0x000fe40000010006 */
[----:B------:R-:W-:Y:S02]  /*124a0*/  @P0 FFMA.FTZ R33, R2, R3, R4 ;  /* 0x0000000302210223 */ /* 0x000fe40000010004 */
.L_x_241:
[----:B------:R-:W1:Y:S02]  /*124b0*/  S2R R44, SR_CTAID.Y ;  /* 0x00000000002c7919 */ /* 0x000e640000002600 */
[----:B-1----:R-:W-:Y:S01]  /*124c0*/  SHF.R.S32.HI R36, RZ, 0x1f, R44 ;  /* 0x0000001fff247819 */ /* 0x002fe2000001142c */
[----:B------:R-:W-:Y:S05]  /*124d0*/  @P2 BRA `(.L_x_284) ;  /* 0x0000129000002947 */ /* 0x000fea0003800000 */
[----:B------:R-:W2:Y:S01]  /*124e0*/  LDL R37, [R1+0x24] ;  /* 0x0000240001257983 */ /* 0x000ea20000100800 */
[----:B------:R-:W-:Y:S02]  /*124f0*/  F2FP.PACK_AB R29, R29, R76 ;  /* 0x0000004c1d1d723e */ /* 0x000fe400000000ff */
[----:B------:R-:W-:Y:S01]  /*12500*/  F2FP.PACK_AB R79, R79, R78 ;  /* 0x0000004e4f4f723e */ /* 0x000fe200000000ff */
[----:B------:R-:W1:Y:S01]  /*12510*/  S2R R34, SR_TID.X ;  /* 0x0000000000227919 */ /* 0x000e620000002100 */
[----:B------:R-:W-:-:S02]  /*12520*/  F2FP.PACK_AB R8, R8, R80 ;  /* 0x000000500808723e */ /* 0x000fc400000000ff */
[----:B------:R-:W-:Y:S02]  /*12530*/  F2FP.PACK_AB R82, R83, R82 ;  /* 0x000000525352723e */ /* 0x000fe400000000ff */
[----:B------:R-:W-:Y:S02]  /*12540*/  F2FP.PACK_AB R5, R85, R84 ;  /* 0x000000545505723e */ /* 0x000fe400000000ff */
[----:B------:R-:W-:Y:S02]  /*12550*/  F2FP.PACK_AB R86, R87, R86 ;  /* 0x000000565756723e */ /* 0x000fe400000000ff */
[----:B------:R-:W-:Y:S02]  /*12560*/  F2FP.PACK_AB R6, R89, R88 ;  /* 0x000000585906723e */ /* 0x000fe400000000ff */
[----:B------:R-:W-:Y:S02]  /*12570*/  F2FP.PACK_AB R90, R91, R90 ;  /* 0x0000005a5b5a723e */ /* 0x000fe400000000ff */
[----:B------:R-:W-:-:S02]  /*12580*/  F2FP.PACK_AB R7, R93, R92 ;  /* 0x0000005c5d07723e */ /* 0x000fc400000000ff */
[----:B------:R-:W-:Y:S02]  /*12590*/  F2FP.PACK_AB R94, R95, R94 ;  /* 0x0000005e5f5e723e */ /* 0x000fe400000000ff */
[----:B------:R-:W-:Y:S02]  /*125a0*/  F2FP.PACK_AB R28, R28, R96 ;  /* 0x000000601c1c723e */ /* 0x000fe400000000ff */
[----:B------:R-:W-:Y:S02]  /*125b0*/  F2FP.PACK_AB R98, R99, R98 ;  /* 0x000000626362723e */ /* 0x000fe400000000ff */
[----:B------:R-:W-:Y:S02]  /*125c0*/  F2FP.PACK_AB R27, R27, R100 ;  /* 0x000000641b1b723e */ /* 0x000fe400000000ff */
[----:B------:R-:W-:Y:S02]  /*125d0*/  F2FP.PACK_AB R102, R103, R102 ;  /* 0x000000666766723e */ /* 0x000fe400000000ff */
[----:B-1----:R-:W-:-:S02]  /*125e0*/  SHF.R.S32.HI R35, RZ, 0x1f, R34 ;  /* 0x0000001fff237819 */ /* 0x002fc40000011422 */
[----:B------:R-:W-:Y:S02]  /*125f0*/  F2FP.PACK_AB R25, R25, R104 ;  /* 0x000000681919723e */ /* 0x000fe400000000ff */
[CC--:B------:R-:W-:Y:S02]  /*12600*/  LEA.HI R2, R35.reuse, R34.reuse, RZ, 0x2 ;  /* 0x0000002223027211 */ /* 0x0c0fe400078f10ff */
[----:B------:R-:W-:Y:S02]  /*12610*/  LEA.HI R31, R35, R34, RZ, 0x5 ;  /* 0x00000022231f7211 */ /* 0x000fe400078f28ff */
[--C-:B------:R-:W-:Y:S02]  /*12620*/  SHF.R.S32.HI R4, RZ, 0x2, R2.reuse ;  /* 0x00000002ff047819 */ /* 0x100fe40000011402 */
[----:B------:R-:W-:Y:S02]  /*12630*/  SHF.R.S32.HI R0, RZ, 0x1f, R2 ;  /* 0x0000001fff007819 */ /* 0x000fe40000011402 */
[----:B------:R-:W-:-:S02]  /*12640*/  SHF.R.S32.HI R30, RZ, 0x5, R31 ;  /* 0x00000005ff1e7819 */ /* 0x000fc4000001141f */
[----:B------:R-:W-:Y:S02]  /*12650*/  LEA.HI R0, R0, R4, RZ, 0x3 ;  /* 0x0000000400007211 */ /* 0x000fe400078f18ff */
[----:B------:R-:W-:Y:S02]  /*12660*/  F2FP.PACK_AB R107, R107, R106 ;  /* 0x0000006a6b6b723e */ /* 0x000fe400000000ff */
[----:B------:R-:W-:Y:S02]  /*12670*/  LOP3.LUT R0, R0, 0xfffffff8, RZ, 0xc0, !PT ;  /* 0xfffffff800007812 */ /* 0x000fe400078ec0ff */
[----:B------:R-:W-:Y:S02]  /*12680*/  F2FP.PACK_AB R24, R24, R108 ;  /* 0x0000006c1818723e */ /* 0x000fe400000000ff */
[----:B------:R-:W-:Y:S01]  /*12690*/  F2FP.PACK_AB R23, R23, R110 ;  /* 0x0000006e1717723e */ /* 0x000fe200000000ff */
[----:B------:R-:W-:Y:S01]  /*126a0*/  IMAD.IADD R4, R4, 0x1, -R0 ;  /* 0x0000000104047824 */ /* 0x000fe200078e0a00 */
[----:B------:R-:W-:-:S02]  /*126b0*/  LOP3.LUT R0, R2, 0xfffffffc, RZ, 0xc0, !PT ;  /* 0xfffffffc02007812 */ /* 0x000fc400078ec0ff */
[----:B------:R-:W-:Y:S01]  /*126c0*/  F2FP.PACK_AB R22, R22, R112 ;  /* 0x000000701616723e */ /* 0x000fe200000000ff */
[C---:B------:R-:W-:Y:S01]  /*126d0*/  IMAD.SHL.U32 R2, R4.reuse, 0x40, RZ ;  /* 0x0000004004027824 */ /* 0x040fe200078e00ff */
[----:B------:R-:W-:Y:S01]  /*126e0*/  LOP3.LUT R3, R4, 0x1, RZ, 0xc0, !PT ;  /* 0x0000000104037812 */ /* 0x000fe200078ec0ff */
[----:B------:R-:W-:Y:S01]  /*126f0*/  IMAD.IADD R26, R34, 0x1, -R0 ;  /* 0x00000001221a7824 */ /* 0x000fe200078e0a00 */
[----:B------:R-:W-:Y:S02]  /*12700*/  F2FP.PACK_AB R21, R21, R114 ;  /* 0x000000721515723e */ /* 0x000fe400000000ff */
[----:B------:R-:W-:Y:S01]  /*12710*/  LOP3.LUT R0, R2, 0x1c0, RZ, 0xc0, !PT ;  /* 0x000001c002007812 */ /* 0x000fe200078ec0ff */
[----:B------:R-:W-:Y:S01]  /*12720*/  IMAD R2, R30, 0x200, R26 ;  /* 0x000002001e027824 */ /* 0x000fe200078e021a */
[----:B------:R-:W-:Y:S02]  /*12730*/  ISETP.NE.U32.AND P0, PT, R3, 0x1, PT ;  /* 0x000000010300780c */ /* 0x000fe40003f05070 */
[----:B------:R-:W-:-:S02]  /*12740*/  LEA.HI R0, R0, R0, RZ, 0x1d ;  /* 0x0000000000007211 */ /* 0x000fc400078fe8ff */
        /* <DEDUP_REMOVED lines=8> */
[----:B------:R-:W-:Y:S02]  /*127d0*/  F2FP.PACK_AB R18, R18, R120 ;  /* 0x000000781212723e */ /* 0x000fe400000000ff */
[----:B------:R-:W-:-:S02]  /*127e0*/  F2FP.PACK_AB R17, R17, R122 ;  /* 0x0000007a1111723e */ /* 0x000fc400000000ff */
[C---:B------:R-:W-:Y:S02]  /*127f0*/  IADD3 R3, R0.reuse, 0x80, RZ ;  /* 0x0000008000037810 */ /* 0x040fe40007ffe0ff */
[C---:B------:R-:W-:Y:S02]  /*12800*/  IADD3 R2, R0.reuse, 0x70, RZ ;  /* 0x0000007000027810 */ /* 0x040fe40007ffe0ff */
[----:B------:R-:W-:Y:S01]  /*12810*/  @P0 IADD3 R2, R3, 0x10, RZ ;  /* 0x0000001003020810 */ /* 0x000fe20007ffe0ff */
[----:B------:R-:W-:Y:S01]  /*12820*/  IMAD.IADD R3, R0, 0x1, R4 ;  /* 0x0000000100037824 */ /* 0x000fe200078e0204 */
[----:B------:R-:W-:Y:S02]  /*12830*/  F2FP.PACK_AB R16, R16, R52 ;  /* 0x000000341010723e */ /* 0x000fe400000000ff */
[----:B------:R-:W-:Y:S01]  /*12840*/  F2FP.PACK_AB R13, R13, R54 ;  /* 0x000000360d0d723e */ /* 0x000fe200000000ff */
[----:B------:R-:W-:Y:S01]  /*12850*/  IMAD.IADD R4, R4, 0x1, R2 ;  /* 0x0000000104047824 */ /* 0x000fe200078e0202 */
[----:B------:R-:W-:-:S02]  /*12860*/  F2FP.PACK_AB R12, R12, R56 ;  /* 0x000000380c0c723e */ /* 0x000fc400000000ff */
[----:B------:R-:W-:Y:S02]  /*12870*/  F2FP.PACK_AB R11, R11, R58 ;  /* 0x0000003a0b0b723e */ /* 0x000fe400000000ff */
[----:B------:R-:W-:Y:S02]  /*12880*/  F2FP.PACK_AB R9, R61, R60 ;  /* 0x0000003c3d09723e */ /* 0x000fe400000000ff */
[----:B------:R-:W-:Y:S02]  /*12890*/  F2FP.PACK_AB R15, R15, R62 ;  /* 0x0000003e0f0f723e */ /* 0x000fe400000000ff */
[----:B------:R-:W-:Y:S01]  /*128a0*/  F2FP.PACK_AB R14, R14, R64 ;  /* 0x000000400e0e723e */ /* 0x000fe200000000ff */
[----:B------:R1:W-:Y:S01]  /*128b0*/  STS [R0+0x80], R29 ;  /* 0x0000801d00007388 */ /* 0x0003e20000000800 */
[----:B------:R-:W-:Y:S02]  /*128c0*/  F2FP.PACK_AB R10, R67, R10 ;  /* 0x0000000a430a723e */ /* 0x000fe400000000ff */
[----:B------:R-:W-:Y:S01]  /*128d0*/  ISETP.NE.U32.AND P0, PT, RZ, c[0x0][0x500], PT ;  /* 0x00014000ff007a0c */ /* 0x000fe20003f05070 */
[----:B------:R-:W-:Y:S01]  /*128e0*/  STS [R0+0x480], R79 ;  /* 0x0004804f00007388 */ /* 0x000fe20000000800 */
[----:B------:R-:W-:-:S02]  /*128f0*/  ISETP.NE.U32.AND P1, PT, RZ, c[0x0][0x508], PT ;  /* 0x00014200ff007a0c */ /* 0x000fc40003f25070 */
[----:B------:R-:W-:Y:S01]  /*12900*/  ISETP.NE.AND.EX P0, PT, RZ, c[0x0][0x504], PT, P0 ;  /* 0x00014100ff007a0c */ /* 0x000fe20003f05300 */
[----:B------:R3:W-:Y:S01]  /*12910*/  STS [R2], R8 ;  /* 0x0000000802007388 */ /* 0x0007e20000000800 */
[----:B------:R-:W-:-:S03]  /*12920*/  ISETP.NE.AND.EX P1, PT, RZ, c[0x0][0x50c], PT, P1 ;  /* 0x00014300ff007a0c */ /* 0x000fc60003f25310 */
[----:B------:R-:W-:Y:S04]  /*12930*/  STS [R2+0x400], R82 ;  /* 0x0004005202007388 */ /* 0x000fe80000000800 */
[----:B------:R4:W-:Y:S04]  /*12940*/  STS [R3+0x80], R5 ;  /* 0x0000800503007388 */ /* 0x0009e80000000800 */
[----:B------:R-:W-:Y:S04]  /*12950*/  STS [R3+0x480], R86 ;  /* 0x0004805603007388 */ /* 0x000fe80000000800 */
[----:B------:R4:W-:Y:S01]  /*12960*/  STS [R4], R6 ;  /* 0x0000000604007388 */ /* 0x0009e20000000800 */
[----:B-1----:R-:W-:-:S03]  /*12970*/  IMAD.MOV.U32 R29, RZ, RZ, 0x40 ;  /* 0x00000040ff1d7424 */ /* 0x002fc600078e00ff */
[----:B------:R-:W-:Y:S02]  /*12980*/  STS [R4+0x400], R90 ;  /* 0x0004005a04007388 */ /* 0x000fe40000000800 */
[----:B---3--:R-:W-:-:S05]  /*12990*/  SEL R8, R29, 0xffffffc0, !P2 ;  /* 0xffffffc01d087807 */ /* 0x008fca0005000000 */
[----:B----4-:R-:W-:-:S05]  /*129a0*/  IMAD.IADD R5, R0, 0x1, R8 ;  /* 0x0000000100057824 */ /* 0x010fca00078e0208 */
[----:B------:R1:W-:Y:S01]  /*129b0*/  STS [R5+0x80], R7 ;  /* 0x0000800705007388 */ /* 0x0003e20000000800 */
[----:B------:R-:W-:-:S03]  /*129c0*/  IMAD.IADD R6, R8, 0x1, R2 ;  /* 0x0000000108067824 */ /* 0x000fc600078e0202 */
[----:B------:R-:W-:Y:S04]  /*129d0*/  STS [R5+0x480], R94 ;  /* 0x0004805e05007388 */ /* 0x000fe80000000800 */
[----:B------:R-:W-:Y:S04]  /*129e0*/  STS [R6], R28 ;  /* 0x0000001c06007388 */ /* 0x000fe80000000800 */
[----:B------:R-:W-:Y:S01]  /*129f0*/  STS [R6+0x400], R98 ;  /* 0x0004006206007388 */ /* 0x000fe20000000800 */
[----:B-1----:R-:W-:Y:S02]  /*12a00*/  IMAD.IADD R7, R8, 0x1, R3 ;  /* 0x0000000108077824 */ /* 0x002fe400078e0203 */
[----:B------:R-:W-:-:S03]  /*12a10*/  IMAD.IADD R8, R4, 0x1, R8 ;  /* 0x0000000104087824 */ /* 0x000fc600078e0208 */
[----:B------:R-:W-:Y:S04]  /*12a20*/  STS [R7+0x80], R27 ;  /* 0x0000801b07007388 */ /* 0x000fe80000000800 */
[----:B------:R-:W-:Y:S04]  /*12a30*/  STS [R7+0x480], R102 ;  /* 0x0004806607007388 */ /* 0x000fe80000000800 */
[----:B------:R-:W-:Y:S04]  /*12a40*/  STS [R8], R25 ;  /* 0x0000001908007388 */ /* 0x000fe80000000800 */
        /* <DEDUP_REMOVED lines=8> */
[----:B------:R-:W-:Y:S04]  /*12ad0*/  STS [R4+0x4400], R17 ;  /* 0x0044001104007388 */ /* 0x000fe80000000800 */
[----:B------:R-:W-:Y:S04]  /*12ae0*/  STS [R5+0x4080], R16 ;  /* 0x0040801005007388 */ /* 0x000fe80000000800 */
[----:B------:R2:W-:Y:S01]  /*12af0*/  STS [R5+0x4480], R13 ;  /* 0x0044800d05007388 */ /* 0x0005e20000000800 */
[----:B-1----:R-:W-:-:S03]  /*12b00*/  IMAD.MOV.U32 R2, RZ, RZ, 0x4 ;  /* 0x00000004ff027424 */ /* 0x002fc600078e00ff */
[----:B------:R-:W-:Y:S04]  /*12b10*/  STS [R6+0x4000], R12 ;  /* 0x0040000c06007388 */ /* 0x000fe80000000800 */
[----:B------:R-:W-:Y:S04]  /*12b20*/  STS [R6+0x4400], R11 ;  /* 0x0044000b06007388 */ /* 0x000fe80000000800 */
[----:B------:R-:W-:Y:S04]  /*12b30*/  STS [R7+0x4080], R9 ;  /* 0x0040800907007388 */ /* 0x000fe80000000800 */
[----:B------:R1:W-:Y:S04]  /*12b40*/  STS [R7+0x4480], R15 ;  /* 0x0044800f07007388 */ /* 0x0003e80000000800 */
[----:B------:R3:W-:Y:S04]  /*12b50*/  STS [R8+0x4000], R14 ;  /* 0x0040000e08007388 */ /* 0x0007e80000000800 */
[----:B------:R3:W-:Y:S01]  /*12b60*/  STS [R8+0x4400], R10 ;  /* 0x0044000a08007388 */ /* 0x0007e20000000800 */
[----:B--2---:R-:W-:-:S03]  /*12b70*/  IMAD.WIDE R4, R37, R2, c[0x0][0x500] ;  /* 0x0001400025047625 */ /* 0x004fc600078e0202 */
[----:B------:R-:W-:Y:S06]  /*12b80*/  BAR.SYNC.DEFER_BLOCKING 0x1, 0x100 ;  /* 0x0044000000007b1d */ /* 0x000fec0000010000 */
[----:B------:R-:W2:Y:S01]  /*12b90*/  @P0 LDG.E R0, [R4.64] ;  /* 0x0000000604000981 */ /* 0x000ea2000c1e1900 */
[----:B-1----:R-:W-:Y:S02]  /*12ba0*/  IMAD.MOV.U32 R15, RZ, RZ, c[0x0][0x388] ;  /* 0x0000e200ff0f7624 */ /* 0x002fe400078e00ff */
[----:B------:R-:W-:-:S05]  /*12bb0*/  @P1 IMAD.WIDE R2, R37, R2, c[0x0][0x508] ;  /* 0x0001420025021625 */ /* 0x000fca00078e0202 */
[----:B------:R1:W5:Y:S02]  /*12bc0*/  @P1 LDG.E R15, [R2.64] ;  /* 0x00000006020f1981 */ /* 0x000364000c1e1900 */
[----:B-1----:R-:W-:Y:S02]  /*12bd0*/  CS2R R2, SRZ ;  /* 0x0000000000027805 */ /* 0x002fe4000001ff00 */
[--C-:B--2---:R-:W-:Y:S01]  /*12be0*/  @P0 SHF.R.S32.HI R3, RZ, 0x1f, R0.reuse ;  /* 0x0000001fff030819 */ /* 0x104fe20000011400 */
[----:B------:R-:W-:Y:S01]  /*12bf0*/  @P0 IMAD.MOV.U32 R2, RZ, RZ, R0 ;  /* 0x000000ffff020224 */ /* 0x000fe200078e0000 */
[----:B------:R-:W-:Y:S05]  /*12c00*/  @P1 BRA `(.L_x_285) ;  /* 0x0000004000001947 */ /* 0x000fea0003800000 */
[----:B---3--:R-:W-:Y:S05]  /*12c10*/  @!P0 BRA `(.L_x_285) ;  /* 0x0000003000008947 */ /* 0x008fea0003800000 */
[----:B------:R1:W2:Y:S04]  /*12c20*/  LDG.E R0, [R4.64] ;  /* 0x0000000604007981 */ /* 0x0002a8000c1e1900 */
[----:B-1----:R-:W2:Y:S02]  /*12c30*/  LDG.E R4, [R4.64+0x4] ;  /* 0x0000040604047981 */ /* 0x002ea4000c1e1900 */
[----:B--2--5:R-:W-:-:S02]  /*12c40*/  IADD3 R15, -R0, R4, RZ ;  /* 0x00000004000f7210 */ /* 0x024fc40007ffe1ff */
.L_x_285:
[----:B---3--:R-:W-:Y:S01]  /*12c50*/  LOP3.LUT R0, R31, 0xffffffe0, RZ, 0xc0, !PT ;  /* 0xffffffe01f007812 */ /* 0x008fe200078ec0ff */
[----:B------:R-:W1:Y:S01]  /*12c60*/  S2R R19, SR_CTAID.X ;  /* 0x0000000000137919 */ /* 0x000e620000002500 */
[----:B------:R-:W-:Y:S01]  /*12c70*/  SHF.R.S32.HI R4, RZ, 0x1f, R30 ;  /* 0x0000001fff047819 */ /* 0x000fe2000001141e */
[----:B------:R-:W-:Y:S01]  /*12c80*/  IMAD.MOV.U32 R7, RZ, RZ, c[0x0][0x4e8] ;  /* 0x00013a00ff077624 */ /* 0x000fe200078e00ff */
[----:B------:R-:W-:Y:S01]  /*12c90*/  LEA.HI R16, R35, R34, RZ, 0x3 ;  /* 0x0000002223107211 */ /* 0x000fe200078f18ff */
[----:B------:R-:W-:Y:S01]  /*12ca0*/  IMAD.IADD R0, R34, 0x1, -R0 ;  /* 0x0000000122007824 */ /* 0x000fe200078e0a00 */
[----:B------:R-:W-:Y:S01]  /*12cb0*/  LEA.HI R4, R4, R30, RZ, 0x3 ;  /* 0x0000001e04047211 */ /* 0x000fe200078f18ff */
[----:B------:R-:W-:Y:S01]  /*12cc0*/  IMAD R9, R36, c[0x0][0x3e8], RZ ;  /* 0x0000fa0024097a24 */ /* 0x000fe200078e02ff */
[----:B------:R-:W-:Y:S01]  /*12cd0*/  ISETP.NE.AND P1, PT, R7, 0x1, PT ;  /* 0x000000010700780c */ /* 0x000fe20003f25270 */
[----:B-----5:R-:W-:Y:S01]  /*12ce0*/  IMAD R15, R15, c[0x0][0x4e8], RZ ;  /* 0x00013a000f0f7a24 */ /* 0x020fe200078e02ff */
[----:B------:R-:W-:Y:S01]  /*12cf0*/  SHF.R.S32.HI R6, RZ, 0x1f, R0 ;  /* 0x0000001fff067819 */ /* 0x000fe20000011400 */
[----:B------:R-:W-:Y:S01]  /*12d00*/  BSSY B0, `(.L_x_286) ;  /* 0x0000076000007945 */ /* 0x000fe20003800000 */
[----:B------:R-:W-:-:S02]  /*12d10*/  LOP3.LUT R5, R4, 0xffffff8, RZ, 0xc0, !PT ;  /* 0x0ffffff804057812 */ /* 0x000fc400078ec0ff */
[----:B------:R-:W-:Y:S02]  /*12d20*/  LEA.HI R4, R26, R26, RZ, 0x1 ;  /* 0x0000001a1a047211 */ /* 0x000fe400078f08ff */
[----:B------:R-:W-:Y:S02]  /*12d30*/  LEA.HI R6, R6, R0, RZ, 0x2 ;  /* 0x0000000006067211 */ /* 0x000fe400078f10ff */
[----:B------:R-:W-:Y:S02]  /*12d40*/  IADD3 R7, R30, -R5, RZ ;  /* 0x800000051e077210 */ /* 0x000fe40007ffe0ff */
[----:B------:R-:W-:Y:S02]  /*12d50*/  LOP3.LUT R4, R4, 0x1ffffffe, RZ, 0xc0, !PT ;  /* 0x1ffffffe04047812 */ /* 0x000fe400078ec0ff */
[----:B------:R-:W-:Y:S02]  /*12d60*/  SHF.R.S32.HI R5, RZ, 0x2, R6 ;  /* 0x00000002ff057819 */ /* 0x000fe40000011406 */
[----:B------:R-:W-:Y:S01]  /*12d70*/  LOP3.LUT P2, RZ, R0, 0x3, RZ, 0xc0, !PT ;  /* 0x0000000300ff7812 */ /* 0x000fe2000784c0ff */
[----:B------:R-:W-:Y:S01]  /*12d80*/  IMAD R0, R3, c[0x0][0x3a0], RZ ;  /* 0x0000e80003007a24 */ /* 0x000fe200078e02ff */
[----:B------:R-:W-:Y:S01]  /*12d90*/  SEL R14, R37, RZ, !P0 ;  /* 0x000000ff250e7207 */ /* 0x000fe20004000000 */
[----:B------:R-:W-:Y:S01]  /*12da0*/  IMAD.IADD R8, R26, 0x1, -R4 ;  /* 0x000000011a087824 */ /* 0x000fe200078e0a04 */
[----:B------:R-:W-:Y:S01]  /*12db0*/  MOV R4, R2 ;  /* 0x0000000200047202 */ /* 0x000fe20000000f00 */
[----:B------:R-:W-:Y:S01]  /*12dc0*/  IMAD R17, R7, 0x10, R5 ;  /* 0x0000001007117824 */ /* 0x000fe200078e0205 */
[----:B------:R-:W-:Y:S01]  /*12dd0*/  LOP3.LUT R12, R16, 0xfffffff8, RZ, 0xc0, !PT ;  /* 0xfffffff8100c7812 */ /* 0x000fe200078ec0ff */
[----:B------:R-:W-:Y:S01]  /*12de0*/  IMAD R6, R2, c[0x0][0x3a4], R0 ;  /* 0x0000e90002067a24 */ /* 0x000fe200078e0200 */
[----:B------:R-:W-:Y:S01]  /*12df0*/  SHF.R.S32.HI R16, RZ, 0x3, R16 ;  /* 0x00000003ff107819 */ /* 0x000fe20000011410 */
[----:B------:R-:W-:Y:S01]  /*12e00*/  IMAD R0, R8, 0x8, R17 ;  /* 0x0000000808007824 */ /* 0x000fe200078e0211 */
[----:B------:R-:W-:Y:S01]  /*12e10*/  LEA.HI R18, R35, R34, RZ, 0x6 ;  /* 0x0000002223127211 */ /* 0x000fe200078f30ff */
[----:B------:R-:W-:-:S02]  /*12e20*/  IMAD.MOV.U32 R5, RZ, RZ, R3 ;  /* 0x000000ffff057224 */ /* 0x000fc400078e0003 */
[----:B------:R-:W-:Y:S02]  /*12e30*/  IMAD R7, R36, c[0x0][0x490], RZ ;  /* 0x0001240024077a24 */ /* 0x000fe400078e02ff */
[----:B-1----:R-:W-:Y:S02]  /*12e40*/  IMAD R8, R19, 0x80, R0 ;  /* 0x0000008013087824 */ /* 0x002fe400078e0200 */
[----:B------:R-:W-:-:S04]  /*12e50*/  IMAD.WIDE.U32 R2, R2, c[0x0][0x3a0], RZ ;  /* 0x0000e80002027a25 */ /* 0x000fc800078e00ff */
[C---:B------:R-:W-:Y:S01]  /*12e60*/  IMAD.WIDE.U32 R10, R44.reuse, c[0x0][0x490], R4 ;  /* 0x000124002c0a7a25 */ /* 0x040fe200078e0004 */
[----:B------:R-:W-:Y:S02]  /*12e70*/  IADD3 R3, R3, R6, RZ ;  /* 0x0000000603037210 */ /* 0x000fe40007ffe0ff */
[----:B------:R-:W-:Y:S01]  /*12e80*/  SHF.R.S32.HI R6, RZ, 0x1f, R37 ;  /* 0x0000001fff067819 */ /* 0x000fe20000011425 */
[C---:B------:R-:W-:Y:S02]  /*12e90*/  IMAD R4, R44.reuse, c[0x0][0x494], R7 ;  /* 0x000125002c047a24 */ /* 0x040fe400078e0207 */
[----:B------:R-:W-:Y:S02]  /*12ea0*/  IMAD R7, R44, c[0x0][0x3ec], R9 ;  /* 0x0000fb002c077a24 */ /* 0x000fe400078e0209 */
[----:B------:R-:W-:Y:S01]  /*12eb0*/  @P1 IMAD.HI.U32 R9, R8, c[0x0][0x4ec], RZ ;  /* 0x00013b0008091a27 */ /* 0x000fe200078e00ff */
[----:B------:R-:W-:Y:S02]  /*12ec0*/  IADD3 R5, R11, R4, RZ ;  /* 0x000000040b057210 */ /* 0x000fe40007ffe0ff */
[----:B------:R-:W-:Y:S01]  /*12ed0*/  SEL R11, R6, RZ, !P0 ;  /* 0x000000ff060b7207 */ /* 0x000fe20004000000 */
[----:B------:R-:W-:Y:S01]  /*12ee0*/  IMAD.MOV.U32 R0, RZ, RZ, R8 ;  /* 0x000000ffff007224 */ /* 0x000fe200078e0008 */
[----:B------:R-:W-:Y:S01]  /*12ef0*/  @P1 SHF.R.U32.HI R0, RZ, c[0x0][0x4f0], R9 ;  /* 0x00013c00ff001a19 */ /* 0x000fe20000011609 */
[----:B------:R-:W-:-:S04]  /*12f00*/  IMAD.WIDE.U32 R2, R44, c[0x0][0x3e8], R2 ;  /* 0x0000fa002c027a25 */ /* 0x000fc800078e0002 */
[----:B------:R-:W-:Y:S01]  /*12f10*/  IMAD.MOV.U32 R4, RZ, RZ, R10 ;  /* 0x000000ffff047224 */ /* 0x000fe200078e000a */
[----:B------:R-:W-:Y:S01]  /*12f20*/  IADD3 R7, R3, R7, RZ ;  /* 0x0000000703077210 */ /* 0x000fe20007ffe0ff */
[----:B------:R-:W-:Y:S01]  /*12f30*/  IMAD.MOV R10, RZ, RZ, -R0 ;  /* 0x000000ffff0a7224 */ /* 0x000fe200078e0a00 */
[----:B------:R-:W-:Y:S01]  /*12f40*/  MOV R6, R2 ;  /* 0x0000000200067202 */ /* 0x000fe20000000f00 */
[----:B------:R-:W-:-:S04]  /*12f50*/  IMAD.WIDE.U32 R2, R14, c[0x0][0x498], R4 ;  /* 0x000126000e027a25 */ /* 0x000fc800078e0004 */
[----:B------:R-:W-:Y:S01]  /*12f60*/  IMAD.IADD R12, R34, 0x1, -R12 ;  /* 0x00000001220c7824 */ /* 0x000fe200078e0a0c */
[----:B------:R-:W-:Y:S01]  /*12f70*/  IADD3 R2, P0, R0, R2, RZ ;  /* 0x0000000200027210 */ /* 0x000fe20007f1e0ff */
[----:B------:R-:W-:Y:S02]  /*12f80*/  IMAD R9, R11, c[0x0][0x498], RZ ;  /* 0x000126000b097a24 */ /* 0x000fe400078e02ff */
[----:B------:R-:W-:Y:S01]  /*12f90*/  IMAD R5, R10, c[0x0][0x4e8], R8 ;  /* 0x00013a000a057a24 */ /* 0x000fe200078e0208 */
[----:B------:R-:W-:Y:S01]  /*12fa0*/  SHF.R.S32.HI R8, RZ, 0x1f, R0 ;  /* 0x0000001fff087819 */ /* 0x000fe20000011400 */
[----:B------:R-:W-:Y:S02]  /*12fb0*/  IMAD R13, R12, 0x20, R16 ;  /* 0x000000200c0d7824 */ /* 0x000fe400078e0210 */
[----:B------:R-:W-:Y:S01]  /*12fc0*/  IMAD R9, R14, c[0x0][0x49c], R9 ;  /* 0x000127000e097a24 */ /* 0x000fe200078e0209 */
[----:B------:R-:W-:Y:S01]  /*12fd0*/  SHF.R.S32.HI R10, RZ, 0x1f, R5 ;  /* 0x0000001fff0a7819 */ /* 0x000fe20000011405 */
[----:B------:R-:W-:-:S02]  /*12fe0*/  IMAD R13, R19, 0x80, R13 ;  /* 0x00000080130d7824 */ /* 0x000fc400078e020d */
[----:B------:R-:W-:Y:S01]  /*12ff0*/  IMAD.SHL.U32 R12, R12, 0x8, RZ ;  /* 0x000000080c0c7824 */ /* 0x000fe200078e00ff */
[----:B------:R-:W-:Y:S01]  /*13000*/  IADD3.X R3, R8, R3, R9, P0, !PT ;  /* 0x0000000308037210 */ /* 0x000fe200007fe409 */
[----:B------:R-:W-:Y:S01]  /*13010*/  IMAD R9, R10, c[0x0][0x488], RZ ;  /* 0x000122000a097a24 */ /* 0x000fe200078e02ff */
[----:B------:R-:W-:Y:S01]  /*13020*/  SHF.L.U32 R8, R16, 0x6, RZ ;  /* 0x0000000610087819 */ /* 0x000fe200000006ff */
[----:B------:R-:W-:-:S04]  /*13030*/  @P1 IMAD.HI.U32 R4, R13, c[0x0][0x4ec], RZ ;  /* 0x00013b000d041a27 */ /* 0x000fc800078e00ff */
[----:B------:R-:W-:-:S04]  /*13040*/  IMAD.WIDE.U32 R2, R5, c[0x0][0x488], R2 ;  /* 0x0001220005027a25 */ /* 0x000fc800078e0002 */
[----:B------:R-:W-:Y:S02]  /*13050*/  IMAD R9, R5, c[0x0][0x48c], R9 ;  /* 0x0001230005097a24 */ /* 0x000fe400078e0209 */
[----:B------:R-:W-:Y:S01]  /*13060*/  IMAD.MOV.U32 R0, RZ, RZ, R13 ;  /* 0x000000ffff007224 */ /* 0x000fe200078e000d */
[----:B------:R-:W-:Y:S01]  /*13070*/  @P1 SHF.R.U32.HI R0, RZ, c[0x0][0x4f0], R4 ;  /* 0x00013c00ff001a19 */ /* 0x000fe20000011604 */
[----:B------:R-:W-:Y:S01]  /*13080*/  IMAD.IADD R9, R3, 0x1, R9 ;  /* 0x0000000103097824 */ /* 0x000fe200078e0209 */
[----:B------:R-:W-:Y:S01]  /*13090*/  LOP3.LUT R4, R8, 0x1c0, RZ, 0xc0, !PT ;  /* 0x000001c008047812 */ /* 0x000fe200078ec0ff */
[----:B------:R-:W-:Y:S01]  /*130a0*/  IMAD R5, R11, c[0x0][0x3f0], RZ ;  /* 0x0000fc000b057a24 */ /* 0x000fe200078e02ff */
[----:B------:R-:W-:Y:S02]  /*130b0*/  LEA R8, P0, R2, c[0x0][0x450], 0x2 ;  /* 0x0001140002087a11 */ /* 0x000fe400078010ff */
[----:B------:R-:W-:Y:S01]  /*130c0*/  LOP3.LUT R11, R4, 0x38, R12, 0xf8, !PT ;  /* 0x00000038040b7812 */ /* 0x000fe200078ef80c */
[C---:B------:R-:W-:Y:S01]  /*130d0*/  IMAD R3, R14.reuse, c[0x0][0x3f4], R5 ;  /* 0x0000fd000e037a24 */ /* 0x040fe200078e0205 */
[----:B------:R-:W-:Y:S01]  /*130e0*/  SHF.R.U32.HI R10, RZ, 0x3, R4 ;  /* 0x00000003ff0a7819 */ /* 0x000fe20000011604 */
[----:B------:R-:W-:Y:S01]  /*130f0*/  IMAD.WIDE.U32 R4, R14, c[0x0][0x3f0], R6 ;  /* 0x0000fc000e047a25 */ /* 0x000fe200078e0006 */
[----:B------:R-:W-:-:S02]  /*13100*/  LEA.HI.X R2, R2, c[0x0][0x454], R9, 0x2, P0 ;  /* 0x0001150002027a11 */ /* 0x000fc400000f1409 */
[----:B------:R-:W-:Y:S01]  /*13110*/  LOP3.LUT R14, R11, R10, RZ, 0x3c, !PT ;  /* 0x0000000a0b0e7212 */ /* 0x000fe200078e3cff */
[----:B------:R-:W-:Y:S01]  /*13120*/  IMAD.IADD R3, R5, 0x1, R3 ;  /* 0x0000000105037824 */ /* 0x000fe200078e0203 */
[----:B------:R-:W-:Y:S01]  /*13130*/  SHFL.IDX PT, R10, R8, RZ, 0x1c1f ;  /* 0x001c1fff080a7589 */ /* 0x000fe200000e0000 */
[----:B------:R-:W-:Y:S02]  /*13140*/  IADD3 R6, -R0, RZ, RZ ;  /* 0x000000ff00067210 */ /* 0x000fe40007ffe1ff */
[----:B------:R-:W-:Y:S01]  /*13150*/  SHF.R.S32.HI R7, RZ, 0x1f, R0 ;  /* 0x0000001fff077819 */ /* 0x000fe20000011400 */
[----:B------:R-:W1:Y:S01]  /*13160*/  SHFL.IDX PT, R11, R2, RZ, 0x1c1f ;  /* 0x001c1fff020b7589 */ /* 0x000e6200000e0000 */
[----:B------:R-:W-:Y:S01]  /*13170*/  LEA R5, R19, R17, 0x7 ;  /* 0x0000001113057211 */ /* 0x000fe200078e38ff */
[----:B------:R-:W-:Y:S02]  /*13180*/  IMAD R6, R6, c[0x0][0x4e8], R13 ;  /* 0x00013a0006067a24 */ /* 0x000fe400078e020d */
[----:B------:R-:W-:Y:S01]  /*13190*/  SHFL.IDX PT, R8, R8, 0x1, 0x1c1f ;  /* 0x003c1f0008087f89 */ /* 0x000fe200000e0000 */
[----:B------:R-:W-:Y:S01]  /*131a0*/  IMAD R7, R7, c[0x0][0x3e0], RZ ;  /* 0x0000f80007077a24 */ /* 0x000fe200078e02ff */
[----:B------:R-:W-:-:S02]  /*131b0*/  ISETP.GE.OR P0, PT, R5, R15, P2 ;  /* 0x0000000f0500720c */ /* 0x000fc40001706670 */
[----:B------:R2:W3:Y:S01]  /*131c0*/  SHFL.IDX PT, R9, R2, 0x1, 0x1c1f ;  /* 0x003c1f0002097f89 */ /* 0x0004e200000e0000 */
[----:B------:R-:W-:-:S10]  /*131d0*/  IMAD R7, R0, c[0x0][0x3e4], R7 ;  /* 0x0000f90000077a24 */ /* 0x000fd400078e0207 */
[----:B-1----:R1:W-:Y:S01]  /*131e0*/  @!P0 ST.E [R10.64], R32 ;  /* 0x000000200a008985 */ /* 0x0023e2000c101906 */
[----:B--2---:R-:W-:Y:S01]  /*131f0*/  IMAD.MOV.U32 R2, RZ, RZ, R4 ;  /* 0x000000ffff027224 */ /* 0x004fe200078e0004 */
[----:B------:R-:W-:-:S03]  /*13200*/  IADD3 R4, R5, 0x8, RZ ;  /* 0x0000000805047810 */ /* 0x000fc60007ffe0ff */
[----:B------:R-:W-:Y:S01]  /*13210*/  IMAD.WIDE.U32 R2, R0, c[0x0][0x3e0], R2 ;  /* 0x0000f80000027a25 */ /* 0x000fe200078e0002 */
[----:B------:R-:W-:Y:S02]  /*13220*/  SHF.R.S32.HI R0, RZ, 0x1f, R6 ;  /* 0x0000001fff007819 */ /* 0x000fe40000011406 */
[----:B------:R-:W-:Y:S01]  /*13230*/  ISETP.GE.OR P2, PT, R4, R15, P2 ;  /* 0x0000000f0400720c */ /* 0x000fe20001746670 */
[----:B------:R-:W-:Y:S01]  /*13240*/  IMAD.IADD R3, R3, 0x1, R7 ;  /* 0x0000000103037824 */ /* 0x000fe200078e0207 */
[----:B------:R-:W-:Y:S01]  /*13250*/  SHF.L.U32 R4, R18, 0x3, RZ ;  /* 0x0000000312047819 */ /* 0x000fe200000006ff */
[----:B------:R-:W-:Y:S01]  /*13260*/  IMAD R0, R0, c[0x0][0x3d8], RZ ;  /* 0x0000f60000007a24 */ /* 0x000fe200078e02ff */
[----:B------:R-:W-:Y:S01]  /*13270*/  LEA R7, R19, R16, 0x7 ;  /* 0x0000001013077211 */ /* 0x000fe200078e38ff */
[----:B------:R-:W-:Y:S01]  /*13280*/  IMAD.WIDE.U32 R2, R6, c[0x0][0x3d8], R2 ;  /* 0x0000f60006027a25 */ /* 0x000fe200078e0002 */
[----:B------:R-:W-:-:S03]  /*13290*/  LOP3.LUT R5, R14, 0x7ffffe00, R4, 0xf8, !PT ;  /* 0x7ffffe000e057812 */ /* 0x000fc600078ef804 */
[----:B------:R-:W-:Y:S01]  /*132a0*/  IMAD R4, R6, c[0x0][0x3dc], R0 ;  /* 0x0000f70006047a24 */ /* 0x000fe200078e0200 */
[----:B------:R-:W-:Y:S02]  /*132b0*/  SHF.L.U32 R0, R5, 0x1, RZ ;  /* 0x0000000105007819 */ /* 0x000fe400000006ff */
[----:B------:R-:W-:Y:S01]  /*132c0*/  LEA R14, P0, R2, c[0x0][0x380], 0x1 ;  /* 0x0000e000020e7a11 */ /* 0x000fe200078008ff */
[----:B---3--:R1:W-:Y:S01]  /*132d0*/  @!P2 ST.E [R8.64], R33 ;  /* 0x000000210800a985 */ /* 0x0083e2000c101906 */
[----:B------:R-:W-:Y:S01]  /*132e0*/  IMAD.IADD R3, R3, 0x1, R4 ;  /* 0x0000000103037824 */ /* 0x000fe200078e0204 */
[----:B------:R-:W-:Y:S02]  /*132f0*/  IADD3 R6, R12, 0x40, RZ ;  /* 0x000000400c067810 */ /* 0x000fe40007ffe0ff */
        /* <DEDUP_REMOVED lines=14> */
[----:B-1----:R1:W4:-:S12]  /*133e0*/  LDS.128 R8, [R0+0x4080] ;  /* 0x0040800000087984 */ /* 0x0023180000000c00 */
[----:B------:R-:W-:Y:S01]  /*133f0*/  @!P1 IMAD.WIDE R4, R12, 0x2, R2 ;  /* 0x000000020c049825 */ /* 0x000fe200078e0202 */
[----:B-1----:R-:W-:-:S04]  /*13400*/  @!P0 SHF.R.S32.HI R0, RZ, 0x1f, R6 ;  /* 0x0000001fff008819 */ /* 0x002fc80000011406 */
[----:B------:R-:W-:-:S04]  /*13410*/  @!P0 LEA.HI R0, R0, R6, RZ, 0x3 ;  /* 0x0000000600008211 */ /* 0x000fc800078f18ff */
[----:B------:R-:W-:-:S05]  /*13420*/  @!P0 LOP3.LUT R0, R0, 0xfffffff8, RZ, 0xc0, !PT ;  /* 0xfffffff800008812 */ /* 0x000fca00078ec0ff */
[----:B------:R-:W-:Y:S01]  /*13430*/  @!P0 IMAD.WIDE R2, R0, 0x2, R2 ;  /* 0x0000000200028825 */ /* 0x000fe200078e0202 */
[----:B-----5:R1:W-:Y:S04]  /*13440*/  @!P1 ST.E.128 [R4.64], R16 ;  /* 0x0000001004009985 */ /* 0x0203e8000c101d06 */
[----:B----4-:R1:W-:Y:S02]  /*13450*/  @!P0 ST.E.128 [R2.64], R8 ;  /* 0x0000000802008985 */ /* 0x0103e4000c101d06 */
.L_x_287:
[----:B------:R-:W-:Y:S05]  /*13460*/  BSYNC B0 ;  /* 0x0000000000007941 */ /* 0x000fea0003800000 */
.L_x_286:
[----:B-1----:R-:W-:Y:S01]  /*13470*/  IADD3 R0, R7, 0x20, RZ ;  /* 0x0000002007007810 */ /* 0x002fe20007ffe0ff */
[----:B------:R1:W4:Y:S01]  /*13480*/  SHFL.IDX PT, R3, R13, 0x1, 0x181f ;  /* 0x00381f000d037f89 */ /* 0x00032200000e0000 */
        /* <DEDUP_REMOVED lines=9> */
[----:B--2---:R2:W-:Y:S01]  /*13520*/  @!P1 ST.E.128 [R4.64], R24 ;  /* 0x0000001804009985 */ /* 0x0045e2000c101d06 */
[----:B------:R-:W-:-:S05]  /*13530*/  @!P0 LOP3.LUT R0, R0, 0xfffffff8, RZ, 0xc0, !PT ;  /* 0xfffffff800008812 */ /* 0x000fca00078ec0ff */
[----:B------:R-:W-:-:S05]  /*13540*/  @!P0 IMAD.WIDE R2, R0, 0x2, R2 ;  /* 0x0000000200028825 */ /* 0x000fca00078e0202 */
[----:B------:R2:W-:Y:S02]  /*13550*/  @!P0 ST.E.128 [R2.64], R20 ;  /* 0x0000001402008985 */ /* 0x0005e4000c101d06 */
.L_x_289:
[----:B------:R-:W-:Y:S05]  /*13560*/  BSYNC B0 ;  /* 0x0000000000007941 */ /* 0x000fea0003800000 */
.L_x_288:
[----:B------:R-:W-:Y:S01]  /*13570*/  IADD3 R0, R7, 0x40, RZ ;  /* 0x0000004007007810 */ /* 0x000fe20007ffe0ff */
[----:B--2-4-:R2:W4:Y:S01]  /*13580*/  SHFL.IDX PT, R3, R13, 0x2, 0x181f ;  /* 0x00581f000d037f89 */ /* 0x01452200000e0000 */
[----:B------:R-:W-:Y:S02]  /*13590*/  BSSY B0, `(.L_x_290) ;  /* 0x000000d000007945 */ /* 0x000fe40003800000 */
[----:B------:R-:W-:Y:S01]  /*135a0*/  ISETP.GE.AND P0, PT, R0, R15, PT ;  /* 0x0000000f0000720c */ /* 0x000fe20003f06270 */
[----:B---3--:R2:W3:-:S12]  /*135b0*/  SHFL.IDX PT, R2, R14, 0x2, 0x181f ;  /* 0x00581f000e027f89 */ /* 0x0084d800000e0000 */
        /* <DEDUP_REMOVED lines=10> */
.L_x_291:
[----:B------:R-:W-:Y:S05]  /*13660*/  BSYNC B0 ;  /* 0x0000000000007941 */ /* 0x000fea0003800000 */
.L_x_290:
[----:B------:R-:W-:Y:S01]  /*13670*/  IADD3 R0, R7, 0x60, RZ ;  /* 0x0000006007007810 */ /* 0x000fe20007ffe0ff */
[----:B---34-:R3:W4:Y:S03]  /*13680*/  SHFL.IDX PT, R3, R13, 0x3, 0x181f ;  /* 0x00781f000d037f89 */ /* 0x01872600000e0000 */
[----:B------:R-:W-:Y:S01]  /*13690*/  ISETP.GE.AND P0, PT, R0, R15, PT ;  /* 0x0000000f0000720c */ /* 0x000fe20003f06270 */
[----:B------:R3:W1:-:S12]  /*136a0*/  SHFL.IDX PT, R2, R14, 0x3, 0x181f ;  /* 0x00781f000e027f89 */ /* 0x00065800000e0000 */
        /* <DEDUP_REMOVED lines=12> */
.L_x_284:
[----:B------:R-:W2:Y:S01]  /*13770*/  LDL R8, [R1+0x24] ;  /* 0x0000240001087983 */ /* 0x000ea20000100800 */
[----:B------:R-:W-:Y:S01]  /*13780*/  ISETP.NE.U32.AND P0, PT, RZ, c[0x0][0x508], PT ;  /* 0x00014200ff007a0c */ /* 0x000fe20003f05070 */
[----:B------:R-:W-:Y:S01]  /*13790*/  IMAD.MOV.U32 R2, RZ, RZ, 0x4 ;  /* 0x00000004ff027424 */ /* 0x000fe200078e00ff */
[----:B------:R-:W-:Y:S02]  /*137a0*/  ISETP.NE.U32.AND P1, PT, RZ, c[0x0][0x500], PT ;  /* 0x00014000ff007a0c */ /* 0x000fe40003f25070 */
[----:B------:R-:W-:Y:S02]  /*137b0*/  ISETP.NE.AND.EX P0, PT, RZ, c[0x0][0x50c], PT, P0 ;  /* 0x00014300ff007a0c */ /* 0x000fe40003f05300 */
[----:B------:R-:W-:Y:S01]  /*137c0*/  ISETP.NE.AND.EX P1, PT, RZ, c[0x0][0x504], PT, P1 ;  /* 0x00014100ff007a0c */ /* 0x000fe20003f25310 */
[----:B------:R-:W-:Y:S02]  /*137d0*/  IMAD.MOV.U32 R13, RZ, RZ, c[0x0][0x388] ;  /* 0x0000e200ff0d7624 */ /* 0x000fe400078e00ff */
[----:B--2---:R-:W-:-:S08]  /*137e0*/  IMAD.WIDE R6, R8, R2, c[0x0][0x500] ;  /* 0x0001400008067625 */ /* 0x004fd000078e0202 */
[----:B------:R-:W-:Y:S02]  /*137f0*/  @P0 IMAD.WIDE R2, R8, R2, c[0x0][0x508] ;  /* 0x0001420008020625 */ /* 0x000fe400078e0202 */
[----:B------:R-:W2:Y:S04]  /*13800*/  @P1 LDG.E R0, [R6.64] ;  /* 0x0000000606001981 */ /* 0x000ea8000c1e1900 */
[----:B------:R1:W5:Y:S01]  /*13810*/  @P0 LDG.E R13, [R2.64] ;  /* 0x00000006020d0981 */ /* 0x000362000c1e1900 */
[----:B------:R-:W-:Y:S02]  /*13820*/  CS2R R4, SRZ ;  /* 0x0000000000047805 */ /* 0x000fe4000001ff00 */
[--C-:B--2---:R-:W-:Y:S01]  /*13830*/  @P1 SHF.R.S32.HI R5, RZ, 0x1f, R0.reuse ;  /* 0x0000001fff051819 */ /* 0x104fe20000011400 */
[----:B------:R-:W-:Y:S01]  /*13840*/  @P1 IMAD.MOV.U32 R4, RZ, RZ, R0 ;  /* 0x000000ffff041224 */ /* 0x000fe200078e0000 */
[----:B------:R-:W-:Y:S05]  /*13850*/  @P0 BRA `(.L_x_292) ;  /* 0x0000004000000947 */ /* 0x000fea0003800000 */
[----:B-1----:R-:W-:Y:S05]  /*13860*/  @!P1 BRA `(.L_x_292) ;  /* 0x0000003000009947 */ /* 0x002fea0003800000 */
[----:B------:R1:W2:Y:S04]  /*13870*/  LDG.E R0, [R6.64] ;  /* 0x0000000606007981 */ /* 0x0002a8000c1e1900 */
[----:B-1----:R-:W2:Y:S02]  /*13880*/  LDG.E R6, [R6.64+0x4] ;  /* 0x0000040606067981 */ /* 0x002ea4000c1e1900 */
[----:B--2--5:R-:W-:-:S02]  /*13890*/  IADD3 R13, -R0, R6, RZ ;  /* 0x00000006000d7210 */ /* 0x024fc40007ffe1ff */
.L_x_292:
[----:B-1----:R-:W1:Y:S01]  /*138a0*/  S2R R12, SR_TID.X ;  /* 0x00000000000c7919 */ /* 0x002e620000002100 */
[----:B------:R-:W-:Y:S01]  /*138b0*/  SHF.R.S32.HI R0, RZ, 0x1f, R8 ;  /* 0x0000001fff007819 */ /* 0x000fe20000011408 */
[----:B------:R-:W-:Y:S01]  /*138c0*/  BSSY B0, `(.L_x_293) ;  /* 0x0000026000007945 */ /* 0x000fe20003800000 */
[----:B------:R-:W-:-:S02]  /*138d0*/  SEL R9, R8, RZ, !P1 ;  /* 0x000000ff08097207 */ /* 0x000fc40004800000 */
[----:B------:R-:W-:Y:S02]  /*138e0*/  SEL R10, R0, RZ, !P1 ;  /* 0x000000ff000a7207 */ /* 0x000fe40004800000 */
[----:B-1----:R-:W-:-:S13]  /*138f0*/  ISETP.GT.AND P0, PT, R12, 0x7f, PT ;  /* 0x0000007f0c00780c */ /* 0x002fda0003f04270 */
[----:B------:R-:W-:Y:S05]  /*13900*/  @P0 BRA `(.L_x_294) ;  /* 0x0000021000000947 */ /* 0x000fea0003800000 */
[----:B------:R-:W1:Y:S01]  /*13910*/  S2R R8, SR_CTAID.X ;  /* 0x0000000000087919 */ /* 0x000e620000002500 */
[----:B-----5:R-:W-:Y:S01]  /*13920*/  IMAD R0, R13, c[0x0][0x4e8], RZ ;  /* 0x00013a000d007a24 */ /* 0x020fe200078e02ff */
[----:B-1----:R-:W-:-:S04]  /*13930*/  LEA R8, R8, R12, 0x7 ;  /* 0x0000000c08087211 */ /* 0x002fc800078e38ff */
[----:B------:R-:W-:-:S13]  /*13940*/  ISETP.GE.AND P0, PT, R8, R0, PT ;  /* 0x000000000800720c */ /* 0x000fda0003f06270 */
[----:B------:R-:W-:Y:S05]  /*13950*/  @P0 BRA `(.L_x_294) ;  /* 0x000001c000000947 */ /* 0x000fea0003800000 */
[----:B------:R-:W-:Y:S01]  /*13960*/  MOV R0, c[0x0][0x4e8] ;  /* 0x00013a0000007a02 */ /* 0x000fe20000000f00 */
[----:B------:R-:W-:Y:S01]  /*13970*/  IMAD R6, R36, c[0x0][0x490], RZ ;  /* 0x0001240024067a24 */ /* 0x000fe200078e02ff */
[----:B------:R-:W-:Y:S01]  /*13980*/  MOV R2, R4 ;  /* 0x0000000400027202 */ /* 0x000fe20000000f00 */
[----:B------:R-:W-:Y:S01]  /*13990*/  IMAD.MOV.U32 R3, RZ, RZ, R5 ;  /* 0x000000ffff037224 */ /* 0x000fe200078e0005 */
[----:B------:R-:W-:Y:S01]  /*139a0*/  ISETP.NE.AND P0, PT, R0, 0x1, PT ;  /* 0x000000010000780c */ /* 0x000fe20003f05270 */
[C---:B------:R-:W-:Y:S01]  /*139b0*/  IMAD R6, R44.reuse, c[0x0][0x494], R6 ;  /* 0x000125002c067a24 */ /* 0x040fe200078e0206 */
[----:B------:R-:W-:Y:S01]  /*139c0*/  MOV R0, R8 ;  /* 0x0000000800007202 */ /* 0x000fe20000000f00 */
[----:B------:R-:W-:-:S05]  /*139d0*/  IMAD.WIDE.U32 R2, R44, c[0x0][0x490], R2 ;  /* 0x000124002c027a25 */ /* 0x000fca00078e0002 */
[----:B------:R-:W-:-:S05]  /*139e0*/  IADD3 R3, R6, R3, RZ ;  /* 0x0000000306037210 */ /* 0x000fca0007ffe0ff */
[----:B------:R-:W-:-:S04]  /*139f0*/  @P0 IMAD.HI.U32 R7, R8, c[0x0][0x4ec], RZ ;  /* 0x00013b0008070a27 */ /* 0x000fc800078e00ff */
[----:B------:R-:W-:Y:S01]  /*13a00*/  IMAD.WIDE.U32 R2, R9, c[0x0][0x498], R2 ;  /* 0x0001260009027a25 */ /* 0x000fe200078e0002 */
[----:B------:R-:W-:-:S03]  /*13a10*/  @P0 SHF.R.U32.HI R0, RZ, c[0x0][0x4f0], R7 ;  /* 0x00013c00ff000a19 */ /* 0x000fc60000011607 */
[----:B------:R-:W-:Y:S01]  /*13a20*/  IMAD R7, R10, c[0x0][0x498], RZ ;  /* 0x000126000a077a24 */ /* 0x000fe200078e02ff */
[----:B------:R-:W-:Y:S01]  /*13a30*/  IADD3 R2, P0, R0, R2, RZ ;  /* 0x0000000200027210 */ /* 0x000fe20007f1e0ff */
[----:B------:R-:W-:Y:S02]  /*13a40*/  IMAD.MOV R6, RZ, RZ, -R0 ;  /* 0x000000ffff067224 */ /* 0x000fe400078e0a00 */
[----:B------:R-:W-:Y:S02]  /*13a50*/  IMAD R7, R9, c[0x0][0x49c], R7 ;  /* 0x0001270009077a24 */ /* 0x000fe400078e0207 */
[----:B------:R-:W-:Y:S01]  /*13a60*/  IMAD R6, R6, c[0x0][0x4e8], R8 ;  /* 0x00013a0006067a24 */ /* 0x000fe200078e0208 */
[----:B------:R-:W-:-:S04]  /*13a70*/  SHF.R.S32.HI R8, RZ, 0x1f, R0 ;  /* 0x0000001fff087819 */ /* 0x000fc80000011400 */
        /* <DEDUP_REMOVED lines=10> */
.L_x_294:
[----:B------:R-:W-:Y:S05]  /*13b20*/  BSYNC B0 ;  /* 0x0000000000007941 */ /* 0x000fea0003800000 */
.L_x_293:
[----:B------:R-:W2:Y:S01]  /*13b30*/  S2R R14, SR_CTAID.X ;  /* 0x00000000000e7919 */ /* 0x000ea20000002500 */
[----:B-1----:R-:W-:Y:S01]  /*13b40*/  IMAD R0, R5, c[0x0][0x3a0], RZ ;  /* 0x0000e80005007a24 */ /* 0x002fe200078e02ff */
[----:B------:R-:W-:Y:S01]  /*13b50*/  SHF.R.S32.HI R5, RZ, 0x1f, R12 ;  /* 0x0000001fff057819 */ /* 0x000fe2000001140c */
[C---:B------:R-:W-:Y:S01]  /*13b60*/  IMAD.WIDE.U32 R2, R4.reuse, c[0x0][0x3a0], RZ ;  /* 0x0000e80004027a25 */ /* 0x040fe200078e00ff */
[----:B------:R-:W-:Y:S01]  /*13b70*/  MOV R6, c[0x0][0x4e8] ;  /* 0x00013a0000067a02 */ /* 0x000fe20000000f00 */
[----:B------:R-:W-:Y:S01]  /*13b80*/  BSSY B0, `(.L_x_295) ;  /* 0x0000034000007945 */ /* 0x000fe20003800000 */
[-C--:B------:R-:W-:Y:S01]  /*13b90*/  LEA.HI R5, R5, R12.reuse, RZ, 0x3 ;  /* 0x0000000c05057211 */ /* 0x080fe200078f18ff */
[----:B------:R-:W-:Y:S01]  /*13ba0*/  IMAD R0, R4, c[0x0][0x3a4], R0 ;  /* 0x0000e90004007a24 */ /* 0x000fe200078e0200 */
[----:B------:R-:W-:Y:S01]  /*13bb0*/  ISETP.NE.AND P0, PT, R6, 0x1, PT ;  /* 0x000000010600780c */ /* 0x000fe20003f05270 */
[----:B------:R-:W-:Y:S01]  /*13bc0*/  IMAD R6, R10, c[0x0][0x3f0], RZ ;  /* 0x0000fc000a067a24 */ /* 0x000fe200078e02ff */
[----:B------:R-:W-:Y:S01]  /*13bd0*/  LOP3.LUT R4, R5, 0xfffffff8, RZ, 0xc0, !PT ;  /* 0xfffffff805047812 */ /* 0x000fe200078ec0ff */
[----:B-----5:R-:W-:Y:S01]  /*13be0*/  IMAD R10, R13, c[0x0][0x4e8], RZ ;  /* 0x00013a000d0a7a24 */ /* 0x020fe200078e02ff */
[----:B------:R-:W-:Y:S01]  /*13bf0*/  SHF.R.S32.HI R8, RZ, 0x3, R5 ;  /* 0x00000003ff087819 */ /* 0x000fe20000011405 */
[----:B------:R-:W-:Y:S01]  /*13c00*/  IMAD R7, R9, c[0x0][0x3f4], R6 ;  /* 0x0000fd0009077a24 */ /* 0x000fe200078e0206 */
[----:B------:R-:W-:-:S02]  /*13c10*/  IADD3 R12, -R4, R12, RZ ;  /* 0x0000000c040c7210 */ /* 0x000fc40007ffe1ff */
[----:B------:R-:W-:Y:S01]  /*13c20*/  IADD3 R3, R3, R0, RZ ;  /* 0x0000000003037210 */ /* 0x000fe20007ffe0ff */
[----:B------:R-:W-:Y:S02]  /*13c30*/  IMAD R0, R36, c[0x0][0x3e8], RZ ;  /* 0x0000fa0024007a24 */ /* 0x000fe400078e02ff */
[----:B------:R-:W-:Y:S02]  /*13c40*/  IMAD R4, R12, 0x20, R8 ;  /* 0x000000200c047824 */ /* 0x000fe400078e0208 */
[C---:B------:R-:W-:Y:S02]  /*13c50*/  IMAD R0, R44.reuse, c[0x0][0x3ec], R0 ;  /* 0x0000fb002c007a24 */ /* 0x040fe400078e0200 */
[----:B------:R-:W-:Y:S01]  /*13c60*/  IMAD.WIDE.U32 R2, R44, c[0x0][0x3e8], R2 ;  /* 0x0000fa002c027a25 */ /* 0x000fe200078e0002 */
[C---:B--2---:R-:W-:Y:S02]  /*13c70*/  LEA R4, R14.reuse, R4, 0x7 ;  /* 0x000000040e047211 */ /* 0x044fe400078e38ff */
[----:B------:R-:W-:-:S02]  /*13c80*/  LEA R8, R14, R8, 0x7 ;  /* 0x000000080e087211 */ /* 0x000fc400078e38ff */
[----:B------:R-:W-:Y:S01]  /*13c90*/  IADD3 R3, R0, R3, RZ ;  /* 0x0000000300037210 */ /* 0x000fe20007ffe0ff */
[----:B------:R-:W-:-:S04]  /*13ca0*/  @P0 IMAD.HI.U32 R5, R4, c[0x0][0x4ec], RZ ;  /* 0x00013b0004050a27 */ /* 0x000fc800078e00ff */
[----:B------:R-:W-:Y:S01]  /*13cb0*/  IMAD.MOV.U32 R0, RZ, RZ, R4 ;  /* 0x000000ffff007224 */ /* 0x000fe200078e0004 */
[----:B------:R-:W-:Y:S01]  /*13cc0*/  @P0 SHF.R.U32.HI R0, RZ, c[0x0][0x4f0], R5 ;  /* 0x00013c00ff000a19 */ /* 0x000fe20000011605 */
[----:B------:R-:W-:-:S03]  /*13cd0*/  IMAD.WIDE.U32 R2, R9, c[0x0][0x3f0], R2 ;  /* 0x0000fc0009027a25 */ /* 0x000fc600078e0002 */
[----:B------:R-:W-:Y:S02]  /*13ce0*/  IADD3 R5, -R0, RZ, RZ ;  /* 0x000000ff00057210 */ /* 0x000fe40007ffe1ff */
[----:B------:R-:W-:Y:S02]  /*13cf0*/  SHF.R.S32.HI R6, RZ, 0x1f, R0 ;  /* 0x0000001fff067819 */ /* 0x000fe40000011400 */
[----:B------:R-:W-:Y:S01]  /*13d00*/  IADD3 R3, R3, R7, RZ ;  /* 0x0000000703037210 */ /* 0x000fe20007ffe0ff */
[----:B------:R-:W-:Y:S02]  /*13d10*/  IMAD R5, R5, c[0x0][0x4e8], R4 ;  /* 0x00013a0005057a24 */ /* 0x000fe400078e0204 */
[----:B------:R-:W-:Y:S02]  /*13d20*/  IMAD R6, R6, c[0x0][0x3e0], RZ ;  /* 0x0000f80006067a24 */ /* 0x000fe400078e02ff */
[----:B------:R-:W-:Y:S01]  /*13d30*/  IMAD.WIDE.U32 R2, R0, c[0x0][0x3e0], R2 ;  /* 0x0000f80000027a25 */ /* 0x000fe200078e0002 */
[----:B------:R-:W-:-:S03]  /*13d40*/  SHF.R.S32.HI R4, RZ, 0x1f, R5 ;  /* 0x0000001fff047819 */ /* 0x000fc60000011405 */
[----:B------:R-:W-:-:S04]  /*13d50*/  IMAD R0, R0, c[0x0][0x3e4], R6 ;  /* 0x0000f90000007a24 */ /* 0x000fc800078e0206 */
[----:B------:R-:W-:Y:S02]  /*13d60*/  IMAD.IADD R3, R3, 0x1, R0 ;  /* 0x0000000103037824 */ /* 0x000fe400078e0200 */
[----:B------:R-:W-:Y:S02]  /*13d70*/  IMAD R0, R4, c[0x0][0x3d8], RZ ;  /* 0x0000f60004007a24 */ /* 0x000fe400078e02ff */
[----:B------:R-:W-:-:S04]  /*13d80*/  IMAD.WIDE.U32 R2, R5, c[0x0][0x3d8], R2 ;  /* 0x0000f60005027a25 */ /* 0x000fc800078e0002 */
[----:B------:R-:W-:Y:S01]  /*13d90*/  IMAD R0, R5, c[0x0][0x3dc], R0 ;  /* 0x0000f70005007a24 */ /* 0x000fe200078e0200 */
[----:B------:R-:W-:-:S04]  /*13da0*/  LEA R11, P0, R2, c[0x0][0x380], 0x1 ;  /* 0x0000e000020b7a11 */ /* 0x000fc800078008ff */
[----:B------:R-:W-:-:S04]  /*13db0*/  IADD3 R0, R3, R0, RZ ;  /* 0x0000000003007210 */ /* 0x000fc80007ffe0ff */
[----:B------:R-:W-:Y:S02]  /*13dc0*/  LEA.HI.X R9, R2, c[0x0][0x384], R0, 0x1, P0 ;  /* 0x0000e10002097a11 */ /* 0x000fe400000f0c00 */
[----:B------:R-:W-:Y:S01]  /*13dd0*/  ISETP.GE.AND P0, PT, R8, R10, PT ;  /* 0x0000000a0800720c */ /* 0x000fe20003f06270 */
[----:B------:R1:W2:Y:S01]  /*13de0*/  SHFL.IDX PT, R2, R11, RZ, 0x181f ;  /* 0x00181fff0b027589 */ /* 0x0002a200000e0000 */
[----:B------:R-:W-:-:S03]  /*13df0*/  SHF.L.U32 R0, R12, 0x3, RZ ;  /* 0x000000030c007819 */ /* 0x000fc600000006ff */
[----:B------:R1:W3:Y:S01]  /*13e00*/  SHFL.IDX PT, R3, R9, RZ, 0x181f ;  /* 0x00181fff09037589 */ /* 0x0002e200000e0000 */
[----:B------:R-:W-:-:S07]  /*13e10*/  IADD3 R7, R0, 0x40, RZ ;  /* 0x0000004000077810 */ /* 0x000fce0007ffe0ff */
[----:B------:R-:W-:Y:S05]  /*13e20*/  @P0 BRA `(.L_x_296) ;  /* 0x0000009000000947 */ /* 0x000fea0003800000 */
[----:B------:R-:W-:Y:S02]  /*13e30*/  ISETP.GE.AND P0, PT, R7, c[0x0][0x3c8], PT ;  /* 0x0000f20007007a0c */ /* 0x000fe40003f06270 */
[----:B------:R-:W-:-:S11]  /*13e40*/  ISETP.GE.AND P1, PT, R0, c[0x0][0x3c8], PT ;  /* 0x0000f20000007a0c */ /* 0x000fd60003f26270 */
[----:B------:R-:W-:-:S04]  /*13e50*/  @!P0 SHF.R.S32.HI R4, RZ, 0x1f, R7 ;  /* 0x0000001fff048819 */ /* 0x000fc80000011407 */
[----:B------:R-:W-:-:S04]  /*13e60*/  @!P0 LEA.HI R4, R4, R7, RZ, 0x3 ;  /* 0x0000000704048211 */ /* 0x000fc800078f18ff */
[----:B------:R-:W-:Y:S01]  /*13e70*/  @!P0 LOP3.LUT R6, R4, 0xfffffff8, RZ, 0xc0, !PT ;  /* 0xfffffff804068812 */ /* 0x000fe200078ec0ff */
[----:B--23--:R-:W-:-:S04]  /*13e80*/  @!P1 IMAD.WIDE R4, R0, 0x2, R2 ;  /* 0x0000000200049825 */ /* 0x00cfc800078e0202 */
[----:B------:R-:W-:Y:S01]  /*13e90*/  @!P0 IMAD.WIDE R2, R6, 0x2, R2 ;  /* 0x0000000206028825 */ /* 0x000fe200078e0202 */
[----:B------:R2:W-:Y:S04]  /*13ea0*/  @!P1 ST.E.128 [R4.64], RZ ;  /* 0x000000ff04009985 */ /* 0x0005e8000c101d06 */
[----:B------:R2:W-:Y:S02]  /*13eb0*/  @!P0 ST.E.128 [R2.64], RZ ;  /* 0x000000ff02008985 */ /* 0x0005e4000c101d06 */
.L_x_296:
[----:B------:R-:W-:Y:S05]  /*13ec0*/  BSYNC B0 ;  /* 0x0000000000007941 */ /* 0x000fea0003800000 */
.L_x_295:
        /* <DEDUP_REMOVED lines=8> */
[----:B------:R-:W-:-:S04]  /*13f50*/  @!P0 SHF.R.S32.HI R4, RZ, 0x1f, R7 ;  /* 0x0000001fff048819 */ /* 0x000fc80000011407 */
[----:B------:R-:W-:-:S04]  /*13f60*/  @!P0 LEA.HI R4, R4, R7, RZ, 0x3 ;  /* 0x0000000704048211 */ /* 0x000fc800078f18ff */
[----:B------:R-:W-:Y:S01]  /*13f70*/  @!P0 LOP3.LUT R6, R4, 0xfffffff8, RZ, 0xc0, !PT ;  /* 0xfffffff804068812 */ /* 0x000fe200078ec0ff */
[----:B---34-:R-:W-:-:S04]  /*13f80*/  @!P1 IMAD.WIDE R4, R0, 0x2, R2 ;  /* 0x0000000200049825 */ /* 0x018fc800078e0202 */
[----:B------:R-:W-:Y:S01]  /*13f90*/  @!P0 IMAD.WIDE R2, R6, 0x2, R2 ;  /* 0x0000000206028825 */ /* 0x000fe200078e0202 */
[----:B------:R3:W-:Y:S04]  /*13fa0*/  @!P1 ST.E.128 [R4.64], RZ ;  /* 0x000000ff04009985 */ /* 0x0007e8000c101d06 */
[----:B------:R3:W-:Y:S02]  /*13fb0*/  @!P0 ST.E.128 [R2.64], RZ ;  /* 0x000000ff02008985 */ /* 0x0007e4000c101d06 */
.L_x_298:
[----:B------:R-:W-:Y:S05]  /*13fc0*/  BSYNC B0 ;  /* 0x0000000000007941 */ /* 0x000fea0003800000 */
.L_x_297:
        /* <DEDUP_REMOVED lines=8> */
[----:B------:R-:W-:-:S04]  /*14050*/  @!P0 SHF.R.S32.HI R4, RZ, 0x1f, R7 ;  /* 0x0000001fff048819 */ /* 0x000fc80000011407 */
[----:B------:R-:W-:-:S04]  /*14060*/  @!P0 LEA.HI R4, R4, R7, RZ, 0x3 ;  /* 0x0000000704048211 */ /* 0x000fc800078f18ff */
[----:B------:R-:W-:Y:S01]  /*14070*/  @!P0 LOP3.LUT R6, R4, 0xfffffff8, RZ, 0xc0, !PT ;  /* 0xfffffff804068812 */ /* 0x000fe200078ec0ff */
[----:B-1--4-:R-:W-:-:S04]  /*14080*/  @!P1 IMAD.WIDE R4, R0, 0x2, R2 ;  /* 0x0000000200049825 */ /* 0x012fc800078e0202 */
[----:B------:R-:W-:Y:S01]  /*14090*/  @!P0 IMAD.WIDE R2, R6, 0x2, R2 ;  /* 0x0000000206028825 */ /* 0x000fe200078e0202 */
[----:B------:R1:W-:Y:S04]  /*140a0*/  @!P1 ST.E.128 [R4.64], RZ ;  /* 0x000000ff04009985 */ /* 0x0003e8000c101d06 */
[----:B------:R1:W-:Y:S02]  /*140b0*/  @!P0 ST.E.128 [R2.64], RZ ;  /* 0x000000ff02008985 */ /* 0x0003e4000c101d06 */
.L_x_300:
[----:B------:R-:W-:Y:S05]  /*140c0*/  BSYNC B0 ;  /* 0x0000000000007941 */ /* 0x000fea0003800000 */
.L_x_299:
[----:B-1----:R-:W-:Y:S01]  /*140d0*/  IADD3 R4, R8, 0x60, RZ ;  /* 0x0000006008047810 */ /* 0x002fe20007ffe0ff */
[----:B------:R1:W2:Y:S03]  /*140e0*/  SHFL.IDX PT, R3, R9, 0x3, 0x181f ;  /* 0x00781f0009037f89 */ /* 0x0002a600000e0000 */
[----:B------:R-:W-:Y:S01]  /*140f0*/  ISETP.GE.AND P0, PT, R4, R10, PT ;  /* 0x0000000a0400720c */ /* 0x000fe20003f06270 */
[----:B----4-:R1:W4:-:S12]  /*14100*/  SHFL.IDX PT, R2, R11, 0x3, 0x181f ;  /* 0x00781f000b027f89 */ /* 0x01031800000e0000 */
[----:B------:R-:W-:Y:S05]  /*14110*/  @P0 EXIT ;  /* 0x000000000000094d */ /* 0x000fea0003800000 */
[----:B------:R-:W-:-:S13]  /*14120*/  ISETP.GE.AND P0, PT, R0, c[0x0][0x3c8], PT ;  /* 0x0000f20000007a0c */ /* 0x000fda0003f06270 */
[----:B--2-4-:R-:W-:-:S05]  /*14130*/  @!P0 IMAD.WIDE R4, R0, 0x2, R2 ;  /* 0x0000000200048825 */ /* 0x014fca00078e0202 */
[----:B------:R2:W-:Y:S01]  /*14140*/  @!P0 ST.E.128 [R4.64], RZ ;  /* 0x000000ff04008985 */ /* 0x0005e2000c101d06 */
[----:B------:R-:W-:-:S13]  /*14150*/  ISETP.GE.AND P0, PT, R7, c[0x0][0x3c8], PT ;  /* 0x0000f20007007a0c */ /* 0x000fda0003f06270 */
[----:B------:R-:W-:Y:S05]  /*14160*/  @P0 EXIT ;  /* 0x000000000000094d */ /* 0x000fea0003800000 */
[----:B------:R-:W-:-:S04]  /*14170*/  SHF.R.S32.HI R0, RZ, 0x1f, R7 ;  /* 0x0000001fff007819 */ /* 0x000fc80000011407 */
[----:B------:R-:W-:-:S04]  /*14180*/  LEA.HI R0, R0, R7, RZ, 0x3 ;  /* 0x0000000700007211 */ /* 0x000fc800078f18ff */
[----:B------:R-:W-:-:S05]  /*14190*/  LOP3.LUT R0, R0, 0xfffffff8, RZ, 0xc0, !PT ;  /* 0xfffffff800007812 */ /* 0x000fca00078ec0ff */
[----:B------:R-:W-:-:S05]  /*141a0*/  IMAD.WIDE R2, R0, 0x2, R2 ;  /* 0x0000000200027825 */ /* 0x000fca00078e0202 */
[----:B------:R-:W-:Y:S01]  /*141b0*/  ST.E.128 [R2.64], RZ ;  /* 0x000000ff02007985 */ /* 0x000fe2000c101d06 */
[----:B------:R-:W-:Y:S05]  /*141c0*/  EXIT ;  /* 0x000000000000794d */ /* 0x000fea0003800000 */
.L_x_301:
        /* <DEDUP_REMOVED lines=11> */
.L_x_2169:


//--------------------- .text._ZN7cutlass13device_kernelIN5flash19enable_sm80_to_sm89INS1_16FlashAttnFwdSm80INS1_25CollectiveMainloopFwdSm80ILi8ELi1ELb1EN4cute5tupleIJNS5_1CILi128EEENS7_ILi96EEES8_EEELi128ENS_6half_tEfNS_4arch4Sm80ELb0ELb1ELb1ELb1ELb1ELb1ELb1ELb0EEENS1_21CollectiveEpilogueFwdINS6_IJS8_S8_S9_EEENS6_IJNS7_ILi1EEESH_SH_EEESB_SD_Li256ELb1ELb1ELb0ELb0EEENS1_19SingleTileSchedulerILb1ELb0ELb1ELi128EEEEEEEEEvNT_6ParamsE --------------------------
	.section	.text._ZN7cutlass13device_kernelIN5flash19enable_sm80_to_sm89INS1_16FlashAttnFwdSm80INS1_25CollectiveMainloopFwdSm80ILi8ELi1ELb1EN4cute5tupleIJNS5_1CILi128EEENS7_ILi96EEES8_EEELi128ENS_6half_tEfNS_4arch4Sm80ELb0ELb1ELb1ELb1ELb1ELb1ELb1ELb0EEENS1_21CollectiveEpilogueFwdINS6_IJS8_S8_S9_EEENS6_IJNS7_ILi1EEESH_SH_EEESB_SD_Li256ELb1ELb1ELb0ELb0EEENS1_19SingleTileSchedulerILb1ELb0ELb1ELi128EEEEEEEEEvNT_6ParamsE,"ax",@progbits
	.sectioninfo	@"SHI_REGISTERS=255"
	.align	128
.text._ZN7cutlass13device_kernelIN5flash19enable_sm80_to_sm89INS1_16FlashAttnFwdSm80INS1_25CollectiveMainloopFwdSm80ILi8ELi1ELb1EN4cute5tupleIJNS5_1CILi128EEENS7_ILi96EEES8_EEELi128ENS_6half_tEfNS_4arch4Sm80ELb0ELb1ELb1ELb1ELb1ELb1ELb1ELb0EEENS1_21CollectiveEpilogueFwdINS6_IJS8_S8_S9_EEENS6_IJNS7_ILi1EEESH_SH_EEESB_SD_Li256ELb1ELb1ELb0ELb0EEENS1_19SingleTileSchedulerILb1ELb0ELb1ELi128EEEEEEEEEvNT_6ParamsE:
        .type           _ZN7cutlass13device_kernelIN5flash19enable_sm80_to_sm89INS1_16FlashAttnFwdSm80INS1_25CollectiveMainloopFwdSm80ILi8ELi1ELb1EN4cute5tupleIJNS5_1CILi128EEENS7_ILi96EEES8_EEELi128ENS_6half_tEfNS_4arch4Sm80ELb0ELb1ELb1ELb1ELb1ELb1ELb1ELb0EEENS1_21CollectiveEpilogueFwdINS6_IJS8_S8_S9_EEENS6_IJNS7_ILi1EEESH_SH_EEESB_SD_Li256ELb1ELb1ELb0ELb0EEENS1_19SingleTileSchedulerILb1ELb0ELb1ELi128EEEEEEEEEvNT_6ParamsE,@function
        .size           _ZN7cutlass13device_kernelIN5flash19enable_sm80_to_sm89INS1_16FlashAttnFwdSm80INS1_25CollectiveMainloopFwdSm80ILi8ELi1ELb1EN4cute5tupleIJNS5_1CILi128EEENS7_ILi96EEES8_EEELi128ENS_6half_tEfNS_4arch4Sm80ELb0ELb1ELb1ELb1ELb1ELb1ELb1ELb0EEENS1_21CollectiveEpilogueFwdINS6_IJS8_S8_S9_EEENS6_IJNS7_ILi1EEESH_SH_EEESB_SD_Li256ELb1ELb1ELb0ELb0EEENS1_19SingleTileSchedulerILb1ELb0ELb1ELi128EEEEEEEEEvNT_6ParamsE,(.L_x_2170 - _ZN7cutlass13device_kernelIN5flash19enable_sm80_to_sm89INS1_16FlashAttnFwdSm80INS1_25CollectiveMainloopFwdSm80ILi8ELi1ELb1EN4cute5tupleIJNS5_1CILi128EEENS7_ILi96EEES8_EEELi128ENS_6half_tEfNS_4arch4Sm80ELb0ELb1ELb1ELb1ELb1ELb1ELb1ELb0EEENS1_21CollectiveEpilogueFwdINS6_IJS8_S8_S9_EEENS6_IJNS7_ILi1EEESH_SH_EEESB_SD_Li256ELb1ELb1ELb0ELb0EEENS1_19SingleTileSchedulerILb1ELb0ELb1ELi128EEEEEEEEEvNT_6ParamsE)
        .other          _ZN7cutlass13device_kernelIN5flash19enable_sm80_to_sm89INS1_16FlashAttnFwdSm80INS1_25CollectiveMainloopFwdSm80ILi8ELi1ELb1EN4cute5tupleIJNS5_1CILi128EEENS7_ILi96EEES8_EEELi128ENS_6half_tEfNS_4arch4Sm80ELb0ELb1ELb1ELb1ELb1ELb1ELb1ELb0EEENS1_21CollectiveEpilogueFwdINS6_IJS8_S8_S9_EEENS6_IJNS7_ILi1EEESH_SH_EEESB_SD_Li256ELb1ELb1ELb0ELb0EEENS1_19SingleTileSchedulerILb1ELb0ELb1ELi128EEEEEEEEEvNT_6ParamsE,@"STO_CUDA_ENTRY STV_DEFAULT"
_ZN7cutlass13device_kernelIN5flash19enable_sm80_to_sm89INS1_16FlashAttnFwdSm80INS1_25CollectiveMainloopFwdSm80ILi8ELi1ELb1EN4cute5tupleIJNS5_1CILi128EEENS7_ILi96EEES8_EEELi128ENS_6half_tEfNS_4arch4Sm80ELb0ELb1ELb1ELb1ELb1ELb1ELb1ELb0EEENS1_21CollectiveEpilogueFwdINS6_IJS8_S8_S9_EEENS6_IJNS7_ILi1EEESH_SH_EEESB_SD_Li256ELb1ELb1ELb0ELb0EEENS1_19SingleTileSchedulerILb1ELb0ELb1ELi128EEEEEEEEEvNT_6ParamsE:
        /* <DEDUP_REMOVED lines=17> */
.L_x_303:
        /* <DEDUP_REMOVED lines=8> */
.L_x_305:
[----:B------:R-:W-:-:S04]  /*0190*/  MOV R0, c[0x0][0x54c] ;  /* 0x0001530000007a02 */ /* 0x000fc80000000f00 */
.L_x_304:
[----:B------:R-:W-:Y:S01]  /*01a0*/  USHF.L.U32 UR4, UR4, 0x7, URZ ;  /* 0x0000000704047899 */ /* 0x000fe2000800063f */
[----:B-----5:R-:W-:-:S05]  /*01b0*/  IMAD R0, R0, c[0x0][0x548], RZ ;  /* 0x0001520000007a24 */ /* 0x020fca00078e02ff */
[----:B------:R-:W-:-:S04]  /*01c0*/  MOV R12, UR4 ;  /* 0x00000004000c7c02 */ /* 0x000fc80008000f00 */
[----:B------:R-:W-:-:S04]  /*01d0*/  ISETP.GE.AND P0, PT, R12, R0, PT ;  /* 0x000000000c00720c */ /* 0x000fc80003f06270 */
[----:B------:R-:W-:-:S05]  /*01e0*/  SEL R0, R5, 0xffffffff, !P0 ;  /* 0xffffffff05007807 */ /* 0x000fca0004000000 */
[----:B------:R2:W-:Y:S01]  /*01f0*/  STL [R1+0x28], R0 ;  /* 0x0000280001007387 */ /* 0x0005e20000100800 */
[----:B------:R-:W-:Y:S05]  /*0200*/  BRA `(.L_x_306) ;  /* 0x0000014000007947 */ /* 0x000fea0003800000 */
.L_x_302:
[----:B------:R-:W-:-:S04]  /*0210*/  ISETP.NE.U32.AND P0, PT, RZ, c[0x0][0x568], PT ;  /* 0x00015a00ff007a0c */ /* 0x000fc80003f05070 */
[----:B------:R-:W-:-:S13]  /*0220*/  ISETP.NE.AND.EX P0, PT, RZ, c[0x0][0x56c], PT, P0 ;  /* 0x00015b00ff007a0c */ /* 0x000fda0003f05300 */
[----:B------:R-:W-:Y:S05]  /*0230*/  @!P0 BRA `(.L_x_307) ;  /* 0x0000002000008947 */ /* 0x000fea0003800000 */
[----:B------:R1:W5:Y:S01]  /*0240*/  LDG.E R0, [R2.64] ;  /* 0x0000001202007981 */ /* 0x000362000c1e1900 */
[----:B------:R-:W-:Y:S05]  /*0250*/  BRA `(.L_x_308) ;  /* 0x0000009000007947 */ /* 0x000fea0003800000 */
.L_x_307:
        /* <DEDUP_REMOVED lines=8> */
.L_x_309:
[----:B------:R-:W-:-:S04]  /*02e0*/  MOV R0, c[0x0][0x54c] ;  /* 0x0001530000007a02 */ /* 0x000fc80000000f00 */
.L_x_308:
[----:B------:R-:W-:Y:S01]  /*02f0*/  USHF.L.U32 UR4, UR4, 0x7, URZ ;  /* 0x0000000704047899 */ /* 0x000fe2000800063f */
[----:B-----5:R-:W-:-:S05]  /*0300*/  IMAD R0, R0, c[0x0][0x548], RZ ;  /* 0x0001520000007a24 */ /* 0x020fca00078e02ff */
[----:B------:R-:W-:-:S04]  /*0310*/  MOV R12, UR4 ;  /* 0x00000004000c7c02 */ /* 0x000fc80008000f00 */
[----:B------:R-:W-:-:S04]  /*0320*/  ISETP.GE.AND P0, PT, R12, R0, PT ;  /* 0x000000000c00720c */ /* 0x000fc80003f06270 */
[----:B------:R-:W-:-:S05]  /*0330*/  SEL R0, R5, 0xffffffff, !P0 ;  /* 0xffffffff05007807 */ /* 0x000fca0004000000 */
[----:B------:R2:W-:Y:S04]  /*0340*/  STL [R1+0x28], R0 ;  /* 0x0000280001007387 */ /* 0x0005e80000100800 */
.L_x_306:
        /* <DEDUP_REMOVED lines=8> */
[----:B------:R-:W-:Y:S01]  /*03d0*/  IMAD.MOV.U32 R17, RZ, RZ, RZ ;  /* 0x000000ffff117224 */ /* 0x000fe200078e00ff */
[----:B------:R-:W-:Y:S01]  /*03e0*/  ISETP.NE.AND.EX P0, PT, RZ, c[0x0][0x364], PT, P1 ;  /* 0x0000d900ff007a0c */ /* 0x000fe20003f05310 */
[----:B------:R-:W-:Y:S01]  /*03f0*/  IMAD.MOV.U32 R13, RZ, RZ, RZ ;  /* 0x000000ffff0d7224 */ /* 0x000fe200078e00ff */
[----:B------:R-:W-:Y:S01]  /*0400*/  ISETP.NE.U32.AND P1, PT, RZ, c[0x0][0x348], PT ;  /* 0x0000d200ff007a0c */ /* 0x000fe20003f25070 */
[----:B------:R-:W-:Y:S01]  /*0410*/  IMAD.WIDE R8, R21, R14, c[0x0][0x348] ;  /* 0x0000d20015087625 */ /* 0x000fe200078e020e */
[----:B------:R-:W-:-:S02]  /*0420*/  ISETP.NE.U32.AND P3, PT, RZ, c[0x0][0x350], PT ;  /* 0x0000d400ff007a0c */ /* 0x000fc40003f65070 */
[----:B------:R-:W-:Y:S01]  /*0430*/  ISETP.NE.U32.AND P4, PT, RZ, c[0x0][0x358], PT ;  /* 0x0000d600ff007a0c */ /* 0x000fe20003f85070 */
[CC--:B------:R-:W-:Y:S01]  /*0440*/  IMAD.WIDE R6, R21.reuse, R14.reuse, c[0x0][0x350] ;  /* 0x0000d40015067625 */ /* 0x0c0fe200078e020e */
[----:B------:R-:W-:Y:S02]  /*0450*/  ISETP.NE.AND.EX P1, PT, RZ, c[0x0][0x34c], PT, P1 ;  /* 0x0000d300ff007a0c */ /* 0x000fe40003f25310 */
[----:B------:R-:W-:Y:S01]  /*0460*/  ISETP.NE.AND.EX P3, PT, RZ, c[0x0][0x354], PT, P3 ;  /* 0x0000d500ff007a0c */ /* 0x000fe20003f65330 */
[CC--:B------:R-:W-:Y:S01]  /*0470*/  @P2 IMAD.WIDE R10, R21.reuse, R14.reuse, c[0x0][0x370] ;  /* 0x0000dc00150a2625 */ /* 0x0c0fe200078e020e */
[----:B------:R-:W-:Y:S02]  /*0480*/  ISETP.NE.AND.EX P4, PT, RZ, c[0x0][0x35c], PT, P4 ;  /* 0x0000d700ff007a0c */ /* 0x000fe40003f85340 */
[----:B------:R-:W-:Y:S01]  /*0490*/  MOV R137, RZ ;  /* 0x000000ff00897202 */ /* 0x000fe20000000f00 */
[CC--:B-1----:R-:W-:Y:S01]  /*04a0*/  @P0 IMAD.WIDE R2, R21.reuse, R14.reuse, c[0x0][0x360] ;  /* 0x0000d80015020625 */ /* 0x0c2fe200078e020e */
[----:B------:R1:W2:Y:S03]  /*04b0*/  @P2 LDG.E R15, [R10.64] ;  /* 0x000000120a0f2981 */ /* 0x0002a6000c1e1900 */
[----:B------:R-:W-:Y:S01]  /*04c0*/  IMAD.WIDE R4, R21, R14, c[0x0][0x358] ;  /* 0x0000d60015047625 */ /* 0x000fe200078e020e */
[----:B------:R3:W4:Y:S04]  /*04d0*/  @P0 LDG.E R0, [R2.64] ;  /* 0x0000001202000981 */ /* 0x000728000c1e1900 */
[----:B------:R2:W5:Y:S04]  /*04e0*/  @P1 LDG.E R137, [R8.64] ;  /* 0x0000001208891981 */ /* 0x000568000c1e1900 */
[----:B------:R2:W5:Y:S04]  /*04f0*/  @P3 LDG.E R17, [R6.64] ;  /* 0x0000001206113981 */ /* 0x000568000c1e1900 */
[----:B------:R2:W5:Y:S04]  /*0500*/  @P4 LDG.E R13, [R4.64] ;  /* 0x00000012040d4981 */ /* 0x000568000c1e1900 */
[----:B------:R-:W3:Y:S01]  /*0510*/  S2R R30, SR_CTAID.Y ;  /* 0x00000000001e7919 */ /* 0x000ee20000002600 */
[----:B-1----:R-:W-:Y:S01]  /*0520*/  IMAD.MOV.U32 R10, RZ, RZ, c[0x0][0x2ac] ;  /* 0x0000ab00ff0a7624 */ /* 0x002fe200078e00ff */
[----:B---3--:R-:W-:-:S03]  /*0530*/  MOV R2, c[0x0][0x228] ;  /* 0x00008a0000027a02 */ /* 0x008fc60000000f00 */
[----:B------:R-:W-:Y:S01]  /*0540*/  IMAD R10, R10, c[0x0][0x1d0], RZ ;  /* 0x000074000a0a7a24 */ /* 0x000fe200078e02ff */
[----:B------:R-:W-:Y:S01]  /*0550*/  SHF.R.S32.HI R155, RZ, 0x1f, R30 ;  /* 0x0000001fff9b7819 */ /* 0x000fe2000001141e */
[----:B----4-:R1:W-:Y:S04]  /*0560*/  STL [R1+0xc], R0 ;  /* 0x00000c0001007387 */ /* 0x0103e80000100800 */
[----:B--2---:R1:W-:Y:S01]  /*0570*/  STL [R1+0x24], R15 ;  /* 0x0000240f01007387 */ /* 0x0043e20000100800 */
[----:B------:R-:W-:Y:S01]  /*0580*/  MOV R11, R0 ;  /* 0x00000000000b7202 */ /* 0x000fe20000000f00 */
[----:B------:R-:W-:Y:S05]  /*0590*/  @P0 BRA `(.L_x_310) ;  /* 0x0000005000000947 */ /* 0x000fea0003800000 */
[----:B------:R-:W-:Y:S05]  /*05a0*/  @!P1 BRA `(.L_x_310) ;  /* 0x0000004000009947 */ /* 0x000fea0003800000 */
[----:B-1----:R1:W2:Y:S04]  /*05b0*/  LDG.E R0, [R8.64] ;  /* 0x0000001208007981 */ /* 0x0022a8000c1e1900 */
[----:B-1----:R-:W2:Y:S02]  /*05c0*/  LDG.E R8, [R8.64+0x4] ;  /* 0x0000041208087981 */ /* 0x002ea4000c1e1900 */
[----:B--2---:R-:W-:-:S05]  /*05d0*/  IADD3 R11, -R0, R8, RZ ;  /* 0x00000008000b7210 */ /* 0x004fca0007ffe1ff */
[----:B------:R1:W-:Y:S02]  /*05e0*/  STL [R1+0xc], R11 ;  /* 0x00000c0b01007387 */ /* 0x0003e40000100800 */
.L_x_310:
[----:B------:R-:W-:-:S04]  /*05f0*/  ISETP.NE.U32.AND P0, PT, RZ, c[0x0][0x368], PT ;  /* 0x0000da00ff007a0c */ /* 0x000fc80003f05070 */
[----:B------:R-:W-:-:S13]  /*0600*/  ISETP.NE.AND.EX P0, PT, RZ, c[0x0][0x36c], PT, P0 ;  /* 0x0000db00ff007a0c */ /* 0x000fda0003f05300 */
[----:B------:R-:W-:Y:S05]  /*0610*/  @!P0 BRA `(.L_x_311) ;  /* 0x0000003000008947 */ /* 0x000fea0003800000 */
[----:B------:R-:W-:-:S05]  /*0620*/  IMAD.WIDE R6, R21, R14, c[0x0][0x368] ;  /* 0x0000da0015067625 */ /* 0x000fca00078e020e */
[----:B------:R2:W5:Y:S01]  /*0630*/  LDG.E R10, [R6.64] ;  /* 0x00000012060a7981 */ /* 0x000562000c1e1900 */
[----:B------:R-:W-:Y:S05]  /*0640*/  BRA `(.L_x_312) ;  /* 0x0000004000007947 */ /* 0x000fea0003800000 */
.L_x_311:
[----:B------:R-:W-:Y:S05]  /*0650*/  @!P3 BRA `(.L_x_312) ;  /* 0x000000300000b947 */ /* 0x000fea0003800000 */
[----:B-1----:R1:W2:Y:S04]  /*0660*/  LDG.E R0, [R6.64] ;  /* 0x0000001206007981 */ /* 0x0022a8000c1e1900 */
[----:B-1----:R-:W2:Y:S02]  /*0670*/  LDG.E R6, [R6.64+0x4] ;  /* 0x0000041206067981 */ /* 0x002ea4000c1e1900 */
[----:B--2---:R-:W-:Y:S02]  /*0680*/  IADD3 R10, -R0, R6, RZ ;  /* 0x00000006000a7210 */ /* 0x004fe40007ffe1ff */
.L_x_312:
[----:B--2---:R2:W3:Y:S04]  /*0690*/  @P4 LDG.E R6, [R4.64] ;  /* 0x0000001204064981 */ /* 0x0044e8000c1e1900 */
[----:B------:R2:W3:Y:S01]  /*06a0*/  @P4 LDG.E R3, [R4.64+0x4] ;  /* 0x0000041204034981 */ /* 0x0004e2000c1e1900 */
[----:B-1----:R-:W-:Y:S01]  /*06b0*/  IMAD.MOV.U32 R0, RZ, RZ, c[0x0][0x2c4] ;  /* 0x0000b100ff007624 */ /* 0x002fe200078e00ff */
[----:B------:R-:W-:Y:S01]  /*06c0*/  ISETP.NE.U32.AND P0, PT, RZ, c[0x0][0x378], PT ;  /* 0x0000de00ff007a0c */ /* 0x000fe20003f05070 */
[----:B-----5:R-:W-:-:S03]  /*06d0*/  IMAD.MOV.U32 R135, RZ, RZ, R10 ;  /* 0x000000ffff877224 */ /* 0x020fc600078e000a */
[----:B------:R-:W-:Y:S01]  /*06e0*/  ISETP.NE.AND P2, PT, R0, 0x1, PT ;  /* 0x000000010000780c */ /* 0x000fe20003f45270 */
[----:B------:R-:W-:Y:S01]  /*06f0*/  IMAD.MOV.U32 R218, RZ, RZ, R12 ;  /* 0x000000ffffda7224 */ /* 0x000fe200078e000c */
[----:B------:R-:W-:Y:S01]  /*0700*/  ISETP.NE.AND.EX P0, PT, RZ, c[0x0][0x37c], PT, P0 ;  /* 0x0000df00ff007a0c */ /* 0x000fe20003f05300 */
[----:B------:R-:W-:Y:S01]  /*0710*/  IMAD.MOV.U32 R7, RZ, RZ, c[0x0][0x32c] ;  /* 0x0000cb00ff077624 */ /* 0x000fe200078e00ff */
[----:B------:R-:W-:-:S04]  /*0720*/  LOP3.LUT R215, R215, 0xffbfffff, RZ, 0xc0, !PT ;  /* 0xffbfffffd7d77812 */ /* 0x000fc800078ec0ff */
[----:B------:R-:W-:-:S05]  /*0730*/  ISETP.GE.AND P1, PT, R7, 0x1, PT ;  /* 0x000000010700780c */ /* 0x000fca0003f26270 */
[----:B------:R-:W-:Y:S02]  /*0740*/  @P2 IADD3 R0, R218, 0x7f, RZ ;  /* 0x0000007fda002810 */ /* 0x000fe40007ffe0ff */
[----:B------:R-:W-:Y:S01]  /*0750*/  @P2 LOP3.LUT R215, R215, 0x400000, RZ, 0xfc, !PT ;  /* 0x00400000d7d72812 */ /* 0x000fe200078efcff */
[----:B--2---:R-:W-:-:S03]  /*0760*/  @P0 IMAD.WIDE R4, R21, R14, c[0x0][0x378] ;  /* 0x0000de0015040625 */ /* 0x004fc600078e020e */
[----:B------:R-:W-:Y:S02]  /*0770*/  LOP3.LUT R215, R215, 0xff7fffff, RZ, 0xc0, !PT ;  /* 0xff7fffffd7d77812 */ /* 0x000fe400078ec0ff */
[----:B------:R1:W5:Y:S02]  /*0780*/  @P0 LDG.E R135, [R4.64] ;  /* 0x0000001204870981 */ /* 0x000364000c1e1900 */
[----:B------:R-:W-:Y:S01]  /*0790*/  @P1 LOP3.LUT R215, R215, 0x800000, RZ, 0xfc, !PT ;  /* 0x00800000d7d71812 */ /* 0x000fe200078efcff */
[----:B---3--:R-:W-:Y:S02]  /*07a0*/  @P4 IMAD.IADD R2, R3, 0x1, -R6 ;  /* 0x0000000103024824 */ /* 0x008fe400078e0a06 */
[----:B------:R-:W-:Y:S02]  /*07b0*/  IMAD.IADD R6, R10, 0x1, -R15 ;  /* 0x000000010a067824 */ /* 0x000fe400078e0a0f */
[----:B------:R-:W-:Y:S01]  /*07c0*/  @P2 IMAD.HI.U32 R3, R0, c[0x0][0x2c8], RZ ;  /* 0x0000b20000032a27 */ /* 0x000fe200078e00ff */
[----:B------:R-:W-:-:S03]  /*07d0*/  IADD3 R0, R12, 0x7f, RZ ;  /* 0x0000007f0c007810 */ /* 0x000fc60007ffe0ff */
[----:B------:R-:W-:Y:S01]  /*07e0*/  IMAD.IADD R8, R6, 0x1, R2 ;  /* 0x0000000106087824 */ /* 0x000fe200078e0202 */
[----:B------:R-:W-:-:S04]  /*07f0*/  @P2 SHF.R.U32.HI R0, RZ, c[0x0][0x2cc], R3 ;  /* 0x0000b300ff002a19 */ /* 0x000fc80000011603 */
[----:B------:R2:W-:Y:S01]  /*0800*/  STL [R1+0x8], R8 ;  /* 0x0000080801007387 */ /* 0x0005e20000100800 */
[----:B------:R-:W-:-:S05]  /*0810*/  IADD3 R143, R8, 0x1, -R11 ;  /* 0x00000001088f7810 */ /* 0x000fca0007ffe80b */
[----:B------:R-:W-:-:S05]  /*0820*/  IMAD.IADD R0, R143, 0x1, R0 ;  /* 0x000000018f007824 */ /* 0x000fca00078e0200 */
[----:B-1----:R-:W-:Y:S01]  /*0830*/  IADD3 R5, R0, c[0x0][0x328], RZ ;  /* 0x0000ca0000057a10 */ /* 0x002fe20007ffe0ff */
        /* <DEDUP_REMOVED lines=10> */
.L_x_314:
[----:B------:R-:W-:-:S13]  /*08e0*/  ISETP.NE.AND P0, PT, R7, 0x1, PT ;  /* 0x000000010700780c */ /* 0x000fda0003f05270 */
[----:B------:R-:W-:-:S05]  /*08f0*/  @P0 IMAD.HI.U32 R0, R3, c[0x0][0x330], RZ ;  /* 0x0000cc0003000a27 */ /* 0x000fca00078e00ff */
[----:B------:R-:W-:-:S05]  /*0900*/  @P0 SHF.R.U32.HI R3, RZ, c[0x0][0x334], R0 ;  /* 0x0000cd00ff030a19 */ /* 0x000fca0000011600 */
.L_x_315:
[----:B------:R-:W-:-:S05]  /*0910*/  IMAD R3, R3, R7, c[0x0][0x32c] ;  /* 0x0000cb0003037624 */ /* 0x000fca00078e0207 */
[----:B------:R-:W-:Y:S02]  /*0920*/  IMNMX R5, R5, R3, PT ;  /* 0x0000000305057217 */ /* 0x000fe40003800200 */
.L_x_313:
[C---:B------:R-:W-:Y:S01]  /*0930*/  IADD3 R3, R8.reuse, 0x5f, RZ ;  /* 0x0000005f08037810 */ /* 0x040fe20007ffe0ff */
[----:B--2---:R-:W-:Y:S02]  /*0940*/  IMAD.IADD R8, R8, 0x1, -R11 ;  /* 0x0000000108087824 */ /* 0x004fe400078e0a0b */
[----:B------:R-:W-:-:S03]  /*0950*/  @P2 IMAD.HI.U32 R4, R218, c[0x0][0x2c8], RZ ;  /* 0x0000b200da042a27 */ /* 0x000fc600078e00ff */
[----:B------:R1:W-:Y:S01]  /*0960*/  STL [R1+0x2c], R8 ;  /* 0x00002c0801007387 */ /* 0x0003e20000100800 */
[----:B------:R-:W-:Y:S01]  /*0970*/  IMAD.MOV.U32 R0, RZ, RZ, R218 ;  /* 0x000000ffff007224 */ /* 0x000fe200078e00da */
[----:B------:R-:W-:Y:S01]  /*0980*/  @P2 SHF.R.U32.HI R0, RZ, c[0x0][0x2cc], R4 ;  /* 0x0000b300ff002a19 */ /* 0x000fe20000011604 */
[----:B------:R-:W-:-:S04]  /*0990*/  IMAD.HI R3, R3, 0x2aaaaaab, RZ ;  /* 0x2aaaaaab03037827 */ /* 0x000fc800078e02ff */
[----:B------:R-:W-:Y:S01]  /*09a0*/  IMAD.IADD R0, R8, 0x1, R0 ;  /* 0x0000000108007824 */ /* 0x000fe200078e0200 */
[----:B------:R-:W-:-:S04]  /*09b0*/  SHF.R.U32.HI R4, RZ, 0x1f, R3 ;  /* 0x0000001fff047819 */ /* 0x000fc80000011603 */
[----:B------:R-:W-:Y:S02]  /*09c0*/  LEA.HI.SX32 R144, R3, R4, 0x1c ;  /* 0x0000000403907211 */ /* 0x000fe400078fe2ff */
[----:B------:R-:W-:Y:S01]  /*09d0*/  IADD3 R4, R0, -c[0x0][0x324], RZ ;  /* 0x8000c90000047a10 */ /* 0x000fe20007ffe0ff */
        /* <DEDUP_REMOVED lines=9> */
.L_x_317:
[----:B------:R-:W-:-:S13]  /*0a70*/  ISETP.NE.AND P0, PT, R7, 0x1, PT ;  /* 0x000000010700780c */ /* 0x000fda0003f05270 */
[----:B------:R-:W-:-:S05]  /*0a80*/  @P0 IMAD.HI.U32 R3, R0, c[0x0][0x330], RZ ;  /* 0x0000cc0000030a27 */ /* 0x000fca00078e00ff */
[----:B------:R-:W-:-:S05]  /*0a90*/  @P0 SHF.R.U32.HI R0, RZ, c[0x0][0x334], R3 ;  /* 0x0000cd00ff000a19 */ /* 0x000fca0000011603 */
.L_x_318:
[----:B------:R-:W-:-:S05]  /*0aa0*/  IMAD R0, R0, c[0x0][0x32c], RZ ;  /* 0x0000cb0000007a24 */ /* 0x000fca00078e02ff */
[----:B------:R-:W-:-:S04]  /*0ab0*/  IMNMX R4, R4, R0, !PT ;  /* 0x0000000004047217 */ /* 0x000fc80007800200 */
.L_x_316:
[----:B------:R-:W-:Y:S01]  /*0ac0*/  IADD3 R3, R5, 0x5f, RZ ;  /* 0x0000005f05037810 */ /* 0x000fe20007ffe0ff */
[----:B------:R-:W-:-:S04]  /*0ad0*/  IMAD.HI R0, R4, 0x2aaaaaab, RZ ;  /* 0x2aaaaaab04007827 */ /* 0x000fc800078e02ff */
[----:B------:R-:W-:Y:S01]  /*0ae0*/  IMAD.HI R4, R3, 0x2aaaaaab, RZ ;  /* 0x2aaaaaab03047827 */ /* 0x000fe200078e02ff */
[----:B------:R-:W-:-:S04]  /*0af0*/  SHF.R.U32.HI R3, RZ, 0x1f, R0 ;  /* 0x0000001fff037819 */ /* 0x000fc80000011600 */
[----:B------:R-:W-:Y:S02]  /*0b00*/  SHF.R.U32.HI R5, RZ, 0x1f, R4 ;  /* 0x0000001fff057819 */ /* 0x000fe40000011604 */
[----:B------:R-:W-:Y:S02]  /*0b10*/  LEA.HI.SX32 R0, R0, R3, 0x1c ;  /* 0x0000000300007211 */ /* 0x000fe400078fe2ff */
[----:B------:R-:W-:Y:S02]  /*0b20*/  LEA.HI.SX32 R4, R4, R5, 0x1c ;  /* 0x0000000504047211 */ /* 0x000fe400078fe2ff */
[----:B------:R-:W-:Y:S02]  /*0b30*/  IMNMX R3, RZ, R0, !PT ;  /* 0x00000000ff037217 */ /* 0x000fe40007800200 */
[----:B------:R-:W-:-:S03]  /*0b40*/  IMNMX R0, R4, R144, PT ;  /* 0x0000009004007217 */ /* 0x000fc60003800200 */
[--C-:B------:R-:W-:Y:S02]  /*0b50*/  IMAD R3, R3, 0x60, -R6.reuse ;  /* 0x0000006003037824 */ /* 0x100fe400078e0a06 */
[----:B------:R-:W-:-:S03]  /*0b60*/  IMAD R0, R0, 0x60, -R6 ;  /* 0x0000006000007824 */ /* 0x000fc600078e0a06 */
[----:B------:R-:W-:Y:S02]  /*0b70*/  IMNMX R3, RZ, R3, !PT ;  /* 0x00000003ff037217 */ /* 0x000fe40007800200 */
[----:B------:R-:W-:-:S03]  /*0b80*/  IMNMX R0, R0, R2, PT ;  /* 0x0000000200007217 */ /* 0x000fc60003800200 */
[----:B------:R-:W-:Y:S01]  /*0b90*/  IMAD.WIDE.U32 R4, R3, -0x55555555, RZ ;  /* 0xaaaaaaab03047825 */ /* 0x000fe200078e00ff */
[----:B------:R-:W-:-:S04]  /*0ba0*/  ISETP.GT.AND P0, PT, R0, R3, PT ;  /* 0x000000030000720c */ /* 0x000fc80003f04270 */
[----:B------:R-:W-:-:S05]  /*0bb0*/  SHF.R.U32.HI R123, RZ, 0x6, R5 ;  /* 0x00000006ff7b7819 */ /* 0x000fca0000011605 */
[----:B------:R-:W-:-:S04]  /*0bc0*/  IMAD.MOV.U32 R6, RZ, RZ, R123 ;  /* 0x000000ffff067224 */ /* 0x000fc800078e007b */
[----:B------:R-:W-:-:S05]  /*0bd0*/  @P0 IADD3 R0, R0, 0x5f, RZ ;  /* 0x0000005f00000810 */ /* 0x000fca0007ffe0ff */
[----:B------:R-:W-:-:S05]  /*0be0*/  @P0 IMAD.HI R0, R0, 0x2aaaaaab, RZ ;  /* 0x2aaaaaab00000827 */ /* 0x000fca00078e02ff */
[----:B------:R-:W-:-:S04]  /*0bf0*/  @P0 SHF.R.U32.HI R3, RZ, 0x1f, R0 ;  /* 0x0000001fff030819 */ /* 0x000fc80000011600 */
[----:B------:R-:W-:-:S04]  /*0c00*/  @P0 LEA.HI.SX32 R6, R0, R3, 0x1c ;  /* 0x0000000300060211 */ /* 0x000fc800078fe2ff */
[----:B------:R-:W-:-:S13]  /*0c10*/  ISETP.GT.AND P0, PT, R6, R123, PT ;  /* 0x0000007b0600720c */ /* 0x000fda0003f04270 */
[----:B------:R-:W-:Y:S05]  /*0c20*/  @!P0 BRA `(.L_x_319) ;  /* 0x0000569000008947 */ /* 0x000fea0003800000 */
[----:B------:R-:W-:Y:S02]  /*0c30*/  ISETP.NE.U32.AND P0, PT, RZ, c[0x0][0x340], PT ;  /* 0x0000d000ff007a0c */ /* 0x000fe40003f05070 */
[----:B-1----:R-:W-:Y:S02]  /*0c40*/  SHF.R.S32.HI R8, RZ, 0x1f, R167 ;  /* 0x0000001fff087819 */ /* 0x002fe400000114a7 */
[----:B------:R-:W-:Y:S02]  /*0c50*/  SHF.R.S32.HI R15, RZ, 0x1f, R21 ;  /* 0x0000001fff0f7819 */ /* 0x000fe40000011415 */
[----:B------:R-:W-:Y:S02]  /*0c60*/  MOV R138, 0x60 ;  /* 0x00000060008a7802 */ /* 0x000fe40000000f00 */
[----:B------:R-:W-:Y:S02]  /*0c70*/  IADD3 R41, R6, -0x1, RZ ;  /* 0xffffffff06297810 */ /* 0x000fe40007ffe0ff */
[----:B------:R-:W-:Y:S01]  /*0c80*/  SEL R94, R21, RZ, !P4 ;  /* 0x000000ff155e7207 */ /* 0x000fe20006000000 */
[----:B------:R-:W-:Y:S01]  /*0c90*/  IMAD.MOV.U32 R140, RZ, RZ, c[0x0][0x238] ;  /* 0x00008e00ff8c7624 */ /* 0x000fe200078e00ff */
[----:B------:R-:W-:Y:S01]  /*0ca0*/  ISETP.NE.AND.EX P2, PT, RZ, c[0x0][0x344], PT, P0 ;  /* 0x0000d100ff007a0c */ /* 0x000fe20003f45300 */
[----:B------:R-:W-:Y:S01]  /*0cb0*/  IMAD.MOV.U32 R136, RZ, RZ, c[0x0][0x23c] ;  /* 0x00008f00ff887624 */ /* 0x000fe200078e00ff */
[----:B------:R-:W-:Y:S01]  /*0cc0*/  IADD3 R132, R17, R10, RZ ;  /* 0x0000000a11847210 */ /* 0x000fe20007ffe0ff */
[----:B------:R-:W-:-:S02]  /*0cd0*/  UMOV UR12, 0x6 ;  /* 0x00000006000c7882 */ /* 0x000fc40000000000 */
[----:B------:R-:W-:-:S08]  /*0ce0*/  ULDC.64 UR4, c[0x0][0x290] ;  /* 0x0000a40000047ab9 */ /* 0x000fd00000000a00 */
[----:B------:R-:W-:-:S05]  /*0cf0*/  @P2 IMAD.WIDE R4, R21, R14, c[0x0][0x340] ;  /* 0x0000d00015042625 */ /* 0x000fca00078e020e */
[----:B------:R1:W2:Y:S01]  /*0d00*/  @P2 LDG.E R16, [R4.64] ;  /* 0x0000001204102981 */ /* 0x0002a2000c1e1900 */
[----:B------:R-:W-:Y:S01]  /*0d10*/  LEA.HI R0, R8, R167, RZ, 0x3 ;  /* 0x000000a708007211 */ /* 0x000fe200078f18ff */
[C---:B------:R-:W-:Y:S01]  /*0d20*/  IMAD R145, R138.reuse, c[0x0][0x23c], RZ ;  /* 0x00008f008a917a24 */ /* 0x040fe200078e02ff */
[----:B------:R-:W-:Y:S01]  /*0d30*/  SEL R22, R15, RZ, !P4 ;  /* 0x000000ff0f167207 */ /* 0x000fe20006000000 */
[----:B------:R-:W-:Y:S01]  /*0d40*/  IMAD.WIDE.U32 R138, R138, c[0x0][0x238], RZ ;  /* 0x00008e008a8a7a25 */ /* 0x000fe200078e00ff */
[----:B------:R-:W-:Y:S01]  /*0d50*/  SHF.R.S32.HI R37, RZ, 0x3, R0 ;  /* 0x00000003ff257819 */ /* 0x000fe20000011400 */
[----:B------:R-:W-:Y:S01]  /*0d60*/  USHF.L.U64.HI UR7, UR4, UR12, UR5 ;  /* 0x0000000c04077299 */ /* 0x000fe20008010205 */
[----:B------:R-:W-:Y:S01]  /*0d70*/  LOP3.LUT R0, R0, 0xfffffff8, RZ, 0xc0, !PT ;  /* 0xfffffff800007812 */ /* 0x000fe200078ec0ff */
[----:B------:R-:W-:Y:S01]  /*0d80*/  IMAD.IADD R145, R139, 0x1, R145 ;  /* 0x000000018b917824 */ /* 0x000fe200078e0291 */
[--C-:B------:R-:W-:Y:S01]  /*0d90*/  SHF.R.S32.HI R19, RZ, 0x1f, R37.reuse ;  /* 0x0000001fff137819 */ /* 0x100fe20000011425 */
[----:B------:R-:W-:Y:S01]  /*0da0*/  IMAD.IADD R122, R2, 0x1, -R37 ;  /* 0x00000001027a7824 */ /* 0x000fe200078e0a25 */
[----:B------:R-:W-:Y:S01]  /*0db0*/  IADD3 R112, P0, R37, R13, RZ ;  /* 0x0000000d25707210 */ /* 0x000fe20007f1e0ff */
[----:B------:R-:W-:Y:S01]  /*0dc0*/  IMAD.IADD R0, R167, 0x1, -R0 ;  /* 0x00000001a7007824 */ /* 0x000fe200078e0a00 */
[----:B------:R-:W-:Y:S01]  /*0dd0*/  IADD3 R142, R37, 0x20, RZ ;  /* 0x00000020258e7810 */ /* 0x000fe20007ffe0ff */
[----:B------:R-:W-:Y:S01]  /*0de0*/  IMAD R6, R41, -0x60, R122 ;  /* 0xffffffa029067824 */ /* 0x000fe200078e027a */
[----:B------:R-:W-:Y:S01]  /*0df0*/  LEA.HI.X.SX32 R113, R13, R19, 0x1, P0 ;  /* 0x000000130d717211 */ /* 0x000fe200000f0eff */
[----:B------:R-:W-:Y:S01]  /*0e00*/  IMAD.SHL.U32 R26, R0, 0x8, RZ ;  /* 0x00000008001a7824 */ /* 0x000fe200078e00ff */
[----:B------:R-:W-:Y:S01]  /*0e10*/  IADD3 R141, R37, 0x40, RZ ;  /* 0x00000040258d7810 */ /* 0x000fe20007ffe0ff */
[----:B------:R-:W-:Y:S01]  /*0e20*/  IMAD.SHL.U32 R24, R136, 0x40, RZ ;  /* 0x0000004088187824 */ /* 0x000fe200078e00ff */
[----:B------:R-:W-:Y:S01]  /*0e30*/  ISETP.GE.AND P0, PT, R6, 0x1, PT ;  /* 0x000000010600780c */ /* 0x000fe20003f06270 */
[----:B------:R-:W-:Y:S01]  /*0e40*/  IMAD R3, R113, c[0x0][0x238], RZ ;  /* 0x00008e0071037a24 */ /* 0x000fe200078e02ff */
[--C-:B------:R-:W-:Y:S01]  /*0e50*/  SHF.R.S32.HI R27, RZ, 0x1f, R26.reuse ;  /* 0x0000001fff1b7819 */ /* 0x100fe2000001141a */
[----:B------:R-:W-:Y:S01]  /*0e60*/  IMAD.WIDE.U32 R28, R140, 0x40, RZ ;  /* 0x000000408c1c7825 */ /* 0x000fe200078e00ff */
[C---:B------:R-:W-:Y:S01]  /*0e70*/  IADD3 R88, R26.reuse, 0x40, RZ ;  /* 0x000000401a587810 */ /* 0x040fe20007ffe0ff */
[----:B------:R-:W-:Y:S01]  /*0e80*/  USHF.L.U32 UR8, UR4, 0x6, URZ ;  /* 0x0000000604087899 */ /* 0x000fe2000800063f */
[----:B------:R-:W-:Y:S01]  /*0e90*/  ISETP.GE.AND P6, PT, R26, c[0x0][0x1d4], PT ;  /* 0x000075001a007a0c */ /* 0x000fe20003fc6270 */
[----:B------:R-:W-:Y:S01]  /*0ea0*/  IMAD R3, R112, c[0x0][0x23c], R3 ;  /* 0x00008f0070037a24 */ /* 0x000fe200078e0203 */
[----:B------:R-:W-:Y:S01]  /*0eb0*/  ISETP.GE.AND P5, PT, R88, c[0x0][0x1d4], PT ;  /* 0x0000750058007a0c */ /* 0x000fe20003fa6270 */
[----:B-1----:R-:W-:Y:S01]  /*0ec0*/  IMAD.WIDE.U32 R4, R112, c[0x0][0x238], R26 ;  /* 0x00008e0070047a25 */ /* 0x002fe200078e001a */
[----:B------:R-:W-:Y:S01]  /*0ed0*/  IADD3 R24, R29, R24, RZ ;  /* 0x000000181d187210 */ /* 0x000fe20007ffe0ff */
[----:B------:R-:W-:Y:S01]  /*0ee0*/  UIMAD.WIDE.U32 UR10, UR4, 0x60, URZ ;  /* 0x00000060040a78a5 */ /* 0x000fe2000f8e003f */
[----:B------:R-:W-:Y:S01]  /*0ef0*/  SHF.R.S32.HI R82, RZ, 0x1f, R88 ;  /* 0x0000001fff527819 */ /* 0x000fe20000011458 */
[----:B------:R-:W-:Y:S01]  /*0f00*/  IMAD.IADD R5, R5, 0x1, R3 ;  /* 0x0000000105057824 */ /* 0x000fe200078e0203 */
[----:B------:R-:W-:Y:S01]  /*0f10*/  IADD3 R131, P3, R28, 0x80, RZ ;  /* 0x000000801c837810 */ /* 0x000fe20007f7e0ff */
[----:B------:R-:W-:Y:S01]  /*0f20*/  IMAD R3, R155, c[0x0][0x240], RZ ;  /* 0x000090009b037a24 */ /* 0x000fe200078e02ff */
[----:B------:R-:W-:Y:S01]  /*0f30*/  LEA.HI R82, R82, R88, RZ, 0x3 ;  /* 0x0000005852527211 */ /* 0x000fe200078f18ff */
[C---:B------:R-:W-:Y:S01]  /*0f40*/  IMAD.WIDE.U32 R4, R30.reuse, c[0x0][0x240], R4 ;  /* 0x000090001e047a25 */ /* 0x040fe200078e0004 */
[----:B------:R-:W-:Y:S01]  /*0f50*/  UIMAD UR6, UR5, 0x60, URZ ;  /* 0x00000060050678a4 */ /* 0x000fe2000f8e023f */
[----:B------:R-:W-:Y:S01]  /*0f60*/  MOV R154, c[0x0][0x2b8] ;  /* 0x0000ae00009a7a02 */ /* 0x000fe20000000f00 */
[----:B------:R-:W-:Y:S01]  /*0f70*/  USHF.L.U64.HI UR9, UR4, 0x5, UR5 ;  /* 0x0000000504097899 */ /* 0x000fe20008010205 */
[C---:B------:R-:W-:Y:S01]  /*0f80*/  IMAD R3, R30.reuse, c[0x0][0x244], R3 ;  /* 0x000091001e037a24 */ /* 0x040fe200078e0203 */
[----:B------:R-:W-:Y:S01]  /*0f90*/  USHF.L.U32 UR16, UR4, 0x5, URZ ;  /* 0x0000000504107899 */ /* 0x000fe2000800063f */
[----:B------:R-:W-:Y:S01]  /*0fa0*/  IMAD.WIDE.U32 R10, R30, c[0x0][0x260], R26 ;  /* 0x000098001e0a7a25 */ /* 0x000fe200078e001a */
[----:B------:R-:W-:Y:S01]  /*0fb0*/  UMOV UR14, 0x5 ;  /* 0x00000005000e7882 */ /* 0x000fe20000000000 */
[----:B------:R-:W-:Y:S01]  /*0fc0*/  LOP3.LUT R82, R82, 0xfffffff8, RZ, 0xc0, !PT ;  /* 0xfffffff852527812 */ /* 0x000fe200078ec0ff */
[----:B------:R-:W-:Y:S01]  /*0fd0*/  ULDC.64 UR4, c[0x0][0x280] ;  /* 0x0000a00000047ab9 */ /* 0x000fe20000000a00 */
[----:B------:R-:W-:Y:S01]  /*0fe0*/  IMAD.IADD R5, R5, 0x1, R3 ;  /* 0x0000000105057824 */ /* 0x000fe200078e0203 */
[----:B------:R-:W-:Y:S01]  /*0ff0*/  USHF.L.U64.HI UR12, UR4, UR12, UR5 ;  /* 0x0000000c040c7299 */ /* 0x000fe20008010205 */
[----:B------:R-:W-:Y:S01]  /*1000*/  IMAD R3, R22, c[0x0][0x248], RZ ;  /* 0x0000920016037a24 */ /* 0x000fe200078e02ff */
[----:B------:R-:W-:Y:S01]  /*1010*/  USHF.L.U64.HI UR14, UR4, UR14, UR5 ;  /* 0x0000000e040e7299 */ /* 0x000fe20008010205 */
[----:B------:R-:W-:Y:S01]  /*1020*/  IMAD.WIDE.U32 R118, R94, c[0x0][0x248], R4 ;  /* 0x000092005e767a25 */ /* 0x000fe200078e0004 */
[----:B------:R-:W-:Y:S01]  /*1030*/  SHF.R.S32.HI R4, RZ, 0x1f, R41 ;  /* 0x0000001fff047819 */ /* 0x000fe20000011429 */
[----:B------:R-:W-:Y:S01]  /*1040*/  UIMAD.WIDE.U32 UR20, UR4, 0x60, URZ ;  /* 0x00000060041478a5 */ /* 0x000fe2000f8e003f */
[----:B------:R-:W-:Y:S01]  /*1050*/  LEA.HI R5, R8, R167, RZ, 0x6 ;  /* 0x000000a708057211 */ /* 0x000fe200078f30ff */
[----:B------:R-:W-:Y:S01]  /*1060*/  IMAD R7, R94, c[0x0][0x24c], R3 ;  /* 0x000093005e077a24 */ /* 0x000fe200078e0203 */
[----:B------:R-:W-:Y:S01]  /*1070*/  P2R R133, PR, RZ, 0x20 ;  /* 0x00000020ff857803 */ /* 0x000fe20000000000 */
[----:B------:R-:W-:Y:S01]  /*1080*/  IMAD R3, R145, R41, RZ ;  /* 0x0000002991037224 */ /* 0x000fe200078e02ff */
[----:B------:R-:W-:Y:S01]  /*1090*/  UIMAD UR5, UR5, 0x60, URZ ;  /* 0x00000060050578a4 */ /* 0x000fe2000f8e023f */
[----:B------:R-:W-:Y:S01]  /*10a0*/  IMAD.MOV.U32 R116, RZ, RZ, R118 ;  /* 0x000000ffff747224 */ /* 0x000fe200078e0076 */
[----:B------:R-:W-:Y:S01]  /*10b0*/  IADD3 R117, R119, R7, RZ ;  /* 0x0000000777757210 */ /* 0x000fe20007ffe0ff */
[-C--:B------:R-:W-:Y:S01]  /*10c0*/  IMAD R3, R4, R138.reuse, R3 ;  /* 0x0000008a04037224 */ /* 0x080fe200078e0203 */
[----:B------:R-:W-:Y:S01]  /*10d0*/  P2R R134, PR, RZ, 0x40 ;  /* 0x00000040ff867803 */ /* 0x000fe20000000000 */
[----:B------:R-:W-:Y:S01]  /*10e0*/  IMAD.SHL.U32 R4, R37, 0x40, RZ ;  /* 0x0000004025047824 */ /* 0x000fe200078e00ff */
[----:B------:R-:W-:Y:S01]  /*10f0*/  SHF.R.S32.HI R89, RZ, 0x1f, R82 ;  /* 0x0000001fff597819 */ /* 0x000fe20000011452 */
[----:B------:R-:W-:Y:S01]  /*1100*/  IMAD.WIDE.U32 R8, R41, R138, R116 ;  /* 0x0000008a29087225 */ /* 0x000fe200078e0074 */
[----:B------:R-:W-:-:S02]  /*1110*/  USHF.L.U32 UR13, UR4, 0x6, URZ ;  /* 0x00000006040d7899 */ /* 0x000fc4000800063f */
[----:B------:R-:W-:Y:S01]  /*1120*/  LOP3.LUT R115, R4, 0x1c0, RZ, 0xc0, !PT ;  /* 0x000001c004737812 */ /* 0x000fe200078ec0ff */
[----:B------:R-:W-:Y:S01]  /*1130*/  IMAD.SHL.U32 R7, R5, 0x8, RZ ;  /* 0x0000000805077824 */ /* 0x000fe200078e00ff */
[----:B------:R-:W-:Y:S01]  /*1140*/  IADD3 R14, R9, R3, RZ ;  /* 0x00000003090e7210 */ /* 0x000fe20007ffe0ff */
[----:B------:R-:W-:Y:S01]  /*1150*/  IMAD.SHL.U32 R32, R0, 0x4, RZ ;  /* 0x0000000400207824 */ /* 0x000fe200078e00ff */
[----:B------:R-:W-:Y:S01]  /*1160*/  @P0 LEA R4, P1, R8, c[0x0][0x220], 0x1 ;  /* 0x0000880008040a11 */ /* 0x000fe200078208ff */
[----:B------:R-:W-:Y:S01]  /*1170*/  IMAD R9, R155, c[0x0][0x260], RZ ;  /* 0x000098009b097a24 */ /* 0x000fe200078e02ff */
[----:B------:R-:W-:Y:S01]  /*1180*/  LOP3.LUT R7, R7, 0xfffffe00, RZ, 0xc0, !PT ;  /* 0xfffffe0007077812 */ /* 0x000fe200078ec0ff */
[----:B------:R-:W-:Y:S01]  /*1190*/  IMAD R18, R19, c[0x0][0x280], RZ ;  /* 0x0000a00013127a24 */ /* 0x000fe200078e02ff */
[----:B------:R-:W-:Y:S01]  /*11a0*/  LOP3.LUT R71, R115, 0x38, R26, 0xf8, !PT ;  /* 0x0000003873477812 */ /* 0x000fe200078ef81a */
[----:B------:R-:W-:Y:S01]  /*11b0*/  IMAD R9, R30, c[0x0][0x264], R9 ;  /* 0x000099001e097a24 */ /* 0x000fe200078e0209 */
[----:B------:R-:W-:Y:S01]  /*11c0*/  SHF.R.U32.HI R148, RZ, 0x3, R115 ;  /* 0x00000003ff947819 */ /* 0x000fe20000011673 */
[----:B------:R-:W-:Y:S01]  /*11d0*/  IMAD R18, R37, c[0x0][0x284], R18 ;  /* 0x0000a10025127a24 */ /* 0x000fe200078e0212 */
[----:B------:R-:W-:Y:S01]  /*11e0*/  @P0 LEA.HI.X R5, R8, c[0x0][0x224], R14, 0x1, P1 ;  /* 0x0000890008050a11 */ /* 0x000fe200008f0c0e */
[----:B------:R-:W-:Y:S01]  /*11f0*/  IMAD.IADD R9, R11, 0x1, R9 ;  /* 0x000000010b097824 */ /* 0x000fe200078e0209 */
[----:B------:R-:W-:Y:S01]  /*1200*/  ISETP.GE.AND P1, PT, R6, 0x21, PT ;  /* 0x000000210600780c */ /* 0x000fe20003f26270 */
[----:B------:R-:W-:Y:S01]  /*1210*/  IMAD.WIDE.U32 R150, R30, c[0x0][0x1e8], RZ ;  /* 0x00007a001e967a25 */ /* 0x000fe200078e00ff */
[----:B------:R-:W-:Y:S01]  /*1220*/  LOP3.LUT R71, R7, R71, R148, 0xf6, !PT ;  /* 0x0000004707477212 */ /* 0x000fe200078ef694 */
[----:B------:R-:W-:Y:S01]  /*1230*/  USHF.L.U32 UR15, UR4, 0x5, URZ ;  /* 0x00000005040f7899 */ /* 0x000fe2000800063f */
[--C-:B------:R-:W-:Y:S01]  /*1240*/  SHF.R.S32.HI R33, RZ, 0x1f, R32.reuse ;  /* 0x0000001fff217819 */ /* 0x100fe20000011420 */
[----:B------:R-:W-:Y:S01]  /*1250*/  IMAD.MOV.U32 R149, RZ, RZ, c[0x0][0x27c] ;  /* 0x00009f00ff957624 */ /* 0x000fe200078e00ff */
[----:B------:R-:W-:Y:S01]  /*1260*/  IADD3 R35, R32, 0x20, RZ ;  /* 0x0000002020237810 */ /* 0x000fe20007ffe0ff */
[----:B------:R-:W-:Y:S01]  /*1270*/  IMAD.SHL.U32 R71, R71, 0x2, RZ ;  /* 0x0000000247477824 */ /* 0x000fe200078e00ff */
[----:B------:R-:W-:Y:S01]  /*1280*/  UIADD3 UR6, UR11, UR6, URZ ;  /* 0x000000060b067290 */ /* 0x000fe2000fffe03f */
[----:B------:R-:W-:Y:S01]  /*1290*/  IMAD.WIDE.U32 R12, R37, c[0x0][0x280], R32 ;  /* 0x0000a000250c7a25 */ /* 0x000fe200078e0020 */
[----:B------:R-:W-:-:S02]  /*12a0*/  UIADD3 UR5, UR21, UR5, URZ ;  /* 0x0000000515057290 */ /* 0x000fc4000fffe03f */
[----:B------:R-:W-:Y:S01]  /*12b0*/  @!PT LDS RZ, [RZ] ;  /* 0x00000000fffff984 */ /* 0x000fe20000000800 */
[----:B------:R-:W-:Y:S01]  /*12c0*/  @!PT LDS RZ, [RZ] ;  /* 0x00000000fffff984 */ /* 0x000fe20000000800 */
[----:B------:R-:W-:Y:S01]  /*12d0*/  @!PT LDS RZ, [RZ] ;  /* 0x00000000fffff984 */ /* 0x000fe20000000800 */
[----:B------:R1:W-:Y:S01]  /*12e0*/  @P0 LDGSTS.E.BYPASS.LTC128B.128 [R71+0x8100], [R4.64], !P6 ;  /* 0x0810000004470fae */ /* 0x0003e2000f101d52 */
[----:B------:R-:W-:Y:S01]  /*12f0*/  IMAD.MOV.U32 R20, RZ, RZ, R12 ;  /* 0x000000ffff147224 */ /* 0x000fe200078e000c */
[----:B------:R-:W-:Y:S01]  /*1300*/  ULDC.U8 UR4, c[0x0][0x298] ;  /* 0x0000a60000047ab9 */ /* 0x000fe20000000000 */
[----:B------:R-:W-:Y:S01]  /*1310*/  IMAD.MOV.U32 R70, RZ, RZ, c[0x0][0x27c] ;  /* 0x00009f00ff467624 */ /* 0x000fe200078e00ff */
[----:B------:R1:W-:Y:S01]  /*1320*/  @P0 LDGSTS.E.BYPASS.LTC128B.128 [R71+0xb100], [R4.64+0x80], !P5 ;  /* 0x0b10008004470fae */ /* 0x0003e2000e901d52 */
[----:B------:R-:W-:Y:S01]  /*1330*/  @P1 LEA R3, P0, R140, R8, 0x5 ;  /* 0x000000088c031211 */ /* 0x000fe200078028ff */
[----:B------:R-:W-:-:S04]  /*1340*/  IMAD.WIDE.U32 R152, R30, c[0x0][0x210], RZ ;  /* 0x000084001e987a25 */ /* 0x000fc800078e00ff */
[----:B------:R-:W-:Y:S02]  /*1350*/  IMAD.SHL.U32 R70, R70, 0x2, RZ ;  /* 0x0000000246467824 */ /* 0x000fe400078e00ff */
[----:B------:R-:W-:Y:S02]  /*1360*/  IMAD.X R128, RZ, RZ, R24, P3 ;  /* 0x000000ffff807224 */ /* 0x000fe400018e0618 */
[----:B------:R-:W-:Y:S01]  /*1370*/  IMAD R0, R0, 0x20, R37 ;  /* 0x0000002000007824 */ /* 0x000fe200078e0225 */
[C-C-:B-1----:R-:W-:Y:S02]  /*1380*/  @P1 LEA.HI.X R5, R140.reuse, R14, R136.reuse, 0x5, P0 ;  /* 0x0000000e8c051211 */ /* 0x142fe400000f2c88 */
[C---:B------:R-:W-:Y:S02]  /*1390*/  @P1 LEA R4, P0, R3.reuse, c[0x0][0x220], 0x1 ;  /* 0x0000880003041a11 */ /* 0x040fe400078008ff */
[----:B------:R-:W-:Y:S02]  /*13a0*/  SHF.L.U64.HI R136, R140, 0x6, R136 ;  /* 0x000000068c887819 */ /* 0x000fe40000010288 */
[----:B------:R-:W-:-:S02]  /*13b0*/  @P1 LEA.HI.X R5, R3, c[0x0][0x224], R5, 0x1, P0 ;  /* 0x0000890003051a11 */ /* 0x000fc400000f0c05 */
[----:B------:R-:W-:Y:S01]  /*13c0*/  ISETP.GT.AND P0, PT, R6, 0x40, PT ;  /* 0x000000400600780c */ /* 0x000fe20003f04270 */
[----:B------:R-:W-:Y:S01]  /*13d0*/  IMAD R6, R19, c[0x0][0x290], RZ ;  /* 0x0000a40013067a24 */ /* 0x000fe200078e02ff */
[----:B------:R-:W-:Y:S01]  /*13e0*/  SHF.L.U32 R140, R140, 0x6, RZ ;  /* 0x000000068c8c7819 */ /* 0x000fe200000006ff */
[----:B------:R2:W-:Y:S02]  /*13f0*/  @P1 LDGSTS.E.BYPASS.LTC128B.128 [R71+0x9100], [R4.64], !P6 ;  /* 0x0910000004471fae */ /* 0x0005e4000f101d52 */
[----:B------:R-:W-:Y:S02]  /*1400*/  IMAD R6, R37, c[0x0][0x294], R6 ;  /* 0x0000a50025067a24 */ /* 0x000fe400078e0206 */
[----:B------:R2:W-:Y:S06]  /*1410*/  @P1 LDGSTS.E.BYPASS.LTC128B.128 [R71+0xc100], [R4.64+0x80], !P5 ;  /* 0x0c10008004471fae */ /* 0x0005ec000e901d52 */
[----:B------:R-:W-:Y:S01]  /*1420*/  @P0 IADD3 R3, P1, R8, R28, RZ ;  /* 0x0000001c08030210 */ /* 0x000fe20007f3e0ff */
[----:B------:R-:W-:-:S03]  /*1430*/  IMAD.MOV.U32 R8, RZ, RZ, R10 ;  /* 0x000000ffff087224 */ /* 0x000fc600078e000a */
[----:B------:R-:W-:Y:S02]  /*1440*/  @P0 IADD3.X R10, R24, R14, RZ, P1, !PT ;  /* 0x0000000e180a0210 */ /* 0x000fe40000ffe4ff */
[--C-:B--2---:R-:W-:Y:S01]  /*1450*/  @P2 SHF.R.S32.HI R5, RZ, 0x1f, R16.reuse ;  /* 0x0000001fff052819 */ /* 0x104fe20000011410 */
[----:B------:R-:W-:Y:S01]  /*1460*/  @P2 IMAD.MOV.U32 R4, RZ, RZ, R16 ;  /* 0x000000ffff042224 */ /* 0x000fe200078e0010 */
[----:B------:R-:W-:Y:S01]  /*1470*/  @!P2 MOV R4, R21 ;  /* 0x000000150004a202 */ /* 0x000fe20000000f00 */
[----:B------:R-:W-:Y:S01]  /*1480*/  @!P2 IMAD.MOV.U32 R5, RZ, RZ, R15 ;  /* 0x000000ffff05a224 */ /* 0x000fe200078e000f */
[----:B------:R-:W-:Y:S01]  /*1490*/  @P0 LEA R16, P1, R3, c[0x0][0x220], 0x1 ;  /* 0x0000880003100a11 */ /* 0x000fe200078208ff */
[----:B------:R-:W-:Y:S01]  /*14a0*/  IMAD.WIDE.U32 R14, R37, c[0x0][0x290], R32 ;  /* 0x0000a400250e7a25 */ /* 0x000fe200078e0020 */
[----:B------:R-:W-:Y:S02]  /*14b0*/  ISETP.GE.AND P2, PT, R26, c[0x0][0x27c], PT ;  /* 0x00009f001a007a0c */ /* 0x000fe40003f46270 */
[----:B------:R-:W-:Y:S01]  /*14c0*/  @P0 LEA.HI.X R17, R3, c[0x0][0x224], R10, 0x1, P1 ;  /* 0x0000890003110a11 */ /* 0x000fe200008f0c0a */
[----:B------:R-:W-:Y:S01]  /*14d0*/  IMAD.WIDE.U32 R10, R37, c[0x0][0x290], R26 ;  /* 0x0000a400250a7a25 */ /* 0x000fe200078e001a */
[----:B------:R-:W-:-:S02]  /*14e0*/  SEL R3, RZ, c[0x0][0x27c], !P2 ;  /* 0x00009f00ff037a07 */ /* 0x000fc40005000000 */
[----:B------:R-:W-:Y:S01]  /*14f0*/  ISETP.NE.AND P1, PT, R154, 0x1, PT ;  /* 0x000000019a00780c */ /* 0x000fe20003f25270 */
[----:B------:R-:W-:Y:S01]  /*1500*/  IMAD.IADD R21, R13, 0x1, R18 ;  /* 0x000000010d157824 */ /* 0x000fe200078e0212 */
[----:B------:R1:W-:Y:S01]  /*1510*/  @P0 LDGSTS.E.BYPASS.LTC128B.128 [R71+0xa100], [R16.64], !P6 ;  /* 0x0a10000010470fae */ /* 0x0003e2000f101d52 */
[C---:B------:R-:W-:Y:S02]  /*1520*/  IMAD.IADD R3, R26.reuse, 0x1, R3 ;  /* 0x000000011a037824 */ /* 0x040fe400078e0203 */
[----:B------:R-:W-:Y:S01]  /*1530*/  IMAD.WIDE.U32 R12, R37, c[0x0][0x280], R26 ;  /* 0x0000a000250c7a25 */ /* 0x000fe200078e001a */
[----:B------:R1:W-:Y:S01]  /*1540*/  @P0 LDGSTS.E.BYPASS.LTC128B.128 [R71+0xd100], [R16.64+0x80], !P5 ;  /* 0x0d10008010470fae */ /* 0x0003e2000e901d52 */
[----:B------:R-:W-:Y:S02]  /*1550*/  ISETP.GE.AND P5, PT, R26, c[0x0][0x1d4], PT ;  /* 0x000075001a007a0c */ /* 0x000fe40003fa6270 */
[----:B------:R-:W-:Y:S01]  /*1560*/  IMAD.IADD R19, R15, 0x1, R6 ;  /* 0x000000010f137824 */ /* 0x000fe200078e0206 */
[----:B------:R-:W0:Y:S01]  /*1570*/  LDGDEPBAR ;  /* 0x00000000000079af */ /* 0x000e220000000000 */
[----:B------:R-:W-:Y:S01]  /*1580*/  IMAD.IADD R11, R6, 0x1, R11 ;  /* 0x00000001060b7824 */ /* 0x000fe200078e020b */
[----:B------:R-:W-:Y:S01]  /*1590*/  SHF.R.S32.HI R6, RZ, 0x1f, R3 ;  /* 0x0000001fff067819 */ /* 0x000fe20000011403 */
[----:B------:R-:W-:Y:S01]  /*15a0*/  IMAD.IADD R15, R18, 0x1, R13 ;  /* 0x00000001120f7824 */ /* 0x000fe200078e020d */
[----:B------:R-:W-:Y:S01]  /*15b0*/  MOV R18, R14 ;  /* 0x0000000e00127202 */ /* 0x000fe20000000f00 */
[----:B------:R-:W-:Y:S01]  /*15c0*/  IMAD R13, R22, c[0x0][0x268], RZ ;  /* 0x00009a00160d7a24 */ /* 0x000fe200078e02ff */
[----:B------:R-:W-:Y:S01]  /*15d0*/  MOV R14, R12 ;  /* 0x0000000c000e7202 */ /* 0x000fe20000000f00 */
[----:B------:R-:W-:Y:S01]  /*15e0*/  IMAD R5, R5, c[0x0][0x2b0], RZ ;  /* 0x0000ac0005057a24 */ /* 0x000fe200078e02ff */
[-C--:B------:R-:W-:Y:S01]  /*15f0*/  LEA.HI R12, R6, R3.reuse, RZ, 0x6 ;  /* 0x00000003060c7211 */ /* 0x080fe200078f30ff */
[----:B------:R-:W-:Y:S01]  /*1600*/  IMAD R105, R94, c[0x0][0x26c], R13 ;  /* 0x00009b005e697a24 */ /* 0x000fe200078e020d */
[----:B------:R-:W-:Y:S01]  /*1610*/  LEA.HI R3, R6, R3, RZ, 0x3 ;  /* 0x0000000306037211 */ /* 0x000fe200078f18ff */
[----:B------:R-:W-:Y:S01]  /*1620*/  IMAD.WIDE.U32 R94, R94, c[0x0][0x268], R8 ;  /* 0x00009a005e5e7a25 */ /* 0x000fe200078e0008 */
[----:B------:R-:W-:-:S02]  /*1630*/  SHF.R.S32.HI R6, RZ, 0x6, R12 ;  /* 0x00000006ff067819 */ /* 0x000fc4000001140c */
[----:B------:R-:W-:Y:S01]  /*1640*/  LOP3.LUT R12, R115, 0x38, R3, 0xf8, !PT ;  /* 0x00000038730c7812 */ /* 0x000fe200078ef803 */
[----:B------:R-:W-:Y:S01]  /*1650*/  IMAD R5, R4, c[0x0][0x2b4], R5 ;  /* 0x0000ad0004057a24 */ /* 0x000fe200078e0205 */
[----:B------:R-:W-:Y:S01]  /*1660*/  SHF.R.S32.HI R13, RZ, 0x1f, R141 ;  /* 0x0000001fff0d7819 */ /* 0x000fe2000001148d */
[----:B------:R-:W-:Y:S01]  /*1670*/  IMAD R9, R6, 0x1800, R7 ;  /* 0x0000180006097824 */ /* 0x000fe200078e0207 */
[----:B------:R-:W-:Y:S01]  /*1680*/  LOP3.LUT R8, R12, R148, RZ, 0x3c, !PT ;  /* 0x000000940c087212 */ /* 0x000fe200078e3cff */
[----:B------:R-:W-:Y:S01]  /*1690*/  IMAD.WIDE.U32 R120, R4, c[0x0][0x2b0], RZ ;  /* 0x0000ac0004787a25 */ /* 0x000fe200078e00ff */
[----:B------:R-:W-:Y:S02]  /*16a0*/  SHF.R.S32.HI R12, RZ, 0x1f, R142 ;  /* 0x0000001fff0c7819 */ /* 0x000fe4000001148e */
[----:B------:R-:W-:Y:S01]  /*16b0*/  LEA.HI R13, R13, R141, RZ, 0x3 ;  /* 0x0000008d0d0d7211 */ /* 0x000fe200078f18ff */
[----:B------:R-:W-:Y:S01]  /*16c0*/  IMAD.IADD R25, R9, 0x1, R8 ;  /* 0x0000000109197824 */ /* 0x000fe200078e0208 */
[----:B------:R-:W-:Y:S01]  /*16d0*/  LEA.HI R12, R12, R142, RZ, 0x3 ;  /* 0x0000008e0c0c7211 */ /* 0x000fe200078f18ff */
[----:B------:R-:W-:Y:S01]  /*16e0*/  IMAD.SHL.U32 R8, R142, 0x40, RZ ;  /* 0x000000408e087824 */ /* 0x000fe200078e00ff */
[----:B------:R-:W-:Y:S01]  /*16f0*/  SHF.L.U32 R9, R141, 0x6, RZ ;  /* 0x000000068d097819 */ /* 0x000fe200000006ff */
[----:B------:R-:W-:Y:S01]  /*1700*/  IMAD.SHL.U32 R13, R13, 0x40, RZ ;  /* 0x000000400d0d7824 */ /* 0x000fe200078e00ff */
[----:B------:R-:W-:Y:S01]  /*1710*/  LOP3.LUT R92, R3, 0xfffffff8, RZ, 0xc0, !PT ;  /* 0xfffffff8035c7812 */ /* 0x000fe200078ec0ff */
[----:B------:R-:W-:Y:S01]  /*1720*/  IMAD.SHL.U32 R12, R12, 0x40, RZ ;  /* 0x000000400c0c7824 */ /* 0x000fe200078e00ff */
[----:B------:R-:W-:Y:S01]  /*1730*/  LOP3.LUT R114, R8, 0x1c0, RZ, 0xc0, !PT ;  /* 0x000001c008727812 */ /* 0x000fe200078ec0ff */
[----:B-1----:R-:W-:Y:S01]  /*1740*/  IMAD R16, R155, c[0x0][0x210], RZ ;  /* 0x000084009b107a24 */ /* 0x002fe200078e02ff */
[----:B------:R-:W-:Y:S01]  /*1750*/  LOP3.LUT R111, R9, 0x1c0, RZ, 0xc0, !PT ;  /* 0x000001c0096f7812 */ /* 0x000fe200078ec0ff */
[----:B-----5:R-:W-:Y:S01]  /*1760*/  IMAD.WIDE.U32 R98, R135, c[0x0][0x280], R14 ;  /* 0x0000a00087627a25 */ /* 0x020fe200078e000e */
[----:B------:R-:W-:-:S02]  /*1770*/  SHF.R.U32.HI R147, RZ, 0x3, R114 ;  /* 0x00000003ff937819 */ /* 0x000fc40000011672 */
[----:B------:R-:W-:Y:S01]  /*1780*/  LOP3.LUT R12, R12, 0xfffffe00, RZ, 0xc0, !PT ;  /* 0xfffffe000c0c7812 */ /* 0x000fe200078ec0ff */
[----:B------:R-:W-:Y:S01]  /*1790*/  IMAD R16, R30, c[0x0][0x214], R16 ;  /* 0x000085001e107a24 */ /* 0x000fe200078e0210 */
[----:B------:R-:W-:Y:S01]  /*17a0*/  LOP3.LUT R13, R13, 0xfffffe00, RZ, 0xc0, !PT ;  /* 0xfffffe000d0d7812 */ /* 0x000fe200078ec0ff */
[----:B------:R-:W-:Y:S01]  /*17b0*/  IMAD.WIDE.U32 R102, R135, c[0x0][0x280], R20 ;  /* 0x0000a00087667a25 */ /* 0x000fe200078e0014 */
[----:B------:R-:W-:Y:S02]  /*17c0*/  LOP3.LUT R8, R114, 0x38, R3, 0xf8, !PT ;  /* 0x0000003872087812 */ /* 0x000fe400078ef803 */
[----:B------:R-:W-:Y:S01]  /*17d0*/  SHF.R.U32.HI R146, RZ, 0x3, R111 ;  /* 0x00000003ff927819 */ /* 0x000fe2000001166f */
[----:B------:R-:W-:Y:S01]  /*17e0*/  IMAD R23, R6, 0x1800, R12 ;  /* 0x0000180006177824 */ /* 0x000fe200078e020c */
[----:B------:R-:W-:Y:S01]  /*17f0*/  LOP3.LUT R9, R111, 0x38, R3, 0xf8, !PT ;  /* 0x000000386f097812 */ /* 0x000fe200078ef803 */
[----:B------:R-:W-:Y:S01]  /*1800*/  IMAD.WIDE.U32 R100, R135, c[0x0][0x290], R18 ;  /* 0x0000a40087647a25 */ /* 0x000fe200078e0012 */
[----:B------:R-:W-:-:S02]  /*1810*/  LOP3.LUT R22, R8, R147, RZ, 0x3c, !PT ;  /* 0x0000009308167212 */ /* 0x000fc400078e3cff */
[----:B------:R-:W-:Y:S01]  /*1820*/  IADD3 R127, R121, R5, RZ ;  /* 0x00000005797f7210 */ /* 0x000fe20007ffe0ff */
[----:B------:R-:W-:Y:S01]  /*1830*/  IMAD R8, R6, 0x1800, R13 ;  /* 0x0000180006087824 */ /* 0x000fe200078e020d */
[----:B------:R-:W-:Y:S01]  /*1840*/  LOP3.LUT R6, R9, R146, RZ, 0x3c, !PT ;  /* 0x0000009209067212 */ /* 0x000fe200078e3cff */
[----:B------:R-:W-:Y:S01]  /*1850*/  IMAD R9, R155, c[0x0][0x1e8], RZ ;  /* 0x00007a009b097a24 */ /* 0x000fe200078e02ff */
[----:B------:R-:W-:Y:S01]  /*1860*/  IADD3 R23, R23, R22, RZ ;  /* 0x0000001617177210 */ /* 0x000fe20007ffe0ff */
[----:B------:R-:W-:Y:S01]  /*1870*/  IMAD.WIDE.U32 R96, R135, c[0x0][0x290], R10 ;  /* 0x0000a40087607a25 */ /* 0x000fe200078e000a */
[----:B------:R-:W-:Y:S02]  /*1880*/  SHF.R.S32.HI R68, RZ, 0x3, R3 ;  /* 0x00000003ff447819 */ /* 0x000fe40000011403 */
[----:B------:R-:W-:Y:S01]  /*1890*/  SHF.R.S32.HI R107, RZ, 0x1f, R92 ;  /* 0x0000001fff6b7819 */ /* 0x000fe2000001145c */
[----:B------:R-:W-:Y:S01]  /*18a0*/  IMAD.IADD R22, R8, 0x1, R6 ;  /* 0x0000000108167824 */ /* 0x000fe200078e0206 */
[----:B------:R-:W-:Y:S01]  /*18b0*/  SHF.R.S32.HI R6, RZ, 0x1f, R135 ;  /* 0x0000001fff067819 */ /* 0x000fe20000011487 */
[----:B------:R-:W-:Y:S01]  /*18c0*/  IMAD R9, R30, c[0x0][0x1ec], R9 ;  /* 0x00007b001e097a24 */ /* 0x000fe200078e0209 */
[----:B------:R-:W-:Y:S01]  /*18d0*/  SHF.L.U32 R126, R25, 0x1, RZ ;  /* 0x00000001197e7819 */ /* 0x000fe200000006ff */
[----:B------:R-:W-:Y:S01]  /*18e0*/  IMAD.IADD R130, R153, 0x1, R16 ;  /* 0x0000000199827824 */ /* 0x000fe200078e0210 */
[----:B------:R-:W-:Y:S01]  /*18f0*/  BAR.SYNC.DEFER_BLOCKING 0x0 ;  /* 0x0000000000007b1d */ /* 0x000fe20000010000 */
[C---:B------:R-:W-:Y:S01]  /*1900*/  IMAD R8, R6.reuse, c[0x0][0x280], RZ ;  /* 0x0000a00006087a24 */ /* 0x040fe200078e02ff */
[----:B------:R-:W-:Y:S01]  /*1910*/  IADD3 R129, R151, R9, RZ ;  /* 0x0000000997817210 */ /* 0x000fe20007ffe0ff */
[----:B------:R-:W-:Y:S01]  /*1920*/  IMAD R6, R6, c[0x0][0x290], RZ ;  /* 0x0000a40006067a24 */ /* 0x000fe200078e02ff */
[----:B------:R-:W-:Y:S01]  /*1930*/  ISETP.GE.AND P0, PT, R149, 0x1, PT ;  /* 0x000000019500780c */ /* 0x000fe20003f06270 */
[----:B------:R-:W-:-:S02]  /*1940*/  IMAD R8, R135, c[0x0][0x284], R8 ;  /* 0x0000a10087087a24 */ /* 0x000fc400078e0208 */
[----:B------:R-:W-:Y:S02]  /*1950*/  IMAD R6, R135, c[0x0][0x294], R6 ;  /* 0x0000a50087067a24 */ /* 0x000fe400078e0206 */
[----:B------:R-:W-:Y:S01]  /*1960*/  IMAD.IADD R105, R95, 0x1, R105 ;  /* 0x000000015f697824 */ /* 0x000fe200078e0269 */
[----:B------:R-:W-:Y:S01]  /*1970*/  IADD3 R108, R8, R99, RZ ;  /* 0x00000063086c7210 */ /* 0x000fe20007ffe0ff */
[----:B------:R-:W-:Y:S02]  /*1980*/  IMAD.IADD R110, R103, 0x1, R8 ;  /* 0x00000001676e7824 */ /* 0x000fe400078e0208 */
[----:B------:R-:W-:Y:S02]  /*1990*/  IMAD.IADD R109, R101, 0x1, R6 ;  /* 0x00000001656d7824 */ /* 0x000fe400078e0206 */
[----:B------:R-:W-:Y:S02]  /*19a0*/  IMAD.IADD R106, R6, 0x1, R97 ;  /* 0x00000001066a7824 */ /* 0x000fe400078e0261 */
[----:B------:R-:W-:-:S02]  /*19b0*/  IMAD.SHL.U32 R125, R23, 0x2, RZ ;  /* 0x00000002177d7824 */ /* 0x000fc400078e00ff */
[----:B------:R-:W-:Y:S02]  /*19c0*/  IMAD.SHL.U32 R124, R22, 0x2, RZ ;  /* 0x00000002167c7824 */ /* 0x000fe400078e00ff */
.L_x_354:
[----:B------:R-:W-:Y:S01]  /*19d0*/  IMAD R3, R41, 0x60, R0 ;  /* 0x0000006029037824 */ /* 0x000fe200078e0200 */
[----:B------:R-:W-:Y:S01]  /*19e0*/  ISETP.NE.AND P1, PT, R154, 0x1, PT ;  /* 0x000000019a00780c */ /* 0x000fe20003f25270 */
[----:B------:R-:W-:Y:S01]  /*19f0*/  IMAD.MOV.U32 R90, RZ, RZ, RZ ;  /* 0x000000ffff5a7224 */ /* 0x000fe200078e00ff */
[----:B------:R-:W-:Y:S04]  /*1a00*/  DEPBAR.LE SB0, 0x0 ;  /* 0x000080000000791a */ /* 0x000fe80000000000 */
[----:B---3--:R-:W-:Y:S01]  /*1a10*/  IMAD.IADD R4, R132, 0x1, R3 ;  /* 0x0000000184047824 */ /* 0x008fe200078e0203 */
[----:B------:R-:W-:Y:S01]  /*1a20*/  ISETP.GE.AND P0, PT, R3, R2, PT ;  /* 0x000000020300720c */ /* 0x000fe20003f06270 */
[----:B------:R-:W-:Y:S01]  /*1a30*/  BSSY B2, `(.L_x_320) ;  /* 0x00003fb000027945 */ /* 0x000fe20003800000 */
[----:B------:R-:W-:Y:S01]  /*1a40*/  ISETP.GE.AND P3, PT, R149, 0x1, PT ;  /* 0x000000019500780c */ /* 0x000fe20003f66270 */
[--C-:B------:R-:W-:Y:S01]  /*1a50*/  IMAD.MOV.U32 R3, RZ, RZ, R4.reuse ;  /* 0x000000ffff037224 */ /* 0x100fe200078e0004 */
[----:B------:R-:W-:Y:S02]  /*1a60*/  ISETP.GT.OR P0, PT, R0, 0x5f, P0 ;  /* 0x0000005f0000780c */ /* 0x000fe40000704670 */
[----:B------:R-:W-:Y:S05]  /*1a70*/  @P1 IMAD.HI.U32 R5, R4, c[0x0][0x2bc], RZ ;  /* 0x0000af0004051a27 */ /* 0x000fea00078e00ff */
[----:B------:R-:W-:Y:S06]  /*1a80*/  @P1 SHF.R.U32.HI R3, RZ, c[0x0][0x2c0], R5 ;  /* 0x0000b000ff031a19 */ /* 0x000fec0000011605 */
[C---:B------:R-:W-:Y:S04]  /*1a90*/  @!P0 IADD3 R5, P1, R3.reuse, R120, RZ ;  /* 0x0000007803058210 */ /* 0x040fe80007f3e0ff */
[----:B------:R-:W-:Y:S01]  /*1aa0*/  @!P0 LEA.HI.X.SX32 R6, R3, R127, 0x1, P1 ;  /* 0x0000007f03068211 */ /* 0x000fe200008f0eff */
[----:B------:R-:W-:Y:S01]  /*1ab0*/  IMAD.MOV R3, RZ, RZ, -R3 ;  /* 0x000000ffff037224 */ /* 0x000fe200078e0a03 */
[----:B------:R-:W-:Y:S03]  /*1ac0*/  @!P0 LEA R8, P1, R5, c[0x0][0x2a0], 0x2 ;  /* 0x0000a80005088a11 */ /* 0x000fe600078210ff */
[----:B------:R-:W-:Y:S01]  /*1ad0*/  IMAD R91, R3, c[0x0][0x2b8], R4 ;  /* 0x0000ae00035b7a24 */ /* 0x000fe200078e0204 */
[----:B------:R-:W-:Y:S03]  /*1ae0*/  @!P0 LEA.HI.X R9, R5, c[0x0][0x2a4], R6, 0x2, P1 ;  /* 0x0000a90005098a11 */ /* 0x000fe600008f1406 */
[----:B------:R-:W-:Y:S01]  /*1af0*/  IMAD.WIDE.U32 R4, R91, c[0x0][0x1e0], RZ ;  /* 0x000078005b047a25 */ /* 0x000fe200078e00ff */
[----:B------:R-:W-:Y:S01]  /*1b00*/  SHF.R.S32.HI R93, RZ, 0x1f, R91 ;  /* 0x0000001fff5d7819 */ /* 0x000fe2000001145b */
[----:B--2---:R-:W2:Y:S04]  /*1b10*/  @!P0 LDG.E R90, [R8.64] ;  /* 0x00000012085a8981 */ /* 0x004ea8000c1e1900 */
[----:B------:R-:W-:Y:S01]  /*1b20*/  IMAD R3, R93, c[0x0][0x1e0], RZ ;  /* 0x000078005d037a24 */ /* 0x000fe200078e02ff */
[----:B------:R-:W-:Y:S03]  /*1b30*/  BAR.SYNC.DEFER_BLOCKING 0x0 ;  /* 0x0000000000007b1d */ /* 0x000fe60000010000 */
[----:B------:R-:W-:Y:S04]  /*1b40*/  IMAD R3, R91, c[0x0][0x1e4], R3 ;  /* 0x000079005b037a24 */ /* 0x000fe800078e0203 */
        /* <DEDUP_REMOVED lines=9> */
[----:B-1----:R-:W-:-:S05]  /*1be0*/  @!P3 BRA `(.L_x_321) ;  /* 0x00003ad00000b947 */ /* 0x002fca0003800000 */
[C---:B------:R-:W-:Y:S01]  /*1bf0*/  IMAD R6, R41.reuse, UR5, RZ ;  /* 0x0000000529067c24 */ /* 0x040fe2000f8e02ff */
[----:B------:R-:W-:Y:S01]  /*1c00*/  ISETP.NE.AND P0, PT, RZ, UR4, PT ;  /* 0x00000004ff007c0c */ /* 0x000fe2000bf05270 */
[C---:B------:R-:W-:Y:S01]  /*1c10*/  IMAD R5, R41.reuse, UR6, RZ ;  /* 0x0000000629057c24 */ /* 0x040fe2000f8e02ff */
[----:B------:R-:W-:Y:S01]  /*1c20*/  SHF.R.S32.HI R4, RZ, 0x1f, R41 ;  /* 0x0000001fff047819 */ /* 0x000fe20000011429 */
[C---:B------:R-:W-:Y:S02]  /*1c30*/  IMAD R3, R41.reuse, -0x60, R2 ;  /* 0xffffffa029037824 */ /* 0x040fe400078e0202 */
[----:B------:R-:W-:Y:S03]  /*1c40*/  IMAD.WIDE.U32 R64, R41, UR20, RZ ;  /* 0x0000001429407c25 */ /* 0x000fe6000f8e00ff */
[----:B------:R-:W-:Y:S01]  /*1c50*/  IMNMX R74, R3, 0x60, PT ;  /* 0x00000060034a7817 */ /* 0x000fe20003800200 */
[C---:B------:R-:W-:Y:S02]  /*1c60*/  IMAD R6, R4.reuse, UR20, R6 ;  /* 0x0000001404067c24 */ /* 0x040fe4000f8e0206 */
[----:B------:R-:W-:Y:S02]  /*1c70*/  IMAD R4, R4, UR10, R5 ;  /* 0x0000000a04047c24 */ /* 0x000fe4000f8e0205 */
[----:B------:R-:W-:Y:S01]  /*1c80*/  IMAD.WIDE.U32 R66, R41, UR10, RZ ;  /* 0x0000000a29427c25 */ /* 0x000fe2000f8e00ff */
        /* <DEDUP_REMOVED lines=14> */
[----:B------:R-:W-:Y:S02]  /*1d70*/  CS2R R8, SRZ ;  /* 0x0000000000087805 */ /* 0x000fe4000001ff00 */
[----:B------:R-:W-:Y:S01]  /*1d80*/  IMAD.X R5, R34, 0x1, R110, P0 ;  /* 0x0000000122057824 */ /* 0x000fe200000e066e */
[----:B------:R-:W-:Y:S05]  /*1d90*/  IADD3 R4, P0, R100, R66, RZ ;  /* 0x0000004264047210 */ /* 0x000fea0007f1e0ff */
[----:B------:R-:W-:Y:S01]  /*1da0*/  IMAD.X R6, R36, 0x1, R109, P0 ;  /* 0x0000000124067824 */ /* 0x000fe200000e066d */
[C---:B------:R-:W-:Y:S04]  /*1db0*/  LEA R14, P0, R3.reuse, c[0x0][0x270], 0x1 ;  /* 0x00009c00030e7a11 */ /* 0x040fe800078008ff */
[----:B------:R-:W-:Y:S02]  /*1dc0*/  LEA.HI.X R15, R3, c[0x0][0x274], R5, 0x1, P0 ;  /* 0x00009d00030f7a11 */ /* 0x000fe400000f0c05 */
[C---:B------:R-:W-:Y:S04]  /*1dd0*/  LEA R10, P0, R4.reuse, c[0x0][0x288], 0x1 ;  /* 0x0000a200040a7a11 */ /* 0x040fe800078008ff */
[----:B------:R-:W-:Y:S02]  /*1de0*/  LEA.HI.X R11, R4, c[0x0][0x28c], R6, 0x1, P0 ;  /* 0x0000a300040b7a11 */ /* 0x000fe400000f0c06 */
[----:B------:R-:W-:Y:S01]  /*1df0*/  ISETP.GE.AND P0, PT, R32, c[0x0][0x27c], PT ;  /* 0x00009f0020007a0c */ /* 0x000fe20003f06270 */
[----:B------:R-:W-:Y:S11]  /*1e00*/  CS2R R4, SRZ ;  /* 0x0000000000047805 */ /* 0x000ff6000001ff00 */
[----:B------:R-:W-:Y:S01]  /*1e10*/  @!UPT UIADD3 URZ, URZ, URZ, URZ ;  /* 0x0000003f3f3ff290 */ /* 0x000fe2000fffe03f */
[----:B------:R1:W5:Y:S04]  /*1e20*/  @!P0 LDG.E.64 R38, [R14.64] ;  /* 0x000000120e268981 */ /* 0x000368000c1e1b00 */
[----:B------:R1:W5:Y:S01]  /*1e30*/  @!P0 LDG.E.64 R4, [R10.64] ;  /* 0x000000120a048981 */ /* 0x000362000c1e1b00 */
[----:B------:R-:W-:Y:S11]  /*1e40*/  ISETP.GE.AND P0, PT, R35, c[0x0][0x27c], PT ;  /* 0x00009f0023007a0c */ /* 0x000ff60003f06270 */
[----:B------:R-:W-:Y:S02]  /*1e50*/  @!UPT UIADD3 URZ, URZ, URZ, URZ ;  /* 0x0000003f3f3ff290 */ /* 0x000fe4000fffe03f */
[----:B------:R1:W5:Y:S04]  /*1e60*/  @!P0 LDG.E.64 R46, [R14.64+0x40] ;  /* 0x000040120e2e8981 */ /* 0x000368000c1e1b00 */
[----:B------:R1:W5:Y:S02]  /*1e70*/  @!P0 LDG.E.64 R8, [R10.64+0x40] ;  /* 0x000040120a088981 */ /* 0x000364000c1e1b00 */
.L_x_324:
[----:B------:R-:W-:Y:S05]  /*1e80*/  BSYNC B0 ;  /* 0x0000000000007941 */ /* 0x000fea0003800000 */
.L_x_323:
[----:B------:R-:W-:Y:S01]  /*1e90*/  ISETP.GE.AND P6, PT, R142, R74, PT ;  /* 0x0000004a8e00720c */ /* 0x000fe20003fc6270 */
[----:B-1---5:R-:W-:Y:S01]  /*1ea0*/  IMAD.MOV.U32 R11, RZ, RZ, R46 ;  /* 0x000000ffff0b7224 */ /* 0x022fe200078e002e */
[----:B------:R-:W-:Y:S01]  /*1eb0*/  BSSY B0, `(.L_x_325) ;  /* 0x0000025000007945 */ /* 0x000fe20003800000 */
[----:B------:R-:W-:Y:S01]  /*1ec0*/  IMAD.MOV.U32 R10, RZ, RZ, R47 ;  /* 0x000000ffff0a7224 */ /* 0x000fe200078e002f */
[----:B------:R-:W-:Y:S01]  /*1ed0*/  CS2R R48, SRZ ;  /* 0x0000000000307805 */ /* 0x000fe2000001ff00 */
[----:B------:R-:W-:Y:S01]  /*1ee0*/  IMAD.MOV.U32 R6, RZ, RZ, R38 ;  /* 0x000000ffff067224 */ /* 0x000fe200078e0026 */
[----:B------:R-:W-:Y:S01]  /*1ef0*/  CS2R R20, SRZ ;  /* 0x0000000000147805 */ /* 0x000fe2000001ff00 */
[----:B------:R-:W-:Y:S01]  /*1f00*/  IMAD.MOV.U32 R3, RZ, RZ, R39 ;  /* 0x000000ffff037224 */ /* 0x000fe200078e0027 */
[----:B------:R-:W-:Y:S01]  /*1f10*/  PRMT R45, R11, 0x5410, R10 ;  /* 0x000054100b2d7816 */ /* 0x000fe2000000000a */
[----:B------:R-:W-:Y:S01]  /*1f20*/  IMAD.MOV.U32 R10, RZ, RZ, R9 ;  /* 0x000000ffff0a7224 */ /* 0x000fe200078e0009 */
[----:B------:R-:W-:Y:S01]  /*1f30*/  PRMT R40, R6, 0x7610, R40 ;  /* 0x0000761006287816 */ /* 0x000fe20000000028 */
[----:B------:R-:W-:Y:S01]  /*1f40*/  IMAD.MOV.U32 R6, RZ, RZ, R4 ;  /* 0x000000ffff067224 */ /* 0x000fe200078e0004 */
[----:B------:R-:W-:Y:S01]  /*1f50*/  PRMT R43, R3, 0x7610, R43 ;  /* 0x00007610032b7816 */ /* 0x000fe2000000002b */
[----:B------:R-:W-:Y:S01]  /*1f60*/  CS2R R14, SRZ ;  /* 0x00000000000e7805 */ /* 0x000fe2000001ff00 */
[----:B------:R-:W-:Y:S02]  /*1f70*/  MOV R11, R8 ;  /* 0x00000008000b7202 */ /* 0x000fe40000000f00 */
[----:B------:R-:W-:Y:S02]  /*1f80*/  MOV R3, R5 ;  /* 0x0000000500037202 */ /* 0x000fe40000000f00 */
[----:B------:R-:W-:Y:S02]  /*1f90*/  PRMT R29, R11, 0x5410, R10 ;  /* 0x000054100b1d7816 */ /* 0x000fe4000000000a */
[----:B------:R-:W-:Y:S01]  /*1fa0*/  PRMT R28, R6, 0x5410, R3 ;  /* 0x00005410061c7816 */ /* 0x000fe20000000003 */
[----:B------:R-:W-:-:S05]  /*1fb0*/  @P6 BRA `(.L_x_326) ;  /* 0x0000014000006947 */ /* 0x000fca0003800000 */
[----:B------:R-:W-:Y:S01]  /*1fc0*/  IADD3 R3, P1, P0, R102, UR15, R64 ;  /* 0x0000000f66037c10 */ /* 0x000fe2000f83e040 */
[----:B------:R-:W-:Y:S01]  /*1fd0*/  CS2R R48, SRZ ;  /* 0x0000000000307805 */ /* 0x000fe2000001ff00 */
[----:B------:R-:W-:Y:S01]  /*1fe0*/  CS2R R14, SRZ ;  /* 0x00000000000e7805 */ /* 0x000fe2000001ff00 */
[----:B------:R-:W-:Y:S01]  /*1ff0*/  CS2R R50, SRZ ;  /* 0x0000000000327805 */ /* 0x000fe2000001ff00 */
[----:B------:R-:W-:Y:S01]  /*2000*/  IADD3.X R10, R110, UR14, R34, P1, P0 ;  /* 0x0000000e6e0a7c10 */ /* 0x000fe20008fe0422 */
[----:B------:R-:W-:Y:S01]  /*2010*/  CS2R R20, SRZ ;  /* 0x0000000000147805 */ /* 0x000fe2000001ff00 */
[----:B------:R-:W-:Y:S04]  /*2020*/  IADD3 R6, P1, P0, R100, UR16, R66 ;  /* 0x0000001064067c10 */ /* 0x000fe8000f83e042 */
[----:B------:R-:W-:Y:S02]  /*2030*/  IADD3.X R11, R109, UR9, R36, P1, P0 ;  /* 0x000000096d0b7c10 */ /* 0x000fe40008fe0424 */
        /* <DEDUP_REMOVED lines=12> */
.L_x_326:
[----:B------:R-:W-:Y:S05]  /*2100*/  BSYNC B0 ;  /* 0x0000000000007941 */ /* 0x000fea0003800000 */
.L_x_325:
[----:B------:R-:W-:Y:S01]  /*2110*/  ISETP.GE.AND P3, PT, R141, R74, PT ;  /* 0x0000004a8d00720c */ /* 0x000fe20003f66270 */
[----:B-1---5:R-:W-:Y:S01]  /*2120*/  IMAD.MOV.U32 R11, RZ, RZ, R50 ;  /* 0x000000ffff0b7224 */ /* 0x022fe200078e0032 */
[----:B------:R-:W-:Y:S01]  /*2130*/  MOV R6, R48 ;  /* 0x0000003000067202 */ /* 0x000fe20000000f00 */
        /* <DEDUP_REMOVED lines=13> */
[----:B------:R-:W-:Y:S02]  /*2210*/  PRMT R31, R11, 0x5410, R10 ;  /* 0x000054100b1f7816 */ /* 0x000fe4000000000a */
[----:B------:R-:W-:Y:S01]  /*2220*/  PRMT R30, R6, 0x5410, R3 ;  /* 0x00005410061e7816 */ /* 0x000fe20000000003 */
[----:B------:R-:W-:-:S05]  /*2230*/  @P3 BRA `(.L_x_328) ;  /* 0x0000012000003947 */ /* 0x000fca0003800000 */
[----:B------:R-:W-:Y:S01]  /*2240*/  IADD3 R64, P1, P0, R102, UR13, R64 ;  /* 0x0000000d66407c10 */ /* 0x000fe2000f83e040 */
[----:B------:R-:W-:Y:S01]  /*2250*/  CS2R R54, SRZ ;  /* 0x0000000000367805 */ /* 0x000fe2000001ff00 */
[----:B------:R-:W-:Y:S02]  /*2260*/  CS2R R24, SRZ ;  /* 0x0000000000187805 */ /* 0x000fe4000001ff00 */
[----:B------:R-:W-:Y:S02]  /*2270*/  IADD3.X R34, R110, UR12, R34, P1, P0 ;  /* 0x0000000c6e227c10 */ /* 0x000fe40008fe0422 */
        /* <DEDUP_REMOVED lines=14> */
.L_x_328:
[----:B------:R-:W-:Y:S05]  /*2360*/  BSYNC B0 ;  /* 0x0000000000007941 */ /* 0x000fea0003800000 */
.L_x_327:
[----:B-----5:R-:W-:Y:S01]  /*2370*/  MOV R6, R52 ;  /* 0x0000003400067202 */ /* 0x020fe20000000f00 */
[----:B------:R2:W3:Y:S01]  /*2380*/  SHFL.IDX PT, R64, R86, RZ, 0x181f ;  /* 0x00181fff56407589 */ /* 0x0004e200000e0000 */
[----:B-1----:R-:W-:Y:S01]  /*2390*/  IMAD.MOV.U32 R11, RZ, RZ, R54 ;  /* 0x000000ffff0b7224 */ /* 0x002fe200078e0036 */
[----:B------:R-:W-:Y:S01]  /*23a0*/  BSSY B1, `(.L_x_329) ;  /* 0x000007f000017945 */ /* 0x000fe20003800000 */
[----:B------:R-:W-:Y:S02]  /*23b0*/  IMAD.MOV.U32 R10, RZ, RZ, R55 ;  /* 0x000000ffff0a7224 */ /* 0x000fe400078e0037 */
[----:B------:R-:W-:Y:S01]  /*23c0*/  IMAD.MOV.U32 R3, RZ, RZ, R53 ;  /* 0x000000ffff037224 */ /* 0x000fe200078e0035 */
[----:B------:R2:W1:Y:S02]  /*23d0*/  SHFL.IDX PT, R63, R87, RZ, 0x181f ;  /* 0x00181fff573f7589 */ /* 0x00046400000e0000 */
        /* <DEDUP_REMOVED lines=11> */
[C---:B-1----:R-:W-:Y:S01]  /*2490*/  LEA R60, P0, R26.reuse, R63, 0x1 ;  /* 0x0000003f1a3c7211 */ /* 0x042fe200078008ff */
[----:B------:R-:W1:Y:S03]  /*24a0*/  LDS.128 R16, [R71+0x8100] ;  /* 0x0081000047107984 */ /* 0x000e660000000c00 */
[----:B---3--:R-:W-:Y:S02]  /*24b0*/  LEA.HI.X R61, R26, R64, R27, 0x1, P0 ;  /* 0x000000401a3d7211 */ /* 0x008fe400000f0c1b */
[----:B------:R-:W-:Y:S11]  /*24c0*/  ISETP.GE.AND P0, PT, R32, c[0x0][0x27c], PT ;  /* 0x00009f0020007a0c */ /* 0x000ff60003f06270 */
[----:B------:R-:W-:Y:S02]  /*24d0*/  @!UPT UIADD3 URZ, URZ, URZ, URZ ;  /* 0x0000003f3f3ff290 */ /* 0x000fe4000fffe03f */
[----:B------:R-:W-:Y:S01]  /*24e0*/  @!P0 HADD2.F32 R3, -RZ, R28.H0_H0 ;  /* 0x2000001cff038230 */ /* 0x000fe20000004100 */
[--C-:B------:R-:W-:Y:S02]  /*24f0*/  @!P0 SHF.R.U64 R10, R4, 0x10, R5.reuse ;  /* 0x00000010040a8819 */ /* 0x100fe40000001205 */
[----:B------:R-:W-:Y:S02]  /*2500*/  @!P0 SHF.R.U32.HI R11, RZ, 0x10, R5 ;  /* 0x00000010ff0b8819 */ /* 0x000fe40000011605 */
[--C-:B------:R-:W-:Y:S02]  /*2510*/  @!P0 SHF.R.U64 R42, R38, 0x10, R39.reuse ;  /* 0x00000010262a8819 */ /* 0x100fe40000001227 */
[----:B------:R-:W-:Y:S01]  /*2520*/  @!P0 SHF.R.U32.HI R44, RZ, 0x10, R39 ;  /* 0x00000010ff2c8819 */ /* 0x000fe20000011627 */
[----:B------:R-:W-:Y:S02]  /*2530*/  @!P0 HADD2.F32 R39, -RZ, R40.H0_H0 ;  /* 0x20000028ff278230 */ /* 0x000fe40000004100 */
[----:B------:R-:W-:Y:S02]  /*2540*/  @!P0 HADD2.F32 R42, -RZ, R42.H0_H0 ;  /* 0x2000002aff2a8230 */ /* 0x000fe40000004100 */
[----:B------:R-:W-:Y:S01]  /*2550*/  @!P0 HADD2.F32 R44, -RZ, R44.H0_H0 ;  /* 0x2000002cff2c8230 */ /* 0x000fe20000004100 */
[----:B-1----:R-:W-:Y:S02]  /*2560*/  @!P0 MOV R6, R16 ;  /* 0x0000001000068202 */ /* 0x002fe40000000f00 */
[----:B------:R-:W-:Y:S03]  /*2570*/  @!P0 MOV R5, R17 ;  /* 0x0000001100058202 */ /* 0x000fe60000000f00 */
[--C-:B------:R-:W-:Y:S02]  /*2580*/  @!P0 HADD2.F32 R38, -RZ, R6.reuse.H1_H1 ;  /* 0x30000006ff268230 */ /* 0x100fe40000004100 */
[----:B------:R-:W-:Y:S02]  /*2590*/  @!P0 HADD2.F32 R4, -RZ, R6.H0_H0 ;  /* 0x20000006ff048230 */ /* 0x000fe40000004100 */
[----:B------:R-:W-:Y:S01]  /*25a0*/  @!P0 HADD2.F32 R6, -RZ, R10.H0_H0 ;  /* 0x2000000aff068230 */ /* 0x000fe20000004100 */
[-C--:B------:R-:W-:Y:S01]  /*25b0*/  @!P0 FMUL.FTZ R62, R38, R3.reuse ;  /* 0x00000003263e8220 */ /* 0x080fe20000410000 */
[--C-:B------:R-:W-:Y:S01]  /*25c0*/  @!P0 HADD2.F32 R40, -RZ, R5.reuse.H1_H1 ;  /* 0x30000005ff288230 */ /* 0x100fe20000004100 */
[C---:B------:R-:W-:Y:S01]  /*25d0*/  @!P0 FMUL.FTZ R3, R4.reuse, R3 ;  /* 0x0000000304038220 */ /* 0x040fe20000410000 */
[----:B------:R-:W-:Y:S01]  /*25e0*/  @!P0 HADD2.F32 R5, -RZ, R5.H0_H0 ;  /* 0x20000005ff058230 */ /* 0x000fe20000004100 */
[----:B------:R-:W-:Y:S01]  /*25f0*/  @!P0 FFMA.FTZ R66, R4, R39, -R62 ;  /* 0x0000002704428223 */ /* 0x000fe2000001083e */
[----:B------:R-:W-:Y:S01]  /*2600*/  @!P0 MOV R10, R18 ;  /* 0x00000012000a8202 */ /* 0x000fe20000000f00 */
[-C--:B------:R-:W-:Y:S02]  /*2610*/  @!P0 FMUL.FTZ R62, R40, R6.reuse ;  /* 0x00000006283e8220 */ /* 0x080fe40000410000 */
[C---:B------:R-:W-:Y:S01]  /*2620*/  @!P0 FMUL.FTZ R4, R5.reuse, R6 ;  /* 0x0000000605048220 */ /* 0x040fe20000410000 */
[----:B------:R-:W-:Y:S01]  /*2630*/  @!P0 MOV R6, R19 ;  /* 0x0000001300068202 */ /* 0x000fe20000000f00 */
[----:B------:R-:W-:Y:S01]  /*2640*/  @!P0 FFMA.FTZ R3, R38, R39, R3 ;  /* 0x0000002726038223 */ /* 0x000fe20000010003 */
[----:B------:R-:W-:Y:S01]  /*2650*/  @!P0 HADD2.F32 R38, -RZ, R10.H1_H1 ;  /* 0x3000000aff268230 */ /* 0x000fe20000004100 */
[-C--:B------:R-:W-:Y:S01]  /*2660*/  @!P0 FFMA.FTZ R65, R5, R42.reuse, -R62 ;  /* 0x0000002a05418223 */ /* 0x080fe2000001083e */
[----:B------:R-:W-:Y:S01]  /*2670*/  @!P0 HADD2.F32 R5, -RZ, R28.H1_H1 ;  /* 0x3000001cff058230 */ /* 0x000fe20000004100 */
[----:B------:R-:W-:Y:S01]  /*2680*/  @!P0 FFMA.FTZ R4, R40, R42, R4 ;  /* 0x0000002a28048223 */ /* 0x000fe20000010004 */
[----:B------:R-:W-:Y:S01]  /*2690*/  @!P0 F2FP.PACK_AB R3, R3, R66 ;  /* 0x000000420303823e */ /* 0x000fe200000000ff */
[----:B------:R-:W-:Y:S02]  /*26a0*/  @!P0 HADD2.F32 R28, -RZ, R11.H0_H0 ;  /* 0x2000000bff1c8230 */ /* 0x000fe40000004100 */
[----:B------:R-:W-:Y:S01]  /*26b0*/  @!P0 HADD2.F32 R11, -RZ, R10.H0_H0 ;  /* 0x2000000aff0b8230 */ /* 0x000fe20000004100 */
[----:B------:R-:W-:Y:S01]  /*26c0*/  @!P0 F2FP.PACK_AB R4, R4, R65 ;  /* 0x000000410404823e */ /* 0x000fe200000000ff */
[----:B------:R-:W-:Y:S01]  /*26d0*/  @!P0 HADD2.F32 R39, -RZ, R43.H0_H0 ;  /* 0x2000002bff278230 */ /* 0x000fe20000004100 */
[----:B------:R-:W-:Y:S01]  /*26e0*/  @!P0 MOV R16, R3 ;  /* 0x0000000300108202 */ /* 0x000fe20000000f00 */
[--C-:B------:R-:W-:Y:S01]  /*26f0*/  @!P0 HADD2.F32 R43, -RZ, R6.reuse.H1_H1 ;  /* 0x30000006ff2b8230 */ /* 0x100fe20000004100 */
[----:B------:R-:W-:Y:S01]  /*2700*/  @!P0 MOV R17, R4 ;  /* 0x0000000400118202 */ /* 0x000fe20000000f00 */
[----:B------:R-:W-:Y:S01]  /*2710*/  @!P0 HADD2.F32 R10, -RZ, R6.H0_H0 ;  /* 0x20000006ff0a8230 */ /* 0x000fe20000004100 */
[-C--:B------:R-:W-:Y:S02]  /*2720*/  @!P0 FMUL.FTZ R6, R38, R5.reuse ;  /* 0x0000000526068220 */ /* 0x080fe40000410000 */
[----:B------:R-:W-:Y:S02]  /*2730*/  @!P0 FMUL.FTZ R5, R11, R5 ;  /* 0x000000050b058220 */ /* 0x000fe40000410000 */
[-C--:B------:R-:W-:Y:S02]  /*2740*/  @!P0 FMUL.FTZ R62, R43, R28.reuse ;  /* 0x0000001c2b3e8220 */ /* 0x080fe40000410000 */
        /* <DEDUP_REMOVED lines=10> */
.L_x_332:
[----:B------:R-:W-:Y:S05]  /*27f0*/  BSYNC B0 ;  /* 0x0000000000007941 */ /* 0x000fea0003800000 */
.L_x_331:
[----:B------:R-:W-:Y:S11]  /*2800*/  ISETP.GE.AND P0, PT, R88, c[0x0][0x1d4], PT ;  /* 0x0000750058007a0c */ /* 0x000ff60003f06270 */
[----:B------:R-:W-:Y:S02]  /*2810*/  @!UPT UIADD3 URZ, URZ, URZ, URZ ;  /* 0x0000003f3f3ff290 */ /* 0x000fe4000fffe03f */
[----:B------:R-:W-:-:S05]  /*2820*/  @P0 BRA `(.L_x_330) ;  /* 0x0000036000000947 */ /* 0x000fca0003800000 */
[C---:B-1----:R-:W-:Y:S01]  /*2830*/  LEA R42, P0, R82.reuse, R63, 0x1 ;  /* 0x0000003f522a7211 */ /* 0x042fe200078008ff */
[----:B------:R-:W1:Y:S03]  /*2840*/  LDS.128 R16, [R71+0xb100] ;  /* 0x00b1000047107984 */ /* 0x000e660000000c00 */
[----:B---3--:R-:W-:Y:S02]  /*2850*/  LEA.HI.X R43, R82, R64, R89, 0x1, P0 ;  /* 0x00000040522b7211 */ /* 0x008fe400000f0c59 */
[----:B------:R-:W-:Y:S11]  /*2860*/  ISETP.GE.AND P0, PT, R35, c[0x0][0x27c], PT ;  /* 0x00009f0023007a0c */ /* 0x000ff60003f06270 */
[----:B------:R-:W-:Y:S02]  /*2870*/  @!UPT UIADD3 URZ, URZ, URZ, URZ ;  /* 0x0000003f3f3ff290 */ /* 0x000fe4000fffe03f */
[----:B------:R-:W-:Y:S01]  /*2880*/  @!P0 HADD2.F32 R3, -RZ, R29.H0_H0 ;  /* 0x2000001dff038230 */ /* 0x000fe20000004100 */
[----:B------:R-:W-:Y:S01]  /*2890*/  @!P0 SHF.R.U64 R6, R8, 0x10, R9 ;  /* 0x0000001008068819 */ /* 0x000fe20000001209 */
[----:B------:R-:W-:Y:S01]  /*28a0*/  @!P0 HADD2.F32 R10, -RZ, R45.H0_H0 ;  /* 0x2000002dff0a8230 */ /* 0x000fe20000004100 */
[--C-:B------:R-:W-:Y:S02]  /*28b0*/  @!P0 SHF.R.U64 R28, R46, 0x10, R47.reuse ;  /* 0x000000102e1c8819 */ /* 0x100fe4000000122f */
[----:B------:R-:W-:Y:S01]  /*28c0*/  @!P0 SHF.R.U32.HI R40, RZ, 0x10, R47 ;  /* 0x00000010ff288819 */ /* 0x000fe2000001162f */
[----:B------:R-:W-:Y:S01]  /*28d0*/  @!P0 HADD2.F32 R6, -RZ, R6.H0_H0 ;  /* 0x20000006ff068230 */ /* 0x000fe20000004100 */
[----:B------:R-:W-:Y:S01]  /*28e0*/  @!P0 SHF.R.U32.HI R9, RZ, 0x10, R9 ;  /* 0x00000010ff098819 */ /* 0x000fe20000011609 */
[----:B------:R-:W-:Y:S02]  /*28f0*/  @!P0 HADD2.F32 R28, -RZ, R28.H0_H0 ;  /* 0x2000001cff1c8230 */ /* 0x000fe40000004100 */
[----:B------:R-:W-:Y:S01]  /*2900*/  @!P0 HADD2.F32 R40, -RZ, R40.H0_H0 ;  /* 0x20000028ff288230 */ /* 0x000fe20000004100 */
[----:B-1----:R-:W-:Y:S02]  /*2910*/  @!P0 MOV R4, R16 ;  /* 0x0000001000048202 */ /* 0x002fe40000000f00 */
[----:B------:R-:W-:Y:S03]  /*2920*/  @!P0 MOV R5, R17 ;  /* 0x0000001100058202 */ /* 0x000fe60000000f00 */
[--C-:B------:R-:W-:Y:S02]  /*2930*/  @!P0 HADD2.F32 R8, -RZ, R4.reuse.H1_H1 ;  /* 0x30000004ff088230 */ /* 0x100fe40000004100 */
[----:B------:R-:W-:Y:S02]  /*2940*/  @!P0 HADD2.F32 R4, -RZ, R4.H0_H0 ;  /* 0x20000004ff048230 */ /* 0x000fe40000004100 */
[--C-:B------:R-:W-:Y:S01]  /*2950*/  @!P0 HADD2.F32 R11, -RZ, R5.reuse.H1_H1 ;  /* 0x30000005ff0b8230 */ /* 0x100fe20000004100 */
[-C--:B------:R-:W-:Y:S01]  /*2960*/  @!P0 FMUL.FTZ R38, R8, R3.reuse ;  /* 0x0000000308268220 */ /* 0x080fe20000410000 */
[----:B------:R-:W-:Y:S01]  /*2970*/  @!P0 HADD2.F32 R5, -RZ, R5.H0_H0 ;  /* 0x20000005ff058230 */ /* 0x000fe20000004100 */
[C---:B------:R-:W-:Y:S02]  /*2980*/  @!P0 FMUL.FTZ R3, R4.reuse, R3 ;  /* 0x0000000304038220 */ /* 0x040fe40000410000 */
[-C--:B------:R-:W-:Y:S02]  /*2990*/  @!P0 FFMA.FTZ R47, R4, R10.reuse, -R38 ;  /* 0x0000000a042f8223 */ /* 0x080fe40000010826 */
[----:B------:R-:W-:Y:S01]  /*29a0*/  @!P0 FFMA.FTZ R3, R8, R10, R3 ;  /* 0x0000000a08038223 */ /* 0x000fe20000010003 */
[----:B------:R-:W-:Y:S01]  /*29b0*/  @!P0 MOV R8, R18 ;  /* 0x0000001200088202 */ /* 0x000fe20000000f00 */
[-C--:B------:R-:W-:Y:S01]  /*29c0*/  @!P0 FMUL.FTZ R38, R11, R6.reuse ;  /* 0x000000060b268220 */ /* 0x080fe20000410000 */
[----:B------:R-:W-:Y:S01]  /*29d0*/  @!P0 HADD2.F32 R10, -RZ, R9.H0_H0 ;  /* 0x20000009ff0a8230 */ /* 0x000fe20000004100 */
[C---:B------:R-:W-:Y:S01]  /*29e0*/  @!P0 FMUL.FTZ R4, R5.reuse, R6 ;  /* 0x0000000605048220 */ /* 0x040fe20000410000 */
[----:B------:R-:W-:Y:S01]  /*29f0*/  @!P0 MOV R6, R19 ;  /* 0x0000001300068202 */ /* 0x000fe20000000f00 */
[-C--:B------:R-:W-:Y:S01]  /*2a00*/  @!P0 FFMA.FTZ R46, R5, R28.reuse, -R38 ;  /* 0x0000001c052e8223 */ /* 0x080fe20000010826 */
[----:B------:R-:W-:Y:S01]  /*2a10*/  @!P0 HADD2.F32 R5, -RZ, R29.H1_H1 ;  /* 0x3000001dff058230 */ /* 0x000fe20000004100 */
[----:B------:R-:W-:Y:S01]  /*2a20*/  @!P0 FFMA.FTZ R4, R11, R28, R4 ;  /* 0x0000001c0b048223 */ /* 0x000fe20000010004 */
[----:B------:R-:W-:Y:S01]  /*2a30*/  @!P0 F2FP.PACK_AB R3, R3, R47 ;  /* 0x0000002f0303823e */ /* 0x000fe200000000ff */
[--C-:B------:R-:W-:Y:S02]  /*2a40*/  @!P0 HADD2.F32 R29, -RZ, R8.reuse.H1_H1 ;  /* 0x30000008ff1d8230 */ /* 0x100fe40000004100 */
[----:B------:R-:W-:Y:S01]  /*2a50*/  @!P0 HADD2.F32 R9, -RZ, R8.H0_H0 ;  /* 0x20000008ff098230 */ /* 0x000fe20000004100 */
[----:B------:R-:W-:Y:S01]  /*2a60*/  @!P0 F2FP.PACK_AB R4, R4, R46 ;  /* 0x0000002e0404823e */ /* 0x000fe200000000ff */
[----:B------:R-:W-:Y:S01]  /*2a70*/  @!P0 HADD2.F32 R38, -RZ, R45.H1_H1 ;  /* 0x3000002dff268230 */ /* 0x000fe20000004100 */
[----:B------:R-:W-:Y:S01]  /*2a80*/  @!P0 MOV R16, R3 ;  /* 0x0000000300108202 */ /* 0x000fe20000000f00 */
[--C-:B------:R-:W-:Y:S01]  /*2a90*/  @!P0 HADD2.F32 R39, -RZ, R6.reuse.H1_H1 ;  /* 0x30000006ff278230 */ /* 0x100fe20000004100 */
[----:B------:R-:W-:Y:S01]  /*2aa0*/  @!P0 MOV R17, R4 ;  /* 0x0000000400118202 */ /* 0x000fe20000000f00 */
[----:B------:R-:W-:Y:S01]  /*2ab0*/  @!P0 HADD2.F32 R8, -RZ, R6.H0_H0 ;  /* 0x20000006ff088230 */ /* 0x000fe20000004100 */
[-C--:B------:R-:W-:Y:S02]  /*2ac0*/  @!P0 FMUL.FTZ R6, R29, R5.reuse ;  /* 0x000000051d068220 */ /* 0x080fe40000410000 */
[----:B------:R-:W-:Y:S02]  /*2ad0*/  @!P0 FMUL.FTZ R5, R9, R5 ;  /* 0x0000000509058220 */ /* 0x000fe40000410000 */
[----:B------:R-:W-:Y:S02]  /*2ae0*/  @!P0 FMUL.FTZ R44, R39, R10 ;  /* 0x0000000a272c8220 */ /* 0x000fe40000410000 */
        /* <DEDUP_REMOVED lines=10> */
.L_x_330:
[----:B------:R-:W-:Y:S05]  /*2b90*/  BSYNC B1 ;  /* 0x0000000000017941 */ /* 0x000fea0003800000 */
.L_x_329:
[----:B-1----:R1:W4:Y:S01]  /*2ba0*/  SHFL.IDX PT, R43, R86, 0x1, 0x181f ;  /* 0x00381f00562b7f89 */ /* 0x00232200000e0000 */
[----:B------:R-:W-:Y:S03]  /*2bb0*/  BSSY B1, `(.L_x_333) ;  /* 0x0000075000017945 */ /* 0x000fe60003800000 */
[----:B------:R1:W2:Y:S01]  /*2bc0*/  SHFL.IDX PT, R42, R87, 0x1, 0x181f ;  /* 0x00381f00572a7f89 */ /* 0x0002a200000e0000 */
[----:B------:R-:W-:-:S05]  /*2bd0*/  @P6 BRA `(.L_x_334) ;  /* 0x0000072000006947 */ /* 0x000fca0003800000 */
[----:B------:R-:W-:Y:S01]  /*2be0*/  BSSY B0, `(.L_x_335) ;  /* 0x0000038000007945 */ /* 0x000fe20003800000 */
[----:B------:R-:W-:-:S05]  /*2bf0*/  @P5 BRA `(.L_x_336) ;  /* 0x0000036000005947 */ /* 0x000fca0003800000 */
[C---:B--2---:R-:W-:Y:S01]  /*2c00*/  LEA R38, P0, R26.reuse, R42, 0x1 ;  /* 0x0000002a1a267211 */ /* 0x044fe200078008ff */
[----:B------:R-:W2:Y:S03]  /*2c10*/  LDS.128 R8, [R71+0x9100] ;  /* 0x0091000047087984 */ /* 0x000ea60000000c00 */
[----:B----4-:R-:W-:Y:S02]  /*2c20*/  LEA.HI.X R39, R26, R43, R27, 0x1, P0 ;  /* 0x0000002b1a277211 */ /* 0x010fe400000f0c1b */
[----:B------:R-:W-:Y:S11]  /*2c30*/  ISETP.GE.AND P0, PT, R32, c[0x0][0x27c], PT ;  /* 0x00009f0020007a0c */ /* 0x000ff60003f06270 */
[----:B------:R-:W-:Y:S02]  /*2c40*/  @!UPT UIADD3 URZ, URZ, URZ, URZ ;  /* 0x0000003f3f3ff290 */ /* 0x000fe4000fffe03f */
[----:B------:R-:W-:Y:S01]  /*2c50*/  @!P0 HADD2.F32 R3, -RZ, R30.H0_H0 ;  /* 0x2000001eff038230 */ /* 0x000fe20000004100 */
[----:B------:R-:W-:Y:S01]  /*2c60*/  @!P0 SHF.R.U64 R6, R14, 0x10, R15 ;  /* 0x000000100e068819 */ /* 0x000fe2000000120f */
[--C-:B------:R-:W-:Y:S01]  /*2c70*/  @!P0 HADD2.F32 R16, -RZ, R56.reuse.H0_H0 ;  /* 0x20000038ff108230 */ /* 0x100fe20000004100 */
[----:B------:R-:W-:Y:S01]  /*2c80*/  @!P0 SHF.R.U64 R18, R48, 0x10, R49 ;  /* 0x0000001030128819 */ /* 0x000fe20000001231 */
[----:B------:R-:W-:Y:S01]  /*2c90*/  @!P0 HADD2.F32 R28, -RZ, R56.H1_H1 ;  /* 0x30000038ff1c8230 */ /* 0x000fe20000004100 */
[----:B------:R-:W-:Y:S01]  /*2ca0*/  @!P0 SHF.R.U32.HI R15, RZ, 0x10, R15 ;  /* 0x00000010ff0f8819 */ /* 0x000fe2000001160f */
[----:B------:R-:W-:Y:S01]  /*2cb0*/  @!P0 HADD2.F32 R6, -RZ, R6.H0_H0 ;  /* 0x20000006ff068230 */ /* 0x000fe20000004100 */
[----:B------:R-:W-:Y:S01]  /*2cc0*/  @!P0 SHF.R.U32.HI R48, RZ, 0x10, R49 ;  /* 0x00000010ff308819 */ /* 0x000fe20000011631 */
[----:B------:R-:W-:Y:S01]  /*2cd0*/  @!P0 HADD2.F32 R18, -RZ, R18.H0_H0 ;  /* 0x20000012ff128230 */ /* 0x000fe20000004100 */
[----:B--2---:R-:W-:Y:S02]  /*2ce0*/  @!P0 MOV R4, R8 ;  /* 0x0000000800048202 */ /* 0x004fe40000000f00 */
        /* <DEDUP_REMOVED lines=18> */
[----:B------:R-:W-:Y:S02]  /*2e10*/  @!P0 HADD2.F32 R5, -RZ, R30.H1_H1 ;  /* 0x3000001eff058230 */ /* 0x000fe40000004100 */
[----:B------:R-:W-:Y:S01]  /*2e20*/  @!P0 HADD2.F32 R15, -RZ, R14.H0_H0 ;  /* 0x2000000eff0f8230 */ /* 0x000fe20000004100 */
[----:B------:R-:W-:Y:S01]  /*2e30*/  @!P0 F2FP.PACK_AB R4, R4, R44 ;  /* 0x0000002c0404823e */ /* 0x000fe200000000ff */
[--C-:B------:R-:W-:Y:S01]  /*2e40*/  @!P0 HADD2.F32 R29, -RZ, R6.reuse.H1_H1 ;  /* 0x30000006ff1d8230 */ /* 0x100fe20000004100 */
[----:B------:R-:W-:Y:S01]  /*2e50*/  @!P0 MOV R8, R3 ;  /* 0x0000000300088202 */ /* 0x000fe20000000f00 */
[----:B------:R-:W-:Y:S01]  /*2e60*/  @!P0 HADD2.F32 R14, -RZ, R6.H0_H0 ;  /* 0x20000006ff0e8230 */ /* 0x000fe20000004100 */
[-C--:B------:R-:W-:Y:S01]  /*2e70*/  @!P0 FMUL.FTZ R6, R19, R5.reuse ;  /* 0x0000000513068220 */ /* 0x080fe20000410000 */
[----:B------:R-:W-:Y:S01]  /*2e80*/  @!P0 MOV R9, R4 ;  /* 0x0000000400098202 */ /* 0x000fe20000000f00 */
[----:B------:R-:W-:Y:S01]  /*2e90*/  @!P0 FMUL.FTZ R5, R15, R5 ;  /* 0x000000050f058220 */ /* 0x000fe20000410000 */
[----:B------:R-:W-:Y:S01]  /*2ea0*/  @!P0 HADD2.F32 R30, -RZ, R48.H0_H0 ;  /* 0x20000030ff1e8230 */ /* 0x000fe20000004100 */
        /* <DEDUP_REMOVED lines=11> */
.L_x_336:
[----:B------:R-:W-:Y:S05]  /*2f60*/  BSYNC B0 ;  /* 0x0000000000007941 */ /* 0x000fea0003800000 */
.L_x_335:
[----:B------:R-:W-:Y:S11]  /*2f70*/  ISETP.GE.AND P0, PT, R88, c[0x0][0x1d4], PT ;  /* 0x0000750058007a0c */ /* 0x000ff60003f06270 */
[----:B------:R-:W-:Y:S02]  /*2f80*/  @!UPT UIADD3 URZ, URZ, URZ, URZ ;  /* 0x0000003f3f3ff290 */ /* 0x000fe4000fffe03f */
        /* <DEDUP_REMOVED lines=28> */
[CC--:B------:R-:W-:Y:S02]  /*3150*/  @!P0 FMUL.FTZ R18, R16.reuse, R6.reuse ;  /* 0x0000000610128220 */ /* 0x0c0fe40000410000 */
[C---:B------:R-:W-:Y:S01]  /*3160*/  @!P0 FMUL.FTZ R4, R5.reuse, R6 ;  /* 0x0000000605048220 */ /* 0x040fe20000410000 */
[----:B------:R-:W-:Y:S01]  /*3170*/  @!P0 MOV R6, R11 ;  /* 0x0000000b00068202 */ /* 0x000fe20000000f00 */
[-C--:B------:R-:W-:Y:S01]  /*3180*/  @!P0 FFMA.FTZ R30, R5, R17.reuse, -R18 ;  /* 0x00000011051e8223 */ /* 0x080fe20000010812 */
[--C-:B------:R-:W-:Y:S01]  /*3190*/  @!P0 HADD2.F32 R18, -RZ, R14.reuse.H1_H1 ;  /* 0x3000000eff128230 */ /* 0x100fe20000004100 */
        /* <DEDUP_REMOVED lines=22> */
.L_x_334:
[----:B------:R-:W-:Y:S05]  /*3300*/  BSYNC B1 ;  /* 0x0000000000017941 */ /* 0x000fea0003800000 */
.L_x_333:
[----:B------:R1:W4:Y:S04]  /*3310*/  SHFL.IDX PT, R31, R86, 0x2, 0x181f ;  /* 0x00581f00561f7f89 */ /* 0x00032800000e0000 */
[----:B------:R1:W3:Y:S01]  /*3320*/  SHFL.IDX PT, R30, R87, 0x2, 0x181f ;  /* 0x00581f00571e7f89 */ /* 0x0002e200000e0000 */
[----:B------:R-:W-:-:S05]  /*3330*/  @P3 BRA `(.L_x_337) ;  /* 0x000026a000003947 */ /* 0x000fca0003800000 */
[----:B------:R-:W-:Y:S01]  /*3340*/  BSSY B0, `(.L_x_338) ;  /* 0x0000038000007945 */ /* 0x000fe20003800000 */
[----:B------:R-:W-:-:S05]  /*3350*/  @P5 BRA `(.L_x_339) ;  /* 0x0000036000005947 */ /* 0x000fca0003800000 */
[C---:B---3--:R-:W-:Y:S01]  /*3360*/  LEA R28, P0, R26.reuse, R30, 0x1 ;  /* 0x0000001e1a1c7211 */ /* 0x048fe200078008ff */
[----:B--2---:R-:W2:Y:S03]  /*3370*/  LDS.128 R8, [R71+0xa100] ;  /* 0x00a1000047087984 */ /* 0x004ea60000000c00 */
        /* <DEDUP_REMOVED lines=11> */
[----:B------:R-:W-:Y:S04]  /*3430*/  @!P0 HADD2.F32 R18, -RZ, R18.H0_H0 ;  /* 0x20000012ff128230 */ /* 0x000fe80000004100 */
        /* <DEDUP_REMOVED lines=40> */
.L_x_339:
[----:B------:R-:W-:Y:S05]  /*36c0*/  BSYNC B0 ;  /* 0x0000000000007941 */ /* 0x000fea0003800000 */
.L_x_338:
[----:B------:R-:W-:Y:S11]  /*36d0*/  ISETP.GE.AND P0, PT, R88, c[0x0][0x1d4], PT ;  /* 0x0000750058007a0c */ /* 0x000ff60003f06270 */
[----:B------:R-:W-:Y:S02]  /*36e0*/  @!UPT UIADD3 URZ, URZ, URZ, URZ ;  /* 0x0000003f3f3ff290 */ /* 0x000fe4000fffe03f */
[----:B------:R-:W-:-:S05]  /*36f0*/  @P0 BRA `(.L_x_337) ;  /* 0x000022e000000947 */ /* 0x000fca0003800000 */
[C---:B--23--:R-:W-:Y:S01]  /*3700*/  LEA R28, P0, R82.reuse, R30, 0x1 ;  /* 0x0000001e521c7211 */ /* 0x04cfe200078008ff */
        /* <DEDUP_REMOVED lines=54> */
.L_x_322:
[-C--:B------:R-:W-:Y:S01]  /*3a70*/  ISETP.GE.AND P1, PT, R142, R74.reuse, PT ;  /* 0x0000004a8e00720c */ /* 0x080fe20003f26270 */
[----:B------:R-:W-:Y:S01]  /*3a80*/  CS2R R62, SRZ ;  /* 0x00000000003e7805 */ /* 0x000fe2000001ff00 */
[----:B------:R-:W-:Y:S01]  /*3a90*/  IADD3 R69, -R70, c[0x0][0x1d4], RZ ;  /* 0x0000750046457a10 */ /* 0x000fe20007ffe1ff */
        /* <DEDUP_REMOVED lines=10> */
[----:B------:R-:W-:Y:S04]  /*3b40*/  BSSY B0, `(.L_x_340) ;  /* 0x00000c0000007945 */ /* 0x000fe80003800000 */
[----:B------:R-:W-:Y:S02]  /*3b50*/  @!P1 IADD3 R3, P3, P0, R98, UR15, R64 ;  /* 0x0000000f62039c10 */ /* 0x000fe4000f87e040 */
[----:B------:R1:W3:Y:S02]  /*3b60*/  SHFL.IDX PT, R72, R87, RZ, 0x181f ;  /* 0x00181fff57487589 */ /* 0x0002e400000e0000 */
[----:B------:R-:W-:Y:S02]  /*3b70*/  @!P1 IADD3.X R4, R108, UR14, R34, P3, P0 ;  /* 0x0000000e6c049c10 */ /* 0x000fe40009fe0422 */
[----:B------:R-:W-:Y:S04]  /*3b80*/  @!P1 IADD3 R5, P3, P0, R96, UR16, R66 ;  /* 0x0000001060059c10 */ /* 0x000fe8000f87e042 */
[----:B------:R-:W-:Y:S02]  /*3b90*/  @!P1 IADD3.X R10, R106, UR9, R36, P3, P0 ;  /* 0x000000096a0a9c10 */ /* 0x000fe40009fe0424 */
[-C--:B------:R-:W-:Y:S04]  /*3ba0*/  ISETP.GE.AND P0, PT, R141, R74.reuse, PT ;  /* 0x0000004a8d00720c */ /* 0x080fe80003f06270 */
[----:B------:R-:W-:Y:S11]  /*3bb0*/  ISETP.GE.OR P0, PT, R26, c[0x0][0x27c], P0 ;  /* 0x00009f001a007a0c */ /* 0x000ff60000706670 */
[----:B------:R-:W-:Y:S02]  /*3bc0*/  @!UPT UIADD3 URZ, URZ, URZ, URZ ;  /* 0x0000003f3f3ff290 */ /* 0x000fe4000fffe03f */
[----:B------:R-:W-:Y:S04]  /*3bd0*/  @!P0 IADD3 R6, P4, P3, R98, UR13, R64 ;  /* 0x0000000d62068c10 */ /* 0x000fe8000fb9e040 */
[----:B------:R-:W-:Y:S02]  /*3be0*/  @!P0 IADD3.X R15, R108, UR12, R34, P4, P3 ;  /* 0x0000000c6c0f8c10 */ /* 0x000fe4000a7e6422 */
[----:B------:R-:W-:Y:S04]  /*3bf0*/  @!P0 IADD3 R11, P4, P3, R96, UR8, R66 ;  /* 0x00000008600b8c10 */ /* 0x000fe8000fb9e042 */
[----:B------:R-:W-:Y:S02]  /*3c00*/  @!P0 IADD3.X R16, R106, UR7, R36, P4, P3 ;  /* 0x000000076a108c10 */ /* 0x000fe4000a7e6424 */
[C---:B------:R-:W-:Y:S04]  /*3c10*/  @!P1 LEA R8, P3, R3.reuse, c[0x0][0x270], 0x1 ;  /* 0x00009c0003089a11 */ /* 0x040fe800078608ff */
[----:B------:R-:W-:Y:S02]  /*3c20*/  @!P1 LEA.HI.X R9, R3, c[0x0][0x274], R4, 0x1, P3 ;  /* 0x00009d0003099a11 */ /* 0x000fe400018f0c04 */
[C---:B------:R-:W-:Y:S03]  /*3c30*/  @!P1 LEA R4, P3, R5.reuse, c[0x0][0x288], 0x1 ;  /* 0x0000a20005049a11 */ /* 0x040fe600078608ff */
[----:B------:R4:W2:Y:S01]  /*3c40*/  @!P1 LDG.E.128 R56, [R8.64] ;  /* 0x0000001208389981 */ /* 0x0008a2000c1e1d00 */
[----:B------:R-:W-:Y:S02]  /*3c50*/  @!P1 LEA.HI.X R5, R5, c[0x0][0x28c], R10, 0x1, P3 ;  /* 0x0000a30005059a11 */ /* 0x000fe400018f0c0a */
[C---:B------:R-:W-:Y:S04]  /*3c60*/  @!P0 LEA R14, P3, R6.reuse, c[0x0][0x270], 0x1 ;  /* 0x00009c00060e8a11 */ /* 0x040fe800078608ff */
[----:B------:R-:W-:Y:S02]  /*3c70*/  @!P0 LEA.HI.X R15, R6, c[0x0][0x274], R15, 0x1, P3 ;  /* 0x00009d00060f8a11 */ /* 0x000fe400018f0c0f */
[C---:B------:R-:W-:Y:S03]  /*3c80*/  @!P0 LEA R10, P3, R11.reuse, c[0x0][0x288], 0x1 ;  /* 0x0000a2000b0a8a11 */ /* 0x040fe600078608ff */
[----:B------:R1:W3:Y:S01]  /*3c90*/  @!P0 LDG.E.128 R60, [R14.64] ;  /* 0x000000120e3c8981 */ /* 0x0002e2000c1e1d00 */
[----:B------:R-:W-:Y:S02]  /*3ca0*/  @!P0 LEA.HI.X R11, R11, c[0x0][0x28c], R16, 0x1, P3 ;  /* 0x0000a3000b0b8a11 */ /* 0x000fe400018f0c10 */
[----:B------:R-:W-:Y:S04]  /*3cb0*/  CS2R R16, SRZ ;  /* 0x0000000000107805 */ /* 0x000fe8000001ff00 */
[----:B------:R1:W3:Y:S01]  /*3cc0*/  @!P0 LDG.E.128 R28, [R10.64] ;  /* 0x000000120a1c8981 */ /* 0x0002e2000c1e1d00 */
[C---:B------:R-:W-:Y:S04]  /*3cd0*/  ISETP.GE.AND P0, PT, R37.reuse, R74, PT ;  /* 0x0000004a2500720c */ /* 0x040fe80003f06270 */
[----:B------:R-:W-:Y:S01]  /*3ce0*/  ISETP.GE.OR P0, PT, R26, c[0x0][0x27c], P0 ;  /* 0x00009f001a007a0c */ /* 0x000fe20000706670 */
[----:B----4-:R-:W-:Y:S01]  /*3cf0*/  CS2R R8, SRZ ;  /* 0x0000000000087805 */ /* 0x010fe2000001ff00 */
[----:B------:R4:W3:Y:S11]  /*3d00*/  @!P1 LDG.E.128 R16, [R4.64] ;  /* 0x0000001204109981 */ /* 0x0008f6000c1e1d00 */
[----:B------:R-:W-:Y:S05]  /*3d10*/  @!P0 IADD3 R64, P1, R98, R64, RZ ;  /* 0x0000004062408210 */ /* 0x000fea0007f3e0ff */
[----:B------:R-:W-:Y:S01]  /*3d20*/  @!P0 IMAD.X R34, R108, 0x1, R34, P1 ;  /* 0x000000016c228824 */ /* 0x000fe200008e0622 */
[C---:B-1----:R-:W-:Y:S01]  /*3d30*/  @!P0 LEA R14, P1, R64.reuse, c[0x0][0x270], 0x1 ;  /* 0x00009c00400e8a11 */ /* 0x042fe200078208ff */
[----:B------:R-:W-:Y:S03]  /*3d40*/  CS2R R10, SRZ ;  /* 0x00000000000a7805 */ /* 0x000fe6000001ff00 */
[----:B------:R-:W-:Y:S02]  /*3d50*/  @!P0 LEA.HI.X R15, R64, c[0x0][0x274], R34, 0x1, P1 ;  /* 0x00009d00400f8a11 */ /* 0x000fe400008f0c22 */
[----:B------:R-:W-:Y:S03]  /*3d60*/  @!P0 IADD3 R66, P1, R96, R66, RZ ;  /* 0x0000004260428210 */ /* 0x000fe60007f3e0ff */
[----:B------:R1:W5:Y:S02]  /*3d70*/  @!P0 LDG.E.128 R44, [R14.64] ;  /* 0x000000120e2c8981 */ /* 0x000364000c1e1d00 */
[----:B------:R-:W-:Y:S01]  /*3d80*/  @!P0 IMAD.X R36, R106, 0x1, R36, P1 ;  /* 0x000000016a248824 */ /* 0x000fe200008e0624 */
[C---:B----4-:R-:W-:Y:S04]  /*3d90*/  @!P0 LEA R4, P1, R66.reuse, c[0x0][0x288], 0x1 ;  /* 0x0000a20042048a11 */ /* 0x050fe800078208ff */
[----:B------:R-:W-:Y:S02]  /*3da0*/  @!P0 LEA.HI.X R5, R66, c[0x0][0x28c], R36, 0x1, P1 ;  /* 0x0000a30042058a11 */ /* 0x000fe400008f0c24 */
[----:B------:R-:W-:Y:S03]  /*3db0*/  ISETP.GE.AND P1, PT, R26, c[0x0][0x27c], PT ;  /* 0x00009f001a007a0c */ /* 0x000fe60003f26270 */
[----:B------:R4:W5:Y:S01]  /*3dc0*/  @!P0 LDG.E.128 R8, [R4.64] ;  /* 0x0000001204088981 */ /* 0x000962000c1e1d00 */
[----:B------:R-:W-:Y:S01]  /*3dd0*/  ISETP.GE.OR P0, PT, R37, R74, P5 ;  /* 0x0000004a2500720c */ /* 0x000fe20002f06670 */
[----:B--2---:R-:W-:Y:S02]  /*3de0*/  IMAD.MOV.U32 R6, RZ, RZ, R58 ;  /* 0x000000ffff067224 */ /* 0x004fe400078e003a */
[----:B----4-:R-:W-:Y:S02]  /*3df0*/  IMAD.MOV.U32 R5, RZ, RZ, R59 ;  /* 0x000000ffff057224 */ /* 0x010fe400078e003b */
[----:B------:R-:W-:Y:S02]  /*3e00*/  IMAD.MOV.U32 R4, RZ, RZ, R56 ;  /* 0x000000ffff047224 */ /* 0x000fe400078e0038 */
[----:B------:R-:W-:Y:S01]  /*3e10*/  IMAD.MOV.U32 R3, RZ, RZ, R57 ;  /* 0x000000ffff037224 */ /* 0x000fe200078e0039 */
[----:B------:R-:W-:Y:S04]  /*3e20*/  PRMT R65, R5, 0x5410, R6 ;  /* 0x0000541005417816 */ /* 0x000fe80000000006 */
[----:B------:R-:W-:Y:S01]  /*3e30*/  PRMT R64, R4, 0x5410, R3 ;  /* 0x0000541004407816 */ /* 0x000fe20000000003 */
[----:B---3--:R-:W-:Y:S02]  /*3e40*/  IMAD.MOV.U32 R6, RZ, RZ, R18 ;  /* 0x000000ffff067224 */ /* 0x008fe400078e0012 */
[----:B------:R-:W-:Y:S02]  /*3e50*/  IMAD.MOV.U32 R5, RZ, RZ, R19 ;  /* 0x000000ffff057224 */ /* 0x000fe400078e0013 */
[----:B------:R-:W-:Y:S02]  /*3e60*/  IMAD.MOV.U32 R4, RZ, RZ, R16 ;  /* 0x000000ffff047224 */ /* 0x000fe400078e0010 */
[----:B------:R-:W-:Y:S01]  /*3e70*/  IMAD.MOV.U32 R3, RZ, RZ, R17 ;  /* 0x000000ffff037224 */ /* 0x000fe200078e0011 */
[----:B------:R-:W-:Y:S01]  /*3e80*/  PRMT R38, R5, 0x5410, R6 ;  /* 0x0000541005267816 */ /* 0x000fe20000000006 */
        /* <DEDUP_REMOVED lines=11> */
[----:B------:R-:W-:Y:S04]  /*3f40*/  PRMT R40, R5, 0x5410, R6 ;  /* 0x0000541005287816 */ /* 0x000fe80000000006 */
[----:B------:R-:W-:Y:S01]  /*3f50*/  PRMT R39, R4, 0x5410, R3 ;  /* 0x0000541004277816 */ /* 0x000fe20000000003 */
[----:B------:R-:W-:-:S05]  /*3f60*/  @P0 BRA `(.L_x_341) ;  /* 0x000007d000000947 */ /* 0x000fca0003800000 */
[----:B-1---5:R-:W-:Y:S01]  /*3f70*/  IMAD.MOV.U32 R5, RZ, RZ, R8 ;  /* 0x000000ffff057224 */ /* 0x022fe200078e0008 */
[----:B------:R-:W-:Y:S01]  /*3f80*/  SEL R3, R70, R69, !P2 ;  /* 0x0000004546037207 */ /* 0x000fe20005000000 */
[----:B------:R-:W1:Y:S01]  /*3f90*/  LDS.128 R20, [R126+0x8100] ;  /* 0x008100007e147984 */ /* 0x000e620000000c00 */
[C---:B------:R-:W-:Y:S01]  /*3fa0*/  LEA R80, P0, R92.reuse, R72, 0x1 ;  /* 0x000000485c507211 */ /* 0x040fe200078008ff */
[----:B------:R-:W-:Y:S01]  /*3fb0*/  IMAD.MOV.U32 R42, RZ, RZ, R44 ;  /* 0x000000ffff2a7224 */ /* 0x000fe200078e002c */
[----:B------:R-:W-:Y:S01]  /*3fc0*/  SHF.R.S32.HI R4, RZ, 0x1f, R3 ;  /* 0x0000001fff047819 */ /* 0x000fe20000011403 */
[----:B------:R-:W-:Y:S01]  /*3fd0*/  IMAD.MOV.U32 R15, RZ, RZ, R10 ;  /* 0x000000ffff0f7224 */ /* 0x000fe200078e000a */
[----:B------:R-:W-:Y:S01]  /*3fe0*/  LEA.HI.X R81, R92, R73, R107, 0x1, P0 ;  /* 0x000000495c517211 */ /* 0x000fe200000f0c6b */
[----:B------:R-:W-:Y:S01]  /*3ff0*/  IMAD.MOV.U32 R48, RZ, RZ, R46 ;  /* 0x000000ffff307224 */ /* 0x000fe200078e002e */
[----:B------:R-:W-:Y:S01]  /*4000*/  LEA.HI R3, R4, R3, RZ, 0x4 ;  /* 0x0000000304037211 */ /* 0x000fe200078f20ff */
[----:B------:R-:W-:Y:S01]  /*4010*/  @!P1 HADD2.F32 R5, -RZ, R5.H0_H0 ;  /* 0x20000005ff059230 */ /* 0x000fe20000004100 */
[----:B------:R-:W-:Y:S02]  /*4020*/  @!P1 SHF.R.U64 R24, R10, 0x10, R11 ;  /* 0x000000100a189819 */ /* 0x000fe4000000120b */
[----:B------:R-:W-:Y:S02]  /*4030*/  LEA.HI.SX32 R3, R3, R68, 0x1c ;  /* 0x0000004403037211 */ /* 0x000fe400078fe2ff */
[----:B------:R-:W-:Y:S02]  /*4040*/  @!P1 SHF.R.U64 R43, R44, 0x10, R45 ;  /* 0x000000102c2b9819 */ /* 0x000fe4000000122d */
[----:B------:R-:W-:Y:S02]  /*4050*/  SHF.R.S32.HI R4, RZ, 0x1f, R3 ;  /* 0x0000001fff047819 */ /* 0x000fe40000011403 */
[----:B------:R-:W-:Y:S01]  /*4060*/  SHF.L.U32 R6, R3, 0x3, RZ ;  /* 0x0000000303067819 */ /* 0x000fe200000006ff */
[----:B------:R-:W-:Y:S01]  /*4070*/  @!P1 HADD2.F32 R43, -RZ, R43.H0_H0 ;  /* 0x2000002bff2b9230 */ /* 0x000fe20000004100 */
[----:B------:R-:W-:Y:S02]  /*4080*/  LEA.HI R4, R4, R3, RZ, 0x3 ;  /* 0x0000000304047211 */ /* 0x000fe400078f18ff */
[----:B------:R-:W-:Y:S02]  /*4090*/  ISETP.GE.AND P0, PT, R6, c[0x0][0x1d4], PT ;  /* 0x0000750006007a0c */ /* 0x000fe40003f06270 */
[----:B------:R-:W-:Y:S02]  /*40a0*/  SHF.R.S32.HI R3, RZ, 0x3, R4 ;  /* 0x00000003ff037819 */ /* 0x000fe40000011404 */
[----:B------:R-:W-:Y:S02]  /*40b0*/  LOP3.LUT R4, R115, 0x38, R6, 0xf8, !PT ;  /* 0x0000003873047812 */ /* 0x000fe400078ef806 */
[----:B------:R-:W-:Y:S01]  /*40c0*/  MOV R25, R11 ;  /* 0x0000000b00197202 */ /* 0x000fe20000000f00 */
[----:B------:R-:W-:Y:S01]  /*40d0*/  IMAD R3, R3, 0x1800, R7 ;  /* 0x0000180003037824 */ /* 0x000fe200078e0207 */
[----:B------:R-:W-:Y:S02]  /*40e0*/  LOP3.LUT R4, R4, R148, RZ, 0x3c, !PT ;  /* 0x0000009404047212 */ /* 0x000fe400078e3cff */
[----:B------:R-:W-:Y:S01]  /*40f0*/  @!P1 SHF.R.U32.HI R34, RZ, 0x10, R11 ;  /* 0x00000010ff229819 */ /* 0x000fe2000001160b */
[----:B------:R-:W-:Y:S01]  /*4100*/  @!P1 HADD2.F32 R11, -RZ, R42.H0_H0 ;  /* 0x2000002aff0b9230 */ /* 0x000fe20000004100 */
[----:B------:R-:W-:Y:S01]  /*4110*/  MOV R44, R45 ;  /* 0x0000002d002c7202 */ /* 0x000fe20000000f00 */
[----:B------:R-:W-:Y:S01]  /*4120*/  IMAD.IADD R3, R3, 0x1, R4 ;  /* 0x0000000103037824 */ /* 0x000fe200078e0204 */
[----:B------:R-:W-:Y:S01]  /*4130*/  @!P1 SHF.R.U64 R4, R8, 0x10, R9 ;  /* 0x0000001008049819 */ /* 0x000fe20000001209 */
[----:B------:R-:W-:Y:S01]  /*4140*/  @!P0 IMAD.WIDE R72, R6, 0x2, R72 ;  /* 0x0000000206488825 */ /* 0x000fe200078e0248 */
[----:B------:R-:W-:Y:S02]  /*4150*/  @!P1 SHF.R.U64 R49, R46, 0x10, R47 ;  /* 0x000000102e319819 */ /* 0x000fe4000000122f */
[----:B------:R-:W-:Y:S01]  /*4160*/  SHF.L.U32 R52, R3, 0x1, RZ ;  /* 0x0000000103347819 */ /* 0x000fe200000006ff */
[----:B------:R-:W-:Y:S01]  /*4170*/  @!P1 HADD2.F32 R4, -RZ, R4.H0_H0 ;  /* 0x20000004ff049230 */ /* 0x000fe20000004100 */
[----:B-1----:R-:W-:Y:S01]  /*4180*/  @!P1 MOV R3, R20 ;  /* 0x0000001400039202 */ /* 0x002fe20000000f00 */
[----:B------:R-:W-:Y:S01]  /*4190*/  @!P1 HADD2.F32 R49, -RZ, R49.H0_H0 ;  /* 0x20000031ff319230 */ /* 0x000fe20000004100 */
[----:B------:R-:W-:Y:S02]  /*41a0*/  MOV R14, R9 ;  /* 0x00000009000e7202 */ /* 0x000fe40000000f00 */
[----:B------:R-:W1:Y:S01]  /*41b0*/  LDS.128 R52, [R52+0x8100] ;  /* 0x0081000034347984 */ /* 0x000e620000000c00 */
[----:B------:R-:W-:Y:S01]  /*41c0*/  @!P1 HADD2.F32 R8, -RZ, R3.H0_H0 ;  /* 0x20000003ff089230 */ /* 0x000fe20000004100 */
[----:B------:R-:W-:Y:S02]  /*41d0*/  @!P1 SHF.R.U32.HI R9, RZ, 0x10, R9 ;  /* 0x00000010ff099819 */ /* 0x000fe40000011609 */
[----:B------:R-:W-:Y:S02]  /*41e0*/  @!P1 SHF.R.U32.HI R45, RZ, 0x10, R45 ;  /* 0x00000010ff2d9819 */ /* 0x000fe4000001162d */
[----:B------:R-:W-:Y:S02]  /*41f0*/  MOV R50, R47 ;  /* 0x0000002f00327202 */ /* 0x000fe40000000f00 */
[----:B------:R-:W-:Y:S01]  /*4200*/  @!P1 SHF.R.U32.HI R51, RZ, 0x10, R47 ;  /* 0x00000010ff339819 */ /* 0x000fe2000001162f */
[----:B------:R-:W-:Y:S02]  /*4210*/  @!P1 HADD2.F32 R45, -RZ, R45.H0_H0 ;  /* 0x2000002dff2d9230 */ /* 0x000fe40000004100 */
[----:B------:R-:W-:Y:S02]  /*4220*/  @!P1 HADD2.F32 R47, -RZ, R48.H0_H0 ;  /* 0x20000030ff2f9230 */ /* 0x000fe40000004100 */
[----:B------:R-:W-:Y:S01]  /*4230*/  @!P1 HADD2.F32 R51, -RZ, R51.H0_H0 ;  /* 0x20000033ff339230 */ /* 0x000fe20000004100 */
[----:B-1----:R-:W-:Y:S05]  /*4240*/  @!P1 IMAD.MOV.U32 R6, RZ, RZ, R52 ;  /* 0x000000ffff069224 */ /* 0x002fea00078e0034 */
[--C-:B------:R-:W-:Y:S02]  /*4250*/  @!P1 HADD2.F32 R10, -RZ, R6.reuse.H0_H0 ;  /* 0x20000006ff0a9230 */ /* 0x100fe40000004100 */
[----:B------:R-:W-:Y:S02]  /*4260*/  @!P1 HADD2.F32 R42, -RZ, R6.H1_H1 ;  /* 0x30000006ff2a9230 */ /* 0x000fe40000004100 */
[----:B------:R-:W-:Y:S01]  /*4270*/  @!P1 HADD2.F32 R6, -RZ, R3.H1_H1 ;  /* 0x30000003ff069230 */ /* 0x000fe20000004100 */
[-C--:B------:R-:W-:Y:S02]  /*4280*/  @!P1 FMUL.FTZ R3, R8, R5.reuse ;  /* 0x0000000508039220 */ /* 0x080fe40000410000 */
[----:B------:R-:W-:Y:S02]  /*4290*/  @!P1 FMUL.FTZ R46, R10, R5 ;  /* 0x000000050a2e9220 */ /* 0x000fe40000410000 */
[-C--:B------:R-:W-:Y:S02]  /*42a0*/  @!P1 FMUL.FTZ R5, R42, R4.reuse ;  /* 0x000000042a059220 */ /* 0x080fe40000410000 */
[-C--:B------:R-:W-:Y:S02]  /*42b0*/  @!P1 FFMA.FTZ R3, R10, R11.reuse, R3 ;  /* 0x0000000b0a039223 */ /* 0x080fe40000010003 */
[----:B------:R-:W-:Y:S01]  /*42c0*/  @!P1 FFMA.FTZ R85, R8, R11, -R46 ;  /* 0x0000000b08559223 */ /* 0x000fe2000001082e */
[----:B------:R-:W-:Y:S01]  /*42d0*/  @!P1 MOV R11, R53 ;  /* 0x00000035000b9202 */ /* 0x000fe20000000f00 */
[C---:B------:R-:W-:Y:S01]  /*42e0*/  @!P1 FMUL.FTZ R4, R6.reuse, R4 ;  /* 0x0000000406049220 */ /* 0x040fe20000410000 */
[----:B------:R-:W-:Y:S01]  /*42f0*/  @!P1 HADD2.F32 R8, -RZ, R9.H0_H0 ;  /* 0x20000009ff089230 */ /* 0x000fe20000004100 */
[----:B------:R-:W-:Y:S01]  /*4300*/  @!P1 FFMA.FTZ R84, R6, R43, -R5 ;  /* 0x0000002b06549223 */ /* 0x000fe20000010805 */
[----:B------:R-:W-:Y:S01]  /*4310*/  @!P1 MOV R6, R21 ;  /* 0x0000001500069202 */ /* 0x000fe20000000f00 */
[----:B------:R-:W-:Y:S01]  /*4320*/  @!P1 FFMA.FTZ R4, R42, R43, R4 ;  /* 0x0000002b2a049223 */ /* 0x000fe20000010004 */
[--C-:B------:R-:W-:Y:S02]  /*4330*/  @!P1 HADD2.F32 R42, -RZ, R11.reuse.H0_H0 ;  /* 0x2000000bff2a9230 */ /* 0x100fe40000004100 */
[----:B------:R-:W-:Y:S02]  /*4340*/  @!P1 HADD2.F32 R5, -RZ, R14.H0_H0 ;  /* 0x2000000eff059230 */ /* 0x000fe40000004100 */
[----:B------:R-:W-:Y:S01]  /*4350*/  @!P1 HADD2.F32 R43, -RZ, R44.H0_H0 ;  /* 0x2000002cff2b9230 */ /* 0x000fe20000004100 */
[----:B------:R-:W-:Y:S01]  /*4360*/  @!P1 F2FP.PACK_AB R3, R4, R3 ;  /* 0x000000030403923e */ /* 0x000fe200000000ff */
[----:B------:R-:W-:Y:S01]  /*4370*/  @!P1 HADD2.F32 R44, -RZ, R11.H1_H1 ;  /* 0x3000000bff2c9230 */ /* 0x000fe20000004100 */
[----:B------:R-:W-:Y:S01]  /*4380*/  @!P1 IMAD.MOV.U32 R11, RZ, RZ, R54 ;  /* 0x000000ffff0b9224 */ /* 0x000fe200078e0036 */
[--C-:B------:R-:W-:Y:S01]  /*4390*/  @!P1 HADD2.F32 R9, -RZ, R6.reuse.H1_H1 ;  /* 0x30000006ff099230 */ /* 0x100fe20000004100 */
[----:B------:R-:W-:Y:S01]  /*43a0*/  @!P1 MOV R52, R3 ;  /* 0x0000000300349202 */ /* 0x000fe20000000f00 */
[----:B------:R-:W-:Y:S01]  /*43b0*/  @!P1 HADD2.F32 R10, -RZ, R6.H0_H0 ;  /* 0x20000006ff0a9230 */ /* 0x000fe20000004100 */
[----:B------:R-:W-:Y:S01]  /*43c0*/  @!P1 FMUL.FTZ R6, R42, R5 ;  /* 0x000000052a069220 */ /* 0x000fe20000410000 */
[--C-:B------:R-:W-:Y:S01]  /*43d0*/  @!P1 HADD2.F32 R46, -RZ, R11.reuse.H0_H0 ;  /* 0x2000000bff2e9230 */ /* 0x100fe20000004100 */
[-C--:B------:R-:W-:Y:S01]  /*43e0*/  @!P1 FMUL.FTZ R14, R44, R8.reuse ;  /* 0x000000082c0e9220 */ /* 0x080fe20000410000 */
[----:B------:R-:W-:Y:S01]  /*43f0*/  @!P1 HADD2.F32 R48, -RZ, R11.H1_H1 ;  /* 0x3000000bff309230 */ /* 0x000fe20000004100 */
[C---:B------:R-:W-:Y:S02]  /*4400*/  @!P1 FFMA.FTZ R83, R10.reuse, R43, -R6 ;  /* 0x0000002b0a539223 */ /* 0x040fe40000010806 */
[C---:B------:R-:W-:Y:S01]  /*4410*/  @!P1 FMUL.FTZ R6, R9.reuse, R8 ;  /* 0x0000000809069220 */ /* 0x040fe20000410000 */
[----:B------:R-:W-:Y:S01]  /*4420*/  @!P1 HADD2.F32 R8, -RZ, R15.H0_H0 ;  /* 0x2000000fff089230 */ /* 0x000fe20000004100 */
[----:B------:R-:W-:Y:S01]  /*4430*/  @!P1 FFMA.FTZ R79, R9, R45, -R14 ;  /* 0x0000002d094f9223 */ /* 0x000fe2000001080e */
[----:B------:R-:W-:Y:S01]  /*4440*/  @!P1 MOV R9, R22 ;  /* 0x0000001600099202 */ /* 0x000fe20000000f00 */
[----:B------:R-:W-:Y:S01]  /*4450*/  @!P1 FMUL.FTZ R5, R10, R5 ;  /* 0x000000050a059220 */ /* 0x000fe20000410000 */
[----:B------:R-:W-:Y:S01]  /*4460*/  @!P1 HADD2.F32 R10, -RZ, R24.H0_H0 ;  /* 0x20000018ff0a9230 */ /* 0x000fe20000004100 */
[----:B------:R-:W-:Y:S02]  /*4470*/  @!P1 MOV R15, R55 ;  /* 0x00000037000f9202 */ /* 0x000fe40000000f00 */
[----:B------:R-:W-:Y:S01]  /*4480*/  @!P1 FFMA.FTZ R5, R42, R43, R5 ;  /* 0x0000002b2a059223 */ /* 0x000fe20000010005 */
[--C-:B------:R-:W-:Y:S01]  /*4490*/  @!P1 HADD2.F32 R11, -RZ, R9.reuse.H1_H1 ;  /* 0x30000009ff0b9230 */ /* 0x100fe20000004100 */
[----:B------:R-:W-:Y:S01]  /*44a0*/  @!P1 FMUL.FTZ R24, R48, R10 ;  /* 0x0000000a30189220 */ /* 0x000fe20000410000 */
[----:B------:R-:W-:Y:S01]  /*44b0*/  @!P1 HADD2.F32 R14, -RZ, R9.H0_H0 ;  /* 0x20000009ff0e9230 */ /* 0x000fe20000004100 */
[----:B------:R-:W-:Y:S02]  /*44c0*/  @!P1 FMUL.FTZ R9, R46, R8 ;  /* 0x000000082e099220 */ /* 0x000fe40000410000 */
[C---:B------:R-:W-:Y:S02]  /*44d0*/  @!P1 FFMA.FTZ R77, R11.reuse, R49, -R24 ;  /* 0x000000310b4d9223 */ /* 0x040fe40000010818 */
[C---:B------:R-:W-:Y:S02]  /*44e0*/  @!P1 FFMA.FTZ R78, R14.reuse, R47, -R9 ;  /* 0x0000002f0e4e9223 */ /* 0x040fe40000010809 */
[----:B------:R-:W-:Y:S01]  /*44f0*/  @!P1 FMUL.FTZ R9, R11, R10 ;  /* 0x0000000a0b099220 */ /* 0x000fe20000410000 */
[----:B------:R-:W-:Y:S01]  /*4500*/  @!P1 HADD2.F32 R10, -RZ, R25.H0_H0 ;  /* 0x20000019ff0a9230 */ /* 0x000fe20000004100 */
[----:B------:R-:W-:Y:S01]  /*4510*/  @!P1 IMAD.MOV.U32 R11, RZ, RZ, R23 ;  /* 0x000000ffff0b9224 */ /* 0x000fe200078e0017 */
[--C-:B------:R-:W-:Y:S01]  /*4520*/  @!P1 HADD2.F32 R25, -RZ, R15.reuse.H0_H0 ;  /* 0x2000000fff199230 */ /* 0x100fe20000004100 */
[----:B------:R-:W-:Y:S01]  /*4530*/  @!P1 FMUL.FTZ R8, R14, R8 ;  /* 0x000000080e089220 */ /* 0x000fe20000410000 */
[----:B------:R-:W-:Y:S01]  /*4540*/  @!P1 HADD2.F32 R14, -RZ, R34.H0_H0 ;  /* 0x20000022ff0e9230 */ /* 0x000fe20000004100 */
[----:B------:R-:W-:Y:S01]  /*4550*/  @!P1 FFMA.FTZ R6, R44, R45, R6 ;  /* 0x0000002d2c069223 */ /* 0x000fe20000010006 */
[----:B------:R-:W-:Y:S01]  /*4560*/  @!P1 HADD2.F32 R34, -RZ, R50.H0_H0 ;  /* 0x20000032ff229230 */ /* 0x000fe20000004100 */
[----:B------:R-:W-:Y:S01]  /*4570*/  @!P1 FFMA.FTZ R8, R46, R47, R8 ;  /* 0x0000002f2e089223 */ /* 0x000fe20000010008 */
[----:B------:R-:W-:Y:S01]  /*4580*/  @!P1 HADD2.F32 R50, -RZ, R15.H1_H1 ;  /* 0x3000000fff329230 */ /* 0x000fe20000004100 */
[----:B------:R-:W-:Y:S01]  /*4590*/  @!P1 FFMA.FTZ R9, R48, R49, R9 ;  /* 0x0000003130099223 */ /* 0x000fe20000010009 */
[----:B------:R-:W-:Y:S01]  /*45a0*/  @!P1 F2FP.PACK_AB R5, R6, R5 ;  /* 0x000000050605923e */ /* 0x000fe200000000ff */
[--C-:B------:R-:W-:Y:S02]  /*45b0*/  @!P1 HADD2.F32 R24, -RZ, R11.reuse.H0_H0 ;  /* 0x2000000bff189230 */ /* 0x100fe40000004100 */
[----:B------:R-:W-:Y:S01]  /*45c0*/  @!P1 HADD2.F32 R15, -RZ, R11.H1_H1 ;  /* 0x3000000bff0f9230 */ /* 0x000fe20000004100 */
[----:B------:R-:W-:Y:S01]  /*45d0*/  @!P1 F2FP.PACK_AB R8, R9, R8 ;  /* 0x000000080908923e */ /* 0x000fe200000000ff */
[----:B------:R-:W-:Y:S02]  /*45e0*/  @!P1 FMUL.FTZ R75, R50, R14 ;  /* 0x0000000e324b9220 */ /* 0x000fe40000410000 */
[----:B------:R-:W-:Y:S01]  /*45f0*/  @!P1 FMUL.FTZ R11, R25, R10 ;  /* 0x0000000a190b9220 */ /* 0x000fe20000410000 */
[----:B------:R-:W-:Y:S01]  /*4600*/  @!P1 MOV R54, R8 ;  /* 0x0000000800369202 */ /* 0x000fe20000000f00 */
[----:B------:R-:W-:Y:S02]  /*4610*/  @!P1 FFMA.FTZ R75, R15, R51, -R75 ;  /* 0x000000330f4b9223 */ /* 0x000fe4000001084b */
[C---:B------:R-:W-:Y:S02]  /*4620*/  @!P1 FFMA.FTZ R76, R24.reuse, R34, -R11 ;  /* 0x00000022184c9223 */ /* 0x040fe4000001080b */
[----:B------:R-:W-:Y:S01]  /*4630*/  @!P1 FMUL.FTZ R10, R24, R10 ;  /* 0x0000000a180a9220 */ /* 0x000fe20000410000 */
[----:B------:R-:W-:Y:S01]  /*4640*/  @!P1 F2FP.PACK_AB R24, R77, R78 ;  /* 0x0000004e4d18923e */ /* 0x000fe200000000ff */
[----:B------:R-:W-:Y:S01]  /*4650*/  @!P1 FMUL.FTZ R11, R15, R14 ;  /* 0x0000000e0f0b9220 */ /* 0x000fe20000410000 */
[----:B------:R-:W-:Y:S01]  /*4660*/  @!P1 F2FP.PACK_AB R15, R79, R83 ;  /* 0x000000534f0f923e */ /* 0x000fe200000000ff */
[----:B------:R-:W-:Y:S01]  /*4670*/  @!P1 FFMA.FTZ R10, R25, R34, R10 ;  /* 0x00000022190a9223 */ /* 0x000fe2000001000a */
[----:B------:R-:W-:Y:S01]  /*4680*/  @!P1 F2FP.PACK_AB R14, R84, R85 ;  /* 0x00000055540e923e */ /* 0x000fe200000000ff */
[----:B------:R-:W-:Y:S01]  /*4690*/  @!P1 FFMA.FTZ R11, R50, R51, R11 ;  /* 0x00000033320b9223 */ /* 0x000fe2000001000b */
[----:B------:R-:W-:Y:S01]  /*46a0*/  @!P1 F2FP.PACK_AB R42, R75, R76 ;  /* 0x0000004c4b2a923e */ /* 0x000fe200000000ff */
[----:B------:R-:W-:Y:S01]  /*46b0*/  @!P1 IMAD.MOV.U32 R22, RZ, RZ, R24 ;  /* 0x000000ffff169224 */ /* 0x000fe200078e0018 */
[----:B------:R-:W-:Y:S01]  /*46c0*/  @!P1 MOV R20, R14 ;  /* 0x0000000e00149202 */ /* 0x000fe20000000f00 */
[----:B------:R-:W-:Y:S01]  /*46d0*/  @!P1 IMAD.MOV.U32 R53, RZ, RZ, R5 ;  /* 0x000000ffff359224 */ /* 0x000fe200078e0005 */
[----:B------:R-:W-:Y:S02]  /*46e0*/  @!P1 MOV R21, R15 ;  /* 0x0000000f00159202 */ /* 0x000fe40000000f00 */
[----:B------:R-:W-:Y:S02]  /*46f0*/  @!P1 MOV R23, R42 ;  /* 0x0000002a00179202 */ /* 0x000fe40000000f00 */
[----:B------:R-:W-:Y:S03]  /*4700*/  @!P1 F2FP.PACK_AB R10, R11, R10 ;  /* 0x0000000a0b0a923e */ /* 0x000fe600000000ff */
[----:B------:R1:W-:Y:S01]  /*4710*/  ST.E.128 [R80.64], R20 ;  /* 0x0000001450007985 */ /* 0x0003e2000c101d12 */
[----:B------:R-:W-:Y:S07]  /*4720*/  @!P1 MOV R55, R10 ;  /* 0x0000000a00379202 */ /* 0x000fee0000000f00 */
[----:B------:R1:W-:Y:S02]  /*4730*/  @!P0 ST.E.128 [R72.64], R52 ;  /* 0x0000003448008985 */ /* 0x0003e4000c101d12 */
.L_x_341:
[----:B-1----:R-:W-:Y:S05]  /*4740*/  BSYNC B0 ;  /* 0x0000000000007941 */ /* 0x002fea0003800000 */
.L_x_340:
[----:B------:R1:W2:Y:S01]  /*4750*/  SHFL.IDX PT, R43, R86, 0x1, 0x181f ;  /* 0x00381f00562b7f89 */ /* 0x0002a200000e0000 */
[----:B------:R-:W-:Y:S01]  /*4760*/  ISETP.GE.OR P0, PT, R142, R74, P5 ;  /* 0x0000004a8e00720c */ /* 0x000fe20002f06670 */
[----:B------:R-:W-:Y:S02]  /*4770*/  BSSY B0, `(.L_x_342) ;  /* 0x0000078000007945 */ /* 0x000fe40003800000 */
[----:B------:R1:W3:Y:S10]  /*4780*/  SHFL.IDX PT, R42, R87, 0x1, 0x181f ;  /* 0x00381f00572a7f89 */ /* 0x0002f400000e0000 */
[----:B------:R-:W-:-:S05]  /*4790*/  @P0 BRA `(.L_x_343) ;  /* 0x0000075000000947 */ /* 0x000fca0003800000 */
[----:B------:R-:W-:Y:S01]  /*47a0*/  SEL R3, R70, R69, !P2 ;  /* 0x0000004546037207 */ /* 0x000fe20005000000 */
[----:B------:R-:W4:Y:S01]  /*47b0*/  LDS.128 R20, [R125+0x8100] ;  /* 0x008100007d147984 */ /* 0x000f220000000c00 */
[C---:B---3--:R-:W-:Y:S01]  /*47c0*/  LEA R72, P0, R92.reuse, R42, 0x1 ;  /* 0x0000002a5c487211 */ /* 0x048fe200078008ff */
[----:B------:R-:W-:Y:S01]  /*47d0*/  @!P1 HADD2.F32 R15, -RZ, R64.H0_H0 ;  /* 0x20000040ff0f9230 */ /* 0x000fe20000004100 */
[----:B------:R-:W-:Y:S01]  /*47e0*/  SHF.R.S32.HI R4, RZ, 0x1f, R3 ;  /* 0x0000001fff047819 */ /* 0x000fe20000011403 */
[--C-:B------:R-:W-:Y:S01]  /*47f0*/  @!P1 HADD2.F32 R34, -RZ, R65.reuse.H1_H1 ;  /* 0x30000041ff229230 */ /* 0x100fe20000004100 */
[----:B--2---:R-:W-:Y:S02]  /*4800*/  LEA.HI.X R73, R92, R43, R107, 0x1, P0 ;  /* 0x0000002b5c497211 */ /* 0x004fe400000f0c6b */
[----:B------:R-:W-:Y:S02]  /*4810*/  LEA.HI R3, R4, R3, RZ, 0x4 ;  /* 0x0000000304037211 */ /* 0x000fe400078f20ff */
[----:B-----5:R-:W-:Y:S02]  /*4820*/  @!P1 SHF.R.U32.HI R9, RZ, 0x10, R17 ;  /* 0x00000010ff099819 */ /* 0x020fe40000011611 */
        /* <DEDUP_REMOVED lines=9> */
[----:B------:R-:W-:Y:S01]  /*48c0*/  @!P1 SHF.R.U32.HI R24, RZ, 0x10, R57 ;  /* 0x00000010ff189819 */ /* 0x000fe20000011639 */
[----:B------:R-:W-:Y:S01]  /*48d0*/  IMAD R3, R3, 0x1800, R12 ;  /* 0x0000180003037824 */ /* 0x000fe200078e020c */
[----:B------:R-:W-:Y:S02]  /*48e0*/  LOP3.LUT R4, R4, R147, RZ, 0x3c, !PT ;  /* 0x0000009304047212 */ /* 0x000fe400078e3cff */
[----:B------:R-:W-:Y:S01]  /*48f0*/  @!P1 SHF.R.U32.HI R11, RZ, 0x10, R19 ;  /* 0x00000010ff0b9819 */ /* 0x000fe20000011613 */
[----:B------:R-:W-:Y:S01]  /*4900*/  @!P1 HADD2.F32 R24, -RZ, R24.H0_H0 ;  /* 0x20000018ff189230 */ /* 0x000fe20000004100 */
[----:B------:R-:W-:Y:S01]  /*4910*/  IADD3 R3, R3, R4, RZ ;  /* 0x0000000403037210 */ /* 0x000fe20007ffe0ff */
[----:B------:R-:W-:Y:S01]  /*4920*/  @!P0 IMAD.WIDE R76, R5, 0x2, R42 ;  /* 0x00000002054c8825 */ /* 0x000fe200078e022a */
[----:B------:R-:W-:Y:S01]  /*4930*/  @!P1 HADD2.F32 R43, -RZ, R65.H0_H0 ;  /* 0x20000041ff2b9230 */ /* 0x000fe20000004100 */
[----:B------:R-:W-:Y:S01]  /*4940*/  @!P1 SHF.R.U64 R4, R16, 0x10, R17 ;  /* 0x0000001010049819 */ /* 0x000fe20000001211 */
[----:B------:R-:W-:Y:S01]  /*4950*/  @!P1 HADD2.F32 R5, -RZ, R36.H0_H0 ;  /* 0x20000024ff059230 */ /* 0x000fe20000004100 */
[----:B------:R-:W-:Y:S01]  /*4960*/  IMAD.SHL.U32 R48, R3, 0x2, RZ ;  /* 0x0000000203307824 */ /* 0x000fe200078e00ff */
[----:B------:R-:W-:Y:S01]  /*4970*/  @!P1 SHF.R.U64 R17, R56, 0x10, R57 ;  /* 0x0000001038119819 */ /* 0x000fe20000001239 */
[----:B------:R-:W-:Y:S01]  /*4980*/  @!P1 HADD2.F32 R11, -RZ, R11.H0_H0 ;  /* 0x2000000bff0b9230 */ /* 0x000fe20000004100 */
[----:B----4-:R-:W-:Y:S01]  /*4990*/  @!P1 MOV R3, R20 ;  /* 0x0000001400039202 */ /* 0x010fe20000000f00 */
[----:B------:R-:W-:Y:S01]  /*49a0*/  @!P1 HADD2.F32 R4, -RZ, R4.H0_H0 ;  /* 0x20000004ff049230 */ /* 0x000fe20000004100 */
[--C-:B------:R-:W-:Y:S01]  /*49b0*/  @!P1 SHF.R.U32.HI R45, RZ, 0x10, R59.reuse ;  /* 0x00000010ff2d9819 */ /* 0x100fe2000001163b */
[----:B------:R-:W2:Y:S01]  /*49c0*/  LDS.128 R48, [R48+0x8100] ;  /* 0x0081000030307984 */ /* 0x000ea20000000c00 */
[----:B------:R-:W-:Y:S01]  /*49d0*/  @!P1 HADD2.F32 R17, -RZ, R17.H0_H0 ;  /* 0x20000011ff119230 */ /* 0x000fe20000004100 */
[----:B------:R-:W-:Y:S01]  /*49e0*/  @!P1 SHF.R.U64 R58, R58, 0x10, R59 ;  /* 0x000000103a3a9819 */ /* 0x000fe2000000123b */
[----:B------:R-:W-:Y:S02]  /*49f0*/  @!P1 HADD2.F32 R8, -RZ, R3.H0_H0 ;  /* 0x20000003ff089230 */ /* 0x000fe40000004100 */
[----:B------:R-:W-:Y:S01]  /*4a00*/  @!P1 HADD2.F32 R45, -RZ, R45.H0_H0 ;  /* 0x2000002dff2d9230 */ /* 0x000fe20000004100 */
[----:B--2---:R-:W-:Y:S05]  /*4a10*/  @!P1 IMAD.MOV.U32 R6, RZ, RZ, R48 ;  /* 0x000000ffff069224 */ /* 0x004fea00078e0030 */
        /* <DEDUP_REMOVED lines=15> */
[----:B------:R-:W-:Y:S02]  /*4b10*/  @!P1 HADD2.F32 R5, -RZ, R36.H1_H1 ;  /* 0x30000024ff059230 */ /* 0x000fe40000004100 */
[----:B------:R-:W-:Y:S01]  /*4b20*/  @!P1 HADD2.F32 R19, -RZ, R15.H1_H1 ;  /* 0x3000000fff139230 */ /* 0x000fe20000004100 */
[----:B------:R-:W-:Y:S01]  /*4b30*/  @!P1 IMAD.MOV.U32 R15, RZ, RZ, R51 ;  /* 0x000000ffff0f9224 */ /* 0x000fe200078e0033 */
[----:B------:R-:W-:Y:S01]  /*4b40*/  @!P1 HADD2.F32 R18, -RZ, R64.H1_H1 ;  /* 0x30000040ff129230 */ /* 0x000fe20000004100 */
[----:B------:R-:W-:Y:S01]  /*4b50*/  @!P1 F2FP.PACK_AB R3, R4, R3 ;  /* 0x000000030403923e */ /* 0x000fe200000000ff */
[--C-:B------:R-:W-:Y:S01]  /*4b60*/  @!P1 HADD2.F32 R10, -RZ, R6.reuse.H0_H0 ;  /* 0x20000006ff0a9230 */ /* 0x100fe20000004100 */
[----:B------:R-:W-:Y:S01]  /*4b70*/  @!P1 FMUL.FTZ R16, R19, R8 ;  /* 0x0000000813109220 */ /* 0x000fe20000410000 */
[----:B------:R-:W-:Y:S01]  /*4b80*/  @!P1 HADD2.F32 R9, -RZ, R6.H1_H1 ;  /* 0x30000006ff099230 */ /* 0x000fe20000004100 */
[----:B------:R-:W-:Y:S01]  /*4b90*/  @!P1 FMUL.FTZ R6, R17, R5 ;  /* 0x0000000511069220 */ /* 0x000fe20000410000 */
[----:B------:R-:W-:Y:S01]  /*4ba0*/  @!P1 MOV R48, R3 ;  /* 0x0000000300309202 */ /* 0x000fe20000000f00 */
[C---:B------:R-:W-:Y:S01]  /*4bb0*/  @!P1 FMUL.FTZ R5, R10.reuse, R5 ;  /* 0x000000050a059220 */ /* 0x040fe20000410000 */
[--C-:B------:R-:W-:Y:S01]  /*4bc0*/  @!P1 HADD2.F32 R42, -RZ, R15.reuse.H0_H0 ;  /* 0x2000000fff2a9230 */ /* 0x100fe20000004100 */
[----:B------:R-:W-:Y:S01]  /*4bd0*/  @!P1 FFMA.FTZ R55, R10, R18, -R6 ;  /* 0x000000120a379223 */ /* 0x000fe20000010806 */
[----:B------:R-:W-:Y:S01]  /*4be0*/  @!P1 HADD2.F32 R10, -RZ, R38.H0_H0 ;  /* 0x20000026ff0a9230 */ /* 0x000fe20000004100 */
[C---:B------:R-:W-:Y:S01]  /*4bf0*/  @!P1 FMUL.FTZ R6, R9.reuse, R8 ;  /* 0x0000000809069220 */ /* 0x040fe20000410000 */
[----:B------:R-:W-:Y:S01]  /*4c00*/  @!P1 MOV R8, R23 ;  /* 0x0000001700089202 */ /* 0x000fe20000000f00 */
[----:B------:R-:W-:Y:S01]  /*4c10*/  @!P1 FFMA.FTZ R54, R9, R24, -R16 ;  /* 0x0000001809369223 */ /* 0x000fe20000010810 */
[----:B------:R-:W-:Y:S01]  /*4c20*/  @!P1 HADD2.F32 R44, -RZ, R15.H1_H1 ;  /* 0x3000000fff2c9230 */ /* 0x000fe20000004100 */
[----:B------:R-:W-:Y:S02]  /*4c30*/  @!P1 FMUL.FTZ R15, R42, R10 ;  /* 0x0000000a2a0f9220 */ /* 0x000fe40000410000 */
[----:B------:R-:W-:Y:S01]  /*4c40*/  @!P1 FFMA.FTZ R5, R17, R18, R5 ;  /* 0x0000001211059223 */ /* 0x000fe20000010005 */
[--C-:B------:R-:W-:Y:S01]  /*4c50*/  @!P1 HADD2.F32 R9, -RZ, R8.reuse.H0_H0 ;  /* 0x20000008ff099230 */ /* 0x100fe20000004100 */
[----:B------:R-:W-:Y:S01]  /*4c60*/  @!P1 FMUL.FTZ R16, R44, R11 ;  /* 0x0000000b2c109220 */ /* 0x000fe20000410000 */
[----:B------:R-:W-:Y:S01]  /*4c70*/  @!P1 HADD2.F32 R8, -RZ, R8.H1_H1 ;  /* 0x30000008ff089230 */ /* 0x000fe20000004100 */
[----:B------:R-:W-:Y:S02]  /*4c80*/  @!P1 FFMA.FTZ R6, R19, R24, R6 ;  /* 0x0000001813069223 */ /* 0x000fe40000010006 */
[C---:B------:R-:W-:Y:S01]  /*4c90*/  @!P1 FFMA.FTZ R53, R9.reuse, R43, -R15 ;  /* 0x0000002b09359223 */ /* 0x040fe2000001080f */
[----:B------:R-:W-:Y:S01]  /*4ca0*/  @!P1 MOV R15, R50 ;  /* 0x00000032000f9202 */ /* 0x000fe20000000f00 */
[----:B------:R-:W-:Y:S01]  /*4cb0*/  @!P1 FMUL.FTZ R10, R9, R10 ;  /* 0x0000000a090a9220 */ /* 0x000fe20000410000 */
[----:B------:R-:W-:Y:S01]  /*4cc0*/  @!P1 F2FP.PACK_AB R5, R6, R5 ;  /* 0x000000050605923e */ /* 0x000fe200000000ff */
[----:B------:R-:W-:Y:S02]  /*4cd0*/  @!P1 IMAD.MOV.U32 R9, RZ, RZ, R22 ;  /* 0x000000ffff099224 */ /* 0x000fe400078e0016 */
[C---:B------:R-:W-:Y:S01]  /*4ce0*/  @!P1 FMUL.FTZ R11, R8.reuse, R11 ;  /* 0x0000000b080b9220 */ /* 0x040fe20000410000 */
[--C-:B------:R-:W-:Y:S01]  /*4cf0*/  @!P1 HADD2.F32 R25, -RZ, R15.reuse.H0_H0 ;  /* 0x2000000fff199230 */ /* 0x100fe20000004100 */
[----:B------:R-:W-:Y:S01]  /*4d00*/  @!P1 FFMA.FTZ R52, R8, R45, -R16 ;  /* 0x0000002d08349223 */ /* 0x000fe20000010810 */
[----:B------:R-:W-:Y:S01]  /*4d10*/  @!P1 HADD2.F32 R36, -RZ, R15.H1_H1 ;  /* 0x3000000fff249230 */ /* 0x000fe20000004100 */
[----:B------:R-:W-:Y:S01]  /*4d20*/  @!P1 IMAD.MOV.U32 R49, RZ, RZ, R5 ;  /* 0x000000ffff319224 */ /* 0x000fe200078e0005 */
[----:B------:R-:W-:Y:S02]  /*4d30*/  @!P1 HADD2.F32 R8, -RZ, R38.H1_H1 ;  /* 0x30000026ff089230 */ /* 0x000fe40000004100 */
[----:B------:R-:W-:Y:S01]  /*4d40*/  @!P1 F2FP.PACK_AB R17, R52, R53 ;  /* 0x000000353411923e */ /* 0x000fe200000000ff */
[----:B------:R-:W-:Y:S01]  /*4d50*/  @!P1 FMUL.FTZ R46, R36, R14 ;  /* 0x0000000e242e9220 */ /* 0x000fe20000410000 */
[--C-:B------:R-:W-:Y:S02]  /*4d60*/  @!P1 HADD2.F32 R16, -RZ, R9.reuse.H0_H0 ;  /* 0x20000009ff109230 */ /* 0x100fe40000004100 */
[----:B------:R-:W-:Y:S01]  /*4d70*/  @!P1 MOV R23, R17 ;  /* 0x0000001100179202 */ /* 0x000fe20000000f00 */
[----:B------:R-:W-:Y:S01]  /*4d80*/  @!P1 HADD2.F32 R15, -RZ, R9.H1_H1 ;  /* 0x30000009ff0f9230 */ /* 0x000fe20000004100 */
[-C--:B------:R-:W-:Y:S01]  /*4d90*/  @!P1 FMUL.FTZ R9, R25, R8.reuse ;  /* 0x0000000819099220 */ /* 0x080fe20000410000 */
[----:B------:R-:W-:Y:S01]  /*4da0*/  @!P1 HADD2.F32 R38, -RZ, R58.H0_H0 ;  /* 0x2000003aff269230 */ /* 0x000fe20000004100 */
[C---:B------:R-:W-:Y:S02]  /*4db0*/  @!P1 FMUL.FTZ R8, R16.reuse, R8 ;  /* 0x0000000810089220 */ /* 0x040fe40000410000 */
[----:B------:R-:W-:Y:S02]  /*4dc0*/  @!P1 FFMA.FTZ R47, R16, R34, -R9 ;  /* 0x00000022102f9223 */ /* 0x000fe40000010809 */
[C---:B------:R-:W-:Y:S02]  /*4dd0*/  @!P1 FFMA.FTZ R16, R15.reuse, R38, -R46 ;  /* 0x000000260f109223 */ /* 0x040fe4000001082e */
[----:B------:R-:W-:Y:S01]  /*4de0*/  @!P1 FMUL.FTZ R9, R15, R14 ;  /* 0x0000000e0f099220 */ /* 0x000fe20000410000 */
[----:B------:R-:W-:Y:S01]  /*4df0*/  @!P1 F2FP.PACK_AB R15, R54, R55 ;  /* 0x00000037360f923e */ /* 0x000fe200000000ff */
[----:B------:R-:W-:Y:S01]  /*4e00*/  @!P1 FFMA.FTZ R8, R25, R34, R8 ;  /* 0x0000002219089223 */ /* 0x000fe20000010008 */
[----:B------:R-:W-:Y:S01]  /*4e10*/  @!P1 F2FP.PACK_AB R16, R16, R47 ;  /* 0x0000002f1010923e */ /* 0x000fe200000000ff */
[----:B------:R-:W-:Y:S01]  /*4e20*/  @!P1 FFMA.FTZ R9, R36, R38, R9 ;  /* 0x0000002624099223 */ /* 0x000fe20000010009 */
[----:B------:R-:W-:Y:S01]  /*4e30*/  @!P1 F2FP.PACK_AB R14, R56, R57 ;  /* 0x00000039380e923e */ /* 0x000fe200000000ff */
[----:B------:R-:W-:Y:S01]  /*4e40*/  @!P1 FFMA.FTZ R10, R42, R43, R10 ;  /* 0x0000002b2a0a9223 */ /* 0x000fe2000001000a */
[----:B------:R-:W-:Y:S01]  /*4e50*/  @!P1 MOV R21, R15 ;  /* 0x0000000f00159202 */ /* 0x000fe20000000f00 */
[----:B------:R-:W-:Y:S01]  /*4e60*/  @!P1 FFMA.FTZ R11, R44, R45, R11 ;  /* 0x0000002d2c0b9223 */ /* 0x000fe2000001000b */
[----:B------:R-:W-:Y:S01]  /*4e70*/  @!P1 MOV R20, R14 ;  /* 0x0000000e00149202 */ /* 0x000fe20000000f00 */
[----:B------:R-:W-:Y:S01]  /*4e80*/  @!P1 IMAD.MOV.U32 R22, RZ, RZ, R16 ;  /* 0x000000ffff169224 */ /* 0x000fe200078e0010 */
[----:B------:R-:W-:Y:S02]  /*4e90*/  @!P1 F2FP.PACK_AB R8, R9, R8 ;  /* 0x000000080908923e */ /* 0x000fe400000000ff */
[----:B------:R-:W-:Y:S02]  /*4ea0*/  @!P1 F2FP.PACK_AB R10, R11, R10 ;  /* 0x0000000a0b0a923e */ /* 0x000fe400000000ff */
[----:B------:R2:W-:Y:S01]  /*4eb0*/  ST.E.128 [R72.64], R20 ;  /* 0x0000001448007985 */ /* 0x0005e2000c101d12 */
[----:B------:R-:W-:Y:S02]  /*4ec0*/  @!P1 MOV R50, R8 ;  /* 0x0000000800329202 */ /* 0x000fe40000000f00 */
[----:B------:R-:W-:Y:S05]  /*4ed0*/  @!P1 MOV R51, R10 ;  /* 0x0000000a00339202 */ /* 0x000fea0000000f00 */
[----:B------:R2:W-:Y:S02]  /*4ee0*/  @!P0 ST.E.128 [R76.64], R48 ;  /* 0x000000304c008985 */ /* 0x0005e4000c101d12 */
.L_x_343:
[----:B------:R-:W-:Y:S05]  /*4ef0*/  BSYNC B0 ;  /* 0x0000000000007941 */ /* 0x000fea0003800000 */
.L_x_342:
[----:B--2---:R2:W4:Y:S01]  /*4f00*/  SHFL.IDX PT, R43, R86, 0x2, 0x181f ;  /* 0x00581f00562b7f89 */ /* 0x00452200000e0000 */
[----:B------:R-:W-:Y:S03]  /*4f10*/  ISETP.GE.OR P0, PT, R141, R74, P5 ;  /* 0x0000004a8d00720c */ /* 0x000fe60002f06670 */
[----:B---3--:R2:W3:Y:S10]  /*4f20*/  SHFL.IDX PT, R42, R87, 0x2, 0x181f ;  /* 0x00581f00572a7f89 */ /* 0x0084f400000e0000 */
[----:B------:R-:W-:-:S05]  /*4f30*/  @P0 BRA `(.L_x_337) ;  /* 0x00000aa000000947 */ /* 0x000fca0003800000 */
[----:B------:R-:W-:Y:S01]  /*4f40*/  SEL R3, R70, R69, !P2 ;  /* 0x0000004546037207 */ /* 0x000fe20005000000 */
[----:B------:R-:W1:Y:S01]  /*4f50*/  LDS.128 R20, [R124+0x8100] ;  /* 0x008100007c147984 */ /* 0x000e620000000c00 */
[----:B------:R-:W-:Y:S01]  /*4f60*/  @!P1 HADD2.F32 R5, -RZ, R39.H0_H0 ;  /* 0x20000027ff059230 */ /* 0x000fe20000004100 */
[----:B------:R-:W-:Y:S01]  /*4f70*/  @!P1 SHF.R.U64 R17, R60, 0x10, R61 ;  /* 0x000000103c119819 */ /* 0x000fe2000000123d */
[----:B------:R-:W-:Y:S01]  /*4f80*/  @!P1 HADD2.F32 R15, -RZ, R66.H0_H0 ;  /* 0x20000042ff0f9230 */ /* 0x000fe20000004100 */
[----:B------:R-:W-:Y:S01]  /*4f90*/  SHF.R.S32.HI R4, RZ, 0x1f, R3 ;  /* 0x0000001fff047819 */ /* 0x000fe20000011403 */
[----:B------:R-:W-:Y:S01]  /*4fa0*/  @!P1 HADD2.F32 R34, -RZ, R67.H0_H0 ;  /* 0x20000043ff229230 */ /* 0x000fe20000004100 */
[----:B---3--:R-:W-:Y:S01]  /*4fb0*/  LEA R54, P0, R92, R42, 0x1 ;  /* 0x0000002a5c367211 */ /* 0x008fe200078008ff */
[----:B------:R-:W-:Y:S01]  /*4fc0*/  @!P1 HADD2.F32 R17, -RZ, R17.H0_H0 ;  /* 0x20000011ff119230 */ /* 0x000fe20000004100 */
[----:B------:R-:W-:Y:S02]  /*4fd0*/  LEA.HI R3, R4, R3, RZ, 0x4 ;  /* 0x0000000304037211 */ /* 0x000fe400078f20ff */
[----:B----4-:R-:W-:Y:S02]  /*4fe0*/  LEA.HI.X R55, R92, R43, R107, 0x1, P0 ;  /* 0x0000002b5c377211 */ /* 0x010fe400000f0c6b */
[----:B------:R-:W-:Y:S02]  /*4ff0*/  LEA.HI.SX32 R3, R3, R68, 0x1c ;  /* 0x0000004403037211 */ /* 0x000fe400078fe2ff */
[----:B-----5:R-:W-:Y:S02]  /*5000*/  @!P1 SHF.R.U32.HI R9, RZ, 0x10, R29 ;  /* 0x00000010ff099819 */ /* 0x020fe4000001161d */
[----:B------:R-:W-:Y:S02]  /*5010*/  SHF.R.S32.HI R4, RZ, 0x1f, R3 ;  /* 0x0000001fff047819 */ /* 0x000fe40000011403 */
[----:B------:R-:W-:Y:S02]  /*5020*/  SHF.L.U32 R48, R3, 0x3, RZ ;  /* 0x0000000303307819 */ /* 0x000fe400000006ff */
[----:B------:R-:W-:Y:S02]  /*5030*/  LEA.HI R4, R4, R3, RZ, 0x3 ;  /* 0x0000000304047211 */ /* 0x000fe400078f18ff */
[----:B------:R-:W-:Y:S02]  /*5040*/  @!P1 SHF.R.U64 R14, R30, 0x10, R31 ;  /* 0x000000101e0e9819 */ /* 0x000fe4000000121f */
[----:B------:R-:W-:Y:S02]  /*5050*/  SHF.R.S32.HI R3, RZ, 0x3, R4 ;  /* 0x00000003ff037819 */ /* 0x000fe40000011404 */
[----:B------:R-:W-:Y:S01]  /*5060*/  LOP3.LUT R4, R111, 0x38, R48, 0xf8, !PT ;  /* 0x000000386f047812 */ /* 0x000fe200078ef830 */
[----:B------:R-:W-:Y:S01]  /*5070*/  @!P1 HADD2.F32 R14, -RZ, R14.H0_H0 ;  /* 0x2000000eff0e9230 */ /* 0x000fe20000004100 */
[----:B------:R-:W-:Y:S01]  /*5080*/  @!P1 SHF.R.U32.HI R24, RZ, 0x10, R61 ;  /* 0x00000010ff189819 */ /* 0x000fe2000001163d */
[----:B------:R-:W-:Y:S01]  /*5090*/  IMAD R3, R3, 0x1800, R13 ;  /* 0x0000180003037824 */ /* 0x000fe200078e020d */
[----:B------:R-:W-:Y:S02]  /*50a0*/  LOP3.LUT R4, R4, R146, RZ, 0x3c, !PT ;  /* 0x0000009204047212 */ /* 0x000fe400078e3cff */
[--C-:B------:R-:W-:Y:S01]  /*50b0*/  @!P1 SHF.R.U32.HI R38, RZ, 0x10, R63.reuse ;  /* 0x00000010ff269819 */ /* 0x100fe2000001163f */
[----:B------:R-:W-:Y:S01]  /*50c0*/  @!P1 HADD2.F32 R24, -RZ, R24.H0_H0 ;  /* 0x20000018ff189230 */ /* 0x000fe20000004100 */
[----:B------:R-:W-:Y:S01]  /*50d0*/  @!P1 SHF.R.U64 R30, R62, 0x10, R63 ;  /* 0x000000103e1e9819 */ /* 0x000fe2000000123f */
[----:B------:R-:W-:Y:S01]  /*50e0*/  IMAD.IADD R3, R3, 0x1, R4 ;  /* 0x0000000103037824 */ /* 0x000fe200078e0204 */
[----:B------:R-:W-:Y:S01]  /*50f0*/  @!P1 SHF.R.U64 R4, R28, 0x10, R29 ;  /* 0x000000101c049819 */ /* 0x000fe2000000121d */
[----:B------:R-:W-:Y:S01]  /*5100*/  @!P1 HADD2.F32 R38, -RZ, R38.H0_H0 ;  /* 0x20000026ff269230 */ /* 0x000fe20000004100 */
[----:B------:R-:W-:Y:S01]  /*5110*/  @!P1 SHF.R.U32.HI R11, RZ, 0x10, R31 ;  /* 0x00000010ff0b9819 */ /* 0x000fe2000001161f */
[----:B------:R-:W-:Y:S01]  /*5120*/  @!P1 HADD2.F32 R28, -RZ, R67.H1_H1 ;  /* 0x30000043ff1c9230 */ /* 0x000fe20000004100 */
[----:B------:R-:W-:Y:S01]  /*5130*/  SHF.L.U32 R3, R3, 0x1, RZ ;  /* 0x0000000103037819 */ /* 0x000fe200000006ff */
[----:B------:R-:W-:Y:S01]  /*5140*/  @!P1 HADD2.F32 R4, -RZ, R4.H0_H0 ;  /* 0x20000004ff049230 */ /* 0x000fe20000004100 */
[----:B------:R-:W-:Y:S01]  /*5150*/  ISETP.GE.AND P0, PT, R48, c[0x0][0x1d4], PT ;  /* 0x0000750030007a0c */ /* 0x000fe20003f06270 */
[----:B------:R-:W-:Y:S02]  /*5160*/  @!P1 HADD2.F32 R30, -RZ, R30.H0_H0 ;  /* 0x2000001eff1e9230 */ /* 0x000fe40000004100 */
[----:B------:R1:W3:Y:S01]  /*5170*/  LDS.128 R44, [R3+0x8100] ;  /* 0x00810000032c7984 */ /* 0x0002e20000000c00 */
[----:B------:R-:W-:Y:S01]  /*5180*/  @!P1 HADD2.F32 R11, -RZ, R11.H0_H0 ;  /* 0x2000000bff0b9230 */ /* 0x000fe20000004100 */
[----:B-1----:R-:W-:Y:S05]  /*5190*/  @!P1 IMAD.MOV.U32 R3, RZ, RZ, R20 ;  /* 0x000000ffff039224 */ /* 0x002fea00078e0014 */
[--C-:B------:R-:W-:Y:S01]  /*51a0*/  @!P1 HADD2.F32 R8, -RZ, R3.reuse.H0_H0 ;  /* 0x20000003ff089230 */ /* 0x100fe20000004100 */
[----:B---3--:R-:W-:Y:S05]  /*51b0*/  @!P1 MOV R6, R44 ;  /* 0x0000002c00069202 */ /* 0x008fea0000000f00 */
        /* <DEDUP_REMOVED lines=8> */
[----:B------:R-:W-:Y:S01]  /*5240*/  @!P1 HADD2.F32 R8, -RZ, R9.H0_H0 ;  /* 0x20000009ff089230 */ /* 0x000fe20000004100 */
[----:B------:R-:W-:Y:S01]  /*5250*/  @!P1 IMAD.MOV.U32 R15, RZ, RZ, R45 ;  /* 0x000000ffff0f9224 */ /* 0x000fe200078e002d */
[----:B------:R-:W-:Y:S01]  /*5260*/  @!P1 HADD2.F32 R18, -RZ, R66.H1_H1 ;  /* 0x30000042ff129230 */ /* 0x000fe20000004100 */
[C---:B------:R-:W-:Y:S02]  /*5270*/  @!P1 FMUL.FTZ R4, R6.reuse, R4 ;  /* 0x0000000406049220 */ /* 0x040fe40000410000 */
[----:B------:R-:W-:Y:S01]  /*5280*/  @!P1 FFMA.FTZ R53, R6, R17, -R5 ;  /* 0x0000001106359223 */ /* 0x000fe20000010805 */
[----:B------:R-:W-:Y:S01]  /*5290*/  @!P1 MOV R6, R21 ;  /* 0x0000001500069202 */ /* 0x000fe20000000f00 */
[----:B------:R-:W-:Y:S01]  /*52a0*/  @!P1 FFMA.FTZ R4, R16, R17, R4 ;  /* 0x0000001110049223 */ /* 0x000fe20000010004 */
[----:B------:R-:W-:Y:S02]  /*52b0*/  @!P1 HADD2.F32 R17, -RZ, R15.H0_H0 ;  /* 0x2000000fff119230 */ /* 0x000fe40000004100 */
[----:B------:R-:W-:Y:S02]  /*52c0*/  @!P1 HADD2.F32 R5, -RZ, R39.H1_H1 ;  /* 0x30000027ff059230 */ /* 0x000fe40000004100 */
[--C-:B------:R-:W-:Y:S01]  /*52d0*/  @!P1 HADD2.F32 R10, -RZ, R6.reuse.H0_H0 ;  /* 0x20000006ff0a9230 */ /* 0x100fe20000004100 */
[----:B------:R-:W-:Y:S01]  /*52e0*/  @!P1 F2FP.PACK_AB R3, R4, R3 ;  /* 0x000000030403923e */ /* 0x000fe200000000ff */
[----:B------:R-:W-:Y:S01]  /*52f0*/  @!P1 HADD2.F32 R19, -RZ, R15.H1_H1 ;  /* 0x3000000fff139230 */ /* 0x000fe20000004100 */
[----:B------:R-:W-:Y:S01]  /*5300*/  @!P1 IMAD.MOV.U32 R15, RZ, RZ, R47 ;  /* 0x000000ffff0f9224 */ /* 0x000fe200078e002f */
[----:B------:R-:W-:Y:S01]  /*5310*/  @!P1 HADD2.F32 R9, -RZ, R6.H1_H1 ;  /* 0x30000006ff099230 */ /* 0x000fe20000004100 */
[----:B------:R-:W-:Y:S01]  /*5320*/  @!P1 FMUL.FTZ R6, R17, R5 ;  /* 0x0000000511069220 */ /* 0x000fe20000410000 */
[----:B------:R-:W-:Y:S01]  /*5330*/  @!P1 MOV R44, R3 ;  /* 0x00000003002c9202 */ /* 0x000fe20000000f00 */
[----:B------:R-:W-:Y:S01]  /*5340*/  @!P1 FMUL.FTZ R16, R19, R8 ;  /* 0x0000000813109220 */ /* 0x000fe20000410000 */
[--C-:B------:R-:W-:Y:S01]  /*5350*/  @!P1 HADD2.F32 R31, -RZ, R15.reuse.H0_H0 ;  /* 0x2000000fff1f9230 */ /* 0x100fe20000004100 */
[C---:B------:R-:W-:Y:S01]  /*5360*/  @!P1 FFMA.FTZ R52, R10.reuse, R18, -R6 ;  /* 0x000000120a349223 */ /* 0x040fe20000010806 */
[----:B------:R-:W-:Y:S01]  /*5370*/  @!P1 HADD2.F32 R36, -RZ, R15.H1_H1 ;  /* 0x3000000fff249230 */ /* 0x000fe20000004100 */
[C---:B------:R-:W-:Y:S01]  /*5380*/  @!P1 FMUL.FTZ R6, R9.reuse, R8 ;  /* 0x0000000809069220 */ /* 0x040fe20000410000 */
[----:B------:R-:W-:Y:S01]  /*5390*/  @!P1 MOV R8, R23 ;  /* 0x0000001700089202 */ /* 0x000fe20000000f00 */
[----:B------:R-:W-:Y:S01]  /*53a0*/  @!P1 FMUL.FTZ R5, R10, R5 ;  /* 0x000000050a059220 */ /* 0x000fe20000410000 */
[----:B------:R-:W-:Y:S01]  /*53b0*/  @!P1 HADD2.F32 R10, -RZ, R40.H0_H0 ;  /* 0x20000028ff0a9230 */ /* 0x000fe20000004100 */
[----:B------:R-:W-:Y:S02]  /*53c0*/  @!P1 FFMA.FTZ R51, R9, R24, -R16 ;  /* 0x0000001809339223 */ /* 0x000fe40000010810 */
[----:B------:R-:W-:Y:S01]  /*53d0*/  @!P1 FMUL.FTZ R16, R36, R11 ;  /* 0x0000000b24109220 */ /* 0x000fe20000410000 */
[--C-:B------:R-:W-:Y:S01]  /*53e0*/  @!P1 HADD2.F32 R9, -RZ, R8.reuse.H0_H0 ;  /* 0x20000008ff099230 */ /* 0x100fe20000004100 */
[----:B------:R-:W-:Y:S01]  /*53f0*/  @!P1 FMUL.FTZ R15, R31, R10 ;  /* 0x0000000a1f0f9220 */ /* 0x000fe20000410000 */
[----:B------:R-:W-:Y:S01]  /*5400*/  @!P1 HADD2.F32 R8, -RZ, R8.H1_H1 ;  /* 0x30000008ff089230 */ /* 0x000fe20000004100 */
[----:B------:R-:W-:Y:S01]  /*5410*/  @!P1 FFMA.FTZ R5, R17, R18, R5 ;  /* 0x0000001211059223 */ /* 0x000fe20000010005 */
[----:B------:R-:W-:Y:S01]  /*5420*/  @!P1 F2FP.PACK_AB R17, R51, R52 ;  /* 0x000000343311923e */ /* 0x000fe200000000ff */
[C---:B------:R-:W-:Y:S01]  /*5430*/  @!P1 FFMA.FTZ R50, R9.reuse, R34, -R15 ;  /* 0x0000002209329223 */ /* 0x040fe2000001080f */
[----:B------:R-:W-:Y:S01]  /*5440*/  @!P1 MOV R15, R46 ;  /* 0x0000002e000f9202 */ /* 0x000fe20000000f00 */
[----:B------:R-:W-:Y:S01]  /*5450*/  @!P1 FMUL.FTZ R10, R9, R10 ;  /* 0x0000000a090a9220 */ /* 0x000fe20000410000 */
[----:B------:R-:W-:Y:S01]  /*5460*/  @!P1 MOV R21, R17 ;  /* 0x0000001100159202 */ /* 0x000fe20000000f00 */
[----:B------:R-:W-:Y:S02]  /*5470*/  @!P1 IMAD.MOV.U32 R9, RZ, RZ, R22 ;  /* 0x000000ffff099224 */ /* 0x000fe400078e0016 */
[C---:B------:R-:W-:Y:S01]  /*5480*/  @!P1 FMUL.FTZ R11, R8.reuse, R11 ;  /* 0x0000000b080b9220 */ /* 0x040fe20000410000 */
[--C-:B------:R-:W-:Y:S01]  /*5490*/  @!P1 HADD2.F32 R25, -RZ, R15.reuse.H0_H0 ;  /* 0x2000000fff199230 */ /* 0x100fe20000004100 */
[----:B------:R-:W-:Y:S01]  /*54a0*/  @!P1 FFMA.FTZ R49, R8, R38, -R16 ;  /* 0x0000002608319223 */ /* 0x000fe20000010810 */
[----:B------:R-:W-:Y:S01]  /*54b0*/  @!P1 HADD2.F32 R8, -RZ, R40.H1_H1 ;  /* 0x30000028ff089230 */ /* 0x000fe20000004100 */
[----:B------:R-:W-:Y:S01]  /*54c0*/  @!P1 FFMA.FTZ R6, R19, R24, R6 ;  /* 0x0000001813069223 */ /* 0x000fe20000010006 */
[----:B------:R-:W-:Y:S02]  /*54d0*/  @!P1 HADD2.F32 R29, -RZ, R15.H1_H1 ;  /* 0x3000000fff1d9230 */ /* 0x000fe40000004100 */
[--C-:B------:R-:W-:Y:S02]  /*54e0*/  @!P1 HADD2.F32 R16, -RZ, R9.reuse.H0_H0 ;  /* 0x20000009ff109230 */ /* 0x100fe40000004100 */
[----:B------:R-:W-:Y:S01]  /*54f0*/  @!P1 HADD2.F32 R15, -RZ, R9.H1_H1 ;  /* 0x30000009ff0f9230 */ /* 0x000fe20000004100 */
[----:B------:R-:W-:Y:S01]  /*5500*/  @!P1 FMUL.FTZ R9, R25, R8 ;  /* 0x0000000819099220 */ /* 0x000fe20000410000 */
[----:B------:R-:W-:Y:S01]  /*5510*/  @!P1 F2FP.PACK_AB R5, R6, R5 ;  /* 0x000000050605923e */ /* 0x000fe200000000ff */
[----:B------:R-:W-:Y:S02]  /*5520*/  @!P1 FMUL.FTZ R39, R29, R14 ;  /* 0x0000000e1d279220 */ /* 0x000fe40000410000 */
[C---:B------:R-:W-:Y:S02]  /*5530*/  @!P1 FFMA.FTZ R40, R16.reuse, R28, -R9 ;  /* 0x0000001c10289223 */ /* 0x040fe40000010809 */
[C---:B------:R-:W-:Y:S02]  /*5540*/  @!P1 FFMA.FTZ R39, R15.reuse, R30, -R39 ;  /* 0x0000001e0f279223 */ /* 0x040fe40000010827 */
[----:B------:R-:W-:Y:S01]  /*5550*/  @!P1 FMUL.FTZ R9, R15, R14 ;  /* 0x0000000e0f099220 */ /* 0x000fe20000410000 */
[----:B------:R-:W-:Y:S01]  /*5560*/  @!P1 F2FP.PACK_AB R15, R49, R50 ;  /* 0x00000032310f923e */ /* 0x000fe200000000ff */
[----:B------:R-:W-:Y:S01]  /*5570*/  @!P1 FMUL.FTZ R8, R16, R8 ;  /* 0x0000000810089220 */ /* 0x000fe20000410000 */
[----:B------:R-:W-:Y:S01]  /*5580*/  @!P1 F2FP.PACK_AB R14, R39, R40 ;  /* 0x00000028270e923e */ /* 0x000fe200000000ff */
[----:B------:R-:W-:Y:S01]  /*5590*/  @!P1 IMAD.MOV.U32 R45, RZ, RZ, R5 ;  /* 0x000000ffff2d9224 */ /* 0x000fe200078e0005 */
[----:B------:R-:W-:Y:S01]  /*55a0*/  @!P1 F2FP.PACK_AB R16, R53, R56 ;  /* 0x000000383510923e */ /* 0x000fe200000000ff */
[----:B------:R-:W-:Y:S01]  /*55b0*/  @!P1 FFMA.FTZ R8, R25, R28, R8 ;  /* 0x0000001c19089223 */ /* 0x000fe20000010008 */
[----:B------:R-:W-:Y:S01]  /*55c0*/  @!P1 MOV R23, R15 ;  /* 0x0000000f00179202 */ /* 0x000fe20000000f00 */
[----:B------:R-:W-:Y:S01]  /*55d0*/  @!P1 IMAD.MOV.U32 R22, RZ, RZ, R14 ;  /* 0x000000ffff169224 */ /* 0x000fe200078e000e */
[----:B------:R-:W-:Y:S01]  /*55e0*/  @!P1 MOV R20, R16 ;  /* 0x0000001000149202 */ /* 0x000fe20000000f00 */
[----:B------:R-:W-:Y:S02]  /*55f0*/  @!P1 FFMA.FTZ R9, R29, R30, R9 ;  /* 0x0000001e1d099223 */ /* 0x000fe40000010009 */
[----:B------:R-:W-:Y:S02]  /*5600*/  @!P1 FFMA.FTZ R10, R31, R34, R10 ;  /* 0x000000221f0a9223 */ /* 0x000fe4000001000a */
[----:B------:R1:W-:Y:S01]  /*5610*/  ST.E.128 [R54.64], R20 ;  /* 0x0000001436007985 */ /* 0x0003e2000c101d12 */
[----:B------:R-:W-:Y:S01]  /*5620*/  @!P1 F2FP.PACK_AB R8, R9, R8 ;  /* 0x000000080908923e */ /* 0x000fe200000000ff */
[----:B------:R-:W-:Y:S03]  /*5630*/  @!P1 FFMA.FTZ R11, R36, R38, R11 ;  /* 0x00000026240b9223 */ /* 0x000fe6000001000b */
        /* <DEDUP_REMOVED lines=8> */
.L_x_321:
[----:B------:R1:W2:Y:S01]  /*56c0*/  SHFL.IDX PT, R5, R86, RZ, 0x181f ;  /* 0x00181fff56057589 */ /* 0x0002a200000e0000 */
[----:B------:R-:W-:Y:S01]  /*56d0*/  IMAD R3, R41, -0x60, R2 ;  /* 0xffffffa029037824 */ /* 0x000fe200078e0202 */
[----:B------:R-:W-:Y:S02]  /*56e0*/  BSSY B0, `(.L_x_344) ;  /* 0x0000011000007945 */ /* 0x000fe40003800000 */
[----:B------:R1:W3:Y:S02]  /*56f0*/  SHFL.IDX PT, R4, R87, RZ, 0x181f ;  /* 0x00181fff57047589 */ /* 0x0002e400000e0000 */
[----:B------:R-:W-:Y:S04]  /*5700*/  IMNMX R3, R3, 0x60, PT ;  /* 0x0000006003037817 */ /* 0x000fe80003800200 */
[----:B------:R-:W-:Y:S04]  /*5710*/  IADD3 R6, -R37, R3, RZ ;  /* 0x0000000325067210 */ /* 0x000fe80007ffe1ff */
[----:B------:R-:W-:Y:S11]  /*5720*/  ISETP.GE.AND P0, PT, R6, 0x1, PT ;  /* 0x000000010600780c */ /* 0x000ff60003f06270 */
[----:B------:R-:W-:Y:S02]  /*5730*/  @!UPT UIADD3 URZ, URZ, URZ, URZ ;  /* 0x0000003f3f3ff290 */ /* 0x000fe4000fffe03f */
[----:B------:R-:W-:-:S05]  /*5740*/  @!P0 BRA `(.L_x_345) ;  /* 0x000000a000008947 */ /* 0x000fca0003800000 */
[----:B-12---:R-:W1:Y:S01]  /*5750*/  @!P5 LDS.128 R16, [R71+0x8100] ;  /* 0x008100004710d984 */ /* 0x006e620000000c00 */
[CC--:B---3--:R-:W-:Y:S04]  /*5760*/  @!P5 LEA R8, P0, R26.reuse, R4.reuse, 0x1 ;  /* 0x000000041a08d211 */ /* 0x0c8fe800078008ff */
        /* <DEDUP_REMOVED lines=8> */
.L_x_345:
[----:B-12---:R-:W-:Y:S05]  /*57f0*/  BSYNC B0 ;  /* 0x0000000000007941 */ /* 0x006fea0003800000 */
.L_x_344:
[----:B------:R1:W2:Y:S01]  /*5800*/  SHFL.IDX PT, R3, R86, 0x1, 0x181f ;  /* 0x00381f0056037f89 */ /* 0x0002a200000e0000 */
[----:B------:R-:W-:Y:S01]  /*5810*/  ISETP.GE.AND P0, PT, R6, 0x21, PT ;  /* 0x000000210600780c */ /* 0x000fe20003f06270 */
[----:B------:R-:W-:Y:S02]  /*5820*/  BSSY B0, `(.L_x_346) ;  /* 0x000000d000007945 */ /* 0x000fe40003800000 */
[----:B---3--:R1:W3:Y:S10]  /*5830*/  SHFL.IDX PT, R4, R87, 0x1, 0x181f ;  /* 0x00381f0057047f89 */ /* 0x0082f400000e0000 */
        /* <DEDUP_REMOVED lines=11> */
.L_x_347:
[----:B------:R-:W-:Y:S05]  /*58f0*/  BSYNC B0 ;  /* 0x0000000000007941 */ /* 0x000fea0003800000 */
.L_x_346:
[----:B--2---:R2:W4:Y:S01]  /*5900*/  SHFL.IDX PT, R3, R86, 0x2, 0x181f ;  /* 0x00581f0056037f89 */ /* 0x00452200000e0000 */
[----:B------:R-:W-:Y:S03]  /*5910*/  ISETP.GE.AND P0, PT, R6, 0x41, PT ;  /* 0x000000410600780c */ /* 0x000fe60003f06270 */
        /* <DEDUP_REMOVED lines=12> */
.L_x_337:
[----:B------:R-:W-:Y:S05]  /*59e0*/  BSYNC B2 ;  /* 0x0000000000027941 */ /* 0x000fea0003800000 */
.L_x_320:
[----:B------:R-:W-:Y:S01]  /*59f0*/  IMAD R17, R41, -0x60, RZ ;  /* 0xffffffa029117824 */ /* 0x000fe200078e02ff */
[----:B------:R-:W-:Y:S01]  /*5a00*/  ISETP.NE.AND P6, PT, R133, RZ, PT ;  /* 0x000000ff8500720c */ /* 0x000fe20003fc5270 */
[----:B--23-5:R-:W-:Y:S01]  /*5a10*/  IMAD.WIDE R8, R41, 0x60, R112 ;  /* 0x0000006029087825 */ /* 0x02cfe200078e0270 */
[----:B------:R-:W-:Y:S03]  /*5a20*/  BSSY B0, `(.L_x_348) ;  /* 0x000004a000007945 */ /* 0x000fe60003800000 */
[----:B----4-:R-:W-:Y:S02]  /*5a30*/  IMAD.IADD R3, R122, 0x1, R17 ;  /* 0x000000017a037824 */ /* 0x010fe400078e0211 */
[----:B------:R-:W-:Y:S02]  /*5a40*/  IMAD R4, R93, c[0x0][0x208], RZ ;  /* 0x000082005d047a24 */ /* 0x000fe400078e02ff */
[----:B------:R-:W-:Y:S01]  /*5a50*/  IMAD R10, R104, c[0x0][0x218], RZ ;  /* 0x00008600680a7a24 */ /* 0x000fe200078e02ff */
[----:B------:R-:W-:Y:S01]  /*5a60*/  ISETP.GE.AND P1, PT, R3, 0x21, PT ;  /* 0x000000210300780c */ /* 0x000fe20003f26270 */
[C---:B------:R-:W-:Y:S02]  /*5a70*/  IMAD R6, R91.reuse, c[0x0][0x20c], R4 ;  /* 0x000083005b067a24 */ /* 0x040fe400078e0204 */
[----:B------:R-:W-:Y:S04]  /*5a80*/  IMAD.WIDE.U32 R4, R91, c[0x0][0x208], RZ ;  /* 0x000082005b047a25 */ /* 0x000fe800078e00ff */
[----:B------:R-:W-:Y:S01]  /*5a90*/  IMAD R10, R90, c[0x0][0x21c], R10 ;  /* 0x000087005a0a7a24 */ /* 0x000fe200078e020a */
[----:B------:R-:W-:Y:S05]  /*5aa0*/  IADD3 R5, R5, R6, RZ ;  /* 0x0000000605057210 */ /* 0x000fea0007ffe0ff */
[----:B------:R-:W-:Y:S01]  /*5ab0*/  @P1 IADD3 R11, P0, R8, 0x20, RZ ;  /* 0x00000020080b1810 */ /* 0x000fe20007f1e0ff */
[----:B------:R-:W-:Y:S03]  /*5ac0*/  IMAD.WIDE.U32 R4, R90, c[0x0][0x218], R4 ;  /* 0x000086005a047a25 */ /* 0x000fe600078e0004 */
[----:B------:R-:W-:Y:S02]  /*5ad0*/  @P1 IADD3.X R18, RZ, R9, RZ, P0, !PT ;  /* 0x00000009ff121210 */ /* 0x000fe400007fe4ff */
[C---:B------:R-:W-:Y:S11]  /*5ae0*/  ISETP.GE.AND P0, PT, R3.reuse, 0x41, PT ;  /* 0x000000410300780c */ /* 0x040ff60003f06270 */
[----:B------:R-:W-:Y:S02]  /*5af0*/  @!UPT UIADD3 URZ, URZ, URZ, URZ ;  /* 0x0000003f3f3ff290 */ /* 0x000fe4000fffe03f */
[----:B------:R-:W-:Y:S05]  /*5b00*/  @P0 IADD3 R16, P3, R8, 0x40, RZ ;  /* 0x0000004008100810 */ /* 0x000fea0007f7e0ff */
[----:B------:R-:W-:Y:S01]  /*5b10*/  @P0 IMAD.X R19, RZ, RZ, R9, P3 ;  /* 0x000000ffff130224 */ /* 0x000fe200018e0609 */
[----:B------:R-:W-:Y:S04]  /*5b20*/  IADD3 R6, P3, R152, R4, RZ ;  /* 0x0000000498067210 */ /* 0x000fe80007f7e0ff */
[----:B------:R-:W-:Y:S02]  /*5b30*/  IADD3.X R10, R130, R5, R10, P3, !PT ;  /* 0x00000005820a7210 */ /* 0x000fe40001ffe40a */
[----:B------:R-:W-:Y:S11]  /*5b40*/  ISETP.GE.AND P3, PT, R3, 0x1, PT ;  /* 0x000000010300780c */ /* 0x000ff60003f66270 */
[----:B------:R-:W-:Y:S02]  /*5b50*/  @!UPT UIADD3 URZ, URZ, URZ, URZ ;  /* 0x0000003f3f3ff290 */ /* 0x000fe4000fffe03f */
[----:B------:R-:W-:Y:S01]  /*5b60*/  @P3 MOV R5, R105 ;  /* 0x0000006900053202 */ /* 0x000fe20000000f00 */
[----:B------:R-:W-:Y:S02]  /*5b70*/  @P3 IMAD R3, R9, c[0x0][0x258], RZ ;  /* 0x0000960009033a24 */ /* 0x000fe400078e02ff */
[----:B------:R-:W-:Y:S04]  /*5b80*/  @P3 IMAD.MOV.U32 R4, RZ, RZ, R94 ;  /* 0x000000ffff043224 */ /* 0x000fe800078e005e */
[C---:B------:R-:W-:Y:S04]  /*5b90*/  @P3 IMAD.WIDE.U32 R4, R8.reuse, c[0x0][0x258], R4 ;  /* 0x0000960008043a25 */ /* 0x040fe800078e0004 */
[----:B------:R-:W-:Y:S01]  /*5ba0*/  @P3 IMAD R8, R8, c[0x0][0x25c], R3 ;  /* 0x0000970008083a24 */ /* 0x000fe200078e0203 */
[----:B------:R-:W-:Y:S01]  /*5bb0*/  @P3 LEA R14, P4, R4, c[0x0][0x250], 0x1 ;  /* 0x00009400040e3a11 */ /* 0x000fe200078808ff */
[----:B------:R-:W-:Y:S02]  /*5bc0*/  @P1 IMAD R3, R18, c[0x0][0x258], RZ ;  /* 0x0000960012031a24 */ /* 0x000fe400078e02ff */
[----:B------:R-:W-:Y:S02]  /*5bd0*/  @P3 IMAD.IADD R8, R5, 0x1, R8 ;  /* 0x0000000105083824 */ /* 0x000fe400078e0208 */
[----:B------:R-:W-:Y:S02]  /*5be0*/  @P1 IMAD.MOV.U32 R5, RZ, RZ, R105 ;  /* 0x000000ffff051224 */ /* 0x000fe400078e0069 */
[C---:B------:R-:W-:Y:S01]  /*5bf0*/  @P1 IMAD R3, R11.reuse, c[0x0][0x25c], R3 ;  /* 0x000097000b031a24 */ /* 0x040fe200078e0203 */
[----:B------:R-:W-:Y:S02]  /*5c00*/  @P3 LEA.HI.X R15, R4, c[0x0][0x254], R8, 0x1, P4 ;  /* 0x00009500040f3a11 */ /* 0x000fe400020f0c08 */
[----:B------:R-:W-:Y:S02]  /*5c10*/  @P1 MOV R4, R94 ;  /* 0x0000005e00041202 */ /* 0x000fe40000000f00 */
[C---:B-1----:R-:W-:Y:S03]  /*5c20*/  LEA R21, P4, R6.reuse, c[0x0][0x1f8], 0x1 ;  /* 0x00007e0006157a11 */ /* 0x042fe600078808ff */
[----:B------:R-:W-:Y:S01]  /*5c30*/  @P1 IMAD.WIDE.U32 R4, R11, c[0x0][0x258], R4 ;  /* 0x000096000b041a25 */ /* 0x000fe200078e0004 */
[----:B------:R-:W-:Y:S04]  /*5c40*/  LEA.HI.X R20, R6, c[0x0][0x1fc], R10, 0x1, P4 ;  /* 0x00007f0006147a11 */ /* 0x000fe800020f0c0a */
[C---:B------:R-:W-:Y:S02]  /*5c50*/  @P1 LEA R10, P4, R4.reuse, c[0x0][0x250], 0x1 ;  /* 0x00009400040a1a11 */ /* 0x040fe400078808ff */
[----:B------:R-:W-:Y:S02]  /*5c60*/  @P1 IADD3 R3, R5, R3, RZ ;  /* 0x0000000305031210 */ /* 0x000fe40007ffe0ff */
[----:B------:R-:W-:Y:S02]  /*5c70*/  @P0 MOV R5, R105 ;  /* 0x0000006900050202 */ /* 0x000fe40000000f00 */
[----:B------:R-:W-:Y:S01]  /*5c80*/  @P1 LEA.HI.X R11, R4, c[0x0][0x254], R3, 0x1, P4 ;  /* 0x00009500040b1a11 */ /* 0x000fe200020f0c03 */
[----:B------:R-:W-:Y:S02]  /*5c90*/  @P0 IMAD.MOV.U32 R4, RZ, RZ, R94 ;  /* 0x000000ffff040224 */ /* 0x000fe400078e005e */
[----:B------:R-:W-:Y:S02]  /*5ca0*/  @P0 IMAD R3, R19, c[0x0][0x258], RZ ;  /* 0x0000960013030a24 */ /* 0x000fe400078e02ff */
[C---:B------:R-:W-:Y:S04]  /*5cb0*/  @P0 IMAD.WIDE.U32 R4, R16.reuse, c[0x0][0x258], R4 ;  /* 0x0000960010040a25 */ /* 0x040fe800078e0004 */
[----:B------:R-:W-:Y:S01]  /*5cc0*/  @P0 IMAD R3, R16, c[0x0][0x25c], R3 ;  /* 0x0000970010030a24 */ /* 0x000fe200078e0203 */
[C---:B------:R-:W-:Y:S03]  /*5cd0*/  @P0 LEA R8, P4, R4.reuse, c[0x0][0x250], 0x1 ;  /* 0x0000940004080a11 */ /* 0x040fe600078808ff */
[----:B------:R-:W-:Y:S01]  /*5ce0*/  @P0 IMAD.IADD R3, R5, 0x1, R3 ;  /* 0x0000000105030824 */ /* 0x000fe200078e0203 */
[----:B------:R-:W-:Y:S04]  /*5cf0*/  IADD3 R5, R17, R2, RZ ;  /* 0x0000000211057210 */ /* 0x000fe80007ffe0ff */
[----:B------:R-:W-:Y:S02]  /*5d00*/  @P0 LEA.HI.X R9, R4, c[0x0][0x254], R3, 0x1, P4 ;  /* 0x0000950004090a11 */ /* 0x000fe400020f0c03 */
[----:B------:R1:W2:Y:S01]  /*5d10*/  SHFL.IDX PT, R4, R21, RZ, 0x181f ;  /* 0x00181fff15047589 */ /* 0x0002a200000e0000 */
[----:B------:R-:W-:Y:S02]  /*5d20*/  ISETP.NE.AND P4, PT, R134, RZ, PT ;  /* 0x000000ff8600720c */ /* 0x000fe40003f85270 */
[----:B------:R-:W-:Y:S02]  /*5d30*/  IMNMX R5, R5, 0x60, PT ;  /* 0x0000006005057817 */ /* 0x000fe40003800200 */
[----:B------:R1:W3:Y:S03]  /*5d40*/  SHFL.IDX PT, R3, R20, RZ, 0x181f ;  /* 0x00181fff14037589 */ /* 0x0002e600000e0000 */
[----:B------:R-:W-:Y:S06]  /*5d50*/  IMAD.IADD R6, R5, 0x1, -R37 ;  /* 0x0000000105067824 */ /* 0x000fec00078e0a25 */
[----:B------:R-:W-:Y:S01]  /*5d60*/  @!PT LDS RZ, [RZ] ;  /* 0x00000000fffff984 */ /* 0x000fe20000000800 */
[----:B------:R1:W-:Y:S05]  /*5d70*/  @P3 LDGSTS.E.BYPASS.LTC128B.128 [R71+0x100], [R14.64], !P4 ;  /* 0x001000000e473fae */ /* 0x0003ea000e101d52 */
[----:B------:R1:W-:Y:S05]  /*5d80*/  @P3 LDGSTS.E.BYPASS.LTC128B.128 [R71+0x3100], [R14.64+0x80], !P6 ;  /* 0x031000800e473fae */ /* 0x0003ea000f101d52 */
[----:B------:R1:W-:Y:S05]  /*5d90*/  @P1 LDGSTS.E.BYPASS.LTC128B.128 [R71+0x1100], [R10.64], !P4 ;  /* 0x011000000a471fae */ /* 0x0003ea000e101d52 */
[----:B------:R1:W-:Y:S05]  /*5da0*/  @P1 LDGSTS.E.BYPASS.LTC128B.128 [R71+0x4100], [R10.64+0x80], !P6 ;  /* 0x041000800a471fae */ /* 0x0003ea000f101d52 */
[----:B------:R1:W-:Y:S05]  /*5db0*/  @P0 LDGSTS.E.BYPASS.LTC128B.128 [R71+0x2100], [R8.64], !P4 ;  /* 0x0210000008470fae */ /* 0x0003ea000e101d52 */
[----:B------:R1:W-:Y:S01]  /*5dc0*/  @P0 LDGSTS.E.BYPASS.LTC128B.128 [R71+0x5100], [R8.64+0x80], !P6 ;  /* 0x0510008008470fae */ /* 0x0003e2000f101d52 */
[----:B------:R-:W-:Y:S04]  /*5dd0*/  ISETP.GE.AND P0, PT, R6, 0x1, PT ;  /* 0x000000010600780c */ /* 0x000fe80003f06270 */
[----:B------:R-:W0:Y:S01]  /*5de0*/  LDGDEPBAR ;  /* 0x00000000000079af */ /* 0x000e220000000000 */
[----:B------:R-:W-:Y:S04]  /*5df0*/  DEPBAR.LE SB0, 0x0 ;  /* 0x000080000000791a */ /* 0x000fe80000000000 */
[----:B------:R-:W-:Y:S06]  /*5e00*/  BAR.SYNC.DEFER_BLOCKING 0x0 ;  /* 0x0000000000007b1d */ /* 0x000fec0000010000 */
        /* <DEDUP_REMOVED lines=11> */
.L_x_349:
[----:B-123--:R-:W-:Y:S05]  /*5ec0*/  BSYNC B0 ;  /* 0x0000000000007941 */ /* 0x00efea0003800000 */
.L_x_348:
        /* <DEDUP_REMOVED lines=15> */
.L_x_351:
[----:B------:R-:W-:Y:S05]  /*5fc0*/  BSYNC B0 ;  /* 0x0000000000007941 */ /* 0x000fea0003800000 */
.L_x_350:
        /* <DEDUP_REMOVED lines=15> */
.L_x_353:
[----:B------:R-:W-:Y:S05]  /*60c0*/  BSYNC B0 ;  /* 0x0000000000007941 */ /* 0x000fea0003800000 */
.L_x_352:
[C---:B------:R-:W-:Y:S02]  /*60d0*/  ISETP.GT.AND P0, PT, R41.reuse, R123, PT ;  /* 0x0000007b2900720c */ /* 0x040fe40003f04270 */
[----:B------:R-:W-:Y:S11]  /*60e0*/  IADD3 R41, R41, -0x1, RZ ;  /* 0xffffffff29297810 */ /* 0x000ff60007ffe0ff */
[----:B---3--:R-:W-:Y:S01]  /*60f0*/  @P0 SHF.R.S32.HI R4, RZ, 0x1f, R41 ;  /* 0x0000001fff040819 */ /* 0x008fe20000011429 */
[----:B----4-:R-:W-:Y:S02]  /*6100*/  @P0 IMAD R3, R145, R41, RZ ;  /* 0x0000002991030224 */ /* 0x010fe400078e02ff */
[----:B------:R-:W-:Y:S02]  /*6110*/  @P0 IMAD.MOV.U32 R8, RZ, RZ, R118 ;  /* 0x000000ffff080224 */ /* 0x000fe400078e0076 */
        /* <DEDUP_REMOVED lines=12> */
[-C--:B------:R-:W-:Y:S01]  /*61e0*/  @P0 IADD3 R8, P1, R4, R140.reuse, RZ ;  /* 0x0000008c04080210 */ /* 0x080fe20007f3e0ff */
        /* <DEDUP_REMOVED lines=8> */
[----:B------:R3:W-:Y:S04]  /*6270*/  @P0 LDGSTS.E.BYPASS.LTC128B.128 [R71+0xa100], [R14.64], !P4 ;  /* 0x0a1000000e470fae */ /* 0x0007e8000e101d52 */
[----:B------:R3:W-:Y:S04]  /*6280*/  @P0 LDGSTS.E.BYPASS.LTC128B.128 [R71+0xd100], [R10.64], !P6 ;  /* 0x0d1000000a470fae */ /* 0x0007e8000f101d52 */
[----:B------:R-:W0:Y:S01]  /*6290*/  LDGDEPBAR ;  /* 0x00000000000079af */ /* 0x000e220000000000 */
[----:B------:R-:W-:-:S05]  /*62a0*/  @P0 BRA `(.L_x_354) ;  /* 0xffffb72000000947 */ /* 0x000fca000383ffff */
[----:B------:R-:W-:Y:S06]  /*62b0*/  BAR.SYNC.DEFER_BLOCKING 0x0 ;  /* 0x0000000000007b1d */ /* 0x000fec0000010000 */
.L_x_319:
[----:B------:R-:W-:Y:S01]  /*62c0*/  IMAD.MOV.U32 R26, RZ, RZ, c[0x0][0x2c4] ;  /* 0x0000b100ff1a7624 */ /* 0x000fe200078e00ff */
[----:B------:R-:W-:Y:S01]  /*62d0*/  IADD3 R0, R218, 0x7f, RZ ;  /* 0x0000007fda007810 */ /* 0x000fe20007ffe0ff */
[----:B------:R-:W-:-:S03]  /*62e0*/  IMAD.MOV.U32 R171, RZ, RZ, c[0x0][0x32c] ;  /* 0x0000cb00ffab7624 */ /* 0x000fc600078e00ff */
[----:B------:R-:W-:Y:S02]  /*62f0*/  ISETP.NE.AND P3, PT, R26, 0x1, PT ;  /* 0x000000011a00780c */ /* 0x000fe40003f65270 */
[----:B------:R-:W-:-:S11]  /*6300*/  ISETP.GE.AND P1, PT, R171, 0x1, PT ;  /* 0x00000001ab00780c */ /* 0x000fd60003f26270 */
[----:B------:R-:W-:-:S05]  /*6310*/  @P3 IMAD.HI.U32 R2, R0, c[0x0][0x2c8], RZ ;  /* 0x0000b20000023a27 */ /* 0x000fca00078e00ff */
[----:B------:R-:W-:-:S05]  /*6320*/  @P3 SHF.R.U32.HI R0, RZ, c[0x0][0x2cc], R2 ;  /* 0x0000b300ff003a19 */ /* 0x000fca0000011602 */
[----:B------:R-:W-:-:S05]  /*6330*/  IMAD.IADD R0, R143, 0x1, R0 ;  /* 0x000000018f007824 */ /* 0x000fca00078e0200 */
[----:B------:R-:W-:Y:S01]  /*6340*/  IADD3 R3, R0, c[0x0][0x328], RZ ;  /* 0x0000ca0000037a10 */ /* 0x000fe20007ffe0ff */
[----:B------:R-:W-:Y:S05]  /*6350*/  @!P1 BRA `(.L_x_355) ;  /* 0x000000f000009947 */ /* 0x000fea0003800000 */
[C---:B------:R-:W-:Y:S01]  /*6360*/  ISETP.GT.AND P0, PT, R0.reuse, RZ, PT ;  /* 0x000000ff0000720c */ /* 0x040fe20003f04270 */
[----:B---3--:R-:W-:Y:S01]  /*6370*/  IMAD.MOV.U32 R4, RZ, RZ, c[0x0][0x32c] ;  /* 0x0000cb00ff047624 */ /* 0x008fe200078e00ff */
        /* <DEDUP_REMOVED lines=8> */
.L_x_356:
[----:B------:R-:W-:-:S13]  /*6400*/  ISETP.NE.AND P0, PT, R4, 0x1, PT ;  /* 0x000000010400780c */ /* 0x000fda0003f05270 */
[----:B------:R-:W-:-:S05]  /*6410*/  @P0 IMAD.HI.U32 R0, R2, c[0x0][0x330], RZ ;  /* 0x0000cc0002000a27 */ /* 0x000fca00078e00ff */
[----:B------:R-:W-:-:S05]  /*6420*/  @P0 SHF.R.U32.HI R2, RZ, c[0x0][0x334], R0 ;  /* 0x0000cd00ff020a19 */ /* 0x000fca0000011600 */
.L_x_357:
[----:B------:R-:W-:-:S05]  /*6430*/  IMAD R2, R2, R4, c[0x0][0x32c] ;  /* 0x0000cb0002027624 */ /* 0x000fca00078e0204 */
[----:B------:R-:W-:-:S03]  /*6440*/  IMNMX R3, R3, R2, PT ;  /* 0x0000000203037217 */ /* 0x000fc60003800200 */
.L_x_355:
[----:B------:R-:W4:Y:S01]  /*6450*/  LDL R198, [R1+0x2c] ;  /* 0x00002c0001c67983 */ /* 0x000f220000100800 */
[----:B------:R-:W-:Y:S01]  /*6460*/  IADD3 R3, R3, 0x5f, RZ ;  /* 0x0000005f03037810 */ /* 0x000fe20007ffe0ff */
[----:B------:R-:W-:-:S04]  /*6470*/  @P3 IMAD.HI.U32 R2, R218, c[0x0][0x2c8], RZ ;  /* 0x0000b200da023a27 */ /* 0x000fc800078e00ff */
[----:B------:R-:W-:-:S04]  /*6480*/  IMAD.HI R3, R3, 0x2aaaaaab, RZ ;  /* 0x2aaaaaab03037827 */ /* 0x000fc800078e02ff */
[----:B------:R-:W-:Y:S01]  /*6490*/  IMAD.MOV.U32 R0, RZ, RZ, R218 ;  /* 0x000000ffff007224 */ /* 0x000fe200078e00da */
[----:B------:R-:W-:Y:S02]  /*64a0*/  @P3 SHF.R.U32.HI R0, RZ, c[0x0][0x2cc], R2 ;  /* 0x0000b300ff003a19 */ /* 0x000fe40000011602 */
[----:B------:R-:W-:-:S04]  /*64b0*/  SHF.R.U32.HI R2, RZ, 0x1f, R3 ;  /* 0x0000001fff027819 */ /* 0x000fc80000011603 */
[----:B------:R-:W-:-:S04]  /*64c0*/  LEA.HI.SX32 R2, R3, R2, 0x1c ;  /* 0x0000000203027211 */ /* 0x000fc800078fe2ff */
[----:B------:R-:W-:Y:S01]  /*64d0*/  IMNMX R226, R2, R144, PT ;  /* 0x0000009002e27217 */ /* 0x000fe20003800200 */
[----:B----4-:R-:W-:-:S05]  /*64e0*/  IMAD.IADD R0, R198, 0x1, R0 ;  /* 0x00000001c6007824 */ /* 0x010fca00078e0200 */
[----:B------:R-:W-:Y:S01]  /*64f0*/  IADD3 R3, R0, -c[0x0][0x324], RZ ;  /* 0x8000c90000037a10 */ /* 0x000fe20007ffe0ff */
[----:B------:R-:W-:Y:S05]  /*6500*/  @!P1 BRA `(.L_x_358) ;  /* 0x000000f000009947 */ /* 0x000fea0003800000 */
        /* <DEDUP_REMOVED lines=9> */
.L_x_359:
[----:B------:R-:W-:-:S04]  /*65a0*/  MOV R2, c[0x0][0x32c] ;  /* 0x0000cb0000027a02 */ /* 0x000fc80000000f00 */
[----:B------:R-:W-:-:S13]  /*65b0*/  ISETP.NE.AND P0, PT, R2, 0x1, PT ;  /* 0x000000010200780c */ /* 0x000fda0003f05270 */
[----:B------:R-:W-:-:S05]  /*65c0*/  @P0 IMAD.HI.U32 R2, R0, c[0x0][0x330], RZ ;  /* 0x0000cc0000020a27 */ /* 0x000fca00078e00ff */
[----:B------:R-:W-:-:S05]  /*65d0*/  @P0 SHF.R.U32.HI R0, RZ, c[0x0][0x334], R2 ;  /* 0x0000cd00ff000a19 */ /* 0x000fca0000011602 */
.L_x_360:
[----:B------:R-:W-:-:S05]  /*65e0*/  IMAD R0, R0, c[0x0][0x32c], RZ ;  /* 0x0000cb0000007a24 */ /* 0x000fca00078e02ff */
[----:B------:R-:W-:-:S05]  /*65f0*/  IMNMX R3, R3, R0, !PT ;  /* 0x0000000003037217 */ /* 0x000fca0007800200 */
.L_x_358:
[----:B------:R-:W-:Y:S01]  /*6600*/  IMAD.HI R0, R3, 0x2aaaaaab, RZ ;  /* 0x2aaaaaab03007827 */ /* 0x000fe200078e02ff */
[----:B------:R-:W-:Y:S01]  /*6610*/  PLOP3.LUT P2, PT, PT, PT, PT, 0x80, 0x0 ;  /* 0x000000000000781c */ /* 0x000fe20003f4f070 */
[----:B---3--:R-:W-:Y:S01]  /*6620*/  CS2R R10, SRZ ;  /* 0x00000000000a7805 */ /* 0x008fe2000001ff00 */
[----:B------:R-:W-:Y:S01]  /*6630*/  CS2R R14, SRZ ;  /* 0x00000000000e7805 */ /* 0x000fe2000001ff00 */
[----:B------:R-:W-:Y:S01]  /*6640*/  IMAD.MOV.U32 R67, RZ, RZ, RZ ;  /* 0x000000ffff437224 */ /* 0x000fe200078e00ff */
[----:B------:R-:W-:Y:S01]  /*6650*/  SHF.R.U32.HI R2, RZ, 0x1f, R0 ;  /* 0x0000001fff027819 */ /* 0x000fe20000011600 */
[----:B------:R-:W-:Y:S01]  /*6660*/  IMAD.MOV.U32 R64, RZ, RZ, RZ ;  /* 0x000000ffff407224 */ /* 0x000fe200078e00ff */
[----:B------:R-:W-:Y:S01]  /*6670*/  MOV R62, RZ ;  /* 0x000000ff003e7202 */ /* 0x000fe20000000f00 */
[----:B-1----:R-:W-:Y:S01]  /*6680*/  CS2R R8, SRZ ;  /* 0x0000000000087805 */ /* 0x002fe2000001ff00 */
[----:B------:R-:W-:Y:S01]  /*6690*/  LEA.HI.SX32 R0, R0, R2, 0x1c ;  /* 0x0000000200007211 */ /* 0x000fe200078fe2ff */
[----:B------:R-:W-:Y:S01]  /*66a0*/  IMAD.MOV.U32 R60, RZ, RZ, RZ ;  /* 0x000000ffff3c7224 */ /* 0x000fe200078e00ff */
[----:B------:R-:W-:Y:S01]  /*66b0*/  CS2R R12, SRZ ;  /* 0x00000000000c7805 */ /* 0x000fe2000001ff00 */
[----:B------:R-:W-:Y:S01]  /*66c0*/  IMAD.MOV.U32 R58, RZ, RZ, RZ ;  /* 0x000000ffff3a7224 */ /* 0x000fe200078e00ff */
[----:B------:R-:W-:Y:S01]  /*66d0*/  IMNMX R252, RZ, R0, !PT ;  /* 0x00000000fffc7217 */ /* 0x000fe20007800200 */
[----:B------:R-:W-:Y:S01]  /*66e0*/  IMAD.MOV.U32 R54, RZ, RZ, RZ ;  /* 0x000000ffff367224 */ /* 0x000fe200078e00ff */
[----:B------:R-:W-:Y:S01]  /*66f0*/  MOV R56, RZ ;  /* 0x000000ff00387202 */ /* 0x000fe20000000f00 */
[----:B------:R-:W-:Y:S01]  /*6700*/  CS2R R16, SRZ ;  /* 0x0000000000107805 */ /* 0x000fe2000001ff00 */
[----:B------:R-:W-:Y:S01]  /*6710*/  ISETP.GT.AND P0, PT, R226, R252, PT ;  /* 0x000000fce200720c */ /* 0x000fe20003f04270 */
[----:B------:R-:W-:Y:S01]  /*6720*/  IMAD.MOV.U32 R122, RZ, RZ, RZ ;  /* 0x000000ffff7a7224 */ /* 0x000fe200078e00ff */
[----:B------:R-:W-:Y:S01]  /*6730*/  MOV R52, RZ ;  /* 0x000000ff00347202 */ /* 0x000fe20000000f00 */
[----:B------:R-:W-:Y:S01]  /*6740*/  CS2R R18, SRZ ;  /* 0x0000000000127805 */ /* 0x000fe2000001ff00 */
[----:B------:R-:W-:Y:S01]  /*6750*/  MOV R120, RZ ;  /* 0x000000ff00787202 */ /* 0x000fe20000000f00 */
[----:B------:R-:W-:Y:S01]  /*6760*/  IMAD.MOV.U32 R118, RZ, RZ, RZ ;  /* 0x000000ffff767224 */ /* 0x000fe200078e00ff */
[----:B--2---:R-:W-:Y:S01]  /*6770*/  CS2R R20, SRZ ;  /* 0x0000000000147805 */ /* 0x004fe2000001ff00 */
[----:B------:R-:W-:Y:S01]  /*6780*/  MOV R116, RZ ;  /* 0x000000ff00747202 */ /* 0x000fe20000000f00 */
[----:B------:R-:W-:Y:S01]  /*6790*/  IMAD.MOV.U32 R114, RZ, RZ, RZ ;  /* 0x000000ffff727224 */ /* 0x000fe200078e00ff */
[----:B------:R-:W-:Y:S01]  /*67a0*/  CS2R R22, SRZ ;  /* 0x0000000000167805 */ /* 0x000fe2000001ff00 */
[----:B------:R-:W-:Y:S01]  /*67b0*/  MOV R112, RZ ;  /* 0x000000ff00707202 */ /* 0x000fe20000000f00 */
[----:B------:R-:W-:Y:S01]  /*67c0*/  IMAD.MOV.U32 R110, RZ, RZ, RZ ;  /* 0x000000ffff6e7224 */ /* 0x000fe200078e00ff */
[----:B------:R-:W-:Y:S01]  /*67d0*/  CS2R R24, SRZ ;  /* 0x0000000000187805 */ /* 0x000fe2000001ff00 */
[----:B------:R-:W-:Y:S01]  /*67e0*/  MOV R108, RZ ;  /* 0x000000ff006c7202 */ /* 0x000fe20000000f00 */
[----:B------:R-:W-:Y:S01]  /*67f0*/  CS2R R106, SRZ ;  /* 0x00000000006a7805 */ /* 0x000fe2000001ff00 */
[----:B------:R-:W-:Y:S01]  /*6800*/  IMAD.MOV.U32 R104, RZ, RZ, RZ ;  /* 0x000000ffff687224 */ /* 0x000fe200078e00ff */
[----:B------:R-:W-:Y:S01]  /*6810*/  CS2R R102, SRZ ;  /* 0x0000000000667805 */ /* 0x000fe2000001ff00 */
[----:B------:R-:W-:Y:S01]  /*6820*/  MOV R27, RZ ;  /* 0x000000ff001b7202 */ /* 0x000fe20000000f00 */
[----:B------:R-:W-:Y:S01]  /*6830*/  IMAD.MOV.U32 R100, RZ, RZ, RZ ;  /* 0x000000ffff647224 */ /* 0x000fe200078e00ff */
        /* <DEDUP_REMOVED lines=11> */
[----:B------:R-:W-:Y:S01]  /*68f0*/  CS2R R78, SRZ ;  /* 0x00000000004e7805 */ /* 0x000fe2000001ff00 */
[----:B------:R-:W-:Y:S01]  /*6900*/  MOV R76, RZ ;  /* 0x000000ff004c7202 */ /* 0x000fe20000000f00 */
[----:B------:R-:W-:Y:S01]  /*6910*/  CS2R R32, SRZ ;  /* 0x0000000000207805 */ /* 0x000fe2000001ff00 */
[----:B------:R-:W-:Y:S05]  /*6920*/  @!P0 BRA `(.L_x_361) ;  /* 0x000167f000008947 */ /* 0x000fea0003800000 */
[----:B------:R-:W2:Y:S01]  /*6930*/  LDL R4, [R1+0x28] ;  /* 0x0000280001047983 */ /* 0x000ea20000100800 */
[----:B------:R-:W-:-:S03]  /*6940*/  ISETP.NE.U32.AND P0, PT, RZ, c[0x0][0x340], PT ;  /* 0x0000d000ff007a0c */ /* 0x000fc60003f05070 */
[----:B------:R-:W3:Y:S01]  /*6950*/  LDL R170, [R1+0x8] ;  /* 0x0000080001aa7983 */ /* 0x000ee20000100800 */
[----:B------:R-:W-:-:S03]  /*6960*/  ISETP.NE.AND.EX P0, PT, RZ, c[0x0][0x344], PT, P0 ;  /* 0x0000d100ff007a0c */ /* 0x000fc60003f05300 */
[----:B------:R-:W4:Y:S10]  /*6970*/  LDL R216, [R1+0x24] ;  /* 0x0000240001d87983 */ /* 0x000f340000100800 */
[----:B------:R-:W-:-:S04]  /*6980*/  @P0 IMAD.MOV.U32 R2, RZ, RZ, 0x4 ;  /* 0x00000004ff020424 */ /* 0x000fc800078e00ff */
[----:B--2---:R-:W-:-:S05]  /*6990*/  @P0 IMAD.WIDE R2, R4, R2, c[0x0][0x340] ;  /* 0x0000d00004020625 */ /* 0x004fca00078e0202 */
[----:B------:R1:W2:Y:S01]  /*69a0*/  @P0 LDG.E R0, [R2.64] ;  /* 0x0000001202000981 */ /* 0x0002a2000c1e1900 */
[----:B------:R-:W-:Y:S01]  /*69b0*/  SHF.R.S32.HI R168, RZ, 0x1f, R167 ;  /* 0x0000001fffa87819 */ /* 0x000fe200000114a7 */
[----:B------:R-:W-:Y:S02]  /*69c0*/  IMAD.MOV.U32 R76, RZ, RZ, 0x60 ;  /* 0x00000060ff4c7424 */ /* 0x000fe400078e00ff */
[----:B------:R-:W-:Y:S02]  /*69d0*/  IMAD.MOV.U32 R221, RZ, RZ, c[0x0][0x2b8] ;  /* 0x0000ae00ffdd7624 */ /* 0x000fe400078e00ff */
[----:B------:R-:W-:Y:S01]  /*69e0*/  IMAD R164, R226, R76, -0x60 ;  /* 0xffffffa0e2a47424 */ /* 0x000fe200078e024c */
[----:B-1----:R-:W-:-:S04]  /*69f0*/  LEA.HI R3, R168, R167, RZ, 0x3 ;  /* 0x000000a7a8037211 */ /* 0x002fc800078f18ff */
[----:B------:R-:W-:Y:S02]  /*6a00*/  LOP3.LUT R2, R3, 0xfffffff8, RZ, 0xc0, !PT ;  /* 0xfffffff803027812 */ /* 0x000fe400078ec0ff */
[----:B------:R-:W-:-:S03]  /*6a10*/  SHF.R.S32.HI R51, RZ, 0x3, R3 ;  /* 0x00000003ff337819 */ /* 0x000fc60000011403 */
[----:B------:R-:W-:-:S04]  /*6a20*/  IMAD.IADD R50, R167, 0x1, -R2 ;  /* 0x00000001a7327824 */ /* 0x000fc800078e0a02 */
[----:B------:R-:W-:Y:S01]  /*6a30*/  IMAD R197, R50, 0x20, R51 ;  /* 0x0000002032c57824 */ /* 0x000fe200078e0233 */
[----:B------:R-:W-:-:S03]  /*6a40*/  ISETP.NE.AND P1, PT, R221, 0x1, PT ;  /* 0x00000001dd00780c */ /* 0x000fc60003f25270 */
[----:B------:R-:W-:-:S04]  /*6a50*/  IMAD.IADD R2, R197, 0x1, R164 ;  /* 0x00000001c5027824 */ /* 0x000fc800078e02a4 */
[----:B----4-:R-:W-:Y:S01]  /*6a60*/  IMAD.IADD R9, R2, 0x1, R216 ;  /* 0x0000000102097824 */ /* 0x010fe200078e02d8 */
[----:B------:R-:W-:-:S03]  /*6a70*/  LOP3.LUT R215, R215, 0xffdfffff, RZ, 0xc0, !PT ;  /* 0xffdfffffd7d77812 */ /* 0x000fc600078ec0ff */
[----:B------:R-:W-:Y:S02]  /*6a80*/  IMAD.MOV.U32 R8, RZ, RZ, R9 ;  /* 0x000000ffff087224 */ /* 0x000fe400078e0009 */
[----:B------:R-:W-:Y:S01]  /*6a90*/  @P1 LOP3.LUT R215, R215, 0x200000, RZ, 0xfc, !PT ;  /* 0x00200000d7d71812 */ /* 0x000fe200078efcff */
[----:B------:R-:W-:Y:S01]  /*6aa0*/  IMAD.MOV.U32 R217, RZ, RZ, RZ ;  /* 0x000000ffffd97224 */ /* 0x000fe200078e00ff */
[----:B------:R-:W-:Y:S04]  /*6ab0*/  STL [R1], R197 ;  /* 0x000000c501007387 */ /* 0x000fe80000100800 */
[----:B------:R-:W-:Y:S01]  /*6ac0*/  BAR.SYNC.DEFER_BLOCKING 0x0 ;  /* 0x0000000000007b1d */ /* 0x000fe20000010000 */
[----:B------:R-:W-:Y:S01]  /*6ad0*/  @!P0 IMAD.MOV.U32 R0, RZ, RZ, R4 ;  /* 0x000000ffff008224 */ /* 0x000fe200078e0004 */
[----:B---3--:R-:W-:-:S04]  /*6ae0*/  ISETP.GE.AND P0, PT, R2, R170, PT ;  /* 0x000000aa0200720c */ /* 0x008fc80003f06270 */
[----:B--2---:R-:W-:Y:S02]  /*6af0*/  SHF.R.S32.HI R3, RZ, 0x1f, R0 ;  /* 0x0000001fff037819 */ /* 0x004fe40000011400 */
[----:B------:R-:W-:-:S03]  /*6b00*/  ISETP.GT.OR P0, PT, R197, 0x5f, P0 ;  /* 0x0000005fc500780c */ /* 0x000fc60000704670 */
[----:B------:R-:W-:Y:S02]  /*6b10*/  IMAD R2, R3, c[0x0][0x2b0], RZ ;  /* 0x0000ac0003027a24 */ /* 0x000fe400078e02ff */
[----:B------:R-:W-:-:S04]  /*6b20*/  @P1 IMAD.HI.U32 R3, R9, c[0x0][0x2bc], RZ ;  /* 0x0000af0009031a27 */ /* 0x000fc800078e00ff */
[C---:B------:R-:W-:Y:S01]  /*6b30*/  IMAD R2, R0.reuse, c[0x0][0x2b4], R2 ;  /* 0x0000ad0000027a24 */ /* 0x040fe200078e0202 */
[----:B------:R-:W-:Y:S01]  /*6b40*/  @P1 SHF.R.U32.HI R8, RZ, c[0x0][0x2c0], R3 ;  /* 0x0000b000ff081a19 */ /* 0x000fe20000011603 */
[----:B------:R-:W-:-:S04]  /*6b50*/  IMAD.WIDE.U32 R222, R0, c[0x0][0x2b0], RZ ;  /* 0x0000ac0000de7a25 */ /* 0x000fc800078e00ff */
[----:B------:R-:W-:Y:S01]  /*6b60*/  IMAD.IADD R191, R223, 0x1, R2 ;  /* 0x00000001dfbf7824 */ /* 0x000fe200078e0202 */
[----:B------:R-:W-:-:S04]  /*6b70*/  @!P0 IADD3 R0, P1, R8, R222, RZ ;  /* 0x000000de08008210 */ /* 0x000fc80007f3e0ff */
[----:B------:R-:W-:Y:S02]  /*6b80*/  @!P0 LEA.HI.X.SX32 R3, R8, R191, 0x1, P1 ;  /* 0x000000bf08038211 */ /* 0x000fe400008f0eff */
[----:B------:R-:W-:-:S04]  /*6b90*/  @!P0 LEA R2, P1, R0, c[0x0][0x2a0], 0x2 ;  /* 0x0000a80000028a11 */ /* 0x000fc800078210ff */
[----:B------:R-:W-:-:S05]  /*6ba0*/  @!P0 LEA.HI.X R3, R0, c[0x0][0x2a4], R3, 0x2, P1 ;  /* 0x0000a90000038a11 */ /* 0x000fca00008f1403 */
[----:B------:R1:W2:Y:S04]  /*6bb0*/  @!P0 LDG.E R217, [R2.64] ;  /* 0x0000001202d98981 */ /* 0x0002a8000c1e1900 */
[----:B------:R-:W-:Y:S04]  /*6bc0*/  STL.64 [R1+0x18], R222 ;  /* 0x000018de01007387 */ /* 0x000fe80000100a00 */
[----:B------:R-:W-:Y:S04]  /*6bd0*/  STL [R1+0x20], R191 ;  /* 0x000020bf01007387 */ /* 0x000fe80000100800 */
[----:B------:R-:W3:Y:S04]  /*6be0*/  LDL R169, [R1+0xc] ;  /* 0x00000c0001a97983 */ /* 0x000ee80000100800 */
[----:B------:R-:W4:Y:S01]  /*6bf0*/  S2R R30, SR_CTAID.Y ;  /* 0x00000000001e7919 */ /* 0x000f220000002600 */
[----:B------:R-:W-:-:S05]  /*6c00*/  SHF.R.S32.HI R0, RZ, 0x1f, R137 ;  /* 0x0000001fff007819 */ /* 0x000fca0000011489 */
[----:B------:R-:W-:Y:S01]  /*6c10*/  IMAD R0, R0, c[0x0][0x178], RZ ;  /* 0x00005e0000007a24 */ /* 0x000fe200078e02ff */
[----:B------:R-:W-:Y:S01]  /*6c20*/  ISETP.NE.U32.AND P0, PT, RZ, c[0x0][0x348], PT ;  /* 0x0000d200ff007a0c */ /* 0x000fe20003f05070 */
[----:B-1----:R-:W-:-:S04]  /*6c30*/  IMAD.WIDE.U32 R2, R137, c[0x0][0x178], RZ ;  /* 0x00005e0089027a25 */ /* 0x002fc800078e00ff */
[----:B------:R-:W-:Y:S01]  /*6c40*/  IMAD R0, R137, c[0x0][0x17c], R0 ;  /* 0x00005f0089007a24 */ /* 0x000fe200078e0200 */
[----:B------:R-:W-:Y:S01]  /*6c50*/  ISETP.NE.AND.EX P0, PT, RZ, c[0x0][0x34c], PT, P0 ;  /* 0x0000d300ff007a0c */ /* 0x000fe20003f05300 */
[----:B------:R-:W-:Y:S02]  /*6c60*/  IMAD R6, R155, c[0x0][0x1b8], RZ ;  /* 0x00006e009b067a24 */ /* 0x000fe400078e02ff */
[----:B------:R-:W-:Y:S01]  /*6c70*/  IMAD.IADD R3, R3, 0x1, R0 ;  /* 0x0000000103037824 */ /* 0x000fe200078e0200 */
[----:B------:R-:W-:Y:S01]  /*6c80*/  SHF.R.S32.HI R0, RZ, 0x1f, R4 ;  /* 0x0000001fff007819 */ /* 0x000fe20000011404 */
[----:B------:R-:W-:-:S03]  /*6c90*/  IMAD.IADD R7, R218, 0x1, R197 ;  /* 0x00000001da077824 */ /* 0x000fc600078e02c5 */
[----:B------:R-:W-:Y:S01]  /*6ca0*/  SEL R5, R0, RZ, !P0 ;  /* 0x000000ff00057207 */ /* 0x000fe20004000000 */
[C---:B----4-:R-:W-:Y:S02]  /*6cb0*/  IMAD R6, R30.reuse, c[0x0][0x1bc], R6 ;  /* 0x00006f001e067a24 */ /* 0x050fe400078e0206 */
[----:B------:R-:W-:Y:S01]  /*6cc0*/  IMAD.WIDE.U32 R2, R30, c[0x0][0x1b8], R2 ;  /* 0x00006e001e027a25 */ /* 0x000fe200078e0002 */
[----:B------:R-:W-:-:S03]  /*6cd0*/  SEL R4, R4, RZ, !P0 ;  /* 0x000000ff04047207 */ /* 0x000fc60004000000 */
[----:B------:R-:W-:Y:S02]  /*6ce0*/  IMAD.IADD R3, R3, 0x1, R6 ;  /* 0x0000000103037824 */ /* 0x000fe400078e0206 */
[----:B------:R-:W-:-:S04]  /*6cf0*/  @P3 IMAD.HI.U32 R6, R7, c[0x0][0x2c8], RZ ;  /* 0x0000b20007063a27 */ /* 0x000fc800078e00ff */
[----:B------:R-:W-:Y:S02]  /*6d00*/  IMAD R5, R5, c[0x0][0x1c0], RZ ;  /* 0x0000700005057a24 */ /* 0x000fe400078e02ff */
[----:B------:R-:W-:Y:S01]  /*6d10*/  IMAD.MOV.U32 R0, RZ, RZ, R7 ;  /* 0x000000ffff007224 */ /* 0x000fe200078e0007 */
[----:B------:R-:W-:Y:S01]  /*6d20*/  @P3 SHF.R.U32.HI R0, RZ, c[0x0][0x2cc], R6 ;  /* 0x0000b300ff003a19 */ /* 0x000fe20000011606 */
[C---:B------:R-:W-:Y:S02]  /*6d30*/  IMAD R5, R4.reuse, c[0x0][0x1c4], R5 ;  /* 0x0000710004057a24 */ /* 0x040fe400078e0205 */
[----:B------:R-:W-:Y:S01]  /*6d40*/  IMAD.WIDE.U32 R2, R4, c[0x0][0x1c0], R2 ;  /* 0x0000700004027a25 */ /* 0x000fe200078e0002 */
[----:B------:R-:W-:-:S03]  /*6d50*/  SHF.R.S32.HI R4, RZ, 0x1f, R0 ;  /* 0x0000001fff047819 */ /* 0x000fc60000011400 */
[----:B------:R-:W-:Y:S02]  /*6d60*/  IMAD.IADD R3, R3, 0x1, R5 ;  /* 0x0000000103037824 */ /* 0x000fe400078e0205 */
[----:B------:R-:W-:Y:S02]  /*6d70*/  IMAD.MOV R5, RZ, RZ, -R8 ;  /* 0x000000ffff057224 */ /* 0x000fe400078e0a08 */
[----:B------:R-:W-:Y:S02]  /*6d80*/  IMAD.MOV R6, RZ, RZ, -R0 ;  /* 0x000000ffff067224 */ /* 0x000fe400078e0a00 */
[----:B------:R-:W-:Y:S02]  /*6d90*/  IMAD R4, R4, c[0x0][0x1b0], RZ ;  /* 0x00006c0004047a24 */ /* 0x000fe400078e02ff */
[----:B------:R-:W-:Y:S02]  /*6da0*/  IMAD R220, R5, c[0x0][0x2b8], R9 ;  /* 0x0000ae0005dc7a24 */ /* 0x000fe400078e0209 */
[----:B------:R-:W-:-:S02]  /*6db0*/  IMAD R6, R6, c[0x0][0x2c4], R7 ;  /* 0x0000b10006067a24 */ /* 0x000fc400078e0207 */
[C---:B------:R-:W-:Y:S01]  /*6dc0*/  IMAD R4, R0.reuse, c[0x0][0x1b4], R4 ;  /* 0x00006d0000047a24 */ /* 0x040fe200078e0204 */
[----:B------:R-:W-:Y:S01]  /*6dd0*/  SHF.R.S32.HI R87, RZ, 0x1f, R220 ;  /* 0x0000001fff577819 */ /* 0x000fe200000114dc */
[----:B------:R-:W-:Y:S01]  /*6de0*/  IMAD.WIDE.U32 R2, R0, c[0x0][0x1b0], R2 ;  /* 0x00006c0000027a25 */ /* 0x000fe200078e0002 */
[----:B------:R-:W-:Y:S02]  /*6df0*/  SHF.R.S32.HI R0, RZ, 0x1f, R6 ;  /* 0x0000001fff007819 */ /* 0x000fe40000011406 */
[----:B------:R-:W-:Y:S01]  /*6e00*/  LEA.HI R23, R168, R167, RZ, 0x4 ;  /* 0x000000a7a8177211 */ /* 0x000fe200078f20ff */
[----:B------:R-:W-:Y:S02]  /*6e10*/  IMAD R7, R87, c[0x0][0x1e0], RZ ;  /* 0x0000780057077a24 */ /* 0x000fe400078e02ff */
[----:B------:R-:W-:Y:S01]  /*6e20*/  IMAD R0, R0, c[0x0][0x1a8], RZ ;  /* 0x00006a0000007a24 */ /* 0x000fe200078e02ff */
[----:B------:R-:W-:Y:S01]  /*6e30*/  LOP3.LUT R10, R23, 0xfffffff0, RZ, 0xc0, !PT ;  /* 0xfffffff0170a7812 */ /* 0x000fe200078ec0ff */
[----:B------:R-:W-:-:S02]  /*6e40*/  IMAD.IADD R3, R3, 0x1, R4 ;  /* 0x0000000103037824 */ /* 0x000fc400078e0204 */
[----:B------:R-:W-:Y:S02]  /*6e50*/  IMAD R8, R220, c[0x0][0x1e4], R7 ;  /* 0x00007900dc087a24 */ /* 0x000fe400078e0207 */
[----:B------:R-:W-:Y:S02]  /*6e60*/  IMAD R9, R6, c[0x0][0x1ac], R0 ;  /* 0x00006b0006097a24 */ /* 0x000fe400078e0200 */
[----:B------:R-:W-:-:S04]  /*6e70*/  IMAD.WIDE.U32 R4, R220, c[0x0][0x1e0], RZ ;  /* 0x00007800dc047a25 */ /* 0x000fc800078e00ff */
[----:B------:R-:W-:-:S04]  /*6e80*/  IMAD.WIDE.U32 R6, R6, c[0x0][0x1a8], R2 ;  /* 0x00006a0006067a25 */ /* 0x000fc800078e0002 */
[----:B------:R-:W-:Y:S02]  /*6e90*/  IMAD.IADD R0, R167, 0x1, -R10 ;  /* 0x00000001a7007824 */ /* 0x000fe400078e0a0a */
[----:B------:R-:W-:Y:S02]  /*6ea0*/  IMAD R2, R155, c[0x0][0x1e8], RZ ;  /* 0x00007a009b027a24 */ /* 0x000fe400078e02ff */
[----:B------:R-:W-:Y:S01]  /*6eb0*/  IMAD.IADD R3, R5, 0x1, R8 ;  /* 0x0000000105037824 */ /* 0x000fe200078e0208 */
[----:B------:R-:W-:Y:S01]  /*6ec0*/  SHF.R.S32.HI R8, RZ, 0x1f, R0 ;  /* 0x0000001fff087819 */ /* 0x000fe20000011400 */
[----:B------:R-:W-:-:S04]  /*6ed0*/  IMAD.WIDE.U32 R200, R30, c[0x0][0x1e8], RZ ;  /* 0x00007a001ec87a25 */ /* 0x000fc800078e00ff */
[----:B------:R-:W-:Y:S02]  /*6ee0*/  IMAD R5, R30, c[0x0][0x1ec], R2 ;  /* 0x00007b001e057a24 */ /* 0x000fe400078e0202 */
[----:B------:R-:W-:Y:S01]  /*6ef0*/  IMAD.MOV.U32 R2, RZ, RZ, R4 ;  /* 0x000000ffff027224 */ /* 0x000fe200078e0004 */
[----:B------:R-:W-:Y:S01]  /*6f00*/  LEA.HI R22, R8, R0, RZ, 0x3 ;  /* 0x0000000008167211 */ /* 0x000fe200078f18ff */
[----:B------:R-:W-:Y:S01]  /*6f10*/  IMAD.IADD R190, R201, 0x1, R5 ;  /* 0x00000001c9be7824 */ /* 0x000fe200078e0205 */
[----:B------:R-:W-:Y:S01]  /*6f20*/  LEA R11, P1, R6, c[0x0][0x160], 0x1 ;  /* 0x00005800060b7a11 */ /* 0x000fe200078208ff */
[----:B------:R-:W-:Y:S01]  /*6f30*/  IMAD.IADD R7, R7, 0x1, R9 ;  /* 0x0000000107077824 */ /* 0x000fe200078e0209 */
[----:B------:R-:W-:Y:S01]  /*6f40*/  LOP3.LUT R8, R22, 0xfffffff8, RZ, 0xc0, !PT ;  /* 0xfffffff816087812 */ /* 0x000fe200078ec0ff */
[----:B------:R-:W-:-:S03]  /*6f50*/  IMAD.IADD R18, R218, 0x1, R51 ;  /* 0x00000001da127824 */ /* 0x000fc600078e0233 */
[----:B------:R-:W-:Y:S01]  /*6f60*/  LEA.HI.X R10, R6, c[0x0][0x164], R7, 0x1, P1 ;  /* 0x00005900060a7a11 */ /* 0x000fe200008f0c07 */
[----:B------:R-:W-:Y:S02]  /*6f70*/  IMAD.IADD R21, R0, 0x1, -R8 ;  /* 0x0000000100157824 */ /* 0x000fe400078e0a08 */
[----:B------:R-:W-:Y:S02]  /*6f80*/  IMAD.SHL.U32 R6, R51, 0x40, RZ ;  /* 0x0000004033067824 */ /* 0x000fe400078e00ff */
[----:B------:R-:W-:-:S03]  /*6f90*/  IMAD.SHL.U32 R224, R50, 0x8, RZ ;  /* 0x0000000832e07824 */ /* 0x000fc600078e00ff */
[----:B------:R-:W-:Y:S02]  /*6fa0*/  LOP3.LUT R24, R6, 0x1c0, RZ, 0xc0, !PT ;  /* 0x000001c006187812 */ /* 0x000fe400078ec0ff */
[----:B------:R-:W-:Y:S02]  /*6fb0*/  IADD3 R188, R224, 0x40, RZ ;  /* 0x00000040e0bc7810 */ /* 0x000fe40007ffe0ff */
[----:B------:R-:W-:Y:S01]  /*6fc0*/  SHF.R.U32.HI R27, RZ, 0x3, R24 ;  /* 0x00000003ff1b7819 */ /* 0x000fe20000011618 */
[----:B------:R-:W-:Y:S01]  /*6fd0*/  IMAD.MOV.U32 R6, RZ, RZ, 0x10 ;  /* 0x00000010ff067424 */ /* 0x000fe200078e00ff */
[----:B------:R-:W-:Y:S04]  /*6fe0*/  SHFL.IDX PT, R8, R11, 0x1, 0x181f ;  /* 0x00381f000b087f89 */ /* 0x000fe800000e0000 */
[----:B------:R-:W-:Y:S01]  /*6ff0*/  SHFL.IDX PT, R9, R10, 0x1, 0x181f ;  /* 0x00381f000a097f89 */ /* 0x000fe200000e0000 */
[----:B------:R-:W-:Y:S01]  /*7000*/  IADD3 R12, R18, 0x60, RZ ;  /* 0x00000060120c7810 */ /* 0x000fe20007ffe0ff */
[----:B------:R-:W-:-:S04]  /*7010*/  IMAD R76, R226, -0x60, R76 ;  /* 0xffffffa0e24c7824 */ /* 0x000fc800078e024c */
[----:B------:R-:W-:-:S04]  /*7020*/  IMAD.IADD R165, R170, 0x1, R76 ;  /* 0x00000001aaa57824 */ /* 0x000fc800078e024c */
[----:B------:R-:W-:Y:S01]  /*7030*/  IMAD.IADD R77, R165, 0x1, -R51 ;  /* 0x00000001a54d7824 */ /* 0x000fe200078e0a33 */
[----:B--2---:R-:W-:Y:S01]  /*7040*/  SHF.R.S32.HI R86, RZ, 0x1f, R217 ;  /* 0x0000001fff567819 */ /* 0x004fe200000114d9 */
[----:B------:R-:W-:-:S04]  /*7050*/  IMAD.WIDE.U32 R2, R217, c[0x0][0x1f0], R2 ;  /* 0x00007c00d9027a25 */ /* 0x000fc800078e0002 */
[----:B------:R-:W-:Y:S01]  /*7060*/  IMAD R5, R86, c[0x0][0x1f0], RZ ;  /* 0x00007c0056057a24 */ /* 0x000fe200078e02ff */
[----:B------:R-:W-:-:S03]  /*7070*/  IADD3 R4, P0, R200, R2, RZ ;  /* 0x00000002c8047210 */ /* 0x000fc60007f1e0ff */
[----:B------:R-:W-:Y:S02]  /*7080*/  IMAD R5, R217, c[0x0][0x1f4], R5 ;  /* 0x00007d00d9057a24 */ /* 0x000fe400078e0205 */
[----:B---3--:R-:W-:Y:S01]  /*7090*/  IMAD R39, R169, c[0x0][0x2c4], RZ ;  /* 0x0000b100a9277a24 */ /* 0x008fe200078e02ff */
[----:B------:R-:W-:Y:S02]  /*70a0*/  SHFL.IDX PT, R2, R11, RZ, 0x181f ;  /* 0x00181fff0b027589 */ /* 0x000fe400000e0000 */
[----:B------:R-:W-:Y:S02]  /*70b0*/  IADD3.X R0, R190, R3, R5, P0, !PT ;  /* 0x00000003be007210 */ /* 0x000fe400007fe405 */
[----:B------:R-:W-:Y:S01]  /*70c0*/  ISETP.GE.AND P4, PT, R18, R39, PT ;  /* 0x000000271200720c */ /* 0x000fe20003f86270 */
[----:B------:R-:W1:Y:S01]  /*70d0*/  SHFL.IDX PT, R3, R10, RZ, 0x181f ;  /* 0x00181fff0a037589 */ /* 0x000e6200000e0000 */
[----:B------:R-:W-:Y:S02]  /*70e0*/  LEA.HI R5, R168, R167, RZ, 0x6 ;  /* 0x000000a7a8057211 */ /* 0x000fe400078f30ff */
[----:B------:R-:W-:-:S03]  /*70f0*/  LEA R20, P0, R4, c[0x0][0x1c8], 0x1 ;  /* 0x0000720004147a11 */ /* 0x000fc600078008ff */
[----:B------:R-:W-:Y:S01]  /*7100*/  IMAD.SHL.U32 R5, R5, 0x8, RZ ;  /* 0x0000000805057824 */ /* 0x000fe200078e00ff */
[----:B------:R-:W-:Y:S02]  /*7110*/  LEA.HI.X R19, R4, c[0x0][0x1cc], R0, 0x1, P0 ;  /* 0x0000730004137a11 */ /* 0x000fe400000f0c00 */
[----:B------:R-:W-:-:S03]  /*7120*/  LOP3.LUT R4, R24, 0x38, R224, 0xf8, !PT ;  /* 0x0000003818047812 */ /* 0x000fc600078ef8e0 */
[----:B------:R-:W-:Y:S02]  /*7130*/  @!P4 SHF.R.S32.HI R0, RZ, 0x1f, R188 ;  /* 0x0000001fff00c819 */ /* 0x000fe400000114bc */
[----:B------:R-:W-:Y:S02]  /*7140*/  LOP3.LUT R25, R5, 0xfffffe00, RZ, 0xc0, !PT ;  /* 0xfffffe0005197812 */ /* 0x000fe400078ec0ff */
[----:B------:R-:W-:Y:S02]  /*7150*/  LOP3.LUT R4, R4, R27, RZ, 0x3c, !PT ;  /* 0x0000001b04047212 */ /* 0x000fe400078e3cff */
[----:B------:R-:W-:Y:S02]  /*7160*/  R2P PR, R21, 0x6 ;  /* 0x0000000615007804 */ /* 0x000fe40000000000 */
[----:B------:R-:W-:Y:S02]  /*7170*/  ISETP.GE.AND P3, PT, R224, c[0x0][0x198], PT ;  /* 0x00006600e0007a0c */ /* 0x000fe40003f66270 */
[----:B------:R-:W-:-:S02]  /*7180*/  @!P4 LEA.HI R0, R0, R188, RZ, 0x3 ;  /* 0x000000bc0000c211 */ /* 0x000fc400078f18ff */
[----:B------:R-:W-:Y:S01]  /*7190*/  ISETP.GE.AND P0, PT, R188, c[0x0][0x198], PT ;  /* 0x00006600bc007a0c */ /* 0x000fe20003f06270 */
[----:B------:R-:W-:Y:S01]  /*71a0*/  IMAD.IADD R219, R25, 0x1, R4 ;  /* 0x0000000119db7824 */ /* 0x000fe200078e0204 */
[----:B------:R-:W-:Y:S02]  /*71b0*/  @!P4 LOP3.LUT R4, R0, 0xfffffff8, RZ, 0xc0, !PT ;  /* 0xfffffff80004c812 */ /* 0x000fe400078ec0ff */
[----:B------:R-:W-:Y:S01]  /*71c0*/  SEL R5, R6, 0xfffffff0, !P1 ;  /* 0xfffffff006057807 */ /* 0x000fe20004800000 */
[----:B------:R-:W-:Y:S02]  /*71d0*/  @!P4 IMAD.SHL.U32 R0, R219, 0x2, RZ ;  /* 0x00000002db00c824 */ /* 0x000fe400078e00ff */
[----:B-1----:R-:W-:-:S04]  /*71e0*/  @!P4 IMAD.WIDE R6, R224, 0x2, R2 ;  /* 0x00000002e006c825 */ /* 0x002fc800078e0202 */
[----:B------:R-:W-:Y:S01]  /*71f0*/  @!P4 IMAD.WIDE R2, R4, 0x2, R2 ;  /* 0x000000020402c825 */ /* 0x000fe200078e0202 */
[----:B------:R1:W-:Y:S04]  /*7200*/  @!P4 LDGSTS.E.BYPASS.LTC128B.128 [R0+0x100], [R6.64], !P3 ;  /* 0x001000000600cfae */ /* 0x0003e8000d901d52 */
[----:B------:R2:W-:Y:S01]  /*7210*/  @!P4 LDGSTS.E.BYPASS.LTC128B.128 [R0+0x4100], [R2.64], !P0 ;  /* 0x041000000200cfae */ /* 0x0005e2000c101d52 */
[----:B------:R-:W-:-:S04]  /*7220*/  IADD3 R4, R18, 0x20, RZ ;  /* 0x0000002012047810 */ /* 0x000fc80007ffe0ff */
[----:B------:R-:W-:Y:S02]  /*7230*/  ISETP.GE.AND P1, PT, R4, R39, PT ;  /* 0x000000270400720c */ /* 0x000fe40003f26270 */
[----:B--2---:R-:W-:-:S04]  /*7240*/  IADD3 R2, R18, 0x40, RZ ;  /* 0x0000004012027810 */ /* 0x004fc80007ffe0ff */
[-C--:B------:R-:W-:Y:S01]  /*7250*/  ISETP.GE.AND P5, PT, R2, R39.reuse, PT ;  /* 0x000000270200720c */ /* 0x080fe20003fa6270 */
[----:B-1----:R-:W-:Y:S06]  /*7260*/  SHFL.IDX PT, R6, R11, 0x2, 0x181f ;  /* 0x00581f000b067f89 */ /* 0x002fec00000e0000 */
[--C-:B------:R-:W-:Y:S02]  /*7270*/  @!P1 SHF.R.S32.HI R0, RZ, 0x1f, R188.reuse ;  /* 0x0000001fff009819 */ /* 0x100fe400000114bc */
[----:B------:R-:W-:Y:S01]  /*7280*/  ISETP.GE.AND P6, PT, R12, R39, PT ;  /* 0x000000270c00720c */ /* 0x000fe20003fc6270 */
[----:B------:R-:W1:Y:S03]  /*7290*/  SHFL.IDX PT, R7, R10, 0x2, 0x181f ;  /* 0x00581f000a077f89 */ /* 0x000e6600000e0000 */
[----:B------:R-:W-:Y:S01]  /*72a0*/  @!P5 SHF.R.S32.HI R2, RZ, 0x1f, R188 ;  /* 0x0000001fff02d819 */ /* 0x000fe200000114bc */
[----:B------:R2:W-:Y:S03]  /*72b0*/  SHFL.IDX PT, R3, R10, 0x3, 0x181f ;  /* 0x00781f000a037f89 */ /* 0x0005e600000e0000 */
[----:B------:R-:W-:-:S02]  /*72c0*/  @!P5 LEA.HI R4, R2, R188, RZ, 0x3 ;  /* 0x000000bc0204d211 */ /* 0x000fc400078f18ff */
[----:B------:R3:W4:Y:S01]  /*72d0*/  SHFL.IDX PT, R2, R11, 0x3, 0x181f ;  /* 0x00781f000b027f89 */ /* 0x00072200000e0000 */
[----:B------:R-:W-:-:S04]  /*72e0*/  @!P1 LEA.HI R0, R0, R188, RZ, 0x3 ;  /* 0x000000bc00009211 */ /* 0x000fc800078f18ff */
[----:B------:R-:W-:-:S05]  /*72f0*/  @!P1 LOP3.LUT R0, R0, 0xfffffff8, RZ, 0xc0, !PT ;  /* 0xfffffff800009812 */ /* 0x000fca00078ec0ff */
[----:B------:R-:W-:Y:S01]  /*7300*/  @!P1 IMAD.WIDE R14, R0, 0x2, R8 ;  /* 0x00000002000e9825 */ /* 0x000fe200078e0208 */
[----:B------:R-:W-:-:S04]  /*7310*/  @!P6 SHF.R.S32.HI R0, RZ, 0x1f, R188 ;  /* 0x0000001fff00e819 */ /* 0x000fc800000114bc */
[----:B------:R-:W-:Y:S01]  /*7320*/  @!P6 LEA.HI R0, R0, R188, RZ, 0x3 ;  /* 0x000000bc0000e211 */ /* 0x000fe200078f18ff */
[----:B------:R-:W-:Y:S01]  /*7330*/  @!P1 IMAD.SHL.U32 R16, R219, 0x2, RZ ;  /* 0x00000002db109824 */ /* 0x000fe200078e00ff */
[----:B--2---:R-:W-:Y:S01]  /*7340*/  @!P5 LOP3.LUT R10, R4, 0xfffffff8, RZ, 0xc0, !PT ;  /* 0xfffffff8040ad812 */ /* 0x004fe200078ec0ff */
[----:B------:R-:W-:Y:S01]  /*7350*/  @!P1 IMAD.WIDE R12, R224, 0x2, R8 ;  /* 0x00000002e00c9825 */ /* 0x000fe200078e0208 */
[----:B------:R-:W-:-:S03]  /*7360*/  @!P6 LOP3.LUT R0, R0, 0xfffffff8, RZ, 0xc0, !PT ;  /* 0xfffffff80000e812 */ /* 0x000fc600078ec0ff */
[----:B------:R-:W-:Y:S01]  /*7370*/  @!P5 IMAD.SHL.U32 R4, R219, 0x2, RZ ;  /* 0x00000002db04d824 */ /* 0x000fe200078e00ff */
[----:B------:R2:W-:Y:S01]  /*7380*/  @!P1 LDGSTS.E.BYPASS.LTC128B.128 [R16+0x1100], [R12.64], !P3 ;  /* 0x011000000c109fae */ /* 0x0005e2000d901d52 */
[----:B-1----:R-:W-:-:S03]  /*7390*/  @!P5 IMAD.WIDE R8, R224, 0x2, R6 ;  /* 0x00000002e008d825 */ /* 0x002fc600078e0206 */
[----:B------:R2:W-:Y:S01]  /*73a0*/  @!P1 LDGSTS.E.BYPASS.LTC128B.128 [R16+0x5100], [R14.64], !P0 ;  /* 0x051000000e109fae */ /* 0x0005e2000c101d52 */
[----:B---3--:R-:W-:-:S03]  /*73b0*/  @!P5 IMAD.WIDE R10, R10, 0x2, R6 ;  /* 0x000000020a0ad825 */ /* 0x008fc600078e0206 */
[----:B------:R1:W-:Y:S01]  /*73c0*/  @!P5 LDGSTS.E.BYPASS.LTC128B.128 [R4+0x2100], [R8.64], !P3 ;  /* 0x021000000804dfae */ /* 0x0003e2000d901d52 */
[----:B------:R-:W-:Y:S02]  /*73d0*/  @!P6 IMAD.SHL.U32 R17, R219, 0x2, RZ ;  /* 0x00000002db11e824 */ /* 0x000fe400078e00ff */
[--C-:B----4-:R-:W-:Y:S01]  /*73e0*/  @!P6 IMAD.WIDE R6, R224, 0x2, R2.reuse ;  /* 0x00000002e006e825 */ /* 0x110fe200078e0202 */
[----:B------:R3:W-:Y:S03]  /*73f0*/  @!P5 LDGSTS.E.BYPASS.LTC128B.128 [R4+0x6100], [R10.64], !P0 ;  /* 0x061000000a04dfae */ /* 0x0007e6000c101d52 */
[----:B------:R-:W-:Y:S01]  /*7400*/  @!P6 IMAD.WIDE R2, R0, 0x2, R2 ;  /* 0x000000020002e825 */ /* 0x000fe200078e0202 */
[----:B------:R4:W-:Y:S04]  /*7410*/  @!P6 LDGSTS.E.BYPASS.LTC128B.128 [R17+0x3100], [R6.64], !P3 ;  /* 0x031000000611efae */ /* 0x0009e8000d901d52 */
[----:B------:R1:W-:Y:S01]  /*7420*/  @!P6 LDGSTS.E.BYPASS.LTC128B.128 [R17+0x7100], [R2.64], !P0 ;  /* 0x071000000211efae */ /* 0x0003e2000c101d52 */
[----:B------:R-:W-:-:S02]  /*7430*/  ISETP.GE.AND P0, PT, R77, 0x1, PT ;  /* 0x000000014d00780c */ /* 0x000fc40003f06270 */
[----:B------:R-:W-:Y:S01]  /*7440*/  ISETP.GE.AND P3, PT, R188, c[0x0][0x1d4], PT ;  /* 0x00007500bc007a0c */ /* 0x000fe20003f66270 */
[----:B------:R-:W0:Y:S04]  /*7450*/  LDGDEPBAR ;  /* 0x00000000000079af */ /* 0x000e280000000000 */
[----:B----4-:R-:W-:Y:S04]  /*7460*/  SHFL.IDX PT, R6, R20, RZ, 0x181f ;  /* 0x00181fff14067589 */ /* 0x010fe800000e0000 */
[----:B------:R-:W4:Y:S01]  /*7470*/  SHFL.IDX PT, R7, R19, RZ, 0x181f ;  /* 0x00181fff13077589 */ /* 0x000f2200000e0000 */
[----:B-1----:R-:W-:Y:S01]  /*7480*/  IMAD.MOV.U32 R2, RZ, RZ, 0x20 ;  /* 0x00000020ff027424 */ /* 0x002fe200078e00ff */
[----:B------:R-:W-:-:S04]  /*7490*/  @P0 SHF.R.S32.HI R0, RZ, 0x1f, R188 ;  /* 0x0000001fff000819 */ /* 0x000fc800000114bc */
[----:B------:R-:W-:Y:S02]  /*74a0*/  @P0 LEA.HI R0, R0, R188, RZ, 0x3 ;  /* 0x000000bc00000211 */ /* 0x000fe400078f18ff */
[----:B------:R-:W-:Y:S02]  /*74b0*/  SEL R2, R2, 0xffffffe0, !P2 ;  /* 0xffffffe002027807 */ /* 0x000fe40005000000 */
[----:B------:R-:W-:Y:S02]  /*74c0*/  ISETP.GE.AND P2, PT, R224, c[0x0][0x1d4], PT ;  /* 0x00007500e0007a0c */ /* 0x000fe40003f46270 */
[----:B------:R-:W-:Y:S01]  /*74d0*/  @P0 LOP3.LUT R0, R0, 0xfffffff8, RZ, 0xc0, !PT ;  /* 0xfffffff800000812 */ /* 0x000fe200078ec0ff */
[----:B------:R-:W-:-:S04]  /*74e0*/  @P0 IMAD.SHL.U32 R3, R219, 0x2, RZ ;  /* 0x00000002db030824 */ /* 0x000fc800078e00ff */
[----:B----4-:R-:W-:-:S04]  /*74f0*/  @P0 IMAD.WIDE R8, R0, 0x2, R6 ;  /* 0x0000000200080825 */ /* 0x010fc800078e0206 */
[----:B------:R-:W-:-:S05]  /*7500*/  @P0 IMAD.WIDE R6, R224, 0x2, R6 ;  /* 0x00000002e0060825 */ /* 0x000fca00078e0206 */
[----:B------:R1:W-:Y:S04]  /*7510*/  @P0 LDGSTS.E.BYPASS.LTC128B.128 [R3+0x8100], [R6.64], !P2 ;  /* 0x0810000006030fae */ /* 0x0003e8000d101d52 */
[----:B------:R4:W-:Y:S01]  /*7520*/  @P0 LDGSTS.E.BYPASS.LTC128B.128 [R3+0xb100], [R8.64], !P3 ;  /* 0x0b10000008030fae */ /* 0x0009e2000d901d52 */
[----:B------:R-:W-:-:S03]  /*7530*/  ISETP.GE.AND P0, PT, R77, 0x21, PT ;  /* 0x000000214d00780c */ /* 0x000fc60003f06270 */
[----:B-1----:R-:W-:Y:S04]  /*7540*/  SHFL.IDX PT, R6, R20, 0x1, 0x181f ;  /* 0x00381f0014067f89 */ /* 0x002fe800000e0000 */
[----:B------:R-:W1:Y:S06]  /*7550*/  SHFL.IDX PT, R7, R19, 0x1, 0x181f ;  /* 0x00381f0013077f89 */ /* 0x000e6c00000e0000 */
[----:B------:R-:W-:-:S04]  /*7560*/  @P0 SHF.R.S32.HI R0, RZ, 0x1f, R188 ;  /* 0x0000001fff000819 */ /* 0x000fc800000114bc */
[----:B------:R-:W-:-:S04]  /*7570*/  @P0 LEA.HI R0, R0, R188, RZ, 0x3 ;  /* 0x000000bc00000211 */ /* 0x000fc800078f18ff */
[----:B----4-:R-:W-:Y:S01]  /*7580*/  @P0 LOP3.LUT R3, R0, 0xfffffff8, RZ, 0xc0, !PT ;  /* 0xfffffff800030812 */ /* 0x010fe200078ec0ff */
[----:B------:R-:W-:Y:S02]  /*7590*/  @P0 IMAD.SHL.U32 R0, R219, 0x2, RZ ;  /* 0x00000002db000824 */ /* 0x000fe400078e00ff */
[----:B-1----:R-:W-:-:S04]  /*75a0*/  @P0 IMAD.WIDE R8, R224, 0x2, R6 ;  /* 0x00000002e0080825 */ /* 0x002fc800078e0206 */
[----:B------:R-:W-:Y:S01]  /*75b0*/  @P0 IMAD.WIDE R6, R3, 0x2, R6 ;  /* 0x0000000203060825 */ /* 0x000fe200078e0206 */
[----:B------:R1:W-:Y:S04]  /*75c0*/  @P0 LDGSTS.E.BYPASS.LTC128B.128 [R0+0x9100], [R8.64], !P2 ;  /* 0x0910000008000fae */ /* 0x0003e8000d101d52 */
[----:B------:R1:W-:Y:S01]  /*75d0*/  @P0 LDGSTS.E.BYPASS.LTC128B.128 [R0+0xc100], [R6.64], !P3 ;  /* 0x0c10000006000fae */ /* 0x0003e2000d901d52 */
[----:B------:R-:W-:Y:S01]  /*75e0*/  ISETP.GE.AND P0, PT, R77, 0x41, PT ;  /* 0x000000414d00780c */ /* 0x000fe20003f06270 */
[----:B-1----:R-:W-:-:S04]  /*75f0*/  IMAD R0, R220, c[0x0][0x1e0], RZ ;  /* 0x00007800dc007a24 */ /* 0x002fc800078e02ff */
[----:B------:R-:W-:-:S04]  /*7600*/  IMAD R0, R217, c[0x0][0x1f0], R0 ;  /* 0x00007c00d9007a24 */ /* 0x000fc800078e0200 */
[----:B------:R-:W-:-:S05]  /*7610*/  IMAD R0, R30, c[0x0][0x1e8], R0 ;  /* 0x00007a001e007a24 */ /* 0x000fca00078e0200 */
[----:B------:R-:W-:Y:S01]  /*7620*/  LEA R6, R0, c[0x0][0x1c8], 0x1 ;  /* 0x0000720000067a11 */ /* 0x000fe200078e08ff */
[----:B------:R-:W-:Y:S05]  /*7630*/  SHFL.IDX PT, R7, R19, 0x2, 0x181f ;  /* 0x00581f0013077f89 */ /* 0x000fea00000e0000 */
[----:B------:R-:W1:Y:S01]  /*7640*/  SHFL.IDX PT, R6, R6, 0x2, 0x181f ;  /* 0x00581f0006067f89 */ /* 0x000e6200000e0000 */
[----:B------:R-:W-:-:S04]  /*7650*/  @P0 SHF.R.S32.HI R0, RZ, 0x1f, R188 ;  /* 0x0000001fff000819 */ /* 0x000fc800000114bc */
[----:B------:R-:W-:-:S04]  /*7660*/  @P0 LEA.HI R0, R0, R188, RZ, 0x3 ;  /* 0x000000bc00000211 */ /* 0x000fc800078f18ff */
[----:B------:R-:W-:Y:S01]  /*7670*/  @P0 LOP3.LUT R3, R0, 0xfffffff8, RZ, 0xc0, !PT ;  /* 0xfffffff800030812 */ /* 0x000fe200078ec0ff */
[----:B------:R-:W-:Y:S02]  /*7680*/  @P0 IMAD.SHL.U32 R0, R219, 0x2, RZ ;  /* 0x00000002db000824 */ /* 0x000fe400078e00ff */
[----:B-1----:R-:W-:-:S04]  /*7690*/  @P0 IMAD.WIDE R8, R224, 0x2, R6 ;  /* 0x00000002e0080825 */ /* 0x002fc800078e0206 */
[----:B------:R-:W-:Y:S01]  /*76a0*/  @P0 IMAD.WIDE R6, R3, 0x2, R6 ;  /* 0x0000000203060825 */ /* 0x000fe200078e0206 */
[----:B------:R1:W-:Y:S04]  /*76b0*/  @P0 LDGSTS.E.BYPASS.LTC128B.128 [R0+0xa100], [R8.64], !P2 ;  /* 0x0a10000008000fae */ /* 0x0003e8000d101d52 */
[----:B------:R1:W-:Y:S01]  /*76c0*/  @P0 LDGSTS.E.BYPASS.LTC128B.128 [R0+0xd100], [R6.64], !P3 ;  /* 0x0d10000006000fae */ /* 0x0003e2000d901d52 */
[----:B------:R-:W-:Y:S02]  /*76d0*/  LOP3.LUT R215, R215, 0xfffbffff, RZ, 0xc0, !PT ;  /* 0xfffbffffd7d77812 */ /* 0x000fe400078ec0ff */
[----:B------:R-:W-:Y:S01]  /*76e0*/  ISETP.LT.AND P0, PT, RZ, c[0x0][0x27c], PT ;  /* 0x00009f00ff007a0c */ /* 0x000fe20003f01270 */
[----:B------:R-:W-:Y:S01]  /*76f0*/  IMAD.WIDE.U32 R90, R30, c[0x0][0x210], RZ ;  /* 0x000084001e5a7a25 */ /* 0x000fe200078e00ff */
[----:B------:R-:W-:Y:S01]  /*7700*/  @P2 LOP3.LUT R215, R215, 0x40000, RZ, 0xfc, !PT ;  /* 0x00040000d7d72812 */ /* 0x000fe200078efcff */
[----:B------:R-:W0:Y:S01]  /*7710*/  LDGDEPBAR ;  /* 0x00000000000079af */ /* 0x000e220000000000 */
[----:B-1----:R-:W-:-:S04]  /*7720*/  SHF.R.S32.HI R0, RZ, 0x4, R23 ;  /* 0x00000004ff007819 */ /* 0x002fc80000011417 */
[----:B------:R-:W-:-:S04]  /*7730*/  LEA.HI R3, R23, R0, RZ, 0x1 ;  /* 0x0000000017037211 */ /* 0x000fc800078f08ff */
[----:B------:R-:W-:-:S05]  /*7740*/  LOP3.LUT R3, R3, 0xfffffffe, RZ, 0xc0, !PT ;  /* 0xfffffffe03037812 */ /* 0x000fca00078ec0ff */
[----:B------:R-:W-:Y:S02]  /*7750*/  IMAD.IADD R85, R0, 0x1, -R3 ;  /* 0x0000000100557824 */ /* 0x000fe400078e0a03 */
[----:B------:R-:W-:Y:S02]  /*7760*/  IMAD.SHL.U32 R0, R21, 0x40, RZ ;  /* 0x0000004015007824 */ /* 0x000fe400078e00ff */
[----:B------:R-:W-:-:S03]  /*7770*/  IMAD.SHL.U32 R3, R85, 0x8, RZ ;  /* 0x0000000855037824 */ /* 0x000fc600078e00ff */
[----:B------:R-:W-:Y:S02]  /*7780*/  LOP3.LUT R0, R0, 0x1c0, RZ, 0xc0, !PT ;  /* 0x000001c000007812 */ /* 0x000fe400078ec0ff */
[----:B------:R-:W-:Y:S02]  /*7790*/  ISETP.GT.AND P2, PT, R197, 0x5f, PT ;  /* 0x0000005fc500780c */ /* 0x000fe40003f44270 */
[----:B------:R-:W-:Y:S02]  /*77a0*/  LOP3.LUT R3, R0, 0x8, R3, 0xf8, !PT ;  /* 0x0000000800037812 */ /* 0x000fe400078ef803 */
[----:B---3--:R-:W-:Y:S02]  /*77b0*/  SHF.R.U32.HI R4, RZ, 0x3, R0 ;  /* 0x00000003ff047819 */ /* 0x008fe40000011600 */
[----:B------:R-:W-:Y:S02]  /*77c0*/  LOP3.LUT R215, R215, 0xffefffff, RZ, 0xc0, !PT ;  /* 0xffefffffd7d77812 */ /* 0x000fe400078ec0ff */
[----:B------:R-:W-:Y:S01]  /*77d0*/  LOP3.LUT R4, R3, R4, RZ, 0x3c, !PT ;  /* 0x0000000403047212 */ /* 0x000fe200078e3cff */
[----:B------:R-:W-:Y:S01]  /*77e0*/  IMAD R3, R155, c[0x0][0x210], RZ ;  /* 0x000084009b037a24 */ /* 0x000fe200078e02ff */
[----:B------:R-:W-:Y:S01]  /*77f0*/  @P3 LOP3.LUT R215, R215, 0x100000, RZ, 0xfc, !PT ;  /* 0x00100000d7d73812 */ /* 0x000fe200078efcff */
[----:B------:R-:W-:-:S02]  /*7800*/  IMAD.SHL.U32 R0, R22, 0x40, RZ ;  /* 0x0000004016007824 */ /* 0x000fc400078e00ff */
[----:B------:R-:W-:Y:S01]  /*7810*/  IMAD R3, R30, c[0x0][0x214], R3 ;  /* 0x000085001e037a24 */ /* 0x000fe200078e0203 */
[----:B------:R-:W-:Y:S02]  /*7820*/  LOP3.LUT R215, R215, 0xfff7ffff, RZ, 0xc0, !PT ;  /* 0xfff7ffffd7d77812 */ /* 0x000fe400078ec0ff */
[----:B------:R-:W-:Y:S01]  /*7830*/  SEL R229, RZ, 0x10, P3 ;  /* 0x00000010ffe57807 */ /* 0x000fe20001800000 */
[----:B------:R-:W-:Y:S01]  /*7840*/  IMAD.IADD R88, R91, 0x1, R3 ;  /* 0x000000015b587824 */ /* 0x000fe200078e0203 */
[----:B------:R-:W-:Y:S02]  /*7850*/  LOP3.LUT R4, R4, 0xfffffe00, R0, 0xf8, !PT ;  /* 0xfffffe0004047812 */ /* 0x000fe400078ef800 */
[----:B------:R-:W-:Y:S02]  /*7860*/  IADD3 R166, R226, -0x1, RZ ;  /* 0xffffffffe2a67810 */ /* 0x000fe40007ffe0ff */
[----:B------:R-:W-:Y:S02]  /*7870*/  ISETP.NE.AND P3, PT, R26, 0x1, PT ;  /* 0x000000011a00780c */ /* 0x000fe40003f65270 */
[----:B------:R-:W-:Y:S01]  /*7880*/  @P2 LOP3.LUT R215, R215, 0x80000, RZ, 0xfc, !PT ;  /* 0x00080000d7d72812 */ /* 0x000fe200078efcff */
[----:B------:R-:W-:Y:S05]  /*7890*/  @P0 BRA `(.L_x_362) ;  /* 0x0000002000000947 */ /* 0x000fea0003800000 */
[----:B--2---:R-:W-:-:S04]  /*78a0*/  DEPBAR.LE SB0, 0x1 ;  /* 0x000080400000791a */ /* 0x004fc80000000000 */
[----:B------:R-:W-:Y:S05]  /*78b0*/  BRA `(.L_x_363) ;  /* 0x00004a3000007947 */ /* 0x000fea0003800000 */
.L_x_362:
[----:B--2---:R-:W-:Y:S01]  /*78c0*/  ULDC.U8 UR4, c[0x0][0x298] ;  /* 0x0000a60000047ab9 */ /* 0x004fe20000000000 */
[----:B-----5:R-:W-:Y:S01]  /*78d0*/  SHF.R.S32.HI R0, RZ, 0x1f, R135 ;  /* 0x0000001fff007819 */ /* 0x020fe20000011487 */
[----:B------:R-:W-:Y:S01]  /*78e0*/  IMAD.WIDE.U32 R10, R135, c[0x0][0x280], RZ ;  /* 0x0000a000870a7a25 */ /* 0x000fe200078e00ff */
[----:B------:R-:W-:Y:S01]  /*78f0*/  ISETP.NE.AND P0, PT, RZ, UR4, PT ;  /* 0x00000004ff007c0c */ /* 0x000fe2000bf05270 */
[----:B------:R-:W-:Y:S01]  /*7900*/  BSSY B2, `(.L_x_363) ;  /* 0x000049e000027945 */ /* 0x000fe20003800000 */
[----:B------:R-:W-:Y:S01]  /*7910*/  SHF.L.U32 R45, R219, 0x1, RZ ;  /* 0x00000001db2d7819 */ /* 0x000fe200000006ff */
[C---:B------:R-:W-:Y:S02]  /*7920*/  IMAD R3, R0.reuse, c[0x0][0x280], RZ ;  /* 0x0000a00000037a24 */ /* 0x040fe400078e02ff */
[----:B------:R-:W-:Y:S02]  /*7930*/  IMAD R0, R0, c[0x0][0x290], RZ ;  /* 0x0000a40000007a24 */ /* 0x000fe400078e02ff */
[----:B------:R-:W-:-:S02]  /*7940*/  IMAD R3, R135, c[0x0][0x284], R3 ;  /* 0x0000a10087037a24 */ /* 0x000fc400078e0203 */
[C---:B------:R-:W-:Y:S01]  /*7950*/  IMAD R6, R135.reuse, c[0x0][0x294], R0 ;  /* 0x0000a50087067a24 */ /* 0x040fe200078e0200 */
[----:B------:R-:W-:Y:S01]  /*7960*/  LEA R0, R50, R18, 0x5 ;  /* 0x0000001232007211 */ /* 0x000fe200078e28ff */
[----:B------:R-:W-:Y:S01]  /*7970*/  IMAD.WIDE.U32 R12, R135, c[0x0][0x290], RZ ;  /* 0x0000a400870c7a25 */ /* 0x000fe200078e00ff */
[----:B------:R-:W-:-:S04]  /*7980*/  IADD3 R9, R3, R11, RZ ;  /* 0x0000000b03097210 */ /* 0x000fc80007ffe0ff */
[----:B------:R-:W-:Y:S01]  /*7990*/  IADD3 R7, R6, R13, RZ ;  /* 0x0000000d06077210 */ /* 0x000fe20007ffe0ff */
[----:B------:R-:W-:Y:S05]  /*79a0*/  @!P0 BRA `(.L_x_364) ;  /* 0x0000246000008947 */ /* 0x000fea0003800000 */
[----:B------:R-:W-:Y:S01]  /*79b0*/  @P3 IMAD.HI.U32 R3, R0, c[0x0][0x2c8], RZ ;  /* 0x0000b20000033a27 */ /* 0x000fe200078e00ff */
[----:B------:R-:W-:Y:S01]  /*79c0*/  MOV R8, R10 ;  /* 0x0000000a00087202 */ /* 0x000fe20000000f00 */
[----:B------:R-:W-:Y:S01]  /*79d0*/  BSSY B0, `(.L_x_365) ;  /* 0x000002d000007945 */ /* 0x000fe20003800000 */
[----:B------:R-:W-:Y:S01]  /*79e0*/  CS2R R32, SRZ ;  /* 0x0000000000207805 */ /* 0x000fe2000001ff00 */
[----:B------:R-:W-:Y:S01]  /*79f0*/  IMAD.SHL.U32 R38, R50, 0x4, RZ ;  /* 0x0000000432267824 */ /* 0x000fe200078e00ff */
[----:B------:R-:W-:Y:S01]  /*7a00*/  @P3 SHF.R.U32.HI R0, RZ, c[0x0][0x2cc], R3 ;  /* 0x0000b300ff003a19 */ /* 0x000fe20000011603 */
[----:B------:R-:W-:Y:S01]  /*7a10*/  CS2R R20, SRZ ;  /* 0x0000000000147805 */ /* 0x000fe2000001ff00 */
[----:B------:R-:W-:Y:S01]  /*7a20*/  CS2R R14, SRZ ;  /* 0x00000000000e7805 */ /* 0x000fe2000001ff00 */
[----:B------:R-:W-:Y:S01]  /*7a30*/  CS2R R22, SRZ ;  /* 0x0000000000167805 */ /* 0x000fe2000001ff00 */
[----:B------:R-:W-:Y:S01]  /*7a40*/  SHF.R.S32.HI R3, RZ, 0x1f, R0 ;  /* 0x0000001fff037819 */ /* 0x000fe20000011400 */
[----:B------:R-:W-:Y:S01]  /*7a50*/  IMAD.WIDE.U32 R8, R0, c[0x0][0x280], R8 ;  /* 0x0000a00000087a25 */ /* 0x000fe200078e0008 */
[----:B------:R-:W-:-:S03]  /*7a60*/  CS2R R16, SRZ ;  /* 0x0000000000107805 */ /* 0x000fc6000001ff00 */
[C---:B------:R-:W-:Y:S01]  /*7a70*/  IMAD R6, R3.reuse, c[0x0][0x280], RZ ;  /* 0x0000a00003067a24 */ /* 0x040fe200078e02ff */
[----:B------:R-:W-:Y:S01]  /*7a80*/  LEA R25, P0, R8, c[0x0][0x270], 0x1 ;  /* 0x00009c0008197a11 */ /* 0x000fe200078008ff */
[----:B------:R-:W-:Y:S02]  /*7a90*/  IMAD R3, R3, c[0x0][0x290], RZ ;  /* 0x0000a40003037a24 */ /* 0x000fe400078e02ff */
[----:B------:R-:W-:-:S05]  /*7aa0*/  IMAD R6, R0, c[0x0][0x284], R6 ;  /* 0x0000a10000067a24 */ /* 0x000fca00078e0206 */
[----:B------:R-:W-:-:S04]  /*7ab0*/  IADD3 R6, R9, R6, RZ ;  /* 0x0000000609067210 */ /* 0x000fc80007ffe0ff */
[----:B------:R-:W-:Y:S01]  /*7ac0*/  LEA.HI.X R24, R8, c[0x0][0x274], R6, 0x1, P0 ;  /* 0x00009d0008187a11 */ /* 0x000fe200000f0c06 */
[----:B------:R-:W-:Y:S01]  /*7ad0*/  IMAD.MOV.U32 R6, RZ, RZ, R12 ;  /* 0x000000ffff067224 */ /* 0x000fe200078e000c */
[----:B------:R1:W2:Y:S03]  /*7ae0*/  SHFL.IDX PT, R8, R25, RZ, 0x181f ;  /* 0x00181fff19087589 */ /* 0x0002a600000e0000 */
[C---:B------:R-:W-:Y:S01]  /*7af0*/  IMAD.WIDE.U32 R6, R0.reuse, c[0x0][0x290], R6 ;  /* 0x0000a40000067a25 */ /* 0x040fe200078e0006 */
[----:B------:R1:W3:Y:S03]  /*7b00*/  SHFL.IDX PT, R9, R24, RZ, 0x181f ;  /* 0x00181fff18097589 */ /* 0x0002e600000e0000 */
[----:B------:R-:W-:Y:S01]  /*7b10*/  IMAD R0, R0, c[0x0][0x294], R3 ;  /* 0x0000a50000007a24 */ /* 0x000fe200078e0203 */
[----:B------:R-:W-:-:S04]  /*7b20*/  LEA R19, P0, R6, c[0x0][0x288], 0x1 ;  /* 0x0000a20006137a11 */ /* 0x000fc800078008ff */
[----:B------:R-:W-:-:S04]  /*7b30*/  IADD3 R0, R7, R0, RZ ;  /* 0x0000000007007210 */ /* 0x000fc80007ffe0ff */
[----:B------:R-:W-:Y:S02]  /*7b40*/  LEA.HI.X R18, R6, c[0x0][0x28c], R0, 0x1, P0 ;  /* 0x0000a30006127a11 */ /* 0x000fe400000f0c00 */
[----:B------:R1:W4:Y:S04]  /*7b50*/  SHFL.IDX PT, R6, R19, RZ, 0x181f ;  /* 0x00181fff13067589 */ /* 0x00032800000e0000 */
[----:B------:R1:W1:Y:S01]  /*7b60*/  SHFL.IDX PT, R7, R18, RZ, 0x181f ;  /* 0x00181fff12077589 */ /* 0x00026200000e0000 */
[----:B------:R-:W-:Y:S05]  /*7b70*/  @P4 BRA `(.L_x_366) ;  /* 0x0000012000004947 */ /* 0x000fea0003800000 */
[C---:B------:R-:W-:Y:S01]  /*7b80*/  ISETP.GE.AND P0, PT, R38.reuse, c[0x0][0x27c], PT ;  /* 0x00009f0026007a0c */ /* 0x040fe20003f06270 */
[----:B------:R-:W-:Y:S01]  /*7b90*/  CS2R R14, SRZ ;  /* 0x00000000000e7805 */ /* 0x000fe2000001ff00 */
[----:B------:R-:W-:Y:S01]  /*7ba0*/  CS2R R16, SRZ ;  /* 0x0000000000107805 */ /* 0x000fe2000001ff00 */
[----:B------:R-:W-:-:S10]  /*7bb0*/  IADD3 R3, R38, 0x20, RZ ;  /* 0x0000002026037810 */ /* 0x000fd40007ffe0ff */
[----:B--23--:R-:W-:-:S04]  /*7bc0*/  @!P0 IMAD.WIDE R12, R38, 0x2, R8 ;  /* 0x00000002260c8825 */ /* 0x00cfc800078e0208 */
[----:B-1--4-:R-:W-:Y:S01]  /*7bd0*/  @!P0 IMAD.WIDE R10, R38, 0x2, R6 ;  /* 0x00000002260a8825 */ /* 0x012fe200078e0206 */
[----:B------:R1:W5:Y:S04]  /*7be0*/  @!P0 LD.E.64 R14, [R12.64] ;  /* 0x000000120c0e8980 */ /* 0x000368000c101b00 */
[----:B------:R1:W5:Y:S01]  /*7bf0*/  @!P0 LD.E.64 R16, [R10.64] ;  /* 0x000000120a108980 */ /* 0x000362000c101b00 */
[----:B------:R-:W-:Y:S01]  /*7c00*/  ISETP.GE.AND P0, PT, R3, c[0x0][0x27c], PT ;  /* 0x00009f0003007a0c */ /* 0x000fe20003f06270 */
[----:B------:R-:W-:Y:S01]  /*7c10*/  CS2R R20, SRZ ;  /* 0x0000000000147805 */ /* 0x000fe2000001ff00 */
[----:B------:R-:W-:-:S11]  /*7c20*/  CS2R R22, SRZ ;  /* 0x0000000000167805 */ /* 0x000fd6000001ff00 */
[----:B------:R-:W-:-:S04]  /*7c30*/  @!P0 SHF.R.S32.HI R0, RZ, 0x1f, R3 ;  /* 0x0000001fff008819 */ /* 0x000fc80000011403 */
[----:B------:R-:W-:-:S04]  /*7c40*/  @!P0 LEA.HI R0, R0, R3, RZ, 0x2 ;  /* 0x0000000300008211 */ /* 0x000fc800078f10ff */
[----:B------:R-:W-:-:S05]  /*7c50*/  @!P0 LOP3.LUT R0, R0, 0xfffffffc, RZ, 0xc0, !PT ;  /* 0xfffffffc00008812 */ /* 0x000fca00078ec0ff */
[----:B------:R-:W-:-:S04]  /*7c60*/  @!P0 IMAD.WIDE R8, R0, 0x2, R8 ;  /* 0x0000000200088825 */ /* 0x000fc800078e0208 */
[----:B------:R-:W-:Y:S01]  /*7c70*/  @!P0 IMAD.WIDE R6, R0, 0x2, R6 ;  /* 0x0000000200068825 */ /* 0x000fe200078e0206 */
[----:B------:R1:W5:Y:S04]  /*7c80*/  @!P0 LD.E.64 R20, [R8.64] ;  /* 0x0000001208148980 */ /* 0x000368000c101b00 */
[----:B------:R1:W5:Y:S02]  /*7c90*/  @!P0 LD.E.64 R22, [R6.64] ;  /* 0x0000001206168980 */ /* 0x000364000c101b00 */
.L_x_366:
[----:B------:R-:W-:Y:S05]  /*7ca0*/  BSYNC B0 ;  /* 0x0000000000007941 */ /* 0x000fea0003800000 */
.L_x_365:
[----:B-1---5:R-:W-:Y:S01]  /*7cb0*/  IMAD.MOV.U32 R11, RZ, RZ, R20 ;  /* 0x000000ffff0b7224 */ /* 0x022fe200078e0014 */
[----:B---3--:R1:W3:Y:S01]  /*7cc0*/  SHFL.IDX PT, R9, R24, 0x1, 0x181f ;  /* 0x00381f0018097f89 */ /* 0x0082e200000e0000 */
[----:B------:R-:W-:Y:S01]  /*7cd0*/  IMAD.MOV.U32 R10, RZ, RZ, R21 ;  /* 0x000000ffff0a7224 */ /* 0x000fe200078e0015 */
[----:B------:R-:W-:Y:S01]  /*7ce0*/  BSSY B0, `(.L_x_367) ;  /* 0x0000028000007945 */ /* 0x000fe20003800000 */
[----:B------:R-:W-:Y:S01]  /*7cf0*/  IMAD.MOV.U32 R3, RZ, RZ, R14 ;  /* 0x000000ffff037224 */ /* 0x000fe200078e000e */
[----:B------:R-:W-:Y:S01]  /*7d00*/  PRMT R57, R57, 0x5410, R11 ;  /* 0x0000541039397816 */ /* 0x000fe2000000000b */
[----:B------:R-:W-:Y:S01]  /*7d10*/  IMAD.MOV.U32 R0, RZ, RZ, R15 ;  /* 0x000000ffff007224 */ /* 0x000fe200078e000f */
[----:B------:R-:W-:Y:S01]  /*7d20*/  PRMT R58, R58, 0x5410, R10 ;  /* 0x000054103a3a7816 */ /* 0x000fe2000000000a */
[----:B------:R-:W-:Y:S01]  /*7d30*/  IMAD.MOV.U32 R11, RZ, RZ, R22 ;  /* 0x000000ffff0b7224 */ /* 0x000fe200078e0016 */
[----:B------:R-:W-:Y:S01]  /*7d40*/  PRMT R44, R44, 0x5410, R3 ;  /* 0x000054102c2c7816 */ /* 0x000fe20000000003 */
[----:B------:R-:W-:Y:S01]  /*7d50*/  IMAD.MOV.U32 R10, RZ, RZ, R23 ;  /* 0x000000ffff0a7224 */ /* 0x000fe200078e0017 */
[----:B------:R-:W-:Y:S01]  /*7d60*/  PRMT R56, R56, 0x5410, R0 ;  /* 0x0000541038387816 */ /* 0x000fe20000000000 */
[----:B------:R-:W-:Y:S01]  /*7d70*/  IMAD.MOV.U32 R3, RZ, RZ, R16 ;  /* 0x000000ffff037224 */ /* 0x000fe200078e0010 */
[----:B--2---:R1:W2:Y:S01]  /*7d80*/  SHFL.IDX PT, R8, R25, 0x1, 0x181f ;  /* 0x00381f0019087f89 */ /* 0x0042a200000e0000 */
[----:B------:R-:W-:Y:S01]  /*7d90*/  IMAD.MOV.U32 R0, RZ, RZ, R17 ;  /* 0x000000ffff007224 */ /* 0x000fe200078e0011 */
[----:B------:R-:W-:Y:S01]  /*7da0*/  PRMT R57, R11, 0x7610, R57 ;  /* 0x000076100b397816 */ /* 0x000fe20000000039 */
[----:B------:R-:W-:Y:S01]  /*7db0*/  CS2R R26, SRZ ;  /* 0x00000000001a7805 */ /* 0x000fe2000001ff00 */
[----:B------:R1:W4:Y:S01]  /*7dc0*/  SHFL.IDX PT, R7, R18, 0x1, 0x181f ;  /* 0x00381f0012077f89 */ /* 0x00032200000e0000 */
[----:B------:R-:W-:Y:S01]  /*7dd0*/  PRMT R58, R10, 0x7610, R58 ;  /* 0x000076100a3a7816 */ /* 0x000fe2000000003a */
[----:B------:R-:W-:Y:S01]  /*7de0*/  CS2R R30, SRZ ;  /* 0x00000000001e7805 */ /* 0x000fe2000001ff00 */
[----:B------:R-:W-:Y:S01]  /*7df0*/  PRMT R44, R3, 0x7610, R44 ;  /* 0x00007610032c7816 */ /* 0x000fe2000000002c */
[----:B----4-:R1:W4:Y:S01]  /*7e00*/  SHFL.IDX PT, R6, R19, 0x1, 0x181f ;  /* 0x00381f0013067f89 */ /* 0x01032200000e0000 */
[----:B------:R-:W-:Y:S01]  /*7e10*/  PRMT R56, R0, 0x7610, R56 ;  /* 0x0000761000387816 */ /* 0x000fe20000000038 */
[----:B------:R-:W-:Y:S01]  /*7e20*/  CS2R R28, SRZ ;  /* 0x00000000001c7805 */ /* 0x000fe2000001ff00 */
[----:B------:R-:W-:Y:S05]  /*7e30*/  @P1 BRA `(.L_x_368) ;  /* 0x0000012000001947 */ /* 0x000fea0003800000 */
[C---:B------:R-:W-:Y:S01]  /*7e40*/  ISETP.GE.AND P0, PT, R38.reuse, c[0x0][0x27c], PT ;  /* 0x00009f0026007a0c */ /* 0x040fe20003f06270 */
[----:B------:R-:W-:Y:S01]  /*7e50*/  CS2R R26, SRZ ;  /* 0x00000000001a7805 */ /* 0x000fe2000001ff00 */
[----:B------:R-:W-:Y:S01]  /*7e60*/  CS2R R28, SRZ ;  /* 0x00000000001c7805 */ /* 0x000fe2000001ff00 */
[----:B------:R-:W-:-:S10]  /*7e70*/  IADD3 R3, R38, 0x20, RZ ;  /* 0x0000002026037810 */ /* 0x000fd40007ffe0ff */
[----:B--23--:R-:W-:-:S04]  /*7e80*/  @!P0 IMAD.WIDE R12, R38, 0x2, R8 ;  /* 0x00000002260c8825 */ /* 0x00cfc800078e0208 */
[----:B----4-:R-:W-:Y:S01]  /*7e90*/  @!P0 IMAD.WIDE R10, R38, 0x2, R6 ;  /* 0x00000002260a8825 */ /* 0x010fe200078e0206 */
        /* <DEDUP_REMOVED lines=12> */
.L_x_368:
[----:B------:R-:W-:Y:S05]  /*7f60*/  BSYNC B0 ;  /* 0x0000000000007941 */ /* 0x000fea0003800000 */
.L_x_367:
[----:B--2--5:R-:W-:Y:S01]  /*7f70*/  IMAD.MOV.U32 R11, RZ, RZ, R32 ;  /* 0x000000ffff0b7224 */ /* 0x024fe200078e0020 */
        /* <DEDUP_REMOVED lines=12> */
[----:B------:R2:W1:Y:S01]  /*8040*/  SHFL.IDX PT, R8, R25, 0x2, 0x181f ;  /* 0x00581f0019087f89 */ /* 0x00046200000e0000 */
        /* <DEDUP_REMOVED lines=10> */
[----:B------:R-:W-:Y:S01]  /*80f0*/  CS2R R42, SRZ ;  /* 0x00000000002a7805 */ /* 0x000fe2000001ff00 */
[----:B------:R-:W-:Y:S01]  /*8100*/  CS2R R36, SRZ ;  /* 0x0000000000247805 */ /* 0x000fe2000001ff00 */
[----:B------:R-:W-:Y:S05]  /*8110*/  @P5 BRA `(.L_x_370) ;  /* 0x0000012000005947 */ /* 0x000fea0003800000 */
[C---:B---3--:R-:W-:Y:S01]  /*8120*/  ISETP.GE.AND P0, PT, R38.reuse, c[0x0][0x27c], PT ;  /* 0x00009f0026007a0c */ /* 0x048fe20003f06270 */
[----:B------:R-:W-:Y:S01]  /*8130*/  CS2R R34, SRZ ;  /* 0x0000000000227805 */ /* 0x000fe2000001ff00 */
[----:B------:R-:W-:Y:S01]  /*8140*/  CS2R R36, SRZ ;  /* 0x0000000000247805 */ /* 0x000fe2000001ff00 */
[----:B------:R-:W-:-:S10]  /*8150*/  IADD3 R3, R38, 0x20, RZ ;  /* 0x0000002026037810 */ /* 0x000fd40007ffe0ff */
[----:B-1----:R-:W-:-:S04]  /*8160*/  @!P0 IMAD.WIDE R12, R38, 0x2, R8 ;  /* 0x00000002260c8825 */ /* 0x002fc800078e0208 */
        /* <DEDUP_REMOVED lines=13> */
.L_x_370:
[----:B---3--:R-:W-:Y:S05]  /*8240*/  BSYNC B0 ;  /* 0x0000000000007941 */ /* 0x008fea0003800000 */
.L_x_369:
[----:B-1---5:R-:W-:Y:S01]  /*8250*/  IMAD.MOV.U32 R11, RZ, RZ, R40 ;  /* 0x000000ffff0b7224 */ /* 0x022fe200078e0028 */
[----:B------:R1:W3:Y:S01]  /*8260*/  SHFL.IDX PT, R9, R24, 0x3, 0x181f ;  /* 0x00781f0018097f89 */ /* 0x0002e200000e0000 */
        /* <DEDUP_REMOVED lines=11> */
[----:B------:R1:W2:Y:S01]  /*8320*/  SHFL.IDX PT, R8, R25, 0x3, 0x181f ;  /* 0x00781f0019087f89 */ /* 0x0002a200000e0000 */
        /* <DEDUP_REMOVED lines=29> */
.L_x_372:
[----:B------:R-:W-:Y:S05]  /*8500*/  BSYNC B0 ;  /* 0x0000000000007941 */ /* 0x000fea0003800000 */
.L_x_371:
[----:B--2-4-:R-:W-:Y:S01]  /*8510*/  IMAD.IADD R6, R39, 0x1, -R218 ;  /* 0x0000000127067824 */ /* 0x014fe200078e0ada */
[----:B------:R-:W-:-:S04]  /*8520*/  DEPBAR.LE SB0, 0x1 ;  /* 0x000080400000791a */ /* 0x000fc80000000000 */
[----:B-1----:R-:W-:Y:S01]  /*8530*/  IMNMX R25, R6, 0x80, PT ;  /* 0x0000008006197817 */ /* 0x002fe20003800200 */
[----:B-----5:R-:W-:Y:S01]  /*8540*/  IMAD.MOV.U32 R0, RZ, RZ, R54 ;  /* 0x000000ffff007224 */ /* 0x020fe200078e0036 */
[----:B------:R-:W-:Y:S01]  /*8550*/  BSSY B1, `(.L_x_373) ;  /* 0x000006c000017945 */ /* 0x000fe20003800000 */
[----:B------:R-:W-:Y:S01]  /*8560*/  IMAD.MOV.U32 R7, RZ, RZ, R55 ;  /* 0x000000ffff077224 */ /* 0x000fe200078e0037 */
[----:B------:R-:W-:Y:S01]  /*8570*/  BAR.SYNC.DEFER_BLOCKING 0x0 ;  /* 0x0000000000007b1d */ /* 0x000fe20000010000 */
[----:B------:R-:W-:Y:S01]  /*8580*/  ISETP.GE.AND P0, PT, R51, R25, PT ;  /* 0x000000193300720c */ /* 0x000fe20003f06270 */
[----:B------:R-:W-:Y:S02]  /*8590*/  IMAD.MOV.U32 R3, RZ, RZ, R46 ;  /* 0x000000ffff037224 */ /* 0x000fe400078e002e */
[----:B------:R-:W-:Y:S01]  /*85a0*/  PRMT R69, R0, 0x5410, R7 ;  /* 0x0000541000457816 */ /* 0x000fe20000000007 */
[----:B------:R-:W-:Y:S01]  /*85b0*/  IMAD.MOV.U32 R7, RZ, RZ, R52 ;  /* 0x000000ffff077224 */ /* 0x000fe200078e0034 */
[----:B------:R-:W-:Y:S01]  /*85c0*/  MOV R0, R47 ;  /* 0x0000002f00007202 */ /* 0x000fe20000000f00 */
[----:B------:R-:W-:Y:S01]  /*85d0*/  IMAD.MOV.U32 R6, RZ, RZ, R53 ;  /* 0x000000ffff067224 */ /* 0x000fe200078e0035 */
[----:B------:R-:W-:-:S02]  /*85e0*/  PRMT R39, R39, 0x5410, R3 ;  /* 0x0000541027277816 */ /* 0x000fc40000000003 */
[----:B------:R-:W-:Y:S01]  /*85f0*/  PRMT R67, R67, 0x5410, R0 ;  /* 0x0000541043437816 */ /* 0x000fe20000000000 */
[----:B------:R-:W-:Y:S01]  /*8600*/  IMAD.MOV.U32 R0, RZ, RZ, R49 ;  /* 0x000000ffff007224 */ /* 0x000fe200078e0031 */
[----:B------:R-:W-:Y:S02]  /*8610*/  MOV R3, R48 ;  /* 0x0000003000037202 */ /* 0x000fe40000000f00 */
[----:B------:R-:W-:Y:S02]  /*8620*/  PRMT R68, R7, 0x5410, R6 ;  /* 0x0000541007447816 */ /* 0x000fe40000000006 */
[----:B------:R-:W-:Y:S02]  /*8630*/  PRMT R39, R3, 0x7610, R39 ;  /* 0x0000761003277816 */ /* 0x000fe40000000027 */
[----:B------:R-:W-:Y:S01]  /*8640*/  PRMT R67, R0, 0x7610, R67 ;  /* 0x0000761000437816 */ /* 0x000fe20000000043 */
[----:B------:R-:W-:Y:S05]  /*8650*/  @P0 BRA `(.L_x_374) ;  /* 0x000005b000000947 */ /* 0x000fea0003800000 */
[----:B------:R-:W-:Y:S01]  /*8660*/  ISETP.GE.AND P0, PT, R38, c[0x0][0x27c], PT ;  /* 0x00009f0026007a0c */ /* 0x000fe20003f06270 */
[----:B------:R-:W-:-:S12]  /*8670*/  BSSY B0, `(.L_x_375) ;  /* 0x000002c000007945 */ /* 0x000fd80003800000 */
[----:B------:R-:W-:Y:S05]  /*8680*/  @P0 BRA `(.L_x_376) ;  /* 0x000002a000000947 */ /* 0x000fea0003800000 */
[----:B---3--:R-:W1:Y:S01]  /*8690*/  LDS.128 R8, [R45+0x100] ;  /* 0x000100002d087984 */ /* 0x008e620000000c00 */
[----:B------:R-:W-:Y:S02]  /*86a0*/  SHF.R.U32.HI R0, RZ, 0x10, R17 ;  /* 0x00000010ff007819 */ /* 0x000fe40000011611 */
[--C-:B------:R-:W-:Y:S02]  /*86b0*/  SHF.R.U64 R19, R14, 0x10, R15.reuse ;  /* 0x000000100e137819 */ /* 0x100fe4000000120f */
[----:B------:R-:W-:Y:S02]  /*86c0*/  SHF.R.U32.HI R3, RZ, 0x10, R15 ;  /* 0x00000010ff037819 */ /* 0x000fe4000001160f */
[----:B------:R-:W-:Y:S01]  /*86d0*/  SHF.R.U64 R18, R16, 0x10, R17 ;  /* 0x0000001010127819 */ /* 0x000fe20000001211 */
[----:B------:R-:W-:Y:S02]  /*86e0*/  HADD2.F32 R19, -RZ, R19.H0_H0 ;  /* 0x20000013ff137230 */ /* 0x000fe40000004100 */
[----:B------:R-:W-:-:S02]  /*86f0*/  HADD2.F32 R24, -RZ, R3.H0_H0 ;  /* 0x20000003ff187230 */ /* 0x000fc40000004100 */
[----:B------:R-:W-:Y:S02]  /*8700*/  HADD2.F32 R3, -RZ, R44.H1_H1 ;  /* 0x3000002cff037230 */ /* 0x000fe40000004100 */
[----:B------:R-:W-:Y:S02]  /*8710*/  HADD2.F32 R18, -RZ, R18.H0_H0 ;  /* 0x20000012ff127230 */ /* 0x000fe40000004100 */
[--C-:B-1----:R-:W-:Y:S02]  /*8720*/  HADD2.F32 R7, -RZ, R11.reuse.H0_H0 ;  /* 0x2000000bff077230 */ /* 0x102fe40000004100 */
[--C-:B------:R-:W-:Y:S02]  /*8730*/  HADD2.F32 R14, -RZ, R10.reuse.H0_H0 ;  /* 0x2000000aff0e7230 */ /* 0x100fe40000004100 */
[----:B------:R-:W-:Y:S02]  /*8740*/  HADD2.F32 R13, -RZ, R10.H1_H1 ;  /* 0x3000000aff0d7230 */ /* 0x000fe40000004100 */
[----:B------:R-:W-:-:S02]  /*8750*/  HADD2.F32 R11, -RZ, R11.H1_H1 ;  /* 0x3000000bff0b7230 */ /* 0x000fc40000004100 */
[----:B------:R-:W-:Y:S02]  /*8760*/  HADD2.F32 R10, -RZ, R0.H0_H0 ;  /* 0x20000000ff0a7230 */ /* 0x000fe40000004100 */
[--C-:B------:R-:W-:Y:S02]  /*8770*/  HADD2.F32 R6, -RZ, R8.reuse.H0_H0 ;  /* 0x20000008ff067230 */ /* 0x100fe40000004100 */
[--C-:B------:R-:W-:Y:S02]  /*8780*/  HADD2.F32 R16, -RZ, R9.reuse.H0_H0 ;  /* 0x20000009ff107230 */ /* 0x100fe40000004100 */
[----:B------:R-:W-:Y:S01]  /*8790*/  HADD2.F32 R15, -RZ, R9.H1_H1 ;  /* 0x30000009ff0f7230 */ /* 0x000fe20000004100 */
[-C--:B------:R-:W-:Y:S01]  /*87a0*/  FMUL.FTZ R9, R11, R10.reuse ;  /* 0x0000000a0b097220 */ /* 0x080fe20000410000 */
[----:B------:R-:W-:Y:S01]  /*87b0*/  HADD2.F32 R8, -RZ, R8.H1_H1 ;  /* 0x30000008ff087230 */ /* 0x000fe20000004100 */
[C---:B------:R-:W-:Y:S01]  /*87c0*/  FMUL.FTZ R10, R7.reuse, R10 ;  /* 0x0000000a070a7220 */ /* 0x040fe20000410000 */
[----:B------:R-:W-:Y:S01]  /*87d0*/  HADD2.F32 R0, -RZ, R44.H0_H0 ;  /* 0x2000002cff007230 */ /* 0x000fe20000004100 */
[----:B------:R-:W-:-:S02]  /*87e0*/  FFMA.FTZ R17, R7, R24, -R9 ;  /* 0x0000001807117223 */ /* 0x000fc40000010809 */
[----:B------:R-:W-:Y:S02]  /*87f0*/  FFMA.FTZ R11, R11, R24, R10 ;  /* 0x000000180b0b7223 */ /* 0x000fe4000001000a */
[-C--:B------:R-:W-:Y:S02]  /*8800*/  FMUL.FTZ R12, R8, R0.reuse ;  /* 0x00000000080c7220 */ /* 0x080fe40000410000 */
[C---:B------:R-:W-:Y:S01]  /*8810*/  FMUL.FTZ R7, R6.reuse, R0 ;  /* 0x0000000006077220 */ /* 0x040fe20000410000 */
[--C-:B------:R-:W-:Y:S01]  /*8820*/  HADD2.F32 R0, -RZ, R56.reuse.H0_H0 ;  /* 0x20000038ff007230 */ /* 0x100fe20000004100 */
[----:B------:R-:W-:Y:S01]  /*8830*/  FFMA.FTZ R12, R6, R3, -R12 ;  /* 0x00000003060c7223 */ /* 0x000fe2000001080c */
[----:B------:R-:W-:Y:S01]  /*8840*/  F2FP.PACK_AB R11, R11, R17 ;  /* 0x000000110b0b723e */ /* 0x000fe200000000ff */
[----:B------:R-:W-:Y:S01]  /*8850*/  FFMA.FTZ R8, R8, R3, R7 ;  /* 0x0000000308087223 */ /* 0x000fe20000010007 */
[----:B------:R-:W-:Y:S01]  /*8860*/  HADD2.F32 R3, -RZ, R56.H1_H1 ;  /* 0x30000038ff037230 */ /* 0x000fe20000004100 */
[----:B------:R-:W-:-:S02]  /*8870*/  FMUL.FTZ R6, R13, R0 ;  /* 0x000000000d067220 */ /* 0x000fc40000410000 */
[----:B------:R-:W-:Y:S01]  /*8880*/  FMUL.FTZ R10, R14, R0 ;  /* 0x000000000e0a7220 */ /* 0x000fe20000410000 */
[----:B------:R-:W-:Y:S01]  /*8890*/  F2FP.PACK_AB R8, R8, R12 ;  /* 0x0000000c0808723e */ /* 0x000fe200000000ff */
[-C--:B------:R-:W-:Y:S02]  /*88a0*/  FMUL.FTZ R0, R15, R18.reuse ;  /* 0x000000120f007220 */ /* 0x080fe40000410000 */
[----:B------:R-:W-:Y:S02]  /*88b0*/  FMUL.FTZ R9, R16, R18 ;  /* 0x0000001210097220 */ /* 0x000fe40000410000 */
[-C--:B------:R-:W-:Y:S02]  /*88c0*/  FFMA.FTZ R6, R14, R3.reuse, -R6 ;  /* 0x000000030e067223 */ /* 0x080fe40000010806 */
[----:B------:R-:W-:Y:S02]  /*88d0*/  FFMA.FTZ R10, R13, R3, R10 ;  /* 0x000000030d0a7223 */ /* 0x000fe4000001000a */
[----:B------:R-:W-:-:S02]  /*88e0*/  FFMA.FTZ R0, R16, R19, -R0 ;  /* 0x0000001310007223 */ /* 0x000fc40000010800 */
[----:B------:R-:W-:Y:S01]  /*88f0*/  FFMA.FTZ R9, R15, R19, R9 ;  /* 0x000000130f097223 */ /* 0x000fe20000010009 */
[----:B------:R-:W-:-:S04]  /*8900*/  F2FP.PACK_AB R10, R10, R6 ;  /* 0x000000060a0a723e */ /* 0x000fc800000000ff */
[----:B------:R-:W-:-:S05]  /*8910*/  F2FP.PACK_AB R9, R9, R0 ;  /* 0x000000000909723e */ /* 0x000fca00000000ff */
[----:B------:R1:W-:Y:S02]  /*8920*/  STS.128 [R45+0x100], R8 ;  /* 0x000100082d007388 */ /* 0x0003e40000000c00 */
.L_x_376:
[----:B------:R-:W-:Y:S05]  /*8930*/  BSYNC B0 ;  /* 0x0000000000007941 */ /* 0x000fea0003800000 */
.L_x_375:
[----:B------:R-:W-:-:S04]  /*8940*/  IADD3 R0, R38, 0x20, RZ ;  /* 0x0000002026007810 */ /* 0x000fc80007ffe0ff */
[----:B------:R-:W-:-:S13]  /*8950*/  ISETP.GE.AND P0, PT, R0, c[0x0][0x27c], PT ;  /* 0x00009f0000007a0c */ /* 0x000fda0003f06270 */
[----:B------:R-:W-:Y:S05]  /*8960*/  @P0 BRA `(.L_x_374) ;  /* 0x000002a000000947 */ /* 0x000fea0003800000 */
[----:B-1-3--:R-:W1:Y:S01]  /*8970*/  LDS.128 R8, [R45+0x4100] ;  /* 0x004100002d087984 */ /* 0x00ae620000000c00 */
[----:B------:R-:W-:Y:S02]  /*8980*/  SHF.R.U32.HI R0, RZ, 0x10, R23 ;  /* 0x00000010ff007819 */ /* 0x000fe40000011617 */
[--C-:B------:R-:W-:Y:S02]  /*8990*/  SHF.R.U32.HI R3, RZ, 0x10, R21.reuse ;  /* 0x00000010ff037819 */ /* 0x100fe40000011615 */
[----:B------:R-:W-:Y:S02]  /*89a0*/  SHF.R.U64 R19, R20, 0x10, R21 ;  /* 0x0000001014137819 */ /* 0x000fe40000001215 */
[----:B------:R-:W-:Y:S01]  /*89b0*/  SHF.R.U64 R18, R22, 0x10, R23 ;  /* 0x0000001016127819 */ /* 0x000fe20000001217 */
[----:B------:R-:W-:Y:S02]  /*89c0*/  HADD2.F32 R20, -RZ, R3.H0_H0 ;  /* 0x20000003ff147230 */ /* 0x000fe40000004100 */
[----:B------:R-:W-:-:S02]  /*89d0*/  HADD2.F32 R3, -RZ, R57.H1_H1 ;  /* 0x30000039ff037230 */ /* 0x000fc40000004100 */
[----:B------:R-:W-:Y:S02]  /*89e0*/  HADD2.F32 R19, -RZ, R19.H0_H0 ;  /* 0x20000013ff137230 */ /* 0x000fe40000004100 */
[--C-:B-1----:R-:W-:Y:S02]  /*89f0*/  HADD2.F32 R7, -RZ, R11.reuse.H0_H0 ;  /* 0x2000000bff077230 */ /* 0x102fe40000004100 */
[--C-:B------:R-:W-:Y:S02]  /*8a00*/  HADD2.F32 R14, -RZ, R10.reuse.H0_H0 ;  /* 0x2000000aff0e7230 */ /* 0x100fe40000004100 */
[----:B------:R-:W-:Y:S02]  /*8a10*/  HADD2.F32 R13, -RZ, R10.H1_H1 ;  /* 0x3000000aff0d7230 */ /* 0x000fe40000004100 */
[----:B------:R-:W-:Y:S02]  /*8a20*/  HADD2.F32 R11, -RZ, R11.H1_H1 ;  /* 0x3000000bff0b7230 */ /* 0x000fe40000004100 */
[----:B------:R-:W-:-:S02]  /*8a30*/  HADD2.F32 R10, -RZ, R0.H0_H0 ;  /* 0x20000000ff0a7230 */ /* 0x000fc40000004100 */
[--C-:B------:R-:W-:Y:S02]  /*8a40*/  HADD2.F32 R6, -RZ, R8.reuse.H0_H0 ;  /* 0x20000008ff067230 */ /* 0x100fe40000004100 */
[--C-:B------:R-:W-:Y:S02]  /*8a50*/  HADD2.F32 R16, -RZ, R9.reuse.H0_H0 ;  /* 0x20000009ff107230 */ /* 0x100fe40000004100 */
[----:B------:R-:W-:Y:S01]  /*8a60*/  HADD2.F32 R15, -RZ, R9.H1_H1 ;  /* 0x30000009ff0f7230 */ /* 0x000fe20000004100 */
[-C--:B------:R-:W-:Y:S01]  /*8a70*/  FMUL.FTZ R9, R11, R10.reuse ;  /* 0x0000000a0b097220 */ /* 0x080fe20000410000 */
[----:B------:R-:W-:Y:S01]  /*8a80*/  HADD2.F32 R8, -RZ, R8.H1_H1 ;  /* 0x30000008ff087230 */ /* 0x000fe20000004100 */
[C---:B------:R-:W-:Y:S01]  /*8a90*/  FMUL.FTZ R10, R7.reuse, R10 ;  /* 0x0000000a070a7220 */ /* 0x040fe20000410000 */
[----:B------:R-:W-:Y:S01]  /*8aa0*/  HADD2.F32 R0, -RZ, R57.H0_H0 ;  /* 0x20000039ff007230 */ /* 0x000fe20000004100 */
[-C--:B------:R-:W-:Y:S01]  /*8ab0*/  FFMA.FTZ R17, R7, R20.reuse, -R9 ;  /* 0x0000001407117223 */ /* 0x080fe20000010809 */
[----:B------:R-:W-:Y:S01]  /*8ac0*/  HADD2.F32 R9, -RZ, R18.H0_H0 ;  /* 0x20000012ff097230 */ /* 0x000fe20000004100 */
[----:B------:R-:W-:-:S02]  /*8ad0*/  FFMA.FTZ R11, R11, R20, R10 ;  /* 0x000000140b0b7223 */ /* 0x000fc4000001000a */
[-C--:B------:R-:W-:Y:S02]  /*8ae0*/  FMUL.FTZ R12, R8, R0.reuse ;  /* 0x00000000080c7220 */ /* 0x080fe40000410000 */
[C---:B------:R-:W-:Y:S01]  /*8af0*/  FMUL.FTZ R7, R6.reuse, R0 ;  /* 0x0000000006077220 */ /* 0x040fe20000410000 */
[--C-:B------:R-:W-:Y:S01]  /*8b00*/  HADD2.F32 R0, -RZ, R58.reuse.H0_H0 ;  /* 0x2000003aff007230 */ /* 0x100fe20000004100 */
[----:B------:R-:W-:Y:S01]  /*8b10*/  FFMA.FTZ R12, R6, R3, -R12 ;  /* 0x00000003060c7223 */ /* 0x000fe2000001080c */
[----:B------:R-:W-:Y:S01]  /*8b20*/  F2FP.PACK_AB R11, R11, R17 ;  /* 0x000000110b0b723e */ /* 0x000fe200000000ff */
[----:B------:R-:W-:Y:S01]  /*8b30*/  FFMA.FTZ R8, R8, R3, R7 ;  /* 0x0000000308087223 */ /* 0x000fe20000010007 */
[----:B------:R-:W-:Y:S01]  /*8b40*/  HADD2.F32 R3, -RZ, R58.H1_H1 ;  /* 0x3000003aff037230 */ /* 0x000fe20000004100 */
[-C--:B------:R-:W-:Y:S02]  /*8b50*/  FMUL.FTZ R6, R13, R0.reuse ;  /* 0x000000000d067220 */ /* 0x080fe40000410000 */
[----:B------:R-:W-:Y:S01]  /*8b60*/  FMUL.FTZ R10, R14, R0 ;  /* 0x000000000e0a7220 */ /* 0x000fe20000410000 */
[----:B------:R-:W-:Y:S01]  /*8b70*/  F2FP.PACK_AB R8, R8, R12 ;  /* 0x0000000c0808723e */ /* 0x000fe200000000ff */
[----:B------:R-:W-:-:S02]  /*8b80*/  FMUL.FTZ R0, R15, R9 ;  /* 0x000000090f007220 */ /* 0x000fc40000410000 */
[----:B------:R-:W-:Y:S02]  /*8b90*/  FMUL.FTZ R9, R16, R9 ;  /* 0x0000000910097220 */ /* 0x000fe40000410000 */
[-C--:B------:R-:W-:Y:S02]  /*8ba0*/  FFMA.FTZ R6, R14, R3.reuse, -R6 ;  /* 0x000000030e067223 */ /* 0x080fe40000010806 */
[----:B------:R-:W-:Y:S02]  /*8bb0*/  FFMA.FTZ R10, R13, R3, R10 ;  /* 0x000000030d0a7223 */ /* 0x000fe4000001000a */
[-C--:B------:R-:W-:Y:S02]  /*8bc0*/  FFMA.FTZ R0, R16, R19.reuse, -R0 ;  /* 0x0000001310007223 */ /* 0x080fe40000010800 */
[----:B------:R-:W-:Y:S01]  /*8bd0*/  FFMA.FTZ R9, R15, R19, R9 ;  /* 0x000000130f097223 */ /* 0x000fe20000010009 */
[----:B------:R-:W-:-:S04]  /*8be0*/  F2FP.PACK_AB R10, R10, R6 ;  /* 0x000000060a0a723e */ /* 0x000fc800000000ff */
[----:B------:R-:W-:-:S05]  /*8bf0*/  F2FP.PACK_AB R9, R9, R0 ;  /* 0x000000000909723e */ /* 0x000fca00000000ff */
[----:B------:R1:W-:Y:S02]  /*8c00*/  STS.128 [R45+0x4100], R8 ;  /* 0x004100082d007388 */ /* 0x0003e40000000c00 */
.L_x_374:
[----:B------:R-:W-:Y:S05]  /*8c10*/  BSYNC B1 ;  /* 0x0000000000017941 */ /* 0x000fea0003800000 */
.L_x_373:
[----:B------:R-:W-:Y:S01]  /*8c20*/  IADD3 R0, R51, 0x20, RZ ;  /* 0x0000002033007810 */ /* 0x000fe20007ffe0ff */
[----:B------:R-:W-:Y:S03]  /*8c30*/  BSSY B1, `(.L_x_377) ;  /* 0x000005e000017945 */ /* 0x000fe60003800000 */
[----:B------:R-:W-:-:S13]  /*8c40*/  ISETP.GE.AND P0, PT, R0, R25, PT ;  /* 0x000000190000720c */ /* 0x000fda0003f06270 */
[----:B------:R-:W-:Y:S05]  /*8c50*/  @P0 BRA `(.L_x_378) ;  /* 0x000005b000000947 */ /* 0x000fea0003800000 */
[----:B------:R-:W-:Y:S01]  /*8c60*/  ISETP.GE.AND P0, PT, R38, c[0x0][0x27c], PT ;  /* 0x00009f0026007a0c */ /* 0x000fe20003f06270 */
[----:B------:R-:W-:-:S12]  /*8c70*/  BSSY B0, `(.L_x_379) ;  /* 0x000002c000007945 */ /* 0x000fd80003800000 */
[----:B------:R-:W-:Y:S05]  /*8c80*/  @P0 BRA `(.L_x_380) ;  /* 0x000002a000000947 */ /* 0x000fea0003800000 */
[----:B-1-3--:R-:W1:Y:S01]  /*8c90*/  LDS.128 R8, [R45+0x1100] ;  /* 0x001100002d087984 */ /* 0x00ae620000000c00 */
[----:B------:R-:W-:Y:S02]  /*8ca0*/  SHF.R.U32.HI R0, RZ, 0x10, R29 ;  /* 0x00000010ff007819 */ /* 0x000fe4000001161d */
[----:B------:R-:W-:Y:S02]  /*8cb0*/  SHF.R.U32.HI R3, RZ, 0x10, R27 ;  /* 0x00000010ff037819 */ /* 0x000fe4000001161b */
        /* <DEDUP_REMOVED lines=23> */
[-C--:B------:R-:W-:Y:S01]  /*8e30*/  FFMA.FTZ R12, R6, R3.reuse, -R12 ;  /* 0x00000003060c7223 */ /* 0x080fe2000001080c */
        /* <DEDUP_REMOVED lines=15> */
.L_x_380:
[----:B------:R-:W-:Y:S05]  /*8f30*/  BSYNC B0 ;  /* 0x0000000000007941 */ /* 0x000fea0003800000 */
.L_x_379:
[----:B------:R-:W-:-:S04]  /*8f40*/  IADD3 R0, R38, 0x20, RZ ;  /* 0x0000002026007810 */ /* 0x000fc80007ffe0ff */
[----:B------:R-:W-:-:S13]  /*8f50*/  ISETP.GE.AND P0, PT, R0, c[0x0][0x27c], PT ;  /* 0x00009f0000007a0c */ /* 0x000fda0003f06270 */
        /* <DEDUP_REMOVED lines=26> */
[----:B------:R-:W-:Y:S01]  /*9100*/  HADD2.F32 R0, -RZ, R62.H0_H0 ;  /* 0x2000003eff007230 */ /* 0x000fe20000004100 */
[-C--:B------:R-:W-:Y:S01]  /*9110*/  FFMA.FTZ R12, R6, R3.reuse, -R12 ;  /* 0x00000003060c7223 */ /* 0x080fe2000001080c */
[----:B------:R-:W-:Y:S01]  /*9120*/  F2FP.PACK_AB R11, R11, R18 ;  /* 0x000000120b0b723e */ /* 0x000fe200000000ff */
[----:B------:R-:W-:Y:S01]  /*9130*/  FFMA.FTZ R8, R8, R3, R7 ;  /* 0x0000000308087223 */ /* 0x000fe20000010007 */
[----:B------:R-:W-:Y:S01]  /*9140*/  HADD2.F32 R3, -RZ, R63.H0_H0 ;  /* 0x2000003fff037230 */ /* 0x000fe20000004100 */
        /* <DEDUP_REMOVED lines=12> */
.L_x_378:
[----:B------:R-:W-:Y:S05]  /*9210*/  BSYNC B1 ;  /* 0x0000000000017941 */ /* 0x000fea0003800000 */
.L_x_377:
        /* <DEDUP_REMOVED lines=26> */
[----:B------:R-:W-:Y:S01]  /*93c0*/  HADD2.F32 R0, -RZ, R62.H1_H1 ;  /* 0x3000003eff007230 */ /* 0x000fe20000004100 */
        /* <DEDUP_REMOVED lines=22> */
.L_x_384:
[----:B------:R-:W-:Y:S05]  /*9530*/  BSYNC B0 ;  /* 0x0000000000007941 */ /* 0x000fea0003800000 */
.L_x_383:
        /* <DEDUP_REMOVED lines=45> */
.L_x_382:
[----:B------:R-:W-:Y:S05]  /*9810*/  BSYNC B1 ;  /* 0x0000000000017941 */ /* 0x000fea0003800000 */
.L_x_381:
[----:B------:R-:W-:-:S04]  /*9820*/  IADD3 R0, R51, 0x60, RZ ;  /* 0x0000006033007810 */ /* 0x000fc80007ffe0ff */
        /* <DEDUP_REMOVED lines=47> */
.L_x_387:
[----:B------:R-:W-:Y:S05]  /*9b20*/  BSYNC B0 ;  /* 0x0000000000007941 */ /* 0x000fea0003800000 */
.L_x_386:
        /* <DEDUP_REMOVED lines=9> */
[----:B------:R-:W-:-:S02]  /*9bc0*/  HADD2.F32 R3, -RZ, R69.H0_H0 ;  /* 0x20000045ff037230 */ /* 0x000fc40000004100 */
        /* <DEDUP_REMOVED lines=18> */
[----:B------:R-:W-:Y:S01]  /*9cf0*/  HADD2.F32 R0, -RZ, R68.H1_H1 ;  /* 0x30000044ff007230 */ /* 0x000fe20000004100 */
        /* <DEDUP_REMOVED lines=15> */
[----:B------:R1:W-:Y:S01]  /*9df0*/  STS.128 [R45+0x7100], R8 ;  /* 0x007100082d007388 */ /* 0x0003e20000000c00 */
[----:B------:R-:W-:Y:S05]  /*9e00*/  BRA `(.L_x_385) ;  /* 0x000024d000007947 */ /* 0x000fea0003800000 */
.L_x_364:
[----:B------:R-:W-:Y:S01]  /*9e10*/  @P3 IMAD.HI.U32 R3, R0, c[0x0][0x2c8], RZ ;  /* 0x0000b20000033a27 */ /* 0x000fe200078e00ff */
[----:B------:R-:W-:Y:S01]  /*9e20*/  SHF.R.S32.HI R26, RZ, 0x1f, R224 ;  /* 0x0000001fff1a7819 */ /* 0x000fe200000114e0 */
[----:B------:R-:W-:Y:S01]  /*9e30*/  CS2R R22, SRZ ;  /* 0x0000000000167805 */ /* 0x000fe2000001ff00 */
[----:B------:R-:W-:Y:S01]  /*9e40*/  CS2R R20, SRZ ;  /* 0x0000000000147805 */ /* 0x000fe2000001ff00 */
[----:B------:R-:W-:Y:S01]  /*9e50*/  IMAD.MOV.U32 R8, RZ, RZ, R10 ;  /* 0x000000ffff087224 */ /* 0x000fe200078e000a */
[----:B------:R-:W-:-:S04]  /*9e60*/  @P3 SHF.R.U32.HI R0, RZ, c[0x0][0x2cc], R3 ;  /* 0x0000b300ff003a19 */ /* 0x000fc80000011603 */
[----:B------:R-:W-:Y:S01]  /*9e70*/  SHF.R.S32.HI R3, RZ, 0x1f, R0 ;  /* 0x0000001fff037819 */ /* 0x000fe20000011400 */
[----:B------:R-:W-:-:S04]  /*9e80*/  IMAD.WIDE.U32 R8, R0, c[0x0][0x280], R8 ;  /* 0x0000a00000087a25 */ /* 0x000fc800078e0008 */
[C---:B------:R-:W-:Y:S01]  /*9e90*/  IMAD R6, R3.reuse, c[0x0][0x280], RZ ;  /* 0x0000a00003067a24 */ /* 0x040fe200078e02ff */
[----:B------:R-:W-:Y:S01]  /*9ea0*/  LEA R15, P0, R8, c[0x0][0x270], 0x1 ;  /* 0x00009c00080f7a11 */ /* 0x000fe200078008ff */
[----:B------:R-:W-:Y:S02]  /*9eb0*/  IMAD R3, R3, c[0x0][0x290], RZ ;  /* 0x0000a40003037a24 */ /* 0x000fe400078e02ff */
[----:B------:R-:W-:-:S04]  /*9ec0*/  IMAD R6, R0, c[0x0][0x284], R6 ;  /* 0x0000a10000067a24 */ /* 0x000fc800078e0206 */
[----:B------:R-:W-:-:S05]  /*9ed0*/  IMAD.IADD R6, R9, 0x1, R6 ;  /* 0x0000000109067824 */ /* 0x000fca00078e0206 */
[----:B------:R-:W-:Y:S01]  /*9ee0*/  LEA.HI.X R14, R8, c[0x0][0x274], R6, 0x1, P0 ;  /* 0x00009d00080e7a11 */ /* 0x000fe200000f0c06 */
[----:B------:R-:W-:Y:S01]  /*9ef0*/  IMAD.MOV.U32 R6, RZ, RZ, R12 ;  /* 0x000000ffff067224 */ /* 0x000fe200078e000c */
[----:B------:R-:W1:Y:S03]  /*9f00*/  SHFL.IDX PT, R8, R15, RZ, 0x181f ;  /* 0x00181fff0f087589 */ /* 0x000e6600000e0000 */
[----:B------:R-:W-:-:S04]  /*9f10*/  IMAD.WIDE.U32 R6, R0, c[0x0][0x290], R6 ;  /* 0x0000a40000067a25 */ /* 0x000fc800078e0006 */
[----:B------:R-:W-:Y:S01]  /*9f20*/  IMAD R0, R0, c[0x0][0x294], R3 ;  /* 0x0000a50000007a24 */ /* 0x000fe200078e0203 */
[C---:B------:R-:W-:Y:S01]  /*9f30*/  LEA R12, P0, R6.reuse, c[0x0][0x288], 0x1 ;  /* 0x0000a200060c7a11 */ /* 0x040fe200078008ff */
[----:B------:R-:W2:Y:S02]  /*9f40*/  SHFL.IDX PT, R3, R14, RZ, 0x181f ;  /* 0x00181fff0e037589 */ /* 0x000ea400000e0000 */
[----:B------:R-:W-:Y:S02]  /*9f50*/  IMAD.IADD R0, R7, 0x1, R0 ;  /* 0x0000000107007824 */ /* 0x000fe400078e0200 */
[----:B------:R-:W3:Y:S03]  /*9f60*/  SHFL.IDX PT, R7, R12, RZ, 0x181f ;  /* 0x00181fff0c077589 */ /* 0x000ee600000e0000 */
[----:B------:R-:W-:Y:S02]  /*9f70*/  LEA.HI.X R11, R6, c[0x0][0x28c], R0, 0x1, P0 ;  /* 0x0000a300060b7a11 */ /* 0x000fe400000f0c00 */
[----:B------:R-:W-:-:S13]  /*9f80*/  ISETP.GE.OR P0, PT, R224, c[0x0][0x27c], P4 ;  /* 0x00009f00e0007a0c */ /* 0x000fda0002706670 */
[C---:B------:R-:W-:Y:S01]  /*9f90*/  @!P0 IMAD.SHL.U32 R6, R224.reuse, 0x2, RZ ;  /* 0x00000002e0068824 */ /* 0x040fe200078e00ff */
[----:B------:R-:W-:-:S04]  /*9fa0*/  @!P0 SHF.L.U64.HI R0, R224, 0x1, R26 ;  /* 0x00000001e0008819 */ /* 0x000fc8000001021a */
[----:B-1----:R-:W-:-:S04]  /*9fb0*/  @!P0 IADD3 R8, P2, R8, R6, RZ ;  /* 0x0000000608088210 */ /* 0x002fc80007f5e0ff */
[----:B--2---:R-:W-:Y:S02]  /*9fc0*/  @!P0 IADD3.X R9, R3, R0, RZ, P2, !PT ;  /* 0x0000000003098210 */ /* 0x004fe400017fe4ff */
[----:B------:R-:W1:Y:S01]  /*9fd0*/  SHFL.IDX PT, R3, R11, RZ, 0x181f ;  /* 0x00181fff0b037589 */ /* 0x000e6200000e0000 */
[----:B---3--:R-:W-:Y:S01]  /*9fe0*/  @!P0 IADD3 R6, P2, R7, R6, RZ ;  /* 0x0000000607068210 */ /* 0x008fe20007f5e0ff */
[----:B------:R-:W-:Y:S01]  /*9ff0*/  CS2R R18, SRZ ;  /* 0x0000000000127805 */ /* 0x000fe2000001ff00 */
[----:B------:R-:W-:Y:S01]  /*a000*/  CS2R R16, SRZ ;  /* 0x0000000000107805 */ /* 0x000fe2000001ff00 */
[----:B------:R2:W3:Y:S02]  /*a010*/  @!P0 LD.E.128 R20, [R8.64] ;  /* 0x0000001208148980 */ /* 0x0004e4000c101d00 */
[----:B-1----:R-:W-:-:S05]  /*a020*/  @!P0 IMAD.X R7, R3, 0x1, R0, P2 ;  /* 0x0000000103078824 */ /* 0x002fca00010e0600 */
[----:B------:R3:W4:Y:S01]  /*a030*/  @!P0 LD.E.128 R16, [R6.64] ;  /* 0x0000001206108980 */ /* 0x000722000c101d00 */
[----:B------:R-:W-:Y:S03]  /*a040*/  BSSY B0, `(.L_x_388) ;  /* 0x0000025000007945 */ /* 0x000fe60003800000 */
[----:B--2---:R1:W2:Y:S01]  /*a050*/  SHFL.IDX PT, R8, R15, 0x1, 0x181f ;  /* 0x00381f000f087f89 */ /* 0x0042a200000e0000 */
[----:B------:R-:W-:-:S03]  /*a060*/  CS2R R34, SRZ ;  /* 0x0000000000227805 */ /* 0x000fc6000001ff00 */
[----:B------:R1:W1:Y:S01]  /*a070*/  SHFL.IDX PT, R10, R12, 0x1, 0x181f ;  /* 0x00381f000c0a7f89 */ /* 0x00026200000e0000 */
[----:B------:R-:W-:-:S03]  /*a080*/  CS2R R32, SRZ ;  /* 0x0000000000207805 */ /* 0x000fc6000001ff00 */
[----:B------:R1:W1:Y:S01]  /*a090*/  SHFL.IDX PT, R9, R14, 0x1, 0x181f ;  /* 0x00381f000e097f89 */ /* 0x00026200000e0000 */
[----:B------:R-:W-:-:S03]  /*a0a0*/  CS2R R30, SRZ ;  /* 0x00000000001e7805 */ /* 0x000fc6000001ff00 */
[----:B------:R1:W1:Y:S01]  /*a0b0*/  SHFL.IDX PT, R13, R11, 0x1, 0x181f ;  /* 0x00381f000b0d7f89 */ /* 0x00026200000e0000 */
[----:B------:R-:W-:Y:S01]  /*a0c0*/  CS2R R28, SRZ ;  /* 0x00000000001c7805 */ /* 0x000fe2000001ff00 */
[----:B------:R-:W-:Y:S01]  /*a0d0*/  ISETP.GE.AND P2, PT, R224, c[0x0][0x27c], PT ;  /* 0x00009f00e0007a0c */ /* 0x000fe20003f46270 */
[----:B---3--:R-:W-:Y:S01]  /*a0e0*/  IMAD.MOV.U32 R7, RZ, RZ, R22 ;  /* 0x000000ffff077224 */ /* 0x008fe200078e0016 */
[----:B------:R-:W-:Y:S01]  /*a0f0*/  MOV R3, R20 ;  /* 0x0000001400037202 */ /* 0x000fe20000000f00 */
[----:B------:R-:W-:Y:S02]  /*a100*/  IMAD.MOV.U32 R6, RZ, RZ, R23 ;  /* 0x000000ffff067224 */ /* 0x000fe400078e0017 */
[----:B------:R-:W-:Y:S01]  /*a110*/  IMAD.MOV.U32 R0, RZ, RZ, R21 ;  /* 0x000000ffff007224 */ /* 0x000fe200078e0015 */
[----:B------:R-:W-:Y:S02]  /*a120*/  PRMT R68, R7, 0x7610, R68 ;  /* 0x0000761007447816 */ /* 0x000fe40000000044 */
[----:B------:R-:W-:-:S02]  /*a130*/  PRMT R42, R42, 0x5410, R6 ;  /* 0x000054102a2a7816 */ /* 0x000fc40000000006 */
[----:B------:R-:W-:Y:S01]  /*a140*/  PRMT R38, R0, 0x5410, R3 ;  /* 0x0000541000267816 */ /* 0x000fe20000000003 */
[----:B----4-:R-:W-:Y:S01]  /*a150*/  IMAD.MOV.U32 R7, RZ, RZ, R18 ;  /* 0x000000ffff077224 */ /* 0x010fe200078e0012 */
[----:B------:R-:W-:Y:S01]  /*a160*/  MOV R3, R16 ;  /* 0x0000001000037202 */ /* 0x000fe20000000f00 */
[----:B------:R-:W-:Y:S02]  /*a170*/  IMAD.MOV.U32 R6, RZ, RZ, R19 ;  /* 0x000000ffff067224 */ /* 0x000fe400078e0013 */
[----:B------:R-:W-:Y:S01]  /*a180*/  IMAD.MOV.U32 R0, RZ, RZ, R17 ;  /* 0x000000ffff007224 */ /* 0x000fe200078e0011 */
[----:B------:R-:W-:Y:S02]  /*a190*/  PRMT R40, R7, 0x7610, R40 ;  /* 0x0000761007287816 */ /* 0x000fe40000000028 */
[----:B------:R-:W-:Y:S02]  /*a1a0*/  PRMT R42, R6, 0x7610, R42 ;  /* 0x00007610062a7816 */ /* 0x000fe4000000002a */
[----:B------:R-:W-:Y:S01]  /*a1b0*/  PRMT R37, R0, 0x5410, R3 ;  /* 0x0000541000257816 */ /* 0x000fe20000000003 */
[----:B------:R-:W-:Y:S05]  /*a1c0*/  @P1 BRA `(.L_x_389) ;  /* 0x000000c000001947 */ /* 0x000fea0003800000 */
[----:B-12---:R-:W-:Y:S01]  /*a1d0*/  CS2R R32, SRZ ;  /* 0x0000000000207805 */ /* 0x006fe2000001ff00 */
[----:B------:R-:W-:Y:S01]  /*a1e0*/  CS2R R30, SRZ ;  /* 0x00000000001e7805 */ /* 0x000fe2000001ff00 */
[----:B------:R-:W-:Y:S01]  /*a1f0*/  CS2R R28, SRZ ;  /* 0x00000000001c7805 */ /* 0x000fe2000001ff00 */
[----:B------:R-:W-:Y:S05]  /*a200*/  @P2 BRA `(.L_x_389) ;  /* 0x0000008000002947 */ /* 0x000fea0003800000 */
[C---:B------:R-:W-:Y:S01]  /*a210*/  IMAD.SHL.U32 R6, R224.reuse, 0x2, RZ ;  /* 0x00000002e0067824 */ /* 0x040fe200078e00ff */
[----:B------:R-:W-:-:S04]  /*a220*/  SHF.L.U64.HI R0, R224, 0x1, R26 ;  /* 0x00000001e0007819 */ /* 0x000fc8000001021a */
[----:B------:R-:W-:-:S05]  /*a230*/  IADD3 R8, P0, R8, R6, RZ ;  /* 0x0000000608087210 */ /* 0x000fca0007f1e0ff */
[----:B------:R-:W-:Y:S01]  /*a240*/  IMAD.X R9, R9, 0x1, R0, P0 ;  /* 0x0000000109097824 */ /* 0x000fe200000e0600 */
[----:B------:R-:W-:-:S04]  /*a250*/  IADD3 R6, P0, R10, R6, RZ ;  /* 0x000000060a067210 */ /* 0x000fc80007f1e0ff */
[----:B------:R1:W5:Y:S01]  /*a260*/  LD.E.128 R32, [R8.64] ;  /* 0x0000001208207980 */ /* 0x000362000c101d00 */
[----:B------:R-:W-:-:S05]  /*a270*/  IMAD.X R7, R13, 0x1, R0, P0 ;  /* 0x000000010d077824 */ /* 0x000fca00000e0600 */
[----:B------:R1:W5:Y:S03]  /*a280*/  LD.E.128 R28, [R6.64] ;  /* 0x00000012061c7980 */ /* 0x000366000c101d00 */
.L_x_389:
[----:B-12---:R-:W-:Y:S05]  /*a290*/  BSYNC B0 ;  /* 0x0000000000007941 */ /* 0x006fea0003800000 */
.L_x_388:
[----:B------:R-:W1:Y:S01]  /*a2a0*/  SHFL.IDX PT, R3, R15, 0x2, 0x181f ;  /* 0x00581f000f037f89 */ /* 0x000e6200000e0000 */
[C---:B------:R-:W-:Y:S01]  /*a2b0*/  ISETP.GE.OR P0, PT, R224.reuse, c[0x0][0x27c], P5 ;  /* 0x00009f00e0007a0c */ /* 0x040fe20002f06670 */
[----:B------:R-:W-:Y:S01]  /*a2c0*/  CS2R R54, SRZ ;  /* 0x0000000000367805 */ /* 0x000fe2000001ff00 */
[----:B------:R-:W-:Y:S01]  /*a2d0*/  CS2R R52, SRZ ;  /* 0x0000000000347805 */ /* 0x000fe2000001ff00 */
[----:B------:R-:W2:Y:S04]  /*a2e0*/  SHFL.IDX PT, R6, R14, 0x2, 0x181f ;  /* 0x00581f000e067f89 */ /* 0x000ea800000e0000 */
[----:B------:R-:W-:Y:S06]  /*a2f0*/  SHFL.IDX PT, R10, R11, 0x2, 0x181f ;  /* 0x00581f000b0a7f89 */ /* 0x000fec00000e0000 */
[C---:B------:R-:W-:Y:S01]  /*a300*/  @!P0 IMAD.SHL.U32 R0, R224.reuse, 0x2, RZ ;  /* 0x00000002e0008824 */ /* 0x040fe200078e00ff */
[----:B------:R-:W-:-:S04]  /*a310*/  @!P0 SHF.L.U64.HI R7, R224, 0x1, R26 ;  /* 0x00000001e0078819 */ /* 0x000fc8000001021a */
[----:B-1----:R-:W-:Y:S02]  /*a320*/  @!P0 IADD3 R8, P1, R3, R0, RZ ;  /* 0x0000000003088210 */ /* 0x002fe40007f3e0ff */
[----:B------:R-:W1:Y:S03]  /*a330*/  SHFL.IDX PT, R3, R12, 0x2, 0x181f ;  /* 0x00581f000c037f89 */ /* 0x000e6600000e0000 */
[----:B--2---:R-:W-:Y:S01]  /*a340*/  @!P0 IMAD.X R9, R6, 0x1, R7, P1 ;  /* 0x0000000106098824 */ /* 0x004fe200008e0607 */
[----:B------:R-:W-:Y:S01]  /*a350*/  CS2R R58, SRZ ;  /* 0x00000000003a7805 */ /* 0x000fe2000001ff00 */
[----:B------:R-:W-:-:S03]  /*a360*/  CS2R R56, SRZ ;  /* 0x0000000000387805 */ /* 0x000fc6000001ff00 */
[----:B------:R2:W3:Y:S01]  /*a370*/  @!P0 LD.E.128 R52, [R8.64] ;  /* 0x0000001208348980 */ /* 0x0004e2000c101d00 */
[----:B-1----:R-:W-:-:S05]  /*a380*/  @!P0 IADD3 R6, P1, R3, R0, RZ ;  /* 0x0000000003068210 */ /* 0x002fca0007f3e0ff */
[----:B------:R-:W-:-:S05]  /*a390*/  @!P0 IMAD.X R7, R10, 0x1, R7, P1 ;  /* 0x000000010a078824 */ /* 0x000fca00008e0607 */
[----:B------:R1:W4:Y:S01]  /*a3a0*/  @!P0 LD.E.128 R56, [R6.64] ;  /* 0x0000001206388980 */ /* 0x000322000c101d00 */
[----:B-----5:R-:W-:Y:S02]  /*a3b0*/  IMAD.MOV.U32 R3, RZ, RZ, R32 ;  /* 0x000000ffff037224 */ /* 0x020fe400078e0020 */
[----:B------:R-:W-:-:S03]  /*a3c0*/  IMAD.MOV.U32 R0, RZ, RZ, R33 ;  /* 0x000000ffff007224 */ /* 0x000fc600078e0021 */
[----:B------:R-:W-:Y:S01]  /*a3d0*/  PRMT R73, R73, 0x5410, R3 ;  /* 0x0000541049497816 */ /* 0x000fe20000000003 */
[----:B------:R-:W-:Y:S01]  /*a3e0*/  IMAD.MOV.U32 R3, RZ, RZ, R28 ;  /* 0x000000ffff037224 */ /* 0x000fe200078e001c */
[----:B------:R-:W-:Y:S01]  /*a3f0*/  PRMT R71, R71, 0x5410, R0 ;  /* 0x0000541047477816 */ /* 0x000fe20000000000 */
[----:B------:R-:W-:-:S03]  /*a400*/  IMAD.MOV.U32 R0, RZ, RZ, R29 ;  /* 0x000000ffff007224 */ /* 0x000fc600078e001d */
[----:B------:R-:W-:Y:S02]  /*a410*/  PRMT R73, R3, 0x7610, R73 ;  /* 0x0000761003497816 */ /* 0x000fe40000000049 */
[----:B------:R-:W-:Y:S01]  /*a420*/  PRMT R71, R0, 0x7610, R71 ;  /* 0x0000761000477816 */ /* 0x000fe20000000047 */
[----:B-1----:R-:W-:Y:S02]  /*a430*/  IMAD.MOV.U32 R7, RZ, RZ, R34 ;  /* 0x000000ffff077224 */ /* 0x002fe400078e0022 */
[----:B------:R-:W-:-:S03]  /*a440*/  IMAD.MOV.U32 R6, RZ, RZ, R35 ;  /* 0x000000ffff067224 */ /* 0x000fc600078e0023 */
[----:B------:R-:W-:Y:S01]  /*a450*/  PRMT R74, R74, 0x5410, R7 ;  /* 0x000054104a4a7816 */ /* 0x000fe20000000007 */
[----:B------:R-:W-:Y:S01]  /*a460*/  IMAD.MOV.U32 R7, RZ, RZ, R30 ;  /* 0x000000ffff077224 */ /* 0x000fe200078e001e */
[----:B------:R-:W-:Y:S01]  /*a470*/  PRMT R72, R72, 0x5410, R6 ;  /* 0x0000541048487816 */ /* 0x000fe20000000006 */
[----:B------:R-:W-:-:S03]  /*a480*/  IMAD.MOV.U32 R6, RZ, RZ, R31 ;  /* 0x000000ffff067224 */ /* 0x000fc600078e001f */
[----:B------:R-:W-:Y:S02]  /*a490*/  PRMT R74, R7, 0x7610, R74 ;  /* 0x00007610074a7816 */ /* 0x000fe4000000004a */
[----:B------:R-:W-:Y:S01]  /*a4a0*/  PRMT R72, R6, 0x7610, R72 ;  /* 0x0000761006487816 */ /* 0x000fe20000000048 */
[----:B--2---:R1:W2:Y:S01]  /*a4b0*/  SHFL.IDX PT, R9, R14, 0x3, 0x181f ;  /* 0x00781f000e097f89 */ /* 0x0042a200000e0000 */
[----:B------:R-:W-:Y:S03]  /*a4c0*/  BSSY B0, `(.L_x_390) ;  /* 0x0000024000007945 */ /* 0x000fe60003800000 */
[----:B------:R1:W1:Y:S01]  /*a4d0*/  SHFL.IDX PT, R8, R15, 0x3, 0x181f ;  /* 0x00781f000f087f89 */ /* 0x00026200000e0000 */
[----:B------:R-:W-:-:S03]  /*a4e0*/  CS2R R66, SRZ ;  /* 0x0000000000427805 */ /* 0x000fc6000001ff00 */
[----:B------:R1:W1:Y:S01]  /*a4f0*/  SHFL.IDX PT, R10, R12, 0x3, 0x181f ;  /* 0x00781f000c0a7f89 */ /* 0x00026200000e0000 */
[----:B------:R-:W-:-:S03]  /*a500*/  CS2R R64, SRZ ;  /* 0x0000000000407805 */ /* 0x000fc6000001ff00 */
[----:B------:R-:W1:Y:S01]  /*a510*/  SHFL.IDX PT, R11, R11, 0x3, 0x181f ;  /* 0x00781f000b0b7f89 */ /* 0x000e6200000e0000 */
[----:B------:R-:W-:Y:S01]  /*a520*/  CS2R R62, SRZ ;  /* 0x00000000003e7805 */ /* 0x000fe2000001ff00 */
[----:B------:R-:W-:Y:S01]  /*a530*/  CS2R R60, SRZ ;  /* 0x00000000003c7805 */ /* 0x000fe2000001ff00 */
[----:B---3--:R-:W-:Y:S02]  /*a540*/  IMAD.MOV.U32 R7, RZ, RZ, R54 ;  /* 0x000000ffff077224 */ /* 0x008fe400078e0036 */
[----:B------:R-:W-:Y:S02]  /*a550*/  IMAD.MOV.U32 R6, RZ, RZ, R55 ;  /* 0x000000ffff067224 */ /* 0x000fe400078e0037 */
[----:B------:R-:W-:Y:S02]  /*a560*/  IMAD.MOV.U32 R3, RZ, RZ, R52 ;  /* 0x000000ffff037224 */ /* 0x000fe400078e0034 */
[----:B------:R-:W-:Y:S01]  /*a570*/  IMAD.MOV.U32 R0, RZ, RZ, R53 ;  /* 0x000000ffff007224 */ /* 0x000fe200078e0035 */
[----:B------:R-:W-:-:S02]  /*a580*/  PRMT R80, R80, 0x5410, R7 ;  /* 0x0000541050507816 */ /* 0x000fc40000000007 */
[----:B------:R-:W-:Y:S02]  /*a590*/  PRMT R78, R78, 0x5410, R6 ;  /* 0x000054104e4e7816 */ /* 0x000fe40000000006 */
[----:B------:R-:W-:Y:S02]  /*a5a0*/  PRMT R79, R79, 0x5410, R3 ;  /* 0x000054104f4f7816 */ /* 0x000fe40000000003 */
[----:B------:R-:W-:Y:S01]  /*a5b0*/  PRMT R75, R75, 0x5410, R0 ;  /* 0x000054104b4b7816 */ /* 0x000fe20000000000 */
[----:B----4-:R-:W-:Y:S02]  /*a5c0*/  IMAD.MOV.U32 R7, RZ, RZ, R58 ;  /* 0x000000ffff077224 */ /* 0x010fe400078e003a */
[----:B------:R-:W-:Y:S02]  /*a5d0*/  IMAD.MOV.U32 R6, RZ, RZ, R59 ;  /* 0x000000ffff067224 */ /* 0x000fe400078e003b */
[----:B------:R-:W-:Y:S02]  /*a5e0*/  IMAD.MOV.U32 R3, RZ, RZ, R56 ;  /* 0x000000ffff037224 */ /* 0x000fe400078e0038 */
[----:B------:R-:W-:Y:S01]  /*a5f0*/  IMAD.MOV.U32 R0, RZ, RZ, R57 ;  /* 0x000000ffff007224 */ /* 0x000fe200078e0039 */
[----:B------:R-:W-:-:S02]  /*a600*/  PRMT R80, R7, 0x7610, R80 ;  /* 0x0000761007507816 */ /* 0x000fc40000000050 */
[----:B------:R-:W-:Y:S02]  /*a610*/  PRMT R78, R6, 0x7610, R78 ;  /* 0x00007610064e7816 */ /* 0x000fe4000000004e */
[----:B------:R-:W-:Y:S02]  /*a620*/  PRMT R79, R3, 0x7610, R79 ;  /* 0x00007610034f7816 */ /* 0x000fe4000000004f */
[----:B------:R-:W-:Y:S01]  /*a630*/  PRMT R75, R0, 0x7610, R75 ;  /* 0x00007610004b7816 */ /* 0x000fe2000000004b */
[----:B------:R-:W-:Y:S05]  /*a640*/  @P6 BRA `(.L_x_391) ;  /* 0x000000b000006947 */ /* 0x000fea0003800000 */
[C---:B-12---:R-:W-:Y:S01]  /*a650*/  IMAD.SHL.U32 R3, R224.reuse, 0x2, RZ ;  /* 0x00000002e0037824 */ /* 0x046fe200078e00ff */
[----:B------:R-:W-:Y:S01]  /*a660*/  SHF.L.U64.HI R0, R224, 0x1, R26 ;  /* 0x00000001e0007819 */ /* 0x000fe2000001021a */
[----:B------:R-:W-:Y:S01]  /*a670*/  CS2R R64, SRZ ;  /* 0x0000000000407805 */ /* 0x000fe2000001ff00 */
[----:B------:R-:W-:Y:S01]  /*a680*/  CS2R R62, SRZ ;  /* 0x00000000003e7805 */ /* 0x000fe2000001ff00 */
[----:B------:R-:W-:Y:S01]  /*a690*/  CS2R R60, SRZ ;  /* 0x00000000003c7805 */ /* 0x000fe2000001ff00 */
[----:B------:R-:W-:-:S05]  /*a6a0*/  IADD3 R8, P0, R8, R3, RZ ;  /* 0x0000000308087210 */ /* 0x000fca0007f1e0ff */
[----:B------:R-:W-:Y:S01]  /*a6b0*/  IMAD.X R9, R9, 0x1, R0, P0 ;  /* 0x0000000109097824 */ /* 0x000fe200000e0600 */
[----:B------:R-:W-:-:S04]  /*a6c0*/  IADD3 R6, P0, R10, R3, RZ ;  /* 0x000000030a067210 */ /* 0x000fc80007f1e0ff */
[----:B------:R1:W5:Y:S01]  /*a6d0*/  @!P2 LD.E.128 R64, [R8.64] ;  /* 0x000000120840a980 */ /* 0x000362000c101d00 */
[----:B------:R-:W-:-:S05]  /*a6e0*/  IMAD.X R7, R11, 0x1, R0, P0 ;  /* 0x000000010b077824 */ /* 0x000fca00000e0600 */
[----:B------:R1:W5:Y:S03]  /*a6f0*/  @!P2 LD.E.128 R60, [R6.64] ;  /* 0x00000012063ca980 */ /* 0x000366000c101d00 */
.L_x_391:
[----:B-12---:R-:W-:Y:S05]  /*a700*/  BSYNC B0 ;  /* 0x0000000000007941 */ /* 0x006fea0003800000 */
.L_x_390:
[----:B------:R-:W-:Y:S01]  /*a710*/  IMAD.IADD R7, R39, 0x1, -R218 ;  /* 0x0000000127077824 */ /* 0x000fe200078e0ada */
[----:B------:R-:W-:-:S04]  /*a720*/  DEPBAR.LE SB0, 0x1 ;  /* 0x000080400000791a */ /* 0x000fc80000000000 */
[----:B------:R-:W-:Y:S01]  /*a730*/  IMNMX R69, R7, 0x80, PT ;  /* 0x0000008007457817 */ /* 0x000fe20003800200 */
[----:B-----5:R-:W-:Y:S01]  /*a740*/  IMAD.MOV.U32 R3, RZ, RZ, R67 ;  /* 0x000000ffff037224 */ /* 0x020fe200078e0043 */
[----:B------:R-:W-:Y:S01]  /*a750*/  BSSY B0, `(.L_x_392) ;  /* 0x0000070000007945 */ /* 0x000fe20003800000 */
[----:B------:R-:W-:Y:S01]  /*a760*/  IMAD.MOV.U32 R0, RZ, RZ, R64 ;  /* 0x000000ffff007224 */ /* 0x000fe200078e0040 */
[----:B------:R-:W-:Y:S01]  /*a770*/  BAR.SYNC.DEFER_BLOCKING 0x0 ;  /* 0x0000000000007b1d */ /* 0x000fe20000010000 */
[----:B------:R-:W-:Y:S01]  /*a780*/  IMAD.MOV.U32 R6, RZ, RZ, R66 ;  /* 0x000000ffff067224 */ /* 0x000fe200078e0042 */
[----:B------:R-:W-:Y:S02]  /*a790*/  ISETP.GE.OR P0, PT, R51, R69, P2 ;  /* 0x000000453300720c */ /* 0x000fe40001706670 */
[----:B------:R-:W-:Y:S01]  /*a7a0*/  PRMT R83, R3, 0x5410, R0 ;  /* 0x0000541003537816 */ /* 0x000fe20000000000 */
[----:B------:R-:W-:Y:S01]  /*a7b0*/  IMAD.MOV.U32 R3, RZ, RZ, R65 ;  /* 0x000000ffff037224 */ /* 0x000fe200078e0041 */
[----:B------:R-:W-:Y:S01]  /*a7c0*/  PRMT R84, R84, 0x5410, R6 ;  /* 0x0000541054547816 */ /* 0x000fe20000000006 */
[----:B------:R-:W-:Y:S01]  /*a7d0*/  IMAD.MOV.U32 R6, RZ, RZ, R63 ;  /* 0x000000ffff067224 */ /* 0x000fe200078e003f */
[----:B------:R-:W-:-:S02]  /*a7e0*/  MOV R0, R62 ;  /* 0x0000003e00007202 */ /* 0x000fc40000000f00 */
[----:B------:R-:W-:Y:S02]  /*a7f0*/  PRMT R82, R3, 0x7610, R82 ;  /* 0x0000761003527816 */ /* 0x000fe40000000052 */
[----:B------:R-:W-:Y:S01]  /*a800*/  PRMT R84, R0, 0x7610, R84 ;  /* 0x0000761000547816 */ /* 0x000fe20000000054 */
[----:B------:R-:W-:Y:S01]  /*a810*/  IMAD.MOV.U32 R0, RZ, RZ, R61 ;  /* 0x000000ffff007224 */ /* 0x000fe200078e003d */
[----:B------:R-:W-:-:S04]  /*a820*/  MOV R3, R60 ;  /* 0x0000003c00037202 */ /* 0x000fc80000000f00 */
[----:B------:R-:W-:Y:S02]  /*a830*/  PRMT R81, R0, 0x5410, R6 ;  /* 0x0000541000517816 */ /* 0x000fe40000000006 */
[----:B------:R-:W-:Y:S01]  /*a840*/  PRMT R82, R82, 0x5410, R3 ;  /* 0x0000541052527816 */ /* 0x000fe20000000003 */
[----:B------:R-:W-:Y:S05]  /*a850*/  @P0 BRA `(.L_x_393) ;  /* 0x000005f000000947 */ /* 0x000fea0003800000 */
[----:B------:R-:W-:Y:S01]  /*a860*/  MOV R0, c[0x0][0x27c] ;  /* 0x00009f0000007a02 */ /* 0x000fe20000000f00 */
[----:B------:R-:W1:Y:S01]  /*a870*/  LDS.128 R8, [R45+0x100] ;  /* 0x000100002d087984 */ /* 0x000e620000000c00 */
[----:B------:R-:W-:Y:S02]  /*a880*/  SHF.R.U32.HI R7, RZ, 0x10, R17 ;  /* 0x00000010ff077819 */ /* 0x000fe40000011611 */
[----:B------:R-:W-:Y:S02]  /*a890*/  LEA.HI R0, R0, R50, RZ, 0x1d ;  /* 0x0000003200007211 */ /* 0x000fe400078fe8ff */
[----:B------:R-:W-:Y:S02]  /*a8a0*/  SHF.R.U64 R49, R20, 0x10, R21 ;  /* 0x0000001014317819 */ /* 0x000fe40000001215 */
[----:B------:R-:W-:-:S02]  /*a8b0*/  SHF.R.S32.HI R6, RZ, 0x1f, R0 ;  /* 0x0000001fff067819 */ /* 0x000fc40000011400 */
[----:B------:R-:W-:Y:S01]  /*a8c0*/  SHF.L.U32 R3, R0, 0x3, RZ ;  /* 0x0000000300037819 */ /* 0x000fe200000006ff */
[----:B------:R-:W-:Y:S01]  /*a8d0*/  HADD2.F32 R49, -RZ, R49.H0_H0 ;  /* 0x20000031ff317230 */ /* 0x000fe20000004100 */
[----:B------:R-:W-:Y:S02]  /*a8e0*/  LEA.HI R0, R6, R0, RZ, 0x3 ;  /* 0x0000000006007211 */ /* 0x000fe400078f18ff */
[----:B------:R-:W-:Y:S02]  /*a8f0*/  LOP3.LUT R3, R24, 0x38, R3, 0xf8, !PT ;  /* 0x0000003818037812 */ /* 0x000fe400078ef803 */
[----:B------:R-:W-:Y:S02]  /*a900*/  SHF.L.U32 R0, R0, 0xa, RZ ;  /* 0x0000000a00007819 */ /* 0x000fe400000006ff */
[----:B------:R-:W-:Y:S02]  /*a910*/  LOP3.LUT R3, R3, R27, RZ, 0x3c, !PT ;  /* 0x0000001b03037212 */ /* 0x000fe400078e3cff */
[----:B------:R-:W-:-:S02]  /*a920*/  LOP3.LUT R0, R0, 0x7fffe000, RZ, 0xc0, !PT ;  /* 0x7fffe00000007812 */ /* 0x000fc400078ec0ff */
[----:B------:R-:W-:Y:S02]  /*a930*/  SHF.R.U32.HI R27, RZ, 0x10, R21 ;  /* 0x00000010ff1b7819 */ /* 0x000fe40000011615 */
[----:B------:R-:W-:Y:S02]  /*a940*/  IADD3 R0, R3, R0, R25 ;  /* 0x0000000003007210 */ /* 0x000fe40007ffe019 */
[--C-:B------:R-:W-:Y:S01]  /*a950*/  SHF.R.U64 R48, R22, 0x10, R23.reuse ;  /* 0x0000001016307819 */ /* 0x100fe20000001217 */
[----:B------:R-:W-:Y:S01]  /*a960*/  HADD2.F32 R70, -RZ, R27.H0_H0 ;  /* 0x2000001bff467230 */ /* 0x000fe20000004100 */
[----:B------:R-:W-:Y:S01]  /*a970*/  SHF.L.U32 R41, R0, 0x1, RZ ;  /* 0x0000000100297819 */ /* 0x000fe200000006ff */
[----:B------:R-:W-:Y:S01]  /*a980*/  HADD2.F32 R0, -RZ, R37.H0_H0 ;  /* 0x20000025ff007230 */ /* 0x000fe20000004100 */
[----:B------:R-:W-:Y:S01]  /*a990*/  SHF.R.U32.HI R36, RZ, 0x10, R23 ;  /* 0x00000010ff247819 */ /* 0x000fe20000011617 */
[----:B------:R-:W-:Y:S01]  /*a9a0*/  HADD2.F32 R48, -RZ, R48.H0_H0 ;  /* 0x20000030ff307230 */ /* 0x000fe20000004100 */
[----:B------:R-:W-:Y:S01]  /*a9b0*/  SHF.R.U64 R43, R18, 0x10, R19 ;  /* 0x00000010122b7819 */ /* 0x000fe20000001213 */
[----:B------:R-:W2:Y:S01]  /*a9c0*/  LDS.128 R12, [R41+0x100] ;  /* 0x00010000290c7984 */ /* 0x000ea20000000c00 */
[----:B------:R-:W-:-:S02]  /*a9d0*/  SHF.R.U64 R47, R16, 0x10, R17 ;  /* 0x00000010102f7819 */ /* 0x000fc40000001211 */
[----:B------:R-:W-:Y:S01]  /*a9e0*/  SHF.R.U32.HI R19, RZ, 0x10, R19 ;  /* 0x00000010ff137819 */ /* 0x000fe20000011613 */
[--C-:B-1----:R-:W-:Y:S02]  /*a9f0*/  HADD2.F32 R23, -RZ, R10.reuse.H0_H0 ;  /* 0x2000000aff177230 */ /* 0x102fe40000004100 */
[----:B------:R-:W-:Y:S02]  /*aa00*/  HADD2.F32 R25, -RZ, R10.H1_H1 ;  /* 0x3000000aff197230 */ /* 0x000fe40000004100 */
[--C-:B------:R-:W-:Y:S02]  /*aa10*/  HADD2.F32 R22, -RZ, R11.reuse.H0_H0 ;  /* 0x2000000bff167230 */ /* 0x100fe40000004100 */
[----:B------:R-:W-:Y:S02]  /*aa20*/  HADD2.F32 R21, -RZ, R11.H1_H1 ;  /* 0x3000000bff157230 */ /* 0x000fe40000004100 */
[--C-:B------:R-:W-:Y:S02]  /*aa30*/  HADD2.F32 R20, -RZ, R9.reuse.H0_H0 ;  /* 0x20000009ff147230 */ /* 0x100fe40000004100 */
[----:B------:R-:W-:-:S02]  /*aa40*/  HADD2.F32 R18, -RZ, R9.H1_H1 ;  /* 0x30000009ff127230 */ /* 0x000fc40000004100 */
[--C-:B------:R-:W-:Y:S02]  /*aa50*/  HADD2.F32 R24, -RZ, R8.reuse.H0_H0 ;  /* 0x20000008ff187230 */ /* 0x100fe40000004100 */
[----:B------:R-:W-:Y:S01]  /*aa60*/  HADD2.F32 R26, -RZ, R8.H1_H1 ;  /* 0x30000008ff1a7230 */ /* 0x000fe20000004100 */
[-C--:B------:R-:W-:Y:S01]  /*aa70*/  FMUL.FTZ R8, R20, R0.reuse ;  /* 0x0000000014087220 */ /* 0x080fe20000410000 */
[----:B------:R-:W-:Y:S02]  /*aa80*/  HADD2.F32 R19, -RZ, R19.H0_H0 ;  /* 0x20000013ff137230 */ /* 0x000fe40000004100 */
[----:B--2---:R-:W-:Y:S02]  /*aa90*/  HADD2.F32 R6, -RZ, R13.H0_H0 ;  /* 0x2000000dff067230 */ /* 0x004fe40000004100 */
[--C-:B------:R-:W-:Y:S02]  /*aaa0*/  HADD2.F32 R10, -RZ, R15.reuse.H0_H0 ;  /* 0x2000000fff0a7230 */ /* 0x100fe40000004100 */
[----:B------:R-:W-:Y:S01]  /*aab0*/  HADD2.F32 R11, -RZ, R15.H1_H1 ;  /* 0x3000000fff0b7230 */ /* 0x000fe20000004100 */
[----:B------:R-:W-:Y:S01]  /*aac0*/  FMUL.FTZ R39, R6, R0 ;  /* 0x0000000006277220 */ /* 0x000fe20000410000 */
[----:B------:R-:W-:-:S02]  /*aad0*/  HADD2.F32 R15, -RZ, R7.H0_H0 ;  /* 0x20000007ff0f7230 */ /* 0x000fc40000004100 */
[--C-:B------:R-:W-:Y:S02]  /*aae0*/  HADD2.F32 R9, -RZ, R12.reuse.H0_H0 ;  /* 0x2000000cff097230 */ /* 0x100fe40000004100 */
[----:B------:R-:W-:Y:S01]  /*aaf0*/  HADD2.F32 R17, -RZ, R12.H1_H1 ;  /* 0x3000000cff117230 */ /* 0x000fe20000004100 */
[----:B------:R-:W-:Y:S01]  /*ab00*/  FMUL.FTZ R0, R18, R15 ;  /* 0x0000000f12007220 */ /* 0x000fe20000410000 */
[--C-:B------:R-:W-:Y:S02]  /*ab10*/  HADD2.F32 R12, -RZ, R14.reuse.H0_H0 ;  /* 0x2000000eff0c7230 */ /* 0x100fe40000004100 */
[----:B------:R-:W-:Y:S02]  /*ab20*/  HADD2.F32 R16, -RZ, R14.H1_H1 ;  /* 0x3000000eff107230 */ /* 0x000fe40000004100 */
[----:B------:R-:W-:Y:S02]  /*ab30*/  HADD2.F32 R3, -RZ, R13.H1_H1 ;  /* 0x3000000dff037230 */ /* 0x000fe40000004100 */
[----:B------:R-:W-:-:S02]  /*ab40*/  HADD2.F32 R14, -RZ, R38.H0_H0 ;  /* 0x20000026ff0e7230 */ /* 0x000fc40000004100 */
[----:B------:R-:W-:Y:S01]  /*ab50*/  HADD2.F32 R7, -RZ, R37.H1_H1 ;  /* 0x30000025ff077230 */ /* 0x000fe20000004100 */
[C---:B------:R-:W-:Y:S01]  /*ab60*/  FFMA.FTZ R44, R3.reuse, R70, R0 ;  /* 0x00000046032c7223 */ /* 0x040fe20000010000 */
[----:B------:R-:W-:Y:S01]  /*ab70*/  HADD2.F32 R13, -RZ, R38.H1_H1 ;  /* 0x30000026ff0d7230 */ /* 0x000fe20000004100 */
[----:B------:R-:W-:Y:S01]  /*ab80*/  FFMA.FTZ R46, R6, R14, R8 ;  /* 0x0000000e062e7223 */ /* 0x000fe20000010008 */
[----:B------:R-:W-:Y:S01]  /*ab90*/  HADD2.F32 R0, -RZ, R42.H0_H0 ;  /* 0x2000002aff007230 */ /* 0x000fe20000004100 */
[----:B------:R-:W-:Y:S01]  /*aba0*/  FMUL.FTZ R38, R3, R15 ;  /* 0x0000000f03267220 */ /* 0x000fe20000410000 */
[----:B------:R-:W-:Y:S01]  /*abb0*/  HADD2.F32 R3, -RZ, R40.H0_H0 ;  /* 0x20000028ff037230 */ /* 0x000fe20000004100 */
[-C--:B------:R-:W-:Y:S02]  /*abc0*/  FMUL.FTZ R6, R24, R7.reuse ;  /* 0x0000000718067220 */ /* 0x080fe40000410000 */
[C---:B------:R-:W-:Y:S01]  /*abd0*/  FMUL.FTZ R37, R9.reuse, R7 ;  /* 0x0000000709257220 */ /* 0x040fe20000410000 */
[----:B------:R-:W-:Y:S01]  /*abe0*/  HADD2.F32 R7, -RZ, R68.H0_H0 ;  /* 0x20000044ff077230 */ /* 0x000fe20000004100 */
[----:B------:R-:W-:Y:S01]  /*abf0*/  FFMA.FTZ R40, R9, R13, R6 ;  /* 0x0000000d09287223 */ /* 0x000fe20000010006 */
[----:B------:R-:W-:Y:S01]  /*ac00*/  HADD2.F32 R6, -RZ, R42.H1_H1 ;  /* 0x3000002aff067230 */ /* 0x000fe20000004100 */
[----:B------:R-:W-:Y:S01]  /*ac10*/  FMUL.FTZ R9, R23, R3 ;  /* 0x0000000317097220 */ /* 0x000fe20000410000 */
[----:B------:R-:W-:Y:S01]  /*ac20*/  HADD2.F32 R68, -RZ, R36.H0_H0 ;  /* 0x20000024ff447230 */ /* 0x000fe20000004100 */
[----:B------:R-:W-:-:S02]  /*ac30*/  FMUL.FTZ R8, R22, R0 ;  /* 0x0000000016087220 */ /* 0x000fc40000410000 */
[C---:B------:R-:W-:Y:S02]  /*ac40*/  FMUL.FTZ R27, R12.reuse, R3 ;  /* 0x000000030c1b7220 */ /* 0x040fe40000410000 */
[----:B------:R-:W-:Y:S02]  /*ac50*/  FFMA.FTZ R42, R12, R7, R9 ;  /* 0x000000070c2a7223 */ /* 0x000fe40000010009 */
[C---:B------:R-:W-:Y:S02]  /*ac60*/  FMUL.FTZ R12, R10.reuse, R0 ;  /* 0x000000000a0c7220 */ /* 0x040fe40000410000 */
[----:B------:R-:W-:Y:S01]  /*ac70*/  FFMA.FTZ R15, R10, R6, R8 ;  /* 0x000000060a0f7223 */ /* 0x000fe20000010008 */
[----:B------:R-:W-:Y:S01]  /*ac80*/  HADD2.F32 R10, -RZ, R47.H0_H0 ;  /* 0x2000002fff0a7230 */ /* 0x000fe20000004100 */
[-C--:B------:R-:W-:Y:S01]  /*ac90*/  FMUL.FTZ R0, R21, R19.reuse ;  /* 0x0000001315007220 */ /* 0x080fe20000410000 */
[----:B------:R-:W-:Y:S01]  /*aca0*/  HADD2.F32 R8, -RZ, R43.H0_H0 ;  /* 0x2000002bff087230 */ /* 0x000fe20000004100 */
[----:B------:R-:W-:-:S02]  /*acb0*/  FMUL.FTZ R9, R11, R19 ;  /* 0x000000130b097220 */ /* 0x000fc40000410000 */
[----:B------:R-:W-:Y:S02]  /*acc0*/  FFMA.FTZ R11, R11, R68, R0 ;  /* 0x000000440b0b7223 */ /* 0x000fe40000010000 */
[----:B------:R-:W-:Y:S02]  /*acd0*/  FMUL.FTZ R3, R26, R10 ;  /* 0x0000000a1a037220 */ /* 0x000fe40000410000 */
[----:B------:R-:W-:Y:S01]  /*ace0*/  FMUL.FTZ R0, R25, R8 ;  /* 0x0000000819007220 */ /* 0x000fe20000410000 */
[----:B------:R-:W-:Y:S01]  /*acf0*/  F2FP.PACK_AB R15, R11, R15 ;  /* 0x0000000f0b0f723e */ /* 0x000fe200000000ff */
[C---:B------:R-:W-:Y:S02]  /*ad00*/  FMUL.FTZ R10, R17.reuse, R10 ;  /* 0x0000000a110a7220 */ /* 0x040fe40000410000 */
[----:B------:R-:W-:Y:S02]  /*ad10*/  FMUL.FTZ R8, R16, R8 ;  /* 0x0000000810087220 */ /* 0x000fe40000410000 */
[----:B------:R-:W-:-:S02]  /*ad20*/  FFMA.FTZ R19, R17, R49, R3 ;  /* 0x0000003111137223 */ /* 0x000fc40000010003 */
[----:B------:R-:W-:Y:S02]  /*ad30*/  FFMA.FTZ R36, R16, R48, R0 ;  /* 0x0000003010247223 */ /* 0x000fe40000010000 */
[----:B------:R-:W-:Y:S02]  /*ad40*/  FFMA.FTZ R17, R20, R14, -R39 ;  /* 0x0000000e14117223 */ /* 0x000fe40000010827 */
        /* <DEDUP_REMOVED lines=8> */
[----:B------:R-:W-:-:S02]  /*add0*/  FFMA.FTZ R7, R26, R49, -R10 ;  /* 0x000000311a077223 */ /* 0x000fc4000001080a */
[----:B------:R-:W-:Y:S01]  /*ade0*/  FFMA.FTZ R6, R25, R48, -R8 ;  /* 0x0000003019067223 */ /* 0x000fe20000010808 */
[----:B------:R-:W-:Y:S02]  /*adf0*/  F2FP.PACK_AB R11, R0, R3 ;  /* 0x00000003000b723e */ /* 0x000fe400000000ff */
[----:B------:R-:W-:Y:S02]  /*ae00*/  F2FP.PACK_AB R8, R7, R18 ;  /* 0x000000120708723e */ /* 0x000fe400000000ff */
[----:B------:R-:W-:Y:S02]  /*ae10*/  F2FP.PACK_AB R10, R6, R14 ;  /* 0x0000000e060a723e */ /* 0x000fe400000000ff */
[----:B------:R-:W-:-:S03]  /*ae20*/  F2FP.PACK_AB R14, R36, R42 ;  /* 0x0000002a240e723e */ /* 0x000fc600000000ff */
[----:B------:R1:W-:Y:S04]  /*ae30*/  STS.128 [R45+0x100], R8 ;  /* 0x000100082d007388 */ /* 0x0003e80000000c00 */
[----:B------:R1:W-:Y:S02]  /*ae40*/  STS.128 [R41+0x100], R12 ;  /* 0x0001000c29007388 */ /* 0x0003e40000000c00 */
.L_x_393:
[----:B------:R-:W-:Y:S05]  /*ae50*/  BSYNC B0 ;  /* 0x0000000000007941 */ /* 0x000fea0003800000 */
.L_x_392:
[----:B------:R-:W-:Y:S01]  /*ae60*/  IADD3 R3, R51, 0x20, RZ ;  /* 0x0000002033037810 */ /* 0x000fe20007ffe0ff */
[----:B------:R-:W-:Y:S03]  /*ae70*/  BSSY B0, `(.L_x_394) ;  /* 0x000006c000007945 */ /* 0x000fe60003800000 */
[----:B------:R-:W-:-:S13]  /*ae80*/  ISETP.GE.OR P0, PT, R3, R69, P2 ;  /* 0x000000450300720c */ /* 0x000fda0001706670 */
[----:B------:R-:W-:Y:S05]  /*ae90*/  @P0 BRA `(.L_x_395) ;  /* 0x0000069000000947 */ /* 0x000fea0003800000 */
[----:B------:R-:W-:Y:S02]  /*aea0*/  MOV R7, c[0x0][0x27c] ;  /* 0x00009f0000077a02 */ /* 0x000fe40000000f00 */
[----:B------:R-:W-:Y:S02]  /*aeb0*/  SHF.R.S32.HI R0, RZ, 0x1f, R3 ;  /* 0x0000001fff007819 */ /* 0x000fe40000011403 */
[----:B------:R-:W-:Y:S02]  /*aec0*/  LEA.HI R7, R7, R50, RZ, 0x1d ;  /* 0x0000003207077211 */ /* 0x000fe400078fe8ff */
[----:B------:R-:W-:Y:S02]  /*aed0*/  SHF.L.U32 R6, R3, 0x6, RZ ;  /* 0x0000000603067819 */ /* 0x000fe400000006ff */
[----:B------:R-:W-:Y:S02]  /*aee0*/  LEA.HI R3, R0, R3, RZ, 0x3 ;  /* 0x0000000300037211 */ /* 0x000fe400078f18ff */
[----:B-1----:R-:W-:-:S02]  /*aef0*/  SHF.R.S32.HI R10, RZ, 0x1f, R7 ;  /* 0x0000001fff0a7819 */ /* 0x002fc40000011407 */
[----:B------:R-:W-:Y:S01]  /*af00*/  LOP3.LUT R0, R6, 0x1c0, RZ, 0xc0, !PT ;  /* 0x000001c006007812 */ /* 0x000fe200078ec0ff */
[----:B------:R-:W-:Y:S01]  /*af10*/  IMAD.SHL.U32 R6, R3, 0x40, RZ ;  /* 0x0000004003067824 */ /* 0x000fe200078e00ff */
[----:B------:R-:W-:Y:S02]  /*af20*/  SHF.L.U32 R8, R7, 0x3, RZ ;  /* 0x0000000307087819 */ /* 0x000fe400000006ff */
[----:B------:R-:W-:Y:S02]  /*af30*/  LEA.HI R7, R10, R7, RZ, 0x3 ;  /* 0x000000070a077211 */ /* 0x000fe400078f18ff */
[C---:B------:R-:W-:Y:S02]  /*af40*/  LOP3.LUT R9, R0.reuse, 0x38, R224, 0xf8, !PT ;  /* 0x0000003800097812 */ /* 0x040fe400078ef8e0 */
[----:B------:R-:W-:Y:S02]  /*af50*/  SHF.R.U32.HI R3, RZ, 0x3, R0 ;  /* 0x00000003ff037819 */ /* 0x000fe40000011600 */
[----:B------:R-:W-:Y:S01]  /*af60*/  LOP3.LUT R8, R0, 0x38, R8, 0xf8, !PT ;  /* 0x0000003800087812 */ /* 0x000fe200078ef808 */
[----:B------:R-:W-:Y:S01]  /*af70*/  IMAD.SHL.U32 R0, R7, 0x400, RZ ;  /* 0x0000040007007824 */ /* 0x000fe200078e00ff */
[----:B------:R-:W-:-:S02]  /*af80*/  LOP3.LUT R6, R6, 0xfffffe00, RZ, 0xc0, !PT ;  /* 0xfffffe0006067812 */ /* 0x000fc400078ec0ff */
[----:B------:R-:W-:Y:S02]  /*af90*/  SHF.R.U32.HI R16, RZ, 0x10, R33 ;  /* 0x00000010ff107819 */ /* 0x000fe40000011621 */
[----:B------:R-:W-:Y:S02]  /*afa0*/  LOP3.LUT R9, R6, R9, R3, 0xf6, !PT ;  /* 0x0000000906097212 */ /* 0x000fe400078ef603 */
[----:B------:R-:W-:Y:S01]  /*afb0*/  LOP3.LUT R3, R8, R3, RZ, 0x3c, !PT ;  /* 0x0000000308037212 */ /* 0x000fe200078e3cff */
[----:B------:R-:W-:Y:S01]  /*afc0*/  HADD2.F32 R42, -RZ, R16.H0_H0 ;  /* 0x20000010ff2a7230 */ /* 0x000fe20000004100 */
[----:B------:R-:W-:Y:S02]  /*afd0*/  LOP3.LUT R0, R0, 0x7fffe000, RZ, 0xc0, !PT ;  /* 0x7fffe00000007812 */ /* 0x000fe400078ec0ff */
[----:B------:R-:W-:Y:S02]  /*afe0*/  SHF.L.U32 R37, R9, 0x1, RZ ;  /* 0x0000000109257819 */ /* 0x000fe400000006ff */
[----:B------:R-:W-:Y:S01]  /*aff0*/  IADD3 R0, R3, R0, R6 ;  /* 0x0000000003007210 */ /* 0x000fe20007ffe006 */
[----:B------:R-:W-:Y:S01]  /*b000*/  HADD2.F32 R3, -RZ, R71.H0_H0 ;  /* 0x20000047ff037230 */ /* 0x000fe20000004100 */
[----:B------:R-:W-:Y:S01]  /*b010*/  SHF.R.U64 R40, R32, 0x10, R33 ;  /* 0x0000001020287819 */ /* 0x000fe20000001221 */
[----:B------:R-:W1:Y:S01]  /*b020*/  LDS.128 R8, [R37+0x100] ;  /* 0x0001000025087984 */ /* 0x000e620000000c00 */
[----:B------:R-:W-:-:S02]  /*b030*/  SHF.L.U32 R36, R0, 0x1, RZ ;  /* 0x0000000100247819 */ /* 0x000fc400000006ff */
[----:B------:R-:W-:Y:S02]  /*b040*/  SHF.R.U32.HI R0, RZ, 0x10, R29 ;  /* 0x00000010ff007819 */ /* 0x000fe4000001161d */
[--C-:B------:R-:W-:Y:S01]  /*b050*/  SHF.R.U64 R39, R34, 0x10, R35.reuse ;  /* 0x0000001022277819 */ /* 0x100fe20000001223 */
[----:B------:R-:W2:Y:S01]  /*b060*/  LDS.128 R12, [R36+0x100] ;  /* 0x00010000240c7984 */ /* 0x000ea20000000c00 */
[----:B------:R-:W-:Y:S01]  /*b070*/  SHF.R.U32.HI R26, RZ, 0x10, R35 ;  /* 0x00000010ff1a7819 */ /* 0x000fe20000011623 */
[----:B------:R-:W-:Y:S01]  /*b080*/  HADD2.F32 R27, -RZ, R0.H0_H0 ;  /* 0x20000000ff1b7230 */ /* 0x000fe20000004100 */
[--C-:B------:R-:W-:Y:S01]  /*b090*/  SHF.R.U64 R30, R30, 0x10, R31.reuse ;  /* 0x000000101e1e7819 */ /* 0x100fe2000000121f */
[----:B------:R-:W-:Y:S01]  /*b0a0*/  HADD2.F32 R0, -RZ, R72.H0_H0 ;  /* 0x20000048ff007230 */ /* 0x000fe20000004100 */
[----:B------:R-:W-:Y:S01]  /*b0b0*/  SHF.R.U32.HI R25, RZ, 0x10, R31 ;  /* 0x00000010ff197819 */ /* 0x000fe2000001161f */
[----:B------:R-:W-:Y:S01]  /*b0c0*/  HADD2.F32 R41, -RZ, R26.H0_H0 ;  /* 0x2000001aff297230 */ /* 0x000fe20000004100 */
[----:B------:R-:W-:Y:S01]  /*b0d0*/  SHF.R.U64 R38, R28, 0x10, R29 ;  /* 0x000000101c267819 */ /* 0x000fe2000000121d */
[----:B------:R-:W-:-:S02]  /*b0e0*/  HADD2.F32 R39, -RZ, R39.H0_H0 ;  /* 0x20000027ff277230 */ /* 0x000fc40000004100 */
[----:B------:R-:W-:Y:S02]  /*b0f0*/  HADD2.F32 R16, -RZ, R25.H0_H0 ;  /* 0x20000019ff107230 */ /* 0x000fe40000004100 */
[----:B-1----:R-:W-:Y:S02]  /*b100*/  HADD2.F32 R18, -RZ, R9.H0_H0 ;  /* 0x20000009ff127230 */ /* 0x002fe40000004100 */
[--C-:B------:R-:W-:Y:S02]  /*b110*/  HADD2.F32 R22, -RZ, R8.reuse.H0_H0 ;  /* 0x20000008ff167230 */ /* 0x100fe40000004100 */
[----:B------:R-:W-:Y:S02]  /*b120*/  HADD2.F32 R24, -RZ, R8.H1_H1 ;  /* 0x30000008ff187230 */ /* 0x000fe40000004100 */
[--C-:B--2---:R-:W-:Y:S02]  /*b130*/  HADD2.F32 R8, -RZ, R13.reuse.H0_H0 ;  /* 0x2000000dff087230 */ /* 0x104fe40000004100 */
[----:B------:R-:W-:-:S02]  /*b140*/  HADD2.F32 R7, -RZ, R13.H1_H1 ;  /* 0x3000000dff077230 */ /* 0x000fc40000004100 */
[----:B------:R-:W-:Y:S01]  /*b150*/  HADD2.F32 R17, -RZ, R9.H1_H1 ;  /* 0x30000009ff117230 */ /* 0x000fe20000004100 */
[-C--:B------:R-:W-:Y:S01]  /*b160*/  FMUL.FTZ R9, R18, R3.reuse ;  /* 0x0000000312097220 */ /* 0x080fe20000410000 */
[----:B------:R-:W-:Y:S01]  /*b170*/  HADD2.F32 R13, -RZ, R71.H1_H1 ;  /* 0x30000047ff0d7230 */ /* 0x000fe20000004100 */
[C---:B------:R-:W-:Y:S01]  /*b180*/  FMUL.FTZ R33, R8.reuse, R3 ;  /* 0x0000000308217220 */ /* 0x040fe20000410000 */
[----:B------:R-:W-:Y:S01]  /*b190*/  HADD2.F32 R20, -RZ, R11.H0_H0 ;  /* 0x2000000bff147230 */ /* 0x000fe20000004100 */
[----:B------:R-:W-:Y:S01]  /*b1a0*/  FMUL.FTZ R31, R7, R27 ;  /* 0x0000001b071f7220 */ /* 0x000fe20000410000 */
[----:B------:R-:W-:Y:S01]  /*b1b0*/  HADD2.F32 R6, -RZ, R15.H0_H0 ;  /* 0x2000000fff067230 */ /* 0x000fe20000004100 */
[----:B------:R-:W-:Y:S01]  /*b1c0*/  FFMA.FTZ R35, R8, R13, R9 ;  /* 0x0000000d08237223 */ /* 0x000fe20000010009 */
[----:B------:R-:W-:Y:S01]  /*b1d0*/  HADD2.F32 R9, -RZ, R72.H1_H1 ;  /* 0x30000048ff097230 */ /* 0x000fe20000004100 */
[----:B------:R-:W-:Y:S01]  /*b1e0*/  FMUL.FTZ R8, R17, R27 ;  /* 0x0000001b11087220 */ /* 0x000fe20000410000 */
[----:B------:R-:W-:Y:S01]  /*b1f0*/  HADD2.F32 R19, -RZ, R11.H1_H1 ;  /* 0x3000000bff137230 */ /* 0x000fe20000004100 */
[-C--:B------:R-:W-:Y:S01]  /*b200*/  FMUL.FTZ R3, R20, R0.reuse ;  /* 0x0000000014037220 */ /* 0x080fe20000410000 */
[--C-:B------:R-:W-:Y:S01]  /*b210*/  HADD2.F32 R21, -RZ, R10.reuse.H0_H0 ;  /* 0x2000000aff157230 */ /* 0x100fe20000004100 */
[C---:B------:R-:W-:Y:S01]  /*b220*/  FMUL.FTZ R27, R6.reuse, R0 ;  /* 0x00000000061b7220 */ /* 0x040fe20000410000 */
[--C-:B------:R-:W-:Y:S01]  /*b230*/  HADD2.F32 R0, -RZ, R73.reuse.H0_H0 ;  /* 0x20000049ff007230 */ /* 0x100fe20000004100 */
[----:B------:R-:W-:Y:S01]  /*b240*/  FFMA.FTZ R34, R7, R42, R8 ;  /* 0x0000002a07227223 */ /* 0x000fe20000010008 */
[----:B------:R-:W-:Y:S01]  /*b250*/  HADD2.F32 R23, -RZ, R10.H1_H1 ;  /* 0x3000000aff177230 */ /* 0x000fe20000004100 */
[----:B------:R-:W-:Y:S01]  /*b260*/  FFMA.FTZ R32, R6, R9, R3 ;  /* 0x0000000906207223 */ /* 0x000fe20000010003 */
[----:B------:R-:W-:Y:S01]  /*b270*/  HADD2.F32 R11, -RZ, R12.H0_H0 ;  /* 0x2000000cff0b7230 */ /* 0x000fe20000004100 */
[----:B------:R-:W-:Y:S01]  /*b280*/  FMUL.FTZ R7, R22, R0 ;  /* 0x0000000016077220 */ /* 0x000fe20000410000 */
[----:B------:R-:W-:Y:S01]  /*b290*/  HADD2.F32 R8, -RZ, R73.H1_H1 ;  /* 0x30000049ff087230 */ /* 0x000fe20000004100 */
[----:B------:R-:W-:Y:S01]  /*b2a0*/  FMUL.FTZ R6, R19, R16 ;  /* 0x0000001013067220 */ /* 0x000fe20000410000 */
[----:B------:R-:W-:-:S02]  /*b2b0*/  HADD2.F32 R10, -RZ, R15.H1_H1 ;  /* 0x3000000fff0a7230 */ /* 0x000fc40000004100 */
[----:B------:R-:W-:Y:S01]  /*b2c0*/  HADD2.F32 R15, -RZ, R12.H1_H1 ;  /* 0x3000000cff0f7230 */ /* 0x000fe20000004100 */
[C---:B------:R-:W-:Y:S01]  /*b2d0*/  FFMA.FTZ R28, R11.reuse, R8, R7 ;  /* 0x000000080b1c7223 */ /* 0x040fe20000010007 */
[----:B------:R-:W-:Y:S01]  /*b2e0*/  HADD2.F32 R3, -RZ, R74.H0_H0 ;  /* 0x2000004aff037230 */ /* 0x000fe20000004100 */
[C---:B------:R-:W-:Y:S01]  /*b2f0*/  FMUL.FTZ R25, R10.reuse, R16 ;  /* 0x000000100a197220 */ /* 0x040fe20000410000 */
[----:B------:R-:W-:Y:S01]  /*b300*/  HADD2.F32 R12, -RZ, R14.H0_H0 ;  /* 0x2000000eff0c7230 */ /* 0x000fe20000004100 */
[----:B------:R-:W-:Y:S01]  /*b310*/  FMUL.FTZ R16, R11, R0 ;  /* 0x000000000b107220 */ /* 0x000fe20000410000 */
[----:B------:R-:W-:Y:S01]  /*b320*/  HADD2.F32 R7, -RZ, R38.H0_H0 ;  /* 0x20000026ff077230 */ /* 0x000fe20000004100 */
[----:B------:R-:W-:Y:S01]  /*b330*/  FFMA.FTZ R29, R10, R41, R6 ;  /* 0x000000290a1d7223 */ /* 0x000fe20000010006 */
[----:B------:R-:W-:Y:S01]  /*b340*/  HADD2.F32 R0, -RZ, R74.H1_H1 ;  /* 0x3000004aff007230 */ /* 0x000fe20000004100 */
[-C--:B------:R-:W-:Y:S01]  /*b350*/  FMUL.FTZ R6, R21, R3.reuse ;  /* 0x0000000315067220 */ /* 0x080fe20000410000 */
[----:B------:R-:W-:Y:S01]  /*b360*/  HADD2.F32 R10, -RZ, R30.H0_H0 ;  /* 0x2000001eff0a7230 */ /* 0x000fe20000004100 */
[----:B------:R-:W-:Y:S01]  /*b370*/  FMUL.FTZ R11, R12, R3 ;  /* 0x000000030c0b7220 */ /* 0x000fe20000410000 */
[----:B------:R-:W-:Y:S01]  /*b380*/  HADD2.F32 R38, -RZ, R40.H0_H0 ;  /* 0x20000028ff267230 */ /* 0x000fe20000004100 */
[----:B------:R-:W-:Y:S01]  /*b390*/  FMUL.FTZ R3, R24, R7 ;  /* 0x0000000718037220 */ /* 0x000fe20000410000 */
[----:B------:R-:W-:Y:S01]  /*b3a0*/  HADD2.F32 R14, -RZ, R14.H1_H1 ;  /* 0x3000000eff0e7230 */ /* 0x000fe20000004100 */
[----:B------:R-:W-:-:S02]  /*b3b0*/  FFMA.FTZ R30, R12, R0, R6 ;  /* 0x000000000c1e7223 */ /* 0x000fc40000010006 */
[----:B------:R-:W-:Y:S02]  /*b3c0*/  FMUL.FTZ R6, R23, R10 ;  /* 0x0000000a17067220 */ /* 0x000fe40000410000 */
[C---:B------:R-:W-:Y:S02]  /*b3d0*/  FMUL.FTZ R7, R15.reuse, R7 ;  /* 0x000000070f077220 */ /* 0x040fe40000410000 */
[----:B------:R-:W-:Y:S02]  /*b3e0*/  FFMA.FTZ R15, R15, R38, R3 ;  /* 0x000000260f0f7223 */ /* 0x000fe40000010003 */
[C---:B------:R-:W-:Y:S02]  /*b3f0*/  FMUL.FTZ R3, R14.reuse, R10 ;  /* 0x0000000a0e037220 */ /* 0x040fe40000410000 */
[----:B------:R-:W-:Y:S02]  /*b400*/  FFMA.FTZ R26, R14, R39, R6 ;  /* 0x000000270e1a7223 */ /* 0x000fe40000010006 */
[----:B------:R-:W-:-:S02]  /*b410*/  FFMA.FTZ R12, R18, R13, -R33 ;  /* 0x0000000d120c7223 */ /* 0x000fc40000010821 */
        /* <DEDUP_REMOVED lines=12> */
[----:B------:R-:W-:-:S02]  /*b4e0*/  F2FP.PACK_AB R10, R26, R30 ;  /* 0x0000001e1a0a723e */ /* 0x000fc400000000ff */
[----:B------:R-:W-:Y:S02]  /*b4f0*/  F2FP.PACK_AB R12, R0, R16 ;  /* 0x00000010000c723e */ /* 0x000fe400000000ff */
[----:B------:R-:W-:-:S05]  /*b500*/  F2FP.PACK_AB R14, R3, R14 ;  /* 0x0000000e030e723e */ /* 0x000fca00000000ff */
[----:B------:R1:W-:Y:S04]  /*b510*/  STS.128 [R37+0x100], R12 ;  /* 0x0001000c25007388 */ /* 0x0003e80000000c00 */
[----:B------:R1:W-:Y:S02]  /*b520*/  STS.128 [R36+0x100], R8 ;  /* 0x0001000824007388 */ /* 0x0003e40000000c00 */
.L_x_395:
[----:B------:R-:W-:Y:S05]  /*b530*/  BSYNC B0 ;  /* 0x0000000000007941 */ /* 0x000fea0003800000 */
.L_x_394:
        /* <DEDUP_REMOVED lines=27> */
[----:B------:R-:W-:Y:S01]  /*b6f0*/  SHF.R.U32.HI R25, RZ, 0x10, R59 ;  /* 0x00000010ff197819 */ /* 0x000fe2000001163b */
[----:B------:R-:W1:Y:S01]  /*b700*/  LDS.128 R8, [R35+0x100] ;  /* 0x0001000023087984 */ /* 0x000e620000000c00 */
[----:B------:R-:W-:-:S02]  /*b710*/  SHF.L.U32 R32, R0, 0x1, RZ ;  /* 0x0000000100207819 */ /* 0x000fc400000006ff */
[----:B------:R-:W-:Y:S01]  /*b720*/  SHF.R.U32.HI R0, RZ, 0x10, R57 ;  /* 0x00000010ff007819 */ /* 0x000fe20000011639 */
[----:B------:R-:W-:Y:S01]  /*b730*/  HADD2.F32 R16, -RZ, R25.H0_H0 ;  /* 0x20000019ff107230 */ /* 0x000fe20000004100 */
[----:B------:R-:W-:Y:S01]  /*b740*/  SHF.R.U32.HI R26, RZ, 0x10, R55 ;  /* 0x00000010ff1a7819 */ /* 0x000fe20000011637 */
[----:B------:R-:W2:Y:S01]  /*b750*/  LDS.128 R12, [R32+0x100] ;  /* 0x00010000200c7984 */ /* 0x000ea20000000c00 */
[----:B------:R-:W-:Y:S01]  /*b760*/  SHF.R.U64 R30, R56, 0x10, R57 ;  /* 0x00000010381e7819 */ /* 0x000fe20000001239 */
[----:B------:R-:W-:Y:S01]  /*b770*/  HADD2.F32 R27, -RZ, R0.H0_H0 ;  /* 0x20000000ff1b7230 */ /* 0x000fe20000004100 */
[----:B------:R-:W-:Y:S01]  /*b780*/  SHF.R.U64 R36, R58, 0x10, R59 ;  /* 0x000000103a247819 */ /* 0x000fe2000000123b */
[----:B------:R-:W-:Y:S01]  /*b790*/  HADD2.F32 R0, -RZ, R78.H0_H0 ;  /* 0x2000004eff007230 */ /* 0x000fe20000004100 */
[----:B------:R-:W-:Y:S01]  /*b7a0*/  SHF.R.U64 R38, R52, 0x10, R53 ;  /* 0x0000001034267819 */ /* 0x000fe20000001235 */
[----:B------:R-:W-:Y:S01]  /*b7b0*/  HADD2.F32 R41, -RZ, R26.H0_H0 ;  /* 0x2000001aff297230 */ /* 0x000fe20000004100 */
[----:B------:R-:W-:-:S03]  /*b7c0*/  SHF.R.U64 R39, R54, 0x10, R55 ;  /* 0x0000001036277819 */ /* 0x000fc60000001237 */
[----:B------:R-:W-:Y:S02]  /*b7d0*/  HADD2.F32 R38, -RZ, R38.H0_H0 ;  /* 0x20000026ff267230 */ /* 0x000fe40000004100 */
[----:B------:R-:W-:Y:S02]  /*b7e0*/  HADD2.F32 R39, -RZ, R39.H0_H0 ;  /* 0x20000027ff277230 */ /* 0x000fe40000004100 */
[----:B-1----:R-:W-:Y:S02]  /*b7f0*/  HADD2.F32 R18, -RZ, R9.H0_H0 ;  /* 0x20000009ff127230 */ /* 0x002fe40000004100 */
[--C-:B------:R-:W-:Y:S02]  /*b800*/  HADD2.F32 R22, -RZ, R8.reuse.H0_H0 ;  /* 0x20000008ff167230 */ /* 0x100fe40000004100 */
[----:B------:R-:W-:Y:S02]  /*b810*/  HADD2.F32 R24, -RZ, R8.H1_H1 ;  /* 0x30000008ff187230 */ /* 0x000fe40000004100 */
[----:B--2---:R-:W-:-:S02]  /*b820*/  HADD2.F32 R8, -RZ, R13.H0_H0 ;  /* 0x2000000dff087230 */ /* 0x004fc40000004100 */
[----:B------:R-:W-:Y:S02]  /*b830*/  HADD2.F32 R7, -RZ, R13.H1_H1 ;  /* 0x3000000dff077230 */ /* 0x000fe40000004100 */
        /* <DEDUP_REMOVED lines=35> */
[----:B------:R-:W-:Y:S01]  /*ba70*/  HADD2.F32 R14, -RZ, R14.H1_H1 ;  /* 0x3000000eff0e7230 */ /* 0x000fe20000004100 */
[----:B------:R-:W-:-:S02]  /*ba80*/  FMUL.FTZ R3, R24, R7 ;  /* 0x0000000718037220 */ /* 0x000fc40000410000 */
[----:B------:R-:W-:Y:S02]  /*ba90*/  FFMA.FTZ R30, R12, R0, R6 ;  /* 0x000000000c1e7223 */ /* 0x000fe40000010006 */
[----:B------:R-:W-:Y:S02]  /*baa0*/  FMUL.FTZ R6, R23, R10 ;  /* 0x0000000a17067220 */ /* 0x000fe40000410000 */
[C---:B------:R-:W-:Y:S02]  /*bab0*/  FMUL.FTZ R7, R15.reuse, R7 ;  /* 0x000000070f077220 */ /* 0x040fe40000410000 */
[----:B------:R-:W-:Y:S02]  /*bac0*/  FFMA.FTZ R15, R15, R38, R3 ;  /* 0x000000260f0f7223 */ /* 0x000fe40000010003 */
[C---:B------:R-:W-:Y:S02]  /*bad0*/  FMUL.FTZ R3, R14.reuse, R10 ;  /* 0x0000000a0e037220 */ /* 0x040fe40000410000 */
[----:B------:R-:W-:-:S02]  /*bae0*/  FFMA.FTZ R26, R14, R39, R6 ;  /* 0x000000270e1a7223 */ /* 0x000fc40000010006 */
        /* <DEDUP_REMOVED lines=18> */
.L_x_397:
[----:B------:R-:W-:Y:S05]  /*bc10*/  BSYNC B0 ;  /* 0x0000000000007941 */ /* 0x000fea0003800000 */
.L_x_396:
[----:B------:R-:W-:-:S04]  /*bc20*/  IADD3 R3, R51, 0x60, RZ ;  /* 0x0000006033037810 */ /* 0x000fc80007ffe0ff */
        /* <DEDUP_REMOVED lines=35> */
[----:B------:R-:W-:Y:S01]  /*be60*/  HADD2.F32 R0, -RZ, R81.H1_H1 ;  /* 0x30000051ff007230 */ /* 0x000fe20000004100 */
[----:B------:R-:W-:Y:S01]  /*be70*/  SHF.R.U64 R32, R62, 0x10, R63 ;  /* 0x000000103e207819 */ /* 0x000fe2000000123f */
[----:B------:R-:W-:Y:S01]  /*be80*/  HADD2.F32 R42, -RZ, R18.H0_H0 ;  /* 0x20000012ff2a7230 */ /* 0x000fe20000004100 */
[----:B------:R-:W-:Y:S01]  /*be90*/  SHF.R.U64 R40, R66, 0x10, R67 ;  /* 0x0000001042287819 */ /* 0x000fe20000001243 */
[----:B------:R-:W-:-:S04]  /*bea0*/  HADD2.F32 R39, -RZ, R39.H0_H0 ;  /* 0x20000027ff277230 */ /* 0x000fc80000004100 */
[----:B------:R-:W-:Y:S02]  /*beb0*/  HADD2.F32 R40, -RZ, R40.H0_H0 ;  /* 0x20000028ff287230 */ /* 0x000fe40000004100 */
[----:B-1----:R-:W-:Y:S02]  /*bec0*/  HADD2.F32 R20, -RZ, R9.H0_H0 ;  /* 0x20000009ff147230 */ /* 0x002fe40000004100 */
[--C-:B------:R-:W-:Y:S02]  /*bed0*/  HADD2.F32 R24, -RZ, R8.reuse.H0_H0 ;  /* 0x20000008ff187230 */ /* 0x100fe40000004100 */
[----:B------:R-:W-:Y:S02]  /*bee0*/  HADD2.F32 R26, -RZ, R8.H1_H1 ;  /* 0x30000008ff1a7230 */ /* 0x000fe40000004100 */
[--C-:B------:R-:W-:Y:S02]  /*bef0*/  HADD2.F32 R23, -RZ, R10.reuse.H0_H0 ;  /* 0x2000000aff177230 */ /* 0x100fe40000004100 */
[----:B------:R-:W-:-:S02]  /*bf00*/  HADD2.F32 R25, -RZ, R10.H1_H1 ;  /* 0x3000000aff197230 */ /* 0x000fc40000004100 */
[--C-:B--2---:R-:W-:Y:S02]  /*bf10*/  HADD2.F32 R8, -RZ, R13.reuse.H0_H0 ;  /* 0x2000000dff087230 */ /* 0x104fe40000004100 */
[----:B------:R-:W-:Y:S02]  /*bf20*/  HADD2.F32 R7, -RZ, R13.H1_H1 ;  /* 0x3000000dff077230 */ /* 0x000fe40000004100 */
[--C-:B------:R-:W-:Y:S01]  /*bf30*/  HADD2.F32 R10, -RZ, R12.reuse.H0_H0 ;  /* 0x2000000cff0a7230 */ /* 0x100fe20000004100 */
[-C--:B------:R-:W-:Y:S01]  /*bf40*/  FMUL.FTZ R36, R8, R3.reuse ;  /* 0x0000000308247220 */ /* 0x080fe20000410000 */
[----:B------:R-:W-:Y:S02]  /*bf50*/  HADD2.F32 R13, -RZ, R12.H1_H1 ;  /* 0x3000000cff0d7230 */ /* 0x000fe40000004100 */
[----:B------:R-:W-:Y:S01]  /*bf60*/  HADD2.F32 R19, -RZ, R9.H1_H1 ;  /* 0x30000009ff137230 */ /* 0x000fe20000004100 */
[----:B------:R-:W-:Y:S01]  /*bf70*/  FMUL.FTZ R9, R20, R3 ;  /* 0x0000000314097220 */ /* 0x000fe20000410000 */
[----:B------:R-:W-:-:S02]  /*bf80*/  HADD2.F32 R12, -RZ, R82.H0_H0 ;  /* 0x20000052ff0c7230 */ /* 0x000fc40000004100 */
[----:B------:R-:W-:Y:S02]  /*bf90*/  HADD2.F32 R22, -RZ, R11.H0_H0 ;  /* 0x2000000bff167230 */ /* 0x000fe40000004100 */
[----:B------:R-:W-:Y:S01]  /*bfa0*/  HADD2.F32 R6, -RZ, R15.H0_H0 ;  /* 0x2000000fff067230 */ /* 0x000fe20000004100 */
[----:B------:R-:W-:Y:S01]  /*bfb0*/  FFMA.FTZ R41, R8, R12, R9 ;  /* 0x0000000c08297223 */ /* 0x000fe20000010009 */
[----:B------:R-:W-:Y:S01]  /*bfc0*/  HADD2.F32 R9, -RZ, R83.H0_H0 ;  /* 0x20000053ff097230 */ /* 0x000fe20000004100 */
[----:B------:R-:W-:Y:S01]  /*bfd0*/  FMUL.FTZ R8, R19, R33 ;  /* 0x0000002113087220 */ /* 0x000fe20000410000 */
[----:B------:R-:W-:Y:S01]  /*bfe0*/  HADD2.F32 R21, -RZ, R11.H1_H1 ;  /* 0x3000000bff157230 */ /* 0x000fe20000004100 */
[-C--:B------:R-:W-:Y:S01]  /*bff0*/  FMUL.FTZ R3, R22, R0.reuse ;  /* 0x0000000016037220 */ /* 0x080fe20000410000 */
[----:B------:R-:W-:Y:S01]  /*c000*/  HADD2.F32 R15, -RZ, R15.H1_H1 ;  /* 0x3000000fff0f7230 */ /* 0x000fe20000004100 */
[----:B------:R-:W-:Y:S01]  /*c010*/  FMUL.FTZ R29, R6, R0 ;  /* 0x00000000061d7220 */ /* 0x000fe20000410000 */
[----:B------:R-:W-:Y:S01]  /*c020*/  HADD2.F32 R0, -RZ, R82.H1_H1 ;  /* 0x30000052ff007230 */ /* 0x000fe20000004100 */
[C---:B------:R-:W-:Y:S01]  /*c030*/  FFMA.FTZ R38, R7.reuse, R43, R8 ;  /* 0x0000002b07267223 */ /* 0x040fe20000010008 */
[----:B------:R-:W-:Y:S01]  /*c040*/  HADD2.F32 R8, -RZ, R83.H1_H1 ;  /* 0x30000053ff087230 */ /* 0x000fe20000004100 */
[----:B------:R-:W-:Y:S01]  /*c050*/  FMUL.FTZ R33, R7, R33 ;  /* 0x0000002107217220 */ /* 0x000fe20000410000 */
[--C-:B------:R-:W-:Y:S01]  /*c060*/  HADD2.F32 R11, -RZ, R14.reuse.H0_H0 ;  /* 0x2000000eff0b7230 */ /* 0x100fe20000004100 */
[----:B------:R-:W-:Y:S01]  /*c070*/  FMUL.FTZ R7, R24, R0 ;  /* 0x0000000018077220 */ /* 0x000fe20000410000 */
[----:B------:R-:W-:Y:S01]  /*c080*/  HADD2.F32 R14, -RZ, R14.H1_H1 ;  /* 0x3000000eff0e7230 */ /* 0x000fe20000004100 */
[----:B------:R-:W-:Y:S01]  /*c090*/  FFMA.FTZ R35, R6, R9, R3 ;  /* 0x0000000906237223 */ /* 0x000fe20000010003 */
[----:B------:R-:W-:Y:S01]  /*c0a0*/  HADD2.F32 R3, -RZ, R84.H0_H0 ;  /* 0x20000054ff037230 */ /* 0x000fe20000004100 */
[----:B------:R-:W-:-:S02]  /*c0b0*/  FMUL.FTZ R6, R21, R17 ;  /* 0x0000001115067220 */ /* 0x000fc40000410000 */
[C---:B------:R-:W-:Y:S01]  /*c0c0*/  FFMA.FTZ R30, R10.reuse, R8, R7 ;  /* 0x000000080a1e7223 */ /* 0x040fe20000010007 */
[----:B------:R-:W-:Y:S01]  /*c0d0*/  HADD2.F32 R7, -RZ, R28.H0_H0 ;  /* 0x2000001cff077230 */ /* 0x000fe20000004100 */
[----:B------:R-:W-:Y:S01]  /*c0e0*/  FMUL.FTZ R18, R10, R0 ;  /* 0x000000000a127220 */ /* 0x000fe20000410000 */
[----:B------:R-:W-:Y:S01]  /*c0f0*/  HADD2.F32 R0, -RZ, R84.H1_H1 ;  /* 0x30000054ff007230 */ /* 0x000fe20000004100 */
[----:B------:R-:W-:Y:S01]  /*c100*/  FFMA.FTZ R31, R15, R42, R6 ;  /* 0x0000002a0f1f7223 */ /* 0x000fe20000010006 */
[----:B------:R-:W-:Y:S01]  /*c110*/  HADD2.F32 R10, -RZ, R32.H0_H0 ;  /* 0x20000020ff0a7230 */ /* 0x000fe20000004100 */
[-C--:B------:R-:W-:Y:S02]  /*c120*/  FMUL.FTZ R6, R23, R3.reuse ;  /* 0x0000000317067220 */ /* 0x080fe40000410000 */
[----:B------:R-:W-:Y:S02]  /*c130*/  FMUL.FTZ R16, R11, R3 ;  /* 0x000000030b107220 */ /* 0x000fe40000410000 */
[----:B------:R-:W-:-:S02]  /*c140*/  FMUL.FTZ R3, R26, R7 ;  /* 0x000000071a037220 */ /* 0x000fc40000410000 */
[----:B------:R-:W-:Y:S02]  /*c150*/  FMUL.FTZ R27, R15, R17 ;  /* 0x000000110f1b7220 */ /* 0x000fe40000410000 */
[----:B------:R-:W-:Y:S01]  /*c160*/  FFMA.FTZ R32, R11, R0, R6 ;  /* 0x000000000b207223 */ /* 0x000fe20000010006 */
[----:B------:R-:W-:Y:S01]  /*c170*/  F2FP.PACK_AB R11, R31, R35 ;  /* 0x000000231f0b723e */ /* 0x000fe200000000ff */
[-C--:B------:R-:W-:Y:S02]  /*c180*/  FMUL.FTZ R6, R25, R10.reuse ;  /* 0x0000000a19067220 */ /* 0x080fe40000410000 */
[C---:B------:R-:W-:Y:S02]  /*c190*/  FFMA.FTZ R17, R13.reuse, R39, R3 ;  /* 0x000000270d117223 */ /* 0x040fe40000010003 */
[----:B------:R-:W-:Y:S02]  /*c1a0*/  FMUL.FTZ R7, R13, R7 ;  /* 0x000000070d077220 */ /* 0x000fe40000410000 */
[----:B------:R-:W-:-:S02]  /*c1b0*/  FMUL.FTZ R3, R14, R10 ;  /* 0x0000000a0e037220 */ /* 0x000fc40000410000 */
[----:B------:R-:W-:Y:S02]  /*c1c0*/  FFMA.FTZ R28, R14, R40, R6 ;  /* 0x000000280e1c7223 */ /* 0x000fe40000010006 */
        /* <DEDUP_REMOVED lines=10> */
[----:B------:R-:W-:-:S02]  /*c270*/  FFMA.FTZ R7, R26, R39, -R7 ;  /* 0x000000271a077223 */ /* 0x000fc40000010807 */
[----:B------:R-:W-:-:S03]  /*c280*/  FFMA.FTZ R3, R25, R40, -R3 ;  /* 0x0000002819037223 */ /* 0x000fc60000010803 */
[----:B------:R-:W-:Y:S02]  /*c290*/  F2FP.PACK_AB R12, R7, R10 ;  /* 0x0000000a070c723e */ /* 0x000fe400000000ff */
[----:B------:R-:W-:Y:S02]  /*c2a0*/  F2FP.PACK_AB R14, R3, R14 ;  /* 0x0000000e030e723e */ /* 0x000fe400000000ff */
[----:B------:R-:W-:-:S03]  /*c2b0*/  F2FP.PACK_AB R10, R28, R32 ;  /* 0x000000201c0a723e */ /* 0x000fc600000000ff */
[----:B------:R1:W-:Y:S04]  /*c2c0*/  STS.128 [R37+0x100], R12 ;  /* 0x0001000c25007388 */ /* 0x0003e80000000c00 */
[----:B------:R1:W-:Y:S02]  /*c2d0*/  STS.128 [R34+0x100], R8 ;  /* 0x0001000822007388 */ /* 0x0003e40000000c00 */
.L_x_385:
[----:B------:R-:W-:Y:S05]  /*c2e0*/  BSYNC B2 ;  /* 0x0000000000027941 */ /* 0x000fea0003800000 */
.L_x_363:
[----:B------:R-:W-:Y:S01]  /*c2f0*/  IMAD R0, R87, c[0x0][0x208], RZ ;  /* 0x0000820057007a24 */ /* 0x000fe200078e02ff */
[----:B------:R-:W-:Y:S01]  /*c300*/  LEA.HI R79, R168, R167, RZ, 0x5 ;  /* 0x000000a7a84f7211 */ /* 0x000fe200078f28ff */
[----:B------:R-:W-:Y:S01]  /*c310*/  IMAD.WIDE.U32 R6, R220, c[0x0][0x208], RZ ;  /* 0x00008200dc067a25 */ /* 0x000fe200078e00ff */
[----:B------:R-:W-:Y:S01]  /*c320*/  BAR.SYNC.DEFER_BLOCKING 0x0 ;  /* 0x0000000000007b1d */ /* 0x000fe20000010000 */
[----:B------:R-:W-:Y:S02]  /*c330*/  ISETP.GE.AND P1, PT, R224, c[0x0][0x1d4], PT ;  /* 0x00007500e0007a0c */ /* 0x000fe40003f26270 */
[----:B------:R-:W-:Y:S01]  /*c340*/  IMAD R0, R220, c[0x0][0x20c], R0 ;  /* 0x00008300dc007a24 */ /* 0x000fe200078e0200 */
[----:B------:R-:W-:Y:S01]  /*c350*/  SHF.R.S32.HI R78, RZ, 0x5, R79 ;  /* 0x00000005ff4e7819 */ /* 0x000fe2000001144f */
[----:B------:R-:W-:Y:S01]  /*c360*/  IMAD R3, R86, c[0x0][0x218], RZ ;  /* 0x0000860056037a24 */ /* 0x000fe200078e02ff */
[----:B------:R-:W-:Y:S01]  /*c370*/  SHF.R.S32.HI R189, RZ, 0x1f, R224 ;  /* 0x0000001fffbd7819 */ /* 0x000fe200000114e0 */
[----:B------:R-:W-:-:S02]  /*c380*/  IMAD.IADD R7, R7, 0x1, R0 ;  /* 0x0000000107077824 */ /* 0x000fc400078e0200 */
[C---:B------:R-:W-:Y:S02]  /*c390*/  IMAD R3, R217.reuse, c[0x0][0x21c], R3 ;  /* 0x00008700d9037a24 */ /* 0x040fe400078e0203 */
[----:B------:R-:W-:-:S04]  /*c3a0*/  IMAD.WIDE.U32 R6, R217, c[0x0][0x218], R6 ;  /* 0x00008600d9067a25 */ /* 0x000fc800078e0006 */
[----:B------:R-:W-:Y:S01]  /*c3b0*/  IMAD.SHL.U32 R0, R50, 0x40, RZ ;  /* 0x0000004032007824 */ /* 0x000fe200078e00ff */
[----:B------:R-:W-:Y:S01]  /*c3c0*/  IADD3 R6, P0, R90, R6, RZ ;  /* 0x000000065a067210 */ /* 0x000fe20007f1e0ff */
[----:B-1----:R-:W-:Y:S02]  /*c3d0*/  IMAD.SHL.U32 R8, R51, 0x8, RZ ;  /* 0x0000000833087824 */ /* 0x002fe400078e00ff */
[----:B------:R-:W-:Y:S01]  /*c3e0*/  IMAD R176, R78, 0x400, R4 ;  /* 0x000004004eb07824 */ /* 0x000fe200078e0204 */
[----:B------:R-:W-:Y:S01]  /*c3f0*/  IADD3.X R7, R88, R7, R3, P0, !PT ;  /* 0x0000000758077210 */ /* 0x000fe200007fe403 */
[----:B------:R-:W-:Y:S01]  /*c400*/  IMAD.WIDE R14, R224, 0x2, RZ ;  /* 0x00000002e00e7825 */ /* 0x000fe200078e02ff */
[----:B------:R-:W-:Y:S02]  /*c410*/  LEA R3, P0, R6, c[0x0][0x1f8], 0x1 ;  /* 0x00007e0006037a11 */ /* 0x000fe400078008ff */
[----:B------:R-:W-:Y:S01]  /*c420*/  LOP3.LUT R0, R0, 0x1c0, RZ, 0xc0, !PT ;  /* 0x000001c000007812 */ /* 0x000fe200078ec0ff */
[----:B------:R-:W-:Y:S01]  /*c430*/  IMAD.SHL.U32 R219, R219, 0x2, RZ ;  /* 0x00000002dbdb7824 */ /* 0x000fe200078e00ff */
[----:B------:R-:W-:Y:S01]  /*c440*/  LEA.HI.X R6, R6, c[0x0][0x1fc], R7, 0x1, P0 ;  /* 0x00007f0006067a11 */ /* 0x000fe200000f0c07 */
[----:B------:R-:W1:Y:S01]  /*c450*/  SHFL.IDX PT, R12, R3, RZ, 0x181f ;  /* 0x00181fff030c7589 */ /* 0x000e6200000e0000 */
[----:B------:R-:W-:-:S02]  /*c460*/  LOP3.LUT R8, R0, 0x8, R8, 0xf8, !PT ;  /* 0x0000000800087812 */ /* 0x000fc400078ef808 */
[----:B------:R-:W-:Y:S01]  /*c470*/  SHF.R.U32.HI R0, RZ, 0x3, R0 ;  /* 0x00000003ff007819 */ /* 0x000fe20000011600 */
[----:B------:R-:W2:Y:S01]  /*c480*/  SHFL.IDX PT, R11, R6, RZ, 0x181f ;  /* 0x00181fff060b7589 */ /* 0x000ea200000e0000 */
[C---:B------:R-:W-:Y:S01]  /*c490*/  LEA R184, R176.reuse, 0x100, 0x1 ;  /* 0x00000100b0b87811 */ /* 0x040fe200078e08ff */
[----:B------:R-:W-:Y:S01]  /*c4a0*/  IMAD.SHL.U32 R176, R176, 0x2, RZ ;  /* 0x00000002b0b07824 */ /* 0x000fe200078e00ff */
[----:B------:R-:W-:Y:S01]  /*c4b0*/  LOP3.LUT R0, R8, R0, RZ, 0x3c, !PT ;  /* 0x0000000008007212 */ /* 0x000fe200078e3cff */
[----:B------:R-:W4:Y:S01]  /*c4c0*/  SHFL.IDX PT, R10, R3, 0x1, 0x181f ;  /* 0x00381f00030a7f89 */ /* 0x000f2200000e0000 */
[----:B------:R-:W-:Y:S01]  /*c4d0*/  LOP3.LUT P0, RZ, R50, 0x2, RZ, 0xc0, !PT ;  /* 0x0000000232ff7812 */ /* 0x000fe2000780c0ff */
[----:B------:R-:W-:Y:S01]  /*c4e0*/  IMAD R180, R5, 0x2, R184 ;  /* 0x0000000205b47824 */ /* 0x000fe200078e02b8 */
[----:B------:R-:W-:Y:S01]  /*c4f0*/  IADD3 R231, R219, 0x100, RZ ;  /* 0x00000100dbe77810 */ /* 0x000fe20007ffe0ff */
[----:B------:R-:W-:Y:S01]  /*c500*/  IMAD R0, R85, 0x200, R0 ;  /* 0x0000020055007824 */ /* 0x000fe200078e0200 */
[----:B---3--:R-:W3:Y:S01]  /*c510*/  SHFL.IDX PT, R9, R6, 0x1, 0x181f ;  /* 0x00381f0006097f89 */ /* 0x008ee200000e0000 */
[----:B------:R-:W-:-:S02]  /*c520*/  IMAD R184, R2, 0x2, R184 ;  /* 0x0000000202b87824 */ /* 0x000fc400078e02b8 */
[----:B------:R-:W-:Y:S01]  /*c530*/  IMAD.SHL.U32 R196, R0, 0x2, RZ ;  /* 0x0000000200c47824 */ /* 0x000fe200078e00ff */
[----:B------:R1:W2:Y:S01]  /*c540*/  SHFL.IDX PT, R8, R3, 0x2, 0x181f ;  /* 0x00581f0003087f89 */ /* 0x0002a200000e0000 */
[----:B------:R-:W-:-:S03]  /*c550*/  IMAD R192, R2, 0x2, R180 ;  /* 0x0000000202c07824 */ /* 0x000fc600078e02b4 */
[----:B------:R2:W2:Y:S01]  /*c560*/  SHFL.IDX PT, R0, R6, 0x2, 0x181f ;  /* 0x00581f0006007f89 */ /* 0x0004a200000e0000 */
[----:B------:R-:W-:-:S03]  /*c570*/  IADD3 R203, R196, 0x8120, RZ ;  /* 0x00008120c4cb7810 */ /* 0x000fc60007ffe0ff */
[----:B------:R-:W-:Y:S04]  /*c580*/  LDSM.16.M88.4 R124, [R176+0x100] ;  /* 0x00010000b07c783b */ /* 0x000fe80000000200 */
[----:B------:R-:W-:Y:S04]  /*c590*/  LDSM.16.M88.4 R128, [R180] ;  /* 0x00000000b480783b */ /* 0x000fe80000000200 */
[----:B------:R-:W-:Y:S04]  /*c5a0*/  LDSM.16.M88.4 R152, [R184] ;  /* 0x00000000b898783b */ /* 0x000fe80000000200 */
[----:B------:R-:W-:Y:S01]  /*c5b0*/  LDSM.16.M88.4 R172, [R192] ;  /* 0x00000000c0ac783b */ /* 0x000fe20000000200 */
[----:B-1----:R-:W-:-:S03]  /*c5c0*/  IADD3 R3, R196, 0x8100, RZ ;  /* 0x00008100c4037810 */ /* 0x002fc60007ffe0ff */
[----:B------:R-:W-:Y:S01]  /*c5d0*/  LDSM.16.M88.4 R176, [R176+0x4100] ;  /* 0x00410000b0b0783b */ /* 0x000fe20000000200 */
[----:B------:R-:W-:-:S03]  /*c5e0*/  @P0 IADD3 R203, R3, -0x20, RZ ;  /* 0xffffffe003cb0810 */ /* 0x000fc60007ffe0ff */
[----:B------:R-:W-:Y:S01]  /*c5f0*/  LDSM.16.M88.4 R180, [R180+0x4000] ;  /* 0x00400000b4b4783b */ /* 0x000fe20000000200 */
[----:B--2---:R-:W-:Y:S02]  /*c600*/  SHF.R.S32.HI R6, RZ, 0x1f, R188 ;  /* 0x0000001fff067819 */ /* 0x004fe400000114bc */
[----:B------:R-:W-:Y:S01]  /*c610*/  IADD3 R18, P0, R12, R14, RZ ;  /* 0x0000000e0c127210 */ /* 0x000fe20007f1e0ff */
[----:B------:R-:W-:Y:S01]  /*c620*/  LDSM.16.M88.4 R184, [R184+0x4000] ;  /* 0x00400000b8b8783b */ /* 0x000fe20000000200 */
[----:B------:R-:W-:Y:S02]  /*c630*/  LEA.HI R3, R6, R188, RZ, 0x3 ;  /* 0x000000bc06037211 */ /* 0x000fe400078f18ff */
[----:B------:R-:W-:Y:S01]  /*c640*/  IADD3 R214, R203, 0x800, RZ ;  /* 0x00000800cbd67810 */ /* 0x000fe20007ffe0ff */
[----:B------:R-:W-:Y:S01]  /*c650*/  LDSM.16.M88.4 R192, [R192+0x4000] ;  /* 0x00400000c0c0783b */ /* 0x000fe20000000200 */
[----:B------:R-:W-:Y:S01]  /*c660*/  IMAD.X R19, R11, 0x1, R15, P0 ;  /* 0x000000010b137824 */ /* 0x000fe200000e060f */
[----:B----4-:R-:W-:-:S02]  /*c670*/  IADD3 R16, P0, R14, R10, RZ ;  /* 0x0000000a0e107210 */ /* 0x010fc40007f1e0ff */
[----:B------:R-:W-:Y:S01]  /*c680*/  BAR.SYNC.DEFER_BLOCKING 0x0 ;  /* 0x0000000000007b1d */ /* 0x000fe20000010000 */
[----:B------:R-:W-:Y:S02]  /*c690*/  LOP3.LUT R230, R3, 0xfffffff8, RZ, 0xc0, !PT ;  /* 0xfffffff803e67812 */ /* 0x000fe400078ec0ff */
[----:B---3--:R-:W-:Y:S01]  /*c6a0*/  IMAD.X R17, R15, 0x1, R9, P0 ;  /* 0x000000010f117824 */ /* 0x008fe200000e0609 */
[----:B------:R-:W-:Y:S02]  /*c6b0*/  IADD3 R14, P0, R14, R8, RZ ;  /* 0x000000080e0e7210 */ /* 0x000fe40007f1e0ff */
[----:B------:R-:W-:Y:S01]  /*c6c0*/  IMAD.WIDE R6, R230, 0x2, RZ ;  /* 0x00000002e6067825 */ /* 0x000fe200078e02ff */
[----:B------:R-:W-:Y:S02]  /*c6d0*/  IADD3 R3, R219, 0x1100, RZ ;  /* 0x00001100db037810 */ /* 0x000fe40007ffe0ff */
[----:B------:R-:W-:Y:S01]  /*c6e0*/  SHF.R.S32.HI R251, RZ, 0x1f, R230 ;  /* 0x0000001ffffb7819 */ /* 0x000fe200000114e6 */
[----:B------:R-:W-:Y:S01]  /*c6f0*/  IMAD.X R15, R15, 0x1, R0, P0 ;  /* 0x000000010f0f7824 */ /* 0x000fe200000e0600 */
[----:B------:R-:W-:-:S02]  /*c700*/  IADD3 R12, P0, R12, R6, RZ ;  /* 0x000000060c0c7210 */ /* 0x000fc40007f1e0ff */
[C---:B------:R-:W-:Y:S02]  /*c710*/  IADD3 R213, R203.reuse, 0x1000, RZ ;  /* 0x00001000cbd57810 */ /* 0x040fe40007ffe0ff */
[----:B------:R-:W-:Y:S01]  /*c720*/  IADD3 R212, R203, 0x1800, RZ ;  /* 0x00001800cbd47810 */ /* 0x000fe20007ffe0ff */
[----:B------:R-:W-:Y:S01]  /*c730*/  IMAD.X R13, R11, 0x1, R7, P0 ;  /* 0x000000010b0d7824 */ /* 0x000fe200000e0607 */
[C---:B------:R-:W-:Y:S02]  /*c740*/  IADD3 R10, P0, R6.reuse, R10, RZ ;  /* 0x0000000a060a7210 */ /* 0x040fe40007f1e0ff */
[C---:B------:R-:W-:Y:S02]  /*c750*/  IADD3 R211, R203.reuse, 0x2000, RZ ;  /* 0x00002000cbd37810 */ /* 0x040fe40007ffe0ff */
[----:B------:R-:W-:Y:S01]  /*c760*/  IADD3 R210, R203, 0x2800, RZ ;  /* 0x00002800cbd27810 */ /* 0x000fe20007ffe0ff */
[----:B------:R-:W-:Y:S01]  /*c770*/  IMAD.X R11, R7, 0x1, R9, P0 ;  /* 0x00000001070b7824 */ /* 0x000fe200000e0609 */
[----:B------:R-:W-:Y:S01]  /*c780*/  IADD3 R6, P0, R6, R8, RZ ;  /* 0x0000000806067210 */ /* 0x000fe20007f1e0ff */
[----:B------:R-:W-:-:S04]  /*c790*/  DEPBAR.LE SB0, 0x0 ;  /* 0x000080000000791a */ /* 0x000fc80000000000 */
[----:B------:R-:W-:Y:S01]  /*c7a0*/  BAR.SYNC.DEFER_BLOCKING 0x0 ;  /* 0x0000000000007b1d */ /* 0x000fe20000010000 */
[----:B------:R-:W-:Y:S01]  /*c7b0*/  IMAD.X R7, R7, 0x1, R0, P0 ;  /* 0x0000000107077824 */ /* 0x000fe200000e0600 */
[----:B------:R-:W-:Y:S01]  /*c7c0*/  ISETP.LT.OR P0, PT, R77, 0x1, P1 ;  /* 0x000000014d00780c */ /* 0x000fe20000f01670 */
[----:B------:R-:W-:Y:S01]  /*c7d0*/  IMAD.MOV.U32 R0, RZ, RZ, 0x40 ;  /* 0x00000040ff007424 */ /* 0x000fe200078e00ff */
[C---:B------:R-:W-:Y:S02]  /*c7e0*/  IADD3 R209, R203.reuse, 0x3000, RZ ;  /* 0x00003000cbd17810 */ /* 0x040fe40007ffe0ff */
[C---:B------:R-:W-:Y:S02]  /*c7f0*/  IADD3 R208, R203.reuse, 0x3800, RZ ;  /* 0x00003800cbd07810 */ /* 0x040fe40007ffe0ff */
[C---:B------:R-:W-:Y:S02]  /*c800*/  IADD3 R207, R203.reuse, 0x4000, RZ ;  /* 0x00004000cbcf7810 */ /* 0x040fe40007ffe0ff */
[----:B------:R-:W-:-:S02]  /*c810*/  IADD3 R206, R203, 0x4800, RZ ;  /* 0x00004800cbce7810 */ /* 0x000fc40007ffe0ff */
[C---:B------:R-:W-:Y:S02]  /*c820*/  IADD3 R205, R203.reuse, 0x5000, RZ ;  /* 0x00005000cbcd7810 */ /* 0x040fe40007ffe0ff */
[----:B------:R-:W-:Y:S01]  /*c830*/  IADD3 R204, R203, 0x5800, RZ ;  /* 0x00005800cbcc7810 */ /* 0x000fe20007ffe0ff */
[----:B------:R-:W1:Y:S04]  /*c840*/  LDSM.16.M88.4 R24, [R196+0x8100] ;  /* 0x00810000c418783b */ /* 0x000e680000000200 */
[----:B------:R-:W2:Y:S04]  /*c850*/  LDSM.16.M88.4 R20, [R196+0x8900] ;  /* 0x00890000c414783b */ /* 0x000ea80000000200 */
[----:B------:R-:W3:Y:S04]  /*c860*/  LDSM.16.M88.4 R36, [R196+0x9100] ;  /* 0x00910000c424783b */ /* 0x000ee80000000200 */
[----:B------:R-:W-:Y:S04]  /*c870*/  LDSM.16.M88.4 R44, [R196+0x9900] ;  /* 0x00990000c42c783b */ /* 0x000fe80000000200 */
[----:B------:R-:W-:Y:S04]  /*c880*/  LDSM.16.M88.4 R68, [R196+0xa100] ;  /* 0x00a10000c444783b */ /* 0x000fe80000000200 */
[----:B------:R-:W-:Y:S04]  /*c890*/  LDSM.16.M88.4 R72, [R196+0xa900] ;  /* 0x00a90000c448783b */ /* 0x000fe80000000200 */
[----:B------:R-:W4:Y:S04]  /*c8a0*/  LDSM.16.M88.4 R64, [R203] ;  /* 0x00000000cb40783b */ /* 0x000f280000000200 */
[----:B------:R-:W3:Y:S04]  /*c8b0*/  LDSM.16.M88.4 R60, [R203+0x800] ;  /* 0x00080000cb3c783b */ /* 0x000ee80000000200 */
[----:B------:R-:W3:Y:S04]  /*c8c0*/  LDSM.16.M88.4 R56, [R203+0x1000] ;  /* 0x00100000cb38783b */ /* 0x000ee80000000200 */
[----:B------:R-:W3:Y:S04]  /*c8d0*/  LDSM.16.M88.4 R52, [R203+0x1800] ;  /* 0x00180000cb34783b */ /* 0x000ee80000000200 */
[----:B------:R-:W4:Y:S01]  /*c8e0*/  LDSM.16.M88.4 R88, [R203+0x2000] ;  /* 0x00200000cb58783b */ /* 0x000f220000000200 */
[C---:B-1----:R-:W-:Y:S03]  /*c8f0*/  HMMA.16816.F32 R40, R124.reuse, R24, RZ ;  /* 0x000000187c28723c */ /* 0x042fe600000018ff */
[----:B------:R-:W1:Y:S04]  /*c900*/  LDSM.16.M88.4 R104, [R203+0x2800] ;  /* 0x00280000cb68783b */ /* 0x000e680000000200 */
[----:B------:R-:W-:Y:S01]  /*c910*/  @!PT LDS RZ, [RZ] ;  /* 0x00000000fffff984 */ /* 0x000fe20000000800 */
[----:B------:R-:W-:Y:S01]  /*c920*/  @!PT LDS RZ, [RZ] ;  /* 0x00000000fffff984 */ /* 0x000fe20000000800 */
[----:B------:R-:W-:Y:S01]  /*c930*/  @!PT LDS RZ, [RZ] ;  /* 0x00000000fffff984 */ /* 0x000fe20000000800 */
[----:B------:R1:W-:Y:S01]  /*c940*/  LDGSTS.E.BYPASS.LTC128B.128 [R219+0x100], [R18.64], !P0 ;  /* 0x0010000012db7fae */ /* 0x0003e2000c101d52 */
[----:B------:R-:W-:Y:S01]  /*c950*/  ISETP.GE.AND P0, PT, R188, c[0x0][0x1d4], PT ;  /* 0x00007500bc007a0c */ /* 0x000fe20003f06270 */
[----:B------:R-:W-:Y:S03]  /*c960*/  HMMA.16816.F32 R32, R124, R26, RZ ;  /* 0x0000001a7c20723c */ /* 0x000fe600000018ff */
[----:B------:R-:W-:-:S05]  /*c970*/  ISETP.LT.OR P2, PT, R77, 0x1, P0 ;  /* 0x000000014d00780c */ /* 0x000fca0000741670 */
[C---:B--2---:R-:W-:Y:S08]  /*c980*/  HMMA.16816.F32 R28, R124.reuse, R20, RZ ;  /* 0x000000147c1c723c */ /* 0x044ff000000018ff */
[----:B------:R2:W-:Y:S01]  /*c990*/  LDGSTS.E.BYPASS.LTC128B.128 [R219+0x3100], [R12.64], !P2 ;  /* 0x031000000cdb7fae */ /* 0x0005e2000d101d52 */
[C---:B------:R-:W-:Y:S01]  /*c9a0*/  ISETP.LT.OR P2, PT, R77.reuse, 0x21, P1 ;  /* 0x000000214d00780c */ /* 0x040fe20000f41670 */
[----:B------:R-:W-:Y:S01]  /*c9b0*/  HMMA.16816.F32 R24, R124, R22, RZ ;  /* 0x000000167c18723c */ /* 0x000fe200000018ff */
[----:B------:R-:W-:-:S07]  /*c9c0*/  ISETP.LT.OR P1, PT, R77, 0x41, P1 ;  /* 0x000000414d00780c */ /* 0x000fce0000f21670 */
[----:B---3--:R-:W-:Y:S04]  /*c9d0*/  HMMA.16816.F32 R20, R124, R36, RZ ;  /* 0x000000247c14723c */ /* 0x008fe800000018ff */
[----:B------:R1:W-:Y:S01]  /*c9e0*/  LDGSTS.E.BYPASS.LTC128B.128 [R219+0x1100], [R16.64], !P2 ;  /* 0x0110000010db7fae */ /* 0x0003e2000d101d52 */
[C---:B------:R-:W-:Y:S02]  /*c9f0*/  ISETP.LT.OR P2, PT, R77.reuse, 0x21, P0 ;  /* 0x000000214d00780c */ /* 0x040fe40000741670 */
[----:B------:R-:W-:Y:S01]  /*ca00*/  ISETP.LT.OR P0, PT, R77, 0x41, P0 ;  /* 0x000000414d00780c */ /* 0x000fe20000701670 */
[C---:B----4-:R-:W-:Y:S08]  /*ca10*/  HMMA.16816.F32 R84, R128.reuse, R66, R32 ;  /* 0x000000428054723c */ /* 0x050ff00000001820 */
[----:B------:R-:W-:Y:S02]  /*ca20*/  HMMA.16816.F32 R100, R128, R60, R28 ;  /* 0x0000003c8064723c */ /* 0x000fe4000000181c */
[----:B------:R3:W-:Y:S01]  /*ca30*/  LDGSTS.E.BYPASS.LTC128B.128 [R219+0x4100], [R10.64], !P2 ;  /* 0x041000000adb7fae */ /* 0x0007e2000d101d52 */
[----:B------:R-:W-:-:S03]  /*ca40*/  LOP3.LUT P2, RZ, R50, 0x4, RZ, 0xc0, !PT ;  /* 0x0000000432ff7812 */ /* 0x000fc6000784c0ff */
[----:B------:R2:W-:Y:S01]  /*ca50*/  LDGSTS.E.BYPASS.LTC128B.128 [R219+0x2100], [R14.64], !P1 ;  /* 0x021000000edb7fae */ /* 0x0005e2000c901d52 */
[----:B------:R-:W-:Y:S01]  /*ca60*/  SEL R0, R0, 0xffffffc0, !P2 ;  /* 0xffffffc000007807 */ /* 0x000fe20005000000 */
[----:B------:R-:W-:Y:S02]  /*ca70*/  HMMA.16816.F32 R96, R128, R56, R20 ;  /* 0x000000388060723c */ /* 0x000fe40000001814 */
[----:B------:R4:W-:Y:S01]  /*ca80*/  LDGSTS.E.BYPASS.LTC128B.128 [R219+0x5100], [R6.64], !P0 ;  /* 0x0510000006db7fae */ /* 0x0009e2000c101d52 */
[----:B------:R-:W-:Y:S01]  /*ca90*/  ISETP.GT.AND P0, PT, R166, R252, PT ;  /* 0x000000fca600720c */ /* 0x000fe20003f04270 */
[----:B------:R-:W-:Y:S02]  /*caa0*/  IMAD.IADD R202, R196, 0x1, R0 ;  /* 0x00000001c4ca7824 */ /* 0x000fe400078e0200 */
[----:B------:R-:W-:Y:S01]  /*cab0*/  IMAD.IADD R199, R0, 0x1, R203 ;  /* 0x0000000100c77824 */ /* 0x000fe200078e02cb */
[----:B------:R-:W-:Y:S01]  /*cac0*/  LDSM.16.M88.4 R112, [R196+0xc100] ;  /* 0x00c10000c470783b */ /* 0x000fe20000000200 */
[----:B-1----:R-:W-:Y:S01]  /*cad0*/  HMMA.16816.F32 R16, R124, R38, RZ ;  /* 0x000000267c10723c */ /* 0x002fe200000018ff */
[----:B------:R-:W-:-:S02]  /*cae0*/  IADD3 R0, R219, 0x3100, RZ ;  /* 0x00003100db007810 */ /* 0x000fc40007ffe0ff */
[----:B------:R-:W1:Y:S01]  /*caf0*/  LDSM.16.M88.4 R48, [R202+0x8100] ;  /* 0x00810000ca30783b */ /* 0x000e620000000200 */
[----:B------:R-:W-:-:S03]  /*cb00*/  IADD3 R0, R219, 0x4100, RZ ;  /* 0x00004100db007810 */ /* 0x000fc60007ffe0ff */
[----:B------:R-:W-:Y:S01]  /*cb10*/  LDSM.16.M88.4 R32, [R202+0x9100] ;  /* 0x00910000ca20783b */ /* 0x000fe20000000200 */
[C---:B------:R-:W-:Y:S03]  /*cb20*/  HMMA.16816.F32 R36, R124.reuse, R74, RZ ;  /* 0x0000004a7c24723c */ /* 0x040fe600000018ff */
[----:B------:R-:W-:Y:S04]  /*cb30*/  LDSM.16.M88.4 R28, [R202+0x9900] ;  /* 0x00990000ca1c783b */ /* 0x000fe80000000200 */
[----:B------:R-:W-:Y:S01]  /*cb40*/  LDSM.16.M88.4 R108, [R199+0x1000] ;  /* 0x00100000c76c783b */ /* 0x000fe20000000200 */
[C---:B---3--:R-:W-:Y:S03]  /*cb50*/  HMMA.16816.F32 R8, R124.reuse, R46, RZ ;  /* 0x0000002e7c08723c */ /* 0x048fe600000018ff */
[----:B------:R-:W-:Y:S04]  /*cb60*/  LDSM.16.M88.4 R116, [R199+0x1800] ;  /* 0x00180000c774783b */ /* 0x000fe80000000200 */
[----:B------:R-:W-:Y:S01]  /*cb70*/  LDSM.16.M88.4 R136, [R199+0x2000] ;  /* 0x00200000c788783b */ /* 0x000fe20000000200 */
[----:B--2---:R-:W-:Y:S03]  /*cb80*/  HMMA.16816.F32 R12, R124, R44, RZ ;  /* 0x0000002c7c0c723c */ /* 0x004fe600000018ff */
[----:B------:R-:W-:Y:S04]  /*cb90*/  LDSM.16.M88.4 R120, [R196+0xc900] ;  /* 0x00c90000c478783b */ /* 0x000fe80000000200 */
[----:B-----5:R-:W-:Y:S01]  /*cba0*/  LDSM.16.M88.4 R132, [R203+0x3800] ;  /* 0x00380000cb84783b */ /* 0x020fe20000000200 */
[----:B------:R-:W-:Y:S03]  /*cbb0*/  HMMA.16816.F32 R80, R128, R58, R16 ;  /* 0x0000003a8050723c */ /* 0x000fe60000001810 */
[----:B------:R-:W-:Y:S04]  /*cbc0*/  LDSM.16.M88.4 R160, [R202+0xb100] ;  /* 0x00b10000caa0783b */ /* 0x000fe80000000200 */
[----:B------:R-:W-:Y:S01]  /*cbd0*/  LDSM.16.M88.4 R140, [R202+0xc100] ;  /* 0x00c10000ca8c783b */ /* 0x000fe20000000200 */
[----:B------:R-:W-:Y:S03]  /*cbe0*/  HMMA.16816.F32 R16, R124, R68, RZ ;  /* 0x000000447c10723c */ /* 0x000fe600000018ff */
[----:B------:R-:W-:Y:S04]  /*cbf0*/  LDSM.16.M88.4 R148, [R202+0xd100] ;  /* 0x00d10000ca94783b */ /* 0x000fe80000000200 */
[----:B------:R-:W-:Y:S01]  /*cc00*/  LDSM.16.M88.4 R156, [R202+0xd900] ;  /* 0x00d90000ca9c783b */ /* 0x000fe20000000200 */
[C---:B------:R-:W-:Y:S03]  /*cc10*/  HMMA.16816.F32 R44, R128.reuse, R64, R40 ;  /* 0x00000040802c723c */ /* 0x040fe60000001828 */
[----:B------:R-:W-:Y:S04]  /*cc20*/  LDSM.16.M88.4 R144, [R202+0xc900] ;  /* 0x00c90000ca90783b */ /* 0x000fe80000000200 */
[----:B------:R-:W0:Y:S01]  /*cc30*/  LDGDEPBAR ;  /* 0x00000000000079af */ /* 0x000e220000000000 */
[C---:B------:R-:W-:Y:S08]  /*cc40*/  HMMA.16816.F32 R64, R128.reuse, R52, R12 ;  /* 0x000000348040723c */ /* 0x040ff0000000180c */
[----:B------:R-:W-:Y:S01]  /*cc50*/  HMMA.16816.F32 R56, R128, R54, R8 ;  /* 0x000000368038723c */ /* 0x000fe20000001808 */
[----:B------:R-:W2:Y:S07]  /*cc60*/  LDSM.16.M88.4 R52, [R202+0x8900] ;  /* 0x00890000ca34783b */ /* 0x000eae0000000200 */
[C---:B------:R-:W-:Y:S08]  /*cc70*/  HMMA.16816.F32 R12, R124.reuse, R70, RZ ;  /* 0x000000467c0c723c */ /* 0x040ff000000018ff */
[----:B------:R-:W-:Y:S01]  /*cc80*/  HMMA.16816.F32 R8, R124, R72, RZ ;  /* 0x000000487c08723c */ /* 0x000fe200000018ff */
[----:B------:R-:W-:Y:S07]  /*cc90*/  LDSM.16.M88.4 R72, [R199] ;  /* 0x00000000c748783b */ /* 0x000fee0000000200 */
[C---:B------:R-:W-:Y:S01]  /*cca0*/  HMMA.16816.F32 R92, R128.reuse, R62, R24 ;  /* 0x0000003e805c723c */ /* 0x040fe20000001818 */
[----:B------:R-:W3:Y:S07]  /*ccb0*/  LDSM.16.M88.4 R24, [R202+0xa100] ;  /* 0x00a10000ca18783b */ /* 0x000eee0000000200 */
[C---:B------:R-:W-:Y:S01]  /*ccc0*/  HMMA.16816.F32 R40, R128.reuse, R88, R16 ;  /* 0x000000588028723c */ /* 0x040fe20000001810 */
[----:B------:R-:W2:Y:S07]  /*ccd0*/  LDSM.16.M88.4 R16, [R202+0xa900] ;  /* 0x00a90000ca10783b */ /* 0x000eae0000000200 */
[C---:B------:R-:W-:Y:S08]  /*cce0*/  HMMA.16816.F32 R20, R128.reuse, R90, R12 ;  /* 0x0000005a8014723c */ /* 0x040ff0000000180c */
[C---:B------:R-:W-:Y:S08]  /*ccf0*/  HMMA.16816.F32 R12, R128.reuse, R104, R8 ;  /* 0x00000068800c723c */ /* 0x040ff00000001808 */
[----:B------:R-:W-:Y:S01]  /*cd00*/  HMMA.16816.F32 R8, R128, R106, R36 ;  /* 0x0000006a8008723c */ /* 0x000fe20000001824 */
[----:B------:R-:W3:Y:S04]  /*cd10*/  LDSM.16.M88.4 R104, [R199+0x800] ;  /* 0x00080000c768783b */ /* 0x000ee80000000200 */
[----:B------:R-:W-:Y:S03]  /*cd20*/  LDSM.16.M88.4 R36, [R196+0xb100] ;  /* 0x00b10000c424783b */ /* 0x000fe60000000200 */
[C---:B-1----:R-:W-:Y:S08]  /*cd30*/  HMMA.16816.F32 R44, R152.reuse, R48, R44 ;  /* 0x00000030982c723c */ /* 0x042ff0000000182c */
[C---:B------:R-:W-:Y:S01]  /*cd40*/  HMMA.16816.F32 R60, R152.reuse, R50, R84 ;  /* 0x00000032983c723c */ /* 0x040fe20000001854 */
[----:B------:R-:W1:Y:S07]  /*cd50*/  LDSM.16.M88.4 R48, [R199+0x2800] ;  /* 0x00280000c730783b */ /* 0x000e6e0000000200 */
[C---:B--2---:R-:W-:Y:S01]  /*cd60*/  HMMA.16816.F32 R68, R152.reuse, R52, R100 ;  /* 0x000000349844723c */ /* 0x044fe20000001864 */
[----:B------:R-:W2:Y:S07]  /*cd70*/  LDSM.16.M88.4 R100, [R196+0xb900] ;  /* 0x00b90000c464783b */ /* 0x000eae0000000200 */
[C---:B------:R-:W-:Y:S08]  /*cd80*/  HMMA.16816.F32 R92, R152.reuse, R54, R92 ;  /* 0x00000036985c723c */ /* 0x040ff0000000185c */
[C---:B------:R-:W-:Y:S08]  /*cd90*/  HMMA.16816.F32 R96, R152.reuse, R32, R96 ;  /* 0x000000209860723c */ /* 0x040ff00000001860 */
[C---:B------:R-:W-:Y:S08]  /*cda0*/  HMMA.16816.F32 R88, R152.reuse, R34, R80 ;  /* 0x000000229858723c */ /* 0x040ff00000001850 */
[C---:B------:R-:W-:Y:S08]  /*cdb0*/  HMMA.16816.F32 R84, R152.reuse, R28, R64 ;  /* 0x0000001c9854723c */ /* 0x040ff00000001840 */
[C---:B------:R-:W-:Y:S08]  /*cdc0*/  HMMA.16816.F32 R80, R152.reuse, R30, R56 ;  /* 0x0000001e9850723c */ /* 0x040ff00000001838 */
[C---:B---3--:R-:W-:Y:S08]  /*cdd0*/  HMMA.16816.F32 R64, R152.reuse, R24, R40 ;  /* 0x000000189840723c */ /* 0x048ff00000001828 */
[C---:B------:R-:W-:Y:S08]  /*cde0*/  HMMA.16816.F32 R52, R152.reuse, R16, R12 ;  /* 0x000000109834723c */ /* 0x040ff0000000180c */
[C---:B------:R-:W-:Y:S08]  /*cdf0*/  HMMA.16816.F32 R56, R152.reuse, R26, R20 ;  /* 0x0000001a9838723c */ /* 0x040ff00000001814 */
[----:B------:R-:W-:Y:S08]  /*ce00*/  HMMA.16816.F32 R40, R152, R18, R8 ;  /* 0x000000129828723c */ /* 0x000ff00000001808 */
[C---:B------:R-:W-:Y:S08]  /*ce10*/  HMMA.16816.F32 R32, R172.reuse, R72, R44 ;  /* 0x00000048ac20723c */ /* 0x040ff0000000182c */
[C---:B------:R-:W-:Y:S08]  /*ce20*/  HMMA.16816.F32 R28, R172.reuse, R74, R60 ;  /* 0x0000004aac1c723c */ /* 0x040ff0000000183c */
[C---:B------:R-:W-:Y:S08]  /*ce30*/  HMMA.16816.F32 R24, R172.reuse, R104, R68 ;  /* 0x00000068ac18723c */ /* 0x040ff00000001844 */
[C---:B------:R-:W-:Y:S01]  /*ce40*/  HMMA.16816.F32 R20, R172.reuse, R106, R92 ;  /* 0x0000006aac14723c */ /* 0x040fe2000000185c */
[----:B------:R-:W3:Y:S07]  /*ce50*/  LDSM.16.M88.4 R92, [R196+0xd100] ;  /* 0x00d10000c45c783b */ /* 0x000eee0000000200 */
[C---:B------:R-:W-:Y:S01]  /*ce60*/  HMMA.16816.F32 R16, R172.reuse, R108, R96 ;  /* 0x0000006cac10723c */ /* 0x040fe20000001860 */
[----:B------:R-:W2:Y:S07]  /*ce70*/  LDSM.16.M88.4 R96, [R196+0xd900] ;  /* 0x00d90000c460783b */ /* 0x000eae0000000200 */
[C---:B------:R-:W-:Y:S01]  /*ce80*/  HMMA.16816.F32 R12, R172.reuse, R110, R88 ;  /* 0x0000006eac0c723c */ /* 0x040fe20000001858 */
[----:B------:R-:W2:Y:S07]  /*ce90*/  LDSM.16.M88.4 R108, [R203+0x3000] ;  /* 0x00300000cb6c783b */ /* 0x000eae0000000200 */
[C---:B------:R-:W-:Y:S08]  /*cea0*/  HMMA.16816.F32 R8, R172.reuse, R116, R84 ;  /* 0x00000074ac08723c */ /* 0x040ff00000001854 */
[C---:B------:R-:W-:Y:S01]  /*ceb0*/  HMMA.16816.F32 R88, R172.reuse, R118, R80 ;  /* 0x00000076ac58723c */ /* 0x040fe20000001850 */
[----:B------:R-:W2:Y:S07]  /*cec0*/  LDSM.16.M88.4 R116, [R203+0x4000] ;  /* 0x00400000cb74783b */ /* 0x000eae0000000200 */
[C---:B------:R-:W-:Y:S08]  /*ced0*/  HMMA.16816.F32 R84, R172.reuse, R136, R64 ;  /* 0x00000088ac54723c */ /* 0x040ff00000001840 */
[C---:B-1----:R-:W-:Y:S08]  /*cee0*/  HMMA.16816.F32 R72, R172.reuse, R48, R52 ;  /* 0x00000030ac48723c */ /* 0x042ff00000001834 */
[C---:B------:R-:W-:Y:S08]  /*cef0*/  HMMA.16816.F32 R80, R172.reuse, R138, R56 ;  /* 0x0000008aac50723c */ /* 0x040ff00000001838 */
[----:B------:R-:W-:Y:S01]  /*cf00*/  HMMA.16816.F32 R68, R172, R50, R40 ;  /* 0x00000032ac44723c */ /* 0x000fe20000001828 */
[----:B------:R-:W-:Y:S07]  /*cf10*/  LDSM.16.M88.4 R40, [R203+0x4800] ;  /* 0x00480000cb28783b */ /* 0x000fee0000000200 */
[C---:B------:R-:W-:Y:S08]  /*cf20*/  HMMA.16816.F32 R64, R176.reuse, R36, R32 ;  /* 0x00000024b040723c */ /* 0x040ff00000001820 */
[C---:B------:R-:W-:Y:S01]  /*cf30*/  HMMA.16816.F32 R60, R176.reuse, R38, R28 ;  /* 0x00000026b03c723c */ /* 0x040fe2000000181c */
[----:B------:R-:W1:Y:S07]  /*cf40*/  LDSM.16.M88.4 R36, [R203+0x5000] ;  /* 0x00500000cb24783b */ /* 0x000e6e0000000200 */
[C---:B--2---:R-:W-:Y:S08]  /*cf50*/  HMMA.16816.F32 R56, R176.reuse, R100, R24 ;  /* 0x00000064b038723c */ /* 0x044ff00000001818 */
[C---:B------:R-:W-:Y:S01]  /*cf60*/  HMMA.16816.F32 R52, R176.reuse, R102, R20 ;  /* 0x00000066b034723c */ /* 0x040fe20000001814 */
[----:B------:R-:W2:Y:S07]  /*cf70*/  LDSM.16.M88.4 R100, [R203+0x5800] ;  /* 0x00580000cb64783b */ /* 0x000eae0000000200 */
[C---:B------:R-:W-:Y:S08]  /*cf80*/  HMMA.16816.F32 R48, R176.reuse, R112, R16 ;  /* 0x00000070b030723c */ /* 0x040ff00000001810 */
[C---:B------:R-:W-:Y:S08]  /*cf90*/  HMMA.16816.F32 R44, R176.reuse, R114, R12 ;  /* 0x00000072b02c723c */ /* 0x040ff0000000180c */
[C---:B---3--:R-:W-:Y:S08]  /*cfa0*/  HMMA.16816.F32 R24, R176.reuse, R92, R84 ;  /* 0x0000005cb018723c */ /* 0x048ff00000001854 */
[C---:B------:R-:W-:Y:S01]  /*cfb0*/  HMMA.16816.F32 R16, R176.reuse, R96, R72 ;  /* 0x00000060b010723c */ /* 0x040fe20000001848 */
[----:B------:R-:W-:Y:S07]  /*cfc0*/  LDSM.16.M88.4 R72, [R199+0x3800] ;  /* 0x00380000c748783b */ /* 0x000fee0000000200 */
[C---:B------:R-:W-:Y:S08]  /*cfd0*/  HMMA.16816.F32 R32, R176.reuse, R120, R8 ;  /* 0x00000078b020723c */ /* 0x040ff00000001808 */
[C---:B------:R-:W-:Y:S08]  /*cfe0*/  HMMA.16816.F32 R28, R176.reuse, R122, R88 ;  /* 0x0000007ab01c723c */ /* 0x040ff00000001858 */
[C---:B------:R-:W-:Y:S08]  /*cff0*/  HMMA.16816.F32 R20, R176.reuse, R94, R80 ;  /* 0x0000005eb014723c */ /* 0x040ff00000001850 */
[----:B------:R-:W-:Y:S01]  /*d000*/  HMMA.16816.F32 R12, R176, R98, R68 ;  /* 0x00000062b00c723c */ /* 0x000fe20000001844 */
[----:B------:R-:W3:Y:S04]  /*d010*/  LDSM.16.M88.4 R96, [R202+0xb900] ;  /* 0x00b90000ca60783b */ /* 0x000ee80000000200 */
[----:B------:R-:W-:Y:S03]  /*d020*/  LDSM.16.M88.4 R68, [R199+0x4000] ;  /* 0x00400000c744783b */ /* 0x000fe60000000200 */
[C---:B------:R-:W-:Y:S01]  /*d030*/  HMMA.16816.F32 R8, R180.reuse, R108, R64 ;  /* 0x0000006cb408723c */ /* 0x040fe20000001840 */
[----:B------:R-:W-:Y:S07]  /*d040*/  LDSM.16.M88.4 R64, [R199+0x4800] ;  /* 0x00480000c740783b */ /* 0x000fee0000000200 */
[C---:B------:R-:W-:Y:S01]  /*d050*/  HMMA.16816.F32 R108, R180.reuse, R110, R60 ;  /* 0x0000006eb46c723c */ /* 0x040fe2000000183c */
[----:B------:R-:W-:Y:S07]  /*d060*/  LDSM.16.M88.4 R60, [R199+0x5000] ;  /* 0x00500000c73c783b */ /* 0x000fee0000000200 */
[C---:B------:R-:W-:Y:S01]  /*d070*/  HMMA.16816.F32 R136, R180.reuse, R132, R56 ;  /* 0x00000084b488723c */ /* 0x040fe20000001838 */
[----:B------:R-:W-:Y:S07]  /*d080*/  LDSM.16.M88.4 R56, [R199+0x5800] ;  /* 0x00580000c738783b */ /* 0x000fee0000000200 */
[C---:B------:R-:W-:Y:S08]  /*d090*/  HMMA.16816.F32 R120, R180.reuse, R116, R48 ;  /* 0x00000074b478723c */ /* 0x040ff00000001830 */
[C---:B------:R-:W-:Y:S08]  /*d0a0*/  HMMA.16816.F32 R132, R180.reuse, R134, R52 ;  /* 0x00000086b484723c */ /* 0x040ff00000001834 */
[C---:B------:R-:W-:Y:S08]  /*d0b0*/  HMMA.16816.F32 R116, R180.reuse, R118, R44 ;  /* 0x00000076b474723c */ /* 0x040ff0000000182c */
[C---:B-1----:R-:W-:Y:S08]  /*d0c0*/  HMMA.16816.F32 R92, R180.reuse, R36, R24 ;  /* 0x00000024b45c723c */ /* 0x042ff00000001818 */
[C---:B--2---:R-:W-:Y:S08]  /*d0d0*/  HMMA.16816.F32 R84, R180.reuse, R100, R16 ;  /* 0x00000064b454723c */ /* 0x044ff00000001810 */
[C---:B------:R-:W-:Y:S08]  /*d0e0*/  HMMA.16816.F32 R112, R180.reuse, R40, R32 ;  /* 0x00000028b470723c */ /* 0x040ff00000001820 */
[C---:B------:R-:W-:Y:S08]  /*d0f0*/  HMMA.16816.F32 R104, R180.reuse, R42, R28 ;  /* 0x0000002ab468723c */ /* 0x040ff0000000181c */
[C---:B------:R-:W-:Y:S08]  /*d100*/  HMMA.16816.F32 R88, R180.reuse, R38, R20 ;  /* 0x00000026b458723c */ /* 0x040ff00000001814 */
[----:B------:R-:W-:Y:S01]  /*d110*/  HMMA.16816.F32 R80, R180, R102, R12 ;  /* 0x00000066b450723c */ /* 0x000fe2000000180c */
[----:B------:R-:W1:Y:S01]  /*d120*/  LDSM.16.M88.4 R100, [R199+0x3000] ;  /* 0x00300000c764783b */ /* 0x000e620000000200 */
[----:B------:R-:W-:-:S06]  /*d130*/  DEPBAR.LE SB0, 0x0 ;  /* 0x000080000000791a */ /* 0x000fcc0000000000 */
[C---:B------:R-:W-:Y:S08]  /*d140*/  HMMA.16816.F32 R52, R184.reuse, R160, R8 ;  /* 0x000000a0b834723c */ /* 0x040ff00000001808 */
[C---:B------:R-:W-:Y:S08]  /*d150*/  HMMA.16816.F32 R48, R184.reuse, R162, R108 ;  /* 0x000000a2b830723c */ /* 0x040ff0000000186c */
[C---:B---3--:R-:W-:Y:S08]  /*d160*/  HMMA.16816.F32 R44, R184.reuse, R96, R136 ;  /* 0x00000060b82c723c */ /* 0x048ff00000001888 */
        /* <DEDUP_REMOVED lines=9> */
[C---:B-1----:R-:W-:Y:S08]  /*d200*/  HMMA.16816.F32 R112, R192.reuse, R100, R52 ;  /* 0x00000064c070723c */ /* 0x042ff00000001834 */
        /* <DEDUP_REMOVED lines=13> */
[----:B----4-:R-:W-:Y:S01]  /*d2e0*/  ISETP.NE.AND P5, PT, R221, 0x1, PT ;  /* 0x00000001dd00780c */ /* 0x010fe20003fa5270 */
[----:B------:R-:W-:Y:S01]  /*d2f0*/  IMAD.MOV.U32 R217, RZ, RZ, RZ ;  /* 0x000000ffffd97224 */ /* 0x000fe200078e00ff */
[----:B------:R-:W-:-:S02]  /*d300*/  IADD3 R3, R197, R164, R216 ;  /* 0x000000a4c5037210 */ /* 0x000fc40007ffe0d8 */
[----:B------:R-:W-:Y:S02]  /*d310*/  ISETP.GT.AND P4, PT, R197, 0x5f, PT ;  /* 0x0000005fc500780c */ /* 0x000fe40003f84270 */
[----:B------:R-:W-:-:S05]  /*d320*/  IADD3 R3, R3, -0x60, RZ ;  /* 0xffffffa003037810 */ /* 0x000fca0007ffe0ff */
[----:B------:R-:W-:Y:S02]  /*d330*/  IMAD.MOV.U32 R0, RZ, RZ, R3 ;  /* 0x000000ffff007224 */ /* 0x000fe400078e0003 */
[----:B------:R-:W-:-:S05]  /*d340*/  @P5 IMAD.HI.U32 R6, R3, c[0x0][0x2bc], RZ ;  /* 0x0000af0003065a27 */ /* 0x000fca00078e00ff */
        /* <DEDUP_REMOVED lines=8> */
[----:B------:R-:W-:Y:S01]  /*d3d0*/  IMAD.SHL.U32 R20, R224, 0x2, RZ ;  /* 0x00000002e0147824 */ /* 0x000fe200078e00ff */
[----:B------:R-:W-:Y:S01]  /*d3e0*/  ISETP.GE.AND P4, PT, R188, c[0x0][0x1d4], PT ;  /* 0x00007500bc007a0c */ /* 0x000fe20003f86270 */
[----:B------:R-:W-:Y:S01]  /*d3f0*/  IMAD R220, R0, c[0x0][0x2b8], R3 ;  /* 0x0000ae0000dc7a24 */ /* 0x000fe200078e0203 */
[----:B------:R-:W-:-:S04]  /*d400*/  SEL R19, RZ, 0x10, P5 ;  /* 0x00000010ff137807 */ /* 0x000fc80002800000 */
[----:B------:R-:W-:-:S05]  /*d410*/  SHF.R.S32.HI R0, RZ, 0x1f, R220 ;  /* 0x0000001fff007819 */ /* 0x000fca00000114dc */
[----:B------:R-:W-:-:S04]  /*d420*/  IMAD R0, R0, c[0x0][0x1e0], RZ ;  /* 0x0000780000007a24 */ /* 0x000fc800078e02ff */
[C---:B------:R-:W-:Y:S02]  /*d430*/  IMAD R0, R220.reuse, c[0x0][0x1e4], R0 ;  /* 0x00007900dc007a24 */ /* 0x040fe400078e0200 */
[----:B-1----:R-:W-:-:S04]  /*d440*/  IMAD.WIDE.U32 R6, R220, c[0x0][0x1e0], RZ ;  /* 0x00007800dc067a25 */ /* 0x002fc800078e00ff */
[----:B------:R-:W-:Y:S01]  /*d450*/  IMAD.IADD R7, R7, 0x1, R0 ;  /* 0x0000000107077824 */ /* 0x000fe200078e0200 */
[----:B--2---:R-:W-:-:S03]  /*d460*/  SHF.R.S32.HI R0, RZ, 0x1f, R217 ;  /* 0x0000001fff007819 */ /* 0x004fc600000114d9 */
[----:B------:R-:W-:-:S04]  /*d470*/  IMAD.WIDE.U32 R6, R217, c[0x0][0x1f0], R6 ;  /* 0x00007c00d9067a25 */ /* 0x000fc800078e0006 */
[----:B------:R-:W-:-:S04]  /*d480*/  IMAD R0, R0, c[0x0][0x1f0], RZ ;  /* 0x00007c0000007a24 */ /* 0x000fc800078e02ff */
[----:B------:R-:W-:Y:S01]  /*d490*/  IMAD R3, R217, c[0x0][0x1f4], R0 ;  /* 0x00007d00d9037a24 */ /* 0x000fe200078e0200 */
[----:B------:R-:W-:Y:S02]  /*d4a0*/  IADD3 R0, P0, R200, R6, RZ ;  /* 0x00000006c8007210 */ /* 0x000fe40007f1e0ff */
[----:B------:R-:W-:Y:S02]  /*d4b0*/  SHF.L.U64.HI R6, R224, 0x1, R189 ;  /* 0x00000001e0067819 */ /* 0x000fe400000102bd */
[----:B------:R-:W-:Y:S02]  /*d4c0*/  IADD3.X R3, R190, R7, R3, P0, !PT ;  /* 0x00000007be037210 */ /* 0x000fe400007fe403 */
[----:B------:R-:W-:-:S04]  /*d4d0*/  LEA R8, P0, R0, c[0x0][0x1c8], 0x1 ;  /* 0x0000720000087a11 */ /* 0x000fc800078008ff */
[----:B------:R-:W-:Y:S01]  /*d4e0*/  LEA.HI.X R7, R0, c[0x0][0x1cc], R3, 0x1, P0 ;  /* 0x0000730000077a11 */ /* 0x000fe200000f0c03 */
[----:B------:R-:W1:Y:S01]  /*d4f0*/  SHFL.IDX PT, R9, R8, 0x2, 0x181f ;  /* 0x00581f0008097f89 */ /* 0x000e6200000e0000 */
[----:B------:R-:W-:Y:S02]  /*d500*/  IADD3 R0, -R19, 0x10, RZ ;  /* 0x0000001013007810 */ /* 0x000fe40007ffe1ff */
[----:B------:R-:W-:Y:S01]  /*d510*/  IADD3 R3, -R229, 0x10, RZ ;  /* 0x00000010e5037810 */ /* 0x000fe20007ffe1ff */
[----:B------:R-:W2:Y:S01]  /*d520*/  SHFL.IDX PT, R10, R7, 0x2, 0x181f ;  /* 0x00581f00070a7f89 */ /* 0x000ea200000e0000 */
[----:B------:R-:W-:Y:S02]  /*d530*/  LOP3.LUT R0, R0, 0xf, RZ, 0xc0, !PT ;  /* 0x0000000f00007812 */ /* 0x000fe400078ec0ff */
[----:B------:R-:W-:Y:S01]  /*d540*/  LOP3.LUT R11, R3, 0xf, RZ, 0xc0, !PT ;  /* 0x0000000f030b7812 */ /* 0x000fe200078ec0ff */
[----:B------:R-:W-:Y:S01]  /*d550*/  SHFL.IDX PT, R18, R8, 0x1, 0x181f ;  /* 0x00381f0008127f89 */ /* 0x000fe200000e0000 */
[----:B------:R-:W-:-:S02]  /*d560*/  SHF.L.U64.HI R3, R230, 0x1, R251 ;  /* 0x00000001e6037819 */ /* 0x000fc400000102fb */
[----:B-1----:R-:W-:Y:S01]  /*d570*/  IADD3 R16, P1, P0, R0, R9, R20 ;  /* 0x0000000900107210 */ /* 0x002fe2000783e014 */
[----:B------:R-:W-:-:S03]  /*d580*/  IMAD.SHL.U32 R0, R230, 0x2, RZ ;  /* 0x00000002e6007824 */ /* 0x000fc600078e00ff */
[-C--:B--2---:R-:W-:Y:S02]  /*d590*/  IADD3.X R17, RZ, R10.reuse, R6, P1, P0 ;  /* 0x0000000aff117210 */ /* 0x084fe40000fe0406 */
[----:B------:R-:W-:Y:S02]  /*d5a0*/  IADD3 R14, P1, P0, R11, R9, R0 ;  /* 0x000000090b0e7210 */ /* 0x000fe4000783e000 */
[----:B------:R-:W-:Y:S02]  /*d5b0*/  SHFL.IDX PT, R9, R7, RZ, 0x181f ;  /* 0x00181fff07097589 */ /* 0x000fe400000e0000 */
[----:B------:R-:W-:Y:S02]  /*d5c0*/  IADD3.X R15, RZ, R10, R3, P1, P0 ;  /* 0x0000000aff0f7210 */ /* 0x000fe40000fe0403 */
[----:B------:R-:W1:Y:S04]  /*d5d0*/  SHFL.IDX PT, R10, R8, RZ, 0x181f ;  /* 0x00181fff080a7589 */ /* 0x000e6800000e0000 */
[----:B------:R-:W2:Y:S01]  /*d5e0*/  SHFL.IDX PT, R7, R7, 0x1, 0x181f ;  /* 0x00381f0007077f89 */ /* 0x000ea200000e0000 */
[----:B-1----:R-:W-:-:S05]  /*d5f0*/  IADD3 R12, P0, R10, R20, RZ ;  /* 0x000000140a0c7210 */ /* 0x002fca0007f1e0ff */
[----:B------:R-:W-:Y:S01]  /*d600*/  IMAD.X R13, R9, 0x1, R6, P0 ;  /* 0x00000001090d7824 */ /* 0x000fe200000e0606 */
[----:B------:R-:W-:-:S04]  /*d610*/  IADD3 R10, P0, R10, R0, RZ ;  /* 0x000000000a0a7210 */ /* 0x000fc80007f1e0ff */
[----:B------:R1:W-:Y:S01]  /*d620*/  LDGSTS.E.BYPASS.LTC128B.128 [R219+0x8100], [R12.64], !P5 ;  /* 0x081000000cdb7fae */ /* 0x0003e2000e901d52 */
[----:B------:R-:W-:Y:S01]  /*d630*/  IMAD.X R11, R9, 0x1, R3, P0 ;  /* 0x00000001090b7824 */ /* 0x000fe200000e0603 */
[----:B------:R-:W-:-:S04]  /*d640*/  IADD3 R8, P0, R18, R20, RZ ;  /* 0x0000001412087210 */ /* 0x000fc80007f1e0ff */
[----:B------:R1:W-:Y:S01]  /*d650*/  LDGSTS.E.BYPASS.LTC128B.128 [R219+0xb100], [R10.64], !P4 ;  /* 0x0b1000000adb7fae */ /* 0x0003e2000e101d52 */
[----:B--2---:R-:W-:Y:S01]  /*d660*/  IMAD.X R9, R7, 0x1, R6, P0 ;  /* 0x0000000107097824 */ /* 0x004fe200000e0606 */
        /* <DEDUP_REMOVED lines=8> */
.L_x_398:
[----:B----4-:R-:W-:Y:S01]  /*d6f0*/  FMUL.FTZ R0, R96, c[0x0][0x320] ;  /* 0x0000c80060007a20 */ /* 0x010fe20000410000 */
[----:B------:R-:W-:Y:S01]  /*d700*/  LOP3.LUT R3, R79, 0xffffffe0, RZ, 0xc0, !PT ;  /* 0xffffffe04f037812 */ /* 0x000fe200078ec0ff */
[----:B------:R-:W-:Y:S01]  /*d710*/  ULDC UR4, c[0x0][0x324] ;  /* 0x0000c90000047ab9 */ /* 0x000fe20000000800 */
[----:B-1----:R-:W-:Y:S01]  /*d720*/  LEA.HI R6, R168, R167, RZ, 0x2 ;  /* 0x000000a7a8067211 */ /* 0x002fe200078f10ff */
[----:B------:R1:W2:Y:S01]  /*d730*/  MUFU.TANH R36, R0 ;  /* 0x0000000000247308 */ /* 0x0002a20000002400 */
[----:B------:R-:W-:Y:S01]  /*d740*/  SHF.R.S32.HI R7, RZ, 0x1f, R78 ;  /* 0x0000001fff077819 */ /* 0x000fe2000001144e */
[----:B------:R-:W-:Y:S01]  /*d750*/  ULOP3.LUT UR4, URZ, UR4, URZ, 0x33, !UPT ;  /* 0x000000043f047292 */ /* 0x000fe2000f8e333f */
[----:B------:R-:W-:Y:S01]  /*d760*/  LOP3.LUT R6, R6, 0xfffffffc, RZ, 0xc0, !PT ;  /* 0xfffffffc06067812 */ /* 0x000fe200078ec0ff */
[----:B------:R-:W0:Y:S01]  /*d770*/  LDGDEPBAR ;  /* 0x00000000000079af */ /* 0x000e220000000000 */
[----:B------:R-:W-:Y:S02]  /*d780*/  LEA.HI R7, R7, R78, RZ, 0x3 ;  /* 0x0000004e07077211 */ /* 0x000fe400078f18ff */
[----:B------:R-:W-:-:S02]  /*d790*/  ISETP.GE.AND P0, PT, R171, 0x1, PT ;  /* 0x00000001ab00780c */ /* 0x000fc40003f06270 */
        /* <DEDUP_REMOVED lines=65> */
[----:B------:R-:W-:Y:S02]  /*dbb0*/  IADD3 R10, -R250, R170, R76 ;  /* 0x000000aafa0a7210 */ /* 0x000fe40007ffe14c */
        /* <DEDUP_REMOVED lines=21> */
.L_x_401:
[----:B------:R-:W-:-:S04]  /*dd10*/  MOV R9, c[0x0][0x32c] ;  /* 0x0000cb0000097a02 */ /* 0x000fc80000000f00 */
[----:B------:R-:W-:-:S13]  /*dd20*/  ISETP.NE.AND P0, PT, R9, 0x1, PT ;  /* 0x000000010900780c */ /* 0x000fda0003f05270 */
[----:B------:R-:W-:-:S05]  /*dd30*/  @P0 IMAD.HI.U32 R9, R6, c[0x0][0x330], RZ ;  /* 0x0000cc0006090a27 */ /* 0x000fca00078e00ff */
[----:B------:R-:W-:Y:S02]  /*dd40*/  @P0 SHF.R.U32.HI R6, RZ, c[0x0][0x334], R9 ;  /* 0x0000cd00ff060a19 */ /* 0x000fe40000011609 */
.L_x_402:
[----:B------:R-:W-:Y:S05]  /*dd50*/  BSYNC B0 ;  /* 0x0000000000007941 */ /* 0x000fea0003800000 */
.L_x_400:
[----:B------:R-:W-:-:S05]  /*dd60*/  IMAD R6, R6, c[0x0][0x32c], R12 ;  /* 0x0000cb0006067a24 */ /* 0x000fca00078e020c */
[----:B------:R-:W-:Y:S02]  /*dd70*/  IADD3 R9, R6, c[0x0][0x32c], RZ ;  /* 0x0000cb0006097a10 */ /* 0x000fe40007ffe0ff */
[----:B------:R-:W-:Y:S02]  /*dd80*/  IMNMX R0, R0, R6, !PT ;  /* 0x0000000600007217 */ /* 0x000fe40007800200 */
[----:B------:R-:W-:Y:S02]  /*dd90*/  IMNMX R3, R3, R9, PT ;  /* 0x0000000903037217 */ /* 0x000fe40003800200 */
.L_x_399:
[C---:B---34-:R-:W-:Y:S01]  /*dda0*/  ISETP.GE.AND P0, PT, R76.reuse, 0x2, PT ;  /* 0x000000024c00780c */ /* 0x058fe20003f06270 */
[----:B------:R-:W1:Y:S01]  /*ddb0*/  SHFL.IDX PT, R6, R7, 0x1, 0x1c1f ;  /* 0x003c1f0007067f89 */ /* 0x000e6200000e0000 */
[----:B------:R-:W-:Y:S02]  /*ddc0*/  ISETP.GE.AND P1, PT, R76, 0x9, PT ;  /* 0x000000094c00780c */ /* 0x000fe40003f26270 */
[----:B------:R-:W-:Y:S02]  /*ddd0*/  P2R R56, PR, RZ, 0x1 ;  /* 0x00000001ff387803 */ /* 0x000fe40000000000 */
[----:B------:R-:W-:-:S02]  /*dde0*/  ISETP.GT.AND P0, PT, R0, 0x1, !P0 ;  /* 0x000000010000780c */ /* 0x000fc40004704270 */
[----:B------:R-:W-:Y:S02]  /*ddf0*/  P2R R55, PR, RZ, 0x2 ;  /* 0x00000002ff377803 */ /* 0x000fe40000000000 */
[----:B------:R-:W-:Y:S02]  /*de00*/  ISETP.LT.OR P0, PT, R3, 0x2, P0 ;  /* 0x000000020300780c */ /* 0x000fe40000701670 */
[----:B------:R-:W-:Y:S02]  /*de10*/  ISETP.GE.AND P6, PT, R76, 0x42, PT ;  /* 0x000000424c00780c */ /* 0x000fe40003fc6270 */
        /* <DEDUP_REMOVED lines=33> */
[C---:B------:R-:W-:Y:S02]  /*e030*/  ISETP.LT.OR P0, PT, R3.reuse, 0x21, P0 ;  /* 0x000000210300780c */ /* 0x040fe40000701670 */
        /* <DEDUP_REMOVED lines=35> */
[----:B------:R-:W-:Y:S02]  /*e270*/  ISETP.GE.AND P5, PT, R76, 0x49, PT ;  /* 0x000000494c00780c */ /* 0x000fe40003fa6270 */
[----:B------:R-:W-:Y:S02]  /*e280*/  FSEL R159, R25, -INF , !P0 ;  /* 0xff800000199f7808 */ /* 0x000fe40004000000 */
[----:B------:R-:W-:Y:S02]  /*e290*/  ISETP.GT.AND P0, PT, R0, 0x40, !P1 ;  /* 0x000000400000780c */ /* 0x000fe40004f04270 */
[C---:B------:R-:W-:Y:S02]  /*e2a0*/  ISETP.GE.AND P4, PT, R76.reuse, 0x4a, PT ;  /* 0x0000004a4c00780c */ /* 0x040fe40003f86270 */
[----:B------:R-:W-:Y:S02]  /*e2b0*/  ISETP.LT.OR P0, PT, R3, 0x41, P0 ;  /* 0x000000410300780c */ /* 0x000fe40000701670 */
[----:B------:R-:W-:-:S02]  /*e2c0*/  ISETP.GE.AND P3, PT, R76, 0x51, PT ;  /* 0x000000514c00780c */ /* 0x000fc40003f66270 */
        /* <DEDUP_REMOVED lines=8> */
[----:B------:R-:W-:-:S04]  /*e350*/  ISETP.LT.OR P0, PT, R3, 0x49, P0 ;  /* 0x000000490300780c */ /* 0x000fc80000701670 */
[----:B------:R-:W-:Y:S02]  /*e360*/  FSEL R166, R22, -INF , !P0 ;  /* 0xff80000016a67808 */ /* 0x000fe40004000000 */
[----:B------:R-:W-:-:S04]  /*e370*/  ISETP.GT.AND P0, PT, R0, 0x49, !P4 ;  /* 0x000000490000780c */ /* 0x000fc80006704270 */
        /* <DEDUP_REMOVED lines=11> */
[----:B------:R-:W-:-:S04]  /*e430*/  ISETP.GE.AND P0, PT, R76, 0x1, PT ;  /* 0x000000014c00780c */ /* 0x000fc80003f06270 */
[----:B------:R-:W-:Y:S02]  /*e440*/  P2R R37, PR, RZ, 0x1 ;  /* 0x00000001ff257803 */ /* 0x000fe40000000000 */
[----:B------:R-:W-:-:S04]  /*e450*/  ISETP.GT.AND P0, PT, R0, RZ, !P0 ;  /* 0x000000ff0000720c */ /* 0x000fc80004704270 */
[----:B------:R-:W-:-:S04]  /*e460*/  ISETP.LT.OR P0, PT, R3, 0x1, P0 ;  /* 0x000000010300780c */ /* 0x000fc80000701670 */
[----:B------:R-:W-:Y:S02]  /*e470*/  FSEL R32, R16, -INF , !P0 ;  /* 0xff80000010207808 */ /* 0x000fe40004000000 */
[----:B------:R-:W-:-:S04]  /*e480*/  ISETP.GE.AND P0, PT, R76, 0x5a, PT ;  /* 0x0000005a4c00780c */ /* 0x000fc80003f06270 */
[----:B------:R-:W-:Y:S02]  /*e490*/  P2R R36, PR, RZ, 0x1 ;  /* 0x00000001ff247803 */ /* 0x000fe40000000000 */
[----:B------:R-:W-:Y:S01]  /*e4a0*/  ISETP.GT.AND P0, PT, R0, 0x59, !P0 ;  /* 0x000000590000780c */ /* 0x000fe20004704270 */
[----:B------:R-:W-:-:S03]  /*e4b0*/  FMUL.FTZ R0, R98, c[0x0][0x320] ;  /* 0x0000c80062007a20 */ /* 0x000fc60000410000 */
[----:B------:R-:W-:Y:S01]  /*e4c0*/  ISETP.LT.OR P0, PT, R3, 0x5a, P0 ;  /* 0x0000005a0300780c */ /* 0x000fe20000701670 */
[----:B------:R2:W3:Y:S01]  /*e4d0*/  MUFU.TANH R35, R0 ;  /* 0x0000000000237308 */ /* 0x0004e20000002400 */
[----:B-1----:R-:W-:Y:S02]  /*e4e0*/  IMAD.IADD R3, R8, 0x1, R6 ;  /* 0x0000000108037824 */ /* 0x002fe400078e0206 */
[----:B------:R-:W-:Y:S02]  /*e4f0*/  FSEL R216, R17, -INF , !P0 ;  /* 0xff80000011d87808 */ /* 0x000fe40004000000 */
[----:B------:R-:W-:Y:S02]  /*e500*/  ISETP.GE.AND P0, PT, R171, 0x1, PT ;  /* 0x00000001ab00780c */ /* 0x000fe40003f06270 */
        /* <DEDUP_REMOVED lines=60> */
.L_x_405:
[----:B------:R-:W-:-:S04]  /*e8d0*/  MOV R7, c[0x0][0x32c] ;  /* 0x0000cb0000077a02 */ /* 0x000fc80000000f00 */
[----:B------:R-:W-:-:S13]  /*e8e0*/  ISETP.NE.AND P0, PT, R7, 0x1, PT ;  /* 0x000000010700780c */ /* 0x000fda0003f05270 */
[----:B------:R-:W-:-:S05]  /*e8f0*/  @P0 IMAD.HI.U32 R7, R6, c[0x0][0x330], RZ ;  /* 0x0000cc0006070a27 */ /* 0x000fca00078e00ff */
[----:B------:R-:W-:Y:S02]  /*e900*/  @P0 SHF.R.U32.HI R6, RZ, c[0x0][0x334], R7 ;  /* 0x0000cd00ff060a19 */ /* 0x000fe40000011607 */
.L_x_406:
[----:B------:R-:W-:Y:S05]  /*e910*/  BSYNC B0 ;  /* 0x0000000000007941 */ /* 0x000fea0003800000 */
.L_x_404:
[----:B------:R-:W-:-:S05]  /*e920*/  IMAD R6, R6, c[0x0][0x32c], R12 ;  /* 0x0000cb0006067a24 */ /* 0x000fca00078e020c */
[----:B------:R-:W-:Y:S02]  /*e930*/  IADD3 R7, R6, c[0x0][0x32c], RZ ;  /* 0x0000cb0006077a10 */ /* 0x000fe40007ffe0ff */
[----:B------:R-:W-:Y:S02]  /*e940*/  IMNMX R0, R0, R6, !PT ;  /* 0x0000000600007217 */ /* 0x000fe40007800200 */
[----:B------:R-:W-:Y:S02]  /*e950*/  IMNMX R3, R3, R7, PT ;  /* 0x0000000703037217 */ /* 0x000fe40003800200 */
.L_x_403:
[----:B--234-:R-:W-:Y:S01]  /*e960*/  ISETP.NE.AND P0, PT, R56, RZ, PT ;  /* 0x000000ff3800720c */ /* 0x01cfe20003f05270 */
[----:B------:R-:W-:Y:S01]  /*e970*/  IMAD.SHL.U32 R197, R4, 0x2, RZ ;  /* 0x0000000204c57824 */ /* 0x000fe200078e00ff */
[----:B------:R-:W-:Y:S02]  /*e980*/  FMNMX.FTZ R68, R32, R38, !PT ;  /* 0x0000002620447209 */ /* 0x000fe40007810000 */
[----:B------:R-:W-:Y:S01]  /*e990*/  ISETP.GT.AND P0, PT, R0, 0x1, !P0 ;  /* 0x000000010000780c */ /* 0x000fe20004704270 */
[----:B------:R-:W-:Y:S01]  /*e9a0*/  IMAD R201, R2, 0x2, R197 ;  /* 0x0000000202c97824 */ /* 0x000fe200078e02c5 */
        /* <DEDUP_REMOVED lines=84> */
[----:B------:R-:W-:Y:S02]  /*eef0*/  ISETP.GT.AND P0, PT, R0, 0x41, !P6 ;  /* 0x000000410000780c */ /* 0x000fe40007704270 */
[----:B------:R-:W-:Y:S02]  /*ef00*/  ISETP.NE.AND P6, PT, R37, RZ, PT ;  /* 0x000000ff2500720c */ /* 0x000fe40003fc5270 */
        /* <DEDUP_REMOVED lines=17> */
[----:B------:R-:W-:Y:S01]  /*f020*/  ISETP.GT.AND P0, PT, R0, RZ, !P6 ;  /* 0x000000ff0000720c */ /* 0x000fe20007704270 */
[----:B------:R-:W-:Y:S01]  /*f030*/  LDSM.16.MT88.4 R20, [R197+0x100] ;  /* 0x00010000c514783b */ /* 0x000fe20000004200 */
[----:B------:R-:W-:Y:S02]  /*f040*/  ISETP.NE.AND P6, PT, R36, RZ, PT ;  /* 0x000000ff2400720c */ /* 0x000fe40003fc5270 */
[----:B------:R-:W-:-:S04]  /*f050*/  ISETP.LT.OR P0, PT, R3, 0x1, P0 ;  /* 0x000000010300780c */ /* 0x000fc80000701670 */
[----:B------:R-:W-:Y:S02]  /*f060*/  FSEL R8, R17, -INF , !P0 ;  /* 0xff80000011087808 */ /* 0x000fe40004000000 */
[----:B------:R-:W-:Y:S01]  /*f070*/  ISETP.GT.AND P0, PT, R0, 0x59, !P6 ;  /* 0x000000590000780c */ /* 0x000fe20007704270 */
[----:B------:R-:W-:Y:S01]  /*f080*/  LDSM.16.MT88.4 R16, [R201+0x100] ;  /* 0x00010000c910783b */ /* 0x000fe20000004200 */
[----:B------:R-:W-:Y:S02]  /*f090*/  FMNMX.FTZ R6, R8, R15, !PT ;  /* 0x0000000f08067209 */ /* 0x000fe40007810000 */
[----:B------:R-:W-:Y:S02]  /*f0a0*/  ISETP.LT.OR P0, PT, R3, 0x5a, P0 ;  /* 0x0000005a0300780c */ /* 0x000fe40000701670 */
[----:B------:R-:W-:Y:S02]  /*f0b0*/  FMNMX.FTZ R6, R10, R6, !PT ;  /* 0x000000060a067209 */ /* 0x000fe40007810000 */
[----:B------:R-:W-:-:S02]  /*f0c0*/  FSEL R165, R57, -INF , !P0 ;  /* 0xff80000039a57808 */ /* 0x000fc40004000000 */
        /* <DEDUP_REMOVED lines=14> */
[----:B------:R-:W-:Y:S02]  /*f1b0*/  FMNMX.FTZ R7, R160, R6, !PT ;  /* 0x00000006a0077209 */ /* 0x000fe40007810000 */
[----:B------:R-:W1:Y:S02]  /*f1c0*/  SHFL.BFLY PT, R6, R68, 0x2, 0x1f ;  /* 0x0c401f0044067f89 */ /* 0x000e6400000e0000 */
[----:B------:R-:W-:-:S04]  /*f1d0*/  FMNMX.FTZ R7, R162, R7, !PT ;  /* 0x00000007a2077209 */ /* 0x000fc80007810000 */
[----:B------:R-:W-:-:S04]  /*f1e0*/  FMNMX.FTZ R7, R163, R7, !PT ;  /* 0x00000007a3077209 */ /* 0x000fc80007810000 */
[----:B------:R-:W-:-:S04]  /*f1f0*/  FMNMX.FTZ R0, R169, R7, !PT ;  /* 0x00000007a9007209 */ /* 0x000fc80007810000 */
[----:B------:R-:W-:-:S04]  /*f200*/  FMNMX.FTZ R0, R170, R0, !PT ;  /* 0x00000000aa007209 */ /* 0x000fc80007810000 */
        /* <DEDUP_REMOVED lines=12> */
[----:B------:R-:W-:Y:S02]  /*f2d0*/  LDSM.16.MT88.4 R32, [R201+0x3100] ;  /* 0x00310000c920783b */ /* 0x000fe40000004200 */
[----:B------:R2:W-:Y:S02]  /*f2e0*/  MUFU.EX2 R248, R3 ;  /* 0x0000000300f87308 */ /* 0x0005e40000000800 */
[----:B--2---:R-:W-:-:S06]  /*f2f0*/  FFMA.FTZ R3, R38, c[0x0][0x2d0], -R6 ;  /* 0x0000b40026037a23 */ /* 0x004fcc0000010806 */
[----:B------:R1:W2:Y:S02]  /*f300*/  MUFU.EX2 R246, R3 ;  /* 0x0000000300f67308 */ /* 0x0002a40000000800 */
[----:B-1----:R-:W-:Y:S01]  /*f310*/  FMNMX.FTZ R3, R7, R0, !PT ;  /* 0x0000000007037209 */ /* 0x002fe20007810000 */
[--C-:B------:R-:W-:Y:S02]  /*f320*/  FFMA.FTZ R0, R39, c[0x0][0x2d0], -R6.reuse ;  /* 0x0000b40027007a23 */ /* 0x100fe40000010806 */
[----:B------:R-:W-:Y:S01]  /*f330*/  FFMA.FTZ R7, R40, c[0x0][0x2d0], -R6 ;  /* 0x0000b40028077a23 */ /* 0x000fe20000010806 */
[C---:B------:R-:W-:Y:S02]  /*f340*/  FSETP.NEU.FTZ.AND P0, PT, R3.reuse, -INF , PT ;  /* 0xff8000000300780b */ /* 0x040fe40003f1d000 */
[----:B------:R1:W-:Y:S01]  /*f350*/  MUFU.EX2 R249, R0 ;  /* 0x0000000000f97308 */ /* 0x0003e20000000800 */
[----:B------:R-:W-:Y:S07]  /*f360*/  LDSM.16.MT88.4 R36, [R197+0x900] ;  /* 0x00090000c524783b */ /* 0x000fee0000004200 */
[----:B------:R3:W4:Y:S01]  /*f370*/  MUFU.EX2 R247, R7 ;  /* 0x0000000700f77308 */ /* 0x0007220000000800 */
[----:B-1----:R-:W-:-:S05]  /*f380*/  FMUL.FTZ R0, R3, c[0x0][0x2d0] ;  /* 0x0000b40003007a20 */ /* 0x002fca0000410000 */
[----:B------:R-:W-:-:S05]  /*f390*/  FSEL R0, R0, RZ, P0 ;  /* 0x000000ff00007208 */ /* 0x000fca0000000000 */
[--C-:B---3--:R-:W-:Y:S01]  /*f3a0*/  FFMA.FTZ R7, R8, c[0x0][0x2d0], -R0.reuse ;  /* 0x0000b40008077a23 */ /* 0x108fe20000010800 */
[----:B--2---:R-:W-:Y:S01]  /*f3b0*/  F2FP.PACK_AB R8, R246, R248 ;  /* 0x000000f8f608723e */ /* 0x004fe200000000ff */
[----:B------:R-:W-:Y:S02]  /*f3c0*/  FFMA.FTZ R4, R15, c[0x0][0x2d0], -R0 ;  /* 0x0000b4000f047a23 */ /* 0x000fe40000010800 */
[----:B------:R1:W-:Y:S08]  /*f3d0*/  MUFU.EX2 R171, R7 ;  /* 0x0000000700ab7308 */ /* 0x0003f00000000800 */
[----:B------:R2:W3:Y:S01]  /*f3e0*/  MUFU.EX2 R239, R4 ;  /* 0x0000000400ef7308 */ /* 0x0004e20000000800 */
[----:B-1----:R-:W-:-:S02]  /*f3f0*/  IMAD.MOV.U32 R7, RZ, RZ, R198 ;  /* 0x000000ffff077224 */ /* 0x002fc400078e00c6 */
[----:B------:R-:W-:-:S04]  /*f400*/  IMAD R198, R5, 0x2, R197 ;  /* 0x0000000205c67824 */ /* 0x000fc800078e02c5 */
[----:B------:R-:W-:Y:S01]  /*f410*/  IMAD R200, R2, 0x2, R198 ;  /* 0x0000000202c87824 */ /* 0x000fe200078e02c6 */
[----:B------:R-:W1:Y:S01]  /*f420*/  LDSM.16.MT88.4 R12, [R198+0x100] ;  /* 0x00010000c60c783b */ /* 0x000e620000004200 */
[----:B--2---:R-:W-:Y:S01]  /*f430*/  FFMA.FTZ R4, R10, c[0x0][0x2d0], -R0 ;  /* 0x0000b4000a047a23 */ /* 0x004fe20000010800 */
[----:B----4-:R-:W-:Y:S01]  /*f440*/  F2FP.PACK_AB R10, R247, R249 ;  /* 0x000000f9f70a723e */ /* 0x010fe200000000ff */
[----:B------:R-:W-:Y:S01]  /*f450*/  FFMA.FTZ R2, R64, c[0x0][0x2d0], -R6 ;  /* 0x0000b40040027a23 */ /* 0x000fe20000010806 */
[----:B---3--:R-:W-:Y:S01]  /*f460*/  F2FP.PACK_AB R9, R239, R171 ;  /* 0x000000abef09723e */ /* 0x008fe200000000ff */
[----:B------:R2:W-:Y:S01]  /*f470*/  MUFU.EX2 R245, R4 ;  /* 0x0000000400f57308 */ /* 0x0005e20000000800 */
[----:B------:R-:W3:Y:S04]  /*f480*/  LDSM.16.MT88.4 R24, [R200+0x100] ;  /* 0x00010000c818783b */ /* 0x000ee80000004200 */
[----:B------:R-:W-:Y:S03]  /*f490*/  LDSM.16.MT88.4 R40, [R198+0x3100] ;  /* 0x00310000c628783b */ /* 0x000fe60000004200 */
[----:B------:R4:W-:Y:S01]  /*f4a0*/  MUFU.EX2 R243, R2 ;  /* 0x0000000200f37308 */ /* 0x0009e20000000800 */
[----:B------:R-:W-:Y:S01]  /*f4b0*/  LDSM.16.MT88.4 R28, [R198+0x900] ;  /* 0x00090000c61c783b */ /* 0x000fe20000004200 */
[----:B--2---:R-:W-:-:S06]  /*f4c0*/  FFMA.FTZ R4, R11, c[0x0][0x2d0], -R0 ;  /* 0x0000b4000b047a23 */ /* 0x004fcc0000010800 */
[----:B------:R-:W2:Y:S01]  /*f4d0*/  MUFU.EX2 R244, R4 ;  /* 0x0000000400f47308 */ /* 0x000ea20000000800 */
[----:B----4-:R-:W-:-:S07]  /*f4e0*/  FFMA.FTZ R2, R65, c[0x0][0x2d0], -R6 ;  /* 0x0000b40041027a23 */ /* 0x010fce0000010806 */
[----:B------:R4:W5:Y:S01]  /*f4f0*/  MUFU.EX2 R241, R2 ;  /* 0x0000000200f17308 */ /* 0x0009620000000800 */
[----:B--2---:R-:W-:-:S07]  /*f500*/  F2FP.PACK_AB R11, R244, R245 ;  /* 0x000000f5f40b723e */ /* 0x004fce00000000ff */
[----:B------:R-:W-:Y:S01]  /*f510*/  HMMA.16816.F32 R76, R8, R20, RZ ;  /* 0x00000014084c723c */ /* 0x000fe200000018ff */
[----:B----4-:R-:W-:-:S04]  /*f520*/  FFMA.FTZ R2, R66, c[0x0][0x2d0], -R6 ;  /* 0x0000b40042027a23 */ /* 0x010fc80000010806 */
[----:B------:R2:W-:Y:S03]  /*f530*/  MUFU.EX2 R242, R2 ;  /* 0x0000000200f27308 */ /* 0x0005e60000000800 */
[C---:B------:R-:W-:Y:S01]  /*f540*/  HMMA.16816.F32 R72, R8.reuse, R22, RZ ;  /* 0x000000160848723c */ /* 0x040fe200000018ff */
[----:B------:R-:W4:Y:S07]  /*f550*/  LDSM.16.MT88.4 R20, [R197+0x3100] ;  /* 0x00310000c514783b */ /* 0x000f2e0000004200 */
[----:B-1----:R-:W-:Y:S01]  /*f560*/  HMMA.16816.F32 R56, R8, R12, RZ ;  /* 0x0000000c0838723c */ /* 0x002fe200000018ff */
[----:B--2---:R-:W-:-:S07]  /*f570*/  FFMA.FTZ R2, R69, c[0x0][0x2d0], -R6 ;  /* 0x0000b40045027a23 */ /* 0x004fce0000010806 */
[C---:B------:R-:W-:Y:S01]  /*f580*/  HMMA.16816.F32 R52, R8.reuse, R14, RZ ;  /* 0x0000000e0834723c */ /* 0x040fe200000018ff */
[----:B------:R-:W1:Y:S01]  /*f590*/  LDSM.16.MT88.4 R12, [R200+0x3100] ;  /* 0x00310000c80c783b */ /* 0x000e620000004200 */
[----:B------:R2:W1:Y:S06]  /*f5a0*/  MUFU.EX2 R240, R2 ;  /* 0x0000000200f07308 */ /* 0x00046c0000000800 */
[C---:B------:R-:W-:Y:S08]  /*f5b0*/  HMMA.16816.F32 R48, R8.reuse, R16, RZ ;  /* 0x000000100830723c */ /* 0x040ff000000018ff */
[----:B------:R-:W-:Y:S01]  /*f5c0*/  HMMA.16816.F32 R44, R8, R18, RZ ;  /* 0x00000012082c723c */ /* 0x000fe200000018ff */
[----:B------:R-:W1:Y:S01]  /*f5d0*/  LDSM.16.MT88.4 R16, [R201+0x900] ;  /* 0x00090000c910783b */ /* 0x000e620000004200 */
[----:B--2---:R-:W-:-:S04]  /*f5e0*/  FFMA.FTZ R2, R61, c[0x0][0x2d0], -R0 ;  /* 0x0000b4003d027a23 */ /* 0x004fc80000010800 */
[----:B------:R2:W-:Y:S02]  /*f5f0*/  MUFU.EX2 R238, R2 ;  /* 0x0000000200ee7308 */ /* 0x0005e40000000800 */
[C---:B---3--:R-:W-:Y:S08]  /*f600*/  HMMA.16816.F32 R64, R8.reuse, R24, RZ ;  /* 0x000000180840723c */ /* 0x048ff000000018ff */
[----:B------:R-:W-:Y:S01]  /*f610*/  HMMA.16816.F32 R80, R8, R26, RZ ;  /* 0x0000001a0850723c */ /* 0x000fe200000018ff */
[----:B------:R-:W3:Y:S01]  /*f620*/  LDSM.16.MT88.4 R24, [R197+0x3900] ;  /* 0x00390000c518783b */ /* 0x000ee20000004200 */
[----:B--2---:R-:W-:-:S06]  /*f630*/  FFMA.FTZ R2, R60, c[0x0][0x2d0], -R0 ;  /* 0x0000b4003c027a23 */ /* 0x004fcc0000010800 */
[C---:B----4-:R-:W-:Y:S01]  /*f640*/  HMMA.16816.F32 R84, R8.reuse, R20, RZ ;  /* 0x000000140854723c */ /* 0x050fe200000018ff */
[----:B------:R2:W4:Y:S07]  /*f650*/  MUFU.EX2 R236, R2 ;  /* 0x0000000200ec7308 */ /* 0x00052e0000000800 */
[C---:B------:R-:W-:Y:S01]  /*f660*/  HMMA.16816.F32 R88, R8.reuse, R22, RZ ;  /* 0x000000160858723c */ /* 0x040fe200000018ff */
[----:B------:R-:W3:Y:S07]  /*f670*/  LDSM.16.MT88.4 R20, [R200+0x900] ;  /* 0x00090000c814783b */ /* 0x000eee0000004200 */
[----:B------:R-:W-:Y:S01]  /*f680*/  HMMA.16816.F32 R104, R8, R42, RZ ;  /* 0x0000002a0868723c */ /* 0x000fe200000018ff */
[----:B--2---:R-:W-:-:S04]  /*f690*/  FFMA.FTZ R2, R62, c[0x0][0x2d0], -R0 ;  /* 0x0000b4003e027a23 */ /* 0x004fc80000010800 */
[----:B------:R2:W-:Y:S03]  /*f6a0*/  MUFU.EX2 R237, R2 ;  /* 0x0000000200ed7308 */ /* 0x0005e60000000800 */
[C---:B------:R-:W-:Y:S08]  /*f6b0*/  HMMA.16816.F32 R92, R8.reuse, R32, RZ ;  /* 0x00000020085c723c */ /* 0x040ff000000018ff */
[----:B------:R-:W-:Y:S01]  /*f6c0*/  HMMA.16816.F32 R100, R8, R34, RZ ;  /* 0x000000220864723c */ /* 0x000fe200000018ff */
[----:B------:R-:W-:Y:S01]  /*f6d0*/  LDSM.16.MT88.4 R32, [R198+0x1100] ;  /* 0x00110000c620783b */ /* 0x000fe20000004200 */
[----:B--2---:R-:W-:-:S06]  /*f6e0*/  FFMA.FTZ R2, R63, c[0x0][0x2d0], -R0 ;  /* 0x0000b4003f027a23 */ /* 0x004fcc0000010800 */
[C---:B------:R-:W-:Y:S01]  /*f6f0*/  HMMA.16816.F32 R60, R8.reuse, R40, RZ ;  /* 0x00000028083c723c */ /* 0x040fe200000018ff */
[----:B------:R-:W2:Y:S01]  /*f700*/  LDSM.16.MT88.4 R40, [R198+0x3900] ;  /* 0x00390000c628783b */ /* 0x000ea20000004200 */
[----:B------:R3:W3:Y:S06]  /*f710*/  MUFU.EX2 R235, R2 ;  /* 0x0000000200eb7308 */ /* 0x0006ec0000000800 */
[C---:B-1----:R-:W-:Y:S08]  /*f720*/  HMMA.16816.F32 R116, R8.reuse, R12, RZ ;  /* 0x0000000c0874723c */ /* 0x042ff000000018ff */
[----:B------:R-:W-:Y:S01]  /*f730*/  HMMA.16816.F32 R96, R8, R14, RZ ;  /* 0x0000000e0860723c */ /* 0x000fe200000018ff */
[----:B------:R-:W-:Y:S01]  /*f740*/  LDSM.16.MT88.4 R12, [R200+0x3900] ;  /* 0x00390000c80c783b */ /* 0x000fe20000004200 */
[----:B---3--:R-:W-:-:S04]  /*f750*/  FFMA.FTZ R2, R108, c[0x0][0x2d0], -R6 ;  /* 0x0000b4006c027a23 */ /* 0x008fc80000010806 */
[----:B------:R1:W-:Y:S01]  /*f760*/  MUFU.EX2 R234, R2 ;  /* 0x0000000200ea7308 */ /* 0x0003e20000000800 */
[----:B-----5:R-:W-:Y:S02]  /*f770*/  F2FP.PACK_AB R8, R241, R243 ;  /* 0x000000f3f108723e */ /* 0x020fe400000000ff */
[----:B------:R-:W-:Y:S02]  /*f780*/  F2FP.PACK_AB R10, R240, R242 ;  /* 0x000000f2f00a723e */ /* 0x000fe400000000ff */
[----:B----4-:R-:W-:Y:S02]  /*f790*/  F2FP.PACK_AB R9, R236, R238 ;  /* 0x000000eeec09723e */ /* 0x010fe400000000ff */
[----:B------:R-:W-:-:S07]  /*f7a0*/  F2FP.PACK_AB R11, R235, R237 ;  /* 0x000000edeb0b723e */ /* 0x000fce00000000ff */
[----:B------:R-:W-:Y:S01]  /*f7b0*/  HMMA.16816.F32 R112, R8, R28, R56 ;  /* 0x0000001c0870723c */ /* 0x000fe20000001838 */
[----:B-1----:R-:W-:-:S04]  /*f7c0*/  FFMA.FTZ R2, R110, c[0x0][0x2d0], -R6 ;  /* 0x0000b4006e027a23 */ /* 0x002fc80000010806 */
[----:B------:R1:W3:Y:S03]  /*f7d0*/  MUFU.EX2 R233, R2 ;  /* 0x0000000200e97308 */ /* 0x0002e60000000800 */
[C---:B------:R-:W-:Y:S08]  /*f7e0*/  HMMA.16816.F32 R56, R8.reuse, R16, R48 ;  /* 0x000000100838723c */ /* 0x040ff00000001830 */
[----:B------:R-:W-:Y:S01]  /*f7f0*/  HMMA.16816.F32 R44, R8, R18, R44 ;  /* 0x00000012082c723c */ /* 0x000fe2000000182c */
[----:B------:R-:W4:Y:S01]  /*f800*/  LDSM.16.MT88.4 R16, [R201+0x3900] ;  /* 0x00390000c910783b */ /* 0x000f220000004200 */
[----:B-1----:R-:W-:-:S06]  /*f810*/  FFMA.FTZ R2, R109, c[0x0][0x2d0], -R6 ;  /* 0x0000b4006d027a23 */ /* 0x002fcc0000010806 */
[C---:B------:R-:W-:Y:S01]  /*f820*/  HMMA.16816.F32 R140, R8.reuse, R36, R76 ;  /* 0x00000024088c723c */ /* 0x040fe2000000184c */
[----:B------:R1:W-:Y:S07]  /*f830*/  MUFU.EX2 R232, R2 ;  /* 0x0000000200e87308 */ /* 0x0003ee0000000800 */
[C---:B------:R-:W-:Y:S01]  /*f840*/  HMMA.16816.F32 R132, R8.reuse, R38, R72 ;  /* 0x000000260884723c */ /* 0x040fe20000001848 */
[----:B------:R-:W5:Y:S07]  /*f850*/  LDSM.16.MT88.4 R36, [R197+0x1100] ;  /* 0x00110000c524783b */ /* 0x000f6e0000004200 */
[----:B------:R-:W-:Y:S01]  /*f860*/  HMMA.16816.F32 R120, R8, R26, R88 ;  /* 0x0000001a0878723c */ /* 0x000fe20000001858 */
[----:B-1----:R-:W-:-:S04]  /*f870*/  FFMA.FTZ R2, R111, c[0x0][0x2d0], -R6 ;  /* 0x0000b4006f027a23 */ /* 0x002fc80000010806 */
[----:B------:R1:W1:Y:S03]  /*f880*/  MUFU.EX2 R228, R2 ;  /* 0x0000000200e47308 */ /* 0x0002660000000800 */
[C---:B------:R-:W-:Y:S01]  /*f890*/  HMMA.16816.F32 R108, R8.reuse, R24, R84 ;  /* 0x00000018086c723c */ /* 0x040fe20000001854 */
[----:B------:R-:W3:Y:S07]  /*f8a0*/  LDSM.16.MT88.4 R24, [R201+0x1100] ;  /* 0x00110000c918783b */ /* 0x000eee0000004200 */
[----:B------:R-:W-:Y:S01]  /*f8b0*/  HMMA.16816.F32 R76, R8, R30, R52 ;  /* 0x0000001e084c723c */ /* 0x000fe20000001834 */
[----:B------:R-:W3:Y:S01]  /*f8c0*/  LDSM.16.MT88.4 R28, [R200+0x1100] ;  /* 0x00110000c81c783b */ /* 0x000ee20000004200 */
[----:B-1----:R-:W-:-:S06]  /*f8d0*/  FFMA.FTZ R2, R71, c[0x0][0x2d0], -R0 ;  /* 0x0000b40047027a23 */ /* 0x002fcc0000010800 */
[C---:B------:R-:W-:Y:S01]  /*f8e0*/  HMMA.16816.F32 R52, R8.reuse, R20, R64 ;  /* 0x000000140834723c */ /* 0x040fe20000001840 */
[----:B------:R1:W-:Y:S07]  /*f8f0*/  MUFU.EX2 R227, R2 ;  /* 0x0000000200e37308 */ /* 0x0003ee0000000800 */
[C---:B--2---:R-:W-:Y:S08]  /*f900*/  HMMA.16816.F32 R144, R8.reuse, R40, R60 ;  /* 0x000000280890723c */ /* 0x044ff0000000183c */
[----:B------:R-:W-:Y:S01]  /*f910*/  HMMA.16816.F32 R48, R8, R22, R80 ;  /* 0x000000160830723c */ /* 0x000fe20000001850 */
[----:B------:R-:W2:Y:S01]  /*f920*/  LDSM.16.MT88.4 R20, [R197+0x4100] ;  /* 0x00410000c514783b */ /* 0x000ea20000004200 */
[----:B-1----:R-:W-:-:S04]  /*f930*/  FFMA.FTZ R2, R70, c[0x0][0x2d0], -R0 ;  /* 0x0000b40046027a23 */ /* 0x002fc80000010800 */
[----:B------:R1:W1:Y:S02]  /*f940*/  MUFU.EX2 R225, R2 ;  /* 0x0000000200e17308 */ /* 0x0002640000000800 */
[C---:B----4-:R-:W-:Y:S08]  /*f950*/  HMMA.16816.F32 R92, R8.reuse, R16, R92 ;  /* 0x00000010085c723c */ /* 0x050ff0000000185c */
[----:B------:R-:W-:Y:S01]  /*f960*/  HMMA.16816.F32 R72, R8, R18, R100 ;  /* 0x000000120848723c */ /* 0x000fe20000001864 */
[----:B------:R-:W-:Y:S01]  /*f970*/  LDSM.16.MT88.4 R16, [R201+0x4100] ;  /* 0x00410000c910783b */ /* 0x000fe20000004200 */
[----:B-1----:R-:W-:-:S06]  /*f980*/  FFMA.FTZ R2, R136, c[0x0][0x2d0], -R0 ;  /* 0x0000b40088027a23 */ /* 0x002fcc0000010800 */
[C---:B------:R-:W-:Y:S01]  /*f990*/  HMMA.16816.F32 R64, R8.reuse, R12, R116 ;  /* 0x0000000c0840723c */ /* 0x040fe20000001874 */
[----:B------:R1:W-:Y:S07]  /*f9a0*/  MUFU.EX2 R223, R2 ;  /* 0x0000000200df7308 */ /* 0x0003ee0000000800 */
[----:B------:R-:W-:Y:S01]  /*f9b0*/  HMMA.16816.F32 R60, R8, R14, R96 ;  /* 0x0000000e083c723c */ /* 0x000fe20000001860 */
[----:B------:R-:W-:Y:S01]  /*f9c0*/  LDSM.16.MT88.4 R12, [R200+0x4100] ;  /* 0x00410000c80c783b */ /* 0x000fe20000004200 */
[----:B-1----:R-:W-:-:S06]  /*f9d0*/  FFMA.FTZ R2, R137, c[0x0][0x2d0], -R0 ;  /* 0x0000b40089027a23 */ /* 0x002fcc0000010800 */
[----:B------:R-:W-:Y:S01]  /*f9e0*/  HMMA.16816.F32 R136, R8, R42, R104 ;  /* 0x0000002a0888723c */ /* 0x000fe20000001868 */
[----:B------:R-:W1:Y:S06]  /*f9f0*/  MUFU.EX2 R222, R2 ;  /* 0x0000000200de7308 */ /* 0x000e6c0000000800 */
[----:B---3--:R-:W-:Y:S02]  /*fa00*/  F2FP.PACK_AB R8, R233, R234 ;  /* 0x000000eae908723e */ /* 0x008fe400000000ff */
[----:B------:R-:W-:Y:S02]  /*fa10*/  F2FP.PACK_AB R10, R228, R232 ;  /* 0x000000e8e40a723e */ /* 0x000fe400000000ff */
[----:B------:R-:W-:-:S02]  /*fa20*/  F2FP.PACK_AB R9, R225, R227 ;  /* 0x000000e3e109723e */ /* 0x000fc400000000ff */
[----:B-1----:R-:W-:Y:S01]  /*fa30*/  F2FP.PACK_AB R11, R222, R223 ;  /* 0x000000dfde0b723e */ /* 0x002fe200000000ff */
[----:B------:R-:W-:-:S04]  /*fa40*/  FFMA.FTZ R2, R156, c[0x0][0x2d0], -R6 ;  /* 0x0000b4009c027a23 */ /* 0x000fc80000010806 */
[----:B------:R1:W-:Y:S02]  /*fa50*/  MUFU.EX2 R221, R2 ;  /* 0x0000000200dd7308 */ /* 0x0003e40000000800 */
[C---:B-----5:R-:W-:Y:S08]  /*fa60*/  HMMA.16816.F32 R88, R8.reuse, R36, R140 ;  /* 0x000000240858723c */ /* 0x060ff0000000188c */
[----:B------:R-:W-:Y:S01]  /*fa70*/  HMMA.16816.F32 R100, R8, R38, R132 ;  /* 0x000000260864723c */ /* 0x000fe20000001884 */
[----:B------:R-:W3:Y:S01]  /*fa80*/  LDSM.16.MT88.4 R36, [R198+0x4100] ;  /* 0x00410000c624783b */ /* 0x000ee20000004200 */
[----:B-1----:R-:W-:-:S06]  /*fa90*/  FFMA.FTZ R2, R158, c[0x0][0x2d0], -R6 ;  /* 0x0000b4009e027a23 */ /* 0x002fcc0000010806 */
[C---:B------:R-:W-:Y:S01]  /*faa0*/  HMMA.16816.F32 R84, R8.reuse, R24, R56 ;  /* 0x000000180854723c */ /* 0x040fe20000001838 */
[----:B------:R1:W4:Y:S07]  /*fab0*/  MUFU.EX2 R158, R2 ;  /* 0x00000002009e7308 */ /* 0x00032e0000000800 */
[C---:B------:R-:W-:Y:S01]  /*fac0*/  HMMA.16816.F32 R40, R8.reuse, R26, R44 ;  /* 0x0000001a0828723c */ /* 0x040fe2000000182c */
[----:B------:R-:W5:Y:S07]  /*fad0*/  LDSM.16.MT88.4 R24, [R200+0x1900] ;  /* 0x00190000c818783b */ /* 0x000f6e0000004200 */
[----:B------:R-:W-:Y:S01]  /*fae0*/  HMMA.16816.F32 R80, R8, R28, R52 ;  /* 0x0000001c0850723c */ /* 0x000fe20000001834 */
[----:B-1----:R-:W-:-:S04]  /*faf0*/  FFMA.FTZ R2, R157, c[0x0][0x2d0], -R6 ;  /* 0x0000b4009d027a23 */ /* 0x002fc80000010806 */
[----:B------:R1:W-:Y:S03]  /*fb00*/  MUFU.EX2 R157, R2 ;  /* 0x00000002009d7308 */ /* 0x0003e60000000800 */
[C---:B------:R-:W-:Y:S01]  /*fb10*/  HMMA.16816.F32 R44, R8.reuse, R30, R48 ;  /* 0x0000001e082c723c */ /* 0x040fe20000001830 */
[----:B------:R-:W-:Y:S07]  /*fb20*/  LDSM.16.MT88.4 R28, [R198+0x1900] ;  /* 0x00190000c61c783b */ /* 0x000fee0000004200 */
[----:B--2---:R-:W-:Y:S01]  /*fb30*/  HMMA.16816.F32 R116, R8, R22, R120 ;  /* 0x000000160874723c */ /* 0x004fe20000001878 */
[----:B-1----:R-:W-:-:S07]  /*fb40*/  FFMA.FTZ R2, R159, c[0x0][0x2d0], -R6 ;  /* 0x0000b4009f027a23 */ /* 0x002fce0000010806 */
[C---:B---3--:R-:W-:Y:S01]  /*fb50*/  HMMA.16816.F32 R132, R8.reuse, R36, R144 ;  /* 0x000000240884723c */ /* 0x048fe20000001890 */
[----:B------:R-:W-:Y:S01]  /*fb60*/  IMAD.MOV.U32 R159, RZ, RZ, R7 ;  /* 0x000000ffff9f7224 */ /* 0x000fe200078e0007 */
[----:B------:R1:W2:Y:S06]  /*fb70*/  MUFU.EX2 R156, R2 ;  /* 0x00000002009c7308 */ /* 0x0002ac0000000800 */
[C---:B------:R-:W-:Y:S08]  /*fb80*/  HMMA.16816.F32 R104, R8.reuse, R32, R112 ;  /* 0x000000200868723c */ /* 0x040ff00000001870 */
[----:B------:R-:W-:Y:S01]  /*fb90*/  HMMA.16816.F32 R120, R8, R16, R92 ;  /* 0x000000100878723c */ /* 0x000fe2000000185c */
[----:B-1----:R-:W-:-:S04]  /*fba0*/  FFMA.FTZ R2, R149, c[0x0][0x2d0], -R0 ;  /* 0x0000b40095027a23 */ /* 0x002fc80000010800 */
[----:B------:R1:W-:Y:S03]  /*fbb0*/  MUFU.EX2 R149, R2 ;  /* 0x0000000200957308 */ /* 0x0003e60000000800 */
[C---:B------:R-:W-:Y:S01]  /*fbc0*/  HMMA.16816.F32 R96, R8.reuse, R34, R76 ;  /* 0x000000220860723c */ /* 0x040fe2000000184c */
[----:B------:R-:W-:Y:S07]  /*fbd0*/  LDSM.16.MT88.4 R32, [R197+0x1900] ;  /* 0x00190000c520783b */ /* 0x000fee0000004200 */
[----:B------:R-:W-:Y:S01]  /*fbe0*/  HMMA.16816.F32 R108, R8, R20, R108 ;  /* 0x00000014086c723c */ /* 0x000fe2000000186c */
[----:B------:R-:W3:Y:S01]  /*fbf0*/  LDSM.16.MT88.4 R20, [R201+0x1900] ;  /* 0x00190000c914783b */ /* 0x000ee20000004200 */
[----:B-1----:R-:W-:-:S06]  /*fc00*/  FFMA.FTZ R2, R148, c[0x0][0x2d0], -R0 ;  /* 0x0000b40094027a23 */ /* 0x002fcc0000010800 */
[C---:B------:R-:W-:Y:S01]  /*fc10*/  HMMA.16816.F32 R136, R8.reuse, R38, R136 ;  /* 0x000000260888723c */ /* 0x040fe20000001888 */
[----:B------:R-:W-:Y:S01]  /*fc20*/  LDSM.16.MT88.4 R36, [R198+0x4900] ;  /* 0x00490000c624783b */ /* 0x000fe20000004200 */
[----:B------:R1:W1:Y:S06]  /*fc30*/  MUFU.EX2 R148, R2 ;  /* 0x0000000200947308 */ /* 0x00026c0000000800 */
[C---:B------:R-:W-:Y:S01]  /*fc40*/  HMMA.16816.F32 R112, R8.reuse, R18, R72 ;  /* 0x000000120870723c */ /* 0x040fe20000001848 */
[----:B------:R-:W-:Y:S07]  /*fc50*/  LDSM.16.MT88.4 R16, [R198+0x2100] ;  /* 0x00210000c610783b */ /* 0x000fee0000004200 */
[----:B------:R-:W-:Y:S01]  /*fc60*/  HMMA.16816.F32 R92, R8, R12, R64 ;  /* 0x0000000c085c723c */ /* 0x000fe20000001840 */
[----:B-1----:R-:W-:-:S02]  /*fc70*/  FFMA.FTZ R2, R150, c[0x0][0x2d0], -R0 ;  /* 0x0000b40096027a23 */ /* 0x002fc40000010800 */
[----:B------:R-:W-:Y:S02]  /*fc80*/  IMAD.MOV.U32 R150, RZ, RZ, R248 ;  /* 0x000000ffff967224 */ /* 0x000fe400078e00f8 */
[----:B------:R1:W-:Y:S03]  /*fc90*/  MUFU.EX2 R144, R2 ;  /* 0x0000000200907308 */ /* 0x0003e60000000800 */
[----:B------:R-:W-:Y:S01]  /*fca0*/  HMMA.16816.F32 R60, R8, R14, R60 ;  /* 0x0000000e083c723c */ /* 0x000fe2000000183c */
[----:B------:R-:W3:Y:S06]  /*fcb0*/  LDSM.16.MT88.4 R12, [R197+0x4900] ;  /* 0x00490000c50c783b */ /* 0x000eec0000004200 */
[----:B----4-:R-:W-:-:S02]  /*fcc0*/  F2FP.PACK_AB R8, R158, R221 ;  /* 0x000000dd9e08723e */ /* 0x010fc400000000ff */
[----:B--2---:R-:W-:Y:S02]  /*fcd0*/  F2FP.PACK_AB R10, R156, R157 ;  /* 0x0000009d9c0a723e */ /* 0x004fe400000000ff */
[----:B------:R-:W-:Y:S01]  /*fce0*/  F2FP.PACK_AB R9, R148, R149 ;  /* 0x000000959409723e */ /* 0x000fe200000000ff */
[----:B-1----:R-:W-:-:S04]  /*fcf0*/  FFMA.FTZ R2, R151, c[0x0][0x2d0], -R0 ;  /* 0x0000b40097027a23 */ /* 0x002fc80000010800 */
[----:B------:R-:W1:Y:S02]  /*fd00*/  MUFU.EX2 R143, R2 ;  /* 0x00000002008f7308 */ /* 0x000e640000000800 */
[----:B-1----:R-:W-:Y:S01]  /*fd10*/  F2FP.PACK_AB R11, R143, R144 ;  /* 0x000000908f0b723e */ /* 0x002fe200000000ff */
[----:B------:R-:W-:-:S05]  /*fd20*/  FFMA.FTZ R2, R164, c[0x0][0x2d0], -R6 ;  /* 0x0000b400a4027a23 */ /* 0x000fca0000010806 */
[----:B------:R1:W-:Y:S01]  /*fd30*/  MUFU.EX2 R142, R2 ;  /* 0x00000002008e7308 */ /* 0x0003e20000000800 */
[C---:B-----5:R-:W-:Y:S08]  /*fd40*/  HMMA.16816.F32 R48, R8.reuse, R24, R80 ;  /* 0x000000180830723c */ /* 0x060ff00000001850 */
[----:B------:R-:W-:Y:S01]  /*fd50*/  HMMA.16816.F32 R44, R8, R26, R44 ;  /* 0x0000001a082c723c */ /* 0x000fe2000000182c */
[----:B------:R-:W2:Y:S01]  /*fd60*/  LDSM.16.MT88.4 R24, [R201+0x4900] ;  /* 0x00490000c918783b */ /* 0x000ea20000004200 */
[----:B-1----:R-:W-:-:S06]  /*fd70*/  FFMA.FTZ R2, R167, c[0x0][0x2d0], -R6 ;  /* 0x0000b400a7027a23 */ /* 0x002fcc0000010806 */
[C---:B---3--:R-:W-:Y:S01]  /*fd80*/  HMMA.16816.F32 R52, R8.reuse, R20, R84 ;  /* 0x000000140834723c */ /* 0x048fe20000001854 */
[----:B------:R1:W3:Y:S07]  /*fd90*/  MUFU.EX2 R141, R2 ;  /* 0x00000002008d7308 */ /* 0x0002ee0000000800 */
[C---:B------:R-:W-:Y:S01]  /*fda0*/  HMMA.16816.F32 R40, R8.reuse, R22, R40 ;  /* 0x000000160828723c */ /* 0x040fe20000001828 */
[----:B------:R-:W4:Y:S07]  /*fdb0*/  LDSM.16.MT88.4 R20, [R200+0x4900] ;  /* 0x00490000c814783b */ /* 0x000f2e0000004200 */
[----:B------:R-:W-:Y:S01]  /*fdc0*/  HMMA.16816.F32 R76, R8, R32, R88 ;  /* 0x00000020084c723c */ /* 0x000fe20000001858 */
[----:B-1----:R-:W-:-:S04]  /*fdd0*/  FFMA.FTZ R2, R166, c[0x0][0x2d0], -R6 ;  /* 0x0000b400a6027a23 */ /* 0x002fc80000010806 */
[----:B------:R1:W-:Y:S03]  /*fde0*/  MUFU.EX2 R140, R2 ;  /* 0x00000002008c7308 */ /* 0x0003e60000000800 */
[C---:B------:R-:W-:Y:S08]  /*fdf0*/  HMMA.16816.F32 R88, R8.reuse, R14, R116 ;  /* 0x0000000e0858723c */ /* 0x040ff00000001874 */
[----:B------:R-:W-:Y:S01]  /*fe00*/  HMMA.16816.F32 R116, R8, R36, R132 ;  /* 0x000000240874723c */ /* 0x000fe20000001884 */
[----:B-1----:R-:W-:-:S07]  /*fe10*/  FFMA.FTZ R2, R168, c[0x0][0x2d0], -R6 ;  /* 0x0000b400a8027a23 */ /* 0x002fce0000010806 */
[C---:B--2---:R-:W-:Y:S01]  /*fe20*/  HMMA.16816.F32 R120, R8.reuse, R24, R120 ;  /* 0x000000180878723c */ /* 0x044fe20000001878 */
[----:B------:R1:W2:Y:S07]  /*fe30*/  MUFU.EX2 R71, R2 ;  /* 0x0000000200477308 */ /* 0x0002ae0000000800 */
[C---:B------:R-:W-:Y:S01]  /*fe40*/  HMMA.16816.F32 R112, R8.reuse, R26, R112 ;  /* 0x0000001a0870723c */ /* 0x040fe20000001870 */
[----:B------:R-:W5:Y:S07]  /*fe50*/  LDSM.16.MT88.4 R24, [R197+0x5100] ;  /* 0x00510000c518783b */ /* 0x000f6e0000004200 */
[----:B------:R-:W-:Y:S01]  /*fe60*/  HMMA.16816.F32 R136, R8, R38, R136 ;  /* 0x000000260888723c */ /* 0x000fe20000001888 */
[----:B-1----:R-:W-:-:S04]  /*fe70*/  FFMA.FTZ R2, R161, c[0x0][0x2d0], -R0 ;  /* 0x0000b400a1027a23 */ /* 0x002fc80000010800 */
[----:B------:R1:W-:Y:S03]  /*fe80*/  MUFU.EX2 R70, R2 ;  /* 0x0000000200467308 */ /* 0x0003e60000000800 */
[C---:B------:R-:W-:Y:S01]  /*fe90*/  HMMA.16816.F32 R64, R8.reuse, R28, R104 ;  /* 0x0000001c0840723c */ /* 0x040fe20000001868 */
[----:B------:R-:W-:Y:S07]  /*fea0*/  LDSM.16.MT88.4 R104, [R200+0x2900] ;  /* 0x00290000c868783b */ /* 0x000fee0000004200 */
[----:B------:R-:W-:Y:S01]  /*feb0*/  HMMA.16816.F32 R56, R8, R30, R96 ;  /* 0x0000001e0838723c */ /* 0x000fe20000001860 */
[----:B------:R-:W2:Y:S04]  /*fec0*/  LDSM.16.MT88.4 R28, [R197+0x2100] ;  /* 0x00210000c51c783b */ /* 0x000ea80000004200 */
[----:B------:R-:W-:Y:S01]  /*fed0*/  LDSM.16.MT88.4 R96, [R201+0x2900] ;  /* 0x00290000c960783b */ /* 0x000fe20000004200 */
[----:B-1----:R-:W-:-:S02]  /*fee0*/  FFMA.FTZ R2, R160, c[0x0][0x2d0], -R0 ;  /* 0x0000b400a0027a23 */ /* 0x002fc40000010800 */
[C---:B------:R-:W-:Y:S01]  /*fef0*/  HMMA.16816.F32 R80, R8.reuse, R12, R108 ;  /* 0x0000000c0850723c */ /* 0x040fe2000000186c */
[----:B------:R-:W1:Y:S01]  /*ff00*/  LDSM.16.MT88.4 R12, [R201+0x2100] ;  /* 0x00210000c90c783b */ /* 0x000e620000004200 */
[----:B------:R3:W2:Y:S06]  /*ff10*/  MUFU.EX2 R69, R2 ;  /* 0x0000000200457308 */ /* 0x0006ac0000000800 */
[C---:B------:R-:W-:Y:S01]  /*ff20*/  HMMA.16816.F32 R72, R8.reuse, R34, R100 ;  /* 0x000000220848723c */ /* 0x040fe20000001864 */
[----:B------:R-:W1:Y:S07]  /*ff30*/  LDSM.16.MT88.4 R32, [R200+0x2100] ;  /* 0x00210000c820783b */ /* 0x000e6e0000004200 */
[----:B----4-:R-:W-:Y:S01]  /*ff40*/  HMMA.16816.F32 R92, R8, R20, R92 ;  /* 0x00000014085c723c */ /* 0x010fe2000000185c */
[----:B---3--:R-:W-:-:S04]  /*ff50*/  FFMA.FTZ R2, R162, c[0x0][0x2d0], -R0 ;  /* 0x0000b400a2027a23 */ /* 0x008fc80000010800 */
[----:B------:R3:W-:Y:S03]  /*ff60*/  MUFU.EX2 R4, R2 ;  /* 0x0000000200047308 */ /* 0x0007e60000000800 */
[----:B------:R-:W-:Y:S01]  /*ff70*/  HMMA.16816.F32 R60, R8, R22, R60 ;  /* 0x00000016083c723c */ /* 0x000fe2000000183c */
[----:B------:R-:W-:Y:S06]  /*ff80*/  LDSM.16.MT88.4 R20, [R198+0x5100] ;  /* 0x00510000c614783b */ /* 0x000fec0000004200 */
[----:B------:R-:W-:-:S02]  /*ff90*/  F2FP.PACK_AB R8, R141, R142 ;  /* 0x0000008e8d08723e */ /* 0x000fc400000000ff */
[----:B--2---:R-:W-:Y:S02]  /*ffa0*/  F2FP.PACK_AB R10, R71, R140 ;  /* 0x0000008c470a723e */ /* 0x004fe400000000ff */
[----:B------:R-:W-:Y:S01]  /*ffb0*/  F2FP.PACK_AB R9, R69, R70 ;  /* 0x000000464509723e */ /* 0x000fe200000000ff */
[----:B---3--:R-:W-:-:S04]  /*ffc0*/  FFMA.FTZ R2, R163, c[0x0][0x2d0], -R0 ;  /* 0x0000b400a3027a23 */ /* 0x008fc80000010800 */
[----:B------:R2:W3:Y:S02]  /*ffd0*/  MUFU.EX2 R36, R2 ;  /* 0x0000000200247308 */ /* 0x0004e40000000800 */
[----:B--2---:R-:W-:Y:S01]  /*ffe0*/  FFMA.FTZ R2, R189, c[0x0][0x2d0], -R6 ;  /* 0x0000b400bd027a23 */ /* 0x004fe20000010806 */
[----:B---3--:R-:W-:-:S05]  /*fff0*/  F2FP.PACK_AB R11, R36, R4 ;  /* 0x00000004240b723e */ /* 0x008fca00000000ff */
[----:B------:R2:W-:Y:S02]  /*10000*/  MUFU.EX2 R39, R2 ;  /* 0x0000000200277308 */ /* 0x0005e40000000800 */
[C---:B-----5:R-:W-:Y:S01]  /*10010*/  HMMA.16816.F32 R108, R8.reuse, R24, R80 ;  /* 0x00000018086c723c */ /* 0x060fe20000001850 */
[----:B------:R-:W-:Y:S07]  /*10020*/  LDSM.16.MT88.4 R80, [R197+0x2900] ;  /* 0x00290000c550783b */ /* 0x000fee0000004200 */
[----:B------:R-:W-:Y:S01]  /*10030*/  HMMA.16816.F32 R76, R8, R28, R76 ;  /* 0x0000001c084c723c */ /* 0x000fe2000000184c */
[----:B--2---:R-:W-:-:S04]  /*10040*/  FFMA.FTZ R2, R191, c[0x0][0x2d0], -R6 ;  /* 0x0000b400bf027a23 */ /* 0x004fc80000010806 */
[----:B------:R2:W3:Y:S03]  /*10050*/  MUFU.EX2 R38, R2 ;  /* 0x0000000200267308 */ /* 0x0004e60000000800 */
[C---:B------:R-:W-:Y:S08]  /*10060*/  HMMA.16816.F32 R72, R8.reuse, R30, R72 ;  /* 0x0000001e0848723c */ /* 0x040ff00000001848 */
[----:B------:R-:W-:Y:S01]  /*10070*/  HMMA.16816.F32 R84, R8, R16, R64 ;  /* 0x000000100854723c */ /* 0x000fe20000001840 */
[----:B--2---:R-:W-:-:S07]  /*10080*/  FFMA.FTZ R2, R190, c[0x0][0x2d0], -R6 ;  /* 0x0000b400be027a23 */ /* 0x004fce0000010806 */
[C---:B------:R-:W-:Y:S01]  /*10090*/  HMMA.16816.F32 R56, R8.reuse, R18, R56 ;  /* 0x000000120838723c */ /* 0x040fe20000001838 */
[----:B------:R-:W2:Y:S01]  /*100a0*/  LDSM.16.MT88.4 R16, [R201+0x5100] ;  /* 0x00510000c910783b */ /* 0x000ea20000004200 */
[----:B---3--:R-:W-:Y:S01]  /*100b0*/  F2FP.PACK_AB R64, R38, R39 ;  /* 0x000000272640723e */ /* 0x008fe200000000ff */
[----:B------:R3:W-:Y:S05]  /*100c0*/  MUFU.EX2 R37, R2 ;  /* 0x0000000200257308 */ /* 0x0007ea0000000800 */
[C---:B------:R-:W-:Y:S01]  /*100d0*/  HMMA.16816.F32 R28, R8.reuse, R26, R88 ;  /* 0x0000001a081c723c */ /* 0x040fe20000001858 */
[----:B------:R-:W-:Y:S07]  /*100e0*/  LDSM.16.MT88.4 R88, [R198+0x2900] ;  /* 0x00290000c658783b */ /* 0x000fee0000004200 */
[----:B-1----:R-:W-:Y:S01]  /*100f0*/  HMMA.16816.F32 R52, R8, R12, R52 ;  /* 0x0000000c0834723c */ /* 0x002fe20000001834 */
[----:B---3--:R-:W-:Y:S01]  /*10100*/  FFMA.FTZ R2, R216, c[0x0][0x2d0], -R6 ;  /* 0x0000b400d8027a23 */ /* 0x008fe20000010806 */
[----:B------:R-:W-:-:S03]  /*10110*/  IADD3 R216, R226, -0x2, RZ ;  /* 0xfffffffee2d87810 */ /* 0x000fc60007ffe0ff */
[----:B------:R1:W3:Y:S03]  /*10120*/  MUFU.EX2 R248, R2 ;  /* 0x0000000200f87308 */ /* 0x0002e60000000800 */
[C---:B------:R-:W-:Y:S01]  /*10130*/  HMMA.16816.F32 R40, R8.reuse, R14, R40 ;  /* 0x0000000e0828723c */ /* 0x040fe20000001828 */
[----:B------:R-:W4:Y:S07]  /*10140*/  LDSM.16.MT88.4 R12, [R200+0x5100] ;  /* 0x00510000c80c783b */ /* 0x000f2e0000004200 */
[----:B------:R-:W-:Y:S01]  /*10150*/  HMMA.16816.F32 R48, R8, R32, R48 ;  /* 0x000000200830723c */ /* 0x000fe20000001830 */
[----:B-1----:R-:W-:Y:S01]  /*10160*/  FFMA.FTZ R2, R169, c[0x0][0x2d0], -R0 ;  /* 0x0000b400a9027a23 */ /* 0x002fe20000010800 */
[----:B---3--:R-:W-:-:S06]  /*10170*/  F2FP.PACK_AB R66, R248, R37 ;  /* 0x00000025f842723e */ /* 0x008fcc00000000ff */
[C---:B------:R-:W-:Y:S01]  /*10180*/  HMMA.16816.F32 R44, R8.reuse, R34, R44 ;  /* 0x00000022082c723c */ /* 0x040fe2000000182c */
[----:B------:R1:W-:Y:S07]  /*10190*/  MUFU.EX2 R5, R2 ;  /* 0x0000000200057308 */ /* 0x0003ee0000000800 */
[C---:B--2---:R-:W-:Y:S01]  /*101a0*/  HMMA.16816.F32 R32, R8.reuse, R16, R120 ;  /* 0x000000100820723c */ /* 0x044fe20000001878 */
[----:B------:R-:W-:Y:S07]  /*101b0*/  LDSM.16.MT88.4 R120, [R198+0x5900] ;  /* 0x00590000c678783b */ /* 0x000fee0000004200 */
[----:B------:R-:W-:Y:S01]  /*101c0*/  HMMA.16816.F32 R116, R8, R20, R116 ;  /* 0x000000140874723c */ /* 0x000fe20000001874 */
[----:B-1----:R-:W-:-:S04]  /*101d0*/  FFMA.FTZ R2, R170, c[0x0][0x2d0], -R0 ;  /* 0x0000b400aa027a23 */ /* 0x002fc80000010800 */
[----:B------:R1:W2:Y:S03]  /*101e0*/  MUFU.EX2 R24, R2 ;  /* 0x0000000200187308 */ /* 0x0002a60000000800 */
[C---:B------:R-:W-:Y:S01]  /*101f0*/  HMMA.16816.F32 R16, R8.reuse, R18, R112 ;  /* 0x000000120810723c */ /* 0x040fe20000001870 */
[----:B------:R-:W3:Y:S07]  /*10200*/  LDSM.16.MT88.4 R112, [R197+0x5900] ;  /* 0x00590000c570783b */ /* 0x000eee0000004200 */
[----:B----4-:R-:W-:Y:S01]  /*10210*/  HMMA.16816.F32 R132, R8, R12, R92 ;  /* 0x0000000c0884723c */ /* 0x010fe2000000185c */
[--C-:B-1----:R-:W-:Y:S01]  /*10220*/  FFMA.FTZ R2, R188, c[0x0][0x2d0], -R0.reuse ;  /* 0x0000b400bc027a23 */ /* 0x102fe20000010800 */
[----:B--2---:R-:W-:Y:S01]  /*10230*/  F2FP.PACK_AB R65, R24, R5 ;  /* 0x000000051841723e */ /* 0x004fe200000000ff */
[----:B------:R-:W-:-:S05]  /*10240*/  FFMA.FTZ R0, R165, c[0x0][0x2d0], -R0 ;  /* 0x0000b400a5007a23 */ /* 0x000fca0000010800 */
[C---:B------:R-:W-:Y:S01]  /*10250*/  HMMA.16816.F32 R20, R8.reuse, R22, R136 ;  /* 0x000000160814723c */ /* 0x040fe20000001888 */
[----:B------:R1:W-:Y:S07]  /*10260*/  MUFU.EX2 R7, R2 ;  /* 0x0000000200077308 */ /* 0x0003ee0000000800 */
[----:B------:R-:W-:Y:S01]  /*10270*/  HMMA.16816.F32 R12, R8, R14, R60 ;  /* 0x0000000e080c723c */ /* 0x000fe2000000183c */
[----:B------:R2:W4:Y:S01]  /*10280*/  MUFU.EX2 R6, R0 ;  /* 0x0000000000067308 */ /* 0x0005220000000800 */
[----:B------:R-:W-:Y:S01]  /*10290*/  LDSM.16.MT88.4 R8, [R200+0x5900] ;  /* 0x00590000c808783b */ /* 0x000fe20000004200 */
[----:B-1----:R-:W-:-:S02]  /*102a0*/  FADD.FTZ R2, R150, R246 ;  /* 0x000000f696027221 */ /* 0x002fc40000010000 */
[----:B------:R-:W-:Y:S02]  /*102b0*/  IMAD.MOV.U32 R150, RZ, RZ, R159 ;  /* 0x000000ffff967224 */ /* 0x000fe400078e009f */
[----:B------:R-:W-:Y:S02]  /*102c0*/  FADD.FTZ R2, R249, R2 ;  /* 0x00000002f9027221 */ /* 0x000fe40000010000 */
[----:B------:R-:W-:Y:S02]  /*102d0*/  IMAD.MOV.U32 R159, RZ, RZ, c[0x0][0x2c4] ;  /* 0x0000b100ff9f7624 */ /* 0x000fe400078e00ff */
[----:B--2---:R-:W-:Y:S01]  /*102e0*/  FADD.FTZ R0, R171, R239 ;  /* 0x000000efab007221 */ /* 0x004fe20000010000 */
[----:B----4-:R-:W-:Y:S01]  /*102f0*/  F2FP.PACK_AB R67, R6, R7 ;  /* 0x000000070643723e */ /* 0x010fe200000000ff */
[----:B------:R-:W-:Y:S01]  /*10300*/  FADD.FTZ R2, R247, R2 ;  /* 0x00000002f7027221 */ /* 0x000fe20000010000 */
[----:B------:R-:W-:Y:S01]  /*10310*/  ISETP.NE.AND P6, PT, R159, 0x1, PT ;  /* 0x000000019f00780c */ /* 0x000fe20003fc5270 */
        /* <DEDUP_REMOVED lines=29> */
[C---:B---3--:R-:W-:Y:S01]  /*104f0*/  HMMA.16816.F32 R108, R64.reuse, R112, R108 ;  /* 0x00000070406c723c */ /* 0x048fe2000000186c */
        /* <DEDUP_REMOVED lines=9> */
[----:B-1----:R-:W-:Y:S01]  /*10590*/  HMMA.16816.F32 R52, R64, R56, R32 ;  /* 0x000000384034723c */ /* 0x002fe20000001820 */
[----:B------:R-:W-:Y:S02]  /*105a0*/  IMAD.MOV.U32 R159, RZ, RZ, c[0x0][0x32c] ;  /* 0x0000cb00ff9f7624 */ /* 0x000fe400078e00ff */
[----:B------:R-:W-:Y:S02]  /*105b0*/  FADD.FTZ R0, R4, R0 ;  /* 0x0000000004007221 */ /* 0x000fe40000010000 */
[----:B------:R-:W-:-:S02]  /*105c0*/  FADD.FTZ R4, R71, R2 ;  /* 0x0000000247047221 */ /* 0x000fc40000010000 */
        /* <DEDUP_REMOVED lines=8> */
[----:B------:R-:W-:Y:S01]  /*10650*/  FADD.FTZ R0, R24, R4 ;  /* 0x0000000418007221 */ /* 0x000fe20000010000 */
[----:B------:R-:W-:Y:S01]  /*10660*/  ISETP.GE.AND P6, PT, R159, 0x1, PT ;  /* 0x000000019f00780c */ /* 0x000fe20003fc6270 */
        /* <DEDUP_REMOVED lines=10> */
[C---:B------:R-:W-:Y:S08]  /*10710*/  HMMA.16816.F32 R60, R64.reuse, R8, R132 ;  /* 0x00000008403c723c */ /* 0x040ff00000001884 */
        /* <DEDUP_REMOVED lines=12> */
.L_x_408:
[----:B------:R-:W-:-:S04]  /*107e0*/  MOV R4, 0x1 ;  /* 0x0000000100047802 */ /* 0x000fc80000000f00 */
[----:B------:R-:W-:-:S13]  /*107f0*/  ISETP.NE.AND P0, PT, R4, c[0x0][0x32c], PT ;  /* 0x0000cb0004007a0c */ /* 0x000fda0003f05270 */
[----:B------:R-:W-:-:S05]  /*10800*/  @P0 IMAD.HI.U32 R4, R0, c[0x0][0x330], RZ ;  /* 0x0000cc0000040a27 */ /* 0x000fca00078e00ff */
[----:B------:R-:W-:Y:S02]  /*10810*/  @P0 SHF.R.U32.HI R0, RZ, c[0x0][0x334], R4 ;  /* 0x0000cd00ff000a19 */ /* 0x000fe40000011604 */
.L_x_409:
[----:B------:R-:W-:-:S05]  /*10820*/  MOV R4, c[0x0][0x32c] ;  /* 0x0000cb0000047a02 */ /* 0x000fca0000000f00 */
[----:B------:R-:W-:-:S05]  /*10830*/  IMAD R0, R0, R4, c[0x0][0x32c] ;  /* 0x0000cb0000007624 */ /* 0x000fca00078e0204 */
[----:B------:R-:W-:-:S05]  /*10840*/  IMNMX R2, R2, R0, PT ;  /* 0x0000000002027217 */ /* 0x000fca0003800200 */
.L_x_407:
[----:B------:R-:W-:-:S05]  /*10850*/  IMAD.HI R2, R2, 0x2aaaaaab, RZ ;  /* 0x2aaaaaab02027827 */ /* 0x000fca00078e02ff */
[----:B------:R-:W-:-:S04]  /*10860*/  SHF.R.U32.HI R0, RZ, 0x1f, R2 ;  /* 0x0000001fff007819 */ /* 0x000fc80000011602 */
[----:B------:R-:W-:-:S04]  /*10870*/  LEA.HI.SX32 R2, R2, R0, 0x1c ;  /* 0x0000000002027211 */ /* 0x000fc800078fe2ff */
[----:B------:R-:W-:-:S04]  /*10880*/  IMNMX R239, R252, R2, !PT ;  /* 0x00000002fcef7217 */ /* 0x000fc80007800200 */
[----:B------:R-:W-:-:S13]  /*10890*/  ISETP.GE.AND P0, PT, R216, R239, PT ;  /* 0x000000efd800720c */ /* 0x000fda0003f06270 */
[----:B------:R-:W-:Y:S05]  /*108a0*/  @!P0 BRA `(.L_x_410) ;  /* 0x000046a000008947 */ /* 0x000fea0003800000 */
[----:B------:R-:W-:Y:S01]  /*108b0*/  MOV R70, R3 ;  /* 0x0000000300467202 */ /* 0x000fe20000000f00 */
[----:B------:R-:W-:Y:S01]  /*108c0*/  ULDC UR4, c[0x0][0x324] ;  /* 0x0000c90000047ab9 */ /* 0x000fe20000000800 */
[----:B------:R-:W-:Y:S01]  /*108d0*/  MOV R69, R68 ;  /* 0x0000004400457202 */ /* 0x000fe20000000f00 */
[----:B------:R-:W-:Y:S01]  /*108e0*/  ULOP3.LUT UR4, URZ, UR4, URZ, 0x33, !UPT ;  /* 0x000000043f047292 */ /* 0x000fe2000f8e333f */
[----:B------:R-:W-:Y:S02]  /*108f0*/  MOV R218, R216 ;  /* 0x000000d800da7202 */ /* 0x000fe40000000f00 */
.L_x_421:
[----:B------:R-:W-:Y:S04]  /*10900*/  DEPBAR.LE SB0, 0x0 ;  /* 0x000080000000791a */ /* 0x000fe80000000000 */
[----:B------:R-:W-:Y:S01]  /*10910*/  BAR.SYNC.DEFER_BLOCKING 0x0 ;  /* 0x0000000000007b1d */ /* 0x000fe20000010000 */
[----:B------:R-:W-:Y:S02]  /*10920*/  ISETP.GT.AND P0, PT, R252, R218, PT ;  /* 0x000000dafc00720c */ /* 0x000fe40003f04270 */
[C---:B------:R-:W-:Y:S02]  /*10930*/  IADD3 R0, R224.reuse, 0x40, RZ ;  /* 0x00000040e0007810 */ /* 0x040fe40007ffe0ff */
[----:B------:R-:W-:Y:S02]  /*10940*/  ISETP.GE.AND P2, PT, R224, c[0x0][0x1d4], PT ;  /* 0x00007500e0007a0c */ /* 0x000fe40003f46270 */
[----:B------:R-:W-:Y:S02]  /*10950*/  ISETP.GE.AND P3, PT, R0, c[0x0][0x1d4], PT ;  /* 0x0000750000007a0c */ /* 0x000fe40003f66270 */
[----:B------:R-:W-:Y:S01]  /*10960*/  SHF.R.S32.HI R216, RZ, 0x1f, R224 ;  /* 0x0000001fffd87819 */ /* 0x000fe200000114e0 */
        /* <DEDUP_REMOVED lines=17> */
[C---:B------:R-:W-:Y:S01]  /*10a80*/  IADD3 R36, R219.reuse, 0x3100, RZ ;  /* 0x00003100db247810 */ /* 0x040fe20007ffe0ff */
[----:B------:R-:W-:Y:S01]  /*10a90*/  IMAD R0, R0, c[0x0][0x208], RZ ;  /* 0x0000820000007a24 */ /* 0x000fe200078e02ff */
[C---:B------:R-:W-:Y:S01]  /*10aa0*/  IADD3 R31, R219.reuse, 0x1100, RZ ;  /* 0x00001100db1f7810 */ /* 0x040fe20007ffe0ff */
[----:B------:R-:W-:Y:S01]  /*10ab0*/  IMAD R4, R4, c[0x0][0x218], RZ ;  /* 0x0000860004047a24 */ /* 0x000fe200078e02ff */
[----:B------:R-:W-:Y:S01]  /*10ac0*/  IADD3 R30, R219, 0x4100, RZ ;  /* 0x00004100db1e7810 */ /* 0x000fe20007ffe0ff */
[----:B------:R-:W-:Y:S02]  /*10ad0*/  IMAD R0, R220, c[0x0][0x20c], R0 ;  /* 0x00008300dc007a24 */ /* 0x000fe400078e0200 */
[----:B------:R-:W-:Y:S02]  /*10ae0*/  IMAD R4, R217, c[0x0][0x21c], R4 ;  /* 0x00008700d9047a24 */ /* 0x000fe400078e0204 */
[----:B------:R-:W-:Y:S02]  /*10af0*/  IMAD.IADD R3, R3, 0x1, R0 ;  /* 0x0000000103037824 */ /* 0x000fe400078e0200 */
[----:B------:R-:W-:Y:S02]  /*10b00*/  IMAD.SHL.U32 R29, R224, 0x2, RZ ;  /* 0x00000002e01d7824 */ /* 0x000fe400078e00ff */
[----:B------:R-:W-:Y:S01]  /*10b10*/  IMAD.WIDE.U32 R2, R217, c[0x0][0x218], R2 ;  /* 0x00008600d9027a25 */ /* 0x000fe200078e0002 */
[----:B--2---:R-:W-:Y:S03]  /*10b20*/  SHF.R.S32.HI R5, RZ, 0x1f, R12 ;  /* 0x0000001fff057819 */ /* 0x004fe6000001140c */
[----:B------:R-:W-:Y:S04]  /*10b30*/  IMAD.WIDE.U32 R6, R12, c[0x0][0x210], RZ ;  /* 0x000084000c067a25 */ /* 0x000fe800078e00ff */
[----:B------:R-:W-:Y:S01]  /*10b40*/  IMAD R5, R5, c[0x0][0x210], RZ ;  /* 0x0000840005057a24 */ /* 0x000fe200078e02ff */
[----:B------:R-:W-:Y:S03]  /*10b50*/  IADD3 R0, P0, R6, R2, RZ ;  /* 0x0000000206007210 */ /* 0x000fe60007f1e0ff */
[----:B------:R-:W-:Y:S04]  /*10b60*/  IMAD R5, R12, c[0x0][0x214], R5 ;  /* 0x000085000c057a24 */ /* 0x000fe800078e0205 */
[----:B------:R-:W-:Y:S05]  /*10b70*/  IMAD.IADD R5, R7, 0x1, R5 ;  /* 0x0000000107057824 */ /* 0x000fea00078e0205 */
[----:B------:R-:W-:Y:S01]  /*10b80*/  IADD3.X R3, R5, R3, R4, P0, !PT ;  /* 0x0000000305037210 */ /* 0x000fe200007fe404 */
[----:B------:R-:W-:Y:S01]  /*10b90*/  IMAD.SHL.U32 R4, R230, 0x2, RZ ;  /* 0x00000002e6047824 */ /* 0x000fe200078e00ff */
[C---:B------:R-:W-:Y:S04]  /*10ba0*/  LEA R2, P0, R0.reuse, c[0x0][0x1f8], 0x1 ;  /* 0x00007e0000027a11 */ /* 0x040fe800078008ff */
[----:B------:R-:W-:Y:S01]  /*10bb0*/  LEA.HI.X R0, R0, c[0x0][0x1fc], R3, 0x1, P0 ;  /* 0x00007f0000007a11 */ /* 0x000fe200000f0c03 */
[----:B------:R-:W2:Y:S01]  /*10bc0*/  SHFL.IDX PT, R23, R2, 0x2, 0x181f ;  /* 0x00581f0002177f89 */ /* 0x000ea200000e0000 */
[----:B------:R-:W-:Y:S03]  /*10bd0*/  IADD3 R3, -R229, 0x10, RZ ;  /* 0x00000010e5037810 */ /* 0x000fe60007ffe1ff */
[----:B------:R-:W3:Y:S01]  /*10be0*/  SHFL.IDX PT, R28, R0, 0x2, 0x181f ;  /* 0x00581f00001c7f89 */ /* 0x000ee200000e0000 */
[----:B------:R-:W-:Y:S02]  /*10bf0*/  LOP3.LUT R20, R3, 0xf, RZ, 0xc0, !PT ;  /* 0x0000000f03147812 */ /* 0x000fe400078ec0ff */
[----:B------:R-:W-:Y:S01]  /*10c00*/  SHF.L.U64.HI R3, R230, 0x1, R251 ;  /* 0x00000001e6037819 */ /* 0x000fe200000102fb */
[----:B------:R-:W5:Y:S04]  /*10c10*/  SHFL.IDX PT, R5, R2, RZ, 0x181f ;  /* 0x00181fff02057589 */ /* 0x000f6800000e0000 */
[----:B------:R-:W4:Y:S04]  /*10c20*/  SHFL.IDX PT, R6, R0, RZ, 0x181f ;  /* 0x00181fff00067589 */ /* 0x000f2800000e0000 */
[----:B------:R1:W-:Y:S04]  /*10c30*/  SHFL.IDX PT, R22, R0, 0x1, 0x181f ;  /* 0x00381f0000167f89 */ /* 0x0003e800000e0000 */
[----:B------:R-:W4:Y:S01]  /*10c40*/  SHFL.IDX PT, R2, R2, 0x1, 0x181f ;  /* 0x00381f0002027f89 */ /* 0x000f2200000e0000 */
[----:B--2---:R-:W-:Y:S04]  /*10c50*/  IADD3 R20, P1, P0, R20, R23, R4 ;  /* 0x0000001714147210 */ /* 0x004fe8000783e004 */
[--C-:B---3--:R-:W-:Y:S02]  /*10c60*/  IADD3.X R21, RZ, R28, R3.reuse, P1, P0 ;  /* 0x0000001cff157210 */ /* 0x108fe40000fe0403 */
[CC--:B-----5:R-:W-:Y:S02]  /*10c70*/  IADD3 R14, P0, R5.reuse, R29.reuse, RZ ;  /* 0x0000001d050e7210 */ /* 0x0e0fe40007f1e0ff */
[----:B-1----:R-:W-:Y:S05]  /*10c80*/  SHF.L.U64.HI R0, R224, 0x1, R216 ;  /* 0x00000001e0007819 */ /* 0x002fea00000102d8 */
[C-C-:B----4-:R-:W-:Y:S01]  /*10c90*/  IMAD.X R15, R6.reuse, 0x1, R0.reuse, P0 ;  /* 0x00000001060f7824 */ /* 0x150fe200000e0600 */
[-C--:B------:R-:W-:Y:S04]  /*10ca0*/  IADD3 R12, P0, R5, R4.reuse, RZ ;  /* 0x00000004050c7210 */ /* 0x080fe80007f1e0ff */
[----:B------:R1:W-:Y:S01]  /*10cb0*/  LDGSTS.E.BYPASS.LTC128B.128 [R231], [R14.64], !P2 ;  /* 0x000000000ee77fae */ /* 0x0003e2000d101d52 */
[--C-:B------:R-:W-:Y:S01]  /*10cc0*/  IMAD.X R13, R6, 0x1, R3.reuse, P0 ;  /* 0x00000001060d7824 */ /* 0x100fe200000e0603 */
[----:B------:R-:W-:Y:S04]  /*10cd0*/  IADD3 R6, P0, R2, R4, RZ ;  /* 0x0000000402067210 */ /* 0x000fe80007f1e0ff */
[----:B------:R1:W-:Y:S01]  /*10ce0*/  LDGSTS.E.BYPASS.LTC128B.128 [R36], [R12.64], !P3 ;  /* 0x000000000c247fae */ /* 0x0003e2000d901d52 */
[----:B------:R-:W-:Y:S01]  /*10cf0*/  IMAD.X R7, R22, 0x1, R3, P0 ;  /* 0x0000000116077824 */ /* 0x000fe200000e0603 */
[-C--:B------:R-:W-:Y:S05]  /*10d00*/  IADD3 R4, P0, R2, R29.reuse, RZ ;  /* 0x0000001d02047210 */ /* 0x080fea0007f1e0ff */
[--C-:B------:R-:W-:Y:S01]  /*10d10*/  IMAD.X R5, R22, 0x1, R0.reuse, P0 ;  /* 0x0000000116057824 */ /* 0x100fe200000e0600 */
[----:B------:R-:W-:Y:S04]  /*10d20*/  IADD3 R2, P0, R23, R29, RZ ;  /* 0x0000001d17027210 */ /* 0x000fe80007f1e0ff */
[----:B------:R1:W-:Y:S01]  /*10d30*/  LDGSTS.E.BYPASS.LTC128B.128 [R31], [R4.64], !P2 ;  /* 0x00000000041f7fae */ /* 0x0003e2000d101d52 */
[----:B------:R-:W-:Y:S01]  /*10d40*/  IMAD.X R3, R28, 0x1, R0, P0 ;  /* 0x000000011c037824 */ /* 0x000fe200000e0600 */
[----:B------:R-:W-:Y:S02]  /*10d50*/  ISETP.NE.U32.AND P0, PT, R229, RZ, PT ;  /* 0x000000ffe500720c */ /* 0x000fe40003f05070 */
[----:B------:R1:W-:Y:S04]  /*10d60*/  LDGSTS.E.BYPASS.LTC128B.128 [R30], [R6.64], !P3 ;  /* 0x00000000061e7fae */ /* 0x0003e8000d901d52 */
[----:B------:R1:W-:Y:S07]  /*10d70*/  LDGSTS.E.BYPASS.LTC128B.128 [R231+0x2000], [R2.64], !P2 ;  /* 0x0200000002e77fae */ /* 0x0003ee000d101d52 */
[----:B------:R1:W-:Y:S02]  /*10d80*/  LDGSTS.E.BYPASS.LTC128B.128.ZFILL [R231+0x5000], [R20.64], P0 ;  /* 0x0500000014e77fae */ /* 0x0003e40008141d52 */
.L_x_411:
[C---:B-123--:R-:W-:Y:S01]  /*10d90*/  HMMA.16816.F32 R4, R124.reuse, R8, RZ ;  /* 0x000000087c04723c */ /* 0x04efe200000018ff */
[----:B------:R-:W1:Y:S02]  /*10da0*/  LDSM.16.M88.4 R156, [R202+0x8100] ;  /* 0x00810000ca9c783b */ /* 0x000e640000000200 */
[----:B------:R-:W-:Y:S05]  /*10db0*/  ISETP.GT.AND P0, PT, R218, R252, PT ;  /* 0x000000fcda00720c */ /* 0x000fea0003f04270 */
        /* <DEDUP_REMOVED lines=10> */
[C---:B------:R-:W-:Y:S08]  /*10e60*/  HMMA.16816.F32 R28, R124.reuse, R32, RZ ;  /* 0x000000207c1c723c */ /* 0x040ff000000018ff */
[C---:B------:R-:W-:Y:S08]  /*10e70*/  HMMA.16816.F32 R32, R124.reuse, R34, RZ ;  /* 0x000000227c20723c */ /* 0x040ff000000018ff */
[C---:B------:R-:W-:Y:S08]  /*10e80*/  HMMA.16816.F32 R36, R124.reuse, R40, RZ ;  /* 0x000000287c24723c */ /* 0x040ff000000018ff */
[C---:B------:R-:W-:Y:S08]  /*10e90*/  HMMA.16816.F32 R40, R124.reuse, R42, RZ ;  /* 0x0000002a7c28723c */ /* 0x040ff000000018ff */
[C---:B------:R-:W-:Y:S08]  /*10ea0*/  HMMA.16816.F32 R44, R124.reuse, R48, RZ ;  /* 0x000000307c2c723c */ /* 0x040ff000000018ff */
[----:B------:R-:W-:Y:S08]  /*10eb0*/  HMMA.16816.F32 R48, R124, R50, RZ ;  /* 0x000000327c30723c */ /* 0x000ff000000018ff */
[C---:B------:R-:W-:Y:S08]  /*10ec0*/  HMMA.16816.F32 R4, R128.reuse, R72, R4 ;  /* 0x000000488004723c */ /* 0x040ff00000001804 */
[C---:B------:R-:W-:Y:S01]  /*10ed0*/  HMMA.16816.F32 R8, R128.reuse, R74, R8 ;  /* 0x0000004a8008723c */ /* 0x040fe20000001808 */
[----:B------:R-:W3:Y:S07]  /*10ee0*/  LDSM.16.M88.4 R72, [R202+0x9100] ;  /* 0x00910000ca48783b */ /* 0x000eee0000000200 */
        /* <DEDUP_REMOVED lines=8> */
[----:B------:R-:W2:Y:S07]  /*10f70*/  LDSM.16.M88.4 R140, [R199+0x800] ;  /* 0x00080000c78c783b */ /* 0x000eae0000000200 */
[C---:B------:R-:W-:Y:S08]  /*10f80*/  HMMA.16816.F32 R36, R128.reuse, R144, R36 ;  /* 0x000000908024723c */ /* 0x040ff00000001824 */
[C---:B------:R-:W-:Y:S01]  /*10f90*/  HMMA.16816.F32 R40, R128.reuse, R146, R40 ;  /* 0x000000928028723c */ /* 0x040fe20000001828 */
[----:B------:R-:W3:Y:S07]  /*10fa0*/  LDSM.16.M88.4 R144, [R199+0x1000] ;  /* 0x00100000c790783b */ /* 0x000eee0000000200 */
[C---:B------:R-:W-:Y:S08]  /*10fb0*/  HMMA.16816.F32 R44, R128.reuse, R148, R44 ;  /* 0x00000094802c723c */ /* 0x040ff0000000182c */
[----:B------:R-:W-:Y:S01]  /*10fc0*/  HMMA.16816.F32 R48, R128, R150, R48 ;  /* 0x000000968030723c */ /* 0x000fe20000001830 */
[----:B------:R-:W4:Y:S07]  /*10fd0*/  LDSM.16.M88.4 R148, [R199+0x1800] ;  /* 0x00180000c794783b */ /* 0x000f2e0000000200 */
        /* <DEDUP_REMOVED lines=8> */
[----:B------:R-:W2:Y:S07]  /*11060*/  LDSM.16.M88.4 R72, [R199+0x2800] ;  /* 0x00280000c748783b */ /* 0x000eae0000000200 */
        /* <DEDUP_REMOVED lines=14> */
[----:B------:R-:W2:Y:S07]  /*11150*/  LDSM.16.M88.4 R140, [R196+0xd900] ;  /* 0x00d90000c48c783b */ /* 0x000eae0000000200 */
[C---:B------:R-:W-:Y:S08]  /*11160*/  HMMA.16816.F32 R20, R172.reuse, R144, R20 ;  /* 0x00000090ac14723c */ /* 0x040ff00000001814 */
[C---:B------:R-:W-:Y:S01]  /*11170*/  HMMA.16816.F32 R24, R172.reuse, R146, R24 ;  /* 0x00000092ac18723c */ /* 0x040fe20000001818 */
[----:B------:R-:W3:Y:S07]  /*11180*/  LDSM.16.M88.4 R144, [R209] ;  /* 0x00000000d190783b */ /* 0x000eee0000000200 */
[C---:B------:R-:W-:Y:S08]  /*11190*/  HMMA.16816.F32 R28, R172.reuse, R148, R28 ;  /* 0x00000094ac1c723c */ /* 0x040ff0000000181c */
[C---:B------:R-:W-:Y:S01]  /*111a0*/  HMMA.16816.F32 R32, R172.reuse, R150, R32 ;  /* 0x00000096ac20723c */ /* 0x040fe20000001820 */
[----:B------:R-:W4:Y:S07]  /*111b0*/  LDSM.16.M88.4 R148, [R208] ;  /* 0x00000000d094783b */ /* 0x000f2e0000000200 */
[C---:B-1----:R-:W-:Y:S08]  /*111c0*/  HMMA.16816.F32 R36, R172.reuse, R156, R36 ;  /* 0x0000009cac24723c */ /* 0x042ff00000001824 */
[C---:B------:R-:W-:Y:S01]  /*111d0*/  HMMA.16816.F32 R40, R172.reuse, R158, R40 ;  /* 0x0000009eac28723c */ /* 0x040fe20000001828 */
[----:B------:R-:W-:Y:S07]  /*111e0*/  LDSM.16.M88.4 R156, [R205] ;  /* 0x00000000cd9c783b */ /* 0x000fee0000000200 */
[C---:B--2---:R-:W-:Y:S08]  /*111f0*/  HMMA.16816.F32 R44, R172.reuse, R72, R44 ;  /* 0x00000048ac2c723c */ /* 0x044ff0000000182c */
        /* <DEDUP_REMOVED lines=118> */
[----:B------:R3:W3:Y:S01]  /*11960*/  MUFU.TANH R143, R14 ;  /* 0x0000000e008f7308 */ /* 0x0006e20000002400 */
[----:B------:R-:W-:Y:S03]  /*11970*/  HMMA.16816.F32 R48, R192, R10, R48 ;  /* 0x0000000ac030723c */ /* 0x000fe60000001830 */
[----:B------:R-:W-:Y:S02]  /*11980*/  FMUL.FTZ R39, R39, c[0x0][0x320] ;  /* 0x0000c80027277a20 */ /* 0x000fe40000410000 */
[----:B-1----:R-:W-:Y:S02]  /*11990*/  FMUL.FTZ R23, R40, c[0x0][0x320] ;  /* 0x0000c80028177a20 */ /* 0x002fe40000410000 */
[----:B------:R-:W-:Y:S02]  /*119a0*/  FMUL.FTZ R22, R41, c[0x0][0x320] ;  /* 0x0000c80029167a20 */ /* 0x000fe40000410000 */
[----:B------:R1:W1:Y:S03]  /*119b0*/  MUFU.TANH R141, R15 ;  /* 0x0000000f008d7308 */ /* 0x0002660000002400 */
[----:B------:R-:W-:Y:S02]  /*119c0*/  FMUL.FTZ R42, R42, c[0x0][0x320] ;  /* 0x0000c8002a2a7a20 */ /* 0x000fe40000410000 */
[----:B------:R-:W-:Y:S02]  /*119d0*/  FMUL.FTZ R43, R43, c[0x0][0x320] ;  /* 0x0000c8002b2b7a20 */ /* 0x000fe40000410000 */
[----:B------:R-:W-:Y:S02]  /*119e0*/  FMUL.FTZ R20, R44, c[0x0][0x320] ;  /* 0x0000c8002c147a20 */ /* 0x000fe40000410000 */
[----:B------:R-:W-:Y:S01]  /*119f0*/  FMUL.FTZ R19, R45, c[0x0][0x320] ;  /* 0x0000c8002d137a20 */ /* 0x000fe20000410000 */
[----:B------:R1:W1:Y:S01]  /*11a00*/  MUFU.TANH R75, R16 ;  /* 0x00000010004b7308 */ /* 0x0002620000002400 */
[----:B--2---:R-:W-:Y:S02]  /*11a10*/  FMUL.FTZ R25, R46, c[0x0][0x320] ;  /* 0x0000c8002e197a20 */ /* 0x004fe40000410000 */
[----:B------:R-:W-:Y:S02]  /*11a20*/  FMUL.FTZ R24, R47, c[0x0][0x320] ;  /* 0x0000c8002f187a20 */ /* 0x000fe40000410000 */
[----:B------:R-:W-:Y:S02]  /*11a30*/  FMUL.FTZ R18, R48, c[0x0][0x320] ;  /* 0x0000c80030127a20 */ /* 0x000fe40000410000 */
[----:B------:R-:W-:Y:S02]  /*11a40*/  FMUL.FTZ R17, R49, c[0x0][0x320] ;  /* 0x0000c80031117a20 */ /* 0x000fe40000410000 */
[----:B------:R-:W-:Y:S01]  /*11a50*/  FMUL.FTZ R21, R50, c[0x0][0x320] ;  /* 0x0000c80032157a20 */ /* 0x000fe20000410000 */
[----:B------:R2:W1:Y:S01]  /*11a60*/  MUFU.TANH R73, R26 ;  /* 0x0000001a00497308 */ /* 0x0004620000002400 */
        /* <DEDUP_REMOVED lines=28> */
[----:B------:R-:W-:Y:S02]  /*11c30*/  IMAD.MOV.U32 R217, RZ, RZ, RZ ;  /* 0x000000ffffd97224 */ /* 0x000fe400078e00ff */
[----:B------:R-:W-:Y:S01]  /*11c40*/  IMAD.SHL.U32 R26, R224, 0x2, RZ ;  /* 0x00000002e01a7824 */ /* 0x000fe200078e00ff */
[----:B------:R-:W3:Y:S01]  /*11c50*/  LDL R0, [R1] ;  /* 0x0000000001007983 */ /* 0x000ee20000100800 */
[----:B------:R-:W-:Y:S03]  /*11c60*/  IMAD.MOV.U32 R3, RZ, RZ, c[0x0][0x2b8] ;  /* 0x0000ae00ff037624 */ /* 0x000fe600078e00ff */
[----:B------:R-:W4:Y:S02]  /*11c70*/  LDL.64 R222, [R1+0x18] ;  /* 0x0000180001de7983 */ /* 0x000f240000100a00 */
[----:B------:R-:W-:Y:S02]  /*11c80*/  ISETP.NE.AND P4, PT, R3, 0x1, PT ;  /* 0x000000010300780c */ /* 0x000fe40003f85270 */
[----:B------:R-:W5:Y:S04]  /*11c90*/  LDL R221, [R1+0x20] ;  /* 0x0000200001dd7983 */ /* 0x000f680000100800 */
[----:B------:R-:W1:Y:S01]  /*11ca0*/  S2R R225, SR_CTAID.Y ;  /* 0x0000000000e17919 */ /* 0x000e620000002600 */
[----:B--2---:R-:W-:Y:S01]  /*11cb0*/  IMAD R2, R218, 0x60, R2 ;  /* 0x00000060da027824 */ /* 0x004fe200078e0202 */
[----:B---3--:R-:W-:Y:S04]  /*11cc0*/  ISETP.GT.AND P1, PT, R0, 0x5f, PT ;  /* 0x0000005f0000780c */ /* 0x008fe80003f24270 */
[----:B------:R-:W-:Y:S05]  /*11cd0*/  IADD3 R2, R2, -0x60, R0 ;  /* 0xffffffa002027810 */ /* 0x000fea0007ffe000 */
[----:B------:R-:W-:Y:S04]  /*11ce0*/  @P4 IMAD.HI.U32 R3, R2, c[0x0][0x2bc], RZ ;  /* 0x0000af0002034a27 */ /* 0x000fe800078e00ff */
[----:B------:R-:W-:Y:S01]  /*11cf0*/  IMAD.MOV.U32 R0, RZ, RZ, R2 ;  /* 0x000000ffff007224 */ /* 0x000fe200078e0002 */
[----:B------:R-:W-:Y:S04]  /*11d00*/  @P4 SHF.R.U32.HI R0, RZ, c[0x0][0x2c0], R3 ;  /* 0x0000b000ff004a19 */ /* 0x000fe80000011603 */
[C---:B----4-:R-:W-:Y:S01]  /*11d10*/  @!P1 IADD3 R3, P0, R0.reuse, R222, RZ ;  /* 0x000000de00039210 */ /* 0x050fe20007f1e0ff */
[----:B-1----:R-:W-:Y:S03]  /*11d20*/  IMAD.WIDE.U32 R222, R225, c[0x0][0x1e8], RZ ;  /* 0x00007a00e1de7a25 */ /* 0x002fe600078e00ff */
        /* <DEDUP_REMOVED lines=16> */
[C---:B------:R-:W-:Y:S04]  /*11e30*/  IMAD.WIDE.U32 R2, R217.reuse, c[0x0][0x1f0], R2 ;  /* 0x00007c00d9027a25 */ /* 0x040fe800078e0002 */
[----:B------:R-:W-:Y:S01]  /*11e40*/  IMAD R4, R4, c[0x0][0x1f0], RZ ;  /* 0x00007c0004047a24 */ /* 0x000fe200078e02ff */
[----:B------:R-:W-:Y:S03]  /*11e50*/  IADD3 R0, P0, R222, R2, RZ ;  /* 0x00000002de007210 */ /* 0x000fe60007f1e0ff */
[----:B------:R-:W-:Y:S05]  /*11e60*/  IMAD R4, R217, c[0x0][0x1f4], R4 ;  /* 0x00007d00d9047a24 */ /* 0x000fea00078e0204 */
[----:B------:R-:W-:Y:S02]  /*11e70*/  IADD3.X R3, R221, R3, R4, P0, !PT ;  /* 0x00000003dd037210 */ /* 0x000fe400007fe404 */
[C---:B------:R-:W-:Y:S02]  /*11e80*/  LEA R2, P0, R0.reuse, c[0x0][0x1c8], 0x1 ;  /* 0x0000720000027a11 */ /* 0x040fe400078008ff */
[----:B------:R-:W-:Y:S02]  /*11e90*/  IADD3 R4, -R229, 0x10, RZ ;  /* 0x00000010e5047810 */ /* 0x000fe40007ffe1ff */
[----:B------:R-:W-:Y:S01]  /*11ea0*/  LEA.HI.X R0, R0, c[0x0][0x1cc], R3, 0x1, P0 ;  /* 0x0000730000007a11 */ /* 0x000fe200000f0c03 */
[----:B------:R-:W1:Y:S01]  /*11eb0*/  SHFL.IDX PT, R15, R2, 0x2, 0x181f ;  /* 0x00581f00020f7f89 */ /* 0x000e6200000e0000 */
[----:B------:R-:W-:Y:S01]  /*11ec0*/  IMAD.SHL.U32 R3, R230, 0x2, RZ ;  /* 0x00000002e6037824 */ /* 0x000fe200078e00ff */
[----:B------:R-:W-:Y:S02]  /*11ed0*/  LOP3.LUT R12, R4, 0xf, RZ, 0xc0, !PT ;  /* 0x0000000f040c7812 */ /* 0x000fe400078ec0ff */
[----:B------:R-:W2:Y:S01]  /*11ee0*/  SHFL.IDX PT, R16, R0, 0x2, 0x181f ;  /* 0x00581f0000107f89 */ /* 0x000ea200000e0000 */
[----:B------:R-:W-:Y:S03]  /*11ef0*/  SHF.L.U64.HI R4, R230, 0x1, R251 ;  /* 0x00000001e6047819 */ /* 0x000fe600000102fb */
[----:B------:R-:W3:Y:S04]  /*11f00*/  SHFL.IDX PT, R5, R2, RZ, 0x181f ;  /* 0x00181fff02057589 */ /* 0x000ee800000e0000 */
[----:B------:R-:W4:Y:S04]  /*11f10*/  SHFL.IDX PT, R6, R0, RZ, 0x181f ;  /* 0x00181fff00067589 */ /* 0x000f2800000e0000 */
[----:B------:R5:W-:Y:S04]  /*11f20*/  SHFL.IDX PT, R14, R0, 0x1, 0x181f ;  /* 0x00381f00000e7f89 */ /* 0x000be800000e0000 */
[----:B------:R-:W4:Y:S01]  /*11f30*/  SHFL.IDX PT, R2, R2, 0x1, 0x181f ;  /* 0x00381f0002027f89 */ /* 0x000f2200000e0000 */
[----:B-1----:R-:W-:Y:S04]  /*11f40*/  IADD3 R12, P1, P0, R12, R15, R3 ;  /* 0x0000000f0c0c7210 */ /* 0x002fe8000783e003 */
[----:B--2---:R-:W-:Y:S02]  /*11f50*/  IADD3.X R13, RZ, R16, R4, P1, P0 ;  /* 0x00000010ff0d7210 */ /* 0x004fe40000fe0404 */
[CC--:B---3--:R-:W-:Y:S02]  /*11f60*/  IADD3 R10, P0, R5.reuse, R26.reuse, RZ ;  /* 0x0000001a050a7210 */ /* 0x0c8fe40007f1e0ff */
[----:B-----5:R-:W-:Y:S05]  /*11f70*/  SHF.L.U64.HI R0, R224, 0x1, R216 ;  /* 0x00000001e0007819 */ /* 0x020fea00000102d8 */
[C---:B----4-:R-:W-:Y:S01]  /*11f80*/  IMAD.X R11, R6.reuse, 0x1, R0, P0 ;  /* 0x00000001060b7824 */ /* 0x050fe200000e0600 */
[-C--:B------:R-:W-:Y:S04]  /*11f90*/  IADD3 R8, P0, R5, R3.reuse, RZ ;  /* 0x0000000305087210 */ /* 0x080fe80007f1e0ff */
[----:B------:R1:W-:Y:S01]  /*11fa0*/  LDGSTS.E.BYPASS.LTC128B.128 [R219+0x8100], [R10.64], !P2 ;  /* 0x081000000adb7fae */ /* 0x0003e2000d101d52 */
[--C-:B------:R-:W-:Y:S01]  /*11fb0*/  IMAD.X R9, R6, 0x1, R4.reuse, P0 ;  /* 0x0000000106097824 */ /* 0x100fe200000e0604 */
[----:B------:R-:W-:Y:S04]  /*11fc0*/  IADD3 R6, P0, R2, R3, RZ ;  /* 0x0000000302067210 */ /* 0x000fe80007f1e0ff */
[----:B------:R1:W-:Y:S01]  /*11fd0*/  LDGSTS.E.BYPASS.LTC128B.128 [R219+0xb100], [R8.64], !P3 ;  /* 0x0b10000008db7fae */ /* 0x0003e2000d901d52 */
[----:B------:R-:W-:Y:S01]  /*11fe0*/  IMAD.X R7, R14, 0x1, R4, P0 ;  /* 0x000000010e077824 */ /* 0x000fe200000e0604 */
[-C--:B------:R-:W-:Y:S05]  /*11ff0*/  IADD3 R4, P0, R2, R26.reuse, RZ ;  /* 0x0000001a02047210 */ /* 0x080fea0007f1e0ff */
[--C-:B------:R-:W-:Y:S01]  /*12000*/  IMAD.X R5, R14, 0x1, R0.reuse, P0 ;  /* 0x000000010e057824 */ /* 0x100fe200000e0600 */
[----:B------:R-:W-:Y:S04]  /*12010*/  IADD3 R2, P0, R15, R26, RZ ;  /* 0x0000001a0f027210 */ /* 0x000fe80007f1e0ff */
[----:B------:R1:W-:Y:S01]  /*12020*/  LDGSTS.E.BYPASS.LTC128B.128 [R219+0x9100], [R4.64], !P2 ;  /* 0x0910000004db7fae */ /* 0x0003e2000d101d52 */
[----:B------:R-:W-:Y:S01]  /*12030*/  IMAD.X R3, R16, 0x1, R0, P0 ;  /* 0x0000000110037824 */ /* 0x000fe200000e0600 */
[----:B------:R-:W-:Y:S02]  /*12040*/  ISETP.NE.U32.AND P0, PT, R229, RZ, PT ;  /* 0x000000ffe500720c */ /* 0x000fe40003f05070 */
[----:B------:R1:W-:Y:S04]  /*12050*/  LDGSTS.E.BYPASS.LTC128B.128 [R219+0xc100], [R6.64], !P3 ;  /* 0x0c10000006db7fae */ /* 0x0003e8000d901d52 */
[----:B------:R1:W-:Y:S07]  /*12060*/  LDGSTS.E.BYPASS.LTC128B.128 [R219+0xa100], [R2.64], !P2 ;  /* 0x0a10000002db7fae */ /* 0x0003ee000d101d52 */
[----:B------:R1:W-:Y:S02]  /*12070*/  LDGSTS.E.BYPASS.LTC128B.128.ZFILL [R219+0xd100], [R12.64], P0 ;  /* 0x0d1000000cdb7fae */ /* 0x0003e40008141d52 */
.L_x_412:
[----:B-1234-:R-:W2:Y:S01]  /*12080*/  LDL R2, [R1+0x4] ;  /* 0x0000040001027983 */ /* 0x01eea20000100800 */
[----:B------:R-:W-:Y:S02]  /*12090*/  IMAD.MOV.U32 R0, RZ, RZ, c[0x0][0x2c4] ;  /* 0x0000b100ff007624 */ /* 0x000fe400078e00ff */
[----:B------:R-:W-:Y:S01]  /*120a0*/  IMAD.MOV.U32 R14, RZ, RZ, c[0x0][0x32c] ;  /* 0x0000cb00ff0e7624 */ /* 0x000fe200078e00ff */
[----:B------:R-:W3:Y:S02]  /*120b0*/  LDL R13, [R1+0x8] ;  /* 0x00000800010d7983 */ /* 0x000ee40000100800 */
[----:B------:R-:W-:Y:S02]  /*120c0*/  ISETP.NE.AND P0, PT, R0, 0x1, PT ;  /* 0x000000010000780c */ /* 0x000fe40003f05270 */
[----:B------:R-:W3:Y:S04]  /*120d0*/  LDL R11, [R1+0xc] ;  /* 0x00000c00010b7983 */ /* 0x000ee80000100800 */
[----:B------:R-:W0:Y:S07]  /*120e0*/  LDGDEPBAR ;  /* 0x00000000000079af */ /* 0x000e2e0000000000 */
[----:B--2---:R-:W-:Y:S04]  /*120f0*/  @P0 IMAD.HI.U32 R0, R2, c[0x0][0x2c8], RZ ;  /* 0x0000b20002000a27 */ /* 0x004fe800078e00ff */
[----:B------:R-:W-:Y:S01]  /*12100*/  IMAD.MOV.U32 R5, RZ, RZ, R2 ;  /* 0x000000ffff057224 */ /* 0x000fe200078e0002 */
[----:B------:R-:W-:Y:S01]  /*12110*/  @P0 SHF.R.U32.HI R5, RZ, c[0x0][0x2cc], R0 ;  /* 0x0000b300ff050a19 */ /* 0x000fe20000011600 */
[----:B------:R-:W-:Y:S01]  /*12120*/  IMAD R0, R218, -0x60, RZ ;  /* 0xffffffa0da007824 */ /* 0x000fe200078e02ff */
[----:B------:R-:W-:Y:S03]  /*12130*/  ISETP.GE.AND P0, PT, R14, 0x1, PT ;  /* 0x000000010e00780c */ /* 0x000fe60003f06270 */
[----:B------:R-:W1:Y:S01]  /*12140*/  SHFL.IDX PT, R4, R5, RZ, 0x1c1f ;  /* 0x001c1fff05047589 */ /* 0x000e6200000e0000 */
[----:B------:R-:W-:Y:S04]  /*12150*/  IADD3 R2, -R250, 0x1, R0 ;  /* 0x00000001fa027810 */ /* 0x000fe80007ffe100 */
[----:B---3--:R-:W-:Y:S04]  /*12160*/  IADD3 R2, -R11, R2, R13 ;  /* 0x000000020b027210 */ /* 0x008fe80007ffe10d */
[C---:B------:R-:W-:Y:S02]  /*12170*/  IADD3 R7, R2.reuse, c[0x0][0x328], RZ ;  /* 0x0000ca0002077a10 */ /* 0x040fe40007ffe0ff */
[----:B------:R-:W-:Y:S03]  /*12180*/  IADD3 R6, R2, UR4, RZ ;  /* 0x0000000402067c10 */ /* 0x000fe6000fffe0ff */
        /* <DEDUP_REMOVED lines=16> */
.L_x_415:
[----:B------:R-:W-:Y:S04]  /*12290*/  MOV R8, c[0x0][0x32c] ;  /* 0x0000cb0000087a02 */ /* 0x000fe80000000f00 */
[----:B------:R-:W-:Y:S11]  /*122a0*/  ISETP.NE.AND P0, PT, R8, 0x1, PT ;  /* 0x000000010800780c */ /* 0x000ff60003f05270 */
[----:B------:R-:W-:Y:S02]  /*122b0*/  @!UPT UIADD3 URZ, URZ, URZ, URZ ;  /* 0x0000003f3f3ff290 */ /* 0x000fe4000fffe03f */
[----:B------:R-:W-:Y:S05]  /*122c0*/  @P0 IMAD.HI.U32 R8, R4, c[0x0][0x330], RZ ;  /* 0x0000cc0004080a27 */ /* 0x000fea00078e00ff */
[----:B------:R-:W-:Y:S02]  /*122d0*/  @P0 SHF.R.U32.HI R4, RZ, c[0x0][0x334], R8 ;  /* 0x0000cd00ff040a19 */ /* 0x000fe40000011608 */
.L_x_416:
[----:B------:R-:W-:Y:S05]  /*122e0*/  BSYNC B0 ;  /* 0x0000000000007941 */ /* 0x000fea0003800000 */
.L_x_414:
[----:B------:R-:W-:Y:S04]  /*122f0*/  IMAD.IADD R8, R0, 0x1, -R250 ;  /* 0x0000000100087824 */ /* 0x000fe800078e0afa */
[----:B------:R-:W-:Y:S05]  /*12300*/  IMAD R4, R4, c[0x0][0x32c], R8 ;  /* 0x0000cb0004047a24 */ /* 0x000fea00078e0208 */
[----:B------:R-:W-:Y:S02]  /*12310*/  IADD3 R8, R4, c[0x0][0x32c], RZ ;  /* 0x0000cb0004087a10 */ /* 0x000fe40007ffe0ff */
[----:B------:R-:W-:Y:S02]  /*12320*/  IMNMX R2, R2, R4, !PT ;  /* 0x0000000402027217 */ /* 0x000fe40007800200 */
[----:B------:R-:W-:Y:S02]  /*12330*/  IMNMX R3, R3, R8, PT ;  /* 0x0000000803037217 */ /* 0x000fe40003800200 */
.L_x_413:
[C---:B------:R-:W-:Y:S01]  /*12340*/  ISETP.GE.AND P0, PT, R0.reuse, 0x1, PT ;  /* 0x000000010000780c */ /* 0x040fe20003f06270 */
[----:B------:R-:W1:Y:S01]  /*12350*/  SHFL.IDX PT, R4, R5, 0x1, 0x1c1f ;  /* 0x003c1f0005047f89 */ /* 0x000e6200000e0000 */
[C---:B------:R-:W-:Y:S02]  /*12360*/  ISETP.GE.AND P1, PT, R0.reuse, 0x2, PT ;  /* 0x000000020000780c */ /* 0x040fe40003f26270 */
[----:B------:R-:W-:Y:S02]  /*12370*/  LOP3.LUT R215, R215, 0xfffeffff, RZ, 0xc0, !PT ;  /* 0xfffeffffd7d77812 */ /* 0x000fe400078ec0ff */
[C---:B------:R-:W-:Y:S02]  /*12380*/  ISETP.GE.AND P6, PT, R0.reuse, 0x42, PT ;  /* 0x000000420000780c */ /* 0x040fe40003fc6270 */
[C---:B------:R-:W-:Y:S02]  /*12390*/  ISETP.GE.AND P5, PT, R0.reuse, 0x49, PT ;  /* 0x000000490000780c */ /* 0x040fe40003fa6270 */
[C---:B------:R-:W-:Y:S02]  /*123a0*/  ISETP.GE.AND P4, PT, R0.reuse, 0x4a, PT ;  /* 0x0000004a0000780c */ /* 0x040fe40003f86270 */
[----:B------:R-:W-:Y:S02]  /*123b0*/  ISETP.GE.AND P3, PT, R0, 0x51, PT ;  /* 0x000000510000780c */ /* 0x000fe40003f66270 */
[----:B------:R-:W-:Y:S02]  /*123c0*/  @P0 LOP3.LUT R215, R215, 0x10000, RZ, 0xfc, !PT ;  /* 0x00010000d7d70812 */ /* 0x000fe400078efcff */
[----:B------:R-:W-:Y:S02]  /*123d0*/  ISETP.GT.AND P0, PT, R2, RZ, !P0 ;  /* 0x000000ff0200720c */ /* 0x000fe40004704270 */
        /* <DEDUP_REMOVED lines=9> */
[----:B------:R-:W-:Y:S02]  /*12470*/  ISETP.GT.AND P0, PT, R2, 0x8, !P1 ;  /* 0x000000080200780c */ /* 0x000fe40004f04270 */
[C---:B------:R-:W-:Y:S02]  /*12480*/  ISETP.GE.AND P2, PT, R0.reuse, 0x52, PT ;  /* 0x000000520000780c */ /* 0x040fe40003f46270 */
        /* <DEDUP_REMOVED lines=91> */
[C---:B------:R-:W-:Y:S02]  /*12a40*/  ISETP.GT.AND P0, PT, R2.reuse, 0x48, !P5 ;  /* 0x000000480200780c */ /* 0x040fe40006f04270 */
[----:B------:R-:W-:Y:S02]  /*12a50*/  LOP3.LUT R215, R215, 0xfffdffff, RZ, 0xc0, !PT ;  /* 0xfffdffffd7d77812 */ /* 0x000fe400078ec0ff */
[----:B------:R-:W-:Y:S04]  /*12a60*/  ISETP.LT.OR P0, PT, R3, 0x49, P0 ;  /* 0x000000490300780c */ /* 0x000fe80000701670 */
[----:B------:R-:W-:Y:S02]  /*12a70*/  FSEL R162, R23, -INF , !P0 ;  /* 0xff80000017a27808 */ /* 0x000fe40004000000 */
[----:B------:R-:W-:Y:S04]  /*12a80*/  ISETP.GT.AND P0, PT, R2, 0x49, !P4 ;  /* 0x000000490200780c */ /* 0x000fe80006704270 */
[C---:B------:R-:W-:Y:S04]  /*12a90*/  ISETP.LT.OR P0, PT, R3.reuse, 0x4a, P0 ;  /* 0x0000004a0300780c */ /* 0x040fe80000701670 */
[----:B------:R-:W-:Y:S02]  /*12aa0*/  FSEL R163, R22, -INF , !P0 ;  /* 0xff80000016a37808 */ /* 0x000fe40004000000 */
[----:B------:R-:W-:Y:S04]  /*12ab0*/  ISETP.GT.AND P0, PT, R2, 0x50, !P3 ;  /* 0x000000500200780c */ /* 0x000fe80005f04270 */
[C---:B------:R-:W-:Y:S04]  /*12ac0*/  ISETP.LT.OR P0, PT, R3.reuse, 0x51, P0 ;  /* 0x000000510300780c */ /* 0x040fe80000701670 */
[----:B------:R-:W-:Y:S02]  /*12ad0*/  FSEL R166, R20, -INF , !P0 ;  /* 0xff80000014a67808 */ /* 0x000fe40004000000 */
[C---:B------:R-:W-:Y:S04]  /*12ae0*/  ISETP.GT.AND P0, PT, R2.reuse, 0x51, !P2 ;  /* 0x000000510200780c */ /* 0x040fe80005704270 */
[----:B------:R-:W-:Y:S04]  /*12af0*/  ISETP.LT.OR P0, PT, R3, 0x52, P0 ;  /* 0x000000520300780c */ /* 0x000fe80000701670 */
[----:B------:R-:W-:Y:S02]  /*12b00*/  FSEL R168, R19, -INF , !P0 ;  /* 0xff80000013a87808 */ /* 0x000fe40004000000 */
[----:B------:R-:W-:Y:S04]  /*12b10*/  ISETP.GT.AND P0, PT, R2, 0x58, !P1 ;  /* 0x000000580200780c */ /* 0x000fe80004f04270 */
[----:B------:R-:W-:Y:S04]  /*12b20*/  ISETP.LT.OR P0, PT, R3, 0x59, P0 ;  /* 0x000000590300780c */ /* 0x000fe80000701670 */
[----:B------:R-:W-:Y:S02]  /*12b30*/  FSEL R170, R18, -INF , !P0 ;  /* 0xff80000012aa7808 */ /* 0x000fe40004000000 */
[----:B------:R-:W-:Y:S11]  /*12b40*/  ISETP.GE.AND P0, PT, R0, 0x5a, PT ;  /* 0x0000005a0000780c */ /* 0x000ff60003f06270 */
[----:B------:R-:W-:Y:S02]  /*12b50*/  @!UPT UIADD3 URZ, URZ, URZ, URZ ;  /* 0x0000003f3f3ff290 */ /* 0x000fe4000fffe03f */
[----:B------:R-:W-:Y:S02]  /*12b60*/  @P0 LOP3.LUT R215, R215, 0x20000, RZ, 0xfc, !PT ;  /* 0x00020000d7d70812 */ /* 0x000fe400078efcff */
[----:B------:R-:W-:Y:S01]  /*12b70*/  ISETP.GT.AND P0, PT, R2, 0x59, !P0 ;  /* 0x000000590200780c */ /* 0x000fe20004704270 */
[--C-:B-1----:R-:W-:Y:S03]  /*12b80*/  IMAD.IADD R2, R6, 0x1, R4.reuse ;  /* 0x0000000106027824 */ /* 0x102fe600078e0204 */
[----:B------:R-:W-:Y:S01]  /*12b90*/  ISETP.LT.OR P0, PT, R3, 0x5a, P0 ;  /* 0x0000005a0300780c */ /* 0x000fe20000701670 */
[----:B------:R-:W-:Y:S03]  /*12ba0*/  IMAD.IADD R3, R7, 0x1, R4 ;  /* 0x0000000107037824 */ /* 0x000fe600078e0204 */
[----:B------:R-:W-:Y:S02]  /*12bb0*/  FSEL R171, R17, -INF , !P0 ;  /* 0xff80000011ab7808 */ /* 0x000fe40004000000 */
[----:B------:R-:W-:Y:S11]  /*12bc0*/  ISETP.GE.AND P0, PT, R14, 0x1, PT ;  /* 0x000000010e00780c */ /* 0x000ff60003f06270 */
[----:B------:R-:W-:Y:S02]  /*12bd0*/  @!UPT UIADD3 URZ, URZ, URZ, URZ ;  /* 0x0000003f3f3ff290 */ /* 0x000fe4000fffe03f */
        /* <DEDUP_REMOVED lines=14> */
.L_x_419:
[----:B------:R-:W-:Y:S04]  /*12cc0*/  MOV R5, c[0x0][0x32c] ;  /* 0x0000cb0000057a02 */ /* 0x000fe80000000f00 */
[----:B------:R-:W-:Y:S11]  /*12cd0*/  ISETP.NE.AND P0, PT, R5, 0x1, PT ;  /* 0x000000010500780c */ /* 0x000ff60003f05270 */
[----:B------:R-:W-:Y:S02]  /*12ce0*/  @!UPT UIADD3 URZ, URZ, URZ, URZ ;  /* 0x0000003f3f3ff290 */ /* 0x000fe4000fffe03f */
[----:B------:R-:W-:Y:S05]  /*12cf0*/  @P0 IMAD.HI.U32 R5, R4, c[0x0][0x330], RZ ;  /* 0x0000cc0004050a27 */ /* 0x000fea00078e00ff */
[----:B------:R-:W-:Y:S02]  /*12d00*/  @P0 SHF.R.U32.HI R4, RZ, c[0x0][0x334], R5 ;  /* 0x0000cd00ff040a19 */ /* 0x000fe40000011605 */
.L_x_420:
[----:B------:R-:W-:Y:S05]  /*12d10*/  BSYNC B0 ;  /* 0x0000000000007941 */ /* 0x000fea0003800000 */
.L_x_418:
[----:B------:R-:W-:Y:S04]  /*12d20*/  IMAD.IADD R0, R0, 0x1, -R250 ;  /* 0x0000000100007824 */ /* 0x000fe800078e0afa */
[----:B------:R-:W-:Y:S05]  /*12d30*/  IMAD R4, R4, c[0x0][0x32c], R0 ;  /* 0x0000cb0004047a24 */ /* 0x000fea00078e0200 */
[----:B------:R-:W-:Y:S02]  /*12d40*/  IADD3 R0, R4, c[0x0][0x32c], RZ ;  /* 0x0000cb0004007a10 */ /* 0x000fe40007ffe0ff */
[----:B------:R-:W-:Y:S02]  /*12d50*/  IMNMX R2, R2, R4, !PT ;  /* 0x0000000402027217 */ /* 0x000fe40007800200 */
[----:B------:R-:W-:Y:S02]  /*12d60*/  IMNMX R3, R3, R0, PT ;  /* 0x0000000003037217 */ /* 0x000fe40003800200 */
.L_x_417:
[----:B------:R-:W-:Y:S01]  /*12d70*/  LOP3.LUT P0, RZ, R215, 0x10000, RZ, 0xc0, !PT ;  /* 0x00010000d7ff7812 */ /* 0x000fe2000780c0ff */
[----:B------:R-:W-:Y:S01]  /*12d80*/  LDSM.16.MT88.4 R44, [R197+0x3100] ;  /* 0x00310000c52c783b */ /* 0x000fe20000004200 */
[----:B------:R-:W-:Y:S02]  /*12d90*/  FMNMX.FTZ R0, R8, R69, !PT ;  /* 0x0000004508007209 */ /* 0x000fe40007810000 */
[----:B------:R-:W-:Y:S02]  /*12da0*/  ISETP.GT.AND P0, PT, R2, RZ, !P0 ;  /* 0x000000ff0200720c */ /* 0x000fe40004704270 */
        /* <DEDUP_REMOVED lines=34> */
[C---:B------:R-:W-:Y:S02]  /*12fd0*/  ISETP.GT.AND P0, PT, R2.reuse, 0x11, !P0 ;  /* 0x000000110200780c */ /* 0x040fe40004704270 */
        /* <DEDUP_REMOVED lines=43> */
[----:B------:R-:W-:Y:S03]  /*13290*/  ISETP.LT.OR P0, PT, R3, 0x2a, P0 ;  /* 0x0000002a0300780c */ /* 0x000fe60000701670 */
[----:B------:R-:W1:Y:S01]  /*132a0*/  SHFL.BFLY PT, R68, R0, 0x2, 0x1f ;  /* 0x0c401f0000447f89 */ /* 0x000e6200000e0000 */
        /* <DEDUP_REMOVED lines=10> */
[----:B------:R-:W-:Y:S04]  /*13350*/  ISETP.LT.OR P0, PT, R3, 0x32, P0 ;  /* 0x000000320300780c */ /* 0x000fe80000701670 */
[----:B------:R-:W-:Y:S02]  /*13360*/  FSEL R148, R31, -INF , !P0 ;  /* 0xff8000001f947808 */ /* 0x000fe40004000000 */
[----:B------:R-:W-:Y:S01]  /*13370*/  LOP3.LUT P0, RZ, R215, 0x4, RZ, 0xc0, !PT ;  /* 0x00000004d7ff7812 */ /* 0x000fe2000780c0ff */
[----:B------:R-:W-:Y:S01]  /*13380*/  LDSM.16.MT88.4 R28, [R201+0x100] ;  /* 0x00010000c91c783b */ /* 0x000fe20000004200 */
        /* <DEDUP_REMOVED lines=14> */
[C---:B------:R-:W-:Y:S02]  /*13470*/  ISETP.GT.AND P0, PT, R2.reuse, 0x41, !P6 ;  /* 0x000000410200780c */ /* 0x040fe40007704270 */
[----:B------:R-:W-:Y:S02]  /*13480*/  FMNMX.FTZ R11, R157, R11, !PT ;  /* 0x0000000b9d0b7209 */ /* 0x000fe40007810000 */
[----:B------:R-:W-:Y:S02]  /*13490*/  ISETP.LT.OR P0, PT, R3, 0x42, P0 ;  /* 0x000000420300780c */ /* 0x000fe40000701670 */
[----:B------:R-:W-:Y:S02]  /*134a0*/  LOP3.LUT P6, RZ, R215, 0x20000, RZ, 0xc0, !PT ;  /* 0x00020000d7ff7812 */ /* 0x000fe400078cc0ff */
[----:B------:R-:W-:Y:S02]  /*134b0*/  FSEL R159, R39, -INF , !P0 ;  /* 0xff800000279f7808 */ /* 0x000fe40004000000 */
[----:B------:R-:W-:Y:S01]  /*134c0*/  ISETP.GT.AND P0, PT, R2, 0x48, !P5 ;  /* 0x000000480200780c */ /* 0x000fe20006f04270 */
[----:B------:R-:W-:Y:S01]  /*134d0*/  LDSM.16.MT88.4 R36, [R200+0x100] ;  /* 0x00010000c824783b */ /* 0x000fe20000004200 */
[----:B------:R-:W-:Y:S02]  /*134e0*/  FMNMX.FTZ R11, R159, R11, !PT ;  /* 0x0000000b9f0b7209 */ /* 0x000fe40007810000 */
[----:B------:R-:W-:Y:S04]  /*134f0*/  ISETP.LT.OR P0, PT, R3, 0x49, P0 ;  /* 0x000000490300780c */ /* 0x000fe80000701670 */
[----:B------:R-:W-:Y:S02]  /*13500*/  FSEL R161, R42, -INF , !P0 ;  /* 0xff8000002aa17808 */ /* 0x000fe40004000000 */
[C---:B------:R-:W-:Y:S02]  /*13510*/  ISETP.GT.AND P0, PT, R2.reuse, 0x49, !P4 ;  /* 0x000000490200780c */ /* 0x040fe40006704270 */
[----:B------:R-:W-:Y:S02]  /*13520*/  FMNMX.FTZ R11, R161, R11, !PT ;  /* 0x0000000ba10b7209 */ /* 0x000fe40007810000 */
[----:B------:R-:W-:Y:S04]  /*13530*/  ISETP.LT.OR P0, PT, R3, 0x4a, P0 ;  /* 0x0000004a0300780c */ /* 0x000fe80000701670 */
[----:B------:R-:W-:Y:S02]  /*13540*/  FSEL R164, R43, -INF , !P0 ;  /* 0xff8000002ba47808 */ /* 0x000fe40004000000 */
[----:B------:R-:W-:Y:S02]  /*13550*/  ISETP.GT.AND P0, PT, R2, 0x50, !P3 ;  /* 0x000000500200780c */ /* 0x000fe40005f04270 */
[----:B------:R-:W-:Y:S02]  /*13560*/  FMNMX.FTZ R11, R164, R11, !PT ;  /* 0x0000000ba40b7209 */ /* 0x000fe40007810000 */
[----:B------:R-:W-:Y:S04]  /*13570*/  ISETP.LT.OR P0, PT, R3, 0x51, P0 ;  /* 0x000000510300780c */ /* 0x000fe80000701670 */
[----:B------:R-:W-:Y:S02]  /*13580*/  FSEL R165, R25, -INF , !P0 ;  /* 0xff80000019a57808 */ /* 0x000fe40004000000 */
[----:B------:R-:W-:Y:S04]  /*13590*/  ISETP.GT.AND P0, PT, R2, 0x51, !P2 ;  /* 0x000000510200780c */ /* 0x000fe80005704270 */
[C---:B------:R-:W-:Y:S04]  /*135a0*/  ISETP.LT.OR P0, PT, R3.reuse, 0x52, P0 ;  /* 0x000000520300780c */ /* 0x040fe80000701670 */
[----:B------:R-:W-:Y:S02]  /*135b0*/  FSEL R167, R24, -INF , !P0 ;  /* 0xff80000018a77808 */ /* 0x000fe40004000000 */
[C---:B------:R-:W-:Y:S04]  /*135c0*/  ISETP.GT.AND P0, PT, R2.reuse, 0x58, !P1 ;  /* 0x000000580200780c */ /* 0x040fe80004f04270 */
[----:B------:R-:W-:Y:S04]  /*135d0*/  ISETP.LT.OR P0, PT, R3, 0x59, P0 ;  /* 0x000000590300780c */ /* 0x000fe80000701670 */
[----:B------:R-:W-:Y:S02]  /*135e0*/  FSEL R169, R21, -INF , !P0 ;  /* 0xff80000015a97808 */ /* 0x000fe40004000000 */
[----:B------:R-:W-:Y:S01]  /*135f0*/  ISETP.GT.AND P0, PT, R2, 0x59, !P6 ;  /* 0x000000590200780c */ /* 0x000fe20007704270 */
[----:B------:R-:W-:Y:S01]  /*13600*/  LDSM.16.MT88.4 R20, [R198+0x100] ;  /* 0x00010000c614783b */ /* 0x000fe20000004200 */
[----:B------:R-:W-:Y:S02]  /*13610*/  FMNMX.FTZ R2, R165, R11, !PT ;  /* 0x0000000ba5027209 */ /* 0x000fe40007810000 */
[----:B------:R-:W-:Y:S02]  /*13620*/  ISETP.LT.OR P0, PT, R3, 0x5a, P0 ;  /* 0x0000005a0300780c */ /* 0x000fe40000701670 */
[----:B------:R-:W-:Y:S02]  /*13630*/  FMNMX.FTZ R0, R167, R2, !PT ;  /* 0x00000002a7007209 */ /* 0x000fe40007810000 */
[----:B------:R-:W-:Y:S01]  /*13640*/  FSEL R71, R51, -INF , !P0 ;  /* 0xff80000033477808 */ /* 0x000fe20004000000 */
[----:B------:R-:W1:Y:S01]  /*13650*/  SHFL.BFLY PT, R3, R68, 0x1, 0x1f ;  /* 0x0c201f0044037f89 */ /* 0x000e6200000e0000 */
[----:B------:R-:W-:Y:S04]  /*13660*/  FMNMX.FTZ R0, R169, R0, !PT ;  /* 0x00000000a9007209 */ /* 0x000fe80007810000 */
[----:B------:R-:W-:Y:S05]  /*13670*/  FMNMX.FTZ R0, R71, R0, !PT ;  /* 0x0000000047007209 */ /* 0x000fea0007810000 */
[----:B------:R-:W2:Y:S01]  /*13680*/  SHFL.BFLY PT, R2, R0, 0x2, 0x1f ;  /* 0x0c401f0000027f89 */ /* 0x000ea200000e0000 */
[----:B-1----:R-:W-:Y:S04]  /*13690*/  FMNMX.FTZ R68, R68, R3, !PT ;  /* 0x0000000344447209 */ /* 0x002fe80007810000 */
[C---:B------:R-:W-:Y:S01]  /*136a0*/  FSETP.NEU.FTZ.AND P0, PT, R68.reuse, -INF , PT ;  /* 0xff8000004400780b */ /* 0x040fe20003f1d000 */
[----:B------:R-:W-:Y:S01]  /*136b0*/  FMUL.FTZ R132, R68, c[0x0][0x2d0] ;  /* 0x0000b40044847a20 */ /* 0x000fe20000410000 */
[----:B--2---:R-:W-:Y:S02]  /*136c0*/  FMNMX.FTZ R2, R0, R2, !PT ;  /* 0x0000000200027209 */ /* 0x004fe40007810000 */
[----:B------:R-:W-:Y:S02]  /*136d0*/  FSEL R0, R68, RZ, P0 ;  /* 0x000000ff44007208 */ /* 0x000fe40000000000 */
[----:B------:R-:W-:Y:S01]  /*136e0*/  FSEL R132, R132, RZ, P0 ;  /* 0x000000ff84847208 */ /* 0x000fe20000000000 */
[----:B------:R-:W1:Y:S02]  /*136f0*/  SHFL.BFLY PT, R3, R2, 0x1, 0x1f ;  /* 0x0c201f0002037f89 */ /* 0x000e6400000e0000 */
[----:B------:R-:W-:Y:S02]  /*13700*/  FADD.FTZ R0, -R0, R69 ;  /* 0x0000004500007221 */ /* 0x000fe40000010100 */
[--C-:B------:R-:W-:Y:S02]  /*13710*/  FFMA.FTZ R8, R8, c[0x0][0x2d0], -R132.reuse ;  /* 0x0000b40008087a23 */ /* 0x100fe40000010884 */
[----:B------:R-:W-:Y:S02]  /*13720*/  FMUL.FTZ R0, R0, c[0x0][0x2d0] ;  /* 0x0000b40000007a20 */ /* 0x000fe40000410000 */
[----:B------:R2:W-:Y:S01]  /*13730*/  MUFU.EX2 R235, R8 ;  /* 0x0000000800eb7308 */ /* 0x0005e20000000800 */
[--C-:B------:R-:W-:Y:S02]  /*13740*/  FFMA.FTZ R10, R10, c[0x0][0x2d0], -R132.reuse ;  /* 0x0000b4000a0a7a23 */ /* 0x100fe40000010884 */
[--C-:B------:R-:W-:Y:S07]  /*13750*/  FFMA.FTZ R9, R9, c[0x0][0x2d0], -R132.reuse ;  /* 0x0000b40009097a23 */ /* 0x100fee0000010884 */
[----:B------:R-:W3:Y:S01]  /*13760*/  MUFU.EX2 R238, R10 ;  /* 0x0000000a00ee7308 */ /* 0x000ee20000000800 */
[----:B-1----:R-:W-:Y:S09]  /*13770*/  FMNMX.FTZ R3, R3, R2, !PT ;  /* 0x0000000203037209 */ /* 0x002ff20007810000 */
[----:B------:R1:W4:Y:S01]  /*13780*/  MUFU.EX2 R2, R0 ;  /* 0x0000000000027308 */ /* 0x0003220000000800 */
[C---:B------:R-:W-:Y:S01]  /*13790*/  FSETP.NEU.FTZ.AND P0, PT, R3.reuse, -INF , PT ;  /* 0xff8000000300780b */ /* 0x040fe20003f1d000 */
[----:B------:R-:W-:Y:S02]  /*137a0*/  FMUL.FTZ R69, R3, c[0x0][0x2d0] ;  /* 0x0000b40003457a20 */ /* 0x000fe40000410000 */
[----:B--2---:R-:W-:Y:S02]  /*137b0*/  FFMA.FTZ R8, R12, c[0x0][0x2d0], -R132 ;  /* 0x0000b4000c087a23 */ /* 0x004fe40000010884 */
[----:B------:R-:W2:Y:S01]  /*137c0*/  LDSM.16.MT88.4 R12, [R197+0x100] ;  /* 0x00010000c50c783b */ /* 0x000ea20000004200 */
[----:B------:R-:W-:Y:S03]  /*137d0*/  FSEL R69, R69, RZ, P0 ;  /* 0x000000ff45457208 */ /* 0x000fe60000000000 */
[----:B------:R5:W-:Y:S02]  /*137e0*/  MUFU.EX2 R237, R9 ;  /* 0x0000000900ed7308 */ /* 0x000be40000000800 */
[--C-:B------:R-:W-:Y:S02]  /*137f0*/  FFMA.FTZ R4, R4, c[0x0][0x2d0], -R69.reuse ;  /* 0x0000b40004047a23 */ /* 0x100fe40000010845 */
[--C-:B------:R-:W-:Y:S01]  /*13800*/  FFMA.FTZ R6, R6, c[0x0][0x2d0], -R69.reuse ;  /* 0x0000b40006067a23 */ /* 0x100fe20000010845 */
[----:B---3--:R-:W-:Y:S01]  /*13810*/  F2FP.PACK_AB R72, R238, R235 ;  /* 0x000000ebee48723e */ /* 0x008fe200000000ff */
[--C-:B------:R-:W-:Y:S02]  /*13820*/  FFMA.FTZ R5, R5, c[0x0][0x2d0], -R69.reuse ;  /* 0x0000b40005057a23 */ /* 0x100fe40000010845 */
[--C-:B------:R-:W-:Y:S02]  /*13830*/  FFMA.FTZ R7, R7, c[0x0][0x2d0], -R69.reuse ;  /* 0x0000b40007077a23 */ /* 0x100fe40000010845 */
[----:B------:R-:W3:Y:S01]  /*13840*/  MUFU.EX2 R236, R8 ;  /* 0x0000000800ec7308 */ /* 0x000ee20000000800 */
[----:B-1----:R-:W-:Y:S01]  /*13850*/  FSEL R0, R3, RZ, P0 ;  /* 0x000000ff03007208 */ /* 0x002fe20000000000 */
[----:B----4-:R-:W-:Y:S01]  /*13860*/  FMUL.FTZ R16, R2, R88 ;  /* 0x0000005802107220 */ /* 0x010fe20000410000 */
[----:B------:R-:W-:Y:S01]  /*13870*/  ISETP.GT.AND P0, PT, R218, R239, PT ;  /* 0x000000efda00720c */ /* 0x000fe20003f04270 */
[----:B------:R-:W-:Y:S02]  /*13880*/  FMUL.FTZ R17, R2, R89 ;  /* 0x0000005902117220 */ /* 0x000fe40000410000 */
[----:B------:R-:W-:Y:S04]  /*13890*/  FADD.FTZ R0, -R0, R70 ;  /* 0x0000004600007221 */ /* 0x000fe80000010100 */
[----:B------:R1:W-:Y:S01]  /*138a0*/  MUFU.EX2 R234, R4 ;  /* 0x0000000400ea7308 */ /* 0x0003e20000000800 */
[----:B------:R-:W-:Y:S02]  /*138b0*/  FMUL.FTZ R24, R2, R96 ;  /* 0x0000006002187220 */ /* 0x000fe40000410000 */
[----:B------:R-:W-:Y:S02]  /*138c0*/  FMUL.FTZ R0, R0, c[0x0][0x2d0] ;  /* 0x0000b40000007a20 */ /* 0x000fe40000410000 */
[C---:B-----5:R-:W-:Y:S02]  /*138d0*/  FMUL.FTZ R9, R2.reuse, R81 ;  /* 0x0000005102097220 */ /* 0x060fe40000410000 */
[C---:B------:R-:W-:Y:S02]  /*138e0*/  FMUL.FTZ R25, R2.reuse, R97 ;  /* 0x0000006102197220 */ /* 0x040fe40000410000 */
[--C-:B------:R-:W-:Y:S01]  /*138f0*/  FFMA.FTZ R70, R133, c[0x0][0x2d0], -R69.reuse ;  /* 0x0000b40085467a23 */ /* 0x100fe20000010845 */
[----:B------:R-:W4:Y:S01]  /*13900*/  MUFU.EX2 R233, R6 ;  /* 0x0000000600e97308 */ /* 0x000f220000000800 */
[C---:B------:R-:W-:Y:S02]  /*13910*/  FMUL.FTZ R32, R2.reuse, R104 ;  /* 0x0000006802207220 */ /* 0x040fe40000410000 */
[----:B------:R-:W-:Y:S01]  /*13920*/  FMUL.FTZ R33, R2, R105 ;  /* 0x0000006902217220 */ /* 0x000fe20000410000 */
[----:B---3--:R-:W-:Y:S01]  /*13930*/  F2FP.PACK_AB R74, R236, R237 ;  /* 0x000000edec4a723e */ /* 0x008fe200000000ff */
[C---:B------:R-:W-:Y:S02]  /*13940*/  FMUL.FTZ R8, R2.reuse, R80 ;  /* 0x0000005002087220 */ /* 0x040fe40000410000 */
[C---:B------:R-:W-:Y:S02]  /*13950*/  FMUL.FTZ R52, R2.reuse, R52 ;  /* 0x0000003402347220 */ /* 0x040fe40000410000 */
[C---:B------:R-:W-:Y:S01]  /*13960*/  FMUL.FTZ R53, R2.reuse, R53 ;  /* 0x0000003502357220 */ /* 0x040fe20000410000 */
[----:B------:R3:W-:Y:S01]  /*13970*/  MUFU.EX2 R232, R5 ;  /* 0x0000000500e87308 */ /* 0x0007e20000000800 */
[C---:B------:R-:W-:Y:S02]  /*13980*/  FMUL.FTZ R56, R2.reuse, R56 ;  /* 0x0000003802387220 */ /* 0x040fe40000410000 */
[C---:B------:R-:W-:Y:S02]  /*13990*/  FMUL.FTZ R57, R2.reuse, R57 ;  /* 0x0000003902397220 */ /* 0x040fe40000410000 */
[C---:B-1----:R-:W-:Y:S02]  /*139a0*/  FMUL.FTZ R4, R2.reuse, R76 ;  /* 0x0000004c02047220 */ /* 0x042fe40000410000 */
[C---:B------:R-:W-:Y:S02]  /*139b0*/  FMUL.FTZ R60, R2.reuse, R60 ;  /* 0x0000003c023c7220 */ /* 0x040fe40000410000 */
[C---:B------:R-:W-:Y:S01]  /*139c0*/  FMUL.FTZ R61, R2.reuse, R61 ;  /* 0x0000003d023d7220 */ /* 0x040fe20000410000 */
[----:B------:R-:W1:Y:S01]  /*139d0*/  MUFU.EX2 R228, R7 ;  /* 0x0000000700e47308 */ /* 0x000e620000000800 */
[C---:B------:R-:W-:Y:S02]  /*139e0*/  FMUL.FTZ R64, R2.reuse, R64 ;  /* 0x0000004002407220 */ /* 0x040fe40000410000 */
[C---:B------:R-:W-:Y:S01]  /*139f0*/  FMUL.FTZ R65, R2.reuse, R65 ;  /* 0x0000004102417220 */ /* 0x040fe20000410000 */
[----:B----4-:R-:W-:Y:S06]  /*13a00*/  F2FP.PACK_AB R73, R233, R234 ;  /* 0x000000eae949723e */ /* 0x010fec00000000ff */
[----:B------:R-:W4:Y:S01]  /*13a10*/  MUFU.EX2 R0, R0 ;  /* 0x0000000000007308 */ /* 0x000f220000000800 */
[----:B---3--:R-:W-:Y:S01]  /*13a20*/  FMUL.FTZ R5, R2, R77 ;  /* 0x0000004d02057220 */ /* 0x008fe20000410000 */
[----:B-1----:R-:W-:Y:S01]  /*13a30*/  F2FP.PACK_AB R75, R228, R232 ;  /* 0x000000e8e44b723e */ /* 0x002fe200000000ff */
[C---:B----4-:R-:W-:Y:S02]  /*13a40*/  FMUL.FTZ R6, R0.reuse, R78 ;  /* 0x0000004e00067220 */ /* 0x050fe40000410000 */
[C---:B------:R-:W-:Y:S02]  /*13a50*/  FMUL.FTZ R7, R0.reuse, R79 ;  /* 0x0000004f00077220 */ /* 0x040fe40000410000 */
[----:B------:R-:W1:Y:S01]  /*13a60*/  LDSM.16.MT88.4 R76, [R198+0x3100] ;  /* 0x00310000c64c783b */ /* 0x000e620000004200 */
[C---:B------:R-:W-:Y:S02]  /*13a70*/  FMUL.FTZ R10, R0.reuse, R82 ;  /* 0x00000052000a7220 */ /* 0x040fe40000410000 */
[C---:B------:R-:W-:Y:S02]  /*13a80*/  FMUL.FTZ R11, R0.reuse, R83 ;  /* 0x00000053000b7220 */ /* 0x040fe40000410000 */
[C---:B--2---:R-:W-:Y:S03]  /*13a90*/  HMMA.16816.F32 R4, R72.reuse, R12, R4 ;  /* 0x0000000c4804723c */ /* 0x044fe60000001804 */
        /* <DEDUP_REMOVED lines=331> */
.L_x_410:
[----:B------:R-:W2:Y:S04]  /*14f50*/  LDL R4, [R1+0xc] ;  /* 0x00000c0001047983 */ /* 0x000ea80000100800 */
[----:B------:R-:W3:Y:S01]  /*14f60*/  LDL R2, [R1+0x8] ;  /* 0x0000080001027983 */ /* 0x000ee20000100800 */
[----:B------:R-:W-:-:S02]  /*14f70*/  IMAD.MOV.U32 R0, RZ, RZ, c[0x0][0x2c4] ;  /* 0x0000b100ff007624 */ /* 0x000fc400078e00ff */
[----:B------:R-:W-:-:S03]  /*14f80*/  IMAD.MOV.U32 R5, RZ, RZ, c[0x0][0x32c] ;  /* 0x0000cb00ff057624 */ /* 0x000fc600078e00ff */
[----:B------:R-:W-:Y:S02]  /*14f90*/  ISETP.NE.AND P1, PT, R0, 0x1, PT ;  /* 0x000000010000780c */ /* 0x000fe40003f25270 */
[----:B------:R-:W1:Y:S01]  /*14fa0*/  S2R R0, SR_CTAID.X ;  /* 0x0000000000007919 */ /* 0x000e620000002500 */
[----:B------:R-:W-:Y:S02]  /*14fb0*/  ISETP.GE.AND P0, PT, R5, 0x1, PT ;  /* 0x000000010500780c */ /* 0x000fe40003f06270 */
[----:B-1----:R-:W-:Y:S01]  /*14fc0*/  LEA R0, R0, 0x7f, 0x7 ;  /* 0x0000007f00007811 */ /* 0x002fe200078e38ff */
[----:B--2---:R-:W-:-:S07]  /*14fd0*/  IMAD.MOV.U32 R6, RZ, RZ, R4 ;  /* 0x000000ffff067224 */ /* 0x004fce00078e0004 */
[----:B------:R-:W-:Y:S01]  /*14fe0*/  @P1 IMAD.HI.U32 R4, R0, c[0x0][0x2c8], RZ ;  /* 0x0000b20000041a27 */ /* 0x000fe200078e00ff */
[----:B---3--:R-:W-:-:S04]  /*14ff0*/  IADD3 R2, R2, 0x1, -R6 ;  /* 0x0000000102027810 */ /* 0x008fc80007ffe806 */
[----:B------:R-:W-:-:S05]  /*15000*/  @P1 SHF.R.U32.HI R0, RZ, c[0x0][0x2cc], R4 ;  /* 0x0000b300ff001a19 */ /* 0x000fca0000011604 */
        /* <DEDUP_REMOVED lines=12> */
.L_x_423:
[----:B------:R-:W-:-:S04]  /*150d0*/  MOV R4, 0x1 ;  /* 0x0000000100047802 */ /* 0x000fc80000000f00 */
[----:B------:R-:W-:-:S13]  /*150e0*/  ISETP.NE.AND P0, PT, R4, c[0x0][0x32c], PT ;  /* 0x0000cb0004007a0c */ /* 0x000fda0003f05270 */
[----:B------:R-:W-:-:S05]  /*150f0*/  @P0 IMAD.HI.U32 R4, R0, c[0x0][0x330], RZ ;  /* 0x0000cc0000040a27 */ /* 0x000fca00078e00ff */
[----:B------:R-:W-:-:S05]  /*15100*/  @P0 SHF.R.U32.HI R0, RZ, c[0x0][0x334], R4 ;  /* 0x0000cd00ff000a19 */ /* 0x000fca0000011604 */
.L_x_424:
[----:B------:R-:W-:-:S05]  /*15110*/  IMAD R0, R0, c[0x0][0x32c], RZ ;  /* 0x0000cb0000007a24 */ /* 0x000fca00078e02ff */
[----:B------:R-:W-:-:S04]  /*15120*/  IMNMX R2, R2, R0, !PT ;  /* 0x0000000002027217 */ /* 0x000fc80007800200 */
.L_x_422:
        /* <DEDUP_REMOVED lines=8> */
[----:B------:R-:W-:Y:S02]  /*151b0*/  MOV R70, R3 ;  /* 0x0000000300467202 */ /* 0x000fe40000000f00 */
[----:B------:R-:W-:Y:S02]  /*151c0*/  MOV R69, R68 ;  /* 0x0000004400457202 */ /* 0x000fe40000000f00 */
[----:B------:R-:W-:Y:S02]  /*151d0*/  MOV R218, R216 ;  /* 0x000000d800da7202 */ /* 0x000fe40000000f00 */
.L_x_428:
[----:B------:R-:W-:Y:S04]  /*151e0*/  DEPBAR.LE SB0, 0x0 ;  /* 0x000080000000791a */ /* 0x000fe80000000000 */
[----:B------:R-:W-:Y:S01]  /*151f0*/  BAR.SYNC.DEFER_BLOCKING 0x0 ;  /* 0x0000000000007b1d */ /* 0x000fe20000010000 */
[----:B------:R-:W-:Y:S02]  /*15200*/  ISETP.GT.AND P0, PT, R252, R218, PT ;  /* 0x000000dafc00720c */ /* 0x000fe40003f04270 */
[C---:B------:R-:W-:Y:S02]  /*15210*/  IADD3 R0, R224.reuse, 0x40, RZ ;  /* 0x00000040e0007810 */ /* 0x040fe40007ffe0ff */
[----:B------:R-:W-:Y:S02]  /*15220*/  ISETP.GE.AND P2, PT, R224, c[0x0][0x1d4], PT ;  /* 0x00007500e0007a0c */ /* 0x000fe40003f46270 */
[----:B------:R-:W-:Y:S02]  /*15230*/  ISETP.GE.AND P3, PT, R0, c[0x0][0x1d4], PT ;  /* 0x0000750000007a0c */ /* 0x000fe40003f66270 */
[----:B------:R-:W-:Y:S01]  /*15240*/  SHF.R.S32.HI R68, RZ, 0x1f, R224 ;  /* 0x0000001fff447819 */ /* 0x000fe200000114e0 */
[----:B------:R2:W3:Y:S04]  /*15250*/  LDSM.16.M88.4 R8, [R196+0x8100] ;  /* 0x00810000c408783b */ /* 0x0004e80000000200 */
[----:B------:R2:W4:Y:S04]  /*15260*/  LDSM.16.M88.4 R16, [R196+0x8900] ;  /* 0x00890000c410783b */ /* 0x0005280000000200 */
[----:B------:R2:W1:Y:S04]  /*15270*/  LDSM.16.M88.4 R24, [R196+0x9100] ;  /* 0x00910000c418783b */ /* 0x0004680000000200 */
        /* <DEDUP_REMOVED lines=10> */
[----:B---34-:R-:W3:Y:S01]  /*15320*/  S2R R12, SR_CTAID.Y ;  /* 0x00000000000c7919 */ /* 0x018ee20000002600 */
[----:B------:R-:W-:Y:S01]  /*15330*/  SHF.R.S32.HI R0, RZ, 0x1f, R220 ;  /* 0x0000001fff007819 */ /* 0x000fe200000114dc */
[----:B------:R-:W-:Y:S01]  /*15340*/  IMAD.WIDE.U32 R2, R220, c[0x0][0x208], RZ ;  /* 0x00008200dc027a25 */ /* 0x000fe200078e00ff */
[----:B-1----:R-:W-:Y:S02]  /*15350*/  SHF.R.S32.HI R4, RZ, 0x1f, R217 ;  /* 0x0000001fff047819 */ /* 0x002fe400000114d9 */
        /* <DEDUP_REMOVED lines=10> */
[----:B---3--:R-:W-:Y:S03]  /*15400*/  SHF.R.S32.HI R5, RZ, 0x1f, R12 ;  /* 0x0000001fff057819 */ /* 0x008fe6000001140c */
[----:B------:R-:W-:Y:S04]  /*15410*/  IMAD.WIDE.U32 R6, R12, c[0x0][0x210], RZ ;  /* 0x000084000c067a25 */ /* 0x000fe800078e00ff */
[----:B------:R-:W-:Y:S01]  /*15420*/  IMAD R5, R5, c[0x0][0x210], RZ ;  /* 0x0000840005057a24 */ /* 0x000fe200078e02ff */
[----:B------:R-:W-:Y:S03]  /*15430*/  IADD3 R0, P0, R6, R2, RZ ;  /* 0x0000000206007210 */ /* 0x000fe60007f1e0ff */
[----:B------:R-:W-:Y:S04]  /*15440*/  IMAD R5, R12, c[0x0][0x214], R5 ;  /* 0x000085000c057a24 */ /* 0x000fe800078e0205 */
[----:B------:R-:W-:Y:S05]  /*15450*/  IMAD.IADD R5, R7, 0x1, R5 ;  /* 0x0000000107057824 */ /* 0x000fea00078e0205 */
[----:B------:R-:W-:Y:S02]  /*15460*/  IADD3.X R3, R5, R3, R4, P0, !PT ;  /* 0x0000000305037210 */ /* 0x000fe400007fe404 */
[C---:B------:R-:W-:Y:S02]  /*15470*/  LEA R2, P0, R0.reuse, c[0x0][0x1f8], 0x1 ;  /* 0x00007e0000027a11 */ /* 0x040fe400078008ff */
[----:B------:R-:W-:Y:S02]  /*15480*/  IADD3 R4, -R229, 0x10, RZ ;  /* 0x00000010e5047810 */ /* 0x000fe40007ffe1ff */
[----:B------:R-:W-:Y:S01]  /*15490*/  LEA.HI.X R0, R0, c[0x0][0x1fc], R3, 0x1, P0 ;  /* 0x00007f0000007a11 */ /* 0x000fe200000f0c03 */
[----:B------:R-:W1:Y:S01]  /*154a0*/  SHFL.IDX PT, R23, R2, 0x2, 0x181f ;  /* 0x00581f0002177f89 */ /* 0x000e6200000e0000 */
[----:B------:R-:W-:Y:S01]  /*154b0*/  IMAD.SHL.U32 R3, R230, 0x2, RZ ;  /* 0x00000002e6037824 */ /* 0x000fe200078e00ff */
[----:B------:R-:W-:Y:S02]  /*154c0*/  LOP3.LUT R20, R4, 0xf, RZ, 0xc0, !PT ;  /* 0x0000000f04147812 */ /* 0x000fe400078ec0ff */
[----:B------:R-:W3:Y:S01]  /*154d0*/  SHFL.IDX PT, R28, R0, 0x2, 0x181f ;  /* 0x00581f00001c7f89 */ /* 0x000ee200000e0000 */
[----:B------:R-:W-:Y:S03]  /*154e0*/  SHF.L.U64.HI R4, R230, 0x1, R251 ;  /* 0x00000001e6047819 */ /* 0x000fe600000102fb */
[----:B------:R-:W4:Y:S04]  /*154f0*/  SHFL.IDX PT, R5, R2, RZ, 0x181f ;  /* 0x00181fff02057589 */ /* 0x000f2800000e0000 */
[----:B------:R-:W5:Y:S04]  /*15500*/  SHFL.IDX PT, R6, R0, RZ, 0x181f ;  /* 0x00181fff00067589 */ /* 0x000f6800000e0000 */
[----:B------:R2:W-:Y:S04]  /*15510*/  SHFL.IDX PT, R22, R0, 0x1, 0x181f ;  /* 0x00381f0000167f89 */ /* 0x0005e800000e0000 */
[----:B------:R-:W5:Y:S01]  /*15520*/  SHFL.IDX PT, R2, R2, 0x1, 0x181f ;  /* 0x00381f0002027f89 */ /* 0x000f6200000e0000 */
[----:B-1----:R-:W-:Y:S04]  /*15530*/  IADD3 R20, P1, P0, R20, R23, R3 ;  /* 0x0000001714147210 */ /* 0x002fe8000783e003 */
[----:B---3--:R-:W-:Y:S02]  /*15540*/  IADD3.X R21, RZ, R28, R4, P1, P0 ;  /* 0x0000001cff157210 */ /* 0x008fe40000fe0404 */
[C---:B----4-:R-:W-:Y:S02]  /*15550*/  IADD3 R14, P0, R5.reuse, R29, RZ ;  /* 0x0000001d050e7210 */ /* 0x050fe40007f1e0ff */
[----:B--2---:R-:W-:Y:S05]  /*15560*/  SHF.L.U64.HI R0, R224, 0x1, R68 ;  /* 0x00000001e0007819 */ /* 0x004fea0000010244 */
[C---:B-----5:R-:W-:Y:S01]  /*15570*/  IMAD.X R15, R6.reuse, 0x1, R0, P0 ;  /* 0x00000001060f7824 */ /* 0x060fe200000e0600 */
        /* <DEDUP_REMOVED lines=15> */
.L_x_426:
[C---:B-1-34-:R-:W-:Y:S01]  /*15670*/  HMMA.16816.F32 R4, R124.reuse, R8, RZ ;  /* 0x000000087c04723c */ /* 0x05afe200000018ff */
[----:B------:R-:W1:Y:S02]  /*15680*/  LDSM.16.M88.4 R156, [R202+0x8100] ;  /* 0x00810000ca9c783b */ /* 0x000e640000000200 */
[----:B------:R-:W-:Y:S05]  /*15690*/  ISETP.GT.AND P0, PT, R218, R252, PT ;  /* 0x000000fcda00720c */ /* 0x000fea0003f04270 */
[C---:B------:R-:W-:Y:S01]  /*156a0*/  HMMA.16816.F32 R8, R124.reuse, R10, RZ ;  /* 0x0000000a7c08723c */ /* 0x040fe200000018ff */
[----:B------:R-:W0:Y:S07]  /*156b0*/  LDGDEPBAR ;  /* 0x00000000000079af */ /* 0x000e2e0000000000 */
[C---:B------:R-:W-:Y:S01]  /*156c0*/  HMMA.16816.F32 R12, R124.reuse, R16, RZ ;  /* 0x000000107c0c723c */ /* 0x040fe200000018ff */
[----:B------:R-:W3:Y:S07]  /*156d0*/  LDSM.16.M88.4 R160, [R202+0x8900] ;  /* 0x00890000caa0783b */ /* 0x000eee0000000200 */
[C---:B------:R-:W-:Y:S01]  /*156e0*/  HMMA.16816.F32 R16, R124.reuse, R18, RZ ;  /* 0x000000127c10723c */ /* 0x040fe200000018ff */
[----:B------:R-:W-:Y:S07]  /*156f0*/  LDSM.16.M88.4 R164, [R202+0xa100] ;  /* 0x00a10000caa4783b */ /* 0x000fee0000000200 */
[C---:B------:R-:W-:Y:S01]  /*15700*/  HMMA.16816.F32 R20, R124.reuse, R24, RZ ;  /* 0x000000187c14723c */ /* 0x040fe200000018ff */
        /* <DEDUP_REMOVED lines=11> */
[----:B------:R-:W4:Y:S07]  /*157c0*/  LDSM.16.M88.4 R72, [R202+0x9100] ;  /* 0x00910000ca48783b */ /* 0x000f2e0000000200 */
[C---:B------:R-:W-:Y:S08]  /*157d0*/  HMMA.16816.F32 R12, R128.reuse, R132, R12 ;  /* 0x00000084800c723c */ /* 0x040ff0000000180c */
[C---:B------:R-:W-:Y:S01]  /*157e0*/  HMMA.16816.F32 R16, R128.reuse, R134, R16 ;  /* 0x000000868010723c */ /* 0x040fe20000001810 */
[----:B------:R-:W5:Y:S07]  /*157f0*/  LDSM.16.M88.4 R132, [R202+0x9900] ;  /* 0x00990000ca84783b */ /* 0x000f6e0000000200 */
[C---:B------:R-:W-:Y:S08]  /*15800*/  HMMA.16816.F32 R20, R128.reuse, R136, R20 ;  /* 0x000000888014723c */ /* 0x040ff00000001814 */
[C---:B------:R-:W-:Y:S01]  /*15810*/  HMMA.16816.F32 R24, R128.reuse, R138, R24 ;  /* 0x0000008a8018723c */ /* 0x040fe20000001818 */
[----:B------:R-:W2:Y:S07]  /*15820*/  LDSM.16.M88.4 R136, [R199] ;  /* 0x00000000c788783b */ /* 0x000eae0000000200 */
[C---:B------:R-:W-:Y:S08]  /*15830*/  HMMA.16816.F32 R28, R128.reuse, R140, R28 ;  /* 0x0000008c801c723c */ /* 0x040ff0000000181c */
[C---:B------:R-:W-:Y:S01]  /*15840*/  HMMA.16816.F32 R32, R128.reuse, R142, R32 ;  /* 0x0000008e8020723c */ /* 0x040fe20000001820 */
[----:B------:R-:W2:Y:S07]  /*15850*/  LDSM.16.M88.4 R140, [R199+0x800] ;  /* 0x00080000c78c783b */ /* 0x000eae0000000200 */
[C---:B------:R-:W-:Y:S08]  /*15860*/  HMMA.16816.F32 R36, R128.reuse, R144, R36 ;  /* 0x000000908024723c */ /* 0x040ff00000001824 */
[C---:B------:R-:W-:Y:S01]  /*15870*/  HMMA.16816.F32 R40, R128.reuse, R146, R40 ;  /* 0x000000928028723c */ /* 0x040fe20000001828 */
[----:B------:R-:W2:Y:S07]  /*15880*/  LDSM.16.M88.4 R144, [R199+0x1000] ;  /* 0x00100000c790783b */ /* 0x000eae0000000200 */
[C---:B------:R-:W-:Y:S08]  /*15890*/  HMMA.16816.F32 R44, R128.reuse, R148, R44 ;  /* 0x00000094802c723c */ /* 0x040ff0000000182c */
[----:B------:R-:W-:Y:S01]  /*158a0*/  HMMA.16816.F32 R48, R128, R150, R48 ;  /* 0x000000968030723c */ /* 0x000fe20000001830 */
[----:B------:R-:W2:Y:S07]  /*158b0*/  LDSM.16.M88.4 R148, [R199+0x1800] ;  /* 0x00180000c794783b */ /* 0x000eae0000000200 */
[C---:B-1----:R-:W-:Y:S08]  /*158c0*/  HMMA.16816.F32 R4, R152.reuse, R156, R4 ;  /* 0x0000009c9804723c */ /* 0x042ff00000001804 */
[C---:B------:R-:W-:Y:S01]  /*158d0*/  HMMA.16816.F32 R8, R152.reuse, R158, R8 ;  /* 0x0000009e9808723c */ /* 0x040fe20000001808 */
[----:B------:R-:W1:Y:S07]  /*158e0*/  LDSM.16.M88.4 R156, [R199+0x2000] ;  /* 0x00200000c79c783b */ /* 0x000e6e0000000200 */
[C---:B---3--:R-:W-:Y:S08]  /*158f0*/  HMMA.16816.F32 R12, R152.reuse, R160, R12 ;  /* 0x000000a0980c723c */ /* 0x048ff0000000180c */
[C---:B------:R-:W-:Y:S01]  /*15900*/  HMMA.16816.F32 R16, R152.reuse, R162, R16 ;  /* 0x000000a29810723c */ /* 0x040fe20000001810 */
[----:B------:R-:W-:Y:S07]  /*15910*/  LDSM.16.M88.4 R160, [R196+0xb900] ;  /* 0x00b90000c4a0783b */ /* 0x000fee0000000200 */
[C---:B----4-:R-:W-:Y:S08]  /*15920*/  HMMA.16816.F32 R20, R152.reuse, R72, R20 ;  /* 0x000000489814723c */ /* 0x050ff00000001814 */
[C---:B------:R-:W-:Y:S01]  /*15930*/  HMMA.16816.F32 R24, R152.reuse, R74, R24 ;  /* 0x0000004a9818723c */ /* 0x040fe20000001818 */
[----:B------:R-:W3:Y:S07]  /*15940*/  LDSM.16.M88.4 R72, [R199+0x2800] ;  /* 0x00280000c748783b */ /* 0x000eee0000000200 */
[C---:B-----5:R-:W-:Y:S08]  /*15950*/  HMMA.16816.F32 R28, R152.reuse, R132, R28 ;  /* 0x00000084981c723c */ /* 0x060ff0000000181c */
[C---:B------:R-:W-:Y:S01]  /*15960*/  HMMA.16816.F32 R32, R152.reuse, R134, R32 ;  /* 0x000000869820723c */ /* 0x040fe20000001820 */
[----:B------:R-:W4:Y:S07]  /*15970*/  LDSM.16.M88.4 R132, [R196+0xb100] ;  /* 0x00b10000c484783b */ /* 0x000f2e0000000200 */
[C---:B------:R-:W-:Y:S08]  /*15980*/  HMMA.16816.F32 R36, R152.reuse, R164, R36 ;  /* 0x000000a49824723c */ /* 0x040ff00000001824 */
        /* <DEDUP_REMOVED lines=10> */
[----:B------:R-:W2:Y:S07]  /*15a30*/  LDSM.16.M88.4 R140, [R196+0xd900] ;  /* 0x00d90000c48c783b */ /* 0x000eae0000000200 */
[C---:B------:R-:W-:Y:S08]  /*15a40*/  HMMA.16816.F32 R20, R172.reuse, R144, R20 ;  /* 0x00000090ac14723c */ /* 0x040ff00000001814 */
[C---:B------:R-:W-:Y:S01]  /*15a50*/  HMMA.16816.F32 R24, R172.reuse, R146, R24 ;  /* 0x00000092ac18723c */ /* 0x040fe20000001818 */
[----:B------:R-:W2:Y:S07]  /*15a60*/  LDSM.16.M88.4 R144, [R209] ;  /* 0x00000000d190783b */ /* 0x000eae0000000200 */
[C---:B------:R-:W-:Y:S08]  /*15a70*/  HMMA.16816.F32 R28, R172.reuse, R148, R28 ;  /* 0x00000094ac1c723c */ /* 0x040ff0000000181c */
[C---:B------:R-:W-:Y:S01]  /*15a80*/  HMMA.16816.F32 R32, R172.reuse, R150, R32 ;  /* 0x00000096ac20723c */ /* 0x040fe20000001820 */
[----:B------:R-:W2:Y:S07]  /*15a90*/  LDSM.16.M88.4 R148, [R208] ;  /* 0x00000000d094783b */ /* 0x000eae0000000200 */
[C---:B-1----:R-:W-:Y:S08]  /*15aa0*/  HMMA.16816.F32 R36, R172.reuse, R156, R36 ;  /* 0x0000009cac24723c */ /* 0x042ff00000001824 */
[C---:B------:R-:W-:Y:S01]  /*15ab0*/  HMMA.16816.F32 R40, R172.reuse, R158, R40 ;  /* 0x0000009eac28723c */ /* 0x040fe20000001828 */
[----:B------:R-:W-:Y:S07]  /*15ac0*/  LDSM.16.M88.4 R156, [R205] ;  /* 0x00000000cd9c783b */ /* 0x000fee0000000200 */
[C---:B---3--:R-:W-:Y:S08]  /*15ad0*/  HMMA.16816.F32 R44, R172.reuse, R72, R44 ;  /* 0x00000048ac2c723c */ /* 0x048ff0000000182c */
[----:B------:R-:W-:Y:S01]  /*15ae0*/  HMMA.16816.F32 R48, R172, R74, R48 ;  /* 0x0000004aac30723c */ /* 0x000fe20000001830 */
[----:B------:R-:W1:Y:S07]  /*15af0*/  LDSM.16.M88.4 R72, [R207] ;  /* 0x00000000cf48783b */ /* 0x000e6e0000000200 */
[C---:B----4-:R-:W-:Y:S08]  /*15b00*/  HMMA.16816.F32 R4, R176.reuse, R132, R4 ;  /* 0x00000084b004723c */ /* 0x050ff00000001804 */
[C---:B------:R-:W-:Y:S01]  /*15b10*/  HMMA.16816.F32 R8, R176.reuse, R134, R8 ;  /* 0x00000086b008723c */ /* 0x040fe20000001808 */
[----:B------:R-:W3:Y:S07]  /*15b20*/  LDSM.16.M88.4 R132, [R206] ;  /* 0x00000000ce84783b */ /* 0x000eee0000000200 */
[C---:B------:R-:W-:Y:S08]  /*15b30*/  HMMA.16816.F32 R12, R176.reuse, R160, R12 ;  /* 0x000000a0b00c723c */ /* 0x040ff0000000180c */
[C---:B------:R-:W-:Y:S01]  /*15b40*/  HMMA.16816.F32 R16, R176.reuse, R162, R16 ;  /* 0x000000a2b010723c */ /* 0x040fe20000001810 */
[----:B------:R-:W4:Y:S07]  /*15b50*/  LDSM.16.M88.4 R160, [R204] ;  /* 0x00000000cca0783b */ /* 0x000f2e0000000200 */
[C---:B-----5:R-:W-:Y:S08]  /*15b60*/  HMMA.16816.F32 R20, R176.reuse, R164, R20 ;  /* 0x000000a4b014723c */ /* 0x060ff00000001814 */
[C---:B------:R-:W-:Y:S01]  /*15b70*/  HMMA.16816.F32 R24, R176.reuse, R166, R24 ;  /* 0x000000a6b018723c */ /* 0x040fe20000001818 */
[----:B------:R-:W5:Y:S07]  /*15b80*/  LDSM.16.M88.4 R164, [R202+0xb100] ;  /* 0x00b10000caa4783b */ /* 0x000f6e0000000200 */
[C---:B------:R-:W-:Y:S08]  /*15b90*/  HMMA.16816.F32 R28, R176.reuse, R168, R28 ;  /* 0x000000a8b01c723c */ /* 0x040ff0000000181c */
[C---:B------:R-:W-:Y:S01]  /*15ba0*/  HMMA.16816.F32 R32, R176.reuse, R170, R32 ;  /* 0x000000aab020723c */ /* 0x040fe20000001820 */
[----:B------:R-:W-:Y:S07]  /*15bb0*/  LDSM.16.M88.4 R168, [R202+0xd100] ;  /* 0x00d10000caa8783b */ /* 0x000fee0000000200 */
[C---:B--2---:R-:W-:Y:S08]  /*15bc0*/  HMMA.16816.F32 R36, R176.reuse, R136, R36 ;  /* 0x00000088b024723c */ /* 0x044ff00000001824 */
[C---:B------:R-:W-:Y:S01]  /*15bd0*/  HMMA.16816.F32 R40, R176.reuse, R138, R40 ;  /* 0x0000008ab028723c */ /* 0x040fe20000001828 */
[----:B------:R-:W2:Y:S07]  /*15be0*/  LDSM.16.M88.4 R136, [R202+0xb900] ;  /* 0x00b90000ca88783b */ /* 0x000eae0000000200 */
[C---:B------:R-:W-:Y:S08]  /*15bf0*/  HMMA.16816.F32 R44, R176.reuse, R140, R44 ;  /* 0x0000008cb02c723c */ /* 0x040ff0000000182c */
        /* <DEDUP_REMOVED lines=10> */
[----:B------:R-:W1:Y:S07]  /*15ca0*/  LDSM.16.M88.4 R72, [R199+0x3800] ;  /* 0x00380000c748783b */ /* 0x000e6e0000000200 */
[C---:B---3--:R-:W-:Y:S08]  /*15cb0*/  HMMA.16816.F32 R28, R180.reuse, R132, R28 ;  /* 0x00000084b41c723c */ /* 0x048ff0000000181c */
[C---:B------:R-:W-:Y:S08]  /*15cc0*/  HMMA.16816.F32 R32, R180.reuse, R134, R32 ;  /* 0x00000086b420723c */ /* 0x040ff00000001820 */
[C---:B------:R-:W-:Y:S08]  /*15cd0*/  HMMA.16816.F32 R36, R180.reuse, R156, R36 ;  /* 0x0000009cb424723c */ /* 0x040ff00000001824 */
[C---:B------:R-:W-:Y:S08]  /*15ce0*/  HMMA.16816.F32 R40, R180.reuse, R158, R40 ;  /* 0x0000009eb428723c */ /* 0x040ff00000001828 */
[C---:B----4-:R-:W-:Y:S08]  /*15cf0*/  HMMA.16816.F32 R44, R180.reuse, R160, R44 ;  /* 0x000000a0b42c723c */ /* 0x050ff0000000182c */
[----:B------:R-:W-:Y:S08]  /*15d00*/  HMMA.16816.F32 R48, R180, R162, R48 ;  /* 0x000000a2b430723c */ /* 0x000ff00000001830 */
[C---:B-----5:R-:W-:Y:S08]  /*15d10*/  HMMA.16816.F32 R4, R184.reuse, R164, R4 ;  /* 0x000000a4b804723c */ /* 0x060ff00000001804 */
        /* <DEDUP_REMOVED lines=127> */
[----:B------:R-:W-:Y:S02]  /*16510*/  IMAD.MOV.U32 R217, RZ, RZ, RZ ;  /* 0x000000ffffd97224 */ /* 0x000fe400078e00ff */
[----:B----4-:R-:W-:Y:S01]  /*16520*/  IMAD.SHL.U32 R17, R224, 0x2, RZ ;  /* 0x00000002e0117824 */ /* 0x010fe200078e00ff */
        /* <DEDUP_REMOVED lines=12> */
[----:B----4-:R-:W-:Y:S01]  /*165f0*/  @!P1 IADD3 R3, P0, R0, R226, RZ ;  /* 0x000000e200039210 */ /* 0x010fe20007f1e0ff */
        /* <DEDUP_REMOVED lines=36> */
[C---:B---3--:R-:W-:Y:S02]  /*16840*/  IADD3 R10, P0, R5.reuse, R17, RZ ;  /* 0x00000011050a7210 */ /* 0x048fe40007f1e0ff */
        /* <DEDUP_REMOVED lines=17> */
.L_x_427:
[----:B--234-:R-:W-:Y:S01]  /*16960*/  FMNMX.FTZ R0, R132, R69, !PT ;  /* 0x0000004584007209 */ /* 0x01cfe20007810000 */
[----:B-1----:R-:W-:Y:S01]  /*16970*/  LDSM.16.MT88.4 R12, [R197+0x100] ;  /* 0x00010000c50c783b */ /* 0x002fe20000004200 */
        /* <DEDUP_REMOVED lines=66> */
[----:B------:R-:W-:Y:S02]  /*16da0*/  FFMA.FTZ R32, R74, c[0x0][0x2d0], -R143 ;  /* 0x0000b4004a207a23 */ /* 0x000fe4000001088f */
[--C-:B------:R-:W-:Y:S02]  /*16db0*/  FFMA.FTZ R8, R138, c[0x0][0x2d0], -R69.reuse ;  /* 0x0000b4008a087a23 */ /* 0x100fe40000010845 */
[--C-:B------:R-:W-:Y:S02]  /*16dc0*/  FFMA.FTZ R6, R134, c[0x0][0x2d0], -R69.reuse ;  /* 0x0000b40086067a23 */ /* 0x100fe40000010845 */
[----:B------:R-:W-:Y:S01]  /*16dd0*/  FFMA.FTZ R40, R139, c[0x0][0x2d0], -R69 ;  /* 0x0000b4008b287a23 */ /* 0x000fe20000010845 */
[----:B------:R2:W3:Y:S01]  /*16de0*/  MUFU.EX2 R2, R0 ;  /* 0x0000000000027308 */ /* 0x0004e20000000800 */
[----:B------:R-:W-:Y:S02]  /*16df0*/  FFMA.FTZ R48, R141, c[0x0][0x2d0], -R143 ;  /* 0x0000b4008d307a23 */ /* 0x000fe4000001088f */
[----:B------:R-:W-:Y:S07]  /*16e00*/  FFMA.FTZ R71, R71, c[0x0][0x2d0], -R69 ;  /* 0x0000b40047477a23 */ /* 0x000fee0000010845 */
[----:B------:R4:W-:Y:S01]  /*16e10*/  MUFU.EX2 R242, R8 ;  /* 0x0000000800f27308 */ /* 0x0009e20000000800 */
[--C-:B-1----:R-:W-:Y:S09]  /*16e20*/  FFMA.FTZ R4, R137, c[0x0][0x2d0], -R143.reuse ;  /* 0x0000b40089047a23 */ /* 0x102ff2000001088f */
        /* <DEDUP_REMOVED lines=18> */
[----:B------:R-:W-:Y:S01]  /*16f50*/  FMUL.FTZ R52, R2, R52 ;  /* 0x0000003402347220 */ /* 0x000fe20000410000 */
        /* <DEDUP_REMOVED lines=14> */
[----:B-1----:R-:W-:Y:S02]  /*17040*/  FFMA.FTZ R4, R73, c[0x0][0x2d0], -R143 ;  /* 0x0000b40049047a23 */ /* 0x002fe4000001088f */
[C---:B------:R-:W-:Y:S02]  /*17050*/  FMUL.FTZ R19, R0.reuse, R91 ;  /* 0x0000005b00137220 */ /* 0x040fe40000410000 */
[C---:B------:R-:W-:Y:S01]  /*17060*/  FMUL.FTZ R26, R0.reuse, R98 ;  /* 0x00000062001a7220 */ /* 0x040fe20000410000 */
[----:B------:R1:W5:Y:S01]  /*17070*/  MUFU.EX2 R245, R4 ;  /* 0x0000000400f57308 */ /* 0x0003620000000800 */
[C---:B------:R-:W-:Y:S01]  /*17080*/  FMUL.FTZ R27, R0.reuse, R99 ;  /* 0x00000063001b7220 */ /* 0x040fe20000410000 */
[----:B------:R-:W-:Y:S01]  /*17090*/  LDSM.16.MT88.4 R88, [R200+0x3100] ;  /* 0x00310000c858783b */ /* 0x000fe20000004200 */
[----:B------:R-:W-:Y:S02]  /*170a0*/  FMUL.FTZ R34, R0, R106 ;  /* 0x0000006a00227220 */ /* 0x000fe40000410000 */
        /* <DEDUP_REMOVED lines=12> */
[C---:B------:R-:W-:Y:S02]  /*17170*/  FMUL.FTZ R55, R0.reuse, R55 ;  /* 0x0000003700377220 */ /* 0x040fe40000410000 */
        /* <DEDUP_REMOVED lines=16> */
[----:B-1----:R-:W-:Y:S09]  /*17280*/  FFMA.FTZ R4, R136, c[0x0][0x2d0], -R69 ;  /* 0x0000b40088047a23 */ /* 0x002ff20000010845 */
[----:B------:R-:W1:Y:S01]  /*17290*/  MUFU.EX2 R240, R4 ;  /* 0x0000000400f07308 */ /* 0x000e620000000800 */
[--C-:B--2---:R-:W-:Y:S09]  /*172a0*/  FFMA.FTZ R70, R146, c[0x0][0x2d0], -R143.reuse ;  /* 0x0000b40092467a23 */ /* 0x104ff2000001088f */
[----:B------:R-:W-:Y:S01]  /*172b0*/  MUFU.EX2 R71, R71 ;  /* 0x0000004700477308 */ /* 0x000fe20000000800 */
[----:B---3--:R-:W-:Y:S02]  /*172c0*/  FMUL.FTZ R48, R2, R120 ;  /* 0x0000007802307220 */ /* 0x008fe40000410000 */
[----:B------:R-:W-:Y:S01]  /*172d0*/  LDSM.16.MT88.4 R120, [R198+0x5900] ;  /* 0x00590000c678783b */ /* 0x000fe20000004200 */
[----:B-1----:R-:W-:Y:S01]  /*172e0*/  F2FP.PACK_AB R79, R240, R241 ;  /* 0x000000f1f04f723e */ /* 0x002fe200000000ff */
[C---:B------:R-:W-:Y:S01]  /*172f0*/  FMUL.FTZ R4, R2.reuse, R76 ;  /* 0x0000004c02047220 */ /* 0x040fe20000410000 */
        /* <DEDUP_REMOVED lines=47> */
[----:B-1----:R-:W-:Y:S04]  /*175f0*/  FFMA.FTZ R70, R147, c[0x0][0x2d0], -R143 ;  /* 0x0000b40093467a23 */ /* 0x002fe8000001088f */
        /* <DEDUP_REMOVED lines=15> */
[----:B-1----:R-:W-:Y:S06]  /*176f0*/  FFMA.FTZ R70, R149, c[0x0][0x2d0], -R69 ;  /* 0x0000b40095467a23 */ /* 0x002fec0000010845 */
        /* <DEDUP_REMOVED lines=15> */
[----:B-1----:R-:W-:Y:S04]  /*177f0*/  FFMA.FTZ R70, R150, c[0x0][0x2d0], -R143 ;  /* 0x0000b40096467a23 */ /* 0x002fe8000001088f */
        /* <DEDUP_REMOVED lines=15> */
[----:B-1----:R-:W-:Y:S03]  /*178f0*/  FFMA.FTZ R70, R157, c[0x0][0x2d0], -R69 ;  /* 0x0000b4009d467a23 */ /* 0x002fe60000010845 */
        /* <DEDUP_REMOVED lines=12> */
[----:B-1----:R-:W-:Y:S04]  /*179c0*/  FFMA.FTZ R70, R159, c[0x0][0x2d0], -R143 ;  /* 0x0000b4009f467a23 */ /* 0x002fe8000001088f */
        /* <DEDUP_REMOVED lines=15> */
[----:B-1----:R-:W-:Y:S04]  /*17ac0*/  FFMA.FTZ R70, R161, c[0x0][0x2d0], -R69 ;  /* 0x0000b400a1467a23 */ /* 0x002fe80000010845 */
        /* <DEDUP_REMOVED lines=13> */
[----:B-1----:R-:W-:Y:S04]  /*17ba0*/  FFMA.FTZ R70, R163, c[0x0][0x2d0], -R143 ;  /* 0x0000b400a3467a23 */ /* 0x002fe8000001088f */
[----:B------:R1:W1:Y:S02]  /*17bb0*/  MUFU.EX2 R148, R70 ;  /* 0x0000004600947308 */ /* 0x0002640000000800 */
[--C-:B-1----:R-:W-:Y:S01]  /*17bc0*/  FFMA.FTZ R70, R164, c[0x0][0x2d0], -R69.reuse ;  /* 0x0000b400a4467a23 */ /* 0x102fe20000010845 */
[----:B------:R-:W-:Y:S07]  /*17bd0*/  F2FP.PACK_AB R78, R148, R149 ;  /* 0x00000095944e723e */ /* 0x000fee00000000ff */
[----:B------:R1:W-:Y:S02]  /*17be0*/  MUFU.EX2 R147, R70 ;  /* 0x0000004600937308 */ /* 0x0003e40000000800 */
[----:B-1----:R-:W-:Y:S08]  /*17bf0*/  FFMA.FTZ R70, R165, c[0x0][0x2d0], -R69 ;  /* 0x0000b400a5467a23 */ /* 0x002ff00000010845 */
        /* <DEDUP_REMOVED lines=8> */
[----:B-1----:R-:W-:Y:S04]  /*17c80*/  FFMA.FTZ R70, R167, c[0x0][0x2d0], -R143 ;  /* 0x0000b400a7467a23 */ /* 0x002fe8000001088f */
        /* <DEDUP_REMOVED lines=16> */
[----:B-1----:R-:W-:Y:S04]  /*17d90*/  FFMA.FTZ R70, R170, c[0x0][0x2d0], -R69 ;  /* 0x0000b400aa467a23 */ /* 0x002fe80000010845 */
        /* <DEDUP_REMOVED lines=13> */
[----:B-1----:R-:W-:Y:S04]  /*17e70*/  FFMA.FTZ R70, R171, c[0x0][0x2d0], -R143 ;  /* 0x0000b400ab467a23 */ /* 0x002fe8000001088f */
[----:B------:R1:W3:Y:S02]  /*17e80*/  MUFU.EX2 R139, R70 ;  /* 0x00000046008b7308 */ /* 0x0002e40000000800 */
[--C-:B-1----:R-:W-:Y:S01]  /*17e90*/  FFMA.FTZ R70, R188, c[0x0][0x2d0], -R69.reuse ;  /* 0x0000b400bc467a23 */ /* 0x102fe20000010845 */
[----:B---3--:R-:W-:Y:S07]  /*17ea0*/  F2FP.PACK_AB R78, R139, R140 ;  /* 0x0000008c8b4e723e */ /* 0x008fee00000000ff */
[----:B------:R1:W-:Y:S02]  /*17eb0*/  MUFU.EX2 R138, R70 ;  /* 0x00000046008a7308 */ /* 0x0003e40000000800 */
[----:B-1----:R-:W-:Y:S08]  /*17ec0*/  FFMA.FTZ R70, R189, c[0x0][0x2d0], -R69 ;  /* 0x0000b400bd467a23 */ /* 0x002ff00000010845 */
        /* <DEDUP_REMOVED lines=8> */
[----:B-1----:R-:W-:Y:S04]  /*17f50*/  FFMA.FTZ R70, R190, c[0x0][0x2d0], -R143 ;  /* 0x0000b400be467a23 */ /* 0x002fe8000001088f */
        /* <DEDUP_REMOVED lines=96> */
.L_x_425:
[----:B------:R-:W-:-:S13]  /*18560*/  ISETP.GE.AND P0, PT, R216, R252, PT ;  /* 0x000000fcd800720c */ /* 0x000fda0003f06270 */
[----:B------:R-:W-:Y:S05]  /*18570*/  @!P0 BRA `(.L_x_429) ;  /* 0x000045f000008947 */ /* 0x000fea0003800000 */
[----:B------:R-:W-:Y:S01]  /*18580*/  SHF.R.S32.HI R0, RZ, 0x1f, R224 ;  /* 0x0000001fff007819 */ /* 0x000fe200000114e0 */
[C---:B------:R-:W-:Y:S01]  /*18590*/  IMAD.SHL.U32 R241, R224.reuse, 0x2, RZ ;  /* 0x00000002e0f17824 */ /* 0x040fe200078e00ff */
[----:B------:R-:W-:Y:S01]  /*185a0*/  MOV R69, R68 ;  /* 0x0000004400457202 */ /* 0x000fe20000000f00 */
[----:B------:R-:W-:Y:S01]  /*185b0*/  IMAD.MOV.U32 R70, RZ, RZ, R3 ;  /* 0x000000ffff467224 */ /* 0x000fe200078e0003 */
[----:B------:R-:W-:Y:S01]  /*185c0*/  SHF.L.U64.HI R221, R224, 0x1, R0 ;  /* 0x00000001e0dd7819 */ /* 0x000fe20000010200 */
[C---:B------:R-:W-:Y:S01]  /*185d0*/  IMAD.SHL.U32 R218, R230.reuse, 0x2, RZ ;  /* 0x00000002e6da7824 */ /* 0x040fe200078e00ff */
[----:B------:R-:W-:Y:S01]  /*185e0*/  SHF.L.U64.HI R228, R230, 0x1, R251 ;  /* 0x00000001e6e47819 */ /* 0x000fe200000102fb */
[----:B------:R-:W-:Y:S02]  /*185f0*/  ULDC UR4, c[0x0][0x324] ;  /* 0x0000c90000047ab9 */ /* 0x000fe40000000800 */
[----:B------:R-:W-:Y:S02]  /*18600*/  ULOP3.LUT UR4, URZ, UR4, URZ, 0x33, !UPT ;  /* 0x000000043f047292 */ /* 0x000fe4000f8e333f */
.L_x_439:
[----:B------:R-:W-:Y:S04]  /*18610*/  DEPBAR.LE SB0, 0x0 ;  /* 0x000080000000791a */ /* 0x000fe80000000000 */
[----:B------:R-:W-:Y:S01]  /*18620*/  BAR.SYNC.DEFER_BLOCKING 0x0 ;  /* 0x0000000000007b1d */ /* 0x000fe20000010000 */
[----:B------:R-:W-:Y:S01]  /*18630*/  SHF.R.S32.HI R0, RZ, 0x1f, R220 ;  /* 0x0000001fff007819 */ /* 0x000fe200000114dc */
[----:B------:R-:W-:Y:S01]  /*18640*/  IMAD.WIDE.U32 R2, R220, c[0x0][0x208], RZ ;  /* 0x00008200dc027a25 */ /* 0x000fe200078e00ff */
[C---:B------:R-:W-:Y:S02]  /*18650*/  ISETP.GE.AND P2, PT, R224.reuse, c[0x0][0x1d4], PT ;  /* 0x00007500e0007a0c */ /* 0x040fe40003f46270 */
[----:B------:R-:W-:Y:S01]  /*18660*/  IADD3 R166, R224, 0x40, RZ ;  /* 0x00000040e0a67810 */ /* 0x000fe20007ffe0ff */
[----:B------:R-:W-:Y:S01]  /*18670*/  IMAD R0, R0, c[0x0][0x208], RZ ;  /* 0x0000820000007a24 */ /* 0x000fe200078e02ff */
[C---:B------:R-:W-:Y:S02]  /*18680*/  IADD3 R167, R219.reuse, 0x1100, RZ ;  /* 0x00001100dba77810 */ /* 0x040fe40007ffe0ff */
[----:B------:R-:W-:Y:S01]  /*18690*/  ISETP.GE.AND P1, PT, R166, c[0x0][0x1d4], PT ;  /* 0x00007500a6007a0c */ /* 0x000fe20003f26270 */
[----:B------:R-:W-:Y:S01]  /*186a0*/  IMAD R0, R220, c[0x0][0x20c], R0 ;  /* 0x00008300dc007a24 */ /* 0x000fe200078e0200 */
[----:B------:R-:W-:Y:S04]  /*186b0*/  IADD3 R166, R219, 0x3100, RZ ;  /* 0x00003100dba67810 */ /* 0x000fe80007ffe0ff */
[----:B------:R-:W-:Y:S02]  /*186c0*/  IADD3 R3, R3, R0, RZ ;  /* 0x0000000003037210 */ /* 0x000fe40007ffe0ff */
[----:B------:R-:W-:Y:S03]  /*186d0*/  SHF.R.S32.HI R0, RZ, 0x1f, R217 ;  /* 0x0000001fff007819 */ /* 0x000fe600000114d9 */
[C---:B------:R-:W-:Y:S01]  /*186e0*/  IMAD.WIDE.U32 R2, R217.reuse, c[0x0][0x218], R2 ;  /* 0x00008600d9027a25 */ /* 0x040fe200078e0002 */
[----:B------:R-:W2:Y:S03]  /*186f0*/  LDSM.16.M88.4 R8, [R196+0x8100] ;  /* 0x00810000c408783b */ /* 0x000ea60000000200 */
[----:B------:R-:W-:Y:S04]  /*18700*/  IMAD R0, R0, c[0x0][0x218], RZ ;  /* 0x0000860000007a24 */ /* 0x000fe800078e02ff */
[----:B------:R-:W-:Y:S01]  /*18710*/  IMAD R0, R217, c[0x0][0x21c], R0 ;  /* 0x00008700d9007a24 */ /* 0x000fe200078e0200 */
[----:B------:R-:W3:Y:S08]  /*18720*/  LDSM.16.M88.4 R16, [R196+0x8900] ;  /* 0x00890000c410783b */ /* 0x000ef00000000200 */
[----:B------:R-:W4:Y:S08]  /*18730*/  S2R R12, SR_CTAID.Y ;  /* 0x00000000000c7919 */ /* 0x000f300000002600 */
[----:B------:R-:W5:Y:S08]  /*18740*/  LDSM.16.M88.4 R24, [R196+0x9100] ;  /* 0x00910000c418783b */ /* 0x000f700000000200 */
[----:B------:R-:W1:Y:S02]  /*18750*/  LDSM.16.M88.4 R32, [R196+0x9900] ;  /* 0x00990000c420783b */ /* 0x000e640000000200 */
[C---:B-12---:R-:W-:Y:S06]  /*18760*/  HMMA.16816.F32 R4, R124.reuse, R8, RZ ;  /* 0x000000087c04723c */ /* 0x046fec00000018ff */
[----:B------:R-:W1:Y:S01]  /*18770*/  LDSM.16.M88.4 R40, [R196+0xa100] ;  /* 0x00a10000c428783b */ /* 0x000e620000000200 */
[----:B----4-:R-:W-:Y:S01]  /*18780*/  SHF.R.S32.HI R20, RZ, 0x1f, R12 ;  /* 0x0000001fff147819 */ /* 0x010fe2000001140c */
[----:B------:R-:W-:Y:S01]  /*18790*/  IMAD.WIDE.U32 R22, R12, c[0x0][0x210], RZ ;  /* 0x000084000c167a25 */ /* 0x000fe200078e00ff */
[C---:B------:R-:W-:Y:S03]  /*187a0*/  HMMA.16816.F32 R8, R124.reuse, R10, RZ ;  /* 0x0000000a7c08723c */ /* 0x040fe600000018ff */
[----:B------:R-:W-:Y:S02]  /*187b0*/  IMAD R20, R20, c[0x0][0x210], RZ ;  /* 0x0000840014147a24 */ /* 0x000fe400078e02ff */
[----:B------:R-:W-:Y:S01]  /*187c0*/  LDSM.16.M88.4 R48, [R196+0xa900] ;  /* 0x00a90000c430783b */ /* 0x000fe20000000200 */
[----:B------:R-:W-:Y:S01]  /*187d0*/  IADD3 R2, P0, R22, R2, RZ ;  /* 0x0000000216027210 */ /* 0x000fe20007f1e0ff */
[----:B------:R-:W-:Y:S02]  /*187e0*/  IMAD R20, R12, c[0x0][0x214], R20 ;  /* 0x000085000c147a24 */ /* 0x000fe400078e0214 */
[C---:B---3--:R-:W-:Y:S04]  /*187f0*/  HMMA.16816.F32 R12, R124.reuse, R16, RZ ;  /* 0x000000107c0c723c */ /* 0x048fe800000018ff */
[----:B------:R-:W-:Y:S01]  /*18800*/  LDSM.16.M88.4 R72, [R203] ;  /* 0x00000000cb48783b */ /* 0x000fe20000000200 */
[----:B------:R-:W-:Y:S03]  /*18810*/  IADD3 R20, R23, R20, RZ ;  /* 0x0000001417147210 */ /* 0x000fe60007ffe0ff */
[C---:B------:R-:W-:Y:S01]  /*18820*/  HMMA.16816.F32 R16, R124.reuse, R18, RZ ;  /* 0x000000127c10723c */ /* 0x040fe200000018ff */
[----:B------:R-:W-:Y:S03]  /*18830*/  IADD3.X R3, R20, R3, R0, P0, !PT ;  /* 0x0000000314037210 */ /* 0x000fe600007fe400 */
[----:B------:R-:W-:Y:S01]  /*18840*/  LDSM.16.M88.4 R132, [R214] ;  /* 0x00000000d684783b */ /* 0x000fe20000000200 */
[C---:B------:R-:W-:Y:S03]  /*18850*/  LEA R0, P0, R2.reuse, c[0x0][0x1f8], 0x1 ;  /* 0x00007e0002007a11 */ /* 0x040fe600078008ff */
[C---:B-----5:R-:W-:Y:S01]  /*18860*/  HMMA.16816.F32 R20, R124.reuse, R24, RZ ;  /* 0x000000187c14723c */ /* 0x060fe200000018ff */
[----:B------:R-:W-:Y:S03]  /*18870*/  LEA.HI.X R2, R2, c[0x0][0x1fc], R3, 0x1, P0 ;  /* 0x00007f0002027a11 */ /* 0x000fe600000f0c03 */
[----:B------:R-:W-:Y:S04]  /*18880*/  LDSM.16.M88.4 R136, [R213] ;  /* 0x00000000d588783b */ /* 0x000fe80000000200 */
[C---:B------:R-:W-:Y:S04]  /*18890*/  HMMA.16816.F32 R24, R124.reuse, R26, RZ ;  /* 0x0000001a7c18723c */ /* 0x040fe800000018ff */
[----:B------:R-:W2:Y:S04]  /*188a0*/  SHFL.IDX PT, R3, R0, RZ, 0x181f ;  /* 0x00181fff00037589 */ /* 0x000ea800000e0000 */
[C---:B------:R-:W-:Y:S04]  /*188b0*/  HMMA.16816.F32 R28, R124.reuse, R32, RZ ;  /* 0x000000207c1c723c */ /* 0x040fe800000018ff */
        /* <DEDUP_REMOVED lines=8> */
[C---:B---3--:R-:W-:Y:S02]  /*18940*/  IADD3.X R161, R44.reuse, R221, RZ, P0, !PT ;  /* 0x000000dd2ca17210 */ /* 0x048fe400007fe4ff */
[----:B------:R-:W-:Y:S05]  /*18950*/  IADD3 R164, P0, R3, R218, RZ ;  /* 0x000000da03a47210 */ /* 0x000fea0007f1e0ff */
[----:B------:R-:W-:Y:S01]  /*18960*/  LDSM.16.M88.4 R144, [R211] ;  /* 0x00000000d390783b */ /* 0x000fe20000000200 */
[----:B------:R-:W-:Y:S02]  /*18970*/  IADD3.X R165, R44, R228, RZ, P0, !PT ;  /* 0x000000e42ca57210 */ /* 0x000fe400007fe4ff */
[C---:B----4-:R-:W-:Y:S05]  /*18980*/  IADD3 R156, P0, R45.reuse, R241, RZ ;  /* 0x000000f12d9c7210 */ /* 0x050fea0007f1e0ff */
[----:B------:R-:W-:Y:S01]  /*18990*/  LDSM.16.M88.4 R148, [R210] ;  /* 0x00000000d294783b */ /* 0x000fe20000000200 */
[C---:B-1----:R-:W-:Y:S02]  /*189a0*/  IADD3.X R157, R68.reuse, R221, RZ, P0, !PT ;  /* 0x000000dd449d7210 */ /* 0x042fe400007fe4ff */
        /* <DEDUP_REMOVED lines=174> */
[----:B------:R5:W2:Y:S02]  /*19490*/  MUFU.TANH R72, R21 ;  /* 0x0000001500487308 */ /* 0x000aa40000002400 */
[C---:B------:R-:W-:Y:S01]  /*194a0*/  HMMA.16816.F32 R32, R192.reuse, R10, R32 ;  /* 0x0000000ac020723c */ /* 0x040fe20000001820 */
[----:B------:R-:W2:Y:S01]  /*194b0*/  LDSM.16.M88.4 R8, [R199+0x5800] ;  /* 0x00580000c708783b */ /* 0x000ea20000000200 */
        /* <DEDUP_REMOVED lines=15> */
[----:B------:R3:W3:Y:S01]  /*195b0*/  MUFU.TANH R68, R25 ;  /* 0x0000001900447308 */ /* 0x0006e20000002400 */
[----:B------:R-:W-:Y:S01]  /*195c0*/  FMUL.FTZ R38, R38, c[0x0][0x320] ;  /* 0x0000c80026267a20 */ /* 0x000fe20000410000 */
[C---:B--2---:R-:W-:Y:S03]  /*195d0*/  HMMA.16816.F32 R44, R192.reuse, R8, R44 ;  /* 0x00000008c02c723c */ /* 0x044fe6000000182c */
[----:B------:R-:W-:Y:S02]  /*195e0*/  FMUL.FTZ R39, R39, c[0x0][0x320] ;  /* 0x0000c80027277a20 */ /* 0x000fe40000410000 */
[----:B-----5:R-:W-:Y:S03]  /*195f0*/  FMUL.FTZ R21, R40, c[0x0][0x320] ;  /* 0x0000c80028157a20 */ /* 0x020fe60000410000 */
[----:B------:R2:W2:Y:S01]  /*19600*/  MUFU.TANH R133, R12 ;  /* 0x0000000c00857308 */ /* 0x0004a20000002400 */
[----:B------:R-:W-:Y:S03]  /*19610*/  HMMA.16816.F32 R48, R192, R10, R48 ;  /* 0x0000000ac030723c */ /* 0x000fe60000001830 */
[----:B-1----:R-:W-:Y:S02]  /*19620*/  FMUL.FTZ R24, R37, c[0x0][0x320] ;  /* 0x0000c80025187a20 */ /* 0x002fe40000410000 */
[----:B------:R-:W-:Y:S02]  /*19630*/  FMUL.FTZ R20, R41, c[0x0][0x320] ;  /* 0x0000c80029147a20 */ /* 0x000fe40000410000 */
[----:B------:R-:W-:Y:S02]  /*19640*/  FMUL.FTZ R42, R42, c[0x0][0x320] ;  /* 0x0000c8002a2a7a20 */ /* 0x000fe40000410000 */
[----:B------:R1:W1:Y:S03]  /*19650*/  MUFU.TANH R132, R13 ;  /* 0x0000000d00847308 */ /* 0x0002660000002400 */
[----:B------:R-:W-:Y:S02]  /*19660*/  FMUL.FTZ R43, R43, c[0x0][0x320] ;  /* 0x0000c8002b2b7a20 */ /* 0x000fe40000410000 */
[----:B---3--:R-:W-:Y:S02]  /*19670*/  FMUL.FTZ R25, R36, c[0x0][0x320] ;  /* 0x0000c80024197a20 */ /* 0x008fe40000410000 */
        /* <DEDUP_REMOVED lines=38> */
[----:B------:R-:W-:Y:S01]  /*198e0*/  IMAD.MOV.U32 R225, RZ, RZ, c[0x0][0x2b8] ;  /* 0x0000ae00ffe17624 */ /* 0x000fe200078e00ff */
[----:B------:R-:W3:Y:S04]  /*198f0*/  LDL R0, [R1] ;  /* 0x0000000001007983 */ /* 0x000ee80000100800 */
[----:B------:R-:W4:Y:S01]  /*19900*/  LDL.64 R226, [R1+0x18] ;  /* 0x0000180001e27983 */ /* 0x000f220000100a00 */
[----:B------:R-:W-:Y:S03]  /*19910*/  ISETP.NE.AND P4, PT, R225, 0x1, PT ;  /* 0x00000001e100780c */ /* 0x000fe60003f85270 */
[----:B------:R-:W5:Y:S01]  /*19920*/  LDL R222, [R1+0x20] ;  /* 0x0000200001de7983 */ /* 0x000f620000100800 */
[----:B--2---:R-:W-:Y:S03]  /*19930*/  IMAD R2, R216, 0x60, R223 ;  /* 0x00000060d8027824 */ /* 0x004fe600078e02df */
[----:B------:R-:W2:Y:S01]  /*19940*/  S2R R223, SR_CTAID.Y ;  /* 0x0000000000df7919 */ /* 0x000ea20000002600 */
[----:B---3--:R-:W-:Y:S02]  /*19950*/  ISETP.GT.AND P3, PT, R0, 0x5f, PT ;  /* 0x0000005f0000780c */ /* 0x008fe40003f64270 */
[----:B------:R-:W-:Y:S05]  /*19960*/  IADD3 R2, R2, -0x60, R0 ;  /* 0xffffffa002027810 */ /* 0x000fea0007ffe000 */
[----:B------:R-:W-:Y:S04]  /*19970*/  @P4 IMAD.HI.U32 R3, R2, c[0x0][0x2bc], RZ ;  /* 0x0000af0002034a27 */ /* 0x000fe800078e00ff */
[----:B------:R-:W-:Y:S01]  /*19980*/  IMAD.MOV.U32 R0, RZ, RZ, R2 ;  /* 0x000000ffff007224 */ /* 0x000fe200078e0002 */
[----:B------:R-:W-:Y:S04]  /*19990*/  @P4 SHF.R.U32.HI R0, RZ, c[0x0][0x2c0], R3 ;  /* 0x0000b000ff004a19 */ /* 0x000fe80000011603 */
[C---:B----4-:R-:W-:Y:S04]  /*199a0*/  @!P3 IADD3 R3, P0, R0.reuse, R226, RZ ;  /* 0x000000e20003b210 */ /* 0x050fe80007f1e0ff */
[----:B-----5:R-:W-:Y:S01]  /*199b0*/  @!P3 LEA.HI.X.SX32 R5, R0, R222, 0x1, P0 ;  /* 0x000000de0005b211 */ /* 0x020fe200000f0eff */
[----:B------:R-:W-:Y:S01]  /*199c0*/  IMAD.MOV R0, RZ, RZ, -R0 ;  /* 0x000000ffff007224 */ /* 0x000fe200078e0a00 */
[----:B------:R-:W-:Y:S01]  /*199d0*/  @!P3 LEA R4, P0, R3, c[0x0][0x2a0], 0x2 ;  /* 0x0000a8000304ba11 */ /* 0x000fe200078010ff */
[----:B--2---:R-:W-:Y:S01]  /*199e0*/  IMAD.WIDE.U32 R226, R223, c[0x0][0x1e8], RZ ;  /* 0x00007a00dfe27a25 */ /* 0x004fe200078e00ff */
[----:B------:R-:W-:Y:S02]  /*199f0*/  SHF.R.S32.HI R222, RZ, 0x1f, R223 ;  /* 0x0000001fffde7819 */ /* 0x000fe400000114df */
[----:B------:R-:W-:Y:S01]  /*19a00*/  @!P3 LEA.HI.X R5, R3, c[0x0][0x2a4], R5, 0x2, P0 ;  /* 0x0000a9000305ba11 */ /* 0x000fe200000f1405 */
[----:B------:R-:W-:Y:S02]  /*19a10*/  IMAD R220, R0, c[0x0][0x2b8], R2 ;  /* 0x0000ae0000dc7a24 */ /* 0x000fe400078e0202 */
[----:B------:R-:W-:Y:S02]  /*19a20*/  IMAD R222, R222, c[0x0][0x1e8], RZ ;  /* 0x00007a00dede7a24 */ /* 0x000fe400078e02ff */
[----:B------:R-:W2:Y:S01]  /*19a30*/  @!P3 LDG.E R217, [R4.64] ;  /* 0x0000001204d9b981 */ /* 0x000ea2000c1e1900 */
[----:B------:R-:W-:Y:S01]  /*19a40*/  SHF.R.S32.HI R0, RZ, 0x1f, R220 ;  /* 0x0000001fff007819 */ /* 0x000fe200000114dc */
[----:B------:R-:W-:Y:S04]  /*19a50*/  IMAD.WIDE.U32 R2, R220, c[0x0][0x1e0], RZ ;  /* 0x00007800dc027a25 */ /* 0x000fe800078e00ff */
        /* <DEDUP_REMOVED lines=17> */
[----:B------:R5:W-:Y:S04]  /*19b70*/  SHFL.IDX PT, R14, R0, 0x2, 0x181f ;  /* 0x00581f00000e7f89 */ /* 0x000be800000e0000 */
[----:B------:R-:W1:Y:S01]  /*19b80*/  SHFL.IDX PT, R2, R2, 0x2, 0x181f ;  /* 0x00581f0002027f89 */ /* 0x000e6200000e0000 */
[C---:B--2---:R-:W-:Y:S04]  /*19b90*/  IADD3 R12, P0, R3.reuse, R241, RZ ;  /* 0x000000f1030c7210 */ /* 0x044fe80007f1e0ff */
[----:B-1-3--:R-:W-:Y:S02]  /*19ba0*/  IADD3.X R13, R4, R221, RZ, P0, !PT ;  /* 0x000000dd040d7210 */ /* 0x00afe400007fe4ff */
[-C--:B------:R-:W-:Y:S03]  /*19bb0*/  IADD3 R10, P0, R3, R218.reuse, RZ ;  /* 0x000000da030a7210 */ /* 0x080fe60007f1e0ff */
[----:B------:R1:W-:Y:S01]  /*19bc0*/  LDGSTS.E.BYPASS.LTC128B.128 [R219+0x8100], [R12.64], !P2 ;  /* 0x081000000cdb7fae */ /* 0x0003e2000d101d52 */
[----:B-----5:R-:W-:Y:S05]  /*19bd0*/  SHF.L.U64.HI R0, R230, 0x1, R251 ;  /* 0x00000001e6007819 */ /* 0x020fea00000102fb */
[--C-:B------:R-:W-:Y:S01]  /*19be0*/  IMAD.X R11, R4, 0x1, R0.reuse, P0 ;  /* 0x00000001040b7824 */ /* 0x100fe200000e0600 */
[CC--:B------:R-:W-:Y:S04]  /*19bf0*/  IADD3 R8, P0, R6.reuse, R241.reuse, RZ ;  /* 0x000000f106087210 */ /* 0x0c0fe80007f1e0ff */
[----:B------:R1:W-:Y:S01]  /*19c00*/  LDGSTS.E.BYPASS.LTC128B.128 [R219+0xb100], [R10.64], !P1 ;  /* 0x0b1000000adb7fae */ /* 0x0003e2000c901d52 */
[C-C-:B----4-:R-:W-:Y:S01]  /*19c10*/  IMAD.X R9, R5.reuse, 0x1, R221.reuse, P0 ;  /* 0x0000000105097824 */ /* 0x150fe200000e06dd */
[-C--:B------:R-:W-:Y:S04]  /*19c20*/  IADD3 R6, P0, R6, R218.reuse, RZ ;  /* 0x000000da06067210 */ /* 0x080fe80007f1e0ff */
[----:B------:R1:W-:Y:S01]  /*19c30*/  LDGSTS.E.BYPASS.LTC128B.128 [R219+0x9100], [R8.64], !P2 ;  /* 0x0910000008db7fae */ /* 0x0003e2000d101d52 */
[----:B------:R-:W-:Y:S01]  /*19c40*/  IMAD.X R7, R5, 0x1, R0, P0 ;  /* 0x0000000105077824 */ /* 0x000fe200000e0600 */
[----:B------:R-:W-:Y:S04]  /*19c50*/  IADD3 R4, P0, R2, R218, RZ ;  /* 0x000000da02047210 */ /* 0x000fe80007f1e0ff */
[----:B------:R1:W-:Y:S01]  /*19c60*/  LDGSTS.E.BYPASS.LTC128B.128 [R219+0xc100], [R6.64], !P1 ;  /* 0x0c10000006db7fae */ /* 0x0003e2000c901d52 */
[----:B------:R-:W-:Y:S02]  /*19c70*/  IADD3.X R5, R14, R0, RZ, P0, !PT ;  /* 0x000000000e057210 */ /* 0x000fe400007fe4ff */
[----:B------:R-:W-:Y:S05]  /*19c80*/  IADD3 R2, P0, R2, R241, RZ ;  /* 0x000000f102027210 */ /* 0x000fea0007f1e0ff */
[----:B------:R-:W-:Y:S05]  /*19c90*/  IMAD.X R3, R14, 0x1, R221, P0 ;  /* 0x000000010e037824 */ /* 0x000fea00000e06dd */
[----:B------:R1:W-:Y:S04]  /*19ca0*/  LDGSTS.E.BYPASS.LTC128B.128 [R219+0xa100], [R2.64], !P2 ;  /* 0x0a10000002db7fae */ /* 0x0003e8000d101d52 */
[----:B------:R1:W-:Y:S02]  /*19cb0*/  LDGSTS.E.BYPASS.LTC128B.128 [R219+0xd100], [R4.64], !P1 ;  /* 0x0d10000004db7fae */ /* 0x0003e4000c901d52 */
.L_x_430:
        /* <DEDUP_REMOVED lines=13> */
[C---:B------:R-:W-:Y:S02]  /*19d90*/  IADD3 R2, -R250.reuse, 0x1, R0 ;  /* 0x00000001fa027810 */ /* 0x040fe40007ffe100 */
[----:B------:R-:W-:Y:S02]  /*19da0*/  IADD3 R8, -R250, R0, RZ ;  /* 0x00000000fa087210 */ /* 0x000fe40007ffe1ff */
[----:B---3--:R-:W-:Y:S04]  /*19db0*/  IADD3 R2, -R13, R2, R14 ;  /* 0x000000020d027210 */ /* 0x008fe80007ffe10e */
[C---:B------:R-:W-:Y:S02]  /*19dc0*/  IADD3 R7, R2.reuse, c[0x0][0x328], RZ ;  /* 0x0000ca0002077a10 */ /* 0x040fe40007ffe0ff */
[----:B------:R-:W-:Y:S04]  /*19dd0*/  IADD3 R6, R2, UR4, RZ ;  /* 0x0000000402067c10 */ /* 0x000fe8000fffe0ff */
[----:B-1----:R-:W-:Y:S01]  /*19de0*/  IADD3 R2, R6, R4, RZ ;  /* 0x0000000406027210 */ /* 0x002fe20007ffe0ff */
        /* <DEDUP_REMOVED lines=15> */
.L_x_433:
[----:B------:R-:W-:Y:S04]  /*19ee0*/  MOV R9, c[0x0][0x32c] ;  /* 0x0000cb0000097a02 */ /* 0x000fe80000000f00 */
[----:B------:R-:W-:Y:S11]  /*19ef0*/  ISETP.NE.AND P0, PT, R9, 0x1, PT ;  /* 0x000000010900780c */ /* 0x000ff60003f05270 */
[----:B------:R-:W-:Y:S02]  /*19f00*/  @!UPT UIADD3 URZ, URZ, URZ, URZ ;  /* 0x0000003f3f3ff290 */ /* 0x000fe4000fffe03f */
[----:B------:R-:W-:Y:S05]  /*19f10*/  @P0 IMAD.HI.U32 R9, R4, c[0x0][0x330], RZ ;  /* 0x0000cc0004090a27 */ /* 0x000fea00078e00ff */
[----:B------:R-:W-:Y:S02]  /*19f20*/  @P0 SHF.R.U32.HI R4, RZ, c[0x0][0x334], R9 ;  /* 0x0000cd00ff040a19 */ /* 0x000fe40000011609 */
.L_x_434:
[----:B------:R-:W-:Y:S05]  /*19f30*/  BSYNC B0 ;  /* 0x0000000000007941 */ /* 0x000fea0003800000 */
.L_x_432:
[----:B------:R-:W-:Y:S05]  /*19f40*/  IMAD R4, R4, c[0x0][0x32c], R8 ;  /* 0x0000cb0004047a24 */ /* 0x000fea00078e0208 */
[----:B------:R-:W-:Y:S02]  /*19f50*/  IADD3 R9, R4, c[0x0][0x32c], RZ ;  /* 0x0000cb0004097a10 */ /* 0x000fe40007ffe0ff */
[----:B------:R-:W-:Y:S02]  /*19f60*/  IMNMX R2, R2, R4, !PT ;  /* 0x0000000402027217 */ /* 0x000fe40007800200 */
[----:B------:R-:W-:Y:S02]  /*19f70*/  IMNMX R3, R3, R9, PT ;  /* 0x0000000903037217 */ /* 0x000fe40003800200 */
.L_x_431:
[C---:B------:R-:W-:Y:S02]  /*19f80*/  ISETP.GE.AND P0, PT, R0.reuse, 0x2, PT ;  /* 0x000000020000780c */ /* 0x040fe40003f06270 */
[C---:B------:R-:W-:Y:S02]  /*19f90*/  ISETP.GE.AND P1, PT, R0.reuse, 0x9, PT ;  /* 0x000000090000780c */ /* 0x040fe40003f26270 */
[----:B------:R-:W-:Y:S02]  /*19fa0*/  LOP3.LUT R215, R215, 0xfffeffff, RZ, 0xc0, !PT ;  /* 0xfffeffffd7d77812 */ /* 0x000fe400078ec0ff */
[C---:B------:R-:W-:Y:S02]  /*19fb0*/  ISETP.GE.AND P6, PT, R0.reuse, 0x49, PT ;  /* 0x000000490000780c */ /* 0x040fe40003fc6270 */
[C---:B------:R-:W-:Y:S02]  /*19fc0*/  ISETP.GE.AND P5, PT, R0.reuse, 0x4a, PT ;  /* 0x0000004a0000780c */ /* 0x040fe40003fa6270 */
[C---:B------:R-:W-:Y:S02]  /*19fd0*/  ISETP.GE.AND P4, PT, R0.reuse, 0x51, PT ;  /* 0x000000510000780c */ /* 0x040fe40003f86270 */
[----:B------:R-:W-:Y:S02]  /*19fe0*/  ISETP.GE.AND P3, PT, R0, 0x52, PT ;  /* 0x000000520000780c */ /* 0x000fe40003f66270 */
        /* <DEDUP_REMOVED lines=104> */
[----:B------:R-:W-:Y:S02]  /*1a670*/  ISETP.GT.AND P0, PT, R2, 0x49, !P5 ;  /* 0x000000490200780c */ /* 0x000fe40006f04270 */
[----:B------:R-:W-:Y:S02]  /*1a680*/  LOP3.LUT R215, R215, 0xfffdffff, RZ, 0xc0, !PT ;  /* 0xfffdffffd7d77812 */ /* 0x000fe400078ec0ff */
        /* <DEDUP_REMOVED lines=9> */
[C---:B------:R-:W-:Y:S04]  /*1a720*/  ISETP.LT.OR P0, PT, R3.reuse, 0x59, P0 ;  /* 0x000000590300780c */ /* 0x040fe80000701670 */
[----:B------:R-:W-:Y:S02]  /*1a730*/  FSEL R188, R16, -INF , !P0 ;  /* 0xff80000010bc7808 */ /* 0x000fe40004000000 */
[----:B------:R-:W-:Y:S04]  /*1a740*/  ISETP.GT.AND P0, PT, R2, RZ, !P1 ;  /* 0x000000ff0200720c */ /* 0x000fe80004f04270 */
[----:B------:R-:W-:Y:S04]  /*1a750*/  ISETP.LT.OR P0, PT, R3, 0x1, P0 ;  /* 0x000000010300780c */ /* 0x000fe80000701670 */
[----:B------:R-:W-:Y:S02]  /*1a760*/  FSEL R9, R149, -INF , !P0 ;  /* 0xff80000095097808 */ /* 0x000fe40004000000 */
[----:B------:R-:W-:Y:S11]  /*1a770*/  ISETP.GE.AND P0, PT, R0, 0x5a, PT ;  /* 0x0000005a0000780c */ /* 0x000ff60003f06270 */
[----:B------:R-:W-:Y:S02]  /*1a780*/  @!UPT UIADD3 URZ, URZ, URZ, URZ ;  /* 0x0000003f3f3ff290 */ /* 0x000fe4000fffe03f */
[----:B------:R-:W-:Y:S02]  /*1a790*/  @P0 LOP3.LUT R215, R215, 0x20000, RZ, 0xfc, !PT ;  /* 0x00020000d7d70812 */ /* 0x000fe400078efcff */
[----:B------:R-:W-:Y:S04]  /*1a7a0*/  ISETP.GT.AND P0, PT, R2, 0x59, !P0 ;  /* 0x000000590200780c */ /* 0x000fe80004704270 */
[----:B------:R-:W-:Y:S02]  /*1a7b0*/  ISETP.LT.OR P0, PT, R3, 0x5a, P0 ;  /* 0x0000005a0300780c */ /* 0x000fe40000701670 */
[----:B------:R-:W1:Y:S02]  /*1a7c0*/  SHFL.IDX PT, R3, R5, 0x1, 0x1c1f ;  /* 0x003c1f0005037f89 */ /* 0x000e6400000e0000 */
[----:B------:R-:W-:Y:S02]  /*1a7d0*/  FSEL R171, R15, -INF , !P0 ;  /* 0xff8000000fab7808 */ /* 0x000fe40004000000 */
[----:B------:R-:W-:Y:S01]  /*1a7e0*/  ISETP.GE.AND P0, PT, R36, 0x1, PT ;  /* 0x000000012400780c */ /* 0x000fe20003f06270 */
[--C-:B-1----:R-:W-:Y:S02]  /*1a7f0*/  IMAD.IADD R2, R7, 0x1, R3.reuse ;  /* 0x0000000107027824 */ /* 0x102fe400078e0203 */
[----:B------:R-:W-:Y:S10]  /*1a800*/  IMAD.IADD R0, R6, 0x1, R3 ;  /* 0x0000000106007824 */ /* 0x000ff400078e0203 */
        /* <DEDUP_REMOVED lines=14> */
.L_x_437:
[----:B------:R-:W-:Y:S04]  /*1a8f0*/  MOV R4, c[0x0][0x32c] ;  /* 0x0000cb0000047a02 */ /* 0x000fe80000000f00 */
[----:B------:R-:W-:Y:S11]  /*1a900*/  ISETP.NE.AND P0, PT, R4, 0x1, PT ;  /* 0x000000010400780c */ /* 0x000ff60003f05270 */
[----:B------:R-:W-:Y:S02]  /*1a910*/  @!UPT UIADD3 URZ, URZ, URZ, URZ ;  /* 0x0000003f3f3ff290 */ /* 0x000fe4000fffe03f */
[----:B------:R-:W-:Y:S05]  /*1a920*/  @P0 IMAD.HI.U32 R4, R3, c[0x0][0x330], RZ ;  /* 0x0000cc0003040a27 */ /* 0x000fea00078e00ff */
[----:B------:R-:W-:Y:S02]  /*1a930*/  @P0 SHF.R.U32.HI R3, RZ, c[0x0][0x334], R4 ;  /* 0x0000cd00ff030a19 */ /* 0x000fe40000011604 */
.L_x_438:
[----:B------:R-:W-:Y:S05]  /*1a940*/  BSYNC B0 ;  /* 0x0000000000007941 */ /* 0x000fea0003800000 */
.L_x_436:
[----:B------:R-:W-:Y:S05]  /*1a950*/  IMAD R3, R3, c[0x0][0x32c], R8 ;  /* 0x0000cb0003037a24 */ /* 0x000fea00078e0208 */
[----:B------:R-:W-:Y:S02]  /*1a960*/  IADD3 R4, R3, c[0x0][0x32c], RZ ;  /* 0x0000cb0003047a10 */ /* 0x000fe40007ffe0ff */
[----:B------:R-:W-:Y:S02]  /*1a970*/  IMNMX R0, R0, R3, !PT ;  /* 0x0000000300007217 */ /* 0x000fe40007800200 */
[----:B------:R-:W-:Y:S02]  /*1a980*/  IMNMX R2, R2, R4, PT ;  /* 0x0000000402027217 */ /* 0x000fe40003800200 */
.L_x_435:
[----:B------:R-:W-:Y:S01]  /*1a990*/  ISETP.GT.AND P0, PT, R0, RZ, !P1 ;  /* 0x000000ff0000720c */ /* 0x000fe20004f04270 */
[----:B------:R-:W-:Y:S01]  /*1a9a0*/  LDSM.16.MT88.4 R44, [R197+0x3100] ;  /* 0x00310000c52c783b */ /* 0x000fe20000004200 */
[----:B------:R-:W-:Y:S02]  /*1a9b0*/  LOP3.LUT P1, RZ, R215, 0x800, RZ, 0xc0, !PT ;  /* 0x00000800d7ff7812 */ /* 0x000fe4000782c0ff */
        /* <DEDUP_REMOVED lines=50> */
[C---:B------:R-:W-:Y:S02]  /*1ace0*/  LOP3.LUT P0, RZ, R215.reuse, 0x200, RZ, 0xc0, !PT ;  /* 0x00000200d7ff7812 */ /* 0x040fe4000780c0ff */
[----:B------:R-:W-:Y:S02]  /*1acf0*/  LOP3.LUT P1, RZ, R215, 0x1, RZ, 0xc0, !PT ;  /* 0x00000001d7ff7812 */ /* 0x000fe4000782c0ff */
        /* <DEDUP_REMOVED lines=37> */
[----:B------:R-:W-:Y:S03]  /*1af50*/  ISETP.LT.OR P0, PT, R2, 0x32, P0 ;  /* 0x000000320200780c */ /* 0x000fe60000701670 */
[----:B------:R-:W-:Y:S01]  /*1af60*/  SHFL.BFLY PT, R13, R3, 0x2, 0x1f ;  /* 0x0c401f00030d7f89 */ /* 0x000fe200000e0000 */
[----:B------:R-:W-:Y:S02]  /*1af70*/  FSEL R148, R31, -INF , !P0 ;  /* 0xff8000001f947808 */ /* 0x000fe40004000000 */
[C---:B------:R-:W-:Y:S02]  /*1af80*/  LOP3.LUT P0, RZ, R215.reuse, 0x8, RZ, 0xc0, !PT ;  /* 0x00000008d7ff7812 */ /* 0x040fe4000780c0ff */
[----:B------:R-:W-:Y:S02]  /*1af90*/  FMNMX.FTZ R8, R148, R8, !PT ;  /* 0x0000000894087209 */ /* 0x000fe40007810000 */
[----:B------:R-:W-:Y:S01]  /*1afa0*/  ISETP.GT.AND P0, PT, R0, 0x38, !P0 ;  /* 0x000000380000780c */ /* 0x000fe20004704270 */
[----:B------:R-:W-:Y:S03]  /*1afb0*/  LDSM.16.MT88.4 R28, [R201+0x100] ;  /* 0x00010000c91c783b */ /* 0x000fe60000004200 */
        /* <DEDUP_REMOVED lines=12> */
[----:B------:R-:W-:Y:S02]  /*1b080*/  ISETP.GT.AND P0, PT, R0, 0x41, !P1 ;  /* 0x000000410000780c */ /* 0x000fe40004f04270 */
        /* <DEDUP_REMOVED lines=9> */
[----:B------:R-:W-:Y:S02]  /*1b120*/  ISETP.GT.AND P0, PT, R0, 0x49, !P5 ;  /* 0x000000490000780c */ /* 0x000fe40006f04270 */
        /* <DEDUP_REMOVED lines=8> */
[----:B------:R-:W-:Y:S04]  /*1b1b0*/  ISETP.LT.OR P0, PT, R2, 0x52, P0 ;  /* 0x000000520200780c */ /* 0x000fe80000701670 */
[----:B------:R-:W-:Y:S02]  /*1b1c0*/  FSEL R167, R22, -INF , !P0 ;  /* 0xff80000016a77808 */ /* 0x000fe40004000000 */
[----:B------:R-:W-:Y:S01]  /*1b1d0*/  ISETP.GT.AND P0, PT, R0, 0x58, !P2 ;  /* 0x000000580000780c */ /* 0x000fe20005704270 */
[----:B------:R-:W-:Y:S03]  /*1b1e0*/  LDSM.16.MT88.4 R20, [R198+0x100] ;  /* 0x00010000c614783b */ /* 0x000fe60000004200 */
[----:B------:R-:W-:Y:S04]  /*1b1f0*/  ISETP.LT.OR P0, PT, R2, 0x59, P0 ;  /* 0x000000590200780c */ /* 0x000fe80000701670 */
[----:B------:R-:W-:Y:S02]  /*1b200*/  FSEL R170, R19, -INF , !P0 ;  /* 0xff80000013aa7808 */ /* 0x000fe40004000000 */
[----:B------:R-:W-:Y:S02]  /*1b210*/  ISETP.GT.AND P0, PT, R0, 0x59, !P1 ;  /* 0x000000590000780c */ /* 0x000fe40004f04270 */
[----:B------:R-:W-:Y:S02]  /*1b220*/  FMNMX.FTZ R0, R165, R8, !PT ;  /* 0x00000008a5007209 */ /* 0x000fe40007810000 */
[----:B------:R-:W-:Y:S02]  /*1b230*/  ISETP.LT.OR P0, PT, R2, 0x5a, P0 ;  /* 0x0000005a0200780c */ /* 0x000fe40000701670 */
[----:B------:R-:W-:Y:S02]  /*1b240*/  FMNMX.FTZ R0, R167, R0, !PT ;  /* 0x00000000a7007209 */ /* 0x000fe40007810000 */
[----:B------:R-:W-:Y:S02]  /*1b250*/  FSEL R71, R51, -INF , !P0 ;  /* 0xff80000033477808 */ /* 0x000fe40004000000 */
[----:B------:R-:W-:Y:S04]  /*1b260*/  FMNMX.FTZ R0, R170, R0, !PT ;  /* 0x00000000aa007209 */ /* 0x000fe80007810000 */
[----:B------:R-:W-:Y:S05]  /*1b270*/  FMNMX.FTZ R0, R71, R0, !PT ;  /* 0x0000000047007209 */ /* 0x000fea0007810000 */
[----:B------:R-:W1:Y:S02]  /*1b280*/  SHFL.BFLY PT, R2, R0, 0x2, 0x1f ;  /* 0x0c401f0000027f89 */ /* 0x000e6400000e0000 */
[----:B-1----:R-:W-:Y:S02]  /*1b290*/  FMNMX.FTZ R2, R0, R2, !PT ;  /* 0x0000000200027209 */ /* 0x002fe40007810000 */
[----:B------:R-:W-:Y:S05]  /*1b2a0*/  FMNMX.FTZ R3, R3, R13, !PT ;  /* 0x0000000d03037209 */ /* 0x000fea0007810000 */
[----:B------:R-:W1:Y:S02]  /*1b2b0*/  SHFL.BFLY PT, R68, R3, 0x1, 0x1f ;  /* 0x0c201f0003447f89 */ /* 0x000e6400000e0000 */
[----:B-1----:R-:W-:Y:S06]  /*1b2c0*/  FMNMX.FTZ R68, R3, R68, !PT ;  /* 0x0000004403447209 */ /* 0x002fec0007810000 */
[----:B------:R-:W1:Y:S01]  /*1b2d0*/  SHFL.BFLY PT, R3, R2, 0x1, 0x1f ;  /* 0x0c201f0002037f89 */ /* 0x000e6200000e0000 */
[C---:B------:R-:W-:Y:S01]  /*1b2e0*/  FSETP.NEU.FTZ.AND P0, PT, R68.reuse, -INF , PT ;  /* 0xff8000004400780b */ /* 0x040fe20003f1d000 */
[C---:B------:R-:W-:Y:S03]  /*1b2f0*/  FMUL.FTZ R132, R68.reuse, c[0x0][0x2d0] ;  /* 0x0000b40044847a20 */ /* 0x040fe60000410000 */
[----:B------:R-:W-:Y:S02]  /*1b300*/  FSEL R0, R68, RZ, P0 ;  /* 0x000000ff44007208 */ /* 0x000fe40000000000 */
[----:B------:R-:W-:Y:S03]  /*1b310*/  FSEL R132, R132, RZ, P0 ;  /* 0x000000ff84847208 */ /* 0x000fe60000000000 */
[----:B------:R-:W-:Y:S02]  /*1b320*/  FADD.FTZ R0, -R0, R69 ;  /* 0x0000004500007221 */ /* 0x000fe40000010100 */
[--C-:B------:R-:W-:Y:S02]  /*1b330*/  FFMA.FTZ R12, R12, c[0x0][0x2d0], -R132.reuse ;  /* 0x0000b4000c0c7a23 */ /* 0x100fe40000010884 */
[----:B------:R-:W-:Y:S02]  /*1b340*/  FMUL.FTZ R0, R0, c[0x0][0x2d0] ;  /* 0x0000b40000007a20 */ /* 0x000fe40000410000 */
[----:B------:R2:W-:Y:S01]  /*1b350*/  MUFU.EX2 R238, R12 ;  /* 0x0000000c00ee7308 */ /* 0x0005e20000000800 */
[--C-:B------:R-:W-:Y:S02]  /*1b360*/  FFMA.FTZ R9, R9, c[0x0][0x2d0], -R132.reuse ;  /* 0x0000b40009097a23 */ /* 0x100fe40000010884 */
[--C-:B------:R-:W-:Y:S02]  /*1b370*/  FFMA.FTZ R11, R11, c[0x0][0x2d0], -R132.reuse ;  /* 0x0000b4000b0b7a23 */ /* 0x100fe40000010884 */
[----:B------:R-:W-:Y:S01]  /*1b380*/  FFMA.FTZ R10, R10, c[0x0][0x2d0], -R132 ;  /* 0x0000b4000a0a7a23 */ /* 0x000fe20000010884 */
[----:B-1----:R-:W-:Y:S04]  /*1b390*/  FMNMX.FTZ R3, R3, R2, !PT ;  /* 0x0000000203037209 */ /* 0x002fe80007810000 */
[----:B------:R1:W3:Y:S01]  /*1b3a0*/  MUFU.EX2 R2, R0 ;  /* 0x0000000000027308 */ /* 0x0002e20000000800 */
[C---:B------:R-:W-:Y:S01]  /*1b3b0*/  FSETP.NEU.FTZ.AND P0, PT, R3.reuse, -INF , PT ;  /* 0xff8000000300780b */ /* 0x040fe20003f1d000 */
[----:B------:R-:W-:Y:S05]  /*1b3c0*/  FMUL.FTZ R69, R3, c[0x0][0x2d0] ;  /* 0x0000b40003457a20 */ /* 0x000fea0000410000 */
[----:B------:R-:W-:Y:S03]  /*1b3d0*/  FSEL R69, R69, RZ, P0 ;  /* 0x000000ff45457208 */ /* 0x000fe60000000000 */
[----:B------:R4:W-:Y:S02]  /*1b3e0*/  MUFU.EX2 R237, R9 ;  /* 0x0000000900ed7308 */ /* 0x0009e40000000800 */
[--C-:B------:R-:W-:Y:S01]  /*1b3f0*/  FFMA.FTZ R4, R4, c[0x0][0x2d0], -R69.reuse ;  /* 0x0000b40004047a23 */ /* 0x100fe20000010845 */
[----:B--2---:R-:W2:Y:S01]  /*1b400*/  LDSM.16.MT88.4 R12, [R197+0x100] ;  /* 0x00010000c50c783b */ /* 0x004ea20000004200 */
[--C-:B------:R-:W-:Y:S02]  /*1b410*/  FFMA.FTZ R6, R6, c[0x0][0x2d0], -R69.reuse ;  /* 0x0000b40006067a23 */ /* 0x100fe40000010845 */
[--C-:B------:R-:W-:Y:S02]  /*1b420*/  FFMA.FTZ R5, R5, c[0x0][0x2d0], -R69.reuse ;  /* 0x0000b40005057a23 */ /* 0x100fe40000010845 */
[--C-:B------:R-:W-:Y:S02]  /*1b430*/  FFMA.FTZ R7, R7, c[0x0][0x2d0], -R69.reuse ;  /* 0x0000b40007077a23 */ /* 0x100fe40000010845 */
[----:B------:R-:W5:Y:S01]  /*1b440*/  MUFU.EX2 R240, R11 ;  /* 0x0000000b00f07308 */ /* 0x000f620000000800 */
[----:B-1----:R-:W-:Y:S01]  /*1b450*/  FSEL R0, R3, RZ, P0 ;  /* 0x000000ff03007208 */ /* 0x002fe20000000000 */
[----:B---3--:R-:W-:Y:S01]  /*1b460*/  FMUL.FTZ R8, R2, R80 ;  /* 0x0000005002087220 */ /* 0x008fe20000410000 */
[----:B------:R-:W-:Y:S01]  /*1b470*/  ISETP.GT.AND P0, PT, R216, R252, PT ;  /* 0x000000fcd800720c */ /* 0x000fe20003f04270 */
[----:B------:R-:W-:Y:S02]  /*1b480*/  FMUL.FTZ R16, R2, R88 ;  /* 0x0000005802107220 */ /* 0x000fe40000410000 */
[----:B------:R-:W-:Y:S04]  /*1b490*/  FADD.FTZ R0, -R0, R70 ;  /* 0x0000004600007221 */ /* 0x000fe80000010100 */
[----:B------:R-:W1:Y:S01]  /*1b4a0*/  MUFU.EX2 R239, R10 ;  /* 0x0000000a00ef7308 */ /* 0x000e620000000800 */
[----:B------:R-:W-:Y:S02]  /*1b4b0*/  FMUL.FTZ R17, R2, R89 ;  /* 0x0000005902117220 */ /* 0x000fe40000410000 */
[----:B------:R-:W-:Y:S02]  /*1b4c0*/  FMUL.FTZ R0, R0, c[0x0][0x2d0] ;  /* 0x0000b40000007a20 */ /* 0x000fe40000410000 */
[C---:B----4-:R-:W-:Y:S02]  /*1b4d0*/  FMUL.FTZ R9, R2.reuse, R81 ;  /* 0x0000005102097220 */ /* 0x050fe40000410000 */
[C---:B------:R-:W-:Y:S02]  /*1b4e0*/  FMUL.FTZ R24, R2.reuse, R96 ;  /* 0x0000006002187220 */ /* 0x040fe40000410000 */
[C---:B------:R-:W-:Y:S01]  /*1b4f0*/  FMUL.FTZ R25, R2.reuse, R97 ;  /* 0x0000006102197220 */ /* 0x040fe20000410000 */
[----:B------:R3:W-:Y:S01]  /*1b500*/  MUFU.EX2 R168, R4 ;  /* 0x0000000400a87308 */ /* 0x0007e20000000800 */
[--C-:B------:R-:W-:Y:S02]  /*1b510*/  FFMA.FTZ R70, R133, c[0x0][0x2d0], -R69.reuse ;  /* 0x0000b40085467a23 */ /* 0x100fe40000010845 */
[----:B------:R-:W-:Y:S01]  /*1b520*/  FMUL.FTZ R32, R2, R104 ;  /* 0x0000006802207220 */ /* 0x000fe20000410000 */
[----:B-----5:R-:W-:Y:S01]  /*1b530*/  F2FP.PACK_AB R72, R240, R237 ;  /* 0x000000edf048723e */ /* 0x020fe200000000ff */
[C---:B------:R-:W-:Y:S02]  /*1b540*/  FMUL.FTZ R33, R2.reuse, R105 ;  /* 0x0000006902217220 */ /* 0x040fe40000410000 */
[C---:B------:R-:W-:Y:S02]  /*1b550*/  FMUL.FTZ R52, R2.reuse, R52 ;  /* 0x0000003402347220 */ /* 0x040fe40000410000 */
[C---:B------:R-:W-:Y:S01]  /*1b560*/  FMUL.FTZ R53, R2.reuse, R53 ;  /* 0x0000003502357220 */ /* 0x040fe20000410000 */
[----:B------:R-:W4:Y:S01]  /*1b570*/  MUFU.EX2 R236, R6 ;  /* 0x0000000600ec7308 */ /* 0x000f220000000800 */
[C---:B------:R-:W-:Y:S02]  /*1b580*/  FMUL.FTZ R56, R2.reuse, R56 ;  /* 0x0000003802387220 */ /* 0x040fe40000410000 */
[----:B------:R-:W-:Y:S01]  /*1b590*/  FMUL.FTZ R57, R2, R57 ;  /* 0x0000003902397220 */ /* 0x000fe20000410000 */
[----:B-1----:R-:W-:Y:S01]  /*1b5a0*/  F2FP.PACK_AB R74, R238, R239 ;  /* 0x000000efee4a723e */ /* 0x002fe200000000ff */
[C---:B------:R-:W-:Y:S02]  /*1b5b0*/  FMUL.FTZ R60, R2.reuse, R60 ;  /* 0x0000003c023c7220 */ /* 0x040fe40000410000 */
[C---:B------:R-:W-:Y:S02]  /*1b5c0*/  FMUL.FTZ R61, R2.reuse, R61 ;  /* 0x0000003d023d7220 */ /* 0x040fe40000410000 */
[C---:B------:R-:W-:Y:S01]  /*1b5d0*/  FMUL.FTZ R64, R2.reuse, R64 ;  /* 0x0000004002407220 */ /* 0x040fe20000410000 */
[----:B------:R1:W-:Y:S01]  /*1b5e0*/  MUFU.EX2 R235, R5 ;  /* 0x0000000500eb7308 */ /* 0x0003e20000000800 */
[C---:B------:R-:W-:Y:S02]  /*1b5f0*/  FMUL.FTZ R65, R2.reuse, R65 ;  /* 0x0000004102417220 */ /* 0x040fe40000410000 */
[----:B---3--:R-:W-:Y:S07]  /*1b600*/  FMUL.FTZ R4, R2, R76 ;  /* 0x0000004c02047220 */ /* 0x008fee0000410000 */
[----:B------:R-:W3:Y:S01]  /*1b610*/  MUFU.EX2 R234, R7 ;  /* 0x0000000700ea7308 */ /* 0x000ee20000000800 */
[----:B----4-:R-:W-:Y:S09]  /*1b620*/  F2FP.PACK_AB R73, R236, R168 ;  /* 0x000000a8ec49723e */ /* 0x010ff200000000ff */
[----:B------:R-:W4:Y:S01]  /*1b630*/  MUFU.EX2 R0, R0 ;  /* 0x0000000000007308 */ /* 0x000f220000000800 */
[----:B-1----:R-:W-:Y:S01]  /*1b640*/  FMUL.FTZ R5, R2, R77 ;  /* 0x0000004d02057220 */ /* 0x002fe20000410000 */
[----:B---3--:R-:W-:Y:S01]  /*1b650*/  F2FP.PACK_AB R75, R234, R235 ;  /* 0x000000ebea4b723e */ /* 0x008fe200000000ff */
        /* <DEDUP_REMOVED lines=62> */
[--C-:B------:R-:W-:Y:S01]  /*1ba40*/  FFMA.FTZ R44, R48, c[0x0][0x2d0], -R132.reuse ;  /* 0x0000b400302c7a23 */ /* 0x100fe20000010884 */
[----:B------:R4:W-:Y:S01]  /*1ba50*/  MUFU.EX2 R108, R70 ;  /* 0x00000046006c7308 */ /* 0x0009e20000000800 */
[C---:B------:R-:W-:Y:S03]  /*1ba60*/  FMUL.FTZ R45, R2.reuse, R117 ;  /* 0x00000075022d7220 */ /* 0x040fe60000410000 */
[--C-:B------:R-:W-:Y:S02]  /*1ba70*/  FFMA.FTZ R48, R49, c[0x0][0x2d0], -R132.reuse ;  /* 0x0000b40031307a23 */ /* 0x100fe40000010884 */
[C---:B-1----:R-:W-:Y:S02]  /*1ba80*/  FMUL.FTZ R40, R2.reuse, R112 ;  /* 0x0000007002287220 */ /* 0x042fe40000410000 */
[----:B------:R-:W-:Y:S01]  /*1ba90*/  LDSM.16.MT88.4 R112, [R197+0x5900] ;  /* 0x00590000c570783b */ /* 0x000fe20000004200 */
[----:B------:R-:W-:Y:S01]  /*1baa0*/  FMUL.FTZ R49, R2, R121 ;  /* 0x0000007902317220 */ /* 0x000fe20000410000 */
[----:B------:R1:W-:Y:S03]  /*1bab0*/  MUFU.EX2 R110, R44 ;  /* 0x0000002c006e7308 */ /* 0x0003e60000000800 */
[C---:B------:R-:W-:Y:S07]  /*1bac0*/  HMMA.16816.F32 R40, R72.reuse, R46, R40 ;  /* 0x0000002e4828723c */ /* 0x040fee0000001828 */
[C---:B------:R-:W-:Y:S01]  /*1bad0*/  FMUL.FTZ R47, R0.reuse, R119 ;  /* 0x00000077002f7220 */ /* 0x040fe20000410000 */
[----:B------:R5:W2:Y:S01]  /*1bae0*/  MUFU.EX2 R232, R48 ;  /* 0x0000003000e87308 */ /* 0x000aa20000000800 */
[----:B------:R-:W-:Y:S03]  /*1baf0*/  FMUL.FTZ R46, R0, R118 ;  /* 0x00000076002e7220 */ /* 0x000fe60000410000 */
[--C-:B----4-:R-:W-:Y:S02]  /*1bb00*/  FFMA.FTZ R70, R135, c[0x0][0x2d0], -R69.reuse ;  /* 0x0000b40087467a23 */ /* 0x110fe40000010845 */
[C---:B-1----:R-:W-:Y:S04]  /*1bb10*/  FMUL.FTZ R44, R2.reuse, R116 ;  /* 0x00000074022c7220 */ /* 0x042fe80000410000 */
[----:B------:R1:W-:Y:S03]  /*1bb20*/  MUFU.EX2 R116, R70 ;  /* 0x0000004600747308 */ /* 0x0003e60000000800 */
[C---:B------:R-:W-:Y:S03]  /*1bb30*/  HMMA.16816.F32 R44, R72.reuse, R76, R44 ;  /* 0x0000004c482c723c */ /* 0x040fe6000000182c */
[----:B-----5:R-:W-:Y:S02]  /*1bb40*/  FMUL.FTZ R48, R2, R120 ;  /* 0x0000007802307220 */ /* 0x020fe40000410000 */
[----:B------:R-:W-:Y:S05]  /*1bb50*/  LDSM.16.MT88.4 R120, [R198+0x5900] ;  /* 0x00590000c678783b */ /* 0x000fea0000004200 */
[C---:B------:R-:W-:Y:S03]  /*1bb60*/  HMMA.16816.F32 R48, R72.reuse, R78, R48 ;  /* 0x0000004e4830723c */ /* 0x040fe60000001830 */
[----:B------:R-:W4:Y:S05]  /*1bb70*/  LDSM.16.MT88.4 R76, [R197+0x900] ;  /* 0x00090000c54c783b */ /* 0x000f2a0000004200 */
[C---:B--2---:R-:W-:Y:S04]  /*1bb80*/  HMMA.16816.F32 R52, R72.reuse, R80, R52 ;  /* 0x000000504834723c */ /* 0x044fe80000001834 */
[--C-:B-1----:R-:W-:Y:S04]  /*1bb90*/  FFMA.FTZ R70, R136, c[0x0][0x2d0], -R69.reuse ;  /* 0x0000b40088467a23 */ /* 0x102fe80000010845 */
[C---:B------:R-:W-:Y:S01]  /*1bba0*/  HMMA.16816.F32 R56, R72.reuse, R82, R56 ;  /* 0x000000524838723c */ /* 0x040fe20000001838 */
[----:B------:R1:W2:Y:S01]  /*1bbb0*/  MUFU.EX2 R229, R70 ;  /* 0x0000004600e57308 */ /* 0x0002a20000000800 */
[----:B------:R-:W5:Y:S06]  /*1bbc0*/  LDSM.16.MT88.4 R80, [R198+0x900] ;  /* 0x00090000c650783b */ /* 0x000f6c0000004200 */
[C---:B---3--:R-:W-:Y:S08]  /*1bbd0*/  HMMA.16816.F32 R60, R72.reuse, R84, R60 ;  /* 0x00000054483c723c */ /* 0x048ff0000000183c */
[----:B------:R-:W-:Y:S01]  /*1bbe0*/  HMMA.16816.F32 R64, R72, R86, R64 ;  /* 0x000000564840723c */ /* 0x000fe20000001840 */
[----:B------:R-:W3:Y:S06]  /*1bbf0*/  LDSM.16.MT88.4 R84, [R197+0x3900] ;  /* 0x00390000c554783b */ /* 0x000eec0000004200 */
[----:B------:R-:W-:Y:S01]  /*1bc00*/  F2FP.PACK_AB R72, R111, R233 ;  /* 0x000000e96f48723e */ /* 0x000fe200000000ff */
[--C-:B-1----:R-:W-:Y:S01]  /*1bc10*/  FFMA.FTZ R70, R138, c[0x0][0x2d0], -R132.reuse ;  /* 0x0000b4008a467a23 */ /* 0x102fe20000010884 */
[----:B------:R-:W-:Y:S03]  /*1bc20*/  F2FP.PACK_AB R74, R232, R110 ;  /* 0x0000006ee84a723e */ /* 0x000fe600000000ff */
[----:B------:R1:W-:Y:S01]  /*1bc30*/  MUFU.EX2 R226, R70 ;  /* 0x0000004600e27308 */ /* 0x0003e20000000800 */
[----:B------:R-:W-:Y:S02]  /*1bc40*/  F2FP.PACK_AB R73, R108, R109 ;  /* 0x0000006d6c49723e */ /* 0x000fe400000000ff */
[----:B--2---:R-:W-:Y:S07]  /*1bc50*/  F2FP.PACK_AB R75, R229, R116 ;  /* 0x00000074e54b723e */ /* 0x004fee00000000ff */
[C---:B----4-:R-:W-:Y:S08]  /*1bc60*/  HMMA.16816.F32 R4, R72.reuse, R76, R4 ;  /* 0x0000004c4804723c */ /* 0x050ff00000001804 */
[C---:B------:R-:W-:Y:S01]  /*1bc70*/  HMMA.16816.F32 R8, R72.reuse, R78, R8 ;  /* 0x0000004e4808723c */ /* 0x040fe20000001808 */
[----:B------:R-:W2:Y:S03]  /*1bc80*/  LDSM.16.MT88.4 R76, [R198+0x3900] ;  /* 0x00390000c64c783b */ /* 0x000ea60000004200 */
[--C-:B-1----:R-:W-:Y:S04]  /*1bc90*/  FFMA.FTZ R70, R140, c[0x0][0x2d0], -R132.reuse ;  /* 0x0000b4008c467a23 */ /* 0x102fe80000010884 */
[C---:B-----5:R-:W-:Y:S01]  /*1bca0*/  HMMA.16816.F32 R12, R72.reuse, R80, R12 ;  /* 0x00000050480c723c */ /* 0x060fe2000000180c */
[----:B------:R1:W4:Y:S07]  /*1bcb0*/  MUFU.EX2 R227, R70 ;  /* 0x0000004600e37308 */ /* 0x00032e0000000800 */
[C---:B------:R-:W-:Y:S01]  /*1bcc0*/  HMMA.16816.F32 R16, R72.reuse, R82, R16 ;  /* 0x000000524810723c */ /* 0x040fe20000001810 */
[----:B------:R-:W5:Y:S07]  /*1bcd0*/  LDSM.16.MT88.4 R80, [R201+0x3900] ;  /* 0x00390000c950783b */ /* 0x000f6e0000004200 */
[C---:B------:R-:W-:Y:S08]  /*1bce0*/  HMMA.16816.F32 R20, R72.reuse, R88, R20 ;  /* 0x000000584814723c */ /* 0x040ff00000001814 */
[C---:B------:R-:W-:Y:S01]  /*1bcf0*/  HMMA.16816.F32 R24, R72.reuse, R90, R24 ;  /* 0x0000005a4818723c */ /* 0x040fe20000001818 */
[----:B------:R-:W4:Y:S03]  /*1bd00*/  LDSM.16.MT88.4 R88, [R200+0x3900] ;  /* 0x00390000c858783b */ /* 0x000f260000004200 */
[--C-:B-1----:R-:W-:Y:S04]  /*1bd10*/  FFMA.FTZ R70, R142, c[0x0][0x2d0], -R132.reuse ;  /* 0x0000b4008e467a23 */ /* 0x102fe80000010884 */
[C---:B------:R-:W-:Y:S01]  /*1bd20*/  HMMA.16816.F32 R28, R72.reuse, R92, R28 ;  /* 0x0000005c481c723c */ /* 0x040fe2000000181c */
[----:B------:R1:W-:Y:S07]  /*1bd30*/  MUFU.EX2 R119, R70 ;  /* 0x0000004600777308 */ /* 0x0003ee0000000800 */
[C---:B------:R-:W-:Y:S01]  /*1bd40*/  HMMA.16816.F32 R32, R72.reuse, R94, R32 ;  /* 0x0000005e4820723c */ /* 0x040fe20000001820 */
[----:B------:R-:W-:Y:S07]  /*1bd50*/  LDSM.16.MT88.4 R92, [R200+0x4100] ;  /* 0x00410000c85c783b */ /* 0x000fee0000004200 */
[C---:B---3--:R-:W-:Y:S08]  /*1bd60*/  HMMA.16816.F32 R36, R72.reuse, R84, R36 ;  /* 0x000000544824723c */ /* 0x048ff00000001824 */
[C---:B------:R-:W-:Y:S01]  /*1bd70*/  HMMA.16816.F32 R40, R72.reuse, R86, R40 ;  /* 0x000000564828723c */ /* 0x040fe20000001828 */
[----:B------:R-:W-:Y:S03]  /*1bd80*/  LDSM.16.MT88.4 R84, [R198+0x1100] ;  /* 0x00110000c654783b */ /* 0x000fe60000004200 */
[--C-:B-1----:R-:W-:Y:S04]  /*1bd90*/  FFMA.FTZ R70, R144, c[0x0][0x2d0], -R132.reuse ;  /* 0x0000b40090467a23 */ /* 0x102fe80000010884 */
[C---:B--2---:R-:W-:Y:S01]  /*1bda0*/  HMMA.16816.F32 R44, R72.reuse, R76, R44 ;  /* 0x0000004c482c723c */ /* 0x044fe2000000182c */
[----:B------:R1:W2:Y:S07]  /*1bdb0*/  MUFU.EX2 R225, R70 ;  /* 0x0000004600e17308 */ /* 0x0002ae0000000800 */
[C---:B------:R-:W-:Y:S01]  /*1bdc0*/  HMMA.16816.F32 R48, R72.reuse, R78, R48 ;  /* 0x0000004e4830723c */ /* 0x040fe20000001830 */
[----:B------:R-:W3:Y:S07]  /*1bdd0*/  LDSM.16.MT88.4 R76, [R197+0x1100] ;  /* 0x00110000c54c783b */ /* 0x000eee0000004200 */
[C---:B-----5:R-:W-:Y:S08]  /*1bde0*/  HMMA.16816.F32 R52, R72.reuse, R80, R52 ;  /* 0x000000504834723c */ /* 0x060ff00000001834 */
[C---:B------:R-:W-:Y:S01]  /*1bdf0*/  HMMA.16816.F32 R56, R72.reuse, R82, R56 ;  /* 0x000000524838723c */ /* 0x040fe20000001838 */
[----:B------:R-:W5:Y:S03]  /*1be00*/  LDSM.16.MT88.4 R80, [R201+0x1100] ;  /* 0x00110000c950783b */ /* 0x000f660000004200 */
[--C-:B-1----:R-:W-:Y:S04]  /*1be10*/  FFMA.FTZ R70, R137, c[0x0][0x2d0], -R69.reuse ;  /* 0x0000b40089467a23 */ /* 0x102fe80000010845 */
[C---:B----4-:R-:W-:Y:S01]  /*1be20*/  HMMA.16816.F32 R60, R72.reuse, R88, R60 ;  /* 0x00000058483c723c */ /* 0x050fe2000000183c */
[----:B------:R1:W-:Y:S07]  /*1be30*/  MUFU.EX2 R118, R70 ;  /* 0x0000004600767308 */ /* 0x0003ee0000000800 */
[----:B------:R-:W-:Y:S01]  /*1be40*/  HMMA.16816.F32 R64, R72, R90, R64 ;  /* 0x0000005a4840723c */ /* 0x000fe20000001840 */
[----:B------:R-:W4:Y:S06]  /*1be50*/  LDSM.16.MT88.4 R88, [R200+0x1100] ;  /* 0x00110000c858783b */ /* 0x000f2c0000004200 */
[----:B------:R-:W-:Y:S02]  /*1be60*/  F2FP.PACK_AB R72, R227, R226 ;  /* 0x000000e2e348723e */ /* 0x000fe400000000ff */
[----:B--2---:R-:W-:Y:S03]  /*1be70*/  F2FP.PACK_AB R74, R225, R119 ;  /* 0x00000077e14a723e */ /* 0x004fe600000000ff */
        /* <DEDUP_REMOVED lines=18> */
[C---:B-----5:R-:W-:Y:S08]  /*1bfa0*/  HMMA.16816.F32 R20, R72.reuse, R80, R20 ;  /* 0x000000504814723c */ /* 0x060ff00000001814 */
[C---:B------:R-:W-:Y:S01]  /*1bfb0*/  HMMA.16816.F32 R24, R72.reuse, R82, R24 ;  /* 0x000000524818723c */ /* 0x040fe20000001818 */
[----:B------:R-:W5:Y:S07]  /*1bfc0*/  LDSM.16.MT88.4 R80, [R201+0x4100] ;  /* 0x00410000c950783b */ /* 0x000f6e0000004200 */
[C---:B----4-:R-:W-:Y:S04]  /*1bfd0*/  HMMA.16816.F32 R28, R72.reuse, R88, R28 ;  /* 0x00000058481c723c */ /* 0x050fe8000000181c */
[--C-:B-1----:R-:W-:Y:S04]  /*1bfe0*/  FFMA.FTZ R70, R150, c[0x0][0x2d0], -R132.reuse ;  /* 0x0000b40096467a23 */ /* 0x102fe80000010884 */
[C---:B------:R-:W-:Y:S01]  /*1bff0*/  HMMA.16816.F32 R32, R72.reuse, R90, R32 ;  /* 0x0000005a4820723c */ /* 0x040fe20000001820 */
[----:B------:R1:W-:Y:S01]  /*1c000*/  MUFU.EX2 R189, R70 ;  /* 0x0000004600bd7308 */ /* 0x0003e20000000800 */
[----:B------:R-:W4:Y:S06]  /*1c010*/  LDSM.16.MT88.4 R88, [R197+0x1900] ;  /* 0x00190000c558783b */ /* 0x000f2c0000004200 */
[C---:B--2---:R-:W-:Y:S08]  /*1c020*/  HMMA.16816.F32 R36, R72.reuse, R76, R36 ;  /* 0x0000004c4824723c */ /* 0x044ff00000001824 */
[C---:B------:R-:W-:Y:S01]  /*1c030*/  HMMA.16816.F32 R40, R72.reuse, R78, R40 ;  /* 0x0000004e4828723c */ /* 0x040fe20000001828 */
[----:B------:R-:W2:Y:S07]  /*1c040*/  LDSM.16.MT88.4 R76, [R198+0x1900] ;  /* 0x00190000c64c783b */ /* 0x000eae0000004200 */
[C---:B---3--:R-:W-:Y:S04]  /*1c050*/  HMMA.16816.F32 R44, R72.reuse, R84, R44 ;  /* 0x00000054482c723c */ /* 0x048fe8000000182c */
[--C-:B-1----:R-:W-:Y:S04]  /*1c060*/  FFMA.FTZ R70, R151, c[0x0][0x2d0], -R132.reuse ;  /* 0x0000b40097467a23 */ /* 0x102fe80000010884 */
[C---:B------:R-:W-:Y:S01]  /*1c070*/  HMMA.16816.F32 R48, R72.reuse, R86, R48 ;  /* 0x000000564830723c */ /* 0x040fe20000001830 */
[----:B------:R1:W3:Y:S01]  /*1c080*/  MUFU.EX2 R151, R70 ;  /* 0x0000004600977308 */ /* 0x0002e20000000800 */
[----:B------:R-:W-:Y:S06]  /*1c090*/  LDSM.16.MT88.4 R84, [R200+0x1900] ;  /* 0x00190000c854783b */ /* 0x000fec0000004200 */
[C---:B-----5:R-:W-:Y:S08]  /*1c0a0*/  HMMA.16816.F32 R52, R72.reuse, R80, R52 ;  /* 0x000000504834723c */ /* 0x060ff00000001834 */
[C---:B------:R-:W-:Y:S01]  /*1c0b0*/  HMMA.16816.F32 R56, R72.reuse, R82, R56 ;  /* 0x000000524838723c */ /* 0x040fe20000001838 */
[----:B------:R-:W5:Y:S07]  /*1c0c0*/  LDSM.16.MT88.4 R80, [R201+0x1900] ;  /* 0x00190000c950783b */ /* 0x000f6e0000004200 */
        /* <DEDUP_REMOVED lines=17> */
[C---:B----4-:R-:W-:Y:S08]  /*1c1e0*/  HMMA.16816.F32 R4, R72.reuse, R88, R4 ;  /* 0x000000584804723c */ /* 0x050ff00000001804 */
[C---:B------:R-:W-:Y:S01]  /*1c1f0*/  HMMA.16816.F32 R8, R72.reuse, R90, R8 ;  /* 0x0000005a4808723c */ /* 0x040fe20000001808 */
[----:B------:R-:W3:Y:S07]  /*1c200*/  LDSM.16.MT88.4 R88, [R197+0x4900] ;  /* 0x00490000c558783b */ /* 0x000eee0000004200 */
[C---:B--2---:R-:W-:Y:S04]  /*1c210*/  HMMA.16816.F32 R12, R72.reuse, R76, R12 ;  /* 0x0000004c480c723c */ /* 0x044fe8000000180c */
[--C-:B-1----:R-:W-:Y:S04]  /*1c220*/  FFMA.FTZ R70, R160, c[0x0][0x2d0], -R132.reuse ;  /* 0x0000b400a0467a23 */ /* 0x102fe80000010884 */
[C---:B------:R-:W-:Y:S01]  /*1c230*/  HMMA.16816.F32 R16, R72.reuse, R78, R16 ;  /* 0x0000004e4810723c */ /* 0x040fe20000001810 */
[----:B------:R1:W2:Y:S01]  /*1c240*/  MUFU.EX2 R144, R70 ;  /* 0x0000004600907308 */ /* 0x0002a20000000800 */
[----:B------:R-:W4:Y:S06]  /*1c250*/  LDSM.16.MT88.4 R76, [R198+0x4900] ;  /* 0x00490000c64c783b */ /* 0x000f2c0000004200 */
[C---:B-----5:R-:W-:Y:S08]  /*1c260*/  HMMA.16816.F32 R20, R72.reuse, R80, R20 ;  /* 0x000000504814723c */ /* 0x060ff00000001814 */
[C---:B------:R-:W-:Y:S01]  /*1c270*/  HMMA.16816.F32 R24, R72.reuse, R82, R24 ;  /* 0x000000524818723c */ /* 0x040fe20000001818 */
[----:B------:R-:W5:Y:S07]  /*1c280*/  LDSM.16.MT88.4 R80, [R197+0x2100] ;  /* 0x00210000c550783b */ /* 0x000f6e0000004200 */
[C---:B------:R-:W-:Y:S04]  /*1c290*/  HMMA.16816.F32 R28, R72.reuse, R84, R28 ;  /* 0x00000054481c723c */ /* 0x040fe8000000181c */
[--C-:B-1----:R-:W-:Y:S04]  /*1c2a0*/  FFMA.FTZ R70, R162, c[0x0][0x2d0], -R132.reuse ;  /* 0x0000b400a2467a23 */ /* 0x102fe80000010884 */
[C---:B------:R-:W-:Y:S01]  /*1c2b0*/  HMMA.16816.F32 R32, R72.reuse, R86, R32 ;  /* 0x000000564820723c */ /* 0x040fe20000001820 */
[----:B------:R1:W-:Y:S01]  /*1c2c0*/  MUFU.EX2 R143, R70 ;  /* 0x00000046008f7308 */ /* 0x0003e20000000800 */
[----:B------:R-:W2:Y:S06]  /*1c2d0*/  LDSM.16.MT88.4 R84, [R198+0x2100] ;  /* 0x00210000c654783b */ /* 0x000eac0000004200 */
[C---:B---3--:R-:W-:Y:S08]  /*1c2e0*/  HMMA.16816.F32 R36, R72.reuse, R88, R36 ;  /* 0x000000584824723c */ /* 0x048ff00000001824 */
        /* <DEDUP_REMOVED lines=16> */
[----:B---3--:R-:W-:Y:S03]  /*1c3f0*/  F2FP.PACK_AB R74, R142, R143 ;  /* 0x0000008f8e4a723e */ /* 0x008fe600000000ff */
        /* <DEDUP_REMOVED lines=10> */
[C---:B-----5:R-:W-:Y:S08]  /*1c4a0*/  HMMA.16816.F32 R4, R72.reuse, R80, R4 ;  /* 0x000000504804723c */ /* 0x060ff00000001804 */
        /* <DEDUP_REMOVED lines=19> */
[C---:B-----5:R-:W-:Y:S04]  /*1c5e0*/  HMMA.16816.F32 R44, R72.reuse, R84, R44 ;  /* 0x00000054482c723c */ /* 0x060fe8000000182c */
[--C-:B-1----:R-:W-:Y:S04]  /*1c5f0*/  FFMA.FTZ R70, R165, c[0x0][0x2d0], -R69.reuse ;  /* 0x0000b400a5467a23 */ /* 0x102fe80000010845 */
[C---:B------:R-:W-:Y:S01]  /*1c600*/  HMMA.16816.F32 R48, R72.reuse, R86, R48 ;  /* 0x000000564830723c */ /* 0x040fe20000001830 */
[----:B------:R1:W-:Y:S07]  /*1c610*/  MUFU.EX2 R133, R70 ;  /* 0x0000004600857308 */ /* 0x0003ee0000000800 */
[C---:B------:R-:W-:Y:S08]  /*1c620*/  HMMA.16816.F32 R52, R72.reuse, R92, R52 ;  /* 0x0000005c4834723c */ /* 0x040ff00000001834 */
[C---:B------:R-:W-:Y:S08]  /*1c630*/  HMMA.16816.F32 R56, R72.reuse, R94, R56 ;  /* 0x0000005e4838723c */ /* 0x040ff00000001838 */
[C---:B----4-:R-:W-:Y:S04]  /*1c640*/  HMMA.16816.F32 R60, R72.reuse, R76, R60 ;  /* 0x0000004c483c723c */ /* 0x050fe8000000183c */
        /* <DEDUP_REMOVED lines=82> */
.L_x_429:
        /* <DEDUP_REMOVED lines=91> */
.L_x_361:
        /* <DEDUP_REMOVED lines=122> */
.L_x_441:
        /* <DEDUP_REMOVED lines=103> */
[----:B------:R-:W-:Y:S01]  /*1df30*/  IADD3 R6, R12, 0x40, RZ ;  /* 0x000000400c067810 */ /* 0x000fe20007ffe0ff */
[----:B---3--:R1:W-:Y:S01]  /*1df40*/  @!P0 ST.E [R8.64], R33 ;  /* 0x0000002108008985 */ /* 0x0083e2000c101912 */
[----:B------:R-:W-:Y:S01]  /*1df50*/  IMAD.IADD R3, R3, 0x1, R4 ;  /* 0x0000000103037824 */ /* 0x000fe200078e0204 */
[C---:B------:R-:W-:Y:S02]  /*1df60*/  LEA R14, P0, R2.reuse, c[0x0][0x380], 0x1 ;  /* 0x0000e000020e7a11 */ /* 0x040fe400078008ff */
        /* <DEDUP_REMOVED lines=22> */
.L_x_443:
[----:B------:R-:W-:Y:S05]  /*1e0d0*/  BSYNC B0 ;  /* 0x0000000000007941 */ /* 0x000fea0003800000 */
.L_x_442:
        /* <DEDUP_REMOVED lines=15> */
.L_x_445:
[----:B------:R-:W-:Y:S05]  /*1e1d0*/  BSYNC B0 ;  /* 0x0000000000007941 */ /* 0x000fea0003800000 */
.L_x_444:
        /* <DEDUP_REMOVED lines=15> */
.L_x_447:
[----:B------:R-:W-:Y:S05]  /*1e2d0*/  BSYNC B0 ;  /* 0x0000000000007941 */ /* 0x000fea0003800000 */
.L_x_446:
        /* <DEDUP_REMOVED lines=16> */
.L_x_440:
        /* <DEDUP_REMOVED lines=19> */
.L_x_448:
        /* <DEDUP_REMOVED lines=40> */
.L_x_450:
[----:B------:R-:W-:Y:S05]  /*1e790*/  BSYNC B0 ;  /* 0x0000000000007941 */ /* 0x000fea0003800000 */
.L_x_449:
        /* <DEDUP_REMOVED lines=57> */
.L_x_452:
[----:B------:R-:W-:Y:S05]  /*1eb30*/  BSYNC B0 ;  /* 0x0000000000007941 */ /* 0x000fea0003800000 */
.L_x_451:
        /* <DEDUP_REMOVED lines=15> */
.L_x_454:
[----:B------:R-:W-:Y:S05]  /*1ec30*/  BSYNC B0 ;  /* 0x0000000000007941 */ /* 0x000fea0003800000 */
.L_x_453:
        /* <DEDUP_REMOVED lines=15> */
.L_x_456:
[----:B------:R-:W-:Y:S05]  /*1ed30*/  BSYNC B0 ;  /* 0x0000000000007941 */ /* 0x000fea0003800000 */
.L_x_455:
        /* <DEDUP_REMOVED lines=16> */
.L_x_457:
        /* <DEDUP_REMOVED lines=12> */
.L_x_2170:


//--------------------- .text._ZN7cutlass13device_kernelIN5flash19enable_sm80_to_sm89INS1_16FlashAttnFwdSm80INS1_25CollectiveMainloopFwdSm80ILi8ELi1ELb1EN4cute5tupleIJNS5_1CILi128EEES8_S8_EEELi128ENS_6half_tEfNS_4arch4Sm80ELb1ELb0ELb1ELb0ELb1ELb0ELb1ELb0EEENS1_21CollectiveEpilogueFwdIS9_NS6_IJNS7_ILi1EEESF_SF_EEESA_SC_Li256ELb0ELb1ELb0ELb0EEENS1_30DynamicPersistentTileSchedulerILi256ELi256ELb0ELb1ELb0EEEEEEEEEvNT_6ParamsE --------------------------
	.section	.text._ZN7cutlass13device_kernelIN5flash19enable_sm80_to_sm89INS1_16FlashAttnFwdSm80INS1_25CollectiveMainloopFwdSm80ILi8ELi1ELb1EN4cute5tupleIJNS5_1CILi128EEES8_S8_EEELi128ENS_6half_tEfNS_4arch4Sm80ELb1ELb0ELb1ELb0ELb1ELb0ELb1ELb0EEENS1_21CollectiveEpilogueFwdIS9_NS6_IJNS7_ILi1EEESF_SF_EEESA_SC_Li256ELb0ELb1ELb0ELb0EEENS1_30DynamicPersistentTileSchedulerILi256ELi256ELb0ELb1ELb0EEEEEEEEEvNT_6ParamsE,"ax",@progbits
	.sectioninfo	@"SHI_REGISTERS=255"
	.align	128
.text._ZN7cutlass13device_kernelIN5flash19enable_sm80_to_sm89INS1_16FlashAttnFwdSm80INS1_25CollectiveMainloopFwdSm80ILi8ELi1ELb1EN4cute5tupleIJNS5_1CILi128EEES8_S8_EEELi128ENS_6half_tEfNS_4arch4Sm80ELb1ELb0ELb1ELb0ELb1ELb0ELb1ELb0EEENS1_21CollectiveEpilogueFwdIS9_NS6_IJNS7_ILi1EEESF_SF_EEESA_SC_Li256ELb0ELb1ELb0ELb0EEENS1_30DynamicPersistentTileSchedulerILi256ELi256ELb0ELb1ELb0EEEEEEEEEvNT_6ParamsE:
        .type           _ZN7cutlass13device_kernelIN5flash19enable_sm80_to_sm89INS1_16FlashAttnFwdSm80INS1_25CollectiveMainloopFwdSm80ILi8ELi1ELb1EN4cute5tupleIJNS5_1CILi128EEES8_S8_EEELi128ENS_6half_tEfNS_4arch4Sm80ELb1ELb0ELb1ELb0ELb1ELb0ELb1ELb0EEENS1_21CollectiveEpilogueFwdIS9_NS6_IJNS7_ILi1EEESF_SF_EEESA_SC_Li256ELb0ELb1ELb0ELb0EEENS1_30DynamicPersistentTileSchedulerILi256ELi256ELb0ELb1ELb0EEEEEEEEEvNT_6ParamsE,@function
        .size           _ZN7cutlass13device_kernelIN5flash19enable_sm80_to_sm89INS1_16FlashAttnFwdSm80INS1_25CollectiveMainloopFwdSm80ILi8ELi1ELb1EN4cute5tupleIJNS5_1CILi128EEES8_S8_EEELi128ENS_6half_tEfNS_4arch4Sm80ELb1ELb0ELb1ELb0ELb1ELb0ELb1ELb0EEENS1_21CollectiveEpilogueFwdIS9_NS6_IJNS7_ILi1EEESF_SF_EEESA_SC_Li256ELb0ELb1ELb0ELb0EEENS1_30DynamicPersistentTileSchedulerILi256ELi256ELb0ELb1ELb0EEEEEEEEEvNT_6ParamsE,(.L_x_2171 - _ZN7cutlass13device_kernelIN5flash19enable_sm80_to_sm89INS1_16FlashAttnFwdSm80INS1_25CollectiveMainloopFwdSm80ILi8ELi1ELb1EN4cute5tupleIJNS5_1CILi128EEES8_S8_EEELi128ENS_6half_tEfNS_4arch4Sm80ELb1ELb0ELb1ELb0ELb1ELb0ELb1ELb0EEENS1_21CollectiveEpilogueFwdIS9_NS6_IJNS7_ILi1EEESF_SF_EEESA_SC_Li256ELb0ELb1ELb0ELb0EEENS1_30DynamicPersistentTileSchedulerILi256ELi256ELb0ELb1ELb0EEEEEEEEEvNT_6ParamsE)
        .other          _ZN7cutlass13device_kernelIN5flash19enable_sm80_to_sm89INS1_16FlashAttnFwdSm80INS1_25CollectiveMainloopFwdSm80ILi8ELi1ELb1EN4cute5tupleIJNS5_1CILi128EEES8_S8_EEELi128ENS_6half_tEfNS_4arch4Sm80ELb1ELb0ELb1ELb0ELb1ELb0ELb1ELb0EEENS1_21CollectiveEpilogueFwdIS9_NS6_IJNS7_ILi1EEESF_SF_EEESA_SC_Li256ELb0ELb1ELb0ELb0EEENS1_30DynamicPersistentTileSchedulerILi256ELi256ELb0ELb1ELb0EEEEEEEEEvNT_6ParamsE,@"STO_CUDA_ENTRY STV_DEFAULT"
_ZN7cutlass13device_kernelIN5flash19enable_sm80_to_sm89INS1_16FlashAttnFwdSm80INS1_25CollectiveMainloopFwdSm80ILi8ELi1ELb1EN4cute5tupleIJNS5_1CILi128EEES8_S8_EEELi128ENS_6half_tEfNS_4arch4Sm80ELb1ELb0ELb1ELb0ELb1ELb0ELb1ELb0EEENS1_21CollectiveEpilogueFwdIS9_NS6_IJNS7_ILi1EEESF_SF_EEESA_SC_Li256ELb0ELb1ELb0ELb0EEENS1_30DynamicPersistentTileSchedulerILi256ELi256ELb0ELb1ELb0EEEEEEEEEvNT_6ParamsE:
[----:B------:R-:W-:-:S03]  /*0000*/  MOV R1, c[0x0][0x28] ;  /* 0x00000a0000017a02 */ /* 0x000fc60000000f00 */
[----:B------:R-:W1:Y:S01]  /*0010*/  S2R R20, SR_TID.X ;  /* 0x0000000000147919 */ /* 0x000e620000002100 */
[----:B------:R-:W-:-:S03]  /*0020*/  IADD3 R1, R1, -0x80, RZ ;  /* 0xffffff8001017810 */ /* 0x000fc60007ffe0ff */
[----:B------:R-:W2:Y:S01]  /*0030*/  S2R R15, SR_CTAID.X ;  /* 0x00000000000f7919 */ /* 0x000ea20000002500 */
[----:B-1----:R-:W-:-:S05]  /*0040*/  SHF.R.U32.HI R2, RZ, 0x5, R20 ;  /* 0x00000005ff027819 */ /* 0x002fca0000011614 */
[----:B------:R-:W1:Y:S02]  /*0050*/  SHFL.IDX PT, R0, R2, RZ, 0x1f ;  /* 0x00001fff02007589 */ /* 0x000e6400000e0000 */
[----:B-1----:R-:W-:Y:S02]  /*0060*/  ISETP.GE.AND P0, PT, R0, 0x1, PT ;  /* 0x000000010000780c */ /* 0x002fe40003f06270 */
[----:B------:R1:W-:Y:S11]  /*0070*/  STL [R1+0x74], R0 ;  /* 0x0000740001007387 */ /* 0x0003f60000100800 */
[----:B------:R-:W-:Y:S06]  /*0080*/  @P0 BAR.ARV 0x4, 0x100 ;  /* 0x0104000000000b1d */ /* 0x000fec0000002000 */
[----:B--2---:R-:W-:-:S13]  /*0090*/  ISETP.GE.AND P0, PT, R15, c[0x0][0x538], PT ;  /* 0x00014e000f007a0c */ /* 0x004fda0003f06270 */
[----:B------:R-:W-:Y:S05]  /*00a0*/  @P0 EXIT ;  /* 0x000000000000094d */ /* 0x000fea0003800000 */
[----:B-1----:R-:W-:Y:S01]  /*00b0*/  SHF.R.S32.HI R13, RZ, 0x1f, R20 ;  /* 0x0000001fff0d7819 */ /* 0x002fe20000011414 */
[----:B------:R-:W-:Y:S01]  /*00c0*/  IMAD.MOV.U32 R14, RZ, RZ, 0x10 ;  /* 0x00000010ff0e7424 */ /* 0x000fe200078e00ff */
[----:B------:R-:W-:Y:S02]  /*00d0*/  ULDC.64 UR6, c[0x0][0x118] ;  /* 0x0000460000067ab9 */ /* 0x000fe40000000a00 */
[CC--:B------:R-:W-:Y:S02]  /*00e0*/  LEA.HI R2, R13.reuse, R20.reuse, RZ, 0x4 ;  /* 0x000000140d027211 */ /* 0x0c0fe400078f20ff */
[----:B------:R-:W-:Y:S02]  /*00f0*/  LEA.HI R12, R13, R20, RZ, 0x2 ;  /* 0x000000140d0c7211 */ /* 0x000fe400078f10ff */
[----:B------:R-:W-:Y:S02]  /*0100*/  SHF.R.S32.HI R3, RZ, 0x4, R2 ;  /* 0x00000004ff037819 */ /* 0x000fe40000011402 */
[----:B------:R-:W-:-:S02]  /*0110*/  SHF.R.S32.HI R8, RZ, 0x2, R12 ;  /* 0x00000002ff087819 */ /* 0x000fc4000001140c */
[----:B------:R-:W-:Y:S02]  /*0120*/  LEA.HI R0, R2, R3, RZ, 0x1 ;  /* 0x0000000302007211 */ /* 0x000fe400078f08ff */
[----:B------:R-:W-:Y:S02]  /*0130*/  SHF.R.S32.HI R4, RZ, 0x1f, R12 ;  /* 0x0000001fff047819 */ /* 0x000fe4000001140c */
[----:B------:R-:W-:Y:S02]  /*0140*/  LOP3.LUT R0, R0, 0xfffffffe, RZ, 0xc0, !PT ;  /* 0xfffffffe00007812 */ /* 0x000fe400078ec0ff */
[CC--:B------:R-:W-:Y:S02]  /*0150*/  LEA.HI R9, R13.reuse, R20.reuse, RZ, 0x3 ;  /* 0x000000140d097211 */ /* 0x0c0fe400078f18ff */
[----:B------:R-:W-:Y:S01]  /*0160*/  LEA.HI R7, R13, R20, RZ, 0x5 ;  /* 0x000000140d077211 */ /* 0x000fe200078f28ff */
[----:B------:R-:W-:Y:S01]  /*0170*/  IMAD.IADD R11, R3, 0x1, -R0 ;  /* 0x00000001030b7824 */ /* 0x000fe200078e0a00 */
[----:B------:R-:W-:-:S02]  /*0180*/  LOP3.LUT R0, R2, 0xfffffff0, RZ, 0xc0, !PT ;  /* 0xfffffff002007812 */ /* 0x000fc400078ec0ff */
[----:B------:R-:W-:Y:S02]  /*0190*/  LEA.HI R3, R4, R8, RZ, 0x3 ;  /* 0x0000000804037211 */ /* 0x000fe400078f18ff */
[----:B------:R-:W-:Y:S01]  /*01a0*/  SHF.R.S32.HI R19, RZ, 0x3, R9 ;  /* 0x00000003ff137819 */ /* 0x000fe20000011409 */
[C---:B------:R-:W-:Y:S01]  /*01b0*/  IMAD.IADD R2, R20.reuse, 0x1, -R0 ;  /* 0x0000000114027824 */ /* 0x040fe200078e0a00 */
[----:B------:R-:W-:Y:S02]  /*01c0*/  LOP3.LUT R4, R9, 0xfffffff8, RZ, 0xc0, !PT ;  /* 0xfffffff809047812 */ /* 0x000fe400078ec0ff */
[----:B------:R-:W-:Y:S01]  /*01d0*/  LOP3.LUT R0, R3, 0xfffffff8, RZ, 0xc0, !PT ;  /* 0xfffffff803007812 */ /* 0x000fe200078ec0ff */
[----:B------:R-:W-:Y:S01]  /*01e0*/  IMAD.SHL.U32 R3, R19, 0x40, RZ ;  /* 0x0000004013037824 */ /* 0x000fe200078e00ff */
[----:B------:R-:W-:Y:S01]  /*01f0*/  SHF.R.S32.HI R214, RZ, 0x5, R7 ;  /* 0x00000005ffd67819 */ /* 0x000fe20000011407 */
[----:B------:R-:W-:Y:S01]  /*0200*/  IMAD.IADD R18, R20, 0x1, -R4 ;  /* 0x0000000114127824 */ /* 0x000fe200078e0a04 */
[----:B------:R-:W-:Y:S01]  /*0210*/  SHF.R.S32.HI R4, RZ, 0x1f, R2 ;  /* 0x0000001fff047819 */ /* 0x000fe20000011402 */
[----:B------:R-:W-:Y:S01]  /*0220*/  IMAD.IADD R8, R8, 0x1, -R0 ;  /* 0x0000000108087824 */ /* 0x000fe200078e0a00 */
[----:B------:R-:W-:Y:S01]  /*0230*/  LOP3.LUT R0, R3, 0x1c0, RZ, 0xc0, !PT ;  /* 0x000001c003007812 */ /* 0x000fe200078ec0ff */
[----:B------:R-:W-:Y:S01]  /*0240*/  IMAD.SHL.U32 R228, R18, 0x8, RZ ;  /* 0x0000000812e47824 */ /* 0x000fe200078e00ff */
[----:B------:R-:W-:Y:S01]  /*0250*/  LEA.HI R207, R4, R2, RZ, 0x3 ;  /* 0x0000000204cf7211 */ /* 0x000fe200078f18ff */
[----:B------:R-:W-:Y:S01]  /*0260*/  IMAD.SHL.U32 R6, R18, 0x40, RZ ;  /* 0x0000004012067824 */ /* 0x000fe200078e00ff */
[----:B------:R-:W-:-:S02]  /*0270*/  SHF.R.U32.HI R5, RZ, 0x3, R0 ;  /* 0x00000003ff057819 */ /* 0x000fc40000011600 */
[----:B------:R-:W-:Y:S02]  /*0280*/  LOP3.LUT R3, R0, 0x38, R228, 0xf8, !PT ;  /* 0x0000003800037812 */ /* 0x000fe400078ef8e4 */
[C---:B------:R-:W-:Y:S01]  /*0290*/  LOP3.LUT R4, R207.reuse, 0xfffffff8, RZ, 0xc0, !PT ;  /* 0xfffffff8cf047812 */ /* 0x040fe200078ec0ff */
[----:B------:R-:W-:Y:S01]  /*02a0*/  IMAD.SHL.U32 R207, R207, 0x40, RZ ;  /* 0x00000040cfcf7824 */ /* 0x000fe200078e00ff */
[----:B------:R-:W-:Y:S02]  /*02b0*/  LOP3.LUT R10, R3, R5, RZ, 0x3c, !PT ;  /* 0x00000005030a7212 */ /* 0x000fe400078e3cff */
[----:B------:R-:W-:Y:S02]  /*02c0*/  LOP3.LUT R3, R7, 0xffffffe0, RZ, 0xc0, !PT ;  /* 0xffffffe007037812 */ /* 0x000fe400078ec0ff */
[----:B------:R-:W-:Y:S01]  /*02d0*/  LOP3.LUT R0, R6, 0x1c0, RZ, 0xc0, !PT ;  /* 0x000001c006007812 */ /* 0x000fe200078ec0ff */
[----:B------:R-:W-:Y:S01]  /*02e0*/  IMAD.IADD R6, R2, 0x1, -R4 ;  /* 0x0000000102067824 */ /* 0x000fe200078e0a04 */
[----:B------:R-:W-:Y:S01]  /*02f0*/  LOP3.LUT R5, R8, 0x1, RZ, 0xc0, !PT ;  /* 0x0000000108057812 */ /* 0x000fe200078ec0ff */
[----:B------:R-:W-:Y:S01]  /*0300*/  IMAD.IADD R17, R20, 0x1, -R3 ;  /* 0x0000000114117824 */ /* 0x000fe200078e0a03 */
[----:B------:R-:W-:-:S02]  /*0310*/  LOP3.LUT R4, R0, 0x8, R9, 0xf8, !PT ;  /* 0x0000000800047812 */ /* 0x000fc400078ef809 */
[----:B------:R-:W-:Y:S02]  /*0320*/  SHF.R.U32.HI R2, RZ, 0x3, R0 ;  /* 0x00000003ff027819 */ /* 0x000fe40000011600 */
[----:B------:R-:W-:Y:S02]  /*0330*/  SHF.R.S32.HI R0, RZ, 0x1f, R7 ;  /* 0x0000001fff007819 */ /* 0x000fe40000011407 */
[----:B------:R-:W-:Y:S02]  /*0340*/  LOP3.LUT R204, R4, R2, RZ, 0x3c, !PT ;  /* 0x0000000204cc7212 */ /* 0x000fe400078e3cff */
[----:B------:R-:W-:Y:S02]  /*0350*/  LEA.HI R0, R0, R214, RZ, 0x3 ;  /* 0x000000d600007211 */ /* 0x000fe400078f18ff */
[----:B------:R-:W-:Y:S01]  /*0360*/  SHF.R.S32.HI R9, RZ, 0x1f, R17 ;  /* 0x0000001fff097819 */ /* 0x000fe20000011411 */
[----:B------:R-:W-:Y:S01]  /*0370*/  IMAD R204, R11, 0x200, R204 ;  /* 0x000002000bcc7824 */ /* 0x000fe200078e02cc */
[----:B------:R-:W-:Y:S01]  /*0380*/  LOP3.LUT R2, R12, 0xfffffffc, RZ, 0xc0, !PT ;  /* 0xfffffffc0c027812 */ /* 0x000fe200078ec0ff */
[----:B------:R-:W-:Y:S01]  /*0390*/  IMAD.MOV.U32 R12, RZ, RZ, 0x20 ;  /* 0x00000020ff0c7424 */ /* 0x000fe200078e00ff */
[----:B------:R-:W-:-:S02]  /*03a0*/  LOP3.LUT R0, R0, 0xffffff8, RZ, 0xc0, !PT ;  /* 0x0ffffff800007812 */ /* 0x000fc400078ec0ff */
[----:B------:R-:W-:Y:S01]  /*03b0*/  LEA.HI R9, R9, R17, RZ, 0x2 ;  /* 0x0000001109097211 */ /* 0x000fe200078f10ff */
[----:B------:R-:W-:Y:S01]  /*03c0*/  IMAD.IADD R2, R20, 0x1, -R2 ;  /* 0x0000000114027824 */ /* 0x000fe200078e0a02 */
[----:B------:R-:W-:Y:S01]  /*03d0*/  LEA.HI R7, R13, R20, RZ, 0x6 ;  /* 0x000000140d077211 */ /* 0x000fe200078f30ff */
[----:B------:R-:W-:Y:S01]  /*03e0*/  IMAD.IADD R4, R214, 0x1, -R0 ;  /* 0x00000001d6047824 */ /* 0x000fe200078e0a00 */
[----:B------:R-:W-:Y:S02]  /*03f0*/  SHF.R.S32.HI R3, RZ, 0x2, R9 ;  /* 0x00000002ff037819 */ /* 0x000fe40000011409 */
[----:B------:R-:W-:Y:S01]  /*0400*/  LEA.HI R0, R2, R2, RZ, 0x1 ;  /* 0x0000000202007211 */ /* 0x000fe200078f08ff */
[----:B------:R-:W-:Y:S01]  /*0410*/  IMAD.SHL.U32 R7, R7, 0x8, RZ ;  /* 0x0000000807077824 */ /* 0x000fe200078e00ff */
[----:B------:R-:W-:Y:S01]  /*0420*/  ISETP.NE.U32.AND P0, PT, R5, 0x1, PT ;  /* 0x000000010500780c */ /* 0x000fe20003f05070 */
[----:B------:R-:W-:Y:S01]  /*0430*/  IMAD R16, R4, 0x10, R3 ;  /* 0x0000001004107824 */ /* 0x000fe200078e0203 */
[----:B------:R-:W-:Y:S01]  /*0440*/  LOP3.LUT R3, R0, 0x1ffffffe, RZ, 0xc0, !PT ;  /* 0x1ffffffe00037812 */ /* 0x000fe200078ec0ff */
[----:B------:R-:W-:Y:S01]  /*0450*/  IMAD.SHL.U32 R0, R6, 0x40, RZ ;  /* 0x0000004006007824 */ /* 0x000fe200078e00ff */
[----:B------:R-:W-:Y:S01]  /*0460*/  LOP3.LUT R10, R10, 0x7ffffe00, R7, 0xf8, !PT ;  /* 0x7ffffe000a0a7812 */ /* 0x000fe200078ef807 */
[C---:B------:R-:W-:Y:S01]  /*0470*/  IMAD.SHL.U32 R4, R8.reuse, 0x40, RZ ;  /* 0x0000004008047824 */ /* 0x040fe200078e00ff */
[----:B------:R-:W-:Y:S01]  /*0480*/  R2P PR, R8, 0x6 ;  /* 0x0000000608007804 */ /* 0x000fe20000000000 */
[----:B------:R-:W-:Y:S01]  /*0490*/  IMAD.SHL.U32 R5, R11, 0x8, RZ ;  /* 0x000000080b057824 */ /* 0x000fe200078e00ff */
[----:B------:R-:W-:Y:S01]  /*04a0*/  LOP3.LUT R0, R0, 0x1c0, RZ, 0xc0, !PT ;  /* 0x000001c000007812 */ /* 0x000fe200078ec0ff */
[----:B------:R-:W-:Y:S01]  /*04b0*/  IMAD.IADD R7, R2, 0x1, -R3 ;  /* 0x0000000102077824 */ /* 0x000fe200078e0a03 */
[----:B------:R-:W-:Y:S01]  /*04c0*/  LOP3.LUT R3, R4, 0x1c0, RZ, 0xc0, !PT ;  /* 0x000001c004037812 */ /* 0x000fe200078ec0ff */
[----:B------:R-:W-:Y:S01]  /*04d0*/  IMAD.MOV.U32 R8, RZ, RZ, 0x40 ;  /* 0x00000040ff087424 */ /* 0x000fe200078e00ff */
[C---:B------:R-:W-:Y:S01]  /*04e0*/  LOP3.LUT P4, RZ, R6.reuse, 0x2, RZ, 0xc0, !PT ;  /* 0x0000000206ff7812 */ /* 0x040fe2000788c0ff */
[----:B------:R-:W-:Y:S01]  /*04f0*/  STL [R1+0x78], R16 ;  /* 0x0000781001007387 */ /* 0x000fe20000100800 */
[----:B------:R-:W-:Y:S01]  /*0500*/  LOP3.LUT P3, RZ, R6, 0x4, RZ, 0xc0, !PT ;  /* 0x0000000406ff7812 */ /* 0x000fe2000786c0ff */
[----:B------:R-:W-:Y:S01]  /*0510*/  IMAD R6, R214, 0x200, R2 ;  /* 0x00000200d6067824 */ /* 0x000fe200078e0202 */
[----:B------:R-:W-:Y:S01]  /*0520*/  LOP3.LUT R5, R0, 0x8, R5, 0xf8, !PT ;  /* 0x0000000800057812 */ /* 0x000fe200078ef805 */
[----:B------:R-:W-:Y:S01]  /*0530*/  STL [R1+0x50], R15 ;  /* 0x0000500f01007387 */ /* 0x000fe20000100800 */
[----:B------:R-:W-:Y:S01]  /*0540*/  SHF.R.U32.HI R2, RZ, 0x3, R0 ;  /* 0x00000003ff027819 */ /* 0x000fe20000011600 */
[----:B------:R-:W-:Y:S01]  /*0550*/  IMAD.SHL.U32 R219, R10, 0x2, RZ ;  /* 0x000000020adb7824 */ /* 0x000fe200078e00ff */
[----:B------:R-:W-:-:S02]  /*0560*/  LEA.HI R0, R3, R3, RZ, 0x1d ;  /* 0x0000000303007211 */ /* 0x000fc400078fe8ff */
[----:B------:R-:W-:Y:S01]  /*0570*/  LOP3.LUT R2, R5, R2, RZ, 0x3c, !PT ;  /* 0x0000000205027212 */ /* 0x000fe200078e3cff */
[----:B------:R-:W-:Y:S01]  /*0580*/  IMAD R5, R18, 0x20, R19 ;  /* 0x0000002012057824 */ /* 0x000fe200078e0213 */
[----:B------:R-:W-:Y:S01]  /*0590*/  SEL R4, R14, 0xfffffff0, !P4 ;  /* 0xfffffff00e047807 */ /* 0x000fe20006000000 */
[----:B------:R-:W-:Y:S01]  /*05a0*/  IMAD.U32 R6, R6, 0x2, R0 ;  /* 0x0000000206067824 */ /* 0x000fe200078e0000 */
[----:B------:R-:W-:Y:S02]  /*05b0*/  LEA.HI R0, R13, R20, RZ, 0x7 ;  /* 0x000000140d007211 */ /* 0x000fe400078f38ff */
[----:B------:R-:W-:Y:S01]  /*05c0*/  LOP3.LUT R207, R2, 0x7ffffe00, R207, 0xf8, !PT ;  /* 0x7ffffe0002cf7812 */ /* 0x000fe200078ef8cf */
[----:B------:R1:W-:Y:S01]  /*05d0*/  STL [R1+0x10], R5 ;  /* 0x0000100501007387 */ /* 0x0003e20000100800 */
[----:B------:R-:W-:Y:S02]  /*05e0*/  SHF.R.S32.HI R2, RZ, 0x7, R0 ;  /* 0x00000007ff027819 */ /* 0x000fe40000011400 */
[----:B------:R-:W-:-:S02]  /*05f0*/  SEL R3, R12, 0xffffffe0, !P3 ;  /* 0xffffffe00c037807 */ /* 0x000fc40005800000 */
[----:B------:R-:W-:Y:S02]  /*0600*/  LOP3.LUT R0, R9, 0x7ffffffc, RZ, 0xc0, !PT ;  /* 0x7ffffffc09007812 */ /* 0x000fe400078ec0ff */
[----:B------:R-:W-:Y:S01]  /*0610*/  IADD3 R241, R228, 0x40, RZ ;  /* 0x00000040e4f17810 */ /* 0x000fe20007ffe0ff */
[----:B------:R-:W-:Y:S01]  /*0620*/  IMAD.IADD R3, R4, 0x1, R3 ;  /* 0x0000000104037824 */ /* 0x000fe200078e0203 */
[----:B------:R-:W-:Y:S01]  /*0630*/  SHF.R.S32.HI R4, RZ, 0x1f, R228 ;  /* 0x0000001fff047819 */ /* 0x000fe200000114e4 */
[----:B------:R-:W-:Y:S01]  /*0640*/  IMAD.IADD R0, R17, 0x1, -R0 ;  /* 0x0000000111007824 */ /* 0x000fe200078e0a00 */
[----:B------:R-:W-:Y:S02]  /*0650*/  SEL R4, R12, 0xffffffe0, !P1 ;  /* 0xffffffe00c047807 */ /* 0x000fe40004800000 */
[----:B------:R-:W-:Y:S02]  /*0660*/  LEA R11, R6, 0x80, 0x1 ;  /* 0x00000080060b7811 */ /* 0x000fe400078e08ff */
[----:B------:R-:W-:Y:S01]  /*0670*/  SHF.R.S32.HI R2, RZ, 0x1f, R241 ;  /* 0x0000001fff027819 */ /* 0x000fe200000114f1 */
[----:B------:R-:W-:Y:S01]  /*0680*/  IMAD.SHL.U32 R2, R0, 0x2, RZ ;  /* 0x0000000200027824 */ /* 0x000fe200078e00ff */
[----:B------:R-:W-:Y:S01]  /*0690*/  IADD3 R6, R11, -0x10, RZ ;  /* 0xfffffff00b067810 */ /* 0x000fe20007ffe0ff */
[----:B------:R-:W-:Y:S01]  /*06a0*/  IMAD R0, R7, 0x8, R16 ;  /* 0x0000000807007824 */ /* 0x000fe200078e0210 */
[----:B------:R-:W-:Y:S01]  /*06b0*/  LEA R207, R207, 0x100, 0x1 ;  /* 0x00000100cfcf7811 */ /* 0x000fe200078e08ff */
[C---:B------:R-:W-:Y:S01]  /*06c0*/  IMAD.IADD R9, R11.reuse, 0x1, R4 ;  /* 0x000000010b097824 */ /* 0x040fe200078e0204 */
[----:B------:R-:W-:Y:S01]  /*06d0*/  @P0 IADD3 R6, R11, 0x10, RZ ;  /* 0x000000100b060810 */ /* 0x000fe20007ffe0ff */
[----:B------:R2:W-:Y:S01]  /*06e0*/  STL [R1+0x4c], R2 ;  /* 0x00004c0201007387 */ /* 0x0005e20000100800 */
[----:B------:R-:W-:Y:S01]  /*06f0*/  LEA R204, R204, 0x8100, 0x1 ;  /* 0x00008100cccc7811 */ /* 0x000fe200078e08ff */
[----:B------:R-:W-:Y:S01]  /*0700*/  IMAD R214, R214, 0x800, R207 ;  /* 0x00000800d6d67824 */ /* 0x000fe200078e02cf */
[----:B-1----:R-:W-:Y:S01]  /*0710*/  SEL R5, R8, 0xffffffc0, !P2 ;  /* 0xffffffc008057807 */ /* 0x002fe20005000000 */
[----:B------:R-:W-:Y:S01]  /*0720*/  STL [R1+0x54], R11 ;  /* 0x0000540b01007387 */ /* 0x000fe20000100800 */
[----:B------:R-:W-:-:S02]  /*0730*/  IMAD.IADD R4, R4, 0x1, R6 ;  /* 0x0000000104047824 */ /* 0x000fc400078e0206 */
[----:B------:R-:W-:Y:S01]  /*0740*/  IMAD R213, R3, 0x2, R207 ;  /* 0x0000000203d57824 */ /* 0x000fe200078e02cf */
[----:B------:R1:W-:Y:S01]  /*0750*/  STL [R1+0x48], R0 ;  /* 0x0000480001007387 */ /* 0x0003e20000100800 */
[----:B------:R-:W-:-:S03]  /*0760*/  IMAD.IADD R7, R11, 0x1, R5 ;  /* 0x000000010b077824 */ /* 0x000fc600078e0205 */
[----:B------:R-:W-:Y:S04]  /*0770*/  STL [R1+0x60], R9 ;  /* 0x0000600901007387 */ /* 0x000fe80000100800 */
[----:B------:R3:W-:Y:S04]  /*0780*/  STL [R1+0x70], R7 ;  /* 0x0000700701007387 */ /* 0x0007e80000100800 */
[----:B------:R4:W-:Y:S01]  /*0790*/  STL [R1+0x58], R6 ;  /* 0x0000580601007387 */ /* 0x0009e20000100800 */
[----:B--2---:R-:W-:-:S05]  /*07a0*/  SEL R2, R12, 0xffffffe0, !P4 ;  /* 0xffffffe00c027807 */ /* 0x004fca0006000000 */
[----:B------:R-:W-:Y:S02]  /*07b0*/  IMAD.IADD R209, R207, 0x1, R2 ;  /* 0x00000001cfd17824 */ /* 0x000fe400078e0202 */
[----:B------:R-:W-:Y:S01]  /*07c0*/  IMAD.IADD R215, R2, 0x1, R214 ;  /* 0x0000000102d77824 */ /* 0x000fe200078e02d6 */
[----:B-1----:R-:W-:-:S04]  /*07d0*/  SEL R0, R8, 0xffffffc0, !P3 ;  /* 0xffffffc008007807 */ /* 0x002fc80005800000 */
[----:B------:R-:W-:Y:S01]  /*07e0*/  IADD3 R210, R0, R207, R2 ;  /* 0x000000cf00d27210 */ /* 0x000fe20007ffe002 */
[--C-:B------:R-:W-:Y:S02]  /*07f0*/  IMAD.IADD R2, R4, 0x1, R5.reuse ;  /* 0x0000000104027824 */ /* 0x100fe400078e0205 */
[----:B------:R-:W-:Y:S02]  /*0800*/  IMAD.IADD R208, R207, 0x1, R0 ;  /* 0x00000001cfd07824 */ /* 0x000fe400078e0200 */
[----:B---3--:R-:W-:Y:S02]  /*0810*/  IMAD.IADD R7, R9, 0x1, R5 ;  /* 0x0000000109077824 */ /* 0x008fe400078e0205 */
[C---:B------:R-:W-:Y:S02]  /*0820*/  IMAD.IADD R217, R0.reuse, 0x1, R214 ;  /* 0x0000000100d97824 */ /* 0x040fe400078e02d6 */
[----:B----4-:R-:W-:Y:S01]  /*0830*/  IMAD.IADD R6, R5, 0x1, R6 ;  /* 0x0000000105067824 */ /* 0x010fe200078e0206 */
[----:B------:R1:W-:Y:S01]  /*0840*/  STL [R1+0x6c], R7 ;  /* 0x00006c0701007387 */ /* 0x0003e20000100800 */
[----:B------:R-:W-:-:S03]  /*0850*/  IMAD.IADD R216, R0, 0x1, R215 ;  /* 0x0000000100d87824 */ /* 0x000fc600078e02d7 */
[----:B------:R1:W-:Y:S04]  /*0860*/  STL [R1+0x68], R6 ;  /* 0x0000680601007387 */ /* 0x0003e80000100800 */
[----:B------:R1:W-:Y:S04]  /*0870*/  STL [R1+0x5c], R4 ;  /* 0x00005c0401007387 */ /* 0x0003e80000100800 */
[----:B------:R1:W-:Y:S02]  /*0880*/  STL [R1+0x64], R2 ;  /* 0x0000640201007387 */ /* 0x0003e40000100800 */
.L_x_519:
[----:B-1----:R-:W2:Y:S01]  /*0890*/  LDL R2, [R1+0x50] ;  /* 0x0000500001027983 */ /* 0x002ea20000100800 */
[----:B------:R-:W-:Y:S01]  /*08a0*/  IMAD.MOV.U32 R0, RZ, RZ, c[0x0][0x560] ;  /* 0x00015800ff007624 */ /* 0x000fe200078e00ff */
[----:B------:R-:W-:Y:S01]  /*08b0*/  YIELD ;  /* 0x0000000000007946 */ /* 0x000fe20003800000 */
[----:B------:R-:W-:Y:S03]  /*08c0*/  BSSY B0, `(.L_x_458) ;  /* 0x0000016000007945 */ /* 0x000fe60003800000 */
[----:B------:R-:W-:-:S13]  /*08d0*/  ISETP.NE.AND P0, PT, R0, 0x1, PT ;  /* 0x000000010000780c */ /* 0x000fda0003f05270 */
[----:B--2---:R-:W-:Y:S01]  /*08e0*/  @P0 IMAD.HI.U32 R0, R2, c[0x0][0x564], RZ ;  /* 0x0001590002000a27 */ /* 0x004fe200078e00ff */
[----:B------:R-:W-:-:S04]  /*08f0*/  MOV R3, R2 ;  /* 0x0000000200037202 */ /* 0x000fc80000000f00 */
[----:B------:R-:W-:-:S04]  /*0900*/  @P0 SHF.R.U32.HI R3, RZ, c[0x0][0x568], R0 ;  /* 0x00015a00ff030a19 */ /* 0x000fc80000011600 */
[----:B------:R-:W-:Y:S01]  /*0910*/  ISETP.GE.AND P0, PT, R3, c[0x0][0x578], PT ;  /* 0x00015e0003007a0c */ /* 0x000fe20003f06270 */
[----:B------:R-:W-:-:S04]  /*0920*/  IMAD.MOV R0, RZ, RZ, -R3 ;  /* 0x000000ffff007224 */ /* 0x000fc800078e0a03 */
[----:B------:R-:W-:-:S08]  /*0930*/  IMAD R0, R0, c[0x0][0x560], R2 ;  /* 0x0001580000007a24 */ /* 0x000fd000078e0202 */
[----:B------:R-:W-:Y:S05]  /*0940*/  @!P0 BRA `(.L_x_459) ;  /* 0x0000007000008947 */ /* 0x000fea0003800000 */
[----:B------:R-:W-:-:S04]  /*0950*/  MOV R2, c[0x0][0x56c] ;  /* 0x00015b0000027a02 */ /* 0x000fc80000000f00 */
[----:B------:R-:W-:Y:S02]  /*0960*/  ISETP.NE.AND P0, PT, R2, 0x1, PT ;  /* 0x000000010200780c */ /* 0x000fe40003f05270 */
[----:B------:R-:W-:-:S11]  /*0970*/  MOV R2, R0 ;  /* 0x0000000000027202 */ /* 0x000fd60000000f00 */
[----:B------:R-:W-:-:S05]  /*0980*/  @P0 IMAD.HI.U32 R4, R0, c[0x0][0x570], RZ ;  /* 0x00015c0000040a27 */ /* 0x000fca00078e00ff */
[----:B------:R-:W-:-:S05]  /*0990*/  @P0 SHF.R.U32.HI R2, RZ, c[0x0][0x574], R4 ;  /* 0x00015d00ff020a19 */ /* 0x000fca0000011604 */
[----:B------:R-:W-:Y:S01]  /*09a0*/  IMAD R4, R2, c[0x0][0x56c], RZ ;  /* 0x00015b0002047a24 */ /* 0x000fe200078e02ff */
[----:B------:R-:W-:Y:S05]  /*09b0*/  BRA `(.L_x_460) ;  /* 0x0000006000007947 */ /* 0x000fea0003800000 */
.L_x_459:
[----:B------:R-:W-:-:S04]  /*09c0*/  MOV R2, c[0x0][0x554] ;  /* 0x0001550000027a02 */ /* 0x000fc80000000f00 */
[----:B------:R-:W-:Y:S02]  /*09d0*/  ISETP.NE.AND P0, PT, R2, 0x1, PT ;  /* 0x000000010200780c */ /* 0x000fe40003f05270 */
[----:B------:R-:W-:-:S11]  /*09e0*/  MOV R2, R0 ;  /* 0x0000000000027202 */ /* 0x000fd60000000f00 */
[----:B------:R-:W-:-:S05]  /*09f0*/  @P0 IMAD.HI.U32 R4, R0, c[0x0][0x558], RZ ;  /* 0x0001560000040a27 */ /* 0x000fca00078e00ff */
[----:B------:R-:W-:-:S05]  /*0a00*/  @P0 SHF.R.U32.HI R2, RZ, c[0x0][0x55c], R4 ;  /* 0x00015700ff020a19 */ /* 0x000fca0000011604 */
[----:B------:R-:W-:Y:S02]  /*0a10*/  IMAD R4, R2, c[0x0][0x554], RZ ;  /* 0x0001550002047a24 */ /* 0x000fe400078e02ff */
.L_x_460:
[----:B------:R-:W-:Y:S05]  /*0a20*/  BSYNC B0 ;  /* 0x0000000000007941 */ /* 0x000fea0003800000 */
.L_x_458:
[----:B------:R-:W-:Y:S01]  /*0a30*/  IMAD.MOV.U32 R5, RZ, RZ, c[0x0][0x548] ;  /* 0x00015200ff057624 */ /* 0x000fe200078e00ff */
[----:B------:R-:W-:Y:S01]  /*0a40*/  ISETP.NE.U32.AND P0, PT, RZ, c[0x0][0x370], PT ;  /* 0x0000dc00ff007a0c */ /* 0x000fe20003f05070 */
[----:B------:R-:W-:Y:S02]  /*0a50*/  IMAD.IADD R4, R0, 0x1, -R4 ;  /* 0x0000000100047824 */ /* 0x000fe400078e0a04 */
[----:B------:R-:W-:Y:S01]  /*0a60*/  IMAD.MOV.U32 R145, RZ, RZ, RZ ;  /* 0x000000ffff917224 */ /* 0x000fe200078e00ff */
[----:B------:R-:W-:Y:S01]  /*0a70*/  ISETP.NE.AND P1, PT, R5, 0x1, PT ;  /* 0x000000010500780c */ /* 0x000fe20003f25270 */
[----:B------:R-:W-:Y:S01]  /*0a80*/  IMAD R6, R3, c[0x0][0x554], R4 ;  /* 0x0001550003067a24 */ /* 0x000fe200078e0204 */
[----:B------:R-:W-:-:S04]  /*0a90*/  ISETP.NE.AND.EX P0, PT, RZ, c[0x0][0x374], PT, P0 ;  /* 0x0000dd00ff007a0c */ /* 0x000fc80003f05300 */
[----:B------:R-:W-:-:S07]  /*0aa0*/  MOV R8, R6 ;  /* 0x0000000600087202 */ /* 0x000fce0000000f00 */
[----:B------:R-:W-:-:S04]  /*0ab0*/  @P1 IMAD.HI.U32 R0, R6, c[0x0][0x54c], RZ ;  /* 0x0001530006001a27 */ /* 0x000fc800078e00ff */
[----:B------:R-:W-:Y:S01]  /*0ac0*/  @P0 IMAD.MOV.U32 R4, RZ, RZ, 0x4 ;  /* 0x00000004ff040424 */ /* 0x000fe200078e00ff */
[----:B------:R-:W-:-:S05]  /*0ad0*/  @P1 SHF.R.U32.HI R8, RZ, c[0x0][0x550], R0 ;  /* 0x00015400ff081a19 */ /* 0x000fca0000011600 */
[----:B------:R-:W-:Y:S01]  /*0ae0*/  @P0 IMAD.WIDE R4, R8, R4, c[0x0][0x370] ;  /* 0x0000dc0008040625 */ /* 0x000fe200078e0204 */
[----:B------:R-:W-:Y:S01]  /*0af0*/  LOP3.LUT R2, R2, 0x1ffffff, RZ, 0x3c, !PT ;  /* 0x01ffffff02027812 */ /* 0x000fe200078e3cff */
[----:B------:R1:W-:Y:S04]  /*0b00*/  STL [R1+0x40], R8 ;  /* 0x0000400801007387 */ /* 0x0003e80000100800 */
[----:B------:R2:W3:Y:S01]  /*0b10*/  @P0 LDG.E R145, [R4.64] ;  /* 0x0000000604910981 */ /* 0x0004e2000c1e1900 */
[----:B------:R-:W-:Y:S01]  /*0b20*/  MOV R35, c[0x0][0x2c4] ;  /* 0x0000b10000237a02 */ /* 0x000fe20000000f00 */
[----:B------:R-:W-:Y:S01]  /*0b30*/  CS2R R134, SRZ ;  /* 0x0000000000867805 */ /* 0x000fe2000001ff00 */
[----:B------:R-:W-:Y:S01]  /*0b40*/  IADD3 R2, R2, c[0x0][0x53c], RZ ;  /* 0x00014f0002027a10 */ /* 0x000fe20007ffe0ff */
[----:B------:R-:W-:Y:S01]  /*0b50*/  CS2R R132, SRZ ;  /* 0x0000000000847805 */ /* 0x000fe2000001ff00 */
[----:B------:R-:W-:Y:S01]  /*0b60*/  ISETP.NE.AND P4, PT, R35, 0x1, PT ;  /* 0x000000012300780c */ /* 0x000fe20003f85270 */
[----:B------:R-:W-:Y:S01]  /*0b70*/  CS2R R130, SRZ ;  /* 0x0000000000827805 */ /* 0x000fe2000001ff00 */
[----:B------:R-:W-:Y:S01]  /*0b80*/  MOV R128, RZ ;  /* 0x000000ff00807202 */ /* 0x000fe20000000f00 */
[----:B------:R-:W-:Y:S01]  /*0b90*/  IMAD.SHL.U32 R36, R2, 0x80, RZ ;  /* 0x0000008002247824 */ /* 0x000fe200078e00ff */
[----:B------:R-:W-:Y:S01]  /*0ba0*/  MOV R2, c[0x0][0x2ac] ;  /* 0x0000ab0000027a02 */ /* 0x000fe20000000f00 */
[----:B------:R-:W-:Y:S01]  /*0bb0*/  IMAD.MOV.U32 R126, RZ, RZ, RZ ;  /* 0x000000ffff7e7224 */ /* 0x000fe200078e00ff */
[----:B------:R-:W-:Y:S01]  /*0bc0*/  MOV R122, RZ ;  /* 0x000000ff007a7202 */ /* 0x000fe20000000f00 */
[----:B------:R-:W-:Y:S01]  /*0bd0*/  IMAD.MOV.U32 R124, RZ, RZ, RZ ;  /* 0x000000ffff7c7224 */ /* 0x000fe200078e00ff */
[----:B------:R-:W-:Y:S01]  /*0be0*/  IADD3 R0, R36, 0x7f, RZ ;  /* 0x0000007f24007810 */ /* 0x000fe20007ffe0ff */
[----:B------:R-:W-:Y:S01]  /*0bf0*/  IMAD R41, R2, c[0x0][0x1d0], RZ ;  /* 0x0000740002297a24 */ /* 0x000fe200078e02ff */
[----:B------:R1:W-:Y:S01]  /*0c00*/  STL [R1+0x3c], R36 ;  /* 0x00003c2401007387 */ /* 0x0003e20000100800 */
[----:B------:R-:W-:Y:S01]  /*0c10*/  CS2R R120, SRZ ;  /* 0x0000000000787805 */ /* 0x000fe2000001ff00 */
[----:B------:R-:W-:Y:S01]  /*0c20*/  IMAD.MOV.U32 R9, RZ, RZ, RZ ;  /* 0x000000ffff097224 */ /* 0x000fe200078e00ff */
[----:B------:R-:W-:Y:S01]  /*0c30*/  CS2R R10, SRZ ;  /* 0x00000000000a7805 */ /* 0x000fe2000001ff00 */
[----:B------:R-:W-:Y:S01]  /*0c40*/  @P4 IMAD.HI.U32 R3, R0, c[0x0][0x2c8], RZ ;  /* 0x0000b20000034a27 */ /* 0x000fe200078e00ff */
[----:B------:R-:W-:Y:S01]  /*0c50*/  MOV R116, RZ ;  /* 0x000000ff00747202 */ /* 0x000fe20000000f00 */
[----:B------:R-:W-:Y:S01]  /*0c60*/  CS2R R12, SRZ ;  /* 0x00000000000c7805 */ /* 0x000fe2000001ff00 */
[----:B------:R-:W-:Y:S01]  /*0c70*/  MOV R110, RZ ;  /* 0x000000ff006e7202 */ /* 0x000fe20000000f00 */
[----:B------:R-:W-:Y:S01]  /*0c80*/  IMAD.MOV.U32 R118, RZ, RZ, RZ ;  /* 0x000000ffff767224 */ /* 0x000fe200078e00ff */
[----:B------:R-:W-:Y:S01]  /*0c90*/  @P4 SHF.R.U32.HI R0, RZ, c[0x0][0x2cc], R3 ;  /* 0x0000b300ff004a19 */ /* 0x000fe20000011603 */
[----:B--2---:R-:W-:Y:S01]  /*0ca0*/  IMAD.MOV.U32 R4, RZ, RZ, 0x80 ;  /* 0x00000080ff047424 */ /* 0x004fe200078e00ff */
[----:B------:R-:W-:Y:S01]  /*0cb0*/  IADD3 R3, R41, 0x7f, RZ ;  /* 0x0000007f29037810 */ /* 0x000fe20007ffe0ff */
[----:B------:R-:W-:Y:S01]  /*0cc0*/  IMAD.MOV.U32 R114, RZ, RZ, RZ ;  /* 0x000000ffff727224 */ /* 0x000fe200078e00ff */
[----:B------:R-:W-:Y:S01]  /*0cd0*/  CS2R R14, SRZ ;  /* 0x00000000000e7805 */ /* 0x000fe2000001ff00 */
[----:B------:R-:W-:Y:S01]  /*0ce0*/  IMAD.MOV.U32 R112, RZ, RZ, RZ ;  /* 0x000000ffff707224 */ /* 0x000fe200078e00ff */
[----:B------:R-:W-:Y:S01]  /*0cf0*/  IADD3 R4, R4, -c[0x0][0x168], RZ ;  /* 0x80005a0004047a10 */ /* 0x000fe20007ffe0ff */
[----:B------:R-:W-:Y:S01]  /*0d00*/  IMAD.MOV.U32 R108, RZ, RZ, RZ ;  /* 0x000000ffff6c7224 */ /* 0x000fe200078e00ff */
[----:B------:R-:W-:Y:S01]  /*0d10*/  CS2R R16, SRZ ;  /* 0x0000000000107805 */ /* 0x000fe2000001ff00 */
[----:B------:R-:W-:Y:S01]  /*0d20*/  IMAD.MOV.U32 R106, RZ, RZ, RZ ;  /* 0x000000ffff6a7224 */ /* 0x000fe200078e00ff */
[----:B------:R-:W-:Y:S01]  /*0d30*/  MOV R104, RZ ;  /* 0x000000ff00687202 */ /* 0x000fe20000000f00 */
[----:B------:R-:W-:Y:S01]  /*0d40*/  IMAD R2, R2, c[0x0][0x1d0], R4 ;  /* 0x0000740002027a24 */ /* 0x000fe200078e0204 */
[----:B------:R-:W-:Y:S01]  /*0d50*/  CS2R R18, SRZ ;  /* 0x0000000000127805 */ /* 0x000fe2000001ff00 */
[----:B------:R-:W-:Y:S01]  /*0d60*/  IMAD.MOV.U32 R102, RZ, RZ, RZ ;  /* 0x000000ffff667224 */ /* 0x000fe200078e00ff */
[----:B------:R-:W-:Y:S01]  /*0d70*/  MOV R98, RZ ;  /* 0x000000ff00627202 */ /* 0x000fe20000000f00 */
[----:B------:R-:W-:Y:S01]  /*0d80*/  IMAD.IADD R0, R2, 0x1, R0 ;  /* 0x0000000102007824 */ /* 0x000fe200078e0200 */
[----:B------:R-:W-:Y:S01]  /*0d90*/  SHF.R.S32.HI R2, RZ, 0x1f, R3 ;  /* 0x0000001fff027819 */ /* 0x000fe20000011403 */
[----:B------:R-:W-:Y:S01]  /*0da0*/  IMAD.MOV.U32 R100, RZ, RZ, RZ ;  /* 0x000000ffff647224 */ /* 0x000fe200078e00ff */
[----:B------:R-:W-:Y:S01]  /*0db0*/  CS2R R20, SRZ ;  /* 0x0000000000147805 */ /* 0x000fe2000001ff00 */
[----:B------:R-:W-:Y:S01]  /*0dc0*/  IMAD.MOV.U32 R96, RZ, RZ, RZ ;  /* 0x000000ffff607224 */ /* 0x000fe200078e00ff */
[----:B------:R-:W-:Y:S01]  /*0dd0*/  SHF.R.S32.HI R4, RZ, 0x1f, R0 ;  /* 0x0000001fff047819 */ /* 0x000fe20000011400 */
[----:B------:R-:W-:Y:S01]  /*0de0*/  IMAD.MOV.U32 R94, RZ, RZ, RZ ;  /* 0x000000ffff5e7224 */ /* 0x000fe200078e00ff */
[----:B------:R-:W-:Y:S01]  /*0df0*/  LEA.HI R2, R2, R3, RZ, 0x7 ;  /* 0x0000000302027211 */ /* 0x000fe200078f38ff */
[----:B------:R-:W-:Y:S01]  /*0e00*/  IMAD.MOV R3, RZ, RZ, -R8 ;  /* 0x000000ffff037224 */ /* 0x000fe200078e0a08 */
[----:B------:R-:W-:Y:S01]  /*0e10*/  LEA.HI R4, R4, R0, RZ, 0x7 ;  /* 0x0000000004047211 */ /* 0x000fe200078f38ff */
[----:B------:R-:W-:Y:S01]  /*0e20*/  CS2R R22, SRZ ;  /* 0x0000000000167805 */ /* 0x000fe2000001ff00 */
[----:B------:R-:W-:Y:S01]  /*0e30*/  SHF.R.S32.HI R0, RZ, 0x7, R2 ;  /* 0x00000007ff007819 */ /* 0x000fe20000011402 */
[----:B------:R-:W-:Y:S01]  /*0e40*/  IMAD R46, R3, c[0x0][0x548], R6 ;  /* 0x00015200032e7a24 */ /* 0x000fe200078e0206 */
[----:B------:R-:W-:Y:S01]  /*0e50*/  SHF.R.S32.HI R2, RZ, 0x7, R4 ;  /* 0x00000007ff027819 */ /* 0x000fe20000011404 */
[----:B------:R-:W-:Y:S01]  /*0e60*/  CS2R R6, SRZ ;  /* 0x0000000000067805 */ /* 0x000fe2000001ff00 */
[----:B------:R-:W-:Y:S01]  /*0e70*/  CS2R R4, SRZ ;  /* 0x0000000000047805 */ /* 0x000fe2000001ff00 */
[----:B------:R-:W-:Y:S01]  /*0e80*/  MOV R92, RZ ;  /* 0x000000ff005c7202 */ /* 0x000fe20000000f00 */
[----:B------:R1:W-:Y:S01]  /*0e90*/  STL [R1+0x44], R46 ;  /* 0x0000442e01007387 */ /* 0x0003e20000100800 */
[----:B------:R-:W-:Y:S01]  /*0ea0*/  IMNMX R226, R0, R2, PT ;  /* 0x0000000200e27217 */ /* 0x000fe20003800200 */
[----:B------:R-:W-:Y:S01]  /*0eb0*/  IMAD.MOV.U32 R90, RZ, RZ, RZ ;  /* 0x000000ffff5a7224 */ /* 0x000fe200078e00ff */
[----:B------:R-:W-:Y:S01]  /*0ec0*/  PRMT R0, RZ, 0x7610, R0 ;  /* 0x00007610ff007816 */ /* 0x000fe20000000000 */
[----:B------:R-:W-:Y:S01]  /*0ed0*/  CS2R R24, SRZ ;  /* 0x0000000000187805 */ /* 0x000fe2000001ff00 */
[----:B------:R-:W-:Y:S01]  /*0ee0*/  ISETP.GE.AND P0, PT, R226, 0x1, PT ;  /* 0x00000001e200780c */ /* 0x000fe20003f06270 */
        /* <DEDUP_REMOVED lines=14> */
[----:B---3--:R1:W-:Y:S01]  /*0fd0*/  STL [R1+0x14], R145 ;  /* 0x0000149101007387 */ /* 0x0083e20000100800 */
[----:B------:R-:W-:Y:S05]  /*0fe0*/  @!P0 BRA `(.L_x_461) ;  /* 0x0000ea6000008947 */ /* 0x000fea0003800000 */
[----:B------:R-:W-:-:S04]  /*0ff0*/  ISETP.NE.U32.AND P0, PT, RZ, c[0x0][0x340], PT ;  /* 0x0000d000ff007a0c */ /* 0x000fc80003f05070 */
[----:B------:R-:W-:-:S13]  /*1000*/  ISETP.NE.AND.EX P0, PT, RZ, c[0x0][0x344], PT, P0 ;  /* 0x0000d100ff007a0c */ /* 0x000fda0003f05300 */
[----:B------:R-:W-:-:S04]  /*1010*/  @P0 IMAD.MOV.U32 R2, RZ, RZ, 0x4 ;  /* 0x00000004ff020424 */ /* 0x000fc800078e00ff */
[----:B------:R-:W-:-:S05]  /*1020*/  @P0 IMAD.WIDE R2, R8, R2, c[0x0][0x340] ;  /* 0x0000d00008020625 */ /* 0x000fca00078e0202 */
[----:B------:R2:W5:Y:S01]  /*1030*/  @P0 LDG.E R0, [R2.64] ;  /* 0x0000000602000981 */ /* 0x000562000c1e1900 */
[----:B------:R-:W-:Y:S01]  /*1040*/  WARPSYNC 0xffffffff ;  /* 0xffffffff00007948 */ /* 0x000fe20003800000 */
[----:B------:R-:W-:Y:S02]  /*1050*/  @!P0 MOV R0, R8 ;  /* 0x0000000800008202 */ /* 0x000fe40000000f00 */
[----:B--2---:R-:W2:Y:S01]  /*1060*/  LDL R144, [R1+0x10] ;  /* 0x0000100001907983 */ /* 0x004ea20000100800 */
[----:B------:R-:W-:Y:S01]  /*1070*/  IMAD.MOV.U32 R3, RZ, RZ, c[0x0][0x2b8] ;  /* 0x0000ae00ff037624 */ /* 0x000fe200078e00ff */
[----:B------:R-:W-:Y:S01]  /*1080*/  MOV R221, RZ ;  /* 0x000000ff00dd7202 */ /* 0x000fe20000000f00 */
[----:B-----5:R-:W-:-:S03]  /*1090*/  IMAD.WIDE.U32 R134, R0, c[0x0][0x2b0], RZ ;  /* 0x0000ac0000867a25 */ /* 0x020fc600078e00ff */
[----:B------:R-:W-:Y:S02]  /*10a0*/  ISETP.NE.AND P3, PT, R3, 0x1, PT ;  /* 0x000000010300780c */ /* 0x000fe40003f65270 */
[----:B------:R-:W-:Y:S01]  /*10b0*/  SHF.R.S32.HI R3, RZ, 0x1f, R0 ;  /* 0x0000001fff037819 */ /* 0x000fe20000011400 */
[----:B------:R-:W-:Y:S01]  /*10c0*/  BAR.SYNC.DEFER_BLOCKING 0x0 ;  /* 0x0000000000007b1d */ /* 0x000fe20000010000 */
[----:B------:R-:W-:-:S05]  /*10d0*/  SHF.R.S32.HI R37, RZ, 0x1f, R46 ;  /* 0x0000001fff257819 */ /* 0x000fca000001142e */
[----:B------:R-:W-:Y:S01]  /*10e0*/  IMAD R5, R37, c[0x0][0x1b8], RZ ;  /* 0x00006e0025057a24 */ /* 0x000fe200078e02ff */
[----:B------:R-:W-:Y:S01]  /*10f0*/  SHF.R.S32.HI R6, RZ, 0x1f, R8 ;  /* 0x0000001fff067819 */ /* 0x000fe20000011408 */
[----:B------:R-:W3:Y:S02]  /*1100*/  S2R R38, SR_TID.X ;  /* 0x0000000000267919 */ /* 0x000ee40000002100 */
[----:B------:R-:W-:Y:S02]  /*1110*/  IMAD R5, R46, c[0x0][0x1bc], R5 ;  /* 0x00006f002e057a24 */ /* 0x000fe400078e0205 */
[----:B------:R-:W-:Y:S01]  /*1120*/  IMAD R16, R35, c[0x0][0x168], RZ ;  /* 0x00005a0023107a24 */ /* 0x000fe200078e02ff */
[----:B------:R-:W-:Y:S02]  /*1130*/  SHF.R.S32.HI R39, RZ, 0x1f, R228 ;  /* 0x0000001fff277819 */ /* 0x000fe400000114e4 */
[----:B------:R-:W-:Y:S02]  /*1140*/  ISETP.GE.AND P2, PT, R228, c[0x0][0x198], PT ;  /* 0x00006600e4007a0c */ /* 0x000fe40003f46270 */
[----:B------:R-:W-:Y:S01]  /*1150*/  ISETP.GE.AND P6, PT, R241, c[0x0][0x198], PT ;  /* 0x00006600f1007a0c */ /* 0x000fe20003fc6270 */
[----:B------:R-:W-:Y:S01]  /*1160*/  IMAD.WIDE.U32 R132, R46, c[0x0][0x1e8], RZ ;  /* 0x00007a002e847a25 */ /* 0x000fe200078e00ff */
[----:B------:R-:W-:Y:S01]  /*1170*/  IADD3 R71, R204, 0x20, RZ ;  /* 0x00000020cc477810 */ /* 0x000fe20007ffe0ff */
[----:B------:R-:W-:Y:S02]  /*1180*/  STL.64 [R1+0x20], R134 ;  /* 0x0000208601007387 */ /* 0x000fe40000100a00 */
[----:B--2---:R-:W-:-:S05]  /*1190*/  IMAD R2, R226, 0x80, R144 ;  /* 0x00000080e2027824 */ /* 0x004fca00078e0290 */
[----:B------:R-:W-:-:S04]  /*11a0*/  IADD3 R2, R2, -0x80, RZ ;  /* 0xffffff8002027810 */ /* 0x000fc80007ffe0ff */
[C---:B------:R-:W-:Y:S02]  /*11b0*/  ISETP.GE.AND P1, PT, R2.reuse, R41, PT ;  /* 0x000000290200720c */ /* 0x040fe40003f26270 */
[----:B------:R-:W-:Y:S01]  /*11c0*/  IADD3 R13, R2, R145, RZ ;  /* 0x00000091020d7210 */ /* 0x000fe20007ffe0ff */
[----:B------:R-:W-:Y:S01]  /*11d0*/  IMAD R2, R3, c[0x0][0x2b0], RZ ;  /* 0x0000ac0003027a24 */ /* 0x000fe200078e02ff */
[----:B------:R-:W-:-:S03]  /*11e0*/  ISETP.GT.OR P1, PT, R144, 0x7f, P1 ;  /* 0x0000007f9000780c */ /* 0x000fc60000f24670 */
[----:B------:R-:W-:-:S04]  /*11f0*/  @P3 IMAD.HI.U32 R3, R13, c[0x0][0x2bc], RZ ;  /* 0x0000af000d033a27 */ /* 0x000fc800078e00ff */
[----:B------:R-:W-:Y:S01]  /*1200*/  IMAD.MOV.U32 R12, RZ, RZ, R13 ;  /* 0x000000ffff0c7224 */ /* 0x000fe200078e000d */
[----:B------:R-:W-:Y:S01]  /*1210*/  @P3 SHF.R.U32.HI R12, RZ, c[0x0][0x2c0], R3 ;  /* 0x0000b000ff0c3a19 */ /* 0x000fe20000011603 */
[----:B------:R-:W-:-:S04]  /*1220*/  IMAD R2, R0, c[0x0][0x2b4], R2 ;  /* 0x0000ad0000027a24 */ /* 0x000fc800078e0202 */
[----:B------:R-:W-:Y:S01]  /*1230*/  IMAD.IADD R131, R135, 0x1, R2 ;  /* 0x0000000187837824 */ /* 0x000fe200078e0202 */
[----:B------:R-:W-:-:S04]  /*1240*/  @!P1 IADD3 R0, P0, R12, R134, RZ ;  /* 0x000000860c009210 */ /* 0x000fc80007f1e0ff */
[----:B------:R-:W-:Y:S01]  /*1250*/  @!P1 LEA.HI.X.SX32 R3, R12, R131, 0x1, P0 ;  /* 0x000000830c039211 */ /* 0x000fe200000f0eff */
[----:B------:R-:W-:Y:S01]  /*1260*/  IMAD.IADD R4, R144, 0x1, R36 ;  /* 0x0000000190047824 */ /* 0x000fe200078e0224 */
[----:B------:R-:W-:Y:S01]  /*1270*/  @!P1 LEA R2, P0, R0, c[0x0][0x2a0], 0x2 ;  /* 0x0000a80000029a11 */ /* 0x000fe200078010ff */
[----:B------:R-:W-:Y:S01]  /*1280*/  IMAD.WIDE.U32 R44, R46, c[0x0][0x210], RZ ;  /* 0x000084002e2c7a25 */ /* 0x000fe200078e00ff */
[----:B---3--:R-:W-:Y:S01]  /*1290*/  SHF.R.S32.HI R40, RZ, 0x1f, R38 ;  /* 0x0000001fff287819 */ /* 0x008fe20000011426 */
[----:B------:R-:W-:Y:S01]  /*12a0*/  STL [R1+0x34], R131 ;  /* 0x0000348301007387 */ /* 0x000fe20000100800 */
[----:B------:R-:W-:-:S05]  /*12b0*/  @!P1 LEA.HI.X R3, R0, c[0x0][0x2a4], R3, 0x2, P0 ;  /* 0x0000a90000039a11 */ /* 0x000fca00000f1403 */
[----:B------:R2:W3:Y:S01]  /*12c0*/  @!P1 LDG.E R221, [R2.64] ;  /* 0x0000000602dd9981 */ /* 0x0004e2000c1e1900 */
[----:B------:R-:W-:Y:S01]  /*12d0*/  @P4 IMAD.HI.U32 R7, R4, c[0x0][0x2c8], RZ ;  /* 0x0000b20004074a27 */ /* 0x000fe200078e00ff */
[----:B------:R-:W-:Y:S01]  /*12e0*/  LEA.HI R40, R40, R38, RZ, 0x3 ;  /* 0x0000002628287211 */ /* 0x000fe200078f18ff */
[----:B------:R-:W-:Y:S01]  /*12f0*/  BSSY B0, `(.L_x_462) ;  /* 0x0000271000007945 */ /* 0x000fe20003800000 */
[----:B------:R-:W-:Y:S01]  /*1300*/  SHF.R.S32.HI R38, RZ, 0x1f, R241 ;  /* 0x0000001fff267819 */ /* 0x000fe200000114f1 */
[----:B------:R-:W-:Y:S01]  /*1310*/  IMAD.MOV.U32 R0, RZ, RZ, R4 ;  /* 0x000000ffff007224 */ /* 0x000fe200078e0004 */
[----:B------:R-:W-:Y:S01]  /*1320*/  @P4 SHF.R.U32.HI R0, RZ, c[0x0][0x2cc], R7 ;  /* 0x0000b300ff004a19 */ /* 0x000fe20000011607 */
[----:B------:R-:W-:Y:S01]  /*1330*/  STL.64 [R1+0x18], R132 ;  /* 0x0000188401007387 */ /* 0x000fe20000100a00 */
[----:B------:R-:W-:Y:S01]  /*1340*/  SHF.R.S32.HI R40, RZ, 0x3, R40 ;  /* 0x00000003ff287819 */ /* 0x000fe20000011428 */
[----:B------:R-:W-:Y:S01]  /*1350*/  IMAD.SHL.U32 R128, R228, 0x2, RZ ;  /* 0x00000002e4807824 */ /* 0x000fe200078e00ff */
[----:B------:R-:W-:-:S02]  /*1360*/  SHF.R.S32.HI R7, RZ, 0x1f, R0 ;  /* 0x0000001fff077819 */ /* 0x000fc40000011400 */
[C---:B------:R-:W-:Y:S01]  /*1370*/  SHF.L.U32 R129, R241.reuse, 0x1, RZ ;  /* 0x00000001f1817819 */ /* 0x040fe200000006ff */
[----:B------:R-:W-:Y:S01]  /*1380*/  IMAD.IADD R11, R40, 0x1, R36 ;  /* 0x00000001280b7824 */ /* 0x000fe200078e0224 */
[----:B------:R-:W-:Y:S02]  /*1390*/  SHF.L.U64.HI R69, R241, 0x1, R38 ;  /* 0x00000001f1457819 */ /* 0x000fe40000010226 */
[----:B------:R-:W-:Y:S02]  /*13a0*/  SHF.L.U64.HI R68, R228, 0x1, R39 ;  /* 0x00000001e4447819 */ /* 0x000fe40000010227 */
[C---:B------:R-:W-:Y:S02]  /*13b0*/  ISETP.GE.AND P1, PT, R11.reuse, R16, PT ;  /* 0x000000100b00720c */ /* 0x040fe40003f26270 */
[----:B------:R-:W-:Y:S01]  /*13c0*/  IADD3 R14, R11, 0x40, RZ ;  /* 0x000000400b0e7810 */ /* 0x000fe20007ffe0ff */
[----:B--2---:R-:W-:-:S05]  /*13d0*/  IMAD.WIDE.U32 R2, R46, c[0x0][0x1b8], RZ ;  /* 0x00006e002e027a25 */ /* 0x004fca00078e00ff */
[----:B------:R-:W-:Y:S01]  /*13e0*/  IADD3 R3, R3, R5, RZ ;  /* 0x0000000503037210 */ /* 0x000fe20007ffe0ff */
[----:B------:R-:W-:-:S04]  /*13f0*/  IMAD R5, R6, c[0x0][0x1c0], RZ ;  /* 0x0000700006057a24 */ /* 0x000fc800078e02ff */
[C---:B------:R-:W-:Y:S02]  /*1400*/  IMAD R6, R8.reuse, c[0x0][0x1c4], R5 ;  /* 0x0000710008067a24 */ /* 0x040fe400078e0205 */
[----:B------:R-:W-:Y:S02]  /*1410*/  IMAD.MOV R5, RZ, RZ, -R0 ;  /* 0x000000ffff057224 */ /* 0x000fe400078e0a00 */
[----:B------:R-:W-:-:S04]  /*1420*/  IMAD.WIDE.U32 R2, R8, c[0x0][0x1c0], R2 ;  /* 0x0000700008027a25 */ /* 0x000fc800078e0002 */
[----:B------:R-:W-:Y:S02]  /*1430*/  IMAD R4, R5, c[0x0][0x2c4], R4 ;  /* 0x0000b10005047a24 */ /* 0x000fe400078e0204 */
[----:B------:R-:W-:Y:S02]  /*1440*/  IMAD.IADD R3, R3, 0x1, R6 ;  /* 0x0000000103037824 */ /* 0x000fe400078e0206 */
[----:B------:R-:W-:Y:S01]  /*1450*/  IMAD R5, R7, c[0x0][0x1b0], RZ ;  /* 0x00006c0007057a24 */ /* 0x000fe200078e02ff */
[C---:B------:R-:W-:Y:S01]  /*1460*/  IADD3 R7, R11.reuse, 0x20, RZ ;  /* 0x000000200b077810 */ /* 0x040fe20007ffe0ff */
[----:B------:R-:W-:Y:S01]  /*1470*/  IMAD.WIDE.U32 R2, R0, c[0x0][0x1b0], R2 ;  /* 0x00006c0000027a25 */ /* 0x000fe200078e0002 */
[----:B------:R-:W-:-:S03]  /*1480*/  IADD3 R11, R11, 0x60, RZ ;  /* 0x000000600b0b7810 */ /* 0x000fc60007ffe0ff */
[----:B------:R-:W-:Y:S01]  /*1490*/  IMAD R6, R0, c[0x0][0x1b4], R5 ;  /* 0x00006d0000067a24 */ /* 0x000fe200078e0205 */
[----:B------:R-:W-:-:S04]  /*14a0*/  SHF.R.S32.HI R5, RZ, 0x1f, R4 ;  /* 0x0000001fff057819 */ /* 0x000fc80000011404 */
[----:B------:R-:W-:Y:S01]  /*14b0*/  IADD3 R3, R3, R6, RZ ;  /* 0x0000000603037210 */ /* 0x000fe20007ffe0ff */
[----:B------:R-:W-:Y:S01]  /*14c0*/  IMAD R0, R5, c[0x0][0x1a8], RZ ;  /* 0x00006a0005007a24 */ /* 0x000fe200078e02ff */
[----:B------:R-:W-:-:S03]  /*14d0*/  IADD3 R6, -R12, RZ, RZ ;  /* 0x000000ff0c067210 */ /* 0x000fc60007ffe1ff */
[C---:B------:R-:W-:Y:S02]  /*14e0*/  IMAD R0, R4.reuse, c[0x0][0x1ac], R0 ;  /* 0x00006b0004007a24 */ /* 0x040fe400078e0200 */
[----:B------:R-:W-:-:S04]  /*14f0*/  IMAD.WIDE.U32 R2, R4, c[0x0][0x1a8], R2 ;  /* 0x00006a0004027a25 */ /* 0x000fc800078e0002 */
[----:B------:R-:W-:Y:S01]  /*1500*/  IMAD.IADD R9, R3, 0x1, R0 ;  /* 0x0000000103097824 */ /* 0x000fe200078e0200 */
[----:B-1----:R-:W-:Y:S01]  /*1510*/  LEA R8, P0, R2, c[0x0][0x160], 0x1 ;  /* 0x0000580002087a11 */ /* 0x002fe200078008ff */
[----:B------:R-:W-:-:S03]  /*1520*/  IMAD R222, R6, c[0x0][0x2b8], R13 ;  /* 0x0000ae0006de7a24 */ /* 0x000fc600078e020d */
[----:B------:R-:W-:Y:S01]  /*1530*/  LEA.HI.X R9, R2, c[0x0][0x164], R9, 0x1, P0 ;  /* 0x0000590002097a11 */ /* 0x000fe200000f0c09 */
[----:B------:R-:W1:Y:S01]  /*1540*/  SHFL.IDX PT, R0, R8, RZ, 0x181f ;  /* 0x00181fff08007589 */ /* 0x000e6200000e0000 */
[----:B------:R-:W-:-:S03]  /*1550*/  SHF.R.S32.HI R15, RZ, 0x1f, R222 ;  /* 0x0000001fff0f7819 */ /* 0x000fc600000114de */
[----:B------:R-:W2:Y:S04]  /*1560*/  SHFL.IDX PT, R3, R9, RZ, 0x181f ;  /* 0x00181fff09037589 */ /* 0x000ea800000e0000 */
[----:B------:R-:W4:Y:S04]  /*1570*/  SHFL.IDX PT, R10, R8, 0x1, 0x181f ;  /* 0x00381f00080a7f89 */ /* 0x000f2800000e0000 */
[----:B------:R-:W4:Y:S04]  /*1580*/  SHFL.IDX PT, R12, R9, 0x1, 0x181f ;  /* 0x00381f00090c7f89 */ /* 0x000f2800000e0000 */
[----:B------:R-:W-:Y:S04]  /*1590*/  SHFL.IDX PT, R13, R9, 0x2, 0x181f ;  /* 0x00581f00090d7f89 */ /* 0x000fe800000e0000 */
[----:B------:R-:W-:Y:S01]  /*15a0*/  SHFL.IDX PT, R9, R9, 0x3, 0x181f ;  /* 0x00781f0009097f89 */ /* 0x000fe200000e0000 */
[----:B-1----:R-:W-:-:S02]  /*15b0*/  @!P1 LEA R4, P5, R228, R0, 0x1 ;  /* 0x00000000e4049211 */ /* 0x002fc400078a08ff */
[C---:B------:R-:W-:Y:S02]  /*15c0*/  @!P1 LEA R2, P0, R241.reuse, R0, 0x1 ;  /* 0x00000000f1029211 */ /* 0x040fe400078008ff */
[-C--:B--2---:R-:W-:Y:S01]  /*15d0*/  @!P1 LEA.HI.X R5, R228, R3.reuse, R39, 0x1, P5 ;  /* 0x00000003e4059211 */ /* 0x084fe200028f0c27 */
[----:B------:R-:W1:Y:S01]  /*15e0*/  SHFL.IDX PT, R0, R8, 0x2, 0x181f ;  /* 0x00581f0008007f89 */ /* 0x000e6200000e0000 */
[----:B------:R-:W-:Y:S02]  /*15f0*/  @!P1 LEA.HI.X R3, R241, R3, R38, 0x1, P0 ;  /* 0x00000003f1039211 */ /* 0x000fe400000f0c26 */
[-C--:B------:R-:W-:Y:S01]  /*1600*/  ISETP.GE.AND P0, PT, R7, R16.reuse, PT ;  /* 0x000000100700720c */ /* 0x080fe20003f06270 */
[----:B------:R2:W-:Y:S01]  /*1610*/  @!P1 LDGSTS.E.BYPASS.LTC128B.128 [R219+0x100], [R4.64], !P2 ;  /* 0x0010000004db9fae */ /* 0x0005e2000d101d46 */
[----:B------:R-:W-:-:S03]  /*1620*/  ISETP.GE.AND P5, PT, R14, R16, PT ;  /* 0x000000100e00720c */ /* 0x000fc60003fa6270 */
[----:B------:R1:W-:Y:S04]  /*1630*/  @!P1 LDGSTS.E.BYPASS.LTC128B.128 [R219+0x4100], [R2.64], !P6 ;  /* 0x0410000002db9fae */ /* 0x0003e8000f101d46 */
[----:B------:R-:W3:Y:S04]  /*1640*/  SHFL.IDX PT, R8, R8, 0x3, 0x181f ;  /* 0x00781f0008087f89 */ /* 0x000ee800000e0000 */
[----:B----4-:R-:W-:-:S04]  /*1650*/  @!P0 LEA R6, P1, R228, R10, 0x1 ;  /* 0x0000000ae4068211 */ /* 0x010fc800078208ff */
[----:B------:R-:W-:-:S05]  /*1660*/  @!P0 LEA.HI.X R7, R228, R12, R39, 0x1, P1 ;  /* 0x0000000ce4078211 */ /* 0x000fca00008f0c27 */
[----:B------:R4:W-:Y:S01]  /*1670*/  @!P0 LDGSTS.E.BYPASS.LTC128B.128 [R219+0x1100], [R6.64], !P2 ;  /* 0x0110000006db8fae */ /* 0x0009e2000d101d46 */
[----:B--2---:R-:W-:Y:S02]  /*1680*/  IMAD R4, R15, c[0x0][0x1e0], RZ ;  /* 0x000078000f047a24 */ /* 0x004fe400078e02ff */
[----:B-1----:R-:W-:-:S04]  /*1690*/  IMAD.WIDE.U32 R2, R222, c[0x0][0x1e0], RZ ;  /* 0x00007800de027a25 */ /* 0x002fc800078e00ff */
[----:B------:R-:W-:Y:S01]  /*16a0*/  IMAD R5, R222, c[0x0][0x1e4], R4 ;  /* 0x00007900de057a24 */ /* 0x000fe200078e0204 */
[----:B------:R-:W-:Y:S01]  /*16b0*/  @!P0 LEA R4, P1, R241, R10, 0x1 ;  /* 0x0000000af1048211 */ /* 0x000fe200078208ff */
[----:B------:R-:W-:Y:S02]  /*16c0*/  IMAD R10, R37, c[0x0][0x1e8], RZ ;  /* 0x00007a00250a7a24 */ /* 0x000fe400078e02ff */
[----:B------:R-:W-:Y:S01]  /*16d0*/  IMAD.IADD R3, R3, 0x1, R5 ;  /* 0x0000000103037824 */ /* 0x000fe200078e0205 */
[----:B------:R-:W-:-:S05]  /*16e0*/  @!P0 LEA.HI.X R5, R241, R12, R38, 0x1, P1 ;  /* 0x0000000cf1058211 */ /* 0x000fca00008f0c26 */
[----:B------:R1:W-:Y:S01]  /*16f0*/  @!P0 LDGSTS.E.BYPASS.LTC128B.128 [R219+0x5100], [R4.64], !P6 ;  /* 0x0510000004db8fae */ /* 0x0003e2000f101d46 */
[----:B----4-:R-:W-:Y:S01]  /*1700*/  IMAD R6, R46, c[0x0][0x1ec], R10 ;  /* 0x00007b002e067a24 */ /* 0x010fe200078e020a */
[----:B------:R-:W-:-:S03]  /*1710*/  LEA R10, R226, 0xffffff80, 0x7 ;  /* 0xffffff80e20a7811 */ /* 0x000fc600078e38ff */
[----:B------:R-:W-:Y:S01]  /*1720*/  IMAD.IADD R130, R133, 0x1, R6 ;  /* 0x0000000185827824 */ /* 0x000fe200078e0206 */
[----:B------:R-:W-:-:S04]  /*1730*/  IADD3 R127, R41, -R10, RZ ;  /* 0x8000000a297f7210 */ /* 0x000fc80007ffe0ff */
[----:B------:R-:W-:Y:S04]  /*1740*/  STL [R1+0x30], R130 ;  /* 0x0000308201007387 */ /* 0x000fe80000100800 */
[----:B------:R-:W-:Y:S01]  /*1750*/  STL.64 [R1+0x28], R44 ;  /* 0x0000282c01007387 */ /* 0x000fe20000100a00 */
[----:B-1----:R-:W-:Y:S02]  /*1760*/  @!P5 LEA R4, P1, R228, R0, 0x1 ;  /* 0x00000000e404d211 */ /* 0x002fe400078208ff */
[----:B---3--:R-:W-:Y:S01]  /*1770*/  SHF.R.S32.HI R36, RZ, 0x1f, R221 ;  /* 0x0000001fff247819 */ /* 0x008fe200000114dd */
[----:B------:R-:W-:-:S04]  /*1780*/  IMAD.WIDE.U32 R2, R221, c[0x0][0x1f0], R2 ;  /* 0x00007c00dd027a25 */ /* 0x000fc800078e0002 */
[----:B------:R-:W-:Y:S01]  /*1790*/  IMAD R5, R36, c[0x0][0x1f0], RZ ;  /* 0x00007c0024057a24 */ /* 0x000fe200078e02ff */
[----:B------:R-:W-:-:S03]  /*17a0*/  IADD3 R6, P0, R2, R132, RZ ;  /* 0x0000008402067210 */ /* 0x000fc60007f1e0ff */
[----:B------:R-:W-:Y:S01]  /*17b0*/  IMAD R7, R221, c[0x0][0x1f4], R5 ;  /* 0x00007d00dd077a24 */ /* 0x000fe200078e0205 */
[----:B------:R-:W-:Y:S02]  /*17c0*/  @!P5 LEA.HI.X R5, R228, R13, R39, 0x1, P1 ;  /* 0x0000000de405d211 */ /* 0x000fe400008f0c27 */
[C---:B------:R-:W-:Y:S02]  /*17d0*/  @!P5 LEA R2, P1, R241.reuse, R0, 0x1 ;  /* 0x00000000f102d211 */ /* 0x040fe400078208ff */
[----:B------:R-:W-:Y:S01]  /*17e0*/  IADD3.X R7, R130, R3, R7, P0, !PT ;  /* 0x0000000382077210 */ /* 0x000fe200007fe407 */
[----:B------:R1:W-:Y:S01]  /*17f0*/  @!P5 LDGSTS.E.BYPASS.LTC128B.128 [R219+0x2100], [R4.64], !P2 ;  /* 0x0210000004dbdfae */ /* 0x0003e2000d101d46 */
[C---:B------:R-:W-:Y:S02]  /*1800*/  LEA R0, P0, R6.reuse, c[0x0][0x1c8], 0x1 ;  /* 0x0000720006007a11 */ /* 0x040fe400078008ff */
[----:B------:R-:W-:Y:S01]  /*1810*/  @!P5 LEA.HI.X R3, R241, R13, R38, 0x1, P1 ;  /* 0x0000000df103d211 */ /* 0x000fe200008f0c26 */
[----:B------:R-:W-:Y:S01]  /*1820*/  IMAD.IADD R13, R127, 0x1, -R40 ;  /* 0x000000017f0d7824 */ /* 0x000fe200078e0a28 */
[----:B------:R-:W-:Y:S01]  /*1830*/  LEA.HI.X R14, R6, c[0x0][0x1cc], R7, 0x1, P0 ;  /* 0x00007300060e7a11 */ /* 0x000fe200000f0c07 */
[----:B------:R-:W-:Y:S01]  /*1840*/  SHFL.IDX PT, R10, R0, 0x1, 0x181f ;  /* 0x00381f00000a7f89 */ /* 0x000fe200000e0000 */
[----:B------:R-:W-:-:S03]  /*1850*/  ISETP.GE.AND P1, PT, R11, R16, PT ;  /* 0x000000100b00720c */ /* 0x000fc60003f26270 */
[----:B------:R-:W2:Y:S04]  /*1860*/  SHFL.IDX PT, R6, R0, RZ, 0x181f ;  /* 0x00181fff00067589 */ /* 0x000ea800000e0000 */
[----:B------:R-:W3:Y:S04]  /*1870*/  SHFL.IDX PT, R7, R14, RZ, 0x181f ;  /* 0x00181fff0e077589 */ /* 0x000ee800000e0000 */
[----:B------:R4:W-:Y:S01]  /*1880*/  @!P5 LDGSTS.E.BYPASS.LTC128B.128 [R219+0x6100], [R2.64], !P6 ;  /* 0x0610000002dbdfae */ /* 0x0009e2000f101d46 */
[----:B------:R-:W-:-:S03]  /*1890*/  ISETP.GE.AND P5, PT, R13, 0x1, PT ;  /* 0x000000010d00780c */ /* 0x000fc60003fa6270 */
[----:B------:R-:W1:Y:S04]  /*18a0*/  SHFL.IDX PT, R12, R14, 0x1, 0x181f ;  /* 0x00381f000e0c7f89 */ /* 0x000e6800000e0000 */
[----:B------:R-:W-:Y:S04]  /*18b0*/  SHFL.IDX PT, R11, R14, 0x2, 0x181f ;  /* 0x00581f000e0b7f89 */ /* 0x000fe800000e0000 */
[----:B------:R-:W2:Y:S01]  /*18c0*/  S2R R40, SR_TID.X ;  /* 0x0000000000287919 */ /* 0x000ea20000002100 */
[----:B----4-:R-:W-:-:S04]  /*18d0*/  @!P1 LEA R2, P0, R228, R8, 0x1 ;  /* 0x00000008e4029211 */ /* 0x010fc800078008ff */
[CC--:B------:R-:W-:Y:S02]  /*18e0*/  @!P1 LEA.HI.X R3, R228.reuse, R9.reuse, R39, 0x1, P0 ;  /* 0x00000009e4039211 */ /* 0x0c0fe400000f0c27 */
[C---:B-1----:R-:W-:Y:S02]  /*18f0*/  @!P1 LEA R4, P0, R241.reuse, R8, 0x1 ;  /* 0x00000008f1049211 */ /* 0x042fe400078008ff */
[----:B------:R-:W-:Y:S01]  /*1900*/  SHFL.IDX PT, R8, R14, 0x3, 0x181f ;  /* 0x00781f000e087f89 */ /* 0x000fe200000e0000 */
[----:B--2---:R-:W-:Y:S02]  /*1910*/  SHF.R.S32.HI R16, RZ, 0x1f, R40 ;  /* 0x0000001fff107819 */ /* 0x004fe40000011428 */
[----:B------:R-:W-:Y:S01]  /*1920*/  @!P1 LEA.HI.X R5, R241, R9, R38, 0x1, P0 ;  /* 0x00000009f1059211 */ /* 0x000fe200000f0c26 */
[----:B------:R1:W-:Y:S01]  /*1930*/  @!P1 LDGSTS.E.BYPASS.LTC128B.128 [R219+0x3100], [R2.64], !P2 ;  /* 0x0310000002db9fae */ /* 0x0003e2000d101d46 */
[----:B------:R-:W-:Y:S02]  /*1940*/  @P5 ISETP.GE.AND P0, PT, R228, c[0x0][0x1d4], PT ;  /* 0x00007500e4005a0c */ /* 0x000fe40003f06270 */
[----:B------:R-:W-:Y:S01]  /*1950*/  LEA.HI R16, R16, R40, RZ, 0x3 ;  /* 0x0000002810107211 */ /* 0x000fe200078f18ff */
[----:B------:R-:W2:Y:S03]  /*1960*/  SHFL.IDX PT, R9, R0, 0x2, 0x181f ;  /* 0x00581f0000097f89 */ /* 0x000ea600000e0000 */
[----:B------:R-:W-:Y:S01]  /*1970*/  LOP3.LUT R16, R16, 0xfffffff8, RZ, 0xc0, !PT ;  /* 0xfffffff810107812 */ /* 0x000fe200078ec0ff */
[----:B------:R4:W-:Y:S04]  /*1980*/  @!P1 LDGSTS.E.BYPASS.LTC128B.128 [R219+0x7100], [R4.64], !P6 ;  /* 0x0710000004db9fae */ /* 0x0009e8000f101d46 */
[----:B------:R-:W0:Y:S01]  /*1990*/  LDGDEPBAR ;  /* 0x00000000000079af */ /* 0x000e220000000000 */
[----:B------:R-:W-:-:S03]  /*19a0*/  IMAD.IADD R16, R40, 0x1, -R16 ;  /* 0x0000000128107824 */ /* 0x000fc600078e0a10 */
[----:B------:R-:W2:Y:S01]  /*19b0*/  SHFL.IDX PT, R0, R0, 0x3, 0x181f ;  /* 0x00781f0000007f89 */ /* 0x000ea200000e0000 */
[----:B-1----:R-:W-:-:S04]  /*19c0*/  @P5 LEA R2, P2, R228, R6, 0x1 ;  /* 0x00000006e4025211 */ /* 0x002fc800078408ff */
[----:B---3--:R-:W-:Y:S02]  /*19d0*/  @P5 LEA.HI.X R3, R228, R7, R39, 0x1, P2 ;  /* 0x00000007e4035211 */ /* 0x008fe400010f0c27 */
[----:B------:R-:W-:-:S03]  /*19e0*/  ISETP.GE.AND P2, PT, R13, 0x21, PT ;  /* 0x000000210d00780c */ /* 0x000fc60003f46270 */
[----:B------:R1:W-:Y:S01]  /*19f0*/  @P5 LDGSTS.E.BYPASS.LTC128B.128 [R219+0x8100], [R2.64], !P0 ;  /* 0x0810000002db5fae */ /* 0x0003e2000c101d46 */
[C---:B------:R-:W-:Y:S02]  /*1a00*/  @P5 ISETP.GE.AND P0, PT, R241.reuse, c[0x0][0x1d4], PT ;  /* 0x00007500f1005a0c */ /* 0x040fe40003f06270 */
[----:B-1----:R-:W-:-:S07]  /*1a10*/  @P5 LEA R2, P1, R241, R6, 0x1 ;  /* 0x00000006f1025211 */ /* 0x002fce00078208ff */
[C---:B------:R-:W-:Y:S02]  /*1a20*/  @P2 LEA R6, P6, R228.reuse, R10, 0x1 ;  /* 0x0000000ae4062211 */ /* 0x040fe400078c08ff */
[----:B------:R-:W-:Y:S02]  /*1a30*/  @P5 LEA.HI.X R3, R241, R7, R38, 0x1, P1 ;  /* 0x00000007f1035211 */ /* 0x000fe400008f0c26 */
[C---:B------:R-:W-:Y:S02]  /*1a40*/  @P2 LEA.HI.X R7, R228.reuse, R12, R39, 0x1, P6 ;  /* 0x0000000ce4072211 */ /* 0x040fe400030f0c27 */
[----:B------:R-:W-:Y:S01]  /*1a50*/  ISETP.GE.AND P6, PT, R13, 0x41, PT ;  /* 0x000000410d00780c */ /* 0x000fe20003fc6270 */
[----:B------:R2:W-:Y:S01]  /*1a60*/  @P5 LDGSTS.E.BYPASS.LTC128B.128 [R219+0xc100], [R2.64], !P0 ;  /* 0x0c10000002db5fae */ /* 0x0005e2000c101d46 */
[----:B------:R-:W-:Y:S02]  /*1a70*/  @P2 ISETP.GE.AND P1, PT, R228, c[0x0][0x1d4], PT ;  /* 0x00007500e4002a0c */ /* 0x000fe40003f26270 */
[----:B----4-:R-:W-:-:S04]  /*1a80*/  @P2 LEA R4, P0, R241, R10, 0x1 ;  /* 0x0000000af1042211 */ /* 0x010fc800078008ff */
[----:B------:R-:W-:-:S05]  /*1a90*/  @P2 LEA.HI.X R5, R241, R12, R38, 0x1, P0 ;  /* 0x0000000cf1052211 */ /* 0x000fca00000f0c26 */
[C---:B------:R-:W-:Y:S02]  /*1aa0*/  @P6 ISETP.GE.AND P0, PT, R228.reuse, c[0x0][0x1d4], PT ;  /* 0x00007500e4006a0c */ /* 0x040fe40003f06270 */
[----:B------:R1:W-:Y:S01]  /*1ab0*/  @P2 LDGSTS.E.BYPASS.LTC128B.128 [R219+0x9100], [R6.64], !P1 ;  /* 0x0910000006db2fae */ /* 0x0003e2000c901d46 */
[----:B------:R-:W-:Y:S02]  /*1ac0*/  @P2 ISETP.GE.AND P1, PT, R241, c[0x0][0x1d4], PT ;  /* 0x00007500f1002a0c */ /* 0x000fe40003f26270 */
[----:B--2---:R-:W-:-:S11]  /*1ad0*/  @P6 LEA R2, P5, R228, R9, 0x1 ;  /* 0x00000009e4026211 */ /* 0x004fd600078a08ff */
[----:B------:R2:W-:Y:S01]  /*1ae0*/  @P2 LDGSTS.E.BYPASS.LTC128B.128 [R219+0xd100], [R4.64], !P1 ;  /* 0x0d10000004db2fae */ /* 0x0005e2000c901d46 */
[----:B------:R-:W-:Y:S02]  /*1af0*/  @P6 LEA.HI.X R3, R228, R11, R39, 0x1, P5 ;  /* 0x0000000be4036211 */ /* 0x000fe400028f0c27 */
[----:B------:R-:W-:-:S03]  /*1b00*/  ISETP.GE.AND P5, PT, R13, 0x61, PT ;  /* 0x000000610d00780c */ /* 0x000fc60003fa6270 */
[----:B------:R3:W-:Y:S01]  /*1b10*/  @P6 LDGSTS.E.BYPASS.LTC128B.128 [R219+0xa100], [R2.64], !P0 ;  /* 0x0a10000002db6fae */ /* 0x0007e2000c101d46 */
[----:B-1----:R-:W-:-:S04]  /*1b20*/  @P6 LEA R6, P2, R241, R9, 0x1 ;  /* 0x00000009f1066211 */ /* 0x002fc800078408ff */
[C---:B------:R-:W-:Y:S02]  /*1b30*/  @P6 LEA.HI.X R7, R241.reuse, R11, R38, 0x1, P2 ;  /* 0x0000000bf1076211 */ /* 0x040fe400010f0c26 */
[----:B------:R-:W-:-:S03]  /*1b40*/  @P6 ISETP.GE.AND P2, PT, R241, c[0x0][0x1d4], PT ;  /* 0x00007500f1006a0c */ /* 0x000fc60003f46270 */
[----:B--2---:R-:W-:-:S04]  /*1b50*/  @P5 LEA R4, P1, R228, R0, 0x1 ;  /* 0x00000000e4045211 */ /* 0x004fc800078208ff */
[----:B------:R-:W-:-:S06]  /*1b60*/  @P5 LEA.HI.X R5, R228, R8, R39, 0x1, P1 ;  /* 0x00000008e4055211 */ /* 0x000fcc00008f0c27 */
[----:B------:R1:W-:Y:S01]  /*1b70*/  @P6 LDGSTS.E.BYPASS.LTC128B.128 [R219+0xe100], [R6.64], !P2 ;  /* 0x0e10000006db6fae */ /* 0x0003e2000d101d46 */
[----:B------:R-:W-:Y:S02]  /*1b80*/  @P5 ISETP.GE.AND P1, PT, R228, c[0x0][0x1d4], PT ;  /* 0x00007500e4005a0c */ /* 0x000fe40003f26270 */
[----:B---3--:R-:W-:Y:S01]  /*1b90*/  @P5 LEA R2, P0, R241, R0, 0x1 ;  /* 0x00000000f1025211 */ /* 0x008fe200078008ff */
[----:B------:R-:W-:-:S03]  /*1ba0*/  IMAD R0, R15, c[0x0][0x208], RZ ;  /* 0x000082000f007a24 */ /* 0x000fc600078e02ff */
[C---:B------:R-:W-:Y:S01]  /*1bb0*/  @P5 LEA.HI.X R3, R241.reuse, R8, R38, 0x1, P0 ;  /* 0x00000008f1035211 */ /* 0x040fe200000f0c26 */
[----:B------:R-:W-:Y:S01]  /*1bc0*/  IMAD R0, R222, c[0x0][0x20c], R0 ;  /* 0x00008300de007a24 */ /* 0x000fe200078e0200 */
[----:B------:R-:W-:-:S05]  /*1bd0*/  @P5 ISETP.GE.AND P0, PT, R241, c[0x0][0x1d4], PT ;  /* 0x00007500f1005a0c */ /* 0x000fca0003f06270 */
[----:B------:R1:W-:Y:S08]  /*1be0*/  @P5 LDGSTS.E.BYPASS.LTC128B.128 [R219+0xb100], [R4.64], !P1 ;  /* 0x0b10000004db5fae */ /* 0x0003f0000c901d46 */
[----:B------:R2:W-:Y:S01]  /*1bf0*/  @P5 LDGSTS.E.BYPASS.LTC128B.128 [R219+0xf100], [R2.64], !P0 ;  /* 0x0f10000002db5fae */ /* 0x0005e2000c101d46 */
[----:B------:R-:W-:Y:S02]  /*1c00*/  R2P PR, R16, 0x6 ;  /* 0x0000000610007804 */ /* 0x000fe40000000000 */
[----:B------:R-:W-:Y:S01]  /*1c10*/  ISETP.GE.AND P6, PT, R228, c[0x0][0x1d4], PT ;  /* 0x00007500e4007a0c */ /* 0x000fe20003fc6270 */
[----:B------:R-:W0:Y:S10]  /*1c20*/  LDGDEPBAR ;  /* 0x00000000000079af */ /* 0x000e340000000000 */
[----:B------:R-:W-:Y:S01]  /*1c30*/  @P1 IADD3 R71, R204, -0x20, RZ ;  /* 0xffffffe0cc471810 */ /* 0x000fe20007ffe0ff */
[----:B--2---:R-:W-:Y:S01]  /*1c40*/  IMAD.WIDE.U32 R2, R222, c[0x0][0x208], RZ ;  /* 0x00008200de027a25 */ /* 0x004fe200078e00ff */
[----:B------:R-:W-:-:S04]  /*1c50*/  DEPBAR.LE SB0, 0x1 ;  /* 0x000080400000791a */ /* 0x000fc80000000000 */
[----:B------:R-:W-:Y:S01]  /*1c60*/  BAR.SYNC.DEFER_BLOCKING 0x0 ;  /* 0x0000000000007b1d */ /* 0x000fe20000010000 */
[----:B------:R-:W-:Y:S01]  /*1c70*/  IADD3 R3, R3, R0, RZ ;  /* 0x0000000003037210 */ /* 0x000fe20007ffe0ff */
[----:B------:R-:W-:-:S04]  /*1c80*/  IMAD R0, R37, c[0x0][0x210], RZ ;  /* 0x0000840025007a24 */ /* 0x000fc800078e02ff */
[----:B------:R-:W-:Y:S02]  /*1c90*/  IMAD R0, R46, c[0x0][0x214], R0 ;  /* 0x000085002e007a24 */ /* 0x000fe400078e0200 */
[----:B------:R-:W-:-:S05]  /*1ca0*/  IMAD.WIDE.U32 R2, R221, c[0x0][0x218], R2 ;  /* 0x00008600dd027a25 */ /* 0x000fca00078e0002 */
[----:B------:R-:W-:Y:S01]  /*1cb0*/  IADD3 R2, P0, R2, R44, RZ ;  /* 0x0000002c02027210 */ /* 0x000fe20007f1e0ff */
[----:B------:R-:W-:Y:S04]  /*1cc0*/  LDSM.16.M88.4 R136, [R214] ;  /* 0x00000000d688783b */ /* 0x000fe80000000200 */
        /* <DEDUP_REMOVED lines=10> */
[----:B-1----:R-:W1:Y:S04]  /*1d70*/  LDSM.16.M88.4 R4, [R204] ;  /* 0x00000000cc04783b */ /* 0x002e680000000200 */
[----:B------:R-:W2:Y:S04]  /*1d80*/  LDSM.16.M88.4 R20, [R204+0x800] ;  /* 0x00080000cc14783b */ /* 0x000ea80000000200 */
[----:B------:R-:W3:Y:S04]  /*1d90*/  LDSM.16.M88.4 R24, [R71] ;  /* 0x000000004718783b */ /* 0x000ee80000000200 */
[----:B------:R-:W4:Y:S04]  /*1da0*/  LDSM.16.M88.4 R32, [R71+0x800] ;  /* 0x000800004720783b */ /* 0x000f280000000200 */
[----:B------:R-:W2:Y:S04]  /*1db0*/  LDSM.16.M88.4 R28, [R204+0x1000] ;  /* 0x00100000cc1c783b */ /* 0x000ea80000000200 */
[----:B------:R-:W-:Y:S04]  /*1dc0*/  LDSM.16.M88.4 R40, [R204+0x1800] ;  /* 0x00180000cc28783b */ /* 0x000fe80000000200 */
[----:B------:R-:W-:Y:S04]  /*1dd0*/  LDSM.16.M88.4 R48, [R71+0x1800] ;  /* 0x001800004730783b */ /* 0x000fe80000000200 */
[----:B------:R-:W-:Y:S04]  /*1de0*/  LDSM.16.M88.4 R60, [R71+0x2000] ;  /* 0x00200000473c783b */ /* 0x000fe80000000200 */
[----:B------:R-:W-:Y:S04]  /*1df0*/  LDSM.16.M88.4 R56, [R71+0x2800] ;  /* 0x002800004738783b */ /* 0x000fe80000000200 */
[----:B------:R-:W-:Y:S01]  /*1e00*/  LDSM.16.M88.4 R64, [R71+0x3000] ;  /* 0x003000004740783b */ /* 0x000fe20000000200 */
[C---:B-1----:R-:W-:Y:S03]  /*1e10*/  HMMA.16816.F32 R16, R136.reuse, R4, RZ ;  /* 0x000000048810723c */ /* 0x042fe600000018ff */
[----:B------:R-:W-:Y:S05]  /*1e20*/  LDSM.16.M88.4 R72, [R71+0x3800] ;  /* 0x003800004748783b */ /* 0x000fea0000000200 */
[C---:B------:R-:W-:Y:S08]  /*1e30*/  HMMA.16816.F32 R8, R136.reuse, R6, RZ ;  /* 0x000000068808723c */ /* 0x040ff000000018ff */
[----:B--2---:R-:W-:Y:S08]  /*1e40*/  HMMA.16816.F32 R4, R136, R20, RZ ;  /* 0x000000148804723c */ /* 0x004ff000000018ff */
[C---:B---3--:R-:W-:Y:S08]  /*1e50*/  HMMA.16816.F32 R120, R140.reuse, R24, R16 ;  /* 0x000000188c78723c */ /* 0x048ff00000001810 */
[C---:B------:R-:W-:Y:S01]  /*1e60*/  HMMA.16816.F32 R100, R140.reuse, R26, R8 ;  /* 0x0000001a8c64723c */ /* 0x040fe20000001808 */
[----:B------:R-:W1:Y:S07]  /*1e70*/  LDSM.16.M88.4 R24, [R71+0x1000] ;  /* 0x001000004718783b */ /* 0x000e6e0000000200 */
[----:B----4-:R-:W-:Y:S07]  /*1e80*/  HMMA.16816.F32 R108, R140, R32, R4 ;  /* 0x000000208c6c723c */ /* 0x010fee0000001804 */
[----:B------:R-:W-:Y:S01]  /*1e90*/  IMAD R4, R36, c[0x0][0x218], RZ ;  /* 0x0000860024047a24 */ /* 0x000fe200078e02ff */
[----:B------:R-:W-:Y:S01]  /*1ea0*/  HMMA.16816.F32 R8, R136, R22, RZ ;  /* 0x000000168808723c */ /* 0x000fe200000018ff */
[----:B------:R-:W-:-:S02]  /*1eb0*/  IMAD.IADD R5, R45, 0x1, R0 ;  /* 0x000000012d057824 */ /* 0x000fc400078e0200 */
[----:B------:R-:W-:Y:S01]  /*1ec0*/  IMAD R0, R221, c[0x0][0x21c], R4 ;  /* 0x00008700dd007a24 */ /* 0x000fe200078e0204 */
[----:B------:R-:W-:Y:S04]  /*1ed0*/  LDSM.16.M88.4 R44, [R204+0x3800] ;  /* 0x00380000cc2c783b */ /* 0x000fe80000000200 */
[----:B------:R-:W-:Y:S01]  /*1ee0*/  IADD3.X R3, R5, R3, R0, P0, !PT ;  /* 0x0000000305037210 */ /* 0x000fe200007fe400 */
[C---:B------:R-:W-:Y:S01]  /*1ef0*/  HMMA.16816.F32 R20, R136.reuse, R28, RZ ;  /* 0x0000001c8814723c */ /* 0x040fe200000018ff */
[C---:B------:R-:W-:Y:S01]  /*1f00*/  LEA R0, P0, R2.reuse, c[0x0][0x1f8], 0x1 ;  /* 0x00007e0002007a11 */ /* 0x040fe200078008ff */
[----:B------:R-:W-:Y:S03]  /*1f10*/  STL [R1+0x38], R5 ;  /* 0x0000380501007387 */ /* 0x000fe60000100800 */
[----:B------:R-:W-:Y:S01]  /*1f20*/  LEA.HI.X R4, R2, c[0x0][0x1fc], R3, 0x1, P0 ;  /* 0x00007f0002047a11 */ /* 0x000fe200000f0c03 */
[----:B------:R-:W-:Y:S02]  /*1f30*/  SHFL.IDX PT, R14, R0, 0x2, 0x181f ;  /* 0x00581f00000e7f89 */ /* 0x000fe400000e0000 */
[----:B------:R-:W-:Y:S02]  /*1f40*/  HMMA.16816.F32 R16, R136, R30, RZ ;  /* 0x0000001e8810723c */ /* 0x000fe400000018ff */
[----:B------:R-:W2:Y:S04]  /*1f50*/  SHFL.IDX PT, R2, R0, RZ, 0x181f ;  /* 0x00181fff00027589 */ /* 0x000ea800000e0000 */
[----:B------:R-:W3:Y:S02]  /*1f60*/  SHFL.IDX PT, R3, R0, 0x1, 0x181f ;  /* 0x00381f0000037f89 */ /* 0x000ee400000e0000 */
[C---:B------:R-:W-:Y:S02]  /*1f70*/  HMMA.16816.F32 R80, R140.reuse, R34, R8 ;  /* 0x000000228c50723c */ /* 0x040fe40000001808 */
[----:B------:R-:W4:Y:S04]  /*1f80*/  SHFL.IDX PT, R5, R4, RZ, 0x181f ;  /* 0x00181fff04057589 */ /* 0x000f2800000e0000 */
[----:B------:R-:W4:Y:S02]  /*1f90*/  SHFL.IDX PT, R12, R4, 0x1, 0x181f ;  /* 0x00381f00040c7f89 */ /* 0x000f2400000e0000 */
[C---:B-1----:R-:W-:Y:S02]  /*1fa0*/  HMMA.16816.F32 R96, R140.reuse, R24, R20 ;  /* 0x000000188c60723c */ /* 0x042fe40000001814 */
[----:B------:R-:W1:Y:S04]  /*1fb0*/  SHFL.IDX PT, R15, R4, 0x2, 0x181f ;  /* 0x00581f00040f7f89 */ /* 0x000e6800000e0000 */
[----:B------:R-:W1:Y:S02]  /*1fc0*/  SHFL.IDX PT, R0, R0, 0x3, 0x181f ;  /* 0x00781f0000007f89 */ /* 0x000e6400000e0000 */
[----:B------:R-:W-:Y:S02]  /*1fd0*/  HMMA.16816.F32 R112, R140, R26, R16 ;  /* 0x0000001a8c70723c */ /* 0x000fe40000001810 */
[----:B------:R1:W1:Y:S01]  /*1fe0*/  SHFL.IDX PT, R18, R4, 0x3, 0x181f ;  /* 0x00781f0004127f89 */ /* 0x00026200000e0000 */
[----:B--2---:R-:W-:-:S02]  /*1ff0*/  IADD3 R8, P5, R2, R129, RZ ;  /* 0x0000008102087210 */ /* 0x004fc40007fbe0ff */
[-C--:B------:R-:W-:Y:S01]  /*2000*/  IADD3 R10, P1, R2, R128.reuse, RZ ;  /* 0x00000080020a7210 */ /* 0x080fe20007f3e0ff */
[----:B------:R-:W2:Y:S01]  /*2010*/  LDSM.16.M88.4 R28, [R204+0x2000] ;  /* 0x00200000cc1c783b */ /* 0x000ea20000000200 */
[-C--:B---3--:R-:W-:Y:S01]  /*2020*/  IADD3 R6, P0, R3, R128.reuse, RZ ;  /* 0x0000008003067210 */ /* 0x088fe20007f1e0ff */
[C---:B------:R-:W-:Y:S01]  /*2030*/  HMMA.16816.F32 R20, R136.reuse, R40, RZ ;  /* 0x000000288814723c */ /* 0x040fe200000018ff */
[C---:B----4-:R-:W-:Y:S01]  /*2040*/  IMAD.X R9, R5.reuse, 0x1, R69, P5 ;  /* 0x0000000105097824 */ /* 0x050fe200028e0645 */
[----:B------:R-:W-:Y:S01]  /*2050*/  IADD3 R2, P5, R14, R128, RZ ;  /* 0x000000800e027210 */ /* 0x000fe20007fbe0ff */
[--C-:B------:R-:W-:Y:S01]  /*2060*/  IMAD.X R11, R5, 0x1, R68.reuse, P1 ;  /* 0x00000001050b7824 */ /* 0x100fe200008e0644 */
[----:B------:R-:W3:Y:S01]  /*2070*/  LDSM.16.M88.4 R24, [R204+0x2800] ;  /* 0x00280000cc18783b */ /* 0x000ee20000000200 */
[----:B------:R-:W-:Y:S02]  /*2080*/  IADD3.X R7, R12, R68, RZ, P0, !PT ;  /* 0x000000440c077210 */ /* 0x000fe400007fe4ff */
[-C--:B------:R-:W-:Y:S01]  /*2090*/  IADD3 R14, P0, R14, R129.reuse, RZ ;  /* 0x000000810e0e7210 */ /* 0x080fe20007f1e0ff */
[----:B------:R-:W-:Y:S01]  /*20a0*/  HMMA.16816.F32 R52, R136, R42, RZ ;  /* 0x0000002a8834723c */ /* 0x000fe200000018ff */
[----:B-1----:R-:W-:Y:S01]  /*20b0*/  IADD3 R4, P1, R3, R129, RZ ;  /* 0x0000008103047210 */ /* 0x002fe20007f3e0ff */
[C---:B------:R-:W-:Y:S01]  /*20c0*/  IMAD.X R3, R15.reuse, 0x1, R68, P5 ;  /* 0x000000010f037824 */ /* 0x040fe200028e0644 */
[----:B------:R-:W-:-:S02]  /*20d0*/  IADD3.X R15, R15, R69, RZ, P0, !PT ;  /* 0x000000450f0f7210 */ /* 0x000fc400007fe4ff */
[----:B------:R-:W-:Y:S01]  /*20e0*/  ISETP.LT.OR P0, PT, R13, 0x1, P6 ;  /* 0x000000010d00780c */ /* 0x000fe20003701670 */
[----:B------:R-:W-:Y:S01]  /*20f0*/  IMAD.X R5, R12, 0x1, R69, P1 ;  /* 0x000000010c057824 */ /* 0x000fe200008e0645 */
[----:B------:R-:W-:-:S09]  /*2100*/  IADD3 R16, P5, R0, R128, RZ ;  /* 0x0000008000107210 */ /* 0x000fd20007fbe0ff */
[----:B------:R-:W-:Y:S01]  /*2110*/  HMMA.16816.F32 R116, R140, R48, R20 ;  /* 0x000000308c74723c */ /* 0x000fe20000001814 */
[----:B------:R-:W-:Y:S01]  /*2120*/  ISETP.GE.AND P1, PT, R241, c[0x0][0x1d4], PT ;  /* 0x00007500f1007a0c */ /* 0x000fe20003f26270 */
[----:B------:R-:W1:Y:S01]  /*2130*/  LDSM.16.M88.4 R20, [R204+0x3000] ;  /* 0x00300000cc14783b */ /* 0x000e620000000200 */
[----:B------:R-:W-:Y:S02]  /*2140*/  IMAD.X R17, R18, 0x1, R68, P5 ;  /* 0x0000000112117824 */ /* 0x000fe400028e0644 */
[----:B------:R-:W-:-:S03]  /*2150*/  ISETP.LT.OR P5, PT, R13, 0x1, P1 ;  /* 0x000000010d00780c */ /* 0x000fc60000fa1670 */
[----:B------:R-:W-:Y:S01]  /*2160*/  HMMA.16816.F32 R88, R140, R50, R52 ;  /* 0x000000328c58723c */ /* 0x000fe20000001834 */
[----:B------:R-:W-:Y:S01]  /*2170*/  @!PT LDS RZ, [RZ] ;  /* 0x00000000fffff984 */ /* 0x000fe20000000800 */
[----:B------:R-:W-:Y:S01]  /*2180*/  @!PT LDS RZ, [RZ] ;  /* 0x00000000fffff984 */ /* 0x000fe20000000800 */
[----:B------:R-:W-:Y:S01]  /*2190*/  @!PT LDS RZ, [RZ] ;  /* 0x00000000fffff984 */ /* 0x000fe20000000800 */
[----:B------:R4:W-:Y:S01]  /*21a0*/  LDGSTS.E.BYPASS.LTC128B.128 [R219+0x100], [R10.64], !P0 ;  /* 0x001000000adb7fae */ /* 0x0009e2000c101d46 */
[----:B------:R-:W-:-:S06]  /*21b0*/  ISETP.LT.OR P0, PT, R13, 0x21, P6 ;  /* 0x000000210d00780c */ /* 0x000fcc0003701670 */
[----:B--2---:R-:W-:Y:S02]  /*21c0*/  HMMA.16816.F32 R40, R136, R28, RZ ;  /* 0x0000001c8828723c */ /* 0x004fe400000018ff */
[----:B------:R4:W-:Y:S01]  /*21d0*/  LDGSTS.E.BYPASS.LTC128B.128 [R219+0x4100], [R8.64], !P5 ;  /* 0x0410000008db7fae */ /* 0x0009e2000e901d46 */
[----:B------:R-:W-:-:S04]  /*21e0*/  ISETP.LT.OR P5, PT, R13, 0x21, P1 ;  /* 0x000000210d00780c */ /* 0x000fc80000fa1670 */
[----:B------:R2:W-:Y:S01]  /*21f0*/  LDGSTS.E.BYPASS.LTC128B.128 [R219+0x1100], [R6.64], !P0 ;  /* 0x0110000006db7fae */ /* 0x0005e2000c101d46 */
[C---:B------:R-:W-:Y:S01]  /*2200*/  ISETP.LT.OR P0, PT, R13.reuse, 0x41, P6 ;  /* 0x000000410d00780c */ /* 0x040fe20003701670 */
[C---:B------:R-:W-:Y:S07]  /*2210*/  HMMA.16816.F32 R36, R136.reuse, R30, RZ ;  /* 0x0000001e8824723c */ /* 0x040fee00000018ff */
[----:B------:R2:W-:Y:S01]  /*2220*/  LDGSTS.E.BYPASS.LTC128B.128 [R219+0x5100], [R4.64], !P5 ;  /* 0x0510000004db7fae */ /* 0x0005e2000e901d46 */
[C---:B------:R-:W-:Y:S01]  /*2230*/  ISETP.LT.OR P5, PT, R13.reuse, 0x61, P6 ;  /* 0x000000610d00780c */ /* 0x040fe200037a1670 */
[----:B---3--:R-:W-:Y:S01]  /*2240*/  HMMA.16816.F32 R32, R136, R24, RZ ;  /* 0x000000188820723c */ /* 0x008fe200000018ff */
[----:B------:R-:W-:-:S02]  /*2250*/  ISETP.LT.OR P6, PT, R13, 0x41, P1 ;  /* 0x000000410d00780c */ /* 0x000fc40000fc1670 */
[----:B------:R-:W-:Y:S01]  /*2260*/  ISETP.LT.OR P1, PT, R13, 0x61, P1 ;  /* 0x000000610d00780c */ /* 0x000fe20000f21670 */
[----:B------:R3:W-:Y:S04]  /*2270*/  LDGSTS.E.BYPASS.LTC128B.128 [R219+0x2100], [R2.64], !P0 ;  /* 0x0210000002db7fae */ /* 0x0007e8000c101d46 */
[C---:B------:R-:W-:Y:S06]  /*2280*/  HMMA.16816.F32 R28, R136.reuse, R26, RZ ;  /* 0x0000001a881c723c */ /* 0x040fec00000018ff */
[----:B------:R2:W-:Y:S02]  /*2290*/  LDGSTS.E.BYPASS.LTC128B.128 [R219+0x6100], [R14.64], !P6 ;  /* 0x061000000edb7fae */ /* 0x0005e4000f101d46 */
[C---:B-1----:R-:W-:Y:S02]  /*22a0*/  HMMA.16816.F32 R24, R136.reuse, R20, RZ ;  /* 0x000000148818723c */ /* 0x042fe400000018ff */
[----:B------:R1:W-:Y:S06]  /*22b0*/  LDGSTS.E.BYPASS.LTC128B.128 [R219+0x3100], [R16.64], !P5 ;  /* 0x0310000010db7fae */ /* 0x0003ec000e901d46 */
[----:B------:R-:W-:Y:S01]  /*22c0*/  HMMA.16816.F32 R20, R136, R22, RZ ;  /* 0x000000168814723c */ /* 0x000fe200000018ff */
[----:B---3--:R-:W-:Y:S01]  /*22d0*/  IMAD.MOV.U32 R3, RZ, RZ, 0x40 ;  /* 0x00000040ff037424 */ /* 0x008fe200078e00ff */
[----:B------:R-:W-:-:S06]  /*22e0*/  IADD3 R2, P0, R0, R129, RZ ;  /* 0x0000008100027210 */ /* 0x000fcc0007f1e0ff */
[----:B------:R-:W-:Y:S01]  /*22f0*/  HMMA.16816.F32 R92, R140, R60, R40 ;  /* 0x0000003c8c5c723c */ /* 0x000fe20000001828 */
[----:B------:R-:W-:Y:S02]  /*2300*/  SEL R0, R3, 0xffffffc0, !P2 ;  /* 0xffffffc003007807 */ /* 0x000fe40005000000 */
[----:B------:R-:W-:Y:S02]  /*2310*/  IADD3.X R3, R18, R69, RZ, P0, !PT ;  /* 0x0000004512037210 */ /* 0x000fe400007fe4ff */
[----:B------:R-:W-:Y:S01]  /*2320*/  ISETP.GE.AND P0, PT, R226, 0x2, PT ;  /* 0x00000002e200780c */ /* 0x000fe20003f06270 */
[----:B------:R-:W-:Y:S02]  /*2330*/  IMAD.IADD R206, R204, 0x1, R0 ;  /* 0x00000001ccce7824 */ /* 0x000fe400078e0200 */
[----:B--2---:R-:W-:Y:S01]  /*2340*/  HMMA.16816.F32 R12, R136, R46, RZ ;  /* 0x0000002e880c723c */ /* 0x004fe200000018ff */
[----:B------:R2:W-:Y:S01]  /*2350*/  LDGSTS.E.BYPASS.LTC128B.128 [R219+0x7100], [R2.64], !P1 ;  /* 0x0710000002db7fae */ /* 0x0005e2000c901d46 */
[----:B------:R-:W-:-:S03]  /*2360*/  ISETP.GT.AND P1, PT, R144, 0x7f, PT ;  /* 0x0000007f9000780c */ /* 0x000fc60003f24270 */
[----:B----4-:R-:W3:Y:S03]  /*2370*/  LDSM.16.M88.4 R8, [R206] ;  /* 0x00000000ce08783b */ /* 0x010ee60000000200 */
[----:B-1----:R-:W-:Y:S01]  /*2380*/  HMMA.16816.F32 R16, R136, R44, RZ ;  /* 0x0000002c8810723c */ /* 0x002fe200000018ff */
[----:B------:R-:W1:Y:S04]  /*2390*/  LDSM.16.M88.4 R4, [R206+0x800] ;  /* 0x00080000ce04783b */ /* 0x000e680000000200 */
[----:B------:R-:W-:Y:S03]  /*23a0*/  LDSM.16.M88.4 R44, [R206+0x1000] ;  /* 0x00100000ce2c783b */ /* 0x000fe60000000200 */
[C---:B------:R-:W-:Y:S01]  /*23b0*/  HMMA.16816.F32 R104, R140.reuse, R62, R36 ;  /* 0x0000003e8c68723c */ /* 0x040fe20000001824 */
[----:B------:R-:W0:Y:S07]  /*23c0*/  LDGDEPBAR ;  /* 0x00000000000079af */ /* 0x000e2e0000000000 */
[----:B------:R-:W-:Y:S01]  /*23d0*/  HMMA.16816.F32 R48, R140, R64, R24 ;  /* 0x000000408c30723c */ /* 0x000fe20000001818 */
[----:B------:R-:W4:Y:S01]  /*23e0*/  LDSM.16.M88.4 R24, [R206+0x1800] ;  /* 0x00180000ce18783b */ /* 0x000f220000000200 */
[----:B--2---:R-:W-:-:S06]  /*23f0*/  IADD3 R2, R71, 0x4000, RZ ;  /* 0x0000400047027810 */ /* 0x004fcc0007ffe0ff */
[----:B------:R-:W-:Y:S01]  /*2400*/  HMMA.16816.F32 R84, R140, R56, R32 ;  /* 0x000000388c54723c */ /* 0x000fe20000001820 */
[----:B------:R-:W-:-:S05]  /*2410*/  IADD3 R205, R2, R0, RZ ;  /* 0x0000000002cd7210 */ /* 0x000fca0007ffe0ff */
[----:B------:R-:W-:Y:S02]  /*2420*/  LDSM.16.M88.4 R52, [R205+-0x3800] ;  /* 0xffc80000cd34783b */ /* 0x000fe40000000200 */
[----:B------:R-:W-:Y:S02]  /*2430*/  HMMA.16816.F32 R60, R140, R66, R20 ;  /* 0x000000428c3c723c */ /* 0x000fe40000001814 */
[----:B------:R-:W2:Y:S06]  /*2440*/  LDSM.16.M88.4 R20, [R206+0x2000] ;  /* 0x00200000ce14783b */ /* 0x000eac0000000200 */
[C---:B---3--:R-:W-:Y:S01]  /*2450*/  HMMA.16816.F32 R32, R176.reuse, R8, R120 ;  /* 0x00000008b020723c */ /* 0x048fe20000001878 */
[----:B------:R-:W-:Y:S07]  /*2460*/  LDSM.16.M88.4 R120, [R205+-0x2000] ;  /* 0xffe00000cd78783b */ /* 0x000fee0000000200 */
[----:B------:R-:W-:Y:S01]  /*2470*/  HMMA.16816.F32 R36, R176, R10, R100 ;  /* 0x0000000ab024723c */ /* 0x000fe20000001864 */
[----:B------:R-:W3:Y:S04]  /*2480*/  LDSM.16.M88.4 R8, [R206+0x3000] ;  /* 0x00300000ce08783b */ /* 0x000ee80000000200 */
[----:B------:R-:W-:Y:S03]  /*2490*/  LDSM.16.M88.4 R100, [R205+-0x2800] ;  /* 0xffd80000cd64783b */ /* 0x000fe60000000200 */
[C---:B------:R-:W-:Y:S08]  /*24a0*/  HMMA.16816.F32 R76, R140.reuse, R58, R28 ;  /* 0x0000003a8c4c723c */ /* 0x040ff0000000181c */
[C---:B------:R-:W-:Y:S01]  /*24b0*/  HMMA.16816.F32 R56, R140.reuse, R72, R16 ;  /* 0x000000488c38723c */ /* 0x040fe20000001810 */
[----:B------:R-:W3:Y:S07]  /*24c0*/  LDSM.16.M88.4 R16, [R206+0x2800] ;  /* 0x00280000ce10783b */ /* 0x000eee0000000200 */
[----:B------:R-:W-:Y:S01]  /*24d0*/  HMMA.16816.F32 R40, R140, R74, R12 ;  /* 0x0000004a8c28723c */ /* 0x000fe2000000180c */
[----:B------:R-:W-:Y:S07]  /*24e0*/  LDSM.16.M88.4 R12, [R205+-0x4000] ;  /* 0xffc00000cd0c783b */ /* 0x000fee0000000200 */
[C---:B-1----:R-:W-:Y:S08]  /*24f0*/  HMMA.16816.F32 R64, R176.reuse, R4, R108 ;  /* 0x00000004b040723c */ /* 0x042ff0000000186c */
[C---:B------:R-:W-:Y:S01]  /*2500*/  HMMA.16816.F32 R72, R176.reuse, R6, R80 ;  /* 0x00000006b048723c */ /* 0x040fe20000001850 */
[----:B------:R-:W1:Y:S07]  /*2510*/  LDSM.16.M88.4 R4, [R206+0x3800] ;  /* 0x00380000ce04783b */ /* 0x000e6e0000000200 */
[C---:B----4-:R-:W-:Y:S08]  /*2520*/  HMMA.16816.F32 R108, R176.reuse, R26, R88 ;  /* 0x0000001ab06c723c */ /* 0x050ff00000001858 */
[C---:B--2---:R-:W-:Y:S08]  /*2530*/  HMMA.16816.F32 R92, R176.reuse, R20, R92 ;  /* 0x00000014b05c723c */ /* 0x044ff0000000185c */
[C---:B------:R-:W-:Y:S08]  /*2540*/  HMMA.16816.F32 R88, R176.reuse, R22, R104 ;  /* 0x00000016b058723c */ /* 0x040ff00000001868 */
[C---:B---3--:R-:W-:Y:S08]  /*2550*/  HMMA.16816.F32 R48, R176.reuse, R8, R48 ;  /* 0x00000008b030723c */ /* 0x048ff00000001830 */
[C---:B------:R-:W-:Y:S01]  /*2560*/  HMMA.16816.F32 R20, R176.reuse, R10, R60 ;  /* 0x0000000ab014723c */ /* 0x040fe2000000183c */
[----:B------:R-:W-:Y:S07]  /*2570*/  LDSM.16.M88.4 R8, [R204+0x4000] ;  /* 0x00400000cc08783b */ /* 0x000fee0000000200 */
[C---:B------:R-:W-:Y:S01]  /*2580*/  HMMA.16816.F32 R80, R176.reuse, R44, R96 ;  /* 0x0000002cb050723c */ /* 0x040fe20000001860 */
[----:B------:R-:W-:Y:S07]  /*2590*/  LDSM.16.M88.4 R96, [R205+-0x1800] ;  /* 0xffe80000cd60783b */ /* 0x000fee0000000200 */
[C---:B------:R-:W-:Y:S01]  /*25a0*/  HMMA.16816.F32 R112, R176.reuse, R46, R112 ;  /* 0x0000002eb070723c */ /* 0x040fe20000001870 */
[----:B------:R-:W2:Y:S07]  /*25b0*/  LDSM.16.M88.4 R44, [R205+-0x3000] ;  /* 0xffd00000cd2c783b */ /* 0x000eae0000000200 */
[C---:B------:R-:W-:Y:S08]  /*25c0*/  HMMA.16816.F32 R116, R176.reuse, R24, R116 ;  /* 0x00000018b074723c */ /* 0x040ff00000001874 */
[C---:B------:R-:W-:Y:S08]  /*25d0*/  HMMA.16816.F32 R28, R176.reuse, R16, R84 ;  /* 0x00000010b01c723c */ /* 0x040ff00000001854 */
[C---:B------:R-:W-:Y:S01]  /*25e0*/  HMMA.16816.F32 R24, R176.reuse, R18, R76 ;  /* 0x00000012b018723c */ /* 0x040fe2000000184c */
[----:B------:R-:W-:Y:S07]  /*25f0*/  LDSM.16.M88.4 R16, [R205+-0x1000] ;  /* 0xfff00000cd10783b */ /* 0x000fee0000000200 */
[C---:B-1----:R-:W-:Y:S08]  /*2600*/  HMMA.16816.F32 R76, R176.reuse, R4, R56 ;  /* 0x00000004b04c723c */ /* 0x042ff00000001838 */
[----:B------:R-:W-:Y:S01]  /*2610*/  HMMA.16816.F32 R84, R176, R6, R40 ;  /* 0x00000006b054723c */ /* 0x000fe20000001828 */
[----:B------:R-:W-:Y:S07]  /*2620*/  LDSM.16.M88.4 R40, [R205+-0x800] ;  /* 0xfff80000cd28783b */ /* 0x000fee0000000200 */
[C---:B------:R-:W-:Y:S01]  /*2630*/  HMMA.16816.F32 R4, R180.reuse, R12, R32 ;  /* 0x0000000cb404723c */ /* 0x040fe20000001820 */
[----:B------:R-:W-:Y:S07]  /*2640*/  LDSM.16.M88.4 R32, [R204+0x5800] ;  /* 0x00580000cc20783b */ /* 0x000fee0000000200 */
[C---:B------:R-:W-:Y:S01]  /*2650*/  HMMA.16816.F32 R12, R180.reuse, R14, R36 ;  /* 0x0000000eb40c723c */ /* 0x040fe20000001824 */
[----:B------:R-:W1:Y:S07]  /*2660*/  LDSM.16.M88.4 R36, [R71+0x4000] ;  /* 0x004000004724783b */ /* 0x000e6e0000000200 */
[----:B--2---:R-:W-:Y:S08]  /*2670*/  HMMA.16816.F32 R56, R180, R44, R80 ;  /* 0x0000002cb438723c */ /* 0x004ff00000001850 */
[----:B------:R-:W-:Y:S08]  /*2680*/  HMMA.16816.F32 R4, R184, R8, R4 ;  /* 0x00000008b804723c */ /* 0x000ff00000001804 */
[C---:B------:R-:W-:Y:S08]  /*2690*/  HMMA.16816.F32 R80, R180.reuse, R120, R92 ;  /* 0x00000078b450723c */ /* 0x040ff0000000185c */
[C---:B------:R-:W-:Y:S01]  /*26a0*/  HMMA.16816.F32 R92, R180.reuse, R96, R28 ;  /* 0x00000060b45c723c */ /* 0x040fe2000000181c */
[----:B------:R-:W-:Y:S07]  /*26b0*/  LDSM.16.M88.4 R28, [R204+0x5000] ;  /* 0x00500000cc1c783b */ /* 0x000fee0000000200 */
[----:B------:R-:W-:Y:S01]  /*26c0*/  HMMA.16816.F32 R96, R180, R98, R24 ;  /* 0x00000062b460723c */ /* 0x000fe20000001818 */
[----:B------:R-:W2:Y:S07]  /*26d0*/  LDSM.16.M88.4 R24, [R206+0x4000] ;  /* 0x00400000ce18783b */ /* 0x000eae0000000200 */
[----:B------:R-:W-:Y:S01]  /*26e0*/  HMMA.16816.F32 R8, R184, R10, R12 ;  /* 0x0000000ab808723c */ /* 0x000fe2000000180c */
[----:B------:R-:W3:Y:S07]  /*26f0*/  LDSM.16.M88.4 R12, [R204+0x4800] ;  /* 0x00480000cc0c783b */ /* 0x000eee0000000200 */
[----:B-1----:R-:W-:Y:S08]  /*2700*/  HMMA.16816.F32 R4, R188, R36, R4 ;  /* 0x00000024bc04723c */ /* 0x002ff00000001804 */
[C---:B------:R-:W-:Y:S08]  /*2710*/  HMMA.16816.F32 R64, R180.reuse, R52, R64 ;  /* 0x00000034b440723c */ /* 0x040ff00000001840 */
[C---:B------:R-:W-:Y:S01]  /*2720*/  HMMA.16816.F32 R60, R180.reuse, R46, R112 ;  /* 0x0000002eb43c723c */ /* 0x040fe20000001870 */
[----:B------:R-:W1:Y:S07]  /*2730*/  LDSM.16.M88.4 R44, [R205] ;  /* 0x00000000cd2c783b */ /* 0x000e6e0000000200 */
[----:B------:R-:W-:Y:S08]  /*2740*/  HMMA.16816.F32 R52, R180, R54, R72 ;  /* 0x00000036b434723c */ /* 0x000ff00000001848 */
[----:B------:R-:W-:Y:S01]  /*2750*/  HMMA.16816.F32 R8, R188, R38, R8 ;  /* 0x00000026bc08723c */ /* 0x000fe20000001808 */
[----:B------:R-:W4:Y:S07]  /*2760*/  LDSM.16.M88.4 R36, [R71+0x4800] ;  /* 0x004800004724783b */ /* 0x000f2e0000000200 */
[C---:B------:R-:W-:Y:S08]  /*2770*/  HMMA.16816.F32 R72, R180.reuse, R100, R116 ;  /* 0x00000064b448723c */ /* 0x040ff00000001874 */
[C---:B------:R-:W-:Y:S08]  /*2780*/  HMMA.16816.F32 R108, R180.reuse, R102, R108 ;  /* 0x00000066b46c723c */ /* 0x040ff0000000186c */
[C---:B------:R-:W-:Y:S01]  /*2790*/  HMMA.16816.F32 R100, R180.reuse, R16, R48 ;  /* 0x00000010b464723c */ /* 0x040fe20000001830 */
[----:B------:R-:W-:Y:S07]  /*27a0*/  LDSM.16.M88.4 R48, [R206+0x5000] ;  /* 0x00500000ce30783b */ /* 0x000fee0000000200 */
[----:B------:R-:W-:Y:S08]  /*27b0*/  HMMA.16816.F32 R104, R180, R18, R20 ;  /* 0x00000012b468723c */ /* 0x000ff00000001814 */
[----:B--2---:R-:W-:Y:S08]  /*27c0*/  HMMA.16816.F32 R4, R192, R24, R4 ;  /* 0x00000018c004723c */ /* 0x004ff00000001804 */
[C---:B---3--:R-:W-:Y:S08]  /*27d0*/  HMMA.16816.F32 R16, R184.reuse, R12, R64 ;  /* 0x0000000cb810723c */ /* 0x048ff00000001840 */
[----:B------:R-:W-:Y:S08]  /*27e0*/  HMMA.16816.F32 R20, R184, R14, R52 ;  /* 0x0000000eb814723c */ /* 0x000ff00000001834 */
[----:B------:R-:W-:Y:S01]  /*27f0*/  HMMA.16816.F32 R8, R192, R26, R8 ;  /* 0x0000001ac008723c */ /* 0x000fe20000001808 */
[----:B------:R-:W2:Y:S07]  /*2800*/  LDSM.16.M88.4 R24, [R206+0x4800] ;  /* 0x00480000ce18783b */ /* 0x000eae0000000200 */
[C---:B------:R-:W-:Y:S08]  /*2810*/  HMMA.16816.F32 R112, R180.reuse, R40, R76 ;  /* 0x00000028b470723c */ /* 0x040ff0000000184c */
[----:B------:R-:W-:Y:S01]  /*2820*/  HMMA.16816.F32 R116, R180, R42, R84 ;  /* 0x0000002ab474723c */ /* 0x000fe20000001854 */
[----:B------:R-:W3:Y:S07]  /*2830*/  LDSM.16.M88.4 R40, [R71+0x5000] ;  /* 0x005000004728783b */ /* 0x000eee0000000200 */
[----:B-1----:R-:W-:Y:S08]  /*2840*/  HMMA.16816.F32 R12, R196, R44, R4 ;  /* 0x0000002cc40c723c */ /* 0x002ff00000001804 */
[C---:B----4-:R-:W-:Y:S08]  /*2850*/  HMMA.16816.F32 R4, R188.reuse, R36, R16 ;  /* 0x00000024bc04723c */ /* 0x050ff00000001810 */
[----:B------:R-:W-:Y:S01]  /*2860*/  HMMA.16816.F32 R16, R188, R38, R20 ;  /* 0x00000026bc10723c */ /* 0x000fe20000001814 */
[----:B------:R-:W-:Y:S04]  /*2870*/  LDSM.16.M88.4 R36, [R205+0x800] ;  /* 0x00080000cd24783b */ /* 0x000fe80000000200 */
[----:B------:R-:W-:Y:S03]  /*2880*/  LDSM.16.M88.4 R20, [R71+0x5800] ;  /* 0x005800004714783b */ /* 0x000fe60000000200 */
[----:B------:R-:W-:Y:S01]  /*2890*/  HMMA.16816.F32 R52, R184, R28, R56 ;  /* 0x0000001cb834723c */ /* 0x000fe20000001838 */
[----:B------:R-:W-:Y:S01]  /*28a0*/  FMUL.FTZ R0, R12, c[0x0][0x320] ;  /* 0x0000c8000c007a20 */ /* 0x000fe20000410000 */
[----:B------:R-:W1:Y:S03]  /*28b0*/  LDSM.16.M88.4 R56, [R204+0x6000] ;  /* 0x00600000cc38783b */ /* 0x000e660000000200 */
[----:B------:R4:W1:Y:S03]  /*28c0*/  MUFU.TANH R124, R0 ;  /* 0x00000000007c7308 */ /* 0x0008660000002400 */
[----:B--2---:R-:W-:Y:S08]  /*28d0*/  HMMA.16816.F32 R4, R192, R24, R4 ;  /* 0x00000018c004723c */ /* 0x004ff00000001804 */
[----:B------:R-:W-:Y:S01]  /*28e0*/  HMMA.16816.F32 R60, R184, R30, R60 ;  /* 0x0000001eb83c723c */ /* 0x000fe2000000183c */
[----:B----4-:R-:W-:-:S07]  /*28f0*/  FMUL.FTZ R0, R13, c[0x0][0x320] ;  /* 0x0000c8000d007a20 */ /* 0x010fce0000410000 */
[----:B------:R-:W-:Y:S01]  /*2900*/  HMMA.16816.F32 R28, R196, R46, R8 ;  /* 0x0000002ec41c723c */ /* 0x000fe20000001808 */
[----:B------:R-:W2:Y:S07]  /*2910*/  LDSM.16.M88.4 R44, [R204+0x6800] ;  /* 0x00680000cc2c783b */ /* 0x000eae0000000200 */
[----:B------:R-:W-:Y:S01]  /*2920*/  HMMA.16816.F32 R88, R180, R122, R88 ;  /* 0x0000007ab458723c */ /* 0x000fe20000001858 */
[----:B------:R4:W1:Y:S07]  /*2930*/  MUFU.TANH R123, R0 ;  /* 0x00000000007b7308 */ /* 0x00086e0000002400 */
[----:B---3--:R-:W-:Y:S01]  /*2940*/  HMMA.16816.F32 R8, R188, R40, R52 ;  /* 0x00000028bc08723c */ /* 0x008fe20000001834 */
[----:B------:R-:W-:Y:S07]  /*2950*/  LDSM.16.M88.4 R52, [R206+0x5800] ;  /* 0x00580000ce34783b */ /* 0x000fee0000000200 */
[----:B------:R-:W-:Y:S01]  /*2960*/  HMMA.16816.F32 R64, R184, R32, R72 ;  /* 0x00000020b840723c */ /* 0x000fe20000001848 */
[----:B----4-:R-:W-:-:S04]  /*2970*/  FMUL.FTZ R0, R14, c[0x0][0x320] ;  /* 0x0000c8000e007a20 */ /* 0x010fc80000410000 */
[----:B------:R3:W4:Y:S03]  /*2980*/  MUFU.TANH R126, R0 ;  /* 0x00000000007e7308 */ /* 0x0007260000002400 */
[C---:B------:R-:W-:Y:S01]  /*2990*/  HMMA.16816.F32 R76, R184.reuse, R34, R108 ;  /* 0x00000022b84c723c */ /* 0x040fe2000000186c */
[----:B------:R-:W-:Y:S07]  /*29a0*/  LDSM.16.M88.4 R32, [R205+0x1000] ;  /* 0x00100000cd20783b */ /* 0x000fee0000000200 */
[----:B-1----:R-:W-:Y:S01]  /*29b0*/  HMMA.16816.F32 R80, R184, R56, R80 ;  /* 0x00000038b850723c */ /* 0x002fe20000001850 */
[----:B---3--:R-:W-:-:S07]  /*29c0*/  FMUL.FTZ R0, R15, c[0x0][0x320] ;  /* 0x0000c8000f007a20 */ /* 0x008fce0000410000 */
[----:B------:R-:W-:Y:S01]  /*29d0*/  HMMA.16816.F32 R12, R192, R26, R16 ;  /* 0x0000001ac00c723c */ /* 0x000fe20000001810 */
[----:B------:R1:W3:Y:S07]  /*29e0*/  MUFU.TANH R125, R0 ;  /* 0x00000000007d7308 */ /* 0x0002ee0000002400 */
[----:B------:R-:W-:Y:S08]  /*29f0*/  HMMA.16816.F32 R16, R196, R36, R4 ;  /* 0x00000024c410723c */ /* 0x000ff00000001804 */
[----:B------:R-:W-:Y:S01]  /*2a00*/  HMMA.16816.F32 R4, R192, R48, R8 ;  /* 0x00000030c004723c */ /* 0x000fe20000001808 */
[----:B-1----:R-:W-:-:S04]  /*2a10*/  FMUL.FTZ R0, R28, c[0x0][0x320] ;  /* 0x0000c8001c007a20 */ /* 0x002fc80000410000 */
[----:B------:R1:W1:Y:S03]  /*2a20*/  MUFU.TANH R120, R0 ;  /* 0x0000000000787308 */ /* 0x0002660000002400 */
[----:B------:R-:W-:Y:S01]  /*2a30*/  HMMA.16816.F32 R24, R188, R42, R60 ;  /* 0x0000002abc18723c */ /* 0x000fe2000000183c */
[----:B------:R-:W-:Y:S07]  /*2a40*/  LDSM.16.M88.4 R40, [R205+0x1800] ;  /* 0x00180000cd28783b */ /* 0x000fee0000000200 */
[----:B------:R-:W-:Y:S01]  /*2a50*/  HMMA.16816.F32 R8, R196, R38, R12 ;  /* 0x00000026c408723c */ /* 0x000fe2000000180c */
[----:B------:R-:W-:Y:S01]  /*2a60*/  LDSM.16.M88.4 R36, [R71+0x6800] ;  /* 0x006800004724783b */ /* 0x000fe20000000200 */
[----:B-1----:R-:W-:-:S06]  /*2a70*/  FMUL.FTZ R0, R29, c[0x0][0x320] ;  /* 0x0000c8001d007a20 */ /* 0x002fcc0000410000 */
[----:B------:R-:W-:Y:S01]  /*2a80*/  HMMA.16816.F32 R12, R188, R20, R64 ;  /* 0x00000014bc0c723c */ /* 0x000fe20000001840 */
[----:B------:R1:W1:Y:S07]  /*2a90*/  MUFU.TANH R111, R0 ;  /* 0x00000000006f7308 */ /* 0x00026e0000002400 */
[----:B--2---:R-:W-:Y:S08]  /*2aa0*/  HMMA.16816.F32 R60, R184, R44, R92 ;  /* 0x0000002cb83c723c */ /* 0x004ff0000000185c */
[----:B------:R-:W-:Y:S01]  /*2ab0*/  HMMA.16816.F32 R20, R188, R22, R76 ;  /* 0x00000016bc14723c */ /* 0x000fe2000000184c */
[----:B-1----:R-:W-:-:S04]  /*2ac0*/  FMUL.FTZ R0, R30, c[0x0][0x320] ;  /* 0x0000c8001e007a20 */ /* 0x002fc80000410000 */
[----:B------:R1:W2:Y:S03]  /*2ad0*/  MUFU.TANH R122, R0 ;  /* 0x00000000007a7308 */ /* 0x0002a60000002400 */
[C---:B------:R-:W-:Y:S01]  /*2ae0*/  HMMA.16816.F32 R72, R184.reuse, R58, R88 ;  /* 0x0000003ab848723c */ /* 0x040fe20000001858 */
[----:B------:R-:W2:Y:S07]  /*2af0*/  LDSM.16.M88.4 R56, [R204+0x7000] ;  /* 0x00700000cc38783b */ /* 0x000eae0000000200 */
[----:B------:R-:W-:Y:S01]  /*2b00*/  HMMA.16816.F32 R64, R184, R46, R96 ;  /* 0x0000002eb840723c */ /* 0x000fe20000001860 */
[----:B------:R-:W-:Y:S01]  /*2b10*/  LDSM.16.M88.4 R44, [R206+0x6800] ;  /* 0x00680000ce2c783b */ /* 0x000fe20000000200 */
[----:B-1----:R-:W-:-:S03]  /*2b20*/  FMUL.FTZ R0, R31, c[0x0][0x320] ;  /* 0x0000c8001f007a20 */ /* 0x002fc60000410000 */
[----:B------:R-:W1:Y:S01]  /*2b30*/  LDSM.16.M88.4 R28, [R71+0x6000] ;  /* 0x00600000471c783b */ /* 0x000e620000000200 */
[----:B------:R3:W1:Y:S02]  /*2b40*/  MUFU.TANH R121, R0 ;  /* 0x0000000000797308 */ /* 0x0006640000002400 */
[----:B---3--:R-:W-:-:S06]  /*2b50*/  FMUL.FTZ R0, R16, c[0x0][0x320] ;  /* 0x0000c80010007a20 */ /* 0x008fcc0000410000 */
[----:B------:R3:W1:Y:S01]  /*2b60*/  MUFU.TANH R108, R0 ;  /* 0x00000000006c7308 */ /* 0x0006620000002400 */
[----:B--2---:R-:W-:Y:S01]  /*2b70*/  HMMA.16816.F32 R76, R184, R56, R100 ;  /* 0x00000038b84c723c */ /* 0x004fe20000001864 */
[----:B---3--:R-:W-:-:S06]  /*2b80*/  FMUL.FTZ R0, R17, c[0x0][0x320] ;  /* 0x0000c80011007a20 */ /* 0x008fcc0000410000 */
[----:B------:R2:W3:Y:S02]  /*2b90*/  MUFU.TANH R70, R0 ;  /* 0x0000000000467308 */ /* 0x0004e40000002400 */
[----:B--2---:R-:W-:-:S06]  /*2ba0*/  FMUL.FTZ R0, R18, c[0x0][0x320] ;  /* 0x0000c80012007a20 */ /* 0x004fcc0000410000 */
[----:B------:R2:W1:Y:S02]  /*2bb0*/  MUFU.TANH R110, R0 ;  /* 0x00000000006e7308 */ /* 0x0004640000002400 */
[----:B--2---:R-:W-:Y:S02]  /*2bc0*/  FMUL.FTZ R0, R19, c[0x0][0x320] ;  /* 0x0000c80013007a20 */ /* 0x004fe40000410000 */
[----:B------:R-:W-:Y:S04]  /*2bd0*/  HMMA.16816.F32 R16, R196, R32, R4 ;  /* 0x00000020c410723c */ /* 0x000fe80000001804 */
[----:B------:R2:W1:Y:S04]  /*2be0*/  MUFU.TANH R109, R0 ;  /* 0x00000000006d7308 */ /* 0x0004680000002400 */
[----:B------:R-:W-:Y:S01]  /*2bf0*/  HMMA.16816.F32 R4, R192, R50, R24 ;  /* 0x00000032c004723c */ /* 0x000fe20000001818 */
[----:B------:R-:W-:Y:S01]  /*2c00*/  LDSM.16.M88.4 R48, [R205+0x2000] ;  /* 0x00200000cd30783b */ /* 0x000fe20000000200 */
[----:B--2---:R-:W-:-:S04]  /*2c10*/  FMUL.FTZ R0, R8, c[0x0][0x320] ;  /* 0x0000c80008007a20 */ /* 0x004fc80000410000 */
[----:B------:R2:W1:Y:S11]  /*2c20*/  MUFU.TANH R84, R0 ;  /* 0x0000000000547308 */ /* 0x0004760000002400 */
[----:B------:R-:W-:Y:S07]  /*2c30*/  @!UPT UIADD3 URZ, URZ, URZ, URZ ;  /* 0x0000003f3f3ff290 */ /* 0x000fee000fffe03f */
[----:B------:R-:W-:Y:S01]  /*2c40*/  HMMA.16816.F32 R4, R196, R34, R4 ;  /* 0x00000022c404723c */ /* 0x000fe20000001804 */
[----:B------:R-:W1:Y:S01]  /*2c50*/  LDSM.16.M88.4 R32, [R206+0x6000] ;  /* 0x00600000ce20783b */ /* 0x000e620000000200 */
[----:B--2---:R-:W-:-:S04]  /*2c60*/  FMUL.FTZ R0, R9, c[0x0][0x320] ;  /* 0x0000c80009007a20 */ /* 0x004fc80000410000 */
[----:B------:R2:W1:Y:S02]  /*2c70*/  MUFU.TANH R85, R0 ;  /* 0x0000000000557308 */ /* 0x0004640000002400 */
[----:B--2---:R-:W-:-:S06]  /*2c80*/  FMUL.FTZ R0, R10, c[0x0][0x320] ;  /* 0x0000c8000a007a20 */ /* 0x004fcc0000410000 */
[----:B------:R2:W1:Y:S02]  /*2c90*/  MUFU.TANH R94, R0 ;  /* 0x00000000005e7308 */ /* 0x0004640000002400 */
[----:B--2---:R-:W-:Y:S02]  /*2ca0*/  FMUL.FTZ R0, R11, c[0x0][0x320] ;  /* 0x0000c8000b007a20 */ /* 0x004fe40000410000 */
[----:B------:R-:W-:Y:S04]  /*2cb0*/  HMMA.16816.F32 R8, R192, R52, R12 ;  /* 0x00000034c008723c */ /* 0x000fe8000000180c */
[----:B------:R2:W2:Y:S04]  /*2cc0*/  MUFU.TANH R93, R0 ;  /* 0x00000000005d7308 */ /* 0x0004a80000002400 */
[----:B-1----:R-:W-:Y:S01]  /*2cd0*/  HMMA.16816.F32 R12, R188, R28, R80 ;  /* 0x0000001cbc0c723c */ /* 0x002fe20000001850 */
[----:B--2---:R-:W-:-:S04]  /*2ce0*/  FMUL.FTZ R0, R16, c[0x0][0x320] ;  /* 0x0000c80010007a20 */ /* 0x004fc80000410000 */
[----:B------:R1:W2:Y:S11]  /*2cf0*/  MUFU.TANH R90, R0 ;  /* 0x00000000005a7308 */ /* 0x0002b60000002400 */
        /* <DEDUP_REMOVED lines=9> */
[----:B------:R-:W-:Y:S04]  /*2d90*/  HMMA.16816.F32 R16, R192, R32, R12 ;  /* 0x00000020c010723c */ /* 0x000fe8000000180c */
[----:B------:R1:W1:Y:S04]  /*2da0*/  MUFU.TANH R91, R0 ;  /* 0x00000000005b7308 */ /* 0x0002680000002400 */
[----:B------:R-:W-:Y:S01]  /*2db0*/  HMMA.16816.F32 R12, R188, R36, R60 ;  /* 0x00000024bc0c723c */ /* 0x000fe2000000183c */
[----:B------:R-:W2:Y:S01]  /*2dc0*/  LDSM.16.M88.4 R60, [R204+0x7800] ;  /* 0x00780000cc3c783b */ /* 0x000ea20000000200 */
[----:B-1----:R-:W-:-:S04]  /*2dd0*/  FMUL.FTZ R0, R4, c[0x0][0x320] ;  /* 0x0000c80004007a20 */ /* 0x002fc80000410000 */
[----:B------:R1:W1:Y:S02]  /*2de0*/  MUFU.TANH R86, R0 ;  /* 0x0000000000567308 */ /* 0x0002640000002400 */
[----:B-1----:R-:W-:-:S06]  /*2df0*/  FMUL.FTZ R0, R5, c[0x0][0x320] ;  /* 0x0000c80005007a20 */ /* 0x002fcc0000410000 */
[----:B------:R1:W1:Y:S01]  /*2e00*/  MUFU.TANH R82, R0 ;  /* 0x0000000000527308 */ /* 0x0002620000002400 */
[----:B--2---:R-:W-:Y:S01]  /*2e10*/  HMMA.16816.F32 R52, R184, R60, R112 ;  /* 0x0000003cb834723c */ /* 0x004fe20000001870 */
[----:B-1----:R-:W-:-:S06]  /*2e20*/  FMUL.FTZ R0, R6, c[0x0][0x320] ;  /* 0x0000c80006007a20 */ /* 0x002fcc0000410000 */
[----:B------:R1:W2:Y:S02]  /*2e30*/  MUFU.TANH R89, R0 ;  /* 0x0000000000597308 */ /* 0x0002a40000002400 */
[----:B-1----:R-:W-:Y:S02]  /*2e40*/  FMUL.FTZ R0, R7, c[0x0][0x320] ;  /* 0x0000c80007007a20 */ /* 0x002fe40000410000 */
[----:B------:R-:W-:Y:S04]  /*2e50*/  HMMA.16816.F32 R4, R196, R42, R8 ;  /* 0x0000002ac404723c */ /* 0x000fe80000001808 */
[----:B------:R1:W1:Y:S04]  /*2e60*/  MUFU.TANH R87, R0 ;  /* 0x0000000000577308 */ /* 0x0002680000002400 */
[----:B------:R-:W-:Y:S01]  /*2e70*/  HMMA.16816.F32 R8, R192, R34, R20 ;  /* 0x00000022c008723c */ /* 0x000fe20000001814 */
[----:B------:R-:W2:Y:S07]  /*2e80*/  LDSM.16.M88.4 R32, [R205+0x2800] ;  /* 0x00280000cd20783b */ /* 0x000eae0000000200 */
        /* <DEDUP_REMOVED lines=25> */
[----:B------:R-:W4:Y:S07]  /*3020*/  LDSM.16.M88.4 R44, [R71+0x7800] ;  /* 0x00780000472c783b */ /* 0x000f2e0000000200 */
[----:B--2---:R-:W-:Y:S01]  /*3030*/  HMMA.16816.F32 R20, R196, R32, R16 ;  /* 0x00000020c414723c */ /* 0x004fe20000001810 */
[----:B---3--:R-:W-:-:S04]  /*3040*/  FMUL.FTZ R0, R24, c[0x0][0x320] ;  /* 0x0000c80018007a20 */ /* 0x008fc80000410000 */
[----:B------:R2:W3:Y:S11]  /*3050*/  MUFU.TANH R59, R0 ;  /* 0x00000000003b7308 */ /* 0x0004f60000002400 */
[----:B------:R-:W-:Y:S01]  /*3060*/  HMMA.16816.F32 R8, R196, R34, R8 ;  /* 0x00000022c408723c */ /* 0x000fe20000001808 */
[----:B------:R-:W3:Y:S01]  /*3070*/  LDSM.16.M88.4 R32, [R206+0x7800] ;  /* 0x00780000ce20783b */ /* 0x000ee20000000200 */
[----:B--2---:R-:W-:-:S06]  /*3080*/  FMUL.FTZ R0, R25, c[0x0][0x320] ;  /* 0x0000c80019007a20 */ /* 0x004fcc0000410000 */
[----:B------:R-:W-:Y:S01]  /*3090*/  FMUL.FTZ R21, R21, c[0x0][0x320] ;  /* 0x0000c80015157a20 */ /* 0x000fe20000410000 */
[----:B-1----:R-:W-:Y:S01]  /*30a0*/  HMMA.16816.F32 R16, R192, R48, R12 ;  /* 0x00000030c010723c */ /* 0x002fe2000000180c */
[----:B------:R1:W2:Y:S01]  /*30b0*/  MUFU.TANH R58, R0 ;  /* 0x00000000003a7308 */ /* 0x0002a20000002400 */
[----:B------:R-:W-:Y:S02]  /*30c0*/  FMUL.FTZ R22, R22, c[0x0][0x320] ;  /* 0x0000c80016167a20 */ /* 0x000fe40000410000 */
[----:B------:R-:W-:-:S04]  /*30d0*/  FMUL.FTZ R23, R23, c[0x0][0x320] ;  /* 0x0000c80017177a20 */ /* 0x000fc80000410000 */
[----:B----4-:R-:W-:Y:S01]  /*30e0*/  HMMA.16816.F32 R12, R188, R44, R52 ;  /* 0x0000002cbc0c723c */ /* 0x010fe20000001834 */
[----:B------:R-:W4:Y:S06]  /*30f0*/  MUFU.TANH R48, R22 ;  /* 0x0000001600307308 */ /* 0x000f2c0000002400 */
[----:B------:R-:W-:Y:S02]  /*3100*/  FMUL.FTZ R8, R8, c[0x0][0x320] ;  /* 0x0000c80008087a20 */ /* 0x000fe40000410000 */
[----:B-1----:R-:W-:Y:S01]  /*3110*/  FMUL.FTZ R0, R26, c[0x0][0x320] ;  /* 0x0000c8001a007a20 */ /* 0x002fe20000410000 */
[----:B------:R-:W1:Y:S01]  /*3120*/  MUFU.TANH R45, R23 ;  /* 0x00000017002d7308 */ /* 0x000e620000002400 */
[----:B------:R-:W-:-:S02]  /*3130*/  FMUL.FTZ R9, R9, c[0x0][0x320] ;  /* 0x0000c80009097a20 */ /* 0x000fc40000410000 */
[----:B------:R-:W-:Y:S02]  /*3140*/  FMUL.FTZ R10, R10, c[0x0][0x320] ;  /* 0x0000c8000a0a7a20 */ /* 0x000fe40000410000 */
[----:B------:R-:W-:-:S03]  /*3150*/  FMUL.FTZ R11, R11, c[0x0][0x320] ;  /* 0x0000c8000b0b7a20 */ /* 0x000fc60000410000 */
[----:B------:R1:W1:Y:S06]  /*3160*/  MUFU.TANH R66, R0 ;  /* 0x0000000000427308 */ /* 0x00026c0000002400 */
[----:B---3--:R-:W-:Y:S02]  /*3170*/  HMMA.16816.F32 R12, R192, R32, R12 ;  /* 0x00000020c00c723c */ /* 0x008fe4000000180c */
[----:B------:R-:W3:Y:S01]  /*3180*/  MUFU.TANH R44, R10 ;  /* 0x0000000a002c7308 */ /* 0x000ee20000002400 */
[----:B-1----:R-:W-:-:S05]  /*3190*/  FMUL.FTZ R0, R27, c[0x0][0x320] ;  /* 0x0000c8001b007a20 */ /* 0x002fca0000410000 */
[----:B------:R-:W-:Y:S01]  /*31a0*/  HMMA.16816.F32 R24, R188, R30, R40 ;  /* 0x0000001ebc18723c */ /* 0x000fe20000001828 */
[----:B------:R-:W1:Y:S01]  /*31b0*/  LDSM.16.M88.4 R28, [R205+0x3800] ;  /* 0x00380000cd1c783b */ /* 0x000e620000000200 */
[----:B------:R2:W1:Y:S01]  /*31c0*/  MUFU.TANH R65, R0 ;  /* 0x0000000000417308 */ /* 0x0004620000002400 */
[----:B------:R-:W-:-:S07]  /*31d0*/  DEPBAR.LE SB0, 0x0 ;  /* 0x000080000000791a */ /* 0x000fce0000000000 */
[----:B------:R-:W1:Y:S01]  /*31e0*/  MUFU.TANH R41, R21 ;  /* 0x0000001500297308 */ /* 0x000e620000002400 */
[----:B--2---:R-:W-:-:S07]  /*31f0*/  FMUL.FTZ R0, R4, c[0x0][0x320] ;  /* 0x0000c80004007a20 */ /* 0x004fce0000410000 */
[----:B------:R-:W2:Y:S06]  /*3200*/  MUFU.TANH R40, R8 ;  /* 0x0000000800287308 */ /* 0x000eac0000002400 */
[----:B------:R-:W-:Y:S02]  /*3210*/  HMMA.16816.F32 R24, R192, R50, R24 ;  /* 0x00000032c018723c */ /* 0x000fe40000001818 */
[----:B------:R1:W1:Y:S08]  /*3220*/  MUFU.TANH R57, R0 ;  /* 0x0000000000397308 */ /* 0x0002700000002400 */
[----:B------:R-:W2:Y:S01]  /*3230*/  MUFU.TANH R43, R11 ;  /* 0x0000000b002b7308 */ /* 0x000ea20000002400 */
[----:B-1----:R-:W-:-:S07]  /*3240*/  FMUL.FTZ R0, R5, c[0x0][0x320] ;  /* 0x0000c80005007a20 */ /* 0x002fce0000410000 */
        /* <DEDUP_REMOVED lines=8> */
[----:B------:R1:W1:Y:S11]  /*32d0*/  MUFU.TANH R37, R9 ;  /* 0x0000000900257308 */ /* 0x0002760000002400 */
[----:B------:R-:W-:Y:S01]  /*32e0*/  @!UPT UIADD3 URZ, URZ, URZ, URZ ;  /* 0x0000003f3f3ff290 */ /* 0x000fe2000fffe03f */
[----:B------:R-:W-:Y:S01]  /*32f0*/  HMMA.16816.F32 R4, R188, R46, R4 ;  /* 0x0000002ebc04723c */ /* 0x000fe20000001804 */
[----:B------:R2:W2:Y:S07]  /*3300*/  MUFU.TANH R42, R0 ;  /* 0x00000000002a7308 */ /* 0x0004ae0000002400 */
[C---:B------:R-:W-:Y:S08]  /*3310*/  HMMA.16816.F32 R16, R196.reuse, R38, R24 ;  /* 0x00000026c410723c */ /* 0x040ff00000001818 */
[----:B-1----:R-:W-:Y:S01]  /*3320*/  HMMA.16816.F32 R8, R196, R28, R12 ;  /* 0x0000001cc408723c */ /* 0x002fe2000000180c */
[----:B------:R-:W-:-:S02]  /*3330*/  FMUL.FTZ R20, R20, c[0x0][0x320] ;  /* 0x0000c80014147a20 */ /* 0x000fc40000410000 */
[----:B------:R-:W-:Y:S02]  /*3340*/  FMUL.FTZ R21, R21, c[0x0][0x320] ;  /* 0x0000c80015157a20 */ /* 0x000fe40000410000 */
[----:B------:R-:W-:Y:S01]  /*3350*/  FMUL.FTZ R22, R22, c[0x0][0x320] ;  /* 0x0000c80016167a20 */ /* 0x000fe20000410000 */
[----:B------:R1:W1:Y:S01]  /*3360*/  MUFU.TANH R25, R20 ;  /* 0x0000001400197308 */ /* 0x0002620000002400 */
[----:B------:R-:W-:Y:S01]  /*3370*/  FMUL.FTZ R23, R23, c[0x0][0x320] ;  /* 0x0000c80017177a20 */ /* 0x000fe20000410000 */
[----:B------:R-:W-:Y:S06]  /*3380*/  HMMA.16816.F32 R4, R192, R34, R4 ;  /* 0x00000022c004723c */ /* 0x000fec0000001804 */
[----:B------:R1:W1:Y:S02]  /*3390*/  MUFU.TANH R24, R21 ;  /* 0x0000001500187308 */ /* 0x0002640000002400 */
        /* <DEDUP_REMOVED lines=10> */
[----:B------:R-:W-:Y:S07]  /*3440*/  HMMA.16816.F32 R4, R196, R30, R4 ;  /* 0x0000001ec404723c */ /* 0x000fee0000001804 */
[----:B------:R1:W1:Y:S08]  /*3450*/  MUFU.TANH R21, R16 ;  /* 0x0000001000157308 */ /* 0x0002700000002400 */
[----:B------:R1:W1:Y:S08]  /*3460*/  MUFU.TANH R20, R17 ;  /* 0x0000001100147308 */ /* 0x0002700000002400 */
[----:B------:R1:W1:Y:S01]  /*3470*/  MUFU.TANH R27, R18 ;  /* 0x00000012001b7308 */ /* 0x0002620000002400 */
[----:B------:R-:W-:-:S02]  /*3480*/  FMUL.FTZ R4, R4, c[0x0][0x320] ;  /* 0x0000c80004047a20 */ /* 0x000fc40000410000 */
[----:B------:R-:W-:Y:S02]  /*3490*/  FMUL.FTZ R5, R5, c[0x0][0x320] ;  /* 0x0000c80005057a20 */ /* 0x000fe40000410000 */
[----:B------:R-:W-:Y:S02]  /*34a0*/  FMUL.FTZ R6, R6, c[0x0][0x320] ;  /* 0x0000c80006067a20 */ /* 0x000fe40000410000 */
[----:B------:R-:W-:Y:S01]  /*34b0*/  FMUL.FTZ R7, R7, c[0x0][0x320] ;  /* 0x0000c80007077a20 */ /* 0x000fe20000410000 */
        /* <DEDUP_REMOVED lines=10> */
[----:B------:R-:W-:Y:S05]  /*3560*/  @!P0 BRA `(.L_x_463) ;  /* 0x0000049000008947 */ /* 0x000fea0003800000 */
[----:B--234-:R-:W-:Y:S01]  /*3570*/  IMAD R2, R226, 0x80, R145 ;  /* 0x00000080e2027824 */ /* 0x01cfe200078e0291 */
[----:B------:R-:W-:-:S04]  /*3580*/  MOV R221, RZ ;  /* 0x000000ff00dd7202 */ /* 0x000fc80000000f00 */
[----:B------:R-:W-:-:S05]  /*3590*/  IADD3 R2, R2, -0x100, R144 ;  /* 0xffffff0002027810 */ /* 0x000fca0007ffe090 */
[----:B------:R-:W-:-:S04]  /*35a0*/  @P3 IMAD.HI.U32 R3, R2, c[0x0][0x2bc], RZ ;  /* 0x0000af0002033a27 */ /* 0x000fc800078e00ff */
[----:B------:R-:W-:Y:S01]  /*35b0*/  IMAD.MOV.U32 R0, RZ, RZ, R2 ;  /* 0x000000ffff007224 */ /* 0x000fe200078e0002 */
[----:B------:R-:W-:-:S04]  /*35c0*/  @P3 SHF.R.U32.HI R0, RZ, c[0x0][0x2c0], R3 ;  /* 0x0000b000ff003a19 */ /* 0x000fc80000011603 */
[----:B------:R-:W-:-:S04]  /*35d0*/  @!P1 IADD3 R3, P0, R0, R134, RZ ;  /* 0x0000008600039210 */ /* 0x000fc80007f1e0ff */
[----:B-1----:R-:W-:Y:S02]  /*35e0*/  @!P1 LEA.HI.X.SX32 R5, R0, R131, 0x1, P0 ;  /* 0x0000008300059211 */ /* 0x002fe400000f0eff */
[----:B------:R-:W-:-:S04]  /*35f0*/  @!P1 LEA R4, P0, R3, c[0x0][0x2a0], 0x2 ;  /* 0x0000a80003049a11 */ /* 0x000fc800078010ff */
[----:B------:R-:W-:-:S05]  /*3600*/  @!P1 LEA.HI.X R5, R3, c[0x0][0x2a4], R5, 0x2, P0 ;  /* 0x0000a90003059a11 */ /* 0x000fca00000f1405 */
[----:B------:R-:W2:Y:S01]  /*3610*/  @!P1 LDG.E R221, [R4.64] ;  /* 0x0000000604dd9981 */ /* 0x000ea2000c1e1900 */
[----:B------:R-:W-:-:S04]  /*3620*/  IMAD.MOV R222, RZ, RZ, -R0 ;  /* 0x000000ffffde7224 */ /* 0x000fc800078e0a00 */
[----:B------:R-:W-:-:S04]  /*3630*/  IMAD R222, R222, c[0x0][0x2b8], R2 ;  /* 0x0000ae00dede7a24 */ /* 0x000fc800078e0202 */
[----:B------:R-:W-:Y:S01]  /*3640*/  IMAD.WIDE.U32 R2, R222, c[0x0][0x1e0], RZ ;  /* 0x00007800de027a25 */ /* 0x000fe200078e00ff */
[----:B------:R-:W-:-:S05]  /*3650*/  SHF.R.S32.HI R0, RZ, 0x1f, R222 ;  /* 0x0000001fff007819 */ /* 0x000fca00000114de */
[----:B------:R-:W-:-:S04]  /*3660*/  IMAD R0, R0, c[0x0][0x1e0], RZ ;  /* 0x0000780000007a24 */ /* 0x000fc800078e02ff */
[----:B------:R-:W-:-:S05]  /*3670*/  IMAD R0, R222, c[0x0][0x1e4], R0 ;  /* 0x00007900de007a24 */ /* 0x000fca00078e0200 */
[----:B------:R-:W-:Y:S02]  /*3680*/  IADD3 R3, R3, R0, RZ ;  /* 0x0000000003037210 */ /* 0x000fe40007ffe0ff */
[----:B--2---:R-:W-:-:S03]  /*3690*/  SHF.R.S32.HI R4, RZ, 0x1f, R221 ;  /* 0x0000001fff047819 */ /* 0x004fc600000114dd */
[----:B------:R-:W-:-:S04]  /*36a0*/  IMAD.WIDE.U32 R2, R221, c[0x0][0x1f0], R2 ;  /* 0x00007c00dd027a25 */ /* 0x000fc800078e0002 */
[----:B------:R-:W-:Y:S01]  /*36b0*/  IMAD R4, R4, c[0x0][0x1f0], RZ ;  /* 0x00007c0004047a24 */ /* 0x000fe200078e02ff */
[----:B------:R-:W-:-:S03]  /*36c0*/  IADD3 R0, P2, R132, R2, RZ ;  /* 0x0000000284007210 */ /* 0x000fc60007f5e0ff */
[----:B------:R-:W-:Y:S01]  /*36d0*/  IMAD R2, R221, c[0x0][0x1f4], R4 ;  /* 0x00007d00dd027a24 */ /* 0x000fe200078e0204 */
[----:B------:R-:W-:-:S04]  /*36e0*/  LEA R4, P0, R0, c[0x0][0x1c8], 0x1 ;  /* 0x0000720000047a11 */ /* 0x000fc800078008ff */
[----:B------:R-:W-:-:S04]  /*36f0*/  IADD3.X R2, R130, R3, R2, P2, !PT ;  /* 0x0000000382027210 */ /* 0x000fc800017fe402 */
[----:B------:R-:W-:Y:S01]  /*3700*/  LEA.HI.X R0, R0, c[0x0][0x1cc], R2, 0x1, P0 ;  /* 0x0000730000007a11 */ /* 0x000fe200000f0c02 */
[----:B------:R-:W-:Y:S05]  /*3710*/  BRA.DIV ~URZ, `(.L_x_464) ;  /* 0x0000de527f007947 */ /* 0x000fea000b800000 */
[----:B------:R1:W2:Y:S02]  /*3720*/  SHFL.IDX PT, R5, R0, RZ, 0x181f ;  /* 0x00181fff00057589 */ /* 0x0002a400000e0000 */
.L_x_520:
[----:B------:R-:W-:Y:S05]  /*3730*/  BRA.DIV ~URZ, `(.L_x_465) ;  /* 0x0000dea27f007947 */ /* 0x000fea000b800000 */
[----:B------:R-:W3:Y:S01]  /*3740*/  SHFL.IDX PT, R2, R4, RZ, 0x181f ;  /* 0x00181fff04027589 */ /* 0x000ee200000e0000 */
[----:B------:R-:W-:Y:S02]  /*3750*/  ISETP.GE.AND P2, PT, R228, c[0x0][0x1d4], PT ;  /* 0x00007500e4007a0c */ /* 0x000fe40003f46270 */
[----:B------:R-:W-:Y:S01]  /*3760*/  ISETP.GE.AND P0, PT, R241, c[0x0][0x1d4], PT ;  /* 0x00007500f1007a0c */ /* 0x000fe20003f06270 */
[----:B------:R-:W4:Y:S04]  /*3770*/  SHFL.IDX PT, R8, R4, 0x1, 0x181f ;  /* 0x00381f0004087f89 */ /* 0x000f2800000e0000 */
[----:B------:R-:W5:Y:S04]  /*3780*/  SHFL.IDX PT, R9, R0, 0x1, 0x181f ;  /* 0x00381f0000097f89 */ /* 0x000f6800000e0000 */
[----:B------:R-:W1:Y:S04]  /*3790*/  SHFL.IDX PT, R12, R4, 0x2, 0x181f ;  /* 0x00581f00040c7f89 */ /* 0x000e6800000e0000 */
[----:B------:R-:W2:Y:S04]  /*37a0*/  SHFL.IDX PT, R13, R0, 0x2, 0x181f ;  /* 0x00581f00000d7f89 */ /* 0x000ea800000e0000 */
[----:B-1----:R-:W1:Y:S01]  /*37b0*/  SHFL.IDX PT, R0, R0, 0x3, 0x181f ;  /* 0x00781f0000007f89 */ /* 0x002e6200000e0000 */
[----:B---3--:R-:W-:-:S03]  /*37c0*/  IADD3 R6, P6, R2, R128, RZ ;  /* 0x0000008002067210 */ /* 0x008fc60007fde0ff */
[----:B------:R-:W3:Y:S01]  /*37d0*/  SHFL.IDX PT, R4, R4, 0x3, 0x181f ;  /* 0x00781f0004047f89 */ /* 0x000ee200000e0000 */
[----:B------:R-:W-:Y:S01]  /*37e0*/  IADD3 R2, P5, R2, R129, RZ ;  /* 0x0000008102027210 */ /* 0x000fe20007fbe0ff */
[----:B--2---:R-:W-:Y:S01]  /*37f0*/  IMAD.X R7, R5, 0x1, R68, P6 ;  /* 0x0000000105077824 */ /* 0x004fe200030e0644 */
[----:B----4-:R-:W-:-:S03]  /*3800*/  IADD3 R10, P6, R8, R128, RZ ;  /* 0x00000080080a7210 */ /* 0x010fc60007fde0ff */
[--C-:B------:R-:W-:Y:S01]  /*3810*/  IMAD.X R3, R5, 0x1, R69.reuse, P5 ;  /* 0x0000000105037824 */ /* 0x100fe200028e0645 */
[-C--:B------:R-:W-:Y:S01]  /*3820*/  IADD3 R8, P5, R8, R129.reuse, RZ ;  /* 0x0000008108087210 */ /* 0x080fe20007fbe0ff */
[----:B------:R2:W-:Y:S01]  /*3830*/  LDGSTS.E.BYPASS.LTC128B.128 [R219+0x8100], [R6.64], !P2 ;  /* 0x0810000006db7fae */ /* 0x0005e2000d101d46 */
[C---:B-----5:R-:W-:Y:S01]  /*3840*/  IMAD.X R11, R9.reuse, 0x1, R68, P6 ;  /* 0x00000001090b7824 */ /* 0x060fe200030e0644 */
[----:B------:R-:W-:Y:S02]  /*3850*/  SEL R5, RZ, 0x10, P0 ;  /* 0x00000010ff057807 */ /* 0x000fe40000000000 */
[----:B------:R-:W-:Y:S01]  /*3860*/  IMAD.X R9, R9, 0x1, R69, P5 ;  /* 0x0000000109097824 */ /* 0x000fe200028e0645 */
[----:B------:R4:W-:Y:S04]  /*3870*/  LDGSTS.E.BYPASS.LTC128B.128 [R219+0xc100], [R2.64], !P0 ;  /* 0x0c10000002db7fae */ /* 0x0009e8000c101d46 */
[----:B------:R1:W-:Y:S04]  /*3880*/  LDGSTS.E.BYPASS.LTC128B.128 [R219+0x9100], [R10.64], !P2 ;  /* 0x091000000adb7fae */ /* 0x0003e8000d101d46 */
[----:B------:R1:W-:Y:S01]  /*3890*/  LDGSTS.E.BYPASS.LTC128B.128 [R219+0xd100], [R8.64], !P0 ;  /* 0x0d10000008db7fae */ /* 0x0003e2000c101d46 */
[----:B--2---:R-:W-:-:S02]  /*38a0*/  IADD3 R6, P5, R12, R129, RZ ;  /* 0x000000810c067210 */ /* 0x004fc40007fbe0ff */
[----:B----4-:R-:W-:-:S03]  /*38b0*/  IADD3 R2, P6, R12, R128, RZ ;  /* 0x000000800c027210 */ /* 0x010fc60007fde0ff */
[C---:B------:R-:W-:Y:S02]  /*38c0*/  IMAD.X R7, R13.reuse, 0x1, R69, P5 ;  /* 0x000000010d077824 */ /* 0x040fe400028e0645 */
[----:B------:R-:W-:-:S05]  /*38d0*/  IMAD.X R3, R13, 0x1, R68, P6 ;  /* 0x000000010d037824 */ /* 0x000fca00030e0644 */
[----:B------:R2:W-:Y:S04]  /*38e0*/  LDGSTS.E.BYPASS.LTC128B.128 [R219+0xa100], [R2.64], !P2 ;  /* 0x0a10000002db7fae */ /* 0x0005e8000d101d46 */
[----:B------:R4:W-:Y:S02]  /*38f0*/  LDGSTS.E.BYPASS.LTC128B.128 [R219+0xe100], [R6.64], !P0 ;  /* 0x0e10000006db7fae */ /* 0x0009e4000c101d46 */
[----:B----4-:R-:W-:-:S04]  /*3900*/  SEL R6, RZ, 0x10, P2 ;  /* 0x00000010ff067807 */ /* 0x010fc80001000000 */
.L_x_521:
[----:B-123--:R-:W-:Y:S02]  /*3910*/  IADD3 R2, -R6, 0x10, RZ ;  /* 0x0000001006027810 */ /* 0x00efe40007ffe1ff */
[----:B------:R-:W-:Y:S02]  /*3920*/  IADD3 R7, -R5, 0x10, RZ ;  /* 0x0000001005077810 */ /* 0x000fe40007ffe1ff */
[----:B------:R-:W-:-:S02]  /*3930*/  LOP3.LUT R2, R2, 0xf, RZ, 0xc0, !PT ;  /* 0x0000000f02027812 */ /* 0x000fc400078ec0ff */
[----:B------:R-:W-:Y:S02]  /*3940*/  ISETP.NE.U32.AND P6, PT, R6, RZ, PT ;  /* 0x000000ff0600720c */ /* 0x000fe40003fc5070 */
[----:B------:R-:W-:Y:S02]  /*3950*/  IADD3 R2, P2, P0, R2, R4, R128 ;  /* 0x0000000402027210 */ /* 0x000fe4000785e080 */
[----:B------:R-:W-:Y:S02]  /*3960*/  LOP3.LUT R7, R7, 0xf, RZ, 0xc0, !PT ;  /* 0x0000000f07077812 */ /* 0x000fe400078ec0ff */
[----:B------:R-:W-:Y:S02]  /*3970*/  ISETP.NE.U32.AND P5, PT, R5, RZ, PT ;  /* 0x000000ff0500720c */ /* 0x000fe40003fa5070 */
[----:B------:R-:W-:Y:S02]  /*3980*/  IADD3.X R3, RZ, R0, R68, P2, P0 ;  /* 0x00000000ff037210 */ /* 0x000fe400017e0444 */
[----:B------:R-:W-:-:S03]  /*3990*/  IADD3 R4, P2, P0, R7, R4, R129 ;  /* 0x0000000407047210 */ /* 0x000fc6000785e081 */
[----:B------:R-:W-:Y:S01]  /*39a0*/  @!PT LDS RZ, [RZ] ;  /* 0x00000000fffff984 */ /* 0x000fe20000000800 */
[----:B------:R-:W-:Y:S01]  /*39b0*/  @!PT LDS RZ, [RZ] ;  /* 0x00000000fffff984 */ /* 0x000fe20000000800 */
[----:B------:R-:W-:Y:S01]  /*39c0*/  @!PT LDS RZ, [RZ] ;  /* 0x00000000fffff984 */ /* 0x000fe20000000800 */
[----:B------:R1:W-:Y:S01]  /*39d0*/  LDGSTS.E.BYPASS.LTC128B.128.ZFILL [R219+0xb100], [R2.64], P6 ;  /* 0x0b10000002db7fae */ /* 0x0003e2000b141d46 */
[----:B------:R-:W-:-:S05]  /*39e0*/  IADD3.X R5, RZ, R0, R69, P2, P0 ;  /* 0x00000000ff057210 */ /* 0x000fca00017e0445 */
[----:B------:R1:W-:Y:S04]  /*39f0*/  LDGSTS.E.BYPASS.LTC128B.128.ZFILL [R219+0xf100], [R4.64], P5 ;  /* 0x0f10000004db7fae */ /* 0x0003e8000a941d46 */
.L_x_463:
[----:B--234-:R-:W-:Y:S05]  /*3a00*/  BSYNC B0 ;  /* 0x0000000000007941 */ /* 0x01cfea0003800000 */
.L_x_462:
[----:B-1----:R-:W2:Y:S04]  /*3a10*/  LDL R3, [R1+0x3c] ;  /* 0x00003c0001037983 */ /* 0x002ea80000100800 */
[----:B------:R-:W2:Y:S04]  /*3a20*/  LDL R2, [R1+0x48] ;  /* 0x0000480001027983 */ /* 0x000ea80000100800 */
[----:B------:R-:W3:Y:S01]  /*3a30*/  LDL R4, [R1+0x4c] ;  /* 0x00004c0001047983 */ /* 0x000ee20000100800 */
[----:B------:R-:W-:-:S03]  /*3a40*/  MOV R0, 0xffffff80 ;  /* 0xffffff8000007802 */ /* 0x000fc60000000f00 */
[----:B------:R-:W0:Y:S02]  /*3a50*/  LDGDEPBAR ;  /* 0x00000000000079af */ /* 0x000e240000000000 */
[----:B------:R-:W-:Y:S01]  /*3a60*/  IMAD R0, R226, R0, 0x81 ;  /* 0x00000081e2007424 */ /* 0x000fe200078e0200 */
[----:B--2---:R-:W-:Y:S02]  /*3a70*/  IADD3 R36, R2, R3, RZ ;  /* 0x0000000302247210 */ /* 0x004fe40007ffe0ff */
[----:B------:R-:W-:Y:S02]  /*3a80*/  MOV R3, c[0x0][0x2ac] ;  /* 0x0000ab0000037a02 */ /* 0x000fe40000000f00 */
[----:B---3--:R-:W-:Y:S01]  /*3a90*/  IADD3 R5, -R4, R127, RZ ;  /* 0x0000007f04057210 */ /* 0x008fe20007ffe1ff */
[----:B------:R-:W-:-:S04]  /*3aa0*/  @P4 IMAD.HI.U32 R2, R36, c[0x0][0x2c8], RZ ;  /* 0x0000b20024024a27 */ /* 0x000fc800078e00ff */
[----:B------:R-:W-:Y:S01]  /*3ab0*/  IMAD R0, R3, c[0x0][0x1d0], R0 ;  /* 0x0000740003007a24 */ /* 0x000fe200078e0200 */
[----:B------:R-:W-:-:S04]  /*3ac0*/  @P4 SHF.R.U32.HI R36, RZ, c[0x0][0x2cc], R2 ;  /* 0x0000b300ff244a19 */ /* 0x000fc80000011602 */
[----:B------:R-:W-:Y:S01]  /*3ad0*/  IADD3 R4, R0, -c[0x0][0x168], -R4 ;  /* 0x80005a0000047a10 */ /* 0x000fe20007ffe804 */
[----:B------:R-:W-:Y:S05]  /*3ae0*/  BRA.DIV ~URZ, `(.L_x_466) ;  /* 0x0000e0227f007947 */ /* 0x000fea000b800000 */
[----:B------:R1:W2:Y:S02]  /*3af0*/  SHFL.IDX PT, R29, R36, RZ, 0x1c1f ;  /* 0x001c1fff241d7589 */ /* 0x0002a400000e0000 */
.L_x_522:
[----:B--2---:R-:W-:-:S05]  /*3b00*/  IMAD.IADD R0, R4, 0x1, R29 ;  /* 0x0000000104007824 */ /* 0x004fca00078e021d */
[----:B------:R-:W-:-:S04]  /*3b10*/  IMNMX R0, R5, R0, PT ;  /* 0x0000000005007217 */ /* 0x000fc80003800200 */
[C---:B------:R-:W-:Y:S02]  /*3b20*/  ISETP.GT.AND P6, PT, R0.reuse, RZ, PT ;  /* 0x000000ff0000720c */ /* 0x040fe40003fc4270 */
[C---:B------:R-:W-:Y:S02]  /*3b30*/  ISETP.GT.AND P5, PT, R0.reuse, 0x1, PT ;  /* 0x000000010000780c */ /* 0x040fe40003fa4270 */
[C---:B------:R-:W-:Y:S02]  /*3b40*/  ISETP.GT.AND P2, PT, R0.reuse, 0x8, PT ;  /* 0x000000080000780c */ /* 0x040fe40003f44270 */
[----:B------:R-:W-:Y:S02]  /*3b50*/  ISETP.GT.AND P0, PT, R0, 0x9, PT ;  /* 0x000000090000780c */ /* 0x000fe40003f04270 */
[----:B------:R-:W-:Y:S02]  /*3b60*/  FSEL R7, R124, -INF , P6 ;  /* 0xff8000007c077808 */ /* 0x000fe40003000000 */
[----:B------:R-:W-:-:S02]  /*3b70*/  FSEL R10, R123, -INF , P5 ;  /* 0xff8000007b0a7808 */ /* 0x000fc40002800000 */
[----:B------:R-:W-:Y:S02]  /*3b80*/  FSEL R11, R120, -INF , P2 ;  /* 0xff800000780b7808 */ /* 0x000fe40001000000 */
[----:B------:R-:W-:Y:S02]  /*3b90*/  FSEL R12, R111, -INF , P0 ;  /* 0xff8000006f0c7808 */ /* 0x000fe40000000000 */
[C---:B------:R-:W-:Y:S02]  /*3ba0*/  ISETP.GT.AND P6, PT, R0.reuse, 0x10, PT ;  /* 0x000000100000780c */ /* 0x040fe40003fc4270 */
[C---:B------:R-:W-:Y:S02]  /*3bb0*/  ISETP.GT.AND P5, PT, R0.reuse, 0x11, PT ;  /* 0x000000110000780c */ /* 0x040fe40003fa4270 */
[C---:B------:R-:W-:Y:S02]  /*3bc0*/  ISETP.GT.AND P2, PT, R0.reuse, 0x18, PT ;  /* 0x000000180000780c */ /* 0x040fe40003f44270 */
[----:B------:R-:W-:-:S02]  /*3bd0*/  ISETP.GT.AND P0, PT, R0, 0x19, PT ;  /* 0x000000190000780c */ /* 0x000fc40003f04270 */
[----:B------:R-:W-:Y:S02]  /*3be0*/  FSEL R69, R108, -INF , P6 ;  /* 0xff8000006c457808 */ /* 0x000fe40003000000 */
[----:B------:R-:W-:Y:S02]  /*3bf0*/  FSEL R70, R70, -INF , P5 ;  /* 0xff80000046467808 */ /* 0x000fe40002800000 */
[----:B------:R-:W-:Y:S02]  /*3c00*/  FSEL R84, R84, -INF , P2 ;  /* 0xff80000054547808 */ /* 0x000fe40001000000 */
[----:B------:R-:W-:Y:S02]  /*3c10*/  FSEL R85, R85, -INF , P0 ;  /* 0xff80000055557808 */ /* 0x000fe40000000000 */
[C---:B------:R-:W-:Y:S02]  /*3c20*/  ISETP.GT.AND P6, PT, R0.reuse, 0x20, PT ;  /* 0x000000200000780c */ /* 0x040fe40003fc4270 */
[----:B------:R-:W-:-:S02]  /*3c30*/  ISETP.GT.AND P5, PT, R0, 0x21, PT ;  /* 0x000000210000780c */ /* 0x000fc40003fa4270 */
[C---:B------:R-:W-:Y:S02]  /*3c40*/  ISETP.GT.AND P2, PT, R0.reuse, 0x28, PT ;  /* 0x000000280000780c */ /* 0x040fe40003f44270 */
[----:B------:R-:W-:Y:S02]  /*3c50*/  ISETP.GT.AND P0, PT, R0, 0x29, PT ;  /* 0x000000290000780c */ /* 0x000fe40003f04270 */
[----:B------:R-:W-:Y:S02]  /*3c60*/  FSEL R128, R90, -INF , P6 ;  /* 0xff8000005a807808 */ /* 0x000fe40003000000 */
[----:B------:R-:W-:Y:S02]  /*3c70*/  FSEL R129, R88, -INF , P5 ;  /* 0xff80000058817808 */ /* 0x000fe40002800000 */
[----:B------:R-:W-:Y:S02]  /*3c80*/  FSEL R130, R86, -INF , P2 ;  /* 0xff80000056827808 */ /* 0x000fe40001000000 */
[----:B------:R-:W-:-:S02]  /*3c90*/  FSEL R131, R82, -INF , P0 ;  /* 0xff80000052837808 */ /* 0x000fc40000000000 */
[C---:B------:R-:W-:Y:S02]  /*3ca0*/  ISETP.GT.AND P6, PT, R0.reuse, 0x30, PT ;  /* 0x000000300000780c */ /* 0x040fe40003fc4270 */
        /* <DEDUP_REMOVED lines=38> */
[----:B------:R-:W-:Y:S01]  /*3f10*/  FSEL R203, R14, -INF , P0 ;  /* 0xff8000000ecb7808 */ /* 0x000fe20000000000 */
[----:B------:R-:W-:Y:S05]  /*3f20*/  BRA.DIV ~URZ, `(.L_x_467) ;  /* 0x0000dc327f007947 */ /* 0x000fea000b800000 */
[----:B------:R-:W2:Y:S01]  /*3f30*/  SHFL.IDX PT, R0, R36, 0x1, 0x1c1f ;  /* 0x003c1f0024007f89 */ /* 0x000ea200000e0000 */
[----:B------:R-:W-:-:S04]  /*3f40*/  FMNMX.FTZ R2, R7, R10, !PT ;  /* 0x0000000a07027209 */ /* 0x000fc80007810000 */
[----:B------:R-:W-:-:S04]  /*3f50*/  FMNMX.FTZ R2, R11, R2, !PT ;  /* 0x000000020b027209 */ /* 0x000fc80007810000 */
[----:B------:R-:W-:-:S04]  /*3f60*/  FMNMX.FTZ R2, R12, R2, !PT ;  /* 0x000000020c027209 */ /* 0x000fc80007810000 */
[----:B------:R-:W-:-:S04]  /*3f70*/  FMNMX.FTZ R2, R69, R2, !PT ;  /* 0x0000000245027209 */ /* 0x000fc80007810000 */
[----:B------:R-:W-:-:S04]  /*3f80*/  FMNMX.FTZ R2, R70, R2, !PT ;  /* 0x0000000246027209 */ /* 0x000fc80007810000 */
[----:B------:R-:W-:Y:S01]  /*3f90*/  FMNMX.FTZ R2, R84, R2, !PT ;  /* 0x0000000254027209 */ /* 0x000fe20007810000 */
[----:B--2---:R-:W-:-:S03]  /*3fa0*/  IMAD.IADD R0, R4, 0x1, R0 ;  /* 0x0000000104007824 */ /* 0x004fc600078e0200 */
[----:B------:R-:W-:Y:S02]  /*3fb0*/  FMNMX.FTZ R2, R85, R2, !PT ;  /* 0x0000000255027209 */ /* 0x000fe40007810000 */
[----:B------:R-:W-:Y:S02]  /*3fc0*/  IMNMX R0, R5, R0, PT ;  /* 0x0000000005007217 */ /* 0x000fe40003800200 */
[----:B------:R-:W-:Y:S02]  /*3fd0*/  FMNMX.FTZ R2, R128, R2, !PT ;  /* 0x0000000280027209 */ /* 0x000fe40007810000 */
[C---:B------:R-:W-:Y:S02]  /*3fe0*/  ISETP.GT.AND P5, PT, R0.reuse, RZ, PT ;  /* 0x000000ff0000720c */ /* 0x040fe40003fa4270 */
[C---:B------:R-:W-:Y:S02]  /*3ff0*/  ISETP.GT.AND P2, PT, R0.reuse, 0x1, PT ;  /* 0x000000010000780c */ /* 0x040fe40003f44270 */
[----:B------:R-:W-:-:S02]  /*4000*/  ISETP.GT.AND P0, PT, R0, 0x8, PT ;  /* 0x000000080000780c */ /* 0x000fc40003f04270 */
[----:B------:R-:W-:Y:S02]  /*4010*/  FSEL R5, R126, -INF , P5 ;  /* 0xff8000007e057808 */ /* 0x000fe40002800000 */
[----:B------:R-:W-:Y:S02]  /*4020*/  FSEL R6, R125, -INF , P2 ;  /* 0xff8000007d067808 */ /* 0x000fe40001000000 */
[----:B------:R-:W-:Y:S02]  /*4030*/  ISETP.GT.AND P2, PT, R0, 0x9, PT ;  /* 0x000000090000780c */ /* 0x000fe40003f44270 */
[----:B------:R-:W-:Y:S02]  /*4040*/  FSEL R9, R122, -INF , P0 ;  /* 0xff8000007a097808 */ /* 0x000fe40000000000 */
[----:B------:R-:W-:Y:S02]  /*4050*/  FMNMX.FTZ R3, R5, R6, !PT ;  /* 0x0000000605037209 */ /* 0x000fe40007810000 */
[----:B------:R-:W-:-:S02]  /*4060*/  ISETP.GT.AND P0, PT, R0, 0x10, PT ;  /* 0x000000100000780c */ /* 0x000fc40003f04270 */
[----:B------:R-:W-:Y:S02]  /*4070*/  FSEL R24, R121, -INF , P2 ;  /* 0xff80000079187808 */ /* 0x000fe40001000000 */
[----:B------:R-:W-:Y:S02]  /*4080*/  FMNMX.FTZ R3, R9, R3, !PT ;  /* 0x0000000309037209 */ /* 0x000fe40007810000 */
        /* <DEDUP_REMOVED lines=15> */
[----:B------:R-:W-:-:S02]  /*4180*/  FMNMX.FTZ R2, R129, R2, !PT ;  /* 0x0000000281027209 */ /* 0x000fc40007810000 */
[----:B------:R-:W-:Y:S02]  /*4190*/  ISETP.GT.AND P0, PT, R0, 0x28, PT ;  /* 0x000000280000780c */ /* 0x000fe40003f04270 */
[----:B------:R-:W-:Y:S02]  /*41a0*/  FSEL R117, R91, -INF , P2 ;  /* 0xff8000005b757808 */ /* 0x000fe40001000000 */
[----:B------:R-:W-:Y:S02]  /*41b0*/  FMNMX.FTZ R3, R116, R3, !PT ;  /* 0x0000000374037209 */ /* 0x000fe40007810000 */
[----:B------:R-:W-:Y:S02]  /*41c0*/  FMNMX.FTZ R2, R130, R2, !PT ;  /* 0x0000000282027209 */ /* 0x000fe40007810000 */
[----:B------:R-:W-:Y:S02]  /*41d0*/  ISETP.GT.AND P2, PT, R0, 0x29, PT ;  /* 0x000000290000780c */ /* 0x000fe40003f44270 */
[----:B------:R-:W-:-:S02]  /*41e0*/  FSEL R118, R89, -INF , P0 ;  /* 0xff80000059767808 */ /* 0x000fc40000000000 */
[----:B------:R-:W-:Y:S02]  /*41f0*/  FMNMX.FTZ R3, R117, R3, !PT ;  /* 0x0000000375037209 */ /* 0x000fe40007810000 */
[----:B------:R-:W-:Y:S02]  /*4200*/  FMNMX.FTZ R2, R131, R2, !PT ;  /* 0x0000000283027209 */ /* 0x000fe40007810000 */
[----:B------:R-:W-:Y:S02]  /*4210*/  ISETP.GT.AND P0, PT, R0, 0x30, PT ;  /* 0x000000300000780c */ /* 0x000fe40003f04270 */
[----:B------:R-:W-:Y:S02]  /*4220*/  FSEL R119, R87, -INF , P2 ;  /* 0xff80000057777808 */ /* 0x000fe40001000000 */
[----:B------:R-:W-:Y:S02]  /*4230*/  FMNMX.FTZ R3, R118, R3, !PT ;  /* 0x0000000376037209 */ /* 0x000fe40007810000 */
[----:B------:R-:W-:-:S02]  /*4240*/  FMNMX.FTZ R2, R144, R2, !PT ;  /* 0x0000000290027209 */ /* 0x000fc40007810000 */
[C---:B------:R-:W-:Y:S02]  /*4250*/  ISETP.GT.AND P2, PT, R0.reuse, 0x31, PT ;  /* 0x000000310000780c */ /* 0x040fe40003f44270 */
        /* <DEDUP_REMOVED lines=75> */
[----:B------:R-:W-:Y:S02]  /*4710*/  FSEL R174, R18, -INF , P2 ;  /* 0xff80000012ae7808 */ /* 0x000fe40001000000 */
[----:B------:R-:W-:-:S02]  /*4720*/  FMNMX.FTZ R2, R175, R3, !PT ;  /* 0x00000003af027209 */ /* 0x000fc40007810000 */
[----:B------:R-:W2:Y:S02]  /*4730*/  SHFL.BFLY PT, R3, R0, 0x2, 0x1f ;  /* 0x0c401f0000037f89 */ /* 0x000ea400000e0000 */
[----:B------:R-:W-:-:S05]  /*4740*/  FMNMX.FTZ R2, R174, R2, !PT ;  /* 0x00000002ae027209 */ /* 0x000fca0007810000 */
[----:B------:R-:W3:Y:S01]  /*4750*/  SHFL.BFLY PT, R8, R2, 0x2, 0x1f ;  /* 0x0c401f0002087f89 */ /* 0x000ee200000e0000 */
[----:B--2---:R-:W-:-:S05]  /*4760*/  FMNMX.FTZ R0, R3, R0, !PT ;  /* 0x0000000003007209 */ /* 0x004fca0007810000 */
[----:B------:R-:W2:Y:S01]  /*4770*/  SHFL.BFLY PT, R68, R0, 0x1, 0x1f ;  /* 0x0c201f0000447f89 */ /* 0x000ea200000e0000 */
[----:B---3--:R-:W-:-:S05]  /*4780*/  FMNMX.FTZ R8, R2, R8, !PT ;  /* 0x0000000802087209 */ /* 0x008fca0007810000 */
[----:B------:R3:W4:Y:S01]  /*4790*/  SHFL.BFLY PT, R3, R8, 0x1, 0x1f ;  /* 0x0c201f0008037f89 */ /* 0x00072200000e0000 */
[----:B--2---:R-:W-:-:S05]  /*47a0*/  FMNMX.FTZ R68, R0, R68, !PT ;  /* 0x0000004400447209 */ /* 0x004fca0007810000 */
.L_x_523:
[C---:B------:R-:W-:Y:S01]  /*47b0*/  FMUL.FTZ R2, R68.reuse, c[0x0][0x2d0] ;  /* 0x0000b40044027a20 */ /* 0x040fe20000410000 */
[----:B------:R-:W-:Y:S01]  /*47c0*/  FSETP.NEU.FTZ.AND P0, PT, R68, -INF , PT ;  /* 0xff8000004400780b */ /* 0x000fe20003f1d000 */
[----:B------:R-:W-:Y:S01]  /*47d0*/  WARPSYNC 0xffffffff ;  /* 0xffffffff00007948 */ /* 0x000fe20003800000 */
[----:B---34-:R-:W-:Y:S01]  /*47e0*/  FMNMX.FTZ R8, R3, R8, !PT ;  /* 0x0000000803087209 */ /* 0x018fe20007810000 */
[----:B------:R-:W-:Y:S01]  /*47f0*/  LDSM.16.MT88.4 R20, [R207] ;  /* 0x00000000cf14783b */ /* 0x000fe20000004200 */
[----:B------:R-:W-:Y:S02]  /*4800*/  FSEL R2, R2, RZ, P0 ;  /* 0x000000ff02027208 */ /* 0x000fe40000000000 */
[----:B------:R-:W-:Y:S01]  /*4810*/  FSETP.NEU.FTZ.AND P0, PT, R8, -INF , PT ;  /* 0xff8000000800780b */ /* 0x000fe20003f1d000 */
[----:B------:R-:W-:Y:S02]  /*4820*/  LDSM.16.MT88.4 R16, [R209] ;  /* 0x00000000d110783b */ /* 0x000fe40000004200 */
[----:B------:R-:W-:-:S02]  /*4830*/  FFMA.FTZ R0, R7, c[0x0][0x2d0], -R2 ;  /* 0x0000b40007007a23 */ /* 0x000fc40000010802 */
[--C-:B------:R-:W-:Y:S01]  /*4840*/  FFMA.FTZ R3, R11, c[0x0][0x2d0], -R2.reuse ;  /* 0x0000b4000b037a23 */ /* 0x100fe20000010802 */
[----:B-1----:R-:W-:Y:S01]  /*4850*/  LDSM.16.MT88.4 R36, [R209+0x4000] ;  /* 0x00400000d124783b */ /* 0x002fe20000004200 */
[----:B------:R1:W-:Y:S03]  /*4860*/  MUFU.EX2 R248, R0 ;  /* 0x0000000000f87308 */ /* 0x0003e60000000800 */
[----:B------:R-:W-:Y:S04]  /*4870*/  LDSM.16.MT88.4 R28, [R213] ;  /* 0x00000000d51c783b */ /* 0x000fe80000004200 */
[----:B------:R-:W-:Y:S01]  /*4880*/  LDSM.16.MT88.4 R32, [R208+0x4000] ;  /* 0x00400000d020783b */ /* 0x000fe20000004200 */
[----:B------:R2:W-:Y:S01]  /*4890*/  MUFU.EX2 R251, R3 ;  /* 0x0000000300fb7308 */ /* 0x0005e20000000800 */
[----:B-1----:R-:W-:-:S07]  /*48a0*/  FFMA.FTZ R0, R10, c[0x0][0x2d0], -R2 ;  /* 0x0000b4000a007a23 */ /* 0x002fce0000010802 */
[----:B------:R1:W3:Y:S01]  /*48b0*/  MUFU.EX2 R247, R0 ;  /* 0x0000000000f77308 */ /* 0x0002e20000000800 */
[----:B--2---:R-:W-:Y:S02]  /*48c0*/  FFMA.FTZ R3, R12, c[0x0][0x2d0], -R2 ;  /* 0x0000b4000c037a23 */ /* 0x004fe40000010802 */
[----:B------:R-:W2:Y:S05]  /*48d0*/  LDSM.16.MT88.4 R12, [R208] ;  /* 0x00000000d00c783b */ /* 0x000eaa0000004200 */
[----:B------:R4:W5:Y:S01]  /*48e0*/  MUFU.EX2 R218, R3 ;  /* 0x0000000300da7308 */ /* 0x0009620000000800 */
[----:B-1----:R-:W-:Y:S01]  /*48f0*/  FMUL.FTZ R0, R8, c[0x0][0x2d0] ;  /* 0x0000b40008007a20 */ /* 0x002fe20000410000 */
[----:B---3--:R-:W-:-:S04]  /*4900*/  F2FP.PACK_AB R4, R247, R248 ;  /* 0x000000f8f704723e */ /* 0x008fc800000000ff */
[----:B------:R-:W-:-:S05]  /*4910*/  FSEL R0, R0, RZ, P0 ;  /* 0x000000ff00007208 */ /* 0x000fca0000000000 */
[----:B----4-:R-:W-:-:S04]  /*4920*/  FFMA.FTZ R3, R5, c[0x0][0x2d0], -R0 ;  /* 0x0000b40005037a23 */ /* 0x010fc80000010800 */
[----:B------:R1:W-:Y:S02]  /*4930*/  MUFU.EX2 R212, R3 ;  /* 0x0000000300d47308 */ /* 0x0003e40000000800 */
[----:B-1----:R-:W-:Y:S01]  /*4940*/  FFMA.FTZ R3, R6, c[0x0][0x2d0], -R0 ;  /* 0x0000b40006037a23 */ /* 0x002fe20000010800 */
[----:B-----5:R-:W-:-:S05]  /*4950*/  F2FP.PACK_AB R6, R218, R251 ;  /* 0x000000fbda06723e */ /* 0x020fca00000000ff */
[----:B------:R1:W3:Y:S02]  /*4960*/  MUFU.EX2 R211, R3 ;  /* 0x0000000300d37308 */ /* 0x0002e40000000800 */
[----:B-1----:R-:W-:Y:S01]  /*4970*/  FFMA.FTZ R3, R9, c[0x0][0x2d0], -R0 ;  /* 0x0000b40009037a23 */ /* 0x002fe20000010800 */
[----:B---3--:R-:W-:-:S05]  /*4980*/  F2FP.PACK_AB R5, R211, R212 ;  /* 0x000000d4d305723e */ /* 0x008fca00000000ff */
[----:B------:R1:W-:Y:S02]  /*4990*/  MUFU.EX2 R220, R3 ;  /* 0x0000000300dc7308 */ /* 0x0003e40000000800 */
[----:B-1----:R-:W-:Y:S02]  /*49a0*/  FFMA.FTZ R3, R24, c[0x0][0x2d0], -R0 ;  /* 0x0000b40018037a23 */ /* 0x002fe40000010800 */
[----:B------:R-:W1:Y:S04]  /*49b0*/  LDSM.16.MT88.4 R24, [R207+0x4000] ;  /* 0x00400000cf18783b */ /* 0x000e680000004200 */
[----:B------:R-:W3:Y:S02]  /*49c0*/  MUFU.EX2 R223, R3 ;  /* 0x0000000300df7308 */ /* 0x000ee40000000800 */
[----:B---3--:R-:W-:Y:S01]  /*49d0*/  F2FP.PACK_AB R7, R223, R220 ;  /* 0x000000dcdf07723e */ /* 0x008fe200000000ff */
[----:B------:R-:W-:-:S05]  /*49e0*/  FFMA.FTZ R3, R69, c[0x0][0x2d0], -R2 ;  /* 0x0000b40045037a23 */ /* 0x000fca0000010802 */
[----:B------:R3:W-:Y:S01]  /*49f0*/  MUFU.EX2 R250, R3 ;  /* 0x0000000300fa7308 */ /* 0x0007e20000000800 */
[C---:B--2---:R-:W-:Y:S08]  /*4a00*/  HMMA.16816.F32 R64, R4.reuse, R12, RZ ;  /* 0x0000000c0440723c */ /* 0x044ff000000018ff */
[----:B------:R-:W-:Y:S01]  /*4a10*/  HMMA.16816.F32 R56, R4, R14, RZ ;  /* 0x0000000e0438723c */ /* 0x000fe200000018ff */
[----:B------:R-:W2:Y:S01]  /*4a20*/  LDSM.16.MT88.4 R12, [R210+0x4000] ;  /* 0x00400000d20c783b */ /* 0x000ea20000004200 */
[----:B---3--:R-:W-:-:S06]  /*4a30*/  FFMA.FTZ R3, R70, c[0x0][0x2d0], -R2 ;  /* 0x0000b40046037a23 */ /* 0x008fcc0000010802 */
[C---:B------:R-:W-:Y:S01]  /*4a40*/  HMMA.16816.F32 R88, R4.reuse, R20, RZ ;  /* 0x000000140458723c */ /* 0x040fe200000018ff */
[----:B------:R3:W-:Y:S07]  /*4a50*/  MUFU.EX2 R224, R3 ;  /* 0x0000000300e07308 */ /* 0x0007ee0000000800 */
[C---:B------:R-:W-:Y:S01]  /*4a60*/  HMMA.16816.F32 R80, R4.reuse, R22, RZ ;  /* 0x000000160450723c */ /* 0x040fe200000018ff */
[----:B------:R-:W-:Y:S07]  /*4a70*/  LDSM.16.MT88.4 R20, [R208+0x800] ;  /* 0x00080000d014783b */ /* 0x000fee0000004200 */
[----:B-1----:R-:W-:Y:S01]  /*4a80*/  HMMA.16816.F32 R44, R4, R24, RZ ;  /* 0x00000018042c723c */ /* 0x002fe200000018ff */
[----:B---3--:R-:W-:-:S04]  /*4a90*/  FFMA.FTZ R3, R84, c[0x0][0x2d0], -R2 ;  /* 0x0000b40054037a23 */ /* 0x008fc80000010802 */
[----:B------:R1:W-:Y:S03]  /*4aa0*/  MUFU.EX2 R249, R3 ;  /* 0x0000000300f97308 */ /* 0x0003e60000000800 */
[C---:B------:R-:W-:Y:S01]  /*4ab0*/  HMMA.16816.F32 R40, R4.reuse, R26, RZ ;  /* 0x0000001a0428723c */ /* 0x040fe200000018ff */
[----:B------:R-:W3:Y:S07]  /*4ac0*/  LDSM.16.MT88.4 R24, [R209+0x800] ;  /* 0x00080000d118783b */ /* 0x000eee0000004200 */
[----:B------:R-:W-:Y:S01]  /*4ad0*/  HMMA.16816.F32 R76, R4, R16, RZ ;  /* 0x00000010044c723c */ /* 0x000fe200000018ff */
[----:B-1----:R-:W-:-:S07]  /*4ae0*/  FFMA.FTZ R3, R85, c[0x0][0x2d0], -R2 ;  /* 0x0000b40055037a23 */ /* 0x002fce0000010802 */
[C---:B------:R-:W-:Y:S01]  /*4af0*/  HMMA.16816.F32 R72, R4.reuse, R18, RZ ;  /* 0x000000120448723c */ /* 0x040fe200000018ff */
[----:B------:R-:W1:Y:S01]  /*4b00*/  LDSM.16.MT88.4 R16, [R210+0x800] ;  /* 0x00080000d210783b */ /* 0x000e620000004200 */
[----:B------:R4:W5:Y:S06]  /*4b10*/  MUFU.EX2 R252, R3 ;  /* 0x0000000300fc7308 */ /* 0x00096c0000000800 */
[C---:B--2---:R-:W-:Y:S08]  /*4b20*/  HMMA.16816.F32 R108, R4.reuse, R12, RZ ;  /* 0x0000000c046c723c */ /* 0x044ff000000018ff */
[----:B------:R-:W-:Y:S01]  /*4b30*/  HMMA.16816.F32 R96, R4, R14, RZ ;  /* 0x0000000e0460723c */ /* 0x000fe200000018ff */
[----:B------:R-:W2:Y:S01]  /*4b40*/  LDSM.16.MT88.4 R12, [R207+0x4800] ;  /* 0x00480000cf0c783b */ /* 0x000ea20000004200 */
[----:B----4-:R-:W-:-:S04]  /*4b50*/  FFMA.FTZ R3, R61, c[0x0][0x2d0], -R0 ;  /* 0x0000b4003d037a23 */ /* 0x010fc80000010800 */
[----:B------:R4:W-:Y:S02]  /*4b60*/  MUFU.EX2 R246, R3 ;  /* 0x0000000300f67308 */ /* 0x0009e40000000800 */
[C---:B------:R-:W-:Y:S08]  /*4b70*/  HMMA.16816.F32 R92, R4.reuse, R36, RZ ;  /* 0x00000024045c723c */ /* 0x040ff000000018ff */
[----:B------:R-:W-:Y:S01]  /*4b80*/  HMMA.16816.F32 R52, R4, R28, RZ ;  /* 0x0000001c0434723c */ /* 0x000fe200000018ff */
[----:B----4-:R-:W-:-:S07]  /*4b90*/  FFMA.FTZ R3, R60, c[0x0][0x2d0], -R0 ;  /* 0x0000b4003c037a23 */ /* 0x010fce0000010800 */
[C---:B------:R-:W-:Y:S01]  /*4ba0*/  HMMA.16816.F32 R48, R4.reuse, R30, RZ ;  /* 0x0000001e0430723c */ /* 0x040fe200000018ff */
[----:B------:R-:W4:Y:S01]  /*4bb0*/  LDSM.16.MT88.4 R28, [R207+0x800] ;  /* 0x00080000cf1c783b */ /* 0x000f220000004200 */
[----:B------:R1:W1:Y:S06]  /*4bc0*/  MUFU.EX2 R244, R3 ;  /* 0x0000000300f47308 */ /* 0x00026c0000000800 */
[C---:B------:R-:W-:Y:S08]  /*4bd0*/  HMMA.16816.F32 R36, R4.reuse, R38, RZ ;  /* 0x000000260424723c */ /* 0x040ff000000018ff */
[----:B------:R-:W-:Y:S01]  /*4be0*/  HMMA.16816.F32 R100, R4, R32, RZ ;  /* 0x000000200464723c */ /* 0x000fe200000018ff */
[----:B-1----:R-:W-:-:S04]  /*4bf0*/  FFMA.FTZ R3, R63, c[0x0][0x2d0], -R0 ;  /* 0x0000b4003f037a23 */ /* 0x002fc80000010800 */
[----:B------:R1:W-:Y:S03]  /*4c00*/  MUFU.EX2 R245, R3 ;  /* 0x0000000300f57308 */ /* 0x0003e60000000800 */
[----:B------:R-:W-:Y:S01]  /*4c10*/  HMMA.16816.F32 R104, R4, R34, RZ ;  /* 0x000000220468723c */ /* 0x000fe200000018ff */
[----:B------:R-:W2:Y:S06]  /*4c20*/  LDSM.16.MT88.4 R32, [R209+0x4800] ;  /* 0x00480000d120783b */ /* 0x000eac0000004200 */
[----:B------:R-:W-:Y:S01]  /*4c30*/  FFMA.FTZ R4, R62, c[0x0][0x2d0], -R0 ;  /* 0x0000b4003e047a23 */ /* 0x000fe20000010800 */
[----:B-----5:R-:W-:-:S02]  /*4c40*/  F2FP.PACK_AB R6, R252, R249 ;  /* 0x000000f9fc06723e */ /* 0x020fc400000000ff */
[----:B------:R-:W-:Y:S01]  /*4c50*/  F2FP.PACK_AB R5, R244, R246 ;  /* 0x000000f6f405723e */ /* 0x000fe200000000ff */
[----:B------:R5:W3:Y:S01]  /*4c60*/  MUFU.EX2 R243, R4 ;  /* 0x0000000400f37308 */ /* 0x000ae20000000800 */
[----:B-1----:R-:W-:-:S07]  /*4c70*/  FFMA.FTZ R3, R128, c[0x0][0x2d0], -R2 ;  /* 0x0000b40080037a23 */ /* 0x002fce0000010802 */
[----:B------:R1:W-:Y:S01]  /*4c80*/  MUFU.EX2 R238, R3 ;  /* 0x0000000300ee7308 */ /* 0x0003e20000000800 */
[----:B-----5:R-:W-:Y:S02]  /*4c90*/  F2FP.PACK_AB R4, R224, R250 ;  /* 0x000000fae004723e */ /* 0x020fe400000000ff */
[----:B---3--:R-:W-:Y:S01]  /*4ca0*/  F2FP.PACK_AB R7, R245, R243 ;  /* 0x000000f3f507723e */ /* 0x008fe200000000ff */
[----:B-1----:R-:W-:-:S06]  /*4cb0*/  FFMA.FTZ R3, R129, c[0x0][0x2d0], -R2 ;  /* 0x0000b40081037a23 */ /* 0x002fcc0000010802 */
[C---:B------:R-:W-:Y:S01]  /*4cc0*/  HMMA.16816.F32 R112, R4.reuse, R24, R76 ;  /* 0x000000180470723c */ /* 0x040fe2000000184c */
[----:B------:R1:W-:Y:S07]  /*4cd0*/  MUFU.EX2 R242, R3 ;  /* 0x0000000300f27308 */ /* 0x0003ee0000000800 */
[C---:B------:R-:W-:Y:S08]  /*4ce0*/  HMMA.16816.F32 R84, R4.reuse, R20, R64 ;  /* 0x000000140454723c */ /* 0x040ff00000001840 */
[----:B------:R-:W-:Y:S01]  /*4cf0*/  HMMA.16816.F32 R76, R4, R16, R52 ;  /* 0x00000010044c723c */ /* 0x000fe20000001834 */
[----:B-1----:R-:W-:-:S04]  /*4d00*/  FFMA.FTZ R3, R130, c[0x0][0x2d0], -R2 ;  /* 0x0000b40082037a23 */ /* 0x002fc80000010802 */
[----:B------:R1:W-:Y:S03]  /*4d10*/  MUFU.EX2 R240, R3 ;  /* 0x0000000300f07308 */ /* 0x0003e60000000800 */
[C---:B------:R-:W-:Y:S01]  /*4d20*/  HMMA.16816.F32 R64, R4.reuse, R18, R48 ;  /* 0x000000120440723c */ /* 0x040fe20000001830 */
[----:B------:R-:W3:Y:S07]  /*4d30*/  LDSM.16.MT88.4 R16, [R210+0x4800] ;  /* 0x00480000d210783b */ /* 0x000eee0000004200 */
[----:B--2---:R-:W-:Y:S01]  /*4d40*/  HMMA.16816.F32 R60, R4, R12, R44 ;  /* 0x0000000c043c723c */ /* 0x004fe2000000182c */
[----:B-1----:R-:W-:-:S07]  /*4d50*/  FFMA.FTZ R3, R131, c[0x0][0x2d0], -R2 ;  /* 0x0000b40083037a23 */ /* 0x002fce0000010802 */
[C---:B------:R-:W-:Y:S01]  /*4d60*/  HMMA.16816.F32 R44, R4.reuse, R14, R40 ;  /* 0x0000000e042c723c */ /* 0x040fe20000001828 */
[----:B------:R-:W1:Y:S01]  /*4d70*/  LDSM.16.MT88.4 R12, [R208+0x4800] ;  /* 0x00480000d00c783b */ /* 0x000e620000004200 */
[----:B------:R2:W5:Y:S06]  /*4d80*/  MUFU.EX2 R239, R3 ;  /* 0x0000000300ef7308 */ /* 0x00056c0000000800 */
[C---:B----4-:R-:W-:Y:S08]  /*4d90*/  HMMA.16816.F32 R124, R4.reuse, R28, R88 ;  /* 0x0000001c047c723c */ /* 0x050ff00000001858 */
[----:B------:R-:W-:Y:S01]  /*4da0*/  HMMA.16816.F32 R120, R4, R30, R80 ;  /* 0x0000001e0478723c */ /* 0x000fe20000001850 */
[----:B------:R-:W-:Y:S01]  /*4db0*/  LDSM.16.MT88.4 R28, [R207+0x1000] ;  /* 0x00100000cf1c783b */ /* 0x000fe20000004200 */
[----:B--2---:R-:W-:Y:S01]  /*4dc0*/  FFMA.FTZ R3, R116, c[0x0][0x2d0], -R0 ;  /* 0x0000b40074037a23 */ /* 0x004fe20000010800 */
[----:B------:R-:W-:-:S03]  /*4dd0*/  MOV R116, R224 ;  /* 0x000000e000747202 */ /* 0x000fc60000000f00 */
[----:B------:R2:W-:Y:S02]  /*4de0*/  MUFU.EX2 R237, R3 ;  /* 0x0000000300ed7308 */ /* 0x0005e40000000800 */
[C---:B------:R-:W-:Y:S01]  /*4df0*/  HMMA.16816.F32 R88, R4.reuse, R26, R72 ;  /* 0x0000001a0458723c */ /* 0x040fe20000001848 */
[----:B------:R-:W4:Y:S07]  /*4e00*/  LDSM.16.MT88.4 R24, [R209+0x1000] ;  /* 0x00100000d118783b */ /* 0x000f2e0000004200 */
[----:B------:R-:W-:Y:S01]  /*4e10*/  HMMA.16816.F32 R80, R4, R22, R56 ;  /* 0x000000160450723c */ /* 0x000fe20000001838 */
[----:B------:R-:W4:Y:S01]  /*4e20*/  LDSM.16.MT88.4 R20, [R208+0x1000] ;  /* 0x00100000d014783b */ /* 0x000f220000004200 */
[----:B--2---:R-:W-:-:S06]  /*4e30*/  FFMA.FTZ R3, R117, c[0x0][0x2d0], -R0 ;  /* 0x0000b40075037a23 */ /* 0x004fcc0000010800 */
[C---:B------:R-:W-:Y:S01]  /*4e40*/  HMMA.16816.F32 R56, R4.reuse, R34, R36 ;  /* 0x000000220438723c */ /* 0x040fe20000001824 */
[----:B------:R-:W-:Y:S01]  /*4e50*/  MOV R117, R223 ;  /* 0x000000df00757202 */ /* 0x000fe20000000f00 */
[----:B------:R2:W1:Y:S06]  /*4e60*/  MUFU.EX2 R236, R3 ;  /* 0x0000000300ec7308 */ /* 0x00046c0000000800 */
[C---:B---3--:R-:W-:Y:S08]  /*4e70*/  HMMA.16816.F32 R72, R4.reuse, R16, R108 ;  /* 0x000000100448723c */ /* 0x048ff0000000186c */
[----:B------:R-:W-:Y:S01]  /*4e80*/  HMMA.16816.F32 R36, R4, R18, R96 ;  /* 0x000000120424723c */ /* 0x000fe20000001860 */
[----:B------:R-:W3:Y:S01]  /*4e90*/  LDSM.16.MT88.4 R16, [R210+0x1000] ;  /* 0x00100000d210783b */ /* 0x000ee20000004200 */
[----:B--2---:R-:W-:Y:S01]  /*4ea0*/  FFMA.FTZ R3, R119, c[0x0][0x2d0], -R0 ;  /* 0x0000b40077037a23 */ /* 0x004fe20000010800 */
[----:B------:R-:W-:-:S03]  /*4eb0*/  MOV R119, R218 ;  /* 0x000000da00777202 */ /* 0x000fc60000000f00 */
[----:B------:R2:W-:Y:S02]  /*4ec0*/  MUFU.EX2 R235, R3 ;  /* 0x0000000300eb7308 */ /* 0x0005e40000000800 */
[C---:B-1----:R-:W-:Y:S08]  /*4ed0*/  HMMA.16816.F32 R48, R4.reuse, R12, R100 ;  /* 0x0000000c0430723c */ /* 0x042ff00000001864 */
[----:B------:R-:W-:Y:S01]  /*4ee0*/  HMMA.16816.F32 R40, R4, R14, R104 ;  /* 0x0000000e0428723c */ /* 0x000fe20000001868 */
[----:B------:R-:W1:Y:S01]  /*4ef0*/  LDSM.16.MT88.4 R12, [R207+0x5000] ;  /* 0x00500000cf0c783b */ /* 0x000e620000004200 */
[----:B--2---:R-:W-:-:S06]  /*4f00*/  FFMA.FTZ R3, R144, c[0x0][0x2d0], -R2 ;  /* 0x0000b40090037a23 */ /* 0x004fcc0000010802 */
[----:B------:R-:W-:Y:S01]  /*4f10*/  HMMA.16816.F32 R52, R4, R32, R92 ;  /* 0x000000200434723c */ /* 0x000fe2000000185c */
[----:B------:R-:W-:Y:S01]  /*4f20*/  LDSM.16.MT88.4 R32, [R209+0x5000] ;  /* 0x00500000d120783b */ /* 0x000fe20000004200 */
[----:B------:R2:W-:Y:S05]  /*4f30*/  MUFU.EX2 R230, R3 ;  /* 0x0000000300e67308 */ /* 0x0005ea0000000800 */
[----:B------:R-:W-:Y:S01]  /*4f40*/  FFMA.FTZ R4, R118, c[0x0][0x2d0], -R0 ;  /* 0x0000b40076047a23 */ /* 0x000fe20000010800 */
[----:B-----5:R-:W-:Y:S02]  /*4f50*/  F2FP.PACK_AB R6, R239, R240 ;  /* 0x000000f0ef06723e */ /* 0x020fe400000000ff */
[----:B------:R-:W-:Y:S01]  /*4f60*/  F2FP.PACK_AB R5, R236, R237 ;  /* 0x000000edec05723e */ /* 0x000fe200000000ff */
[----:B------:R5:W3:Y:S01]  /*4f70*/  MUFU.EX2 R234, R4 ;  /* 0x0000000400ea7308 */ /* 0x000ae20000000800 */
[----:B------:R-:W-:Y:S01]  /*4f80*/  MOV R118, R220 ;  /* 0x000000dc00767202 */ /* 0x000fe20000000f00 */
[----:B--2---:R-:W-:-:S06]  /*4f90*/  FFMA.FTZ R3, R145, c[0x0][0x2d0], -R2 ;  /* 0x0000b40091037a23 */ /* 0x004fcc0000010802 */
[----:B------:R2:W-:Y:S01]  /*4fa0*/  MUFU.EX2 R233, R3 ;  /* 0x0000000300e97308 */ /* 0x0005e20000000800 */
[----:B-----5:R-:W-:Y:S02]  /*4fb0*/  F2FP.PACK_AB R4, R242, R238 ;  /* 0x000000eef204723e */ /* 0x020fe400000000ff */
[----:B---3--:R-:W-:-:S07]  /*4fc0*/  F2FP.PACK_AB R7, R235, R234 ;  /* 0x000000eaeb07723e */ /* 0x008fce00000000ff */
[----:B----4-:R-:W-:Y:S01]  /*4fd0*/  HMMA.16816.F32 R92, R4, R26, R88 ;  /* 0x0000001a045c723c */ /* 0x010fe20000001858 */
[----:B--2---:R-:W-:-:S04]  /*4fe0*/  FFMA.FTZ R3, R146, c[0x0][0x2d0], -R2 ;  /* 0x0000b40092037a23 */ /* 0x004fc80000010802 */
[----:B------:R2:W-:Y:S03]  /*4ff0*/  MUFU.EX2 R232, R3 ;  /* 0x0000000300e87308 */ /* 0x0005e60000000800 */
[C---:B------:R-:W-:Y:S08]  /*5000*/  HMMA.16816.F32 R88, R4.reuse, R20, R84 ;  /* 0x000000140458723c */ /* 0x040ff00000001854 */
[----:B------:R-:W-:Y:S01]  /*5010*/  HMMA.16816.F32 R84, R4, R22, R80 ;  /* 0x000000160454723c */ /* 0x000fe20000001850 */
[----:B------:R-:W-:Y:S01]  /*5020*/  LDSM.16.MT88.4 R20, [R208+0x1800] ;  /* 0x00180000d014783b */ /* 0x000fe20000004200 */
[----:B--2---:R-:W-:-:S06]  /*5030*/  FFMA.FTZ R3, R147, c[0x0][0x2d0], -R2 ;  /* 0x0000b40093037a23 */ /* 0x004fcc0000010802 */
[C---:B------:R-:W-:Y:S01]  /*5040*/  HMMA.16816.F32 R80, R4.reuse, R16, R76 ;  /* 0x000000100450723c */ /* 0x040fe2000000184c */
[----:B------:R2:W3:Y:S07]  /*5050*/  MUFU.EX2 R231, R3 ;  /* 0x0000000300e77308 */ /* 0x0004ee0000000800 */
[C---:B------:R-:W-:Y:S01]  /*5060*/  HMMA.16816.F32 R76, R4.reuse, R18, R64 ;  /* 0x00000012044c723c */ /* 0x040fe20000001840 */
[----:B------:R-:W4:Y:S07]  /*5070*/  LDSM.16.MT88.4 R16, [R210+0x5000] ;  /* 0x00500000d210783b */ /* 0x000f2e0000004200 */
[----:B-1----:R-:W-:Y:S01]  /*5080*/  HMMA.16816.F32 R64, R4, R12, R60 ;  /* 0x0000000c0440723c */ /* 0x002fe2000000183c */
[----:B--2---:R-:W-:-:S04]  /*5090*/  FFMA.FTZ R3, R132, c[0x0][0x2d0], -R0 ;  /* 0x0000b40084037a23 */ /* 0x004fc80000010800 */
[----:B------:R1:W-:Y:S03]  /*50a0*/  MUFU.EX2 R229, R3 ;  /* 0x0000000300e57308 */ /* 0x0003e60000000800 */
[C---:B------:R-:W-:Y:S01]  /*50b0*/  HMMA.16816.F32 R60, R4.reuse, R14, R44 ;  /* 0x0000000e043c723c */ /* 0x040fe2000000182c */
[----:B------:R-:W2:Y:S07]  /*50c0*/  LDSM.16.MT88.4 R12, [R208+0x5000] ;  /* 0x00500000d00c783b */ /* 0x000eae0000004200 */
[----:B------:R-:W-:Y:S01]  /*50d0*/  HMMA.16816.F32 R108, R4, R28, R124 ;  /* 0x0000001c046c723c */ /* 0x000fe2000000187c */
[----:B-1----:R-:W-:-:S07]  /*50e0*/  FFMA.FTZ R3, R133, c[0x0][0x2d0], -R0 ;  /* 0x0000b40085037a23 */ /* 0x002fce0000010800 */
[----:B------:R-:W-:Y:S01]  /*50f0*/  HMMA.16816.F32 R104, R4, R30, R120 ;  /* 0x0000001e0468723c */ /* 0x000fe20000001878 */
[----:B------:R-:W-:Y:S01]  /*5100*/  LDSM.16.MT88.4 R28, [R207+0x1800] ;  /* 0x00180000cf1c783b */ /* 0x000fe20000004200 */
[----:B------:R-:W-:Y:S01]  /*5110*/  MOV R127, R212 ;  /* 0x000000d4007f7202 */ /* 0x000fe20000000f00 */
[----:B------:R1:W5:Y:S01]  /*5120*/  MUFU.EX2 R227, R3 ;  /* 0x0000000300e37308 */ /* 0x0003620000000800 */
[----:B------:R-:W-:-:S04]  /*5130*/  MOV R126, R211 ;  /* 0x000000d3007e7202 */ /* 0x000fc80000000f00 */
[C---:B------:R-:W-:Y:S01]  /*5140*/  HMMA.16816.F32 R96, R4.reuse, R24, R112 ;  /* 0x000000180460723c */ /* 0x040fe20000001870 */
[----:B------:R-:W-:Y:S07]  /*5150*/  LDSM.16.MT88.4 R24, [R209+0x1800] ;  /* 0x00180000d118783b */ /* 0x000fee0000004200 */
[----:B----4-:R-:W-:Y:S01]  /*5160*/  HMMA.16816.F32 R36, R4, R18, R36 ;  /* 0x000000120424723c */ /* 0x010fe20000001824 */
[----:B-1----:R-:W-:-:S04]  /*5170*/  FFMA.FTZ R3, R135, c[0x0][0x2d0], -R0 ;  /* 0x0000b40087037a23 */ /* 0x002fc80000010800 */
[----:B------:R1:W-:Y:S03]  /*5180*/  MUFU.EX2 R225, R3 ;  /* 0x0000000300e17308 */ /* 0x0003e60000000800 */
[C---:B------:R-:W-:Y:S08]  /*5190*/  HMMA.16816.F32 R52, R4.reuse, R32, R52 ;  /* 0x000000200434723c */ /* 0x040ff00000001834 */
[----:B--2---:R-:W-:Y:S01]  /*51a0*/  HMMA.16816.F32 R44, R4, R14, R40 ;  /* 0x0000000e042c723c */ /* 0x004fe20000001828 */
[----:B-1----:R-:W-:-:S07]  /*51b0*/  FFMA.FTZ R3, R154, c[0x0][0x2d0], -R2 ;  /* 0x0000b4009a037a23 */ /* 0x002fce0000010802 */
[C---:B------:R-:W-:Y:S01]  /*51c0*/  HMMA.16816.F32 R40, R4.reuse, R16, R72 ;  /* 0x000000100428723c */ /* 0x040fe20000001848 */
[----:B------:R-:W1:Y:S01]  /*51d0*/  LDSM.16.MT88.4 R16, [R210+0x1800] ;  /* 0x00180000d210783b */ /* 0x000e620000004200 */
[----:B------:R2:W-:Y:S06]  /*51e0*/  MUFU.EX2 R212, R3 ;  /* 0x0000000300d47308 */ /* 0x0005ec0000000800 */
[C---:B------:R-:W-:Y:S01]  /*51f0*/  HMMA.16816.F32 R48, R4.reuse, R12, R48 ;  /* 0x0000000c0430723c */ /* 0x040fe20000001830 */
[----:B------:R-:W4:Y:S07]  /*5200*/  LDSM.16.MT88.4 R12, [R207+0x5800] ;  /* 0x00580000cf0c783b */ /* 0x000f2e0000004200 */
[----:B------:R-:W-:Y:S01]  /*5210*/  HMMA.16816.F32 R56, R4, R34, R56 ;  /* 0x000000220438723c */ /* 0x000fe20000001838 */
[----:B------:R-:W-:Y:S01]  /*5220*/  LDSM.16.MT88.4 R32, [R209+0x5800] ;  /* 0x00580000d120783b */ /* 0x000fe20000004200 */
[----:B--2---:R-:W-:-:S05]  /*5230*/  FFMA.FTZ R3, R153, c[0x0][0x2d0], -R2 ;  /* 0x0000b40099037a23 */ /* 0x004fca0000010802 */
[----:B------:R-:W-:Y:S01]  /*5240*/  FFMA.FTZ R4, R134, c[0x0][0x2d0], -R0 ;  /* 0x0000b40086047a23 */ /* 0x000fe20000010800 */
[----:B---3--:R-:W-:Y:S01]  /*5250*/  F2FP.PACK_AB R6, R231, R232 ;  /* 0x000000e8e706723e */ /* 0x008fe200000000ff */
[----:B------:R2:W-:Y:S01]  /*5260*/  MUFU.EX2 R223, R3 ;  /* 0x0000000300df7308 */ /* 0x0005e20000000800 */
[----:B-----5:R-:W-:-:S07]  /*5270*/  F2FP.PACK_AB R5, R227, R229 ;  /* 0x000000e5e305723e */ /* 0x020fce00000000ff */
[----:B------:R3:W5:Y:S01]  /*5280*/  MUFU.EX2 R224, R4 ;  /* 0x0000000400e07308 */ /* 0x0007620000000800 */
[----:B--2---:R-:W-:-:S07]  /*5290*/  FFMA.FTZ R3, R152, c[0x0][0x2d0], -R2 ;  /* 0x0000b40098037a23 */ /* 0x004fce0000010802 */
[----:B------:R2:W-:Y:S01]  /*52a0*/  MUFU.EX2 R220, R3 ;  /* 0x0000000300dc7308 */ /* 0x0005e20000000800 */
[----:B---3--:R-:W-:Y:S02]  /*52b0*/  F2FP.PACK_AB R4, R233, R230 ;  /* 0x000000e6e904723e */ /* 0x008fe400000000ff */
[----:B-----5:R-:W-:-:S07]  /*52c0*/  F2FP.PACK_AB R7, R225, R224 ;  /* 0x000000e0e107723e */ /* 0x020fce00000000ff */
[----:B-1----:R-:W-:Y:S01]  /*52d0*/  HMMA.16816.F32 R80, R4, R16, R80 ;  /* 0x000000100450723c */ /* 0x002fe20000001850 */
[----:B--2---:R-:W-:-:S04]  /*52e0*/  FFMA.FTZ R3, R155, c[0x0][0x2d0], -R2 ;  /* 0x0000b4009b037a23 */ /* 0x004fc80000010802 */
[----:B------:R1:W2:Y:S03]  /*52f0*/  MUFU.EX2 R218, R3 ;  /* 0x0000000300da7308 */ /* 0x0002a60000000800 */
[C---:B------:R-:W-:Y:S01]  /*5300*/  HMMA.16816.F32 R72, R4.reuse, R18, R76 ;  /* 0x000000120448723c */ /* 0x040fe2000000184c */
[----:B------:R-:W3:Y:S07]  /*5310*/  LDSM.16.MT88.4 R16, [R210+0x5800] ;  /* 0x00580000d210783b */ /* 0x000eee0000004200 */
[----:B----4-:R-:W-:Y:S01]  /*5320*/  HMMA.16816.F32 R64, R4, R12, R64 ;  /* 0x0000000c0440723c */ /* 0x010fe20000001840 */
[----:B-1----:R-:W-:-:S07]  /*5330*/  FFMA.FTZ R3, R148, c[0x0][0x2d0], -R0 ;  /* 0x0000b40094037a23 */ /* 0x002fce0000010800 */
[C---:B------:R-:W-:Y:S01]  /*5340*/  HMMA.16816.F32 R60, R4.reuse, R14, R60 ;  /* 0x0000000e043c723c */ /* 0x040fe2000000183c */
[----:B------:R-:W1:Y:S01]  /*5350*/  LDSM.16.MT88.4 R12, [R208+0x5800] ;  /* 0x00580000d00c783b */ /* 0x000e620000004200 */
[----:B------:R4:W-:Y:S06]  /*5360*/  MUFU.EX2 R211, R3 ;  /* 0x0000000300d37308 */ /* 0x0009ec0000000800 */
[C---:B------:R-:W-:Y:S08]  /*5370*/  HMMA.16816.F32 R96, R4.reuse, R24, R96 ;  /* 0x000000180460723c */ /* 0x040ff00000001860 */
[----:B------:R-:W-:Y:S01]  /*5380*/  HMMA.16816.F32 R92, R4, R26, R92 ;  /* 0x0000001a045c723c */ /* 0x000fe2000000185c */
[----:B------:R-:W-:Y:S01]  /*5390*/  LDSM.16.MT88.4 R24, [R209+0x2000] ;  /* 0x00200000d118783b */ /* 0x000fe20000004200 */
[----:B----4-:R-:W-:-:S04]  /*53a0*/  FFMA.FTZ R3, R149, c[0x0][0x2d0], -R0 ;  /* 0x0000b40095037a23 */ /* 0x010fc80000010800 */
[----:B------:R4:W5:Y:S02]  /*53b0*/  MUFU.EX2 R155, R3 ;  /* 0x00000003009b7308 */ /* 0x0009640000000800 */
[C---:B------:R-:W-:Y:S08]  /*53c0*/  HMMA.16816.F32 R88, R4.reuse, R20, R88 ;  /* 0x000000140458723c */ /* 0x040ff00000001858 */
[----:B---3--:R-:W-:Y:S01]  /*53d0*/  HMMA.16816.F32 R40, R4, R16, R40 ;  /* 0x000000100428723c */ /* 0x008fe20000001828 */
[----:B----4-:R-:W-:-:S07]  /*53e0*/  FFMA.FTZ R3, R151, c[0x0][0x2d0], -R0 ;  /* 0x0000b40097037a23 */ /* 0x010fce0000010800 */
[C---:B------:R-:W-:Y:S01]  /*53f0*/  HMMA.16816.F32 R36, R4.reuse, R18, R36 ;  /* 0x000000120424723c */ /* 0x040fe20000001824 */
[----:B------:R-:W3:Y:S01]  /*5400*/  LDSM.16.MT88.4 R16, [R210+0x2000] ;  /* 0x00200000d210783b */ /* 0x000ee20000004200 */
[----:B------:R4:W-:Y:S06]  /*5410*/  MUFU.EX2 R123, R3 ;  /* 0x00000003007b7308 */ /* 0x0009ec0000000800 */
[C---:B-1----:R-:W-:Y:S08]  /*5420*/  HMMA.16816.F32 R48, R4.reuse, R12, R48 ;  /* 0x0000000c0430723c */ /* 0x042ff00000001830 */
[----:B------:R-:W-:Y:S01]  /*5430*/  HMMA.16816.F32 R44, R4, R14, R44 ;  /* 0x0000000e042c723c */ /* 0x000fe2000000182c */
[----:B------:R-:W1:Y:S01]  /*5440*/  LDSM.16.MT88.4 R12, [R207+0x6000] ;  /* 0x00600000cf0c783b */ /* 0x000e620000004200 */
[----:B----4-:R-:W-:-:S04]  /*5450*/  FFMA.FTZ R3, R162, c[0x0][0x2d0], -R2 ;  /* 0x0000b400a2037a23 */ /* 0x010fc80000010802 */
[----:B------:R4:W-:Y:S02]  /*5460*/  MUFU.EX2 R121, R3 ;  /* 0x0000000300797308 */ /* 0x0009e40000000800 */
[C---:B------:R-:W-:Y:S01]  /*5470*/  HMMA.16816.F32 R84, R4.reuse, R22, R84 ;  /* 0x000000160454723c */ /* 0x040fe20000001854 */
[----:B------:R-:W1:Y:S07]  /*5480*/  LDSM.16.MT88.4 R20, [R208+0x2000] ;  /* 0x00200000d014783b */ /* 0x000e6e0000004200 */
[----:B------:R-:W-:Y:S01]  /*5490*/  HMMA.16816.F32 R108, R4, R28, R108 ;  /* 0x0000001c046c723c */ /* 0x000fe2000000186c */
[----:B----4-:R-:W-:-:S07]  /*54a0*/  FFMA.FTZ R3, R161, c[0x0][0x2d0], -R2 ;  /* 0x0000b400a1037a23 */ /* 0x010fce0000010802 */
[C---:B------:R-:W-:Y:S01]  /*54b0*/  HMMA.16816.F32 R104, R4.reuse, R30, R104 ;  /* 0x0000001e0468723c */ /* 0x040fe20000001868 */
[----:B------:R-:W-:Y:S01]  /*54c0*/  LDSM.16.MT88.4 R28, [R207+0x2000] ;  /* 0x00200000cf1c783b */ /* 0x000fe20000004200 */
[----:B------:R4:W-:Y:S06]  /*54d0*/  MUFU.EX2 R154, R3 ;  /* 0x00000003009a7308 */ /* 0x0009ec0000000800 */
[C---:B------:R-:W-:Y:S08]  /*54e0*/  HMMA.16816.F32 R52, R4.reuse, R32, R52 ;  /* 0x000000200434723c */ /* 0x040ff00000001834 */
[----:B------:R-:W-:Y:S01]  /*54f0*/  HMMA.16816.F32 R56, R4, R34, R56 ;  /* 0x000000220438723c */ /* 0x000fe20000001838 */
[----:B------:R-:W1:Y:S01]  /*5500*/  LDSM.16.MT88.4 R32, [R209+0x6000] ;  /* 0x00600000d120783b */ /* 0x000e620000004200 */
[----:B----4-:R-:W-:-:S05]  /*5510*/  FFMA.FTZ R3, R160, c[0x0][0x2d0], -R2 ;  /* 0x0000b400a0037a23 */ /* 0x010fca0000010802 */
[----:B------:R-:W-:Y:S01]  /*5520*/  FFMA.FTZ R4, R150, c[0x0][0x2d0], -R0 ;  /* 0x0000b40096047a23 */ /* 0x000fe20000010800 */
[----:B--2---:R-:W-:Y:S01]  /*5530*/  F2FP.PACK_AB R6, R218, R220 ;  /* 0x000000dcda06723e */ /* 0x004fe200000000ff */
[----:B------:R2:W-:Y:S01]  /*5540*/  MUFU.EX2 R153, R3 ;  /* 0x0000000300997308 */ /* 0x0005e20000000800 */
[----:B-----5:R-:W-:-:S07]  /*5550*/  F2FP.PACK_AB R5, R155, R211 ;  /* 0x000000d39b05723e */ /* 0x020fce00000000ff */
[----:B------:R4:W5:Y:S01]  /*5560*/  MUFU.EX2 R122, R4 ;  /* 0x00000004007a7308 */ /* 0x0009620000000800 */
[----:B--2---:R-:W-:-:S07]  /*5570*/  FFMA.FTZ R3, R163, c[0x0][0x2d0], -R2 ;  /* 0x0000b400a3037a23 */ /* 0x004fce0000010802 */
[----:B------:R2:W1:Y:S01]  /*5580*/  MUFU.EX2 R152, R3 ;  /* 0x0000000300987308 */ /* 0x0004620000000800 */
[----:B----4-:R-:W-:Y:S02]  /*5590*/  F2FP.PACK_AB R4, R223, R212 ;  /* 0x000000d4df04723e */ /* 0x010fe400000000ff */
[----:B-----5:R-:W-:-:S07]  /*55a0*/  F2FP.PACK_AB R7, R123, R122 ;  /* 0x0000007a7b07723e */ /* 0x020fce00000000ff */
[----:B---3--:R-:W-:Y:S01]  /*55b0*/  HMMA.16816.F32 R76, R4, R18, R72 ;  /* 0x00000012044c723c */ /* 0x008fe20000001848 */
[----:B--2---:R-:W-:-:S04]  /*55c0*/  FFMA.FTZ R3, R156, c[0x0][0x2d0], -R0 ;  /* 0x0000b4009c037a23 */ /* 0x004fc80000010800 */
[----:B------:R2:W-:Y:S03]  /*55d0*/  MUFU.EX2 R120, R3 ;  /* 0x0000000300787308 */ /* 0x0005e60000000800 */
[C---:B-1----:R-:W-:Y:S08]  /*55e0*/  HMMA.16816.F32 R72, R4.reuse, R12, R64 ;  /* 0x0000000c0448723c */ /* 0x042ff00000001840 */
[----:B------:R-:W-:Y:S01]  /*55f0*/  HMMA.16816.F32 R64, R4, R14, R60 ;  /* 0x0000000e0440723c */ /* 0x000fe2000000183c */
[----:B------:R-:W1:Y:S01]  /*5600*/  LDSM.16.MT88.4 R12, [R208+0x6000] ;  /* 0x00600000d00c783b */ /* 0x000e620000004200 */
[----:B--2---:R-:W-:-:S06]  /*5610*/  FFMA.FTZ R3, R157, c[0x0][0x2d0], -R0 ;  /* 0x0000b4009d037a23 */ /* 0x004fcc0000010800 */
[C---:B------:R-:W-:Y:S01]  /*5620*/  HMMA.16816.F32 R100, R4.reuse, R24, R96 ;  /* 0x000000180464723c */ /* 0x040fe20000001860 */
[----:B------:R2:W3:Y:S07]  /*5630*/  MUFU.EX2 R151, R3 ;  /* 0x0000000300977308 */ /* 0x0004ee0000000800 */
[C---:B------:R-:W-:Y:S01]  /*5640*/  HMMA.16816.F32 R96, R4.reuse, R26, R92 ;  /* 0x0000001a0460723c */ /* 0x040fe2000000185c */
[----:B------:R-:W-:Y:S07]  /*5650*/  LDSM.16.MT88.4 R24, [R207+0x2800] ;  /* 0x00280000cf18783b */ /* 0x000fee0000004200 */
[----:B------:R-:W-:Y:S01]  /*5660*/  HMMA.16816.F32 R92, R4, R20, R88 ;  /* 0x00000014045c723c */ /* 0x000fe20000001858 */
[----:B--2---:R-:W-:-:S04]  /*5670*/  FFMA.FTZ R3, R158, c[0x0][0x2d0], -R0 ;  /* 0x0000b4009e037a23 */ /* 0x004fc80000010800 */
[----:B------:R2:W-:Y:S03]  /*5680*/  MUFU.EX2 R130, R3 ;  /* 0x0000000300827308 */ /* 0x0005e60000000800 */
[C---:B------:R-:W-:Y:S01]  /*5690*/  HMMA.16816.F32 R88, R4.reuse, R22, R84 ;  /* 0x000000160458723c */ /* 0x040fe20000001854 */
[----:B------:R-:W-:Y:S07]  /*56a0*/  LDSM.16.MT88.4 R20, [R209+0x2800] ;  /* 0x00280000d114783b */ /* 0x000fee0000004200 */
[----:B------:R-:W-:Y:S01]  /*56b0*/  HMMA.16816.F32 R84, R4, R16, R80 ;  /* 0x000000100454723c */ /* 0x000fe20000001850 */
[----:B------:R-:W4:Y:S01]  /*56c0*/  LDSM.16.MT88.4 R16, [R210+0x6000] ;  /* 0x00600000d210783b */ /* 0x000f220000004200 */
[----:B--2---:R-:W-:-:S06]  /*56d0*/  FFMA.FTZ R3, R159, c[0x0][0x2d0], -R0 ;  /* 0x0000b4009f037a23 */ /* 0x004fcc0000010800 */
[C---:B------:R-:W-:Y:S01]  /*56e0*/  HMMA.16816.F32 R60, R4.reuse, R32, R52 ;  /* 0x00000020043c723c */ /* 0x040fe20000001834 */
[----:B------:R2:W5:Y:S07]  /*56f0*/  MUFU.EX2 R131, R3 ;  /* 0x0000000300837308 */ /* 0x00056e0000000800 */
[C---:B-1----:R-:W-:Y:S08]  /*5700*/  HMMA.16816.F32 R52, R4.reuse, R12, R48 ;  /* 0x0000000c0434723c */ /* 0x042ff00000001830 */
[----:B------:R-:W-:Y:S01]  /*5710*/  HMMA.16816.F32 R44, R4, R14, R44 ;  /* 0x0000000e042c723c */ /* 0x000fe2000000182c */
[----:B------:R-:W1:Y:S01]  /*5720*/  LDSM.16.MT88.4 R12, [R210+0x2800] ;  /* 0x00280000d20c783b */ /* 0x000e620000004200 */
[----:B--2---:R-:W-:-:S04]  /*5730*/  FFMA.FTZ R3, R170, c[0x0][0x2d0], -R2 ;  /* 0x0000b400aa037a23 */ /* 0x004fc80000010802 */
[----:B------:R2:W-:Y:S02]  /*5740*/  MUFU.EX2 R129, R3 ;  /* 0x0000000300817308 */ /* 0x0005e40000000800 */
[C---:B------:R-:W-:Y:S08]  /*5750*/  HMMA.16816.F32 R104, R4.reuse, R30, R104 ;  /* 0x0000001e0468723c */ /* 0x040ff00000001868 */
[----:B------:R-:W-:Y:S01]  /*5760*/  HMMA.16816.F32 R108, R4, R28, R108 ;  /* 0x0000001c046c723c */ /* 0x000fe2000000186c */
[----:B------:R-:W-:Y:S01]  /*5770*/  LDSM.16.MT88.4 R28, [R207+0x6800] ;  /* 0x00680000cf1c783b */ /* 0x000fe20000004200 */
[----:B--2---:R-:W-:-:S06]  /*5780*/  FFMA.FTZ R3, R169, c[0x0][0x2d0], -R2 ;  /* 0x0000b400a9037a23 */ /* 0x004fcc0000010802 */
[C---:B----4-:R-:W-:Y:S01]  /*5790*/  HMMA.16816.F32 R48, R4.reuse, R16, R40 ;  /* 0x000000100430723c */ /* 0x050fe20000001828 */
[----:B------:R2:W4:Y:S07]  /*57a0*/  MUFU.EX2 R149, R3 ;  /* 0x0000000300957308 */ /* 0x00052e0000000800 */
[C---:B------:R-:W-:Y:S01]  /*57b0*/  HMMA.16816.F32 R36, R4.reuse, R18, R36 ;  /* 0x000000120424723c */ /* 0x040fe20000001824 */
[----:B------:R-:W1:Y:S07]  /*57c0*/  LDSM.16.MT88.4 R16, [R208+0x2800] ;  /* 0x00280000d010783b */ /* 0x000e6e0000004200 */
[----:B------:R-:W-:Y:S01]  /*57d0*/  HMMA.16816.F32 R56, R4, R34, R56 ;  /* 0x000000220438723c */ /* 0x000fe20000001838 */
[----:B--2---:R-:W-:-:S06]  /*57e0*/  FFMA.FTZ R3, R168, c[0x0][0x2d0], -R2 ;  /* 0x0000b400a8037a23 */ /* 0x004fcc0000010802 */
[----:B------:R-:W-:Y:S01]  /*57f0*/  F2FP.PACK_AB R4, R154, R121 ;  /* 0x000000799a04723e */ /* 0x000fe200000000ff */
[----:B------:R2:W-:Y:S01]  /*5800*/  MUFU.EX2 R150, R3 ;  /* 0x0000000300967308 */ /* 0x0005e20000000800 */
[----:B------:R-:W-:Y:S02]  /*5810*/  F2FP.PACK_AB R6, R152, R153 ;  /* 0x000000999806723e */ /* 0x000fe400000000ff */
[----:B---3--:R-:W-:Y:S02]  /*5820*/  F2FP.PACK_AB R5, R151, R120 ;  /* 0x000000789705723e */ /* 0x008fe400000000ff */
[----:B-----5:R-:W-:-:S07]  /*5830*/  F2FP.PACK_AB R7, R131, R130 ;  /* 0x000000828307723e */ /* 0x020fce00000000ff */
[----:B------:R-:W-:Y:S01]  /*5840*/  HMMA.16816.F32 R80, R4, R20, R100 ;  /* 0x000000140450723c */ /* 0x000fe20000001864 */
[----:B--2---:R-:W-:-:S07]  /*5850*/  FFMA.FTZ R3, R171, c[0x0][0x2d0], -R2 ;  /* 0x0000b400ab037a23 */ /* 0x004fce0000010802 */
[C---:B------:R-:W-:Y:S01]  /*5860*/  HMMA.16816.F32 R100, R4.reuse, R22, R96 ;  /* 0x000000160464723c */ /* 0x040fe20000001860 */
[----:B------:R2:W3:Y:S01]  /*5870*/  MUFU.EX2 R148, R3 ;  /* 0x0000000300947308 */ /* 0x0004e20000000800 */
[----:B------:R-:W-:Y:S06]  /*5880*/  LDSM.16.MT88.4 R20, [R207+0x7000] ;  /* 0x00700000cf14783b */ /* 0x000fec0000004200 */
[C---:B-1----:R-:W-:Y:S08]  /*5890*/  HMMA.16816.F32 R96, R4.reuse, R12, R84 ;  /* 0x0000000c0460723c */ /* 0x042ff00000001854 */
[----:B------:R-:W-:Y:S01]  /*58a0*/  HMMA.16816.F32 R84, R4, R14, R76 ;  /* 0x0000000e0454723c */ /* 0x000fe2000000184c */
[----:B------:R-:W1:Y:S01]  /*58b0*/  LDSM.16.MT88.4 R12, [R209+0x6800] ;  /* 0x00680000d10c783b */ /* 0x000e620000004200 */
[----:B--2---:R-:W-:-:S04]  /*58c0*/  FFMA.FTZ R3, R164, c[0x0][0x2d0], -R0 ;  /* 0x0000b400a4037a23 */ /* 0x004fc80000010800 */
[----:B------:R2:W-:Y:S02]  /*58d0*/  MUFU.EX2 R128, R3 ;  /* 0x0000000300807308 */ /* 0x0005e40000000800 */
[C---:B------:R-:W-:Y:S08]  /*58e0*/  HMMA.16816.F32 R40, R4.reuse, R26, R104 ;  /* 0x0000001a0428723c */ /* 0x040ff00000001868 */
[----:B------:R-:W-:Y:S01]  /*58f0*/  HMMA.16816.F32 R104, R4, R16, R92 ;  /* 0x000000100468723c */ /* 0x000fe2000000185c */
[----:B--2---:R-:W-:-:S07]  /*5900*/  FFMA.FTZ R3, R166, c[0x0][0x2d0], -R0 ;  /* 0x0000b400a6037a23 */ /* 0x004fce0000010800 */
[C---:B------:R-:W-:Y:S01]  /*5910*/  HMMA.16816.F32 R92, R4.reuse, R18, R88 ;  /* 0x00000012045c723c */ /* 0x040fe20000001858 */
[----:B------:R-:W2:Y:S01]  /*5920*/  LDSM.16.MT88.4 R16, [R208+0x6800] ;  /* 0x00680000d010783b */ /* 0x000ea20000004200 */
[----:B------:R5:W1:Y:S06]  /*5930*/  MUFU.EX2 R147, R3 ;  /* 0x0000000300937308 */ /* 0x000a6c0000000800 */
[C---:B------:R-:W-:Y:S01]  /*5940*/  HMMA.16816.F32 R32, R4.reuse, R24, R108 ;  /* 0x000000180420723c */ /* 0x040fe2000000186c */
[----:B------:R-:W-:Y:S04]  /*5950*/  LDSM.16.MT88.4 R24, [R209+0x3000] ;  /* 0x00300000d118783b */ /* 0x000fe80000004200 */
[----:B------:R-:W-:Y:S03]  /*5960*/  LDSM.16.MT88.4 R108, [R207+0x7800] ;  /* 0x00780000cf6c783b */ /* 0x000fe60000004200 */
[----:B------:R-:W-:Y:S01]  /*5970*/  HMMA.16816.F32 R76, R4, R28, R72 ;  /* 0x0000001c044c723c */ /* 0x000fe20000001848 */
[----:B-----5:R-:W-:-:S04]  /*5980*/  FFMA.FTZ R3, R165, c[0x0][0x2d0], -R0 ;  /* 0x0000b400a5037a23 */ /* 0x020fc80000010800 */
[----:B------:R5:W-:Y:S03]  /*5990*/  MUFU.EX2 R145, R3 ;  /* 0x0000000300917308 */ /* 0x000be60000000800 */
[C---:B-1----:R-:W-:Y:S08]  /*59a0*/  HMMA.16816.F32 R60, R4.reuse, R12, R60 ;  /* 0x0000000c043c723c */ /* 0x042ff0000000183c */
[----:B------:R-:W-:Y:S01]  /*59b0*/  HMMA.16816.F32 R56, R4, R14, R56 ;  /* 0x0000000e0438723c */ /* 0x000fe20000001838 */
[----:B------:R-:W1:Y:S01]  /*59c0*/  LDSM.16.MT88.4 R12, [R210+0x6800] ;  /* 0x00680000d20c783b */ /* 0x000e620000004200 */
[----:B-----5:R-:W-:-:S06]  /*59d0*/  FFMA.FTZ R3, R167, c[0x0][0x2d0], -R0 ;  /* 0x0000b400a7037a23 */ /* 0x020fcc0000010800 */
[C---:B------:R-:W-:Y:S01]  /*59e0*/  HMMA.16816.F32 R72, R4.reuse, R30, R64 ;  /* 0x0000001e0448723c */ /* 0x040fe20000001840 */
[----:B------:R5:W1:Y:S07]  /*59f0*/  MUFU.EX2 R146, R3 ;  /* 0x0000000300927308 */ /* 0x000a6e0000000800 */
[C---:B--2---:R-:W-:Y:S08]  /*5a00*/  HMMA.16816.F32 R52, R4.reuse, R16, R52 ;  /* 0x000000100434723c */ /* 0x044ff00000001834 */
[----:B------:R-:W-:Y:S01]  /*5a10*/  HMMA.16816.F32 R44, R4, R18, R44 ;  /* 0x00000012042c723c */ /* 0x000fe2000000182c */
[----:B------:R-:W2:Y:S01]  /*5a20*/  LDSM.16.MT88.4 R16, [R207+0x3000] ;  /* 0x00300000cf10783b */ /* 0x000ea20000004200 */
[----:B-----5:R-:W-:-:S04]  /*5a30*/  FFMA.FTZ R3, R200, c[0x0][0x2d0], -R2 ;  /* 0x0000b400c8037a23 */ /* 0x020fc80000010802 */
[----:B------:R5:W-:Y:S02]  /*5a40*/  MUFU.EX2 R69, R3 ;  /* 0x0000000300457308 */ /* 0x000be40000000800 */
[----:B-1----:R-:W-:Y:S01]  /*5a50*/  HMMA.16816.F32 R48, R4, R12, R48 ;  /* 0x0000000c0430723c */ /* 0x002fe20000001830 */
[----:B-----5:R-:W-:-:S07]  /*5a60*/  FFMA.FTZ R3, R201, c[0x0][0x2d0], -R2 ;  /* 0x0000b400c9037a23 */ /* 0x020fce0000010802 */
[----:B------:R-:W-:Y:S01]  /*5a70*/  HMMA.16816.F32 R28, R4, R14, R36 ;  /* 0x0000000e041c723c */ /* 0x000fe20000001824 */
[----:B------:R-:W1:Y:S01]  /*5a80*/  LDSM.16.MT88.4 R12, [R210+0x3000] ;  /* 0x00300000d20c783b */ /* 0x000e620000004200 */
[----:B------:R5:W2:Y:S05]  /*5a90*/  MUFU.EX2 R70, R3 ;  /* 0x0000000300467308 */ /* 0x000aaa0000000800 */
[----:B----4-:R-:W-:Y:S02]  /*5aa0*/  F2FP.PACK_AB R4, R149, R129 ;  /* 0x000000819504723e */ /* 0x010fe400000000ff */
[----:B---3--:R-:W-:Y:S02]  /*5ab0*/  F2FP.PACK_AB R6, R148, R150 ;  /* 0x000000969406723e */ /* 0x008fe400000000ff */
[----:B------:R-:W-:-:S02]  /*5ac0*/  F2FP.PACK_AB R5, R147, R128 ;  /* 0x000000809305723e */ /* 0x000fc400000000ff */
[----:B------:R-:W-:Y:S01]  /*5ad0*/  F2FP.PACK_AB R7, R146, R145 ;  /* 0x000000919207723e */ /* 0x000fe200000000ff */
[----:B-----5:R-:W-:Y:S01]  /*5ae0*/  FFMA.FTZ R3, R202, c[0x0][0x2d0], -R2 ;  /* 0x0000b400ca037a23 */ /* 0x020fe20000010802 */
[----:B------:R-:W-:-:S05]  /*5af0*/  IADD3 R226, R226, -0x2, RZ ;  /* 0xfffffffee2e27810 */ /* 0x000fca0007ffe0ff */
[----:B--2---:R-:W-:Y:S01]  /*5b00*/  HMMA.16816.F32 R32, R4, R16, R32 ;  /* 0x000000100420723c */ /* 0x004fe20000001820 */
[----:B------:R-:W-:Y:S01]  /*5b10*/  FFMA.FTZ R2, R203, c[0x0][0x2d0], -R2 ;  /* 0x0000b400cb027a23 */ /* 0x000fe20000010802 */
[----:B------:R-:W-:Y:S01]  /*5b20*/  MUFU.EX2 R144, R3 ;  /* 0x0000000300907308 */ /* 0x000fe20000000800 */
[----:B------:R-:W-:-:S05]  /*5b30*/  F2FP.PACK_AB R132, R70, R69 ;  /* 0x000000454684723e */ /* 0x000fca00000000ff */
[C---:B------:R-:W-:Y:S01]  /*5b40*/  HMMA.16816.F32 R40, R4.reuse, R18, R40 ;  /* 0x000000120428723c */ /* 0x040fe20000001828 */
[----:B------:R-:W2:Y:S07]  /*5b50*/  LDSM.16.MT88.4 R16, [R208+0x3000] ;  /* 0x00300000d010783b */ /* 0x000eae0000004200 */
[C---:B------:R-:W-:Y:S08]  /*5b60*/  HMMA.16816.F32 R80, R4.reuse, R24, R80 ;  /* 0x000000180450723c */ /* 0x040ff00000001850 */
[C---:B------:R-:W-:Y:S01]  /*5b70*/  HMMA.16816.F32 R36, R4.reuse, R26, R100 ;  /* 0x0000001a0424723c */ /* 0x040fe20000001864 */
[----:B------:R-:W3:Y:S04]  /*5b80*/  LDSM.16.MT88.4 R24, [R209+0x7000] ;  /* 0x00700000d118783b */ /* 0x000ee80000004200 */
[----:B------:R-:W-:Y:S03]  /*5b90*/  LDSM.16.MT88.4 R100, [R210+0x3800] ;  /* 0x00380000d264783b */ /* 0x000fe60000004200 */
[C---:B-1----:R-:W-:Y:S08]  /*5ba0*/  HMMA.16816.F32 R96, R4.reuse, R12, R96 ;  /* 0x0000000c0460723c */ /* 0x042ff00000001860 */
[C---:B------:R-:W-:Y:S01]  /*5bb0*/  HMMA.16816.F32 R112, R4.reuse, R20, R76 ;  /* 0x000000140470723c */ /* 0x040fe2000000184c */
[----:B------:R-:W-:Y:S07]  /*5bc0*/  LDSM.16.MT88.4 R76, [R207+0x3800] ;  /* 0x00380000cf4c783b */ /* 0x000fee0000004200 */
[C---:B------:R-:W-:Y:S08]  /*5bd0*/  HMMA.16816.F32 R20, R4.reuse, R22, R72 ;  /* 0x000000160414723c */ /* 0x040ff00000001848 */
[C---:B--2---:R-:W-:Y:S08]  /*5be0*/  HMMA.16816.F32 R88, R4.reuse, R16, R104 ;  /* 0x000000100458723c */ /* 0x044ff00000001868 */
[C---:B------:R-:W-:Y:S01]  /*5bf0*/  HMMA.16816.F32 R64, R4.reuse, R18, R92 ;  /* 0x000000120440723c */ /* 0x040fe2000000185c */
[----:B------:R-:W1:Y:S04]  /*5c00*/  LDSM.16.MT88.4 R16, [R210+0x7000] ;  /* 0x00700000d210783b */ /* 0x000e680000004200 */
[----:B------:R-:W-:Y:S03]  /*5c10*/  LDSM.16.MT88.4 R92, [R208+0x3800] ;  /* 0x00380000d05c783b */ /* 0x000fe60000004200 */
[C---:B------:R-:W-:Y:S01]  /*5c20*/  HMMA.16816.F32 R104, R4.reuse, R14, R84 ;  /* 0x0000000e0468723c */ /* 0x040fe20000001854 */
[----:B------:R-:W2:Y:S04]  /*5c30*/  LDSM.16.MT88.4 R12, [R208+0x7000] ;  /* 0x00700000d00c783b */ /* 0x000ea80000004200 */
[----:B------:R-:W4:Y:S03]  /*5c40*/  LDSM.16.MT88.4 R84, [R209+0x3800] ;  /* 0x00380000d154783b */ /* 0x000f260000004200 */
[C---:B---3--:R-:W-:Y:S01]  /*5c50*/  HMMA.16816.F32 R60, R4.reuse, R24, R60 ;  /* 0x00000018043c723c */ /* 0x048fe2000000183c */
[----:B------:R3:W5:Y:S07]  /*5c60*/  MUFU.EX2 R25, R2 ;  /* 0x0000000200197308 */ /* 0x00076e0000000800 */
[----:B------:R-:W-:Y:S01]  /*5c70*/  HMMA.16816.F32 R56, R4, R26, R56 ;  /* 0x0000001a0438723c */ /* 0x000fe20000001838 */
[----:B---3--:R-:W-:Y:S01]  /*5c80*/  FFMA.FTZ R2, R172, c[0x0][0x2d0], -R0 ;  /* 0x0000b400ac027a23 */ /* 0x008fe20000010800 */
[----:B-----5:R-:W-:-:S03]  /*5c90*/  F2FP.PACK_AB R134, R25, R144 ;  /* 0x000000901986723e */ /* 0x020fc600000000ff */
[----:B------:R3:W-:Y:S03]  /*5ca0*/  MUFU.EX2 R24, R2 ;  /* 0x0000000200187308 */ /* 0x0007e60000000800 */
[C---:B-1----:R-:W-:Y:S08]  /*5cb0*/  HMMA.16816.F32 R48, R4.reuse, R16, R48 ;  /* 0x000000100430723c */ /* 0x042ff00000001830 */
[----:B--2---:R-:W-:Y:S01]  /*5cc0*/  HMMA.16816.F32 R52, R4, R12, R52 ;  /* 0x0000000c0434723c */ /* 0x004fe20000001834 */
[----:B---3--:R-:W-:-:S07]  /*5cd0*/  FFMA.FTZ R2, R173, c[0x0][0x2d0], -R0 ;  /* 0x0000b400ad027a23 */ /* 0x008fce0000010800 */
[C---:B------:R-:W-:Y:S01]  /*5ce0*/  HMMA.16816.F32 R44, R4.reuse, R14, R44 ;  /* 0x0000000e042c723c */ /* 0x040fe2000000182c */
[----:B------:R1:W2:Y:S01]  /*5cf0*/  MUFU.EX2 R11, R2 ;  /* 0x00000002000b7308 */ /* 0x0002a20000000800 */
[----:B------:R-:W-:Y:S06]  /*5d00*/  LDSM.16.MT88.4 R12, [R210+0x7800] ;  /* 0x00780000d20c783b */ /* 0x000fec0000004200 */
[----:B------:R-:W-:Y:S01]  /*5d10*/  HMMA.16816.F32 R28, R4, R18, R28 ;  /* 0x00000012041c723c */ /* 0x000fe2000000181c */
[----:B------:R-:W3:Y:S01]  /*5d20*/  LDL R5, [R1+0x3c] ;  /* 0x00003c0001057983 */ /* 0x000ee20000100800 */
[--C-:B-1----:R-:W-:Y:S01]  /*5d30*/  FFMA.FTZ R2, R175, c[0x0][0x2d0], -R0.reuse ;  /* 0x0000b400af027a23 */ /* 0x102fe20000010800 */
[----:B--2---:R-:W-:Y:S01]  /*5d40*/  F2FP.PACK_AB R133, R11, R24 ;  /* 0x000000180b85723e */ /* 0x004fe200000000ff */
[----:B------:R-:W-:-:S02]  /*5d50*/  FFMA.FTZ R0, R174, c[0x0][0x2d0], -R0 ;  /* 0x0000b400ae007a23 */ /* 0x000fc40000010800 */
[----:B------:R1:W-:Y:S08]  /*5d60*/  MUFU.EX2 R10, R2 ;  /* 0x00000002000a7308 */ /* 0x0003f00000000800 */
[----:B------:R2:W5:Y:S01]  /*5d70*/  MUFU.EX2 R9, R0 ;  /* 0x0000000000097308 */ /* 0x0005620000000800 */
[----:B-1----:R-:W-:Y:S02]  /*5d80*/  FADD.FTZ R2, R127, R126 ;  /* 0x0000007e7f027221 */ /* 0x002fe40000010000 */
[----:B------:R-:W-:Y:S02]  /*5d90*/  LDSM.16.MT88.4 R124, [R208+0x7800] ;  /* 0x00780000d07c783b */ /* 0x000fe40000004200 */
[----:B------:R-:W-:-:S02]  /*5da0*/  FADD.FTZ R2, R118, R2 ;  /* 0x0000000276027221 */ /* 0x000fc40000010000 */
[----:B--2---:R-:W-:Y:S01]  /*5db0*/  FADD.FTZ R0, R248, R247 ;  /* 0x000000f7f8007221 */ /* 0x004fe20000010000 */
[----:B-----5:R-:W-:Y:S01]  /*5dc0*/  F2FP.PACK_AB R135, R9, R10 ;  /* 0x0000000a0987723e */ /* 0x020fe200000000ff */
        /* <DEDUP_REMOVED lines=9> */
[----:B------:R-:W-:Y:S01]  /*5e60*/  FADD.FTZ R2, R243, R2 ;  /* 0x00000002f3027221 */ /* 0x000fe20000010000 */
[----:B------:R-:W1:Y:S01]  /*5e70*/  LDSM.16.MT88.4 R116, [R209+0x7800] ;  /* 0x00780000d174783b */ /* 0x000e620000004200 */
        /* <DEDUP_REMOVED lines=10> */
[----:B------:R-:W-:-:S04]  /*5f20*/  FADD.FTZ R0, R240, R0 ;  /* 0x00000000f0007221 */ /* 0x000fc80000010000 */
        /* <DEDUP_REMOVED lines=16> */
[----:B------:R-:W-:Y:S01]  /*6030*/  HMMA.16816.F32 R84, R132, R86, R36 ;  /* 0x000000568454723c */ /* 0x000fe20000001824 */
[----:B------:R-:W-:Y:S02]  /*6040*/  FADD.FTZ R0, R155, R0 ;  /* 0x000000009b007221 */ /* 0x000fe40000010000 */
[----:B------:R-:W-:Y:S02]  /*6050*/  FADD.FTZ R2, R220, R2 ;  /* 0x00000002dc027221 */ /* 0x000fe40000010000 */
[----:B------:R-:W-:Y:S02]  /*6060*/  FADD.FTZ R0, R122, R0 ;  /* 0x000000007a007221 */ /* 0x000fe40000010000 */
[----:B------:R-:W-:Y:S02]  /*6070*/  FADD.FTZ R2, R218, R2 ;  /* 0x00000002da027221 */ /* 0x000fe40000010000 */
[----:B------:R-:W-:-:S02]  /*6080*/  FADD.FTZ R0, R123, R0 ;  /* 0x000000007b007221 */ /* 0x000fc40000010000 */
[----:B------:R-:W-:Y:S02]  /*6090*/  FADD.FTZ R2, R121, R2 ;  /* 0x0000000279027221 */ /* 0x000fe40000010000 */
        /* <DEDUP_REMOVED lines=10> */
[----:B------:R-:W-:Y:S01]  /*6140*/  FADD.FTZ R2, R147, R2 ;  /* 0x0000000293027221 */ /* 0x000fe20000010000 */
[C---:B-1----:R-:W-:Y:S08]  /*6150*/  HMMA.16816.F32 R112, R132.reuse, R116, R60 ;  /* 0x000000748470723c */ /* 0x042ff0000000183c */
[C---:B------:R-:W-:Y:S08]  /*6160*/  HMMA.16816.F32 R120, R132.reuse, R124, R52 ;  /* 0x0000007c8478723c */ /* 0x040ff00000001834 */
[C---:B------:R-:W-:Y:S08]  /*6170*/  HMMA.16816.F32 R92, R132.reuse, R94, R64 ;  /* 0x0000005e845c723c */ /* 0x040ff00000001840 */
[C---:B------:R-:W-:Y:S08]  /*6180*/  HMMA.16816.F32 R108, R132.reuse, R110, R20 ;  /* 0x0000006e846c723c */ /* 0x040ff00000001814 */
[C---:B------:R-:W-:Y:S08]  /*6190*/  HMMA.16816.F32 R116, R132.reuse, R118, R56 ;  /* 0x000000768474723c */ /* 0x040ff00000001838 */
[C---:B------:R-:W-:Y:S08]  /*61a0*/  HMMA.16816.F32 R124, R132.reuse, R126, R44 ;  /* 0x0000007e847c723c */ /* 0x040ff0000000182c */
[C---:B------:R-:W-:Y:S08]  /*61b0*/  HMMA.16816.F32 R128, R132.reuse, R12, R48 ;  /* 0x0000000c8480723c */ /* 0x040ff00000001830 */
[----:B------:R-:W-:Y:S01]  /*61c0*/  HMMA.16816.F32 R132, R132, R14, R28 ;  /* 0x0000000e8484723c */ /* 0x000fe2000000181c */
[----:B---3--:R-:W-:Y:S01]  /*61d0*/  @P4 IMAD.HI.U32 R4, R5, c[0x0][0x2c8], RZ ;  /* 0x0000b20005044a27 */ /* 0x008fe200078e00ff */
[----:B------:R-:W-:-:S02]  /*61e0*/  MOV R0, R5 ;  /* 0x0000000500007202 */ /* 0x000fc40000000f00 */
[----:B------:R-:W-:Y:S02]  /*61f0*/  MOV R5, c[0x0][0x2ac] ;  /* 0x0000ab0000057a02 */ /* 0x000fe40000000f00 */
[----:B------:R-:W-:-:S03]  /*6200*/  @P4 SHF.R.U32.HI R0, RZ, c[0x0][0x2cc], R4 ;  /* 0x0000b300ff004a19 */ /* 0x000fc60000011604 */
[----:B------:R-:W-:-:S05]  /*6210*/  IMAD R5, R5, c[0x0][0x1d0], RZ ;  /* 0x0000740005057a24 */ /* 0x000fca00078e02ff */
[----:B------:R-:W-:Y:S01]  /*6220*/  IADD3 R0, R0, -c[0x0][0x168], R5 ;  /* 0x80005a0000007a10 */ /* 0x000fe20007ffe005 */
[----:B------:R-:W-:Y:S02]  /*6230*/  FADD.FTZ R4, R150, R3 ;  /* 0x0000000396047221 */ /* 0x000fe40000010000 */
[----:B------:R-:W-:Y:S01]  /*6240*/  FADD.FTZ R3, R145, R2 ;  /* 0x0000000291037221 */ /* 0x000fe20000010000 */
[----:B------:R-:W-:Y:S01]  /*6250*/  SHF.R.S32.HI R5, RZ, 0x1f, R0 ;  /* 0x0000001fff057819 */ /* 0x000fe20000011400 */
[----:B------:R-:W-:-:S03]  /*6260*/  FADD.FTZ R2, R148, R4 ;  /* 0x0000000494027221 */ /* 0x000fc60000010000 */
[----:B------:R-:W-:Y:S01]  /*6270*/  LEA.HI R5, R5, R0, RZ, 0x7 ;  /* 0x0000000005057211 */ /* 0x000fe200078f38ff */
[----:B------:R-:W-:Y:S02]  /*6280*/  FADD.FTZ R0, R146, R3 ;  /* 0x0000000392007221 */ /* 0x000fe40000010000 */
[----:B------:R-:W-:Y:S02]  /*6290*/  FADD.FTZ R2, R69, R2 ;  /* 0x0000000245027221 */ /* 0x000fe40000010000 */
[----:B------:R-:W-:Y:S02]  /*62a0*/  FADD.FTZ R0, R24, R0 ;  /* 0x0000000018007221 */ /* 0x000fe40000010000 */
[----:B------:R-:W-:Y:S02]  /*62b0*/  FADD.FTZ R2, R70, R2 ;  /* 0x0000000246027221 */ /* 0x000fe40000010000 */
[----:B------:R-:W-:Y:S01]  /*62c0*/  FADD.FTZ R0, R11, R0 ;  /* 0x000000000b007221 */ /* 0x000fe20000010000 */
[----:B------:R-:W-:Y:S01]  /*62d0*/  SHF.R.S32.HI R3, RZ, 0x7, R5 ;  /* 0x00000007ff037819 */ /* 0x000fe20000011405 */
[----:B------:R-:W-:-:S02]  /*62e0*/  FADD.FTZ R2, R144, R2 ;  /* 0x0000000290027221 */ /* 0x000fc40000010000 */
[----:B------:R-:W-:Y:S01]  /*62f0*/  FADD.FTZ R0, R10, R0 ;  /* 0x000000000a007221 */ /* 0x000fe20000010000 */
[----:B------:R-:W-:Y:S01]  /*6300*/  IMNMX R6, RZ, R3, !PT ;  /* 0x00000003ff067217 */ /* 0x000fe20007800200 */
[----:B------:R-:W-:Y:S02]  /*6310*/  FADD.FTZ R2, R25, R2 ;  /* 0x0000000219027221 */ /* 0x000fe40000010000 */
[----:B------:R-:W-:Y:S02]  /*6320*/  FADD.FTZ R0, R9, R0 ;  /* 0x0000000009007221 */ /* 0x000fe40000010000 */
[----:B------:R1:W-:Y:S04]  /*6330*/  STL [R1+0x4], R6 ;  /* 0x0000040601007387 */ /* 0x0003e80000100800 */
[----:B------:R1:W-:Y:S04]  /*6340*/  STL [R1+0xc], R0 ;  /* 0x00000c0001007387 */ /* 0x0003e80000100800 */
[----:B------:R1:W-:Y:S01]  /*6350*/  STL [R1+0x8], R2 ;  /* 0x0000080201007387 */ /* 0x0003e20000100800 */
[----:B------:R-:W-:Y:S11]  /*6360*/  ISETP.GE.AND P0, PT, R226, R6, PT ;  /* 0x00000006e200720c */ /* 0x000ff60003f06270 */
[----:B------:R-:W-:Y:S02]  /*6370*/  @!UPT UIADD3 URZ, URZ, URZ, URZ ;  /* 0x0000003f3f3ff290 */ /* 0x000fe4000fffe03f */
[----:B------:R-:W-:Y:S05]  /*6380*/  @!P0 BRA `(.L_x_468) ;  /* 0x00004c8000008947 */ /* 0x000fea0003800000 */
[----:B------:R-:W-:Y:S02]  /*6390*/  MOV R70, R8 ;  /* 0x0000000800467202 */ /* 0x000fe40000000f00 */
[----:B------:R-:W-:Y:S02]  /*63a0*/  MOV R69, R68 ;  /* 0x0000004400457202 */ /* 0x000fe40000000f00 */
.L_x_479:
[----:B------:R-:W-:Y:S04]  /*63b0*/  DEPBAR.LE SB0, 0x0 ;  /* 0x000080000000791a */ /* 0x000fe80000000000 */
[----:B------:R-:W-:Y:S01]  /*63c0*/  WARPSYNC 0xffffffff ;  /* 0xffffffff00007948 */ /* 0x000fe20003800000 */
[----:B------:R-:W-:Y:S01]  /*63d0*/  BAR.SYNC.DEFER_BLOCKING 0x0 ;  /* 0x0000000000007b1d */ /* 0x000fe20000010000 */
[----:B------:R-:W-:Y:S05]  /*63e0*/  ISETP.GE.AND P0, PT, R226, RZ, PT ;  /* 0x000000ffe200720c */ /* 0x000fea0003f06270 */
[----:B------:R2:W3:Y:S01]  /*63f0*/  LDSM.16.M88.4 R8, [R204] ;  /* 0x00000000cc08783b */ /* 0x0004e20000000200 */
[----:B------:R-:W-:Y:S03]  /*6400*/  BSSY B0, `(.L_x_469) ;  /* 0x0000055000007945 */ /* 0x000fe60003800000 */
[----:B------:R2:W4:Y:S04]  /*6410*/  LDSM.16.M88.4 R16, [R204+0x800] ;  /* 0x00080000cc10783b */ /* 0x0005280000000200 */
[----:B------:R2:W1:Y:S04]  /*6420*/  LDSM.16.M88.4 R24, [R204+0x1000] ;  /* 0x00100000cc18783b */ /* 0x0004680000000200 */
[----:B------:R2:W1:Y:S04]  /*6430*/  LDSM.16.M88.4 R32, [R204+0x1800] ;  /* 0x00180000cc20783b */ /* 0x0004680000000200 */
[----:B------:R2:W1:Y:S04]  /*6440*/  LDSM.16.M88.4 R40, [R204+0x2000] ;  /* 0x00200000cc28783b */ /* 0x0004680000000200 */
        /* <DEDUP_REMOVED lines=11> */
[----:B------:R-:W-:-:S05]  /*6500*/  @!P0 BRA `(.L_x_470) ;  /* 0x0000044000008947 */ /* 0x000fca0003800000 */
[----:B-1-34-:R-:W-:Y:S01]  /*6510*/  IMAD.WIDE.U32 R2, R222, c[0x0][0x208], RZ ;  /* 0x00008200de027a25 */ /* 0x01afe200078e00ff */
[----:B------:R-:W-:Y:S01]  /*6520*/  SHF.R.S32.HI R0, RZ, 0x1f, R222 ;  /* 0x0000001fff007819 */ /* 0x000fe200000114de */
[----:B------:R-:W3:Y:S01]  /*6530*/  LDL.64 R6, [R1+0x28] ;  /* 0x0000280001067983 */ /* 0x000ee20000100a00 */
[----:B------:R-:W-:Y:S01]  /*6540*/  SHF.R.S32.HI R4, RZ, 0x1f, R221 ;  /* 0x0000001fff047819 */ /* 0x000fe200000114dd */
[----:B------:R-:W-:Y:S02]  /*6550*/  IMAD.SHL.U32 R30, R241, 0x2, RZ ;  /* 0x00000002f11e7824 */ /* 0x000fe400078e00ff */
[----:B------:R-:W-:Y:S02]  /*6560*/  IMAD R0, R0, c[0x0][0x208], RZ ;  /* 0x0000820000007a24 */ /* 0x000fe400078e02ff */
[----:B------:R-:W4:Y:S01]  /*6570*/  LDL R5, [R1+0x38] ;  /* 0x0000380001057983 */ /* 0x000f220000100800 */
[----:B------:R-:W-:Y:S02]  /*6580*/  IMAD R4, R4, c[0x0][0x218], RZ ;  /* 0x0000860004047a24 */ /* 0x000fe400078e02ff */
[----:B------:R-:W-:Y:S02]  /*6590*/  IMAD R0, R222, c[0x0][0x20c], R0 ;  /* 0x00008300de007a24 */ /* 0x000fe400078e0200 */
[----:B------:R-:W-:Y:S02]  /*65a0*/  IMAD R4, R221, c[0x0][0x21c], R4 ;  /* 0x00008700dd047a24 */ /* 0x000fe400078e0204 */
[----:B------:R-:W-:Y:S02]  /*65b0*/  IMAD.IADD R3, R3, 0x1, R0 ;  /* 0x0000000103037824 */ /* 0x000fe400078e0200 */
[----:B------:R-:W-:Y:S02]  /*65c0*/  IMAD.SHL.U32 R28, R228, 0x2, RZ ;  /* 0x00000002e41c7824 */ /* 0x000fe400078e00ff */
[----:B------:R-:W-:Y:S05]  /*65d0*/  IMAD.WIDE.U32 R2, R221, c[0x0][0x218], R2 ;  /* 0x00008600dd027a25 */ /* 0x000fea00078e0002 */
[----:B---3--:R-:W-:Y:S02]  /*65e0*/  IADD3 R0, P0, R6, R2, RZ ;  /* 0x0000000206007210 */ /* 0x008fe40007f1e0ff */
[----:B------:R-:W-:Y:S02]  /*65f0*/  SHF.R.S32.HI R6, RZ, 0x1f, R241 ;  /* 0x0000001fff067819 */ /* 0x000fe400000114f1 */
[----:B----4-:R-:W-:Y:S02]  /*6600*/  IADD3.X R2, R5, R3, R4, P0, !PT ;  /* 0x0000000305027210 */ /* 0x010fe400007fe404 */
[C---:B------:R-:W-:Y:S02]  /*6610*/  LEA R4, P0, R0.reuse, c[0x0][0x1f8], 0x1 ;  /* 0x00007e0000047a11 */ /* 0x040fe400078008ff */
[----:B------:R-:W-:Y:S02]  /*6620*/  SHF.R.S32.HI R5, RZ, 0x1f, R228 ;  /* 0x0000001fff057819 */ /* 0x000fe400000114e4 */
[----:B------:R-:W-:Y:S02]  /*6630*/  SHF.L.U64.HI R6, R241, 0x1, R6 ;  /* 0x00000001f1067819 */ /* 0x000fe40000010206 */
[----:B------:R-:W-:Y:S02]  /*6640*/  LEA.HI.X R0, R0, c[0x0][0x1fc], R2, 0x1, P0 ;  /* 0x00007f0000007a11 */ /* 0x000fe400000f0c02 */
[----:B------:R-:W-:Y:S01]  /*6650*/  SHF.L.U64.HI R5, R228, 0x1, R5 ;  /* 0x00000001e4057819 */ /* 0x000fe20000010205 */
[----:B------:R-:W-:-:S05]  /*6660*/  BRA.DIV ~URZ, `(.L_x_471) ;  /* 0x0000be827f007947 */ /* 0x000fca000b800000 */
[----:B------:R1:W3:Y:S02]  /*6670*/  SHFL.IDX PT, R7, R0, RZ, 0x181f ;  /* 0x00181fff00077589 */ /* 0x0002e400000e0000 */
.L_x_524:
[----:B------:R-:W-:-:S05]  /*6680*/  BRA.DIV ~URZ, `(.L_x_472) ;  /* 0x0000bed27f007947 */ /* 0x000fca000b800000 */
[----:B------:R-:W4:Y:S01]  /*6690*/  SHFL.IDX PT, R2, R4, RZ, 0x181f ;  /* 0x00181fff04027589 */ /* 0x000f2200000e0000 */
[----:B------:R-:W-:Y:S02]  /*66a0*/  ISETP.GE.AND P2, PT, R228, c[0x0][0x1d4], PT ;  /* 0x00007500e4007a0c */ /* 0x000fe40003f46270 */
[----:B------:R-:W-:Y:S01]  /*66b0*/  ISETP.GE.AND P0, PT, R241, c[0x0][0x1d4], PT ;  /* 0x00007500f1007a0c */ /* 0x000fe20003f06270 */
[----:B------:R-:W5:Y:S04]  /*66c0*/  SHFL.IDX PT, R14, R4, 0x1, 0x181f ;  /* 0x00381f00040e7f89 */ /* 0x000f6800000e0000 */
[----:B------:R-:W1:Y:S04]  /*66d0*/  SHFL.IDX PT, R15, R0, 0x1, 0x181f ;  /* 0x00381f00000f7f89 */ /* 0x000e6800000e0000 */
[----:B------:R-:W2:Y:S04]  /*66e0*/  SHFL.IDX PT, R22, R4, 0x2, 0x181f ;  /* 0x00581f0004167f89 */ /* 0x000ea800000e0000 */
[----:B------:R-:W3:Y:S01]  /*66f0*/  SHFL.IDX PT, R23, R0, 0x2, 0x181f ;  /* 0x00581f0000177f89 */ /* 0x000ee200000e0000 */
[C---:B----4-:R-:W-:Y:S02]  /*6700*/  IADD3 R12, P6, R2.reuse, R28, RZ ;  /* 0x0000001c020c7210 */ /* 0x050fe40007fde0ff */
[----:B------:R-:W-:Y:S03]  /*6710*/  IADD3 R2, P5, R2, R30, RZ ;  /* 0x0000001e02027210 */ /* 0x000fe60007fbe0ff */
[C-C-:B---3--:R-:W-:Y:S01]  /*6720*/  IMAD.X R13, R7.reuse, 0x1, R5.reuse, P6 ;  /* 0x00000001070d7824 */ /* 0x148fe200030e0605 */
[C---:B-----5:R-:W-:Y:S01]  /*6730*/  IADD3 R20, P6, R14.reuse, R28, RZ ;  /* 0x0000001c0e147210 */ /* 0x060fe20007fde0ff */
[--C-:B------:R-:W-:Y:S01]  /*6740*/  IMAD.X R3, R7, 0x1, R6.reuse, P5 ;  /* 0x0000000107037824 */ /* 0x100fe200028e0606 */
[----:B------:R-:W-:Y:S02]  /*6750*/  IADD3 R14, P5, R14, R30, RZ ;  /* 0x0000001e0e0e7210 */ /* 0x000fe40007fbe0ff */
[----:B------:R2:W-:Y:S01]  /*6760*/  LDGSTS.E.BYPASS.LTC128B.128 [R219+0x100], [R12.64], !P2 ;  /* 0x001000000cdb7fae */ /* 0x0005e2000d101d46 */
[C-C-:B-1----:R-:W-:Y:S01]  /*6770*/  IMAD.X R21, R15.reuse, 0x1, R5.reuse, P6 ;  /* 0x000000010f157824 */ /* 0x142fe200030e0605 */
[----:B------:R-:W-:Y:S01]  /*6780*/  SEL R7, RZ, 0x10, P0 ;  /* 0x00000010ff077807 */ /* 0x000fe20000000000 */
[--C-:B------:R-:W-:Y:S01]  /*6790*/  IMAD.X R15, R15, 0x1, R6.reuse, P5 ;  /* 0x000000010f0f7824 */ /* 0x100fe200028e0606 */
[----:B------:R1:W-:Y:S04]  /*67a0*/  LDGSTS.E.BYPASS.LTC128B.128 [R219+0x4100], [R2.64], !P0 ;  /* 0x0410000002db7fae */ /* 0x0003e8000c101d46 */
[----:B------:R3:W-:Y:S04]  /*67b0*/  LDGSTS.E.BYPASS.LTC128B.128 [R219+0x1100], [R20.64], !P2 ;  /* 0x0110000014db7fae */ /* 0x0007e8000d101d46 */
[----:B------:R4:W-:Y:S01]  /*67c0*/  LDGSTS.E.BYPASS.LTC128B.128 [R219+0x5100], [R14.64], !P0 ;  /* 0x051000000edb7fae */ /* 0x0009e2000c101d46 */
[C---:B--2---:R-:W-:Y:S02]  /*67d0*/  IADD3 R12, P6, R22.reuse, R28, RZ ;  /* 0x0000001c160c7210 */ /* 0x044fe40007fde0ff */
[----:B-1----:R-:W-:Y:S03]  /*67e0*/  IADD3 R2, P5, R22, R30, RZ ;  /* 0x0000001e16027210 */ /* 0x002fe60007fbe0ff */
[C---:B------:R-:W-:Y:S02]  /*67f0*/  IMAD.X R13, R23.reuse, 0x1, R5, P6 ;  /* 0x00000001170d7824 */ /* 0x040fe400030e0605 */
[----:B------:R-:W-:Y:S03]  /*6800*/  IMAD.X R3, R23, 0x1, R6, P5 ;  /* 0x0000000117037824 */ /* 0x000fe600028e0606 */
[----:B------:R1:W-:Y:S04]  /*6810*/  LDGSTS.E.BYPASS.LTC128B.128 [R219+0x2100], [R12.64], !P2 ;  /* 0x021000000cdb7fae */ /* 0x0003e8000d101d46 */
[----:B----4-:R3:W2:Y:S04]  /*6820*/  SHFL.IDX PT, R14, R0, 0x3, 0x181f ;  /* 0x00781f00000e7f89 */ /* 0x0106a800000e0000 */
[----:B------:R3:W4:Y:S04]  /*6830*/  SHFL.IDX PT, R0, R4, 0x3, 0x181f ;  /* 0x00781f0004007f89 */ /* 0x00072800000e0000 */
[----:B------:R3:W-:Y:S01]  /*6840*/  LDGSTS.E.BYPASS.LTC128B.128 [R219+0x6100], [R2.64], !P0 ;  /* 0x0610000002db7fae */ /* 0x0007e2000c101d46 */
[----:B-1----:R-:W-:Y:S04]  /*6850*/  SEL R12, RZ, 0x10, P2 ;  /* 0x00000010ff0c7807 */ /* 0x002fe80001000000 */
.L_x_525:
[----:B---3--:R-:W-:Y:S02]  /*6860*/  IADD3 R4, -R12, 0x10, RZ ;  /* 0x000000100c047810 */ /* 0x008fe40007ffe1ff */
[C---:B------:R-:W-:Y:S02]  /*6870*/  IADD3 R2, -R7.reuse, 0x10, RZ ;  /* 0x0000001007027810 */ /* 0x040fe40007ffe1ff */
[----:B------:R-:W-:Y:S02]  /*6880*/  LOP3.LUT R4, R4, 0xf, RZ, 0xc0, !PT ;  /* 0x0000000f04047812 */ /* 0x000fe400078ec0ff */
[----:B------:R-:W-:Y:S02]  /*6890*/  ISETP.NE.U32.AND P6, PT, R12, RZ, PT ;  /* 0x000000ff0c00720c */ /* 0x000fe40003fc5070 */
[----:B----4-:R-:W-:Y:S02]  /*68a0*/  IADD3 R4, P2, P0, R4, R0, R28 ;  /* 0x0000000004047210 */ /* 0x010fe4000785e01c */
[----:B------:R-:W-:Y:S02]  /*68b0*/  LOP3.LUT R2, R2, 0xf, RZ, 0xc0, !PT ;  /* 0x0000000f02027812 */ /* 0x000fe400078ec0ff */
[----:B------:R-:W-:Y:S02]  /*68c0*/  ISETP.NE.U32.AND P5, PT, R7, RZ, PT ;  /* 0x000000ff0700720c */ /* 0x000fe40003fa5070 */
[----:B--2---:R-:W-:Y:S02]  /*68d0*/  IADD3.X R5, RZ, R14, R5, P2, P0 ;  /* 0x0000000eff057210 */ /* 0x004fe400017e0405 */
[----:B------:R-:W-:Y:S03]  /*68e0*/  IADD3 R2, P2, P0, R2, R0, R30 ;  /* 0x0000000002027210 */ /* 0x000fe6000785e01e */
[----:B------:R-:W-:Y:S01]  /*68f0*/  @!PT LDS RZ, [RZ] ;  /* 0x00000000fffff984 */ /* 0x000fe20000000800 */
[----:B------:R-:W-:Y:S01]  /*6900*/  @!PT LDS RZ, [RZ] ;  /* 0x00000000fffff984 */ /* 0x000fe20000000800 */
[----:B------:R-:W-:Y:S01]  /*6910*/  @!PT LDS RZ, [RZ] ;  /* 0x00000000fffff984 */ /* 0x000fe20000000800 */
[----:B------:R1:W-:Y:S01]  /*6920*/  LDGSTS.E.BYPASS.LTC128B.128.ZFILL [R219+0x3100], [R4.64], P6 ;  /* 0x0310000004db7fae */ /* 0x0003e2000b141d46 */
[----:B------:R-:W-:Y:S05]  /*6930*/  IADD3.X R3, RZ, R14, R6, P2, P0 ;  /* 0x0000000eff037210 */ /* 0x000fea00017e0406 */
[----:B------:R1:W-:Y:S04]  /*6940*/  LDGSTS.E.BYPASS.LTC128B.128.ZFILL [R219+0x7100], [R2.64], P5 ;  /* 0x0710000002db7fae */ /* 0x0003e8000a941d46 */
.L_x_470:
[----:B---34-:R-:W-:Y:S05]  /*6950*/  BSYNC B0 ;  /* 0x0000000000007941 */ /* 0x018fea0003800000 */
.L_x_469:
[----:B------:R-:W0:Y:S01]  /*6960*/  LDGDEPBAR ;  /* 0x00000000000079af */ /* 0x000e220000000000 */
[----:B------:R-:W-:Y:S01]  /*6970*/  WARPSYNC 0xffffffff ;  /* 0xffffffff00007948 */ /* 0x000fe20003800000 */
[C---:B-1----:R-:W-:Y:S01]  /*6980*/  HMMA.16816.F32 R4, R136.reuse, R8, RZ ;  /* 0x000000088804723c */ /* 0x042fe200000018ff */
[----:B------:R-:W-:Y:S02]  /*6990*/  BSSY B0, `(.L_x_473) ;  /* 0x0000189000007945 */ /* 0x000fe40003800000 */
[----:B------:R-:W-:Y:S05]  /*69a0*/  ISETP.GE.AND P0, PT, R226, 0x1, PT ;  /* 0x00000001e200780c */ /* 0x000fea0003f06270 */
[C---:B------:R-:W-:Y:S08]  /*69b0*/  HMMA.16816.F32 R8, R136.reuse, R10, RZ ;  /* 0x0000000a8808723c */ /* 0x040ff000000018ff */
        /* <DEDUP_REMOVED lines=16> */
[----:B------:R-:W1:Y:S07]  /*6ac0*/  LDSM.16.M88.4 R144, [R206] ;  /* 0x00000000ce90783b */ /* 0x000e6e0000000200 */
        /* <DEDUP_REMOVED lines=11> */
[----:B------:R-:W2:Y:S07]  /*6b80*/  LDSM.16.M88.4 R160, [R206+0x2000] ;  /* 0x00200000cea0783b */ /* 0x000eae0000000200 */
[C---:B------:R-:W-:Y:S08]  /*6b90*/  HMMA.16816.F32 R44, R140.reuse, R164, R44 ;  /* 0x000000a48c2c723c */ /* 0x040ff0000000182c */
[C---:B------:R-:W-:Y:S01]  /*6ba0*/  HMMA.16816.F32 R48, R140.reuse, R166, R48 ;  /* 0x000000a68c30723c */ /* 0x040fe20000001830 */
[----:B------:R-:W2:Y:S07]  /*6bb0*/  LDSM.16.M88.4 R164, [R206+0x2800] ;  /* 0x00280000cea4783b */ /* 0x000eae0000000200 */
[C---:B------:R-:W-:Y:S08]  /*6bc0*/  HMMA.16816.F32 R52, R140.reuse, R168, R52 ;  /* 0x000000a88c34723c */ /* 0x040ff00000001834 */
[C---:B------:R-:W-:Y:S01]  /*6bd0*/  HMMA.16816.F32 R56, R140.reuse, R170, R56 ;  /* 0x000000aa8c38723c */ /* 0x040fe20000001838 */
[----:B------:R-:W-:Y:S07]  /*6be0*/  LDSM.16.M88.4 R168, [R205+-0x3000] ;  /* 0xffd00000cda8783b */ /* 0x000fee0000000200 */
[C---:B------:R-:W-:Y:S08]  /*6bf0*/  HMMA.16816.F32 R60, R140.reuse, R172, R60 ;  /* 0x000000ac8c3c723c */ /* 0x040ff0000000183c */
[----:B------:R-:W-:Y:S08]  /*6c00*/  HMMA.16816.F32 R64, R140, R174, R64 ;  /* 0x000000ae8c40723c */ /* 0x000ff00000001840 */
[C---:B-1----:R-:W-:Y:S08]  /*6c10*/  HMMA.16816.F32 R4, R176.reuse, R144, R4 ;  /* 0x00000090b004723c */ /* 0x042ff00000001804 */
[C---:B------:R-:W-:Y:S01]  /*6c20*/  HMMA.16816.F32 R8, R176.reuse, R146, R8 ;  /* 0x00000092b008723c */ /* 0x040fe20000001808 */
[----:B------:R-:W1:Y:S07]  /*6c30*/  LDSM.16.M88.4 R144, [R206+0x3000] ;  /* 0x00300000ce90783b */ /* 0x000e6e0000000200 */
[C---:B---3--:R-:W-:Y:S08]  /*6c40*/  HMMA.16816.F32 R12, R176.reuse, R148, R12 ;  /* 0x00000094b00c723c */ /* 0x048ff0000000180c */
[C---:B------:R-:W-:Y:S01]  /*6c50*/  HMMA.16816.F32 R16, R176.reuse, R150, R16 ;  /* 0x00000096b010723c */ /* 0x040fe20000001810 */
[----:B------:R-:W3:Y:S07]  /*6c60*/  LDSM.16.M88.4 R148, [R206+0x3800] ;  /* 0x00380000ce94783b */ /* 0x000eee0000000200 */
[C---:B----4-:R-:W-:Y:S08]  /*6c70*/  HMMA.16816.F32 R20, R176.reuse, R152, R20 ;  /* 0x00000098b014723c */ /* 0x050ff00000001814 */
[C---:B------:R-:W-:Y:S01]  /*6c80*/  HMMA.16816.F32 R24, R176.reuse, R154, R24 ;  /* 0x0000009ab018723c */ /* 0x040fe20000001818 */
[----:B------:R-:W4:Y:S07]  /*6c90*/  LDSM.16.M88.4 R152, [R205+-0x4000] ;  /* 0xffc00000cd98783b */ /* 0x000f2e0000000200 */
[C---:B-----5:R-:W-:Y:S08]  /*6ca0*/  HMMA.16816.F32 R28, R176.reuse, R156, R28 ;  /* 0x0000009cb01c723c */ /* 0x060ff0000000181c */
[C---:B------:R-:W-:Y:S01]  /*6cb0*/  HMMA.16816.F32 R32, R176.reuse, R158, R32 ;  /* 0x0000009eb020723c */ /* 0x040fe20000001820 */
[----:B------:R-:W5:Y:S07]  /*6cc0*/  LDSM.16.M88.4 R156, [R205+-0x3800] ;  /* 0xffc80000cd9c783b */ /* 0x000f6e0000000200 */
[C---:B--2---:R-:W-:Y:S08]  /*6cd0*/  HMMA.16816.F32 R36, R176.reuse, R160, R36 ;  /* 0x000000a0b024723c */ /* 0x044ff00000001824 */
[C---:B------:R-:W-:Y:S01]  /*6ce0*/  HMMA.16816.F32 R40, R176.reuse, R162, R40 ;  /* 0x000000a2b028723c */ /* 0x040fe20000001828 */
[----:B------:R-:W2:Y:S07]  /*6cf0*/  LDSM.16.M88.4 R160, [R205+-0x2800] ;  /* 0xffd80000cda0783b */ /* 0x000eae0000000200 */
[C---:B------:R-:W-:Y:S08]  /*6d00*/  HMMA.16816.F32 R44, R176.reuse, R164, R44 ;  /* 0x000000a4b02c723c */ /* 0x040ff0000000182c */
[C---:B------:R-:W-:Y:S01]  /*6d10*/  HMMA.16816.F32 R48, R176.reuse, R166, R48 ;  /* 0x000000a6b030723c */ /* 0x040fe20000001830 */
[----:B------:R-:W2:Y:S07]  /*6d20*/  LDSM.16.M88.4 R164, [R205+-0x2000] ;  /* 0xffe00000cda4783b */ /* 0x000eae0000000200 */
[C---:B-1----:R-:W-:Y:S08]  /*6d30*/  HMMA.16816.F32 R52, R176.reuse, R144, R52 ;  /* 0x00000090b034723c */ /* 0x042ff00000001834 */
[C---:B------:R-:W-:Y:S01]  /*6d40*/  HMMA.16816.F32 R56, R176.reuse, R146, R56 ;  /* 0x00000092b038723c */ /* 0x040fe20000001838 */
[----:B------:R-:W1:Y:S07]  /*6d50*/  LDSM.16.M88.4 R144, [R205+-0x1800] ;  /* 0xffe80000cd90783b */ /* 0x000e6e0000000200 */
[C---:B---3--:R-:W-:Y:S08]  /*6d60*/  HMMA.16816.F32 R60, R176.reuse, R148, R60 ;  /* 0x00000094b03c723c */ /* 0x048ff0000000183c */
[----:B------:R-:W-:Y:S01]  /*6d70*/  HMMA.16816.F32 R64, R176, R150, R64 ;  /* 0x00000096b040723c */ /* 0x000fe20000001840 */
[----:B------:R-:W3:Y:S07]  /*6d80*/  LDSM.16.M88.4 R148, [R205+-0x1000] ;  /* 0xfff00000cd94783b */ /* 0x000eee0000000200 */
[C---:B----4-:R-:W-:Y:S08]  /*6d90*/  HMMA.16816.F32 R4, R180.reuse, R152, R4 ;  /* 0x00000098b404723c */ /* 0x050ff00000001804 */
[C---:B------:R-:W-:Y:S01]  /*6da0*/  HMMA.16816.F32 R8, R180.reuse, R154, R8 ;  /* 0x0000009ab408723c */ /* 0x040fe20000001808 */
[----:B------:R-:W4:Y:S07]  /*6db0*/  LDSM.16.M88.4 R152, [R205+-0x800] ;  /* 0xfff80000cd98783b */ /* 0x000f2e0000000200 */
        /* <DEDUP_REMOVED lines=16> */
[C---:B------:R-:W-:Y:S01]  /*6ec0*/  HMMA.16816.F32 R56, R180.reuse, R150, R56 ;  /* 0x00000096b438723c */ /* 0x040fe20000001838 */
[----:B------:R-:W3:Y:S07]  /*6ed0*/  LDSM.16.M88.4 R148, [R204+0x6800] ;  /* 0x00680000cc94783b */ /* 0x000eee0000000200 */
[C---:B----4-:R-:W-:Y:S08]  /*6ee0*/  HMMA.16816.F32 R60, R180.reuse, R152, R60 ;  /* 0x00000098b43c723c */ /* 0x050ff0000000183c */
[----:B------:R-:W-:Y:S01]  /*6ef0*/  HMMA.16816.F32 R64, R180, R154, R64 ;  /* 0x0000009ab440723c */ /* 0x000fe20000001840 */
[----:B------:R-:W4:Y:S07]  /*6f00*/  LDSM.16.M88.4 R152, [R204+0x7000] ;  /* 0x00700000cc98783b */ /* 0x000f2e0000000200 */
[C---:B-----5:R-:W-:Y:S08]  /*6f10*/  HMMA.16816.F32 R4, R184.reuse, R156, R4 ;  /* 0x0000009cb804723c */ /* 0x060ff00000001804 */
[C---:B------:R-:W-:Y:S01]  /*6f20*/  HMMA.16816.F32 R8, R184.reuse, R158, R8 ;  /* 0x0000009eb808723c */ /* 0x040fe20000001808 */
[----:B------:R-:W5:Y:S07]  /*6f30*/  LDSM.16.M88.4 R156, [R204+0x7800] ;  /* 0x00780000cc9c783b */ /* 0x000f6e0000000200 */
        /* <DEDUP_REMOVED lines=18> */
[C---:B-----5:R-:W-:Y:S08]  /*7060*/  HMMA.16816.F32 R60, R184.reuse, R156, R60 ;  /* 0x0000009cb83c723c */ /* 0x060ff0000000183c */
[----:B------:R-:W-:Y:S01]  /*7070*/  HMMA.16816.F32 R64, R184, R158, R64 ;  /* 0x0000009eb840723c */ /* 0x000fe20000001840 */
        /* <DEDUP_REMOVED lines=30> */
[----:B------:R-:W2:Y:S07]  /*7260*/  LDSM.16.M88.4 R164, [R205] ;  /* 0x00000000cda4783b */ /* 0x000eae0000000200 */
[C---:B-1----:R-:W-:Y:S08]  /*7270*/  HMMA.16816.F32 R20, R192.reuse, R144, R20 ;  /* 0x00000090c014723c */ /* 0x042ff00000001814 */
[C---:B------:R-:W-:Y:S01]  /*7280*/  HMMA.16816.F32 R24, R192.reuse, R146, R24 ;  /* 0x00000092c018723c */ /* 0x040fe20000001818 */
[----:B------:R-:W1:Y:S07]  /*7290*/  LDSM.16.M88.4 R144, [R205+0x800] ;  /* 0x00080000cd90783b */ /* 0x000e6e0000000200 */
[C---:B---3--:R-:W-:Y:S08]  /*72a0*/  HMMA.16816.F32 R28, R192.reuse, R148, R28 ;  /* 0x00000094c01c723c */ /* 0x048ff0000000181c */
[C---:B------:R-:W-:Y:S08]  /*72b0*/  HMMA.16816.F32 R32, R192.reuse, R150, R32 ;  /* 0x00000096c020723c */ /* 0x040ff00000001820 */
[C---:B----4-:R-:W-:Y:S08]  /*72c0*/  HMMA.16816.F32 R36, R192.reuse, R152, R36 ;  /* 0x00000098c024723c */ /* 0x050ff00000001824 */
[C---:B------:R-:W-:Y:S08]  /*72d0*/  HMMA.16816.F32 R40, R192.reuse, R154, R40 ;  /* 0x0000009ac028723c */ /* 0x040ff00000001828 */
[C---:B-----5:R-:W-:Y:S08]  /*72e0*/  HMMA.16816.F32 R44, R192.reuse, R156, R44 ;  /* 0x0000009cc02c723c */ /* 0x060ff0000000182c */
[C---:B------:R-:W-:Y:S08]  /*72f0*/  HMMA.16816.F32 R48, R192.reuse, R158, R48 ;  /* 0x0000009ec030723c */ /* 0x040ff00000001830 */
[C---:B--2---:R-:W-:Y:S08]  /*7300*/  HMMA.16816.F32 R52, R192.reuse, R160, R52 ;  /* 0x000000a0c034723c */ /* 0x044ff00000001834 */
        /* <DEDUP_REMOVED lines=100> */
[----:B--2---:R-:W-:Y:S01]  /*7950*/  FMUL.FTZ R20, R57, c[0x0][0x320] ;  /* 0x0000c80039147a20 */ /* 0x004fe20000410000 */
        /* <DEDUP_REMOVED lines=14> */
[----:B------:R-:W-:Y:S02]  /*7a40*/  FMUL.FTZ R16, R65, c[0x0][0x320] ;  /* 0x0000c80041107a20 */ /* 0x000fe40000410000 */
[----:B------:R-:W-:Y:S01]  /*7a50*/  FMUL.FTZ R66, R66, c[0x0][0x320] ;  /* 0x0000c80042427a20 */ /* 0x000fe20000410000 */
[----:B------:R-:W1:Y:S01]  /*7a60*/  MUFU.TANH R31, R31 ;  /* 0x0000001f001f7308 */ /* 0x000e620000002400 */
[----:B------:R-:W-:Y:S09]  /*7a70*/  FMUL.FTZ R67, R67, c[0x0][0x320] ;  /* 0x0000c80043437a20 */ /* 0x000ff20000410000 */
[----:B------:R2:W1:Y:S10]  /*7a80*/  MUFU.TANH R27, R32 ;  /* 0x00000020001b7308 */ /* 0x0004740000002400 */
[----:B------:R-:W1:Y:S10]  /*7a90*/  MUFU.TANH R33, R33 ;  /* 0x0000002100217308 */ /* 0x000e740000002400 */
[----:B------:R-:W1:Y:S10]  /*7aa0*/  MUFU.TANH R34, R34 ;  /* 0x0000002200227308 */ /* 0x000e740000002400 */
[----:B------:R-:W1:Y:S10]  /*7ab0*/  MUFU.TANH R35, R35 ;  /* 0x0000002300237308 */ /* 0x000e740000002400 */
        /* <DEDUP_REMOVED lines=33> */
[----:B--234-:R-:W-:Y:S01]  /*7cd0*/  IMAD.MOV.U32 R221, RZ, RZ, RZ ;  /* 0x000000ffffdd7224 */ /* 0x01cfe200078e00ff */
[----:B------:R-:W2:Y:S01]  /*7ce0*/  LDL R2, [R1+0x14] ;  /* 0x0000140001027983 */ /* 0x000ea20000100800 */
[----:B------:R-:W-:Y:S02]  /*7cf0*/  IMAD.SHL.U32 R24, R241, 0x2, RZ ;  /* 0x00000002f1187824 */ /* 0x000fe400078e00ff */
[----:B------:R-:W-:Y:S01]  /*7d00*/  IMAD.SHL.U32 R22, R228, 0x2, RZ ;  /* 0x00000002e4167824 */ /* 0x000fe200078e00ff */
[----:B------:R-:W3:Y:S04]  /*7d10*/  LDL R0, [R1+0x10] ;  /* 0x0000100001007983 */ /* 0x000ee80000100800 */
[----:B------:R-:W4:Y:S04]  /*7d20*/  LDL.64 R224, [R1+0x20] ;  /* 0x0000200001e07983 */ /* 0x000f280000100a00 */
[----:B------:R-:W5:Y:S04]  /*7d30*/  LDL R201, [R1+0x34] ;  /* 0x0000340001c97983 */ /* 0x000f680000100800 */
[----:B------:R-:W4:Y:S04]  /*7d40*/  LDL.64 R202, [R1+0x18] ;  /* 0x0000180001ca7983 */ /* 0x000f280000100a00 */
[----:B------:R-:W5:Y:S01]  /*7d50*/  LDL R200, [R1+0x30] ;  /* 0x0000300001c87983 */ /* 0x000f620000100800 */
[----:B--2---:R-:W-:Y:S05]  /*7d60*/  IMAD R2, R226, 0x80, R2 ;  /* 0x00000080e2027824 */ /* 0x004fea00078e0202 */
[----:B---3--:R-:W-:Y:S05]  /*7d70*/  IADD3 R2, R2, -0x80, R0 ;  /* 0xffffff8002027810 */ /* 0x008fea0007ffe000 */
[----:B------:R-:W-:Y:S04]  /*7d80*/  @P3 IMAD.HI.U32 R3, R2, c[0x0][0x2bc], RZ ;  /* 0x0000af0002033a27 */ /* 0x000fe800078e00ff */
[----:B------:R-:W-:Y:S01]  /*7d90*/  IMAD.MOV.U32 R0, RZ, RZ, R2 ;  /* 0x000000ffff007224 */ /* 0x000fe200078e0002 */
[----:B------:R-:W-:Y:S04]  /*7da0*/  @P3 SHF.R.U32.HI R0, RZ, c[0x0][0x2c0], R3 ;  /* 0x0000b000ff003a19 */ /* 0x000fe80000011603 */
[C---:B----4-:R-:W-:Y:S04]  /*7db0*/  @!P1 IADD3 R3, P0, R0.reuse, R224, RZ ;  /* 0x000000e000039210 */ /* 0x050fe80007f1e0ff */
[----:B-----5:R-:W-:Y:S01]  /*7dc0*/  @!P1 LEA.HI.X.SX32 R5, R0, R201, 0x1, P0 ;  /* 0x000000c900059211 */ /* 0x020fe200000f0eff */
[----:B------:R-:W-:Y:S01]  /*7dd0*/  IMAD.MOV R0, RZ, RZ, -R0 ;  /* 0x000000ffff007224 */ /* 0x000fe200078e0a00 */
[C---:B------:R-:W-:Y:S02]  /*7de0*/  @!P1 LEA R4, P0, R3.reuse, c[0x0][0x2a0], 0x2 ;  /* 0x0000a80003049a11 */ /* 0x040fe400078010ff */
[----:B------:R-:W-:Y:S01]  /*7df0*/  SHF.R.S32.HI R201, RZ, 0x1f, R241 ;  /* 0x0000001fffc97819 */ /* 0x000fe200000114f1 */
[----:B------:R-:W-:Y:S01]  /*7e00*/  IMAD R222, R0, c[0x0][0x2b8], R2 ;  /* 0x0000ae0000de7a24 */ /* 0x000fe200078e0202 */
[----:B------:R-:W-:Y:S02]  /*7e10*/  @!P1 LEA.HI.X R5, R3, c[0x0][0x2a4], R5, 0x2, P0 ;  /* 0x0000a90003059a11 */ /* 0x000fe400000f1405 */
[----:B------:R-:W-:Y:S01]  /*7e20*/  SHF.L.U64.HI R6, R241, 0x1, R201 ;  /* 0x00000001f1067819 */ /* 0x000fe200000102c9 */
[----:B------:R-:W-:Y:S01]  /*7e30*/  IMAD.WIDE.U32 R2, R222, c[0x0][0x1e0], RZ ;  /* 0x00007800de027a25 */ /* 0x000fe200078e00ff */
[----:B------:R-:W-:Y:S01]  /*7e40*/  SHF.R.S32.HI R0, RZ, 0x1f, R222 ;  /* 0x0000001fff007819 */ /* 0x000fe200000114de */
[----:B------:R-:W2:Y:S04]  /*7e50*/  @!P1 LDG.E R221, [R4.64] ;  /* 0x0000000604dd9981 */ /* 0x000ea8000c1e1900 */
[----:B------:R-:W-:Y:S04]  /*7e60*/  IMAD R0, R0, c[0x0][0x1e0], RZ ;  /* 0x0000780000007a24 */ /* 0x000fe800078e02ff */
[----:B------:R-:W-:Y:S04]  /*7e70*/  IMAD R0, R222, c[0x0][0x1e4], R0 ;  /* 0x00007900de007a24 */ /* 0x000fe800078e0200 */
        /* <DEDUP_REMOVED lines=8> */
[----:B------:R-:W-:Y:S02]  /*7f00*/  SHF.R.S32.HI R200, RZ, 0x1f, R228 ;  /* 0x0000001fffc87819 */ /* 0x000fe400000114e4 */
[----:B------:R-:W-:Y:S02]  /*7f10*/  LEA.HI.X R0, R0, c[0x0][0x1cc], R2, 0x1, P0 ;  /* 0x0000730000007a11 */ /* 0x000fe400000f0c02 */
[----:B------:R-:W-:Y:S01]  /*7f20*/  SHF.L.U64.HI R5, R228, 0x1, R200 ;  /* 0x00000001e4057819 */ /* 0x000fe200000102c8 */
[----:B------:R-:W-:-:S05]  /*7f30*/  BRA.DIV ~URZ, `(.L_x_475) ;  /* 0x0000ab527f007947 */ /* 0x000fca000b800000 */
[----:B------:R2:W3:Y:S02]  /*7f40*/  SHFL.IDX PT, R7, R0, RZ, 0x181f ;  /* 0x00181fff00077589 */ /* 0x0004e400000e0000 */
.L_x_526:
[----:B------:R-:W-:-:S05]  /*7f50*/  BRA.DIV ~URZ, `(.L_x_476) ;  /* 0x0000aba27f007947 */ /* 0x000fca000b800000 */
[----:B------:R-:W4:Y:S01]  /*7f60*/  SHFL.IDX PT, R2, R4, RZ, 0x181f ;  /* 0x00181fff04027589 */ /* 0x000f2200000e0000 */
[----:B------:R-:W-:Y:S02]  /*7f70*/  ISETP.GE.AND P2, PT, R228, c[0x0][0x1d4], PT ;  /* 0x00007500e4007a0c */ /* 0x000fe40003f46270 */
[----:B------:R-:W-:Y:S01]  /*7f80*/  ISETP.GE.AND P0, PT, R241, c[0x0][0x1d4], PT ;  /* 0x00007500f1007a0c */ /* 0x000fe20003f06270 */
[----:B------:R-:W5:Y:S04]  /*7f90*/  SHFL.IDX PT, R10, R4, 0x1, 0x181f ;  /* 0x00381f00040a7f89 */ /* 0x000f6800000e0000 */
[----:B------:R-:W2:Y:S04]  /*7fa0*/  SHFL.IDX PT, R11, R0, 0x1, 0x181f ;  /* 0x00381f00000b7f89 */ /* 0x000ea800000e0000 */
[----:B------:R-:W3:Y:S04]  /*7fb0*/  SHFL.IDX PT, R14, R4, 0x2, 0x181f ;  /* 0x00581f00040e7f89 */ /* 0x000ee800000e0000 */
[----:B------:R-:W1:Y:S01]  /*7fc0*/  SHFL.IDX PT, R15, R0, 0x2, 0x181f ;  /* 0x00581f00000f7f89 */ /* 0x000e6200000e0000 */
[C---:B----4-:R-:W-:Y:S02]  /*7fd0*/  IADD3 R8, P6, R2.reuse, R22, RZ ;  /* 0x0000001602087210 */ /* 0x050fe40007fde0ff */
[----:B------:R-:W-:Y:S03]  /*7fe0*/  IADD3 R2, P5, R2, R24, RZ ;  /* 0x0000001802027210 */ /* 0x000fe60007fbe0ff */
[C-C-:B---3--:R-:W-:Y:S01]  /*7ff0*/  IMAD.X R9, R7.reuse, 0x1, R5.reuse, P6 ;  /* 0x0000000107097824 */ /* 0x148fe200030e0605 */
[C---:B-----5:R-:W-:Y:S01]  /*8000*/  IADD3 R12, P6, R10.reuse, R22, RZ ;  /* 0x000000160a0c7210 */ /* 0x060fe20007fde0ff */
[--C-:B------:R-:W-:Y:S01]  /*8010*/  IMAD.X R3, R7, 0x1, R6.reuse, P5 ;  /* 0x0000000107037824 */ /* 0x100fe200028e0606 */
[----:B------:R-:W-:Y:S02]  /*8020*/  IADD3 R10, P5, R10, R24, RZ ;  /* 0x000000180a0a7210 */ /* 0x000fe40007fbe0ff */
[----:B------:R3:W-:Y:S01]  /*8030*/  LDGSTS.E.BYPASS.LTC128B.128 [R219+0x8100], [R8.64], !P2 ;  /* 0x0810000008db7fae */ /* 0x0007e2000d101d46 */
[C-C-:B--2---:R-:W-:Y:S01]  /*8040*/  IMAD.X R13, R11.reuse, 0x1, R5.reuse, P6 ;  /* 0x000000010b0d7824 */ /* 0x144fe200030e0605 */
[----:B------:R-:W-:Y:S01]  /*8050*/  SEL R7, RZ, 0x10, P0 ;  /* 0x00000010ff077807 */ /* 0x000fe20000000000 */
[--C-:B------:R-:W-:Y:S01]  /*8060*/  IMAD.X R11, R11, 0x1, R6.reuse, P5 ;  /* 0x000000010b0b7824 */ /* 0x100fe200028e0606 */
[----:B------:R2:W-:Y:S04]  /*8070*/  LDGSTS.E.BYPASS.LTC128B.128 [R219+0xc100], [R2.64], !P0 ;  /* 0x0c10000002db7fae */ /* 0x0005e8000c101d46 */
[----:B------:R4:W-:Y:S04]  /*8080*/  LDGSTS.E.BYPASS.LTC128B.128 [R219+0x9100], [R12.64], !P2 ;  /* 0x091000000cdb7fae */ /* 0x0009e8000d101d46 */
[----:B------:R5:W-:Y:S01]  /*8090*/  LDGSTS.E.BYPASS.LTC128B.128 [R219+0xd100], [R10.64], !P0 ;  /* 0x0d1000000adb7fae */ /* 0x000be2000c101d46 */
[C---:B---3--:R-:W-:Y:S02]  /*80a0*/  IADD3 R8, P6, R14.reuse, R22, RZ ;  /* 0x000000160e087210 */ /* 0x048fe40007fde0ff */
[----:B--2---:R-:W-:Y:S03]  /*80b0*/  IADD3 R2, P5, R14, R24, RZ ;  /* 0x000000180e027210 */ /* 0x004fe60007fbe0ff */
[C---:B-1----:R-:W-:Y:S02]  /*80c0*/  IMAD.X R9, R15.reuse, 0x1, R5, P6 ;  /* 0x000000010f097824 */ /* 0x042fe400030e0605 */
[----:B------:R-:W-:Y:S03]  /*80d0*/  IMAD.X R3, R15, 0x1, R6, P5 ;  /* 0x000000010f037824 */ /* 0x000fe600028e0606 */
[----:B------:R1:W-:Y:S04]  /*80e0*/  LDGSTS.E.BYPASS.LTC128B.128 [R219+0xa100], [R8.64], !P2 ;  /* 0x0a10000008db7fae */ /* 0x0003e8000d101d46 */
[----:B-----5:R4:W2:Y:S04]  /*80f0*/  SHFL.IDX PT, R10, R0, 0x3, 0x181f ;  /* 0x00781f00000a7f89 */ /* 0x0208a800000e0000 */
[----:B------:R4:W3:Y:S04]  /*8100*/  SHFL.IDX PT, R0, R4, 0x3, 0x181f ;  /* 0x00781f0004007f89 */ /* 0x0008e800000e0000 */
[----:B------:R4:W-:Y:S01]  /*8110*/  LDGSTS.E.BYPASS.LTC128B.128 [R219+0xe100], [R2.64], !P0 ;  /* 0x0e10000002db7fae */ /* 0x0009e2000c101d46 */
[----:B-1----:R-:W-:Y:S04]  /*8120*/  SEL R8, RZ, 0x10, P2 ;  /* 0x00000010ff087807 */ /* 0x002fe80001000000 */
.L_x_527:
[----:B----4-:R-:W-:Y:S02]  /*8130*/  IADD3 R4, -R8, 0x10, RZ ;  /* 0x0000001008047810 */ /* 0x010fe40007ffe1ff */
[C---:B------:R-:W-:Y:S02]  /*8140*/  IADD3 R2, -R7.reuse, 0x10, RZ ;  /* 0x0000001007027810 */ /* 0x040fe40007ffe1ff */
[----:B------:R-:W-:Y:S02]  /*8150*/  LOP3.LUT R4, R4, 0xf, RZ, 0xc0, !PT ;  /* 0x0000000f04047812 */ /* 0x000fe400078ec0ff */
[----:B------:R-:W-:Y:S02]  /*8160*/  ISETP.NE.U32.AND P6, PT, R8, RZ, PT ;  /* 0x000000ff0800720c */ /* 0x000fe40003fc5070 */
[----:B---3--:R-:W-:Y:S02]  /*8170*/  IADD3 R4, P2, P0, R4, R0, R22 ;  /* 0x0000000004047210 */ /* 0x008fe4000785e016 */
        /* <DEDUP_REMOVED lines=10> */
.L_x_474:
[----:B--234-:R-:W-:Y:S05]  /*8220*/  BSYNC B0 ;  /* 0x0000000000007941 */ /* 0x01cfea0003800000 */
.L_x_473:
[----:B-1----:R-:W2:Y:S01]  /*8230*/  LDL R4, [R1+0x3c] ;  /* 0x00003c0001047983 */ /* 0x002ea20000100800 */
[----:B------:R-:W-:Y:S03]  /*8240*/  MOV R0, 0xffffff80 ;  /* 0xffffff8000007802 */ /* 0x000fe60000000f00 */
[----:B------:R-:W2:Y:S02]  /*8250*/  LDL R3, [R1+0x48] ;  /* 0x0000480001037983 */ /* 0x000ea40000100800 */
[----:B------:R-:W-:Y:S02]  /*8260*/  IMAD R0, R226, R0, 0x1 ;  /* 0x00000001e2007424 */ /* 0x000fe400078e0200 */
[----:B------:R-:W3:Y:S04]  /*8270*/  LDL R2, [R1+0x4c] ;  /* 0x00004c0001027983 */ /* 0x000ee80000100800 */
[----:B------:R-:W0:Y:S01]  /*8280*/  LDGDEPBAR ;  /* 0x00000000000079af */ /* 0x000e220000000000 */
[----:B--2---:R-:W-:Y:S02]  /*8290*/  IADD3 R4, R3, R4, RZ ;  /* 0x0000000403047210 */ /* 0x004fe40007ffe0ff */
[----:B------:R-:W-:Y:S02]  /*82a0*/  MOV R3, c[0x0][0x2ac] ;  /* 0x0000ab0000037a02 */ /* 0x000fe40000000f00 */
[----:B---3--:R-:W-:Y:S01]  /*82b0*/  IADD3 R0, -R2, R0, RZ ;  /* 0x0000000002007210 */ /* 0x008fe20007ffe1ff */
[----:B------:R-:W-:Y:S04]  /*82c0*/  @P4 IMAD.HI.U32 R2, R4, c[0x0][0x2c8], RZ ;  /* 0x0000b20004024a27 */ /* 0x000fe800078e00ff */
[----:B------:R-:W-:Y:S01]  /*82d0*/  IMAD R0, R3, c[0x0][0x1d0], R0 ;  /* 0x0000740003007a24 */ /* 0x000fe200078e0200 */
[----:B------:R-:W-:Y:S04]  /*82e0*/  @P4 SHF.R.U32.HI R4, RZ, c[0x0][0x2cc], R2 ;  /* 0x0000b300ff044a19 */ /* 0x000fe80000011602 */
[----:B------:R-:W-:Y:S01]  /*82f0*/  IADD3 R5, R0, -c[0x0][0x168], RZ ;  /* 0x80005a0000057a10 */ /* 0x000fe20007ffe0ff */
[----:B------:R-:W-:-:S05]  /*8300*/  BRA.DIV ~URZ, `(.L_x_477) ;  /* 0x0000ad227f007947 */ /* 0x000fca000b800000 */
[----:B------:R1:W2:Y:S02]  /*8310*/  SHFL.IDX PT, R0, R4, RZ, 0x1c1f ;  /* 0x001c1fff04007589 */ /* 0x0002a400000e0000 */
.L_x_528:
[----:B--2---:R-:W-:Y:S05]  /*8320*/  IMAD.IADD R0, R5, 0x1, R0 ;  /* 0x0000000105007824 */ /* 0x004fea00078e0200 */
[C---:B------:R-:W-:Y:S02]  /*8330*/  ISETP.GT.AND P6, PT, R0.reuse, RZ, PT ;  /* 0x000000ff0000720c */ /* 0x040fe40003fc4270 */
[C---:B------:R-:W-:Y:S02]  /*8340*/  ISETP.GT.AND P5, PT, R0.reuse, 0x1, PT ;  /* 0x000000010000780c */ /* 0x040fe40003fa4270 */
[C---:B------:R-:W-:Y:S02]  /*8350*/  ISETP.GT.AND P2, PT, R0.reuse, 0x8, PT ;  /* 0x000000080000780c */ /* 0x040fe40003f44270 */
[C---:B------:R-:W-:Y:S02]  /*8360*/  ISETP.GT.AND P0, PT, R0.reuse, 0x9, PT ;  /* 0x000000090000780c */ /* 0x040fe40003f04270 */
[----:B------:R-:W-:Y:S02]  /*8370*/  FSEL R6, R163, -INF , P6 ;  /* 0xff800000a3067808 */ /* 0x000fe40003000000 */
[----:B------:R-:W-:Y:S02]  /*8380*/  ISETP.GT.AND P6, PT, R0, 0x10, PT ;  /* 0x000000100000780c */ /* 0x000fe40003fc4270 */
[----:B------:R-:W-:Y:S02]  /*8390*/  FSEL R8, R162, -INF , P5 ;  /* 0xff800000a2087808 */ /* 0x000fe40002800000 */
        /* <DEDUP_REMOVED lines=12> */
[----:B------:R-:W-:Y:S02]  /*8460*/  ISETP.GT.AND P0, PT, R0, 0x29, PT ;  /* 0x000000290000780c */ /* 0x000fe40003f04270 */
[----:B------:R-:W-:Y:S02]  /*8470*/  FSEL R152, R152, -INF , P6 ;  /* 0xff80000098987808 */ /* 0x000fe40003000000 */
[----:B------:R-:W-:Y:S02]  /*8480*/  ISETP.GT.AND P6, PT, R0, 0x30, PT ;  /* 0x000000300000780c */ /* 0x000fe40003fc4270 */
        /* <DEDUP_REMOVED lines=9> */
[C---:B------:R-:W-:Y:S02]  /*8520*/  ISETP.GT.AND P5, PT, R0.reuse, 0x41, PT ;  /* 0x000000410000780c */ /* 0x040fe40003fa4270 */
[----:B------:R-:W-:Y:S02]  /*8530*/  FSEL R164, R27, -INF , P2 ;  /* 0xff8000001ba47808 */ /* 0x000fe40001000000 */
[C---:B------:R-:W-:Y:S02]  /*8540*/  ISETP.GT.AND P2, PT, R0.reuse, 0x48, PT ;  /* 0x000000480000780c */ /* 0x040fe40003f44270 */
[----:B------:R-:W-:Y:S02]  /*8550*/  FSEL R165, R33, -INF , P0 ;  /* 0xff80000021a57808 */ /* 0x000fe40000000000 */
[----:B------:R-:W-:Y:S02]  /*8560*/  ISETP.GT.AND P0, PT, R0, 0x49, PT ;  /* 0x000000490000780c */ /* 0x000fe40003f04270 */
[----:B------:R-:W-:Y:S02]  /*8570*/  FSEL R170, R26, -INF , P6 ;  /* 0xff8000001aaa7808 */ /* 0x000fe40003000000 */
[C---:B------:R-:W-:Y:S02]  /*8580*/  ISETP.GT.AND P6, PT, R0.reuse, 0x50, PT ;  /* 0x000000500000780c */ /* 0x040fe40003fc4270 */
        /* <DEDUP_REMOVED lines=23> */
[----:B------:R-:W-:Y:S02]  /*8700*/  FSEL R237, R18, -INF , P5 ;  /* 0xff80000012ed7808 */ /* 0x000fe40002800000 */
[----:B------:R-:W-:Y:S02]  /*8710*/  FSEL R236, R17, -INF , P2 ;  /* 0xff80000011ec7808 */ /* 0x000fe40001000000 */
[----:B------:R-:W-:Y:S01]  /*8720*/  FSEL R235, R16, -INF , P0 ;  /* 0xff80000010eb7808 */ /* 0x000fe20000000000 */
[----:B------:R-:W-:-:S05]  /*8730*/  BRA.DIV ~URZ, `(.L_x_478) ;  /* 0x0000a9627f007947 */ /* 0x000fca000b800000 */
[----:B------:R-:W-:Y:S01]  /*8740*/  FMNMX.FTZ R2, R6, R69, !PT ;  /* 0x0000004506027209 */ /* 0x000fe20007810000 */
[----:B------:R-:W2:Y:S03]  /*8750*/  SHFL.IDX PT, R0, R4, 0x1, 0x1c1f ;  /* 0x003c1f0004007f89 */ /* 0x000ea600000e0000 */
[----:B------:R-:W-:Y:S04]  /*8760*/  FMNMX.FTZ R2, R8, R2, !PT ;  /* 0x0000000208027209 */ /* 0x000fe80007810000 */
[----:B------:R-:W-:Y:S04]  /*8770*/  FMNMX.FTZ R2, R9, R2, !PT ;  /* 0x0000000209027209 */ /* 0x000fe80007810000 */
[----:B------:R-:W-:Y:S04]  /*8780*/  FMNMX.FTZ R2, R13, R2, !PT ;  /* 0x000000020d027209 */ /* 0x000fe80007810000 */
[----:B------:R-:W-:Y:S04]  /*8790*/  FMNMX.FTZ R2, R32, R2, !PT ;  /* 0x0000000220027209 */ /* 0x000fe80007810000 */
[----:B------:R-:W-:Y:S04]  /*87a0*/  FMNMX.FTZ R2, R40, R2, !PT ;  /* 0x0000000228027209 */ /* 0x000fe80007810000 */
[----:B------:R-:W-:Y:S01]  /*87b0*/  FMNMX.FTZ R2, R41, R2, !PT ;  /* 0x0000000229027209 */ /* 0x000fe20007810000 */
[----:B--2---:R-:W-:Y:S03]  /*87c0*/  IMAD.IADD R0, R5, 0x1, R0 ;  /* 0x0000000105007824 */ /* 0x004fe600078e0200 */
[----:B------:R-:W-:Y:S02]  /*87d0*/  FMNMX.FTZ R2, R49, R2, !PT ;  /* 0x0000000231027209 */ /* 0x000fe40007810000 */
[C---:B------:R-:W-:Y:S02]  /*87e0*/  ISETP.GT.AND P2, PT, R0.reuse, RZ, PT ;  /* 0x000000ff0000720c */ /* 0x040fe40003f44270 */
[C---:B------:R-:W-:Y:S02]  /*87f0*/  ISETP.GT.AND P0, PT, R0.reuse, 0x1, PT ;  /* 0x000000010000780c */ /* 0x040fe40003f04270 */
[----:B------:R-:W-:Y:S02]  /*8800*/  FSEL R7, R169, -INF , P2 ;  /* 0xff800000a9077808 */ /* 0x000fe40001000000 */
[----:B------:R-:W-:Y:S02]  /*8810*/  ISETP.GT.AND P2, PT, R0, 0x8, PT ;  /* 0x000000080000780c */ /* 0x000fe40003f44270 */
[----:B------:R-:W-:Y:S02]  /*8820*/  FSEL R12, R168, -INF , P0 ;  /* 0xff800000a80c7808 */ /* 0x000fe40000000000 */
[----:B-1----:R-:W-:Y:S02]  /*8830*/  FMNMX.FTZ R4, R7, R70, !PT ;  /* 0x0000004607047209 */ /* 0x002fe40007810000 */
[----:B------:R-:W-:Y:S02]  /*8840*/  ISETP.GT.AND P0, PT, R0, 0x9, PT ;  /* 0x000000090000780c */ /* 0x000fe40003f04270 */
[----:B------:R-:W-:Y:S02]  /*8850*/  FSEL R11, R166, -INF , P2 ;  /* 0xff800000a60b7808 */ /* 0x000fe40001000000 */
[----:B------:R-:W-:Y:S02]  /*8860*/  FMNMX.FTZ R4, R12, R4, !PT ;  /* 0x000000040c047209 */ /* 0x000fe40007810000 */
[C---:B------:R-:W-:Y:S02]  /*8870*/  ISETP.GT.AND P2, PT, R0.reuse, 0x10, PT ;  /* 0x000000100000780c */ /* 0x040fe40003f44270 */
[----:B------:R-:W-:Y:S02]  /*8880*/  FSEL R10, R167, -INF , P0 ;  /* 0xff800000a70a7808 */ /* 0x000fe40000000000 */
[----:B------:R-:W-:Y:S02]  /*8890*/  FMNMX.FTZ R4, R11, R4, !PT ;  /* 0x000000040b047209 */ /* 0x000fe40007810000 */
[----:B------:R-:W-:Y:S02]  /*88a0*/  ISETP.GT.AND P0, PT, R0, 0x11, PT ;  /* 0x000000110000780c */ /* 0x000fe40003f04270 */
        /* <DEDUP_REMOVED lines=20> */
[C---:B------:R-:W-:Y:S02]  /*89f0*/  ISETP.GT.AND P0, PT, R0.reuse, 0x29, PT ;  /* 0x000000290000780c */ /* 0x040fe40003f04270 */
        /* <DEDUP_REMOVED lines=83> */
[----:B------:R-:W-:Y:S02]  /*8f30*/  FSEL R225, R67, -INF , P0 ;  /* 0xff80000043e17808 */ /* 0x000fe40000000000 */
[----:B------:R-:W-:Y:S01]  /*8f40*/  FMNMX.FTZ R4, R227, R4, !PT ;  /* 0x00000004e3047209 */ /* 0x000fe20007810000 */
[----:B------:R-:W1:Y:S03]  /*8f50*/  SHFL.BFLY PT, R68, R0, 0x2, 0x1f ;  /* 0x0c401f0000447f89 */ /* 0x000e6600000e0000 */
[----:B------:R-:W-:Y:S05]  /*8f60*/  FMNMX.FTZ R4, R225, R4, !PT ;  /* 0x00000004e1047209 */ /* 0x000fea0007810000 */
[----:B------:R-:W2:Y:S01]  /*8f70*/  SHFL.BFLY PT, R2, R4, 0x2, 0x1f ;  /* 0x0c401f0004027f89 */ /* 0x000ea200000e0000 */
[----:B-1----:R-:W-:Y:S07]  /*8f80*/  FMNMX.FTZ R68, R68, R0, !PT ;  /* 0x0000000044447209 */ /* 0x002fee0007810000 */
[----:B------:R-:W1:Y:S01]  /*8f90*/  SHFL.BFLY PT, R3, R68, 0x1, 0x1f ;  /* 0x0c201f0044037f89 */ /* 0x000e6200000e0000 */
[----:B--2---:R-:W-:Y:S07]  /*8fa0*/  FMNMX.FTZ R4, R4, R2, !PT ;  /* 0x0000000204047209 */ /* 0x004fee0007810000 */
[----:B------:R2:W3:Y:S01]  /*8fb0*/  SHFL.BFLY PT, R0, R4, 0x1, 0x1f ;  /* 0x0c201f0004007f89 */ /* 0x0004e200000e0000 */
[----:B-1----:R-:W-:Y:S07]  /*8fc0*/  FMNMX.FTZ R68, R68, R3, !PT ;  /* 0x0000000344447209 */ /* 0x002fee0007810000 */
.L_x_529:
[C---:B------:R-:W-:Y:S01]  /*8fd0*/  FMUL.FTZ R148, R68.reuse, c[0x0][0x2d0] ;  /* 0x0000b40044947a20 */ /* 0x040fe20000410000 */
[----:B------:R-:W-:Y:S01]  /*8fe0*/  FSETP.NEU.FTZ.AND P0, PT, R68, -INF , PT ;  /* 0xff8000004400780b */ /* 0x000fe20003f1d000 */
[----:B------:R-:W-:Y:S01]  /*8ff0*/  WARPSYNC 0xffffffff ;  /* 0xffffffff00007948 */ /* 0x000fe20003800000 */
[----:B---3--:R-:W-:Y:S01]  /*9000*/  FMNMX.FTZ R3, R0, R4, !PT ;  /* 0x0000000400037209 */ /* 0x008fe20007810000 */
[----:B------:R-:W-:Y:S01]  /*9010*/  LDSM.16.MT88.4 R20, [R209] ;  /* 0x00000000d114783b */ /* 0x000fe20000004200 */
[----:B------:R-:W-:Y:S03]  /*9020*/  FSEL R148, R148, RZ, P0 ;  /* 0x000000ff94947208 */ /* 0x000fe60000000000 */
[----:B------:R-:W-:Y:S02]  /*9030*/  FMUL.FTZ R149, R3, c[0x0][0x2d0] ;  /* 0x0000b40003957a20 */ /* 0x000fe40000410000 */
[--C-:B------:R-:W-:Y:S02]  /*9040*/  FFMA.FTZ R2, R6, c[0x0][0x2d0], -R148.reuse ;  /* 0x0000b40006027a23 */ /* 0x100fe40000010894 */
[--C-:B------:R-:W-:Y:S01]  /*9050*/  FFMA.FTZ R5, R13, c[0x0][0x2d0], -R148.reuse ;  /* 0x0000b4000d057a23 */ /* 0x100fe20000010894 */
[----:B------:R-:W-:Y:S01]  /*9060*/  LDSM.16.MT88.4 R28, [R208] ;  /* 0x00000000d01c783b */ /* 0x000fe20000004200 */
[----:B------:R1:W-:Y:S01]  /*9070*/  MUFU.EX2 R246, R2 ;  /* 0x0000000200f67308 */ /* 0x0003e20000000800 */
[--C-:B------:R-:W-:Y:S06]  /*9080*/  FFMA.FTZ R32, R32, c[0x0][0x2d0], -R148.reuse ;  /* 0x0000b40020207a23 */ /* 0x100fec0000010894 */
[----:B------:R-:W-:Y:S03]  /*9090*/  LDSM.16.MT88.4 R36, [R213] ;  /* 0x00000000d524783b */ /* 0x000fe60000004200 */
[----:B------:R-:W-:Y:S05]  /*90a0*/  MUFU.EX2 R33, R5 ;  /* 0x0000000500217308 */ /* 0x000fea0000000800 */
[----:B------:R-:W-:Y:S05]  /*90b0*/  LDSM.16.MT88.4 R44, [R207+0x4000] ;  /* 0x00400000cf2c783b */ /* 0x000fea0000004200 */
[----:B------:R-:W-:Y:S03]  /*90c0*/  MUFU.EX2 R251, R32 ;  /* 0x0000002000fb7308 */ /* 0x000fe60000000800 */
[----:B------:R-:W-:Y:S01]  /*90d0*/  LDSM.16.MT88.4 R52, [R209+0x4000] ;  /* 0x00400000d134783b */ /* 0x000fe20000004200 */
[--C-:B-1----:R-:W-:Y:S06]  /*90e0*/  FFMA.FTZ R2, R8, c[0x0][0x2d0], -R148.reuse ;  /* 0x0000b40008027a23 */ /* 0x102fec0000010894 */
[----:B------:R1:W3:Y:S01]  /*90f0*/  MUFU.EX2 R43, R2 ;  /* 0x00000002002b7308 */ /* 0x0002e20000000800 */
[----:B------:R-:W-:Y:S01]  /*9100*/  LDSM.16.MT88.4 R60, [R208+0x4000] ;  /* 0x00400000d03c783b */ /* 0x000fe20000004200 */
[--C-:B-1----:R-:W-:Y:S08]  /*9110*/  FFMA.FTZ R2, R9, c[0x0][0x2d0], -R148.reuse ;  /* 0x0000b40009027a23 */ /* 0x102ff00000010894 */
[----:B------:R1:W4:Y:S02]  /*9120*/  MUFU.EX2 R35, R2 ;  /* 0x0000000200237308 */ /* 0x0003240000000800 */
[----:B-1----:R-:W-:Y:S02]  /*9130*/  FSEL R2, R68, RZ, P0 ;  /* 0x000000ff44027208 */ /* 0x002fe40000000000 */
[----:B------:R-:W-:Y:S02]  /*9140*/  FSETP.NEU.FTZ.AND P0, PT, R3, -INF , PT ;  /* 0xff8000000300780b */ /* 0x000fe40003f1d000 */
[----:B---3--:R-:W-:Y:S01]  /*9150*/  F2FP.PACK_AB R144, R43, R246 ;  /* 0x000000f62b90723e */ /* 0x008fe200000000ff */
[----:B------:R-:W-:Y:S01]  /*9160*/  FADD.FTZ R0, -R2, R69 ;  /* 0x0000004502007221 */ /* 0x000fe20000010100 */
[----:B------:R-:W-:Y:S01]  /*9170*/  FSEL R149, R149, RZ, P0 ;  /* 0x000000ff95957208 */ /* 0x000fe20000000000 */
[--C-:B------:R-:W-:Y:S01]  /*9180*/  FFMA.FTZ R69, R152, c[0x0][0x2d0], -R148.reuse ;  /* 0x0000b40098457a23 */ /* 0x100fe20000010894 */
[----:B----4-:R-:W-:Y:S01]  /*9190*/  F2FP.PACK_AB R146, R33, R35 ;  /* 0x000000232192723e */ /* 0x010fe200000000ff */
[----:B------:R-:W-:Y:S02]  /*91a0*/  FMUL.FTZ R0, R0, c[0x0][0x2d0] ;  /* 0x0000b40000007a20 */ /* 0x000fe40000410000 */
[--C-:B------:R-:W-:Y:S02]  /*91b0*/  FFMA.FTZ R48, R48, c[0x0][0x2d0], -R149.reuse ;  /* 0x0000b40030307a23 */ /* 0x100fe40000010895 */
[----:B------:R1:W3:Y:S01]  /*91c0*/  MUFU.EX2 R2, R0 ;  /* 0x0000000000027308 */ /* 0x0002e20000000800 */
[--C-:B--2---:R-:W-:Y:S09]  /*91d0*/  FFMA.FTZ R4, R10, c[0x0][0x2d0], -R149.reuse ;  /* 0x0000b4000a047a23 */ /* 0x104ff20000010895 */
[----:B------:R2:W-:Y:S10]  /*91e0*/  MUFU.EX2 R247, R48 ;  /* 0x0000003000f77308 */ /* 0x0005f40000000800 */
[----:B------:R4:W-:Y:S01]  /*91f0*/  MUFU.EX2 R42, R4 ;  /* 0x00000004002a7308 */ /* 0x0009e20000000800 */
[--C-:B-1----:R-:W-:Y:S02]  /*9200*/  FFMA.FTZ R0, R7, c[0x0][0x2d0], -R149.reuse ;  /* 0x0000b40007007a23 */ /* 0x102fe40000010895 */
[C---:B---3--:R-:W-:Y:S02]  /*9210*/  FMUL.FTZ R5, R2.reuse, R73 ;  /* 0x0000004902057220 */ /* 0x048fe40000410000 */
[C---:B------:R-:W-:Y:S05]  /*9220*/  FMUL.FTZ R8, R2.reuse, R76 ;  /* 0x0000004c02087220 */ /* 0x040fea0000410000 */
[----:B------:R1:W-:Y:S01]  /*9230*/  MUFU.EX2 R245, R0 ;  /* 0x0000000000f57308 */ /* 0x0003e20000000800 */
[C---:B------:R-:W-:Y:S02]  /*9240*/  FMUL.FTZ R9, R2.reuse, R77 ;  /* 0x0000004d02097220 */ /* 0x040fe40000410000 */
[C---:B------:R-:W-:Y:S02]  /*9250*/  FMUL.FTZ R16, R2.reuse, R84 ;  /* 0x0000005402107220 */ /* 0x040fe40000410000 */
[C---:B--2---:R-:W-:Y:S02]  /*9260*/  FMUL.FTZ R48, R2.reuse, R116 ;  /* 0x0000007402307220 */ /* 0x044fe40000410000 */
[C---:B------:R-:W-:Y:S02]  /*9270*/  FMUL.FTZ R17, R2.reuse, R85 ;  /* 0x0000005502117220 */ /* 0x040fe40000410000 */
[C---:B------:R-:W-:Y:S01]  /*9280*/  FMUL.FTZ R24, R2.reuse, R92 ;  /* 0x0000005c02187220 */ /* 0x040fe20000410000 */
[----:B------:R2:W-:Y:S01]  /*9290*/  MUFU.EX2 R116, R69 ;  /* 0x0000004500747308 */ /* 0x0005e20000000800 */
[C---:B------:R-:W-:Y:S02]  /*92a0*/  FMUL.FTZ R25, R2.reuse, R93 ;  /* 0x0000005d02197220 */ /* 0x040fe40000410000 */
[C---:B------:R-:W-:Y:S02]  /*92b0*/  FMUL.FTZ R32, R2.reuse, R100 ;  /* 0x0000006402207220 */ /* 0x040fe40000410000 */
[----:B----4-:R-:W-:Y:S02]  /*92c0*/  FMUL.FTZ R4, R2, R72 ;  /* 0x0000004802047220 */ /* 0x010fe40000410000 */
[--C-:B------:R-:W-:Y:S02]  /*92d0*/  FFMA.FTZ R100, R236, c[0x0][0x2d0], -R148.reuse ;  /* 0x0000b400ec647a23 */ /* 0x100fe40000010894 */
[----:B------:R-:W-:Y:S02]  /*92e0*/  FMUL.FTZ R65, R2, R133 ;  /* 0x0000008502417220 */ /* 0x000fe40000410000 */
[--C-:B-1----:R-:W-:Y:S02]  /*92f0*/  FFMA.FTZ R0, R12, c[0x0][0x2d0], -R149.reuse ;  /* 0x0000b4000c007a23 */ /* 0x102fe40000010895 */
[----:B------:R-:W1:Y:S02]  /*9300*/  LDSM.16.MT88.4 R12, [R207] ;  /* 0x00000000cf0c783b */ /* 0x000e640000004200 */
[----:B------:R3:W4:Y:S01]  /*9310*/  MUFU.EX2 R252, R0 ;  /* 0x0000000000fc7308 */ /* 0x0007220000000800 */
[--C-:B--2---:R-:W-:Y:S09]  /*9320*/  FFMA.FTZ R69, R154, c[0x0][0x2d0], -R148.reuse ;  /* 0x0000b4009a457a23 */ /* 0x104ff20000010894 */
[----:B------:R2:W-:Y:S01]  /*9330*/  MUFU.EX2 R244, R69 ;  /* 0x0000004500f47308 */ /* 0x0005e20000000800 */
[--C-:B---3--:R-:W-:Y:S01]  /*9340*/  FFMA.FTZ R0, R11, c[0x0][0x2d0], -R149.reuse ;  /* 0x0000b4000b007a23 */ /* 0x108fe20000010895 */
[----:B----4-:R-:W-:Y:S08]  /*9350*/  F2FP.PACK_AB R145, R252, R245 ;  /* 0x000000f5fc91723e */ /* 0x010ff000000000ff */
[----:B------:R3:W4:Y:S01]  /*9360*/  MUFU.EX2 R34, R0 ;  /* 0x0000000000227308 */ /* 0x0007220000000800 */
[----:B--2---:R-:W-:Y:S09]  /*9370*/  FFMA.FTZ R69, R156, c[0x0][0x2d0], -R148 ;  /* 0x0000b4009c457a23 */ /* 0x004ff20000010894 */
[----:B------:R2:W-:Y:S01]  /*9380*/  MUFU.EX2 R243, R69 ;  /* 0x0000004500f37308 */ /* 0x0005e20000000800 */
[----:B---3--:R-:W-:Y:S02]  /*9390*/  FSEL R0, R3, RZ, P0 ;  /* 0x000000ff03007208 */ /* 0x008fe40000000000 */
[----:B----4-:R-:W-:Y:S03]  /*93a0*/  F2FP.PACK_AB R147, R42, R34 ;  /* 0x000000222a93723e */ /* 0x010fe600000000ff */
[----:B------:R-:W-:Y:S02]  /*93b0*/  FADD.FTZ R0, -R0, R70 ;  /* 0x0000004600007221 */ /* 0x000fe40000010100 */
[--C-:B------:R-:W-:Y:S02]  /*93c0*/  FFMA.FTZ R70, R237, c[0x0][0x2d0], -R148.reuse ;  /* 0x0000b400ed467a23 */ /* 0x100fe40000010894 */
[----:B------:R-:W-:Y:S02]  /*93d0*/  FMUL.FTZ R0, R0, c[0x0][0x2d0] ;  /* 0x0000b40000007a20 */ /* 0x000fe40000410000 */
[--C-:B--2---:R-:W-:Y:S04]  /*93e0*/  FFMA.FTZ R69, R157, c[0x0][0x2d0], -R148.reuse ;  /* 0x0000b4009d457a23 */ /* 0x104fe80000010894 */
[----:B------:R-:W2:Y:S10]  /*93f0*/  MUFU.EX2 R0, R0 ;  /* 0x0000000000007308 */ /* 0x000eb40000000800 */
[----:B------:R3:W-:Y:S01]  /*9400*/  MUFU.EX2 R242, R69 ;  /* 0x0000004500f27308 */ /* 0x0007e20000000800 */
[C---:B--2---:R-:W-:Y:S02]  /*9410*/  FMUL.FTZ R6, R0.reuse, R74 ;  /* 0x0000004a00067220 */ /* 0x044fe40000410000 */
[C---:B------:R-:W-:Y:S02]  /*9420*/  FMUL.FTZ R7, R0.reuse, R75 ;  /* 0x0000004b00077220 */ /* 0x040fe40000410000 */
[----:B------:R-:W2:Y:S01]  /*9430*/  LDSM.16.MT88.4 R72, [R210+0x4000] ;  /* 0x00400000d248783b */ /* 0x000ea20000004200 */
[C---:B------:R-:W-:Y:S02]  /*9440*/  FMUL.FTZ R10, R0.reuse, R78 ;  /* 0x0000004e000a7220 */ /* 0x040fe40000410000 */
[C---:B------:R-:W-:Y:S02]  /*9450*/  FMUL.FTZ R11, R0.reuse, R79 ;  /* 0x0000004f000b7220 */ /* 0x040fe40000410000 */
[C---:B-1----:R-:W-:Y:S03]  /*9460*/  HMMA.16816.F32 R4, R144.reuse, R12, R4 ;  /* 0x0000000c9004723c */ /* 0x042fe60000001804 */
[----:B------:R-:W1:Y:S02]  /*9470*/  LDSM.16.MT88.4 R76, [R207+0x800] ;  /* 0x00080000cf4c783b */ /* 0x000e640000004200 */
        /* <DEDUP_REMOVED lines=10> */
[----:B------:R-:W4:Y:S01]  /*9520*/  LDSM.16.MT88.4 R80, [R209+0x800] ;  /* 0x00080000d150783b */ /* 0x000f220000004200 */
        /* <DEDUP_REMOVED lines=8> */
[--C-:B---3--:R-:W-:Y:S02]  /*95b0*/  FFMA.FTZ R69, R150, c[0x0][0x2d0], -R149.reuse ;  /* 0x0000b40096457a23 */ /* 0x108fe40000010895 */
[C---:B------:R-:W-:Y:S02]  /*95c0*/  FMUL.FTZ R22, R0.reuse, R90 ;  /* 0x0000005a00167220 */ /* 0x040fe40000410000 */
[----:B------:R3:W-:Y:S02]  /*95d0*/  MUFU.EX2 R240, R69 ;  /* 0x0000004500f07308 */ /* 0x0007e40000000800 */
[C---:B------:R-:W-:Y:S02]  /*95e0*/  FMUL.FTZ R23, R0.reuse, R91 ;  /* 0x0000005b00177220 */ /* 0x040fe40000410000 */
[----:B------:R-:W5:Y:S01]  /*95f0*/  LDSM.16.MT88.4 R88, [R210+0x800] ;  /* 0x00080000d258783b */ /* 0x000f620000004200 */
[C---:B------:R-:W-:Y:S02]  /*9600*/  FMUL.FTZ R51, R0.reuse, R119 ;  /* 0x0000007700337220 */ /* 0x040fe40000410000 */
[C---:B------:R-:W-:Y:S02]  /*9610*/  FMUL.FTZ R66, R0.reuse, R134 ;  /* 0x0000008600427220 */ /* 0x040fe40000410000 */
[C---:B------:R-:W-:Y:S03]  /*9620*/  HMMA.16816.F32 R20, R144.reuse, R28, R20 ;  /* 0x0000001c9014723c */ /* 0x040fe60000001814 */
[----:B------:R-:W-:Y:S04]  /*9630*/  FMUL.FTZ R67, R0, R135 ;  /* 0x0000008700437220 */ /* 0x000fe80000410000 */
[C---:B------:R-:W-:Y:S01]  /*9640*/  FMUL.FTZ R28, R2.reuse, R96 ;  /* 0x00000060021c7220 */ /* 0x040fe20000410000 */
[C---:B------:R-:W-:Y:S04]  /*9650*/  HMMA.16816.F32 R24, R144.reuse, R30, R24 ;  /* 0x0000001e9018723c */ /* 0x040fe80000001818 */
[----:B------:R-:W-:Y:S01]  /*9660*/  FMUL.FTZ R29, R2, R97 ;  /* 0x00000061021d7220 */ /* 0x000fe20000410000 */
[----:B------:R-:W-:Y:S01]  /*9670*/  MOV R97, R35 ;  /* 0x0000002300617202 */ /* 0x000fe20000000f00 */
[C---:B------:R-:W-:Y:S01]  /*9680*/  FMUL.FTZ R35, R0.reuse, R103 ;  /* 0x0000006700237220 */ /* 0x040fe20000410000 */
[----:B------:R-:W-:Y:S01]  /*9690*/  MOV R96, R43 ;  /* 0x0000002b00607202 */ /* 0x000fe20000000f00 */
[C---:B------:R-:W-:Y:S01]  /*96a0*/  FMUL.FTZ R30, R0.reuse, R98 ;  /* 0x00000062001e7220 */ /* 0x040fe20000410000 */
[----:B------:R-:W-:Y:S03]  /*96b0*/  MOV R98, R34 ;  /* 0x0000002200627202 */ /* 0x000fe60000000f00 */
[----:B------:R-:W-:Y:S01]  /*96c0*/  FMUL.FTZ R31, R0, R99 ;  /* 0x00000063001f7220 */ /* 0x000fe20000410000 */
[----:B------:R-:W-:Y:S01]  /*96d0*/  MOV R99, R33 ;  /* 0x0000002100637202 */ /* 0x000fe20000000f00 */
[--C-:B------:R-:W-:Y:S02]  /*96e0*/  FFMA.FTZ R103, R227, c[0x0][0x2d0], -R149.reuse ;  /* 0x0000b400e3677a23 */ /* 0x100fe40000010895 */
[----:B------:R-:W-:Y:S02]  /*96f0*/  FMUL.FTZ R33, R2, R101 ;  /* 0x0000006502217220 */ /* 0x000fe40000410000 */
[--C-:B------:R-:W-:Y:S01]  /*9700*/  FFMA.FTZ R101, R230, c[0x0][0x2d0], -R149.reuse ;  /* 0x0000b400e6657a23 */ /* 0x100fe20000010895 */
[C---:B------:R-:W-:Y:S03]  /*9710*/  HMMA.16816.F32 R28, R144.reuse, R36, R28 ;  /* 0x00000024901c723c */ /* 0x040fe6000000181c */
[----:B------:R-:W-:Y:S02]  /*9720*/  FMUL.FTZ R34, R0, R102 ;  /* 0x0000006600227220 */ /* 0x000fe40000410000 */
[--C-:B------:R-:W-:Y:S02]  /*9730*/  FFMA.FTZ R102, R229, c[0x0][0x2d0], -R149.reuse ;  /* 0x0000b400e5667a23 */ /* 0x100fe40000010895 */
[--C-:B------:R-:W-:Y:S02]  /*9740*/  FFMA.FTZ R36, R40, c[0x0][0x2d0], -R148.reuse ;  /* 0x0000b40028247a23 */ /* 0x100fe40000010894 */
[--C-:B---3--:R-:W-:Y:S01]  /*9750*/  FFMA.FTZ R69, R151, c[0x0][0x2d0], -R149.reuse ;  /* 0x0000b40097457a23 */ /* 0x108fe20000010895 */
[C---:B------:R-:W-:Y:S01]  /*9760*/  HMMA.16816.F32 R32, R144.reuse, R38, R32 ;  /* 0x000000269020723c */ /* 0x040fe20000001820 */
[----:B------:R3:W-:Y:S02]  /*9770*/  MUFU.EX2 R250, R36 ;  /* 0x0000002400fa7308 */ /* 0x0007e40000000800 */
[--C-:B------:R-:W-:Y:S02]  /*9780*/  FFMA.FTZ R40, R41, c[0x0][0x2d0], -R148.reuse ;  /* 0x0000b40029287a23 */ /* 0x100fe40000010894 */
[----:B------:R-:W-:Y:S02]  /*9790*/  FMUL.FTZ R37, R2, R105 ;  /* 0x0000006902257220 */ /* 0x000fe40000410000 */
[C---:B------:R-:W-:Y:S02]  /*97a0*/  FMUL.FTZ R38, R0.reuse, R106 ;  /* 0x0000006a00267220 */ /* 0x040fe40000410000 */
[----:B------:R-:W-:Y:S02]  /*97b0*/  FMUL.FTZ R39, R0, R107 ;  /* 0x0000006b00277220 */ /* 0x000fe40000410000 */
[----:B------:R1:W-:Y:S01]  /*97c0*/  MUFU.EX2 R127, R69 ;  /* 0x00000045007f7308 */ /* 0x0003e20000000800 */
[----:B------:R-:W-:Y:S02]  /*97d0*/  FMUL.FTZ R41, R2, R109 ;  /* 0x0000006d02297220 */ /* 0x000fe40000410000 */
[----:B------:R-:W-:Y:S01]  /*97e0*/  FMUL.FTZ R43, R0, R111 ;  /* 0x0000006f002b7220 */ /* 0x000fe20000410000 */
[----:B------:R-:W-:Y:S06]  /*97f0*/  MOV R111, R97 ;  /* 0x00000061006f7202 */ /* 0x000fec0000000f00 */
[----:B------:R2:W-:Y:S01]  /*9800*/  MUFU.EX2 R249, R40 ;  /* 0x0000002800f97308 */ /* 0x0005e20000000800 */
[C---:B---3--:R-:W-:Y:S02]  /*9810*/  FMUL.FTZ R36, R2.reuse, R104 ;  /* 0x0000006802247220 */ /* 0x048fe40000410000 */
[----:B------:R-:W3:Y:S04]  /*9820*/  LDL.LU R104, [R1+0x8] ;  /* 0x0000080001687983 */ /* 0x000ee80000300800 */
[----:B------:R-:W3:Y:S01]  /*9830*/  LDL.LU R109, [R1+0xc] ;  /* 0x00000c00016d7983 */ /* 0x000ee20000300800 */
[C---:B------:R-:W-:Y:S03]  /*9840*/  HMMA.16816.F32 R36, R144.reuse, R44, R36 ;  /* 0x0000002c9024723c */ /* 0x040fe60000001824 */
[--C-:B-1----:R-:W-:Y:S04]  /*9850*/  FFMA.FTZ R69, R153, c[0x0][0x2d0], -R149.reuse ;  /* 0x0000b40099457a23 */ /* 0x102fe80000010895 */
[--C-:B------:R-:W-:Y:S01]  /*9860*/  FFMA.FTZ R44, R49, c[0x0][0x2d0], -R148.reuse ;  /* 0x0000b400312c7a23 */ /* 0x100fe20000010894 */
[----:B------:R1:W-:Y:S01]  /*9870*/  MUFU.EX2 R126, R69 ;  /* 0x00000045007e7308 */ /* 0x0003e20000000800 */
[C---:B------:R-:W-:Y:S03]  /*9880*/  FMUL.FTZ R45, R2.reuse, R113 ;  /* 0x00000071022d7220 */ /* 0x040fe60000410000 */
[C---:B------:R-:W-:Y:S02]  /*9890*/  FMUL.FTZ R49, R2.reuse, R117 ;  /* 0x0000007502317220 */ /* 0x040fe40000410000 */
[----:B--2---:R-:W-:Y:S01]  /*98a0*/  FMUL.FTZ R40, R2, R108 ;  /* 0x0000006c02287220 */ /* 0x004fe20000410000 */
[----:B------:R-:W-:Y:S01]  /*98b0*/  MOV R108, R42 ;  /* 0x0000002a006c7202 */ /* 0x000fe20000000f00 */
[C---:B------:R-:W-:Y:S01]  /*98c0*/  FMUL.FTZ R42, R0.reuse, R110 ;  /* 0x0000006e002a7220 */ /* 0x040fe20000410000 */
[----:B------:R-:W-:Y:S01]  /*98d0*/  MOV R110, R98 ;  /* 0x00000062006e7202 */ /* 0x000fe20000000f00 */
[----:B------:R2:W-:Y:S05]  /*98e0*/  MUFU.EX2 R248, R44 ;  /* 0x0000002c00f87308 */ /* 0x0005ea0000000800 */
[C---:B------:R-:W-:Y:S07]  /*98f0*/  HMMA.16816.F32 R40, R144.reuse, R46, R40 ;  /* 0x0000002e9028723c */ /* 0x040fee0000001828 */
[C---:B------:R-:W-:Y:S02]  /*9900*/  FMUL.FTZ R46, R0.reuse, R114 ;  /* 0x00000072002e7220 */ /* 0x040fe40000410000 */
[----:B------:R-:W-:Y:S03]  /*9910*/  FMUL.FTZ R47, R0, R115 ;  /* 0x00000073002f7220 */ /* 0x000fe60000410000 */
[--C-:B-1----:R-:W-:Y:S02]  /*9920*/  FFMA.FTZ R69, R155, c[0x0][0x2d0], -R149.reuse ;  /* 0x0000b4009b457a23 */ /* 0x102fe40000010895 */
[----:B--2---:R-:W-:Y:S07]  /*9930*/  FMUL.FTZ R44, R2, R112 ;  /* 0x00000070022c7220 */ /* 0x004fee0000410000 */
[C---:B------:R-:W-:Y:S07]  /*9940*/  HMMA.16816.F32 R44, R144.reuse, R52, R44 ;  /* 0x00000034902c723c */ /* 0x040fee000000182c */
[--C-:B------:R-:W-:Y:S01]  /*9950*/  FFMA.FTZ R52, R56, c[0x0][0x2d0], -R149.reuse ;  /* 0x0000b40038347a23 */ /* 0x100fe20000010895 */
[C---:B------:R-:W-:Y:S03]  /*9960*/  HMMA.16816.F32 R48, R144.reuse, R54, R48 ;  /* 0x000000369030723c */ /* 0x040fe60000001830 */
[----:B------:R1:W2:Y:S01]  /*9970*/  MUFU.EX2 R119, R52 ;  /* 0x0000003400777308 */ /* 0x0002a20000000800 */
[--C-:B------:R-:W-:Y:S02]  /*9980*/  FFMA.FTZ R56, R57, c[0x0][0x2d0], -R149.reuse ;  /* 0x0000b40039387a23 */ /* 0x100fe40000010895 */
[C---:B------:R-:W-:Y:S02]  /*9990*/  FMUL.FTZ R57, R2.reuse, R125 ;  /* 0x0000007d02397220 */ /* 0x040fe40000410000 */
[----:B------:R-:W-:Y:S04]  /*99a0*/  FMUL.FTZ R53, R2, R121 ;  /* 0x0000007902357220 */ /* 0x000fe80000410000 */
[C---:B------:R-:W-:Y:S01]  /*99b0*/  FMUL.FTZ R54, R0.reuse, R122 ;  /* 0x0000007a00367220 */ /* 0x040fe20000410000 */
[----:B------:R2:W-:Y:S01]  /*99c0*/  MUFU.EX2 R125, R69 ;  /* 0x00000045007d7308 */ /* 0x0005e20000000800 */
[----:B------:R-:W-:Y:S09]  /*99d0*/  FMUL.FTZ R55, R0, R123 ;  /* 0x0000007b00377220 */ /* 0x000ff20000410000 */
[----:B------:R4:W-:Y:S01]  /*99e0*/  MUFU.EX2 R118, R56 ;  /* 0x0000003800767308 */ /* 0x0009e20000000800 */
[----:B-1----:R-:W-:Y:S07]  /*99f0*/  FMUL.FTZ R52, R2, R120 ;  /* 0x0000007802347220 */ /* 0x002fee0000410000 */
[C---:B------:R-:W-:Y:S03]  /*9a00*/  HMMA.16816.F32 R52, R144.reuse, R60, R52 ;  /* 0x0000003c9034723c */ /* 0x040fe60000001834 */
[--C-:B--2---:R-:W-:Y:S04]  /*9a10*/  FFMA.FTZ R69, R162, c[0x0][0x2d0], -R148.reuse ;  /* 0x0000b400a2457a23 */ /* 0x104fe80000010894 */
[--C-:B------:R-:W-:Y:S02]  /*9a20*/  FFMA.FTZ R60, R64, c[0x0][0x2d0], -R149.reuse ;  /* 0x0000b400403c7a23 */ /* 0x100fe40000010895 */
[C---:B------:R-:W-:Y:S02]  /*9a30*/  FMUL.FTZ R61, R2.reuse, R129 ;  /* 0x00000081023d7220 */ /* 0x040fe40000410000 */
[----:B------:R1:W2:Y:S01]  /*9a40*/  MUFU.EX2 R117, R60 ;  /* 0x0000003c00757308 */ /* 0x0002a20000000800 */
[C---:B------:R-:W-:Y:S01]  /*9a50*/  FMUL.FTZ R64, R2.reuse, R132 ;  /* 0x0000008402407220 */ /* 0x040fe20000410000 */
[----:B------:R-:W-:Y:S01]  /*9a60*/  MOV R132, R96 ;  /* 0x0000006000847202 */ /* 0x000fe20000000f00 */
[----:B----4-:R-:W-:Y:S07]  /*9a70*/  FMUL.FTZ R56, R2, R124 ;  /* 0x0000007c02387220 */ /* 0x010fee0000410000 */
[C---:B------:R-:W-:Y:S01]  /*9a80*/  HMMA.16816.F32 R56, R144.reuse, R62, R56 ;  /* 0x0000003e9038723c */ /* 0x040fe20000001838 */
[----:B------:R4:W-:Y:S06]  /*9a90*/  MUFU.EX2 R124, R69 ;  /* 0x00000045007c7308 */ /* 0x0009ec0000000800 */
[C---:B------:R-:W-:Y:S02]  /*9aa0*/  FMUL.FTZ R62, R0.reuse, R130 ;  /* 0x00000082003e7220 */ /* 0x040fe40000410000 */
[----:B------:R-:W-:Y:S03]  /*9ab0*/  FMUL.FTZ R63, R0, R131 ;  /* 0x00000083003f7220 */ /* 0x000fe60000410000 */
[----:B-1----:R-:W-:Y:S07]  /*9ac0*/  FMUL.FTZ R60, R2, R128 ;  /* 0x00000080023c7220 */ /* 0x002fee0000410000 */
[C---:B------:R-:W-:Y:S03]  /*9ad0*/  HMMA.16816.F32 R60, R144.reuse, R72, R60 ;  /* 0x00000048903c723c */ /* 0x040fe6000000183c */
[--C-:B----4-:R-:W-:Y:S04]  /*9ae0*/  FFMA.FTZ R69, R163, c[0x0][0x2d0], -R148.reuse ;  /* 0x0000b400a3457a23 */ /* 0x110fe80000010894 */
[----:B------:R-:W-:Y:S01]  /*9af0*/  F2FP.PACK_AB R73, R119, R247 ;  /* 0x000000f77749723e */ /* 0x000fe200000000ff */
[----:B------:R-:W-:Y:S01]  /*9b00*/  HMMA.16816.F32 R64, R144, R74, R64 ;  /* 0x0000004a9040723c */ /* 0x000fe20000001840 */
[----:B------:R1:W-:Y:S03]  /*9b10*/  MUFU.EX2 R239, R69 ;  /* 0x0000004500ef7308 */ /* 0x0003e60000000800 */
[----:B------:R-:W-:Y:S03]  /*9b20*/  F2FP.PACK_AB R72, R250, R251 ;  /* 0x000000fbfa48723e */ /* 0x000fe600000000ff */
[----:B--2---:R-:W-:Y:S02]  /*9b30*/  F2FP.PACK_AB R75, R117, R118 ;  /* 0x00000076754b723e */ /* 0x004fe400000000ff */
[----:B------:R-:W-:Y:S02]  /*9b40*/  F2FP.PACK_AB R74, R248, R249 ;  /* 0x000000f9f84a723e */ /* 0x000fe400000000ff */
[----:B------:R-:W-:Y:S05]  /*9b50*/  MUFU.EX2 R145, R100 ;  /* 0x0000006400917308 */ /* 0x000fea0000000800 */
[C---:B------:R-:W-:Y:S05]  /*9b60*/  HMMA.16816.F32 R4, R72.reuse, R76, R4 ;  /* 0x0000004c4804723c */ /* 0x040fea0000001804 */
[----:B------:R-:W-:Y:S03]  /*9b70*/  MUFU.EX2 R144, R101 ;  /* 0x0000006500907308 */ /* 0x000fe60000000800 */
[C---:B------:R-:W-:Y:S01]  /*9b80*/  HMMA.16816.F32 R8, R72.reuse, R78, R8 ;  /* 0x0000004e4808723c */ /* 0x040fe20000001808 */
[----:B------:R-:W2:Y:S03]  /*9b90*/  LDSM.16.MT88.4 R76, [R207+0x4800] ;  /* 0x00480000cf4c783b */ /* 0x000ea60000004200 */
[--C-:B-1----:R-:W-:Y:S03]  /*9ba0*/  FFMA.FTZ R69, R164, c[0x0][0x2d0], -R148.reuse ;  /* 0x0000b400a4457a23 */ /* 0x102fe60000010894 */
[----:B------:R-:W-:Y:S01]  /*9bb0*/  MUFU.EX2 R146, R70 ;  /* 0x0000004600927308 */ /* 0x000fe20000000800 */
[C---:B------:R-:W-:Y:S08]  /*9bc0*/  HMMA.16816.F32 R12, R72.reuse, R80, R12 ;  /* 0x00000050480c723c */ /* 0x040ff0000000180c */
[C---:B------:R-:W-:Y:S01]  /*9bd0*/  HMMA.16816.F32 R16, R72.reuse, R82, R16 ;  /* 0x000000524810723c */ /* 0x040fe20000001810 */
[----:B------:R1:W-:Y:S01]  /*9be0*/  MUFU.EX2 R107, R69 ;  /* 0x00000045006b7308 */ /* 0x0003e20000000800 */
[----:B------:R-:W4:Y:S06]  /*9bf0*/  LDSM.16.MT88.4 R80, [R209+0x4800] ;  /* 0x00480000d150783b */ /* 0x000f2c0000004200 */
[C---:B------:R-:W-:Y:S03]  /*9c00*/  HMMA.16816.F32 R20, R72.reuse, R84, R20 ;  /* 0x000000544814723c */ /* 0x040fe60000001814 */
[----:B------:R-:W2:Y:S05]  /*9c10*/  MUFU.EX2 R70, R102 ;  /* 0x0000006600467308 */ /* 0x000eaa0000000800 */
[C---:B------:R-:W-:Y:S01]  /*9c20*/  HMMA.16816.F32 R24, R72.reuse, R86, R24 ;  /* 0x000000564818723c */ /* 0x040fe20000001818 */
[----:B------:R-:W4:Y:S07]  /*9c30*/  LDSM.16.MT88.4 R84, [R208+0x4800] ;  /* 0x00480000d054783b */ /* 0x000f2e0000004200 */
[C---:B-----5:R-:W-:Y:S04]  /*9c40*/  HMMA.16816.F32 R28, R72.reuse, R88, R28 ;  /* 0x00000058481c723c */ /* 0x060fe8000000181c */
[----:B-1----:R-:W-:Y:S02]  /*9c50*/  FFMA.FTZ R69, R165, c[0x0][0x2d0], -R148 ;  /* 0x0000b400a5457a23 */ /* 0x002fe40000010894 */
[----:B------:R-:W5:Y:S02]  /*9c60*/  LDL R165, [R1+0x4] ;  /* 0x0000040001a57983 */ /* 0x000f640000100800 */
[C---:B------:R-:W-:Y:S01]  /*9c70*/  HMMA.16816.F32 R32, R72.reuse, R90, R32 ;  /* 0x0000005a4820723c */ /* 0x040fe20000001820 */
[----:B------:R1:W-:Y:S01]  /*9c80*/  MUFU.EX2 R164, R69 ;  /* 0x0000004500a47308 */ /* 0x0003e20000000800 */
[----:B------:R-:W1:Y:S02]  /*9c90*/  LDSM.16.MT88.4 R88, [R210+0x4800] ;  /* 0x00480000d258783b */ /* 0x000e640000004200 */
[----:B--2---:R-:W-:Y:S04]  /*9ca0*/  F2FP.PACK_AB R133, R70, R144 ;  /* 0x000000904685723e */ /* 0x004fe800000000ff */
[C---:B------:R-:W-:Y:S08]  /*9cb0*/  HMMA.16816.F32 R36, R72.reuse, R76, R36 ;  /* 0x0000004c4824723c */ /* 0x040ff00000001824 */
[C---:B------:R-:W-:Y:S01]  /*9cc0*/  HMMA.16816.F32 R40, R72.reuse, R78, R40 ;  /* 0x0000004e4828723c */ /* 0x040fe20000001828 */
[----:B------:R-:W2:Y:S07]  /*9cd0*/  LDSM.16.MT88.4 R76, [R207+0x1000] ;  /* 0x00100000cf4c783b */ /* 0x000eae0000004200 */
[C---:B----4-:R-:W-:Y:S04]  /*9ce0*/  HMMA.16816.F32 R44, R72.reuse, R80, R44 ;  /* 0x00000050482c723c */ /* 0x050fe8000000182c */
[--C-:B-1----:R-:W-:Y:S04]  /*9cf0*/  FFMA.FTZ R69, R158, c[0x0][0x2d0], -R149.reuse ;  /* 0x0000b4009e457a23 */ /* 0x102fe80000010895 */
[C---:B------:R-:W-:Y:S01]  /*9d00*/  HMMA.16816.F32 R48, R72.reuse, R82, R48 ;  /* 0x000000524830723c */ /* 0x040fe20000001830 */
[----:B------:R1:W4:Y:S01]  /*9d10*/  MUFU.EX2 R106, R69 ;  /* 0x00000045006a7308 */ /* 0x0003220000000800 */
[----:B------:R-:W2:Y:S06]  /*9d20*/  LDSM.16.MT88.4 R80, [R208+0x1000] ;  /* 0x00100000d050783b */ /* 0x000eac0000004200 */
[C---:B------:R-:W-:Y:S08]  /*9d30*/  HMMA.16816.F32 R52, R72.reuse, R84, R52 ;  /* 0x000000544834723c */ /* 0x040ff00000001834 */
[C---:B------:R-:W-:Y:S01]  /*9d40*/  HMMA.16816.F32 R56, R72.reuse, R86, R56 ;  /* 0x000000564838723c */ /* 0x040fe20000001838 */
[----:B------:R-:W4:Y:S07]  /*9d50*/  LDSM.16.MT88.4 R84, [R210+0x1000] ;  /* 0x00100000d254783b */ /* 0x000f2e0000004200 */
[C---:B------:R-:W-:Y:S04]  /*9d60*/  HMMA.16816.F32 R60, R72.reuse, R88, R60 ;  /* 0x00000058483c723c */ /* 0x040fe8000000183c */
[----:B-1----:R-:W-:Y:S04]  /*9d70*/  FFMA.FTZ R69, R159, c[0x0][0x2d0], -R149 ;  /* 0x0000b4009f457a23 */ /* 0x002fe80000010895 */
[----:B------:R-:W-:Y:S01]  /*9d80*/  HMMA.16816.F32 R64, R72, R90, R64 ;  /* 0x0000005a4840723c */ /* 0x000fe20000001840 */
[----:B------:R1:W1:Y:S01]  /*9d90*/  MUFU.EX2 R105, R69 ;  /* 0x0000004500697308 */ /* 0x0002620000000800 */
[----:B------:R-:W-:Y:S05]  /*9da0*/  LDSM.16.MT88.4 R88, [R209+0x5000] ;  /* 0x00500000d158783b */ /* 0x000fea0000004200 */
[----:B------:R-:W-:Y:S02]  /*9db0*/  F2FP.PACK_AB R72, R244, R116 ;  /* 0x00000074f448723e */ /* 0x000fe400000000ff */
[----:B------:R-:W-:Y:S03]  /*9dc0*/  F2FP.PACK_AB R73, R127, R240 ;  /* 0x000000f07f49723e */ /* 0x000fe600000000ff */
[----:B------:R-:W-:Y:S02]  /*9dd0*/  F2FP.PACK_AB R75, R125, R126 ;  /* 0x0000007e7d4b723e */ /* 0x000fe400000000ff */
[----:B------:R-:W-:Y:S01]  /*9de0*/  F2FP.PACK_AB R74, R242, R243 ;  /* 0x000000f3f24a723e */ /* 0x000fe200000000ff */
[----:B---3--:R-:W-:Y:S06]  /*9df0*/  FFMA.FTZ R104, R2, R104, R246 ;  /* 0x0000006802687223 */ /* 0x008fec00000100f6 */
[C---:B--2---:R-:W-:Y:S03]  /*9e00*/  HMMA.16816.F32 R4, R72.reuse, R76, R4 ;  /* 0x0000004c4804723c */ /* 0x044fe60000001804 */
[----:B------:R-:W-:Y:S01]  /*9e10*/  FFMA.FTZ R2, R0, R109, R245 ;  /* 0x0000006d00027223 */ /* 0x000fe200000100f5 */
[----:B------:R-:W-:Y:S01]  /*9e20*/  MOV R109, R99 ;  /* 0x00000063006d7202 */ /* 0x000fe20000000f00 */
[--C-:B-1----:R-:W-:Y:S01]  /*9e30*/  FFMA.FTZ R69, R160, c[0x0][0x2d0], -R149.reuse ;  /* 0x0000b400a0457a23 */ /* 0x102fe20000010895 */
[----:B------:R-:W-:Y:S01]  /*9e40*/  LDSM.16.MT88.4 R96, [R209+0x7000] ;  /* 0x00700000d160783b */ /* 0x000fe20000004200 */
[----:B------:R-:W-:Y:S01]  /*9e50*/  FADD.FTZ R0, R132, R104 ;  /* 0x0000006884007221 */ /* 0x000fe20000010000 */
[C---:B------:R-:W-:Y:S01]  /*9e60*/  HMMA.16816.F32 R8, R72.reuse, R78, R8 ;  /* 0x0000004e4808723c */ /* 0x040fe20000001808 */
[----:B------:R1:W2:Y:S03]  /*9e70*/  MUFU.EX2 R163, R69 ;  /* 0x0000004500a37308 */ /* 0x0002a60000000800 */
[----:B------:R-:W-:Y:S02]  /*9e80*/  FADD.FTZ R0, R111, R0 ;  /* 0x000000006f007221 */ /* 0x000fe40000010000 */
[----:B------:R-:W3:Y:S01]  /*9e90*/  LDSM.16.MT88.4 R76, [R207+0x5000] ;  /* 0x00500000cf4c783b */ /* 0x000ee20000004200 */
[----:B------:R-:W-:Y:S01]  /*9ea0*/  FADD.FTZ R2, R252, R2 ;  /* 0x00000002fc027221 */ /* 0x000fe20000010000 */
[C---:B------:R-:W-:Y:S04]  /*9eb0*/  HMMA.16816.F32 R12, R72.reuse, R92, R12 ;  /* 0x0000005c480c723c */ /* 0x040fe8000000180c */
[----:B------:R-:W-:Y:S02]  /*9ec0*/  FADD.FTZ R2, R110, R2 ;  /* 0x000000026e027221 */ /* 0x000fe40000010000 */
[----:B------:R-:W-:Y:S02]  /*9ed0*/  FADD.FTZ R0, R109, R0 ;  /* 0x000000006d007221 */ /* 0x000fe40000010000 */
[C---:B------:R-:W-:Y:S01]  /*9ee0*/  HMMA.16816.F32 R16, R72.reuse, R94, R16 ;  /* 0x0000005e4810723c */ /* 0x040fe20000001810 */
[----:B------:R-:W-:Y:S03]  /*9ef0*/  LDSM.16.MT88.4 R92, [R209+0x1800] ;  /* 0x00180000d15c783b */ /* 0x000fe60000004200 */
[----:B------:R-:W-:Y:S02]  /*9f00*/  FADD.FTZ R2, R108, R2 ;  /* 0x000000026c027221 */ /* 0x000fe40000010000 */
[----:B------:R-:W-:Y:S02]  /*9f10*/  FADD.FTZ R0, R251, R0 ;  /* 0x00000000fb007221 */ /* 0x000fe40000010000 */
[C---:B------:R-:W-:Y:S01]  /*9f20*/  HMMA.16816.F32 R20, R72.reuse, R80, R20 ;  /* 0x000000504814723c */ /* 0x040fe20000001814 */
[----:B------:R-:W-:Y:S03]  /*9f30*/  LDSM.16.MT88.4 R108, [R207+0x7800] ;  /* 0x00780000cf6c783b */ /* 0x000fe60000004200 */
[--C-:B-1----:R-:W-:Y:S02]  /*9f40*/  FFMA.FTZ R69, R161, c[0x0][0x2d0], -R149.reuse ;  /* 0x0000b400a1457a23 */ /* 0x102fe40000010895 */
[----:B------:R-:W-:Y:S02]  /*9f50*/  FADD.FTZ R2, R247, R2 ;  /* 0x00000002f7027221 */ /* 0x000fe40000010000 */
[C---:B------:R-:W-:Y:S01]  /*9f60*/  HMMA.16816.F32 R24, R72.reuse, R82, R24 ;  /* 0x000000524818723c */ /* 0x040fe20000001818 */
[----:B------:R1:W-:Y:S01]  /*9f70*/  MUFU.EX2 R162, R69 ;  /* 0x0000004500a27308 */ /* 0x0003e20000000800 */
[----:B------:R-:W2:Y:S02]  /*9f80*/  LDSM.16.MT88.4 R80, [R208+0x5000] ;  /* 0x00500000d050783b */ /* 0x000ea40000004200 */
[----:B------:R-:W-:Y:S02]  /*9f90*/  FADD.FTZ R2, R119, R2 ;  /* 0x0000000277027221 */ /* 0x000fe40000010000 */
[----:B------:R-:W-:Y:S02]  /*9fa0*/  FADD.FTZ R0, R250, R0 ;  /* 0x00000000fa007221 */ /* 0x000fe40000010000 */
[C---:B----4-:R-:W-:Y:S04]  /*9fb0*/  HMMA.16816.F32 R28, R72.reuse, R84, R28 ;  /* 0x00000054481c723c */ /* 0x050fe8000000181c */
[----:B------:R-:W-:Y:S02]  /*9fc0*/  FADD.FTZ R2, R118, R2 ;  /* 0x0000000276027221 */ /* 0x000fe40000010000 */
[----:B------:R-:W-:Y:S02]  /*9fd0*/  FADD.FTZ R0, R249, R0 ;  /* 0x00000000f9007221 */ /* 0x000fe40000010000 */
[C---:B------:R-:W-:Y:S01]  /*9fe0*/  HMMA.16816.F32 R32, R72.reuse, R86, R32 ;  /* 0x000000564820723c */ /* 0x040fe20000001820 */
[----:B------:R-:W4:Y:S03]  /*9ff0*/  LDSM.16.MT88.4 R84, [R210+0x5000] ;  /* 0x00500000d254783b */ /* 0x000f260000004200 */
[----:B------:R-:W-:Y:S02]  /*a000*/  FADD.FTZ R2, R117, R2 ;  /* 0x0000000275027221 */ /* 0x000fe40000010000 */
[----:B------:R-:W-:Y:S02]  /*a010*/  FADD.FTZ R0, R248, R0 ;  /* 0x00000000f8007221 */ /* 0x000fe40000010000 */
[C---:B---3--:R-:W-:Y:S04]  /*a020*/  HMMA.16816.F32 R36, R72.reuse, R76, R36 ;  /* 0x0000004c4824723c */ /* 0x048fe80000001824 */
[----:B-1----:R-:W-:Y:S02]  /*a030*/  FFMA.FTZ R69, R170, c[0x0][0x2d0], -R148 ;  /* 0x0000b400aa457a23 */ /* 0x002fe40000010894 */
[----:B------:R-:W-:Y:S02]  /*a040*/  FADD.FTZ R0, R116, R0 ;  /* 0x0000000074007221 */ /* 0x000fe40000010000 */
[C---:B------:R-:W-:Y:S01]  /*a050*/  HMMA.16816.F32 R40, R72.reuse, R78, R40 ;  /* 0x0000004e4828723c */ /* 0x040fe20000001828 */
[----:B------:R1:W3:Y:S01]  /*a060*/  MUFU.EX2 R115, R69 ;  /* 0x0000004500737308 */ /* 0x0002e20000000800 */
[----:B------:R-:W3:Y:S02]  /*a070*/  LDSM.16.MT88.4 R76, [R207+0x1800] ;  /* 0x00180000cf4c783b */ /* 0x000ee40000004200 */
[----:B------:R-:W-:Y:S02]  /*a080*/  FADD.FTZ R2, R240, R2 ;  /* 0x00000002f0027221 */ /* 0x000fe40000010000 */
[----:B------:R-:W-:Y:S02]  /*a090*/  FADD.FTZ R0, R244, R0 ;  /* 0x00000000f4007221 */ /* 0x000fe40000010000 */
[C---:B------:R-:W-:Y:S02]  /*a0a0*/  HMMA.16816.F32 R44, R72.reuse, R88, R44 ;  /* 0x00000058482c723c */ /* 0x040fe4000000182c */
[----:B------:R-:W-:Y:S02]  /*a0b0*/  LDSM.16.MT88.4 R116, [R209+0x7800] ;  /* 0x00780000d174783b */ /* 0x000fe40000004200 */
[----:B------:R-:W-:Y:S02]  /*a0c0*/  FADD.FTZ R2, R127, R2 ;  /* 0x000000027f027221 */ /* 0x000fe40000010000 */
[----:B------:R-:W-:Y:S02]  /*a0d0*/  FADD.FTZ R0, R243, R0 ;  /* 0x00000000f3007221 */ /* 0x000fe40000010000 */
[C---:B------:R-:W-:Y:S02]  /*a0e0*/  HMMA.16816.F32 R48, R72.reuse, R90, R48 ;  /* 0x0000005a4830723c */ /* 0x040fe40000001830 */
[----:B------:R-:W3:Y:S02]  /*a0f0*/  LDSM.16.MT88.4 R88, [R208+0x1800] ;  /* 0x00180000d058783b */ /* 0x000ee40000004200 */
[----:B------:R-:W-:Y:S02]  /*a100*/  FADD.FTZ R2, R126, R2 ;  /* 0x000000027e027221 */ /* 0x000fe40000010000 */
[----:B------:R-:W-:Y:S02]  /*a110*/  FADD.FTZ R0, R242, R0 ;  /* 0x00000000f2007221 */ /* 0x000fe40000010000 */
[C---:B--2---:R-:W-:Y:S04]  /*a120*/  HMMA.16816.F32 R52, R72.reuse, R80, R52 ;  /* 0x000000504834723c */ /* 0x044fe80000001834 */
[----:B-1----:R-:W-:Y:S02]  /*a130*/  FFMA.FTZ R69, R171, c[0x0][0x2d0], -R148 ;  /* 0x0000b400ab457a23 */ /* 0x002fe40000010894 */
[----:B------:R-:W-:Y:S02]  /*a140*/  FADD.FTZ R2, R125, R2 ;  /* 0x000000027d027221 */ /* 0x000fe40000010000 */
[C---:B------:R-:W-:Y:S01]  /*a150*/  HMMA.16816.F32 R56, R72.reuse, R82, R56 ;  /* 0x000000524838723c */ /* 0x040fe20000001838 */
[----:B------:R1:W2:Y:S01]  /*a160*/  MUFU.EX2 R161, R69 ;  /* 0x0000004500a17308 */ /* 0x0002a20000000800 */
[----:B------:R-:W2:Y:S02]  /*a170*/  LDSM.16.MT88.4 R80, [R210+0x1800] ;  /* 0x00180000d250783b */ /* 0x000ea40000004200 */
[----:B------:R-:W-:Y:S02]  /*a180*/  FADD.FTZ R0, R124, R0 ;  /* 0x000000007c007221 */ /* 0x000fe40000010000 */
[----:B------:R-:W-:Y:S02]  /*a190*/  FADD.FTZ R2, R106, R2 ;  /* 0x000000026a027221 */ /* 0x000fe40000010000 */
[C---:B----4-:R-:W-:Y:S04]  /*a1a0*/  HMMA.16816.F32 R60, R72.reuse, R84, R60 ;  /* 0x00000054483c723c */ /* 0x050fe8000000183c */
[----:B------:R-:W-:Y:S02]  /*a1b0*/  FADD.FTZ R2, R105, R2 ;  /* 0x0000000269027221 */ /* 0x000fe40000010000 */
[----:B------:R-:W-:Y:S02]  /*a1c0*/  FADD.FTZ R0, R239, R0 ;  /* 0x00000000ef007221 */ /* 0x000fe40000010000 */
[----:B------:R-:W-:Y:S01]  /*a1d0*/  HMMA.16816.F32 R64, R72, R86, R64 ;  /* 0x000000564840723c */ /* 0x000fe20000001840 */
[----:B------:R-:W-:Y:S03]  /*a1e0*/  LDSM.16.MT88.4 R84, [R209+0x5800] ;  /* 0x00580000d154783b */ /* 0x000fe60000004200 */
[----:B------:R-:W-:Y:S02]  /*a1f0*/  FADD.FTZ R0, R107, R0 ;  /* 0x000000006b007221 */ /* 0x000fe40000010000 */
[----:B------:R-:W-:Y:S01]  /*a200*/  FADD.FTZ R2, R163, R2 ;  /* 0x00000002a3027221 */ /* 0x000fe20000010000 */
[----:B------:R-:W-:Y:S01]  /*a210*/  F2FP.PACK_AB R72, R239, R124 ;  /* 0x0000007cef48723e */ /* 0x000fe200000000ff */
[C---:B------:R-:W-:Y:S01]  /*a220*/  FADD.FTZ R0, R164.reuse, R0 ;  /* 0x00000000a4007221 */ /* 0x040fe20000010000 */
[----:B------:R-:W-:Y:S01]  /*a230*/  F2FP.PACK_AB R74, R164, R107 ;  /* 0x0000006ba44a723e */ /* 0x000fe200000000ff */
[----:B------:R-:W-:Y:S02]  /*a240*/  LDSM.16.MT88.4 R124, [R208+0x7800] ;  /* 0x00780000d07c783b */ /* 0x000fe40000004200 */
[----:B-1----:R-:W-:Y:S01]  /*a250*/  FFMA.FTZ R69, R172, c[0x0][0x2d0], -R148 ;  /* 0x0000b400ac457a23 */ /* 0x002fe20000010894 */
[----:B------:R-:W-:Y:S01]  /*a260*/  F2FP.PACK_AB R73, R105, R106 ;  /* 0x0000006a6949723e */ /* 0x000fe200000000ff */
[----:B---3--:R-:W-:Y:S01]  /*a270*/  FADD.FTZ R0, R115, R0 ;  /* 0x0000000073007221 */ /* 0x008fe20000010000 */
[C---:B------:R-:W-:Y:S01]  /*a280*/  F2FP.PACK_AB R75, R162.reuse, R163 ;  /* 0x000000a3a24b723e */ /* 0x040fe200000000ff */
[----:B------:R1:W3:Y:S01]  /*a290*/  MUFU.EX2 R114, R69 ;  /* 0x0000004500727308 */ /* 0x0002e20000000800 */
[----:B------:R-:W-:Y:S02]  /*a2a0*/  FADD.FTZ R2, R162, R2 ;  /* 0x00000002a2027221 */ /* 0x000fe40000010000 */
[----:B--2---:R-:W-:Y:S03]  /*a2b0*/  FADD.FTZ R0, R161, R0 ;  /* 0x00000000a1007221 */ /* 0x004fe60000010000 */
[C---:B------:R-:W-:Y:S08]  /*a2c0*/  HMMA.16816.F32 R4, R72.reuse, R76, R4 ;  /* 0x0000004c4804723c */ /* 0x040ff00000001804 */
[C---:B------:R-:W-:Y:S01]  /*a2d0*/  HMMA.16816.F32 R8, R72.reuse, R78, R8 ;  /* 0x0000004e4808723c */ /* 0x040fe20000001808 */
[----:B------:R-:W2:Y:S07]  /*a2e0*/  LDSM.16.MT88.4 R76, [R207+0x5800] ;  /* 0x00580000cf4c783b */ /* 0x000eae0000004200 */
[C---:B------:R-:W-:Y:S04]  /*a2f0*/  HMMA.16816.F32 R12, R72.reuse, R92, R12 ;  /* 0x0000005c480c723c */ /* 0x040fe8000000180c */
[----:B-1----:R-:W-:Y:S02]  /*a300*/  FFMA.FTZ R69, R173, c[0x0][0x2d0], -R148 ;  /* 0x0000b400ad457a23 */ /* 0x002fe40000010894 */
[----:B---3--:R-:W-:Y:S02]  /*a310*/  FADD.FTZ R0, R114, R0 ;  /* 0x0000000072007221 */ /* 0x008fe40000010000 */
[C---:B------:R-:W-:Y:S01]  /*a320*/  HMMA.16816.F32 R16, R72.reuse, R94, R16 ;  /* 0x0000005e4810723c */ /* 0x040fe20000001810 */
[----:B------:R1:W3:Y:S01]  /*a330*/  MUFU.EX2 R160, R69 ;  /* 0x0000004500a07308 */ /* 0x0002e20000000800 */
[----:B------:R-:W-:Y:S06]  /*a340*/  LDSM.16.MT88.4 R92, [R210+0x5800] ;  /* 0x00580000d25c783b */ /* 0x000fec0000004200 */
[C---:B------:R-:W-:Y:S08]  /*a350*/  HMMA.16816.F32 R20, R72.reuse, R88, R20 ;  /* 0x000000584814723c */ /* 0x040ff00000001814 */
[C---:B------:R-:W-:Y:S01]  /*a360*/  HMMA.16816.F32 R24, R72.reuse, R90, R24 ;  /* 0x0000005a4818723c */ /* 0x040fe20000001818 */
[----:B------:R-:W4:Y:S07]  /*a370*/  LDSM.16.MT88.4 R88, [R208+0x5800] ;  /* 0x00580000d058783b */ /* 0x000f2e0000004200 */
[C---:B------:R-:W-:Y:S04]  /*a380*/  HMMA.16816.F32 R28, R72.reuse, R80, R28 ;  /* 0x00000050481c723c */ /* 0x040fe8000000181c */
[--C-:B-1----:R-:W-:Y:S02]  /*a390*/  FFMA.FTZ R69, R166, c[0x0][0x2d0], -R149.reuse ;  /* 0x0000b400a6457a23 */ /* 0x102fe40000010895 */
[----:B---3--:R-:W-:Y:S02]  /*a3a0*/  FADD.FTZ R0, R160, R0 ;  /* 0x00000000a0007221 */ /* 0x008fe40000010000 */
[C---:B------:R-:W-:Y:S01]  /*a3b0*/  HMMA.16816.F32 R32, R72.reuse, R82, R32 ;  /* 0x000000524820723c */ /* 0x040fe20000001820 */
[----:B------:R1:W3:Y:S01]  /*a3c0*/  MUFU.EX2 R113, R69 ;  /* 0x0000004500717308 */ /* 0x0002e20000000800 */
[----:B------:R-:W-:Y:S06]  /*a3d0*/  LDSM.16.MT88.4 R80, [R209+0x2000] ;  /* 0x00200000d150783b */ /* 0x000fec0000004200 */
[C---:B--2---:R-:W-:Y:S03]  /*a3e0*/  HMMA.16816.F32 R36, R72.reuse, R76, R36 ;  /* 0x0000004c4824723c */ /* 0x044fe60000001824 */
[C---:B-----5:R-:W-:Y:S05]  /*a3f0*/  ISETP.GT.AND P0, PT, R226.reuse, R165, PT ;  /* 0x000000a5e200720c */ /* 0x060fea0003f04270 */
[C---:B------:R-:W-:Y:S01]  /*a400*/  HMMA.16816.F32 R40, R72.reuse, R78, R40 ;  /* 0x0000004e4828723c */ /* 0x040fe20000001828 */
[----:B------:R-:W2:Y:S03]  /*a410*/  LDSM.16.MT88.4 R76, [R207+0x2000] ;  /* 0x00200000cf4c783b */ /* 0x000ea60000004200 */
[----:B------:R-:W-:Y:S04]  /*a420*/  IADD3 R226, R226, -0x1, RZ ;  /* 0xffffffffe2e27810 */ /* 0x000fe80007ffe0ff */
[C---:B------:R-:W-:Y:S04]  /*a430*/  HMMA.16816.F32 R44, R72.reuse, R84, R44 ;  /* 0x00000054482c723c */ /* 0x040fe8000000182c */
[--C-:B-1----:R-:W-:Y:S02]  /*a440*/  FFMA.FTZ R69, R167, c[0x0][0x2d0], -R149.reuse ;  /* 0x0000b400a7457a23 */ /* 0x102fe40000010895 */
[----:B---3--:R-:W-:Y:S02]  /*a450*/  FADD.FTZ R2, R113, R2 ;  /* 0x0000000271027221 */ /* 0x008fe40000010000 */
        /* <DEDUP_REMOVED lines=8> */
[----:B---3--:R-:W-:Y:S02]  /*a4e0*/  FADD.FTZ R2, R112, R2 ;  /* 0x0000000270027221 */ /* 0x008fe40000010000 */
[----:B------:R-:W-:Y:S01]  /*a4f0*/  HMMA.16816.F32 R64, R72, R94, R64 ;  /* 0x0000005e4840723c */ /* 0x000fe20000001840 */
[----:B------:R1:W3:Y:S01]  /*a500*/  MUFU.EX2 R159, R69 ;  /* 0x00000045009f7308 */ /* 0x0002e20000000800 */
[----:B------:R-:W-:Y:S05]  /*a510*/  LDSM.16.MT88.4 R92, [R209+0x2800] ;  /* 0x00280000d15c783b */ /* 0x000fea0000004200 */
[----:B------:R-:W-:Y:S02]  /*a520*/  F2FP.PACK_AB R72, R161, R115 ;  /* 0x00000073a148723e */ /* 0x000fe400000000ff */
[----:B------:R-:W-:Y:S03]  /*a530*/  F2FP.PACK_AB R74, R160, R114 ;  /* 0x00000072a04a723e */ /* 0x000fe600000000ff */
[----:B------:R-:W-:Y:S01]  /*a540*/  F2FP.PACK_AB R73, R112, R113 ;  /* 0x000000717049723e */ /* 0x000fe200000000ff */
[--C-:B-1----:R-:W-:Y:S02]  /*a550*/  FFMA.FTZ R69, R169, c[0x0][0x2d0], -R149.reuse ;  /* 0x0000b400a9457a23 */ /* 0x102fe40000010895 */
[----:B---3--:R-:W-:Y:S02]  /*a560*/  FADD.FTZ R2, R159, R2 ;  /* 0x000000029f027221 */ /* 0x008fe40000010000 */
[----:B------:R1:W3:Y:S02]  /*a570*/  MUFU.EX2 R158, R69 ;  /* 0x00000045009e7308 */ /* 0x0002e40000000800 */
[----:B-1----:R-:W-:Y:S01]  /*a580*/  FFMA.FTZ R69, R202, c[0x0][0x2d0], -R148 ;  /* 0x0000b400ca457a23 */ /* 0x002fe20000010894 */
[C---:B---3--:R-:W-:Y:S01]  /*a590*/  F2FP.PACK_AB R75, R158.reuse, R159 ;  /* 0x0000009f9e4b723e */ /* 0x048fe200000000ff */
[----:B------:R-:W-:Y:S06]  /*a5a0*/  FADD.FTZ R2, R158, R2 ;  /* 0x000000029e027221 */ /* 0x000fec0000010000 */
[----:B------:R1:W3:Y:S01]  /*a5b0*/  MUFU.EX2 R157, R69 ;  /* 0x00000045009d7308 */ /* 0x0002e20000000800 */
[C---:B--2---:R-:W-:Y:S08]  /*a5c0*/  HMMA.16816.F32 R4, R72.reuse, R76, R4 ;  /* 0x0000004c4804723c */ /* 0x044ff00000001804 */
[C---:B------:R-:W-:Y:S01]  /*a5d0*/  HMMA.16816.F32 R8, R72.reuse, R78, R8 ;  /* 0x0000004e4808723c */ /* 0x040fe20000001808 */
[----:B------:R-:W2:Y:S07]  /*a5e0*/  LDSM.16.MT88.4 R76, [R207+0x6000] ;  /* 0x00600000cf4c783b */ /* 0x000eae0000004200 */
[C---:B------:R-:W-:Y:S04]  /*a5f0*/  HMMA.16816.F32 R12, R72.reuse, R80, R12 ;  /* 0x00000050480c723c */ /* 0x040fe8000000180c */
[----:B-1----:R-:W-:Y:S02]  /*a600*/  FFMA.FTZ R69, R203, c[0x0][0x2d0], -R148 ;  /* 0x0000b400cb457a23 */ /* 0x002fe40000010894 */
[----:B---3--:R-:W-:Y:S02]  /*a610*/  FADD.FTZ R0, R157, R0 ;  /* 0x000000009d007221 */ /* 0x008fe40000010000 */
[C---:B------:R-:W-:Y:S01]  /*a620*/  HMMA.16816.F32 R16, R72.reuse, R82, R16 ;  /* 0x000000524810723c */ /* 0x040fe20000001810 */
[----:B------:R1:W3:Y:S01]  /*a630*/  MUFU.EX2 R123, R69 ;  /* 0x00000045007b7308 */ /* 0x0002e20000000800 */
[----:B------:R-:W2:Y:S06]  /*a640*/  LDSM.16.MT88.4 R80, [R209+0x6000] ;  /* 0x00600000d150783b */ /* 0x000eac0000004200 */
[C---:B-----5:R-:W-:Y:S08]  /*a650*/  HMMA.16816.F32 R20, R72.reuse, R84, R20 ;  /* 0x000000544814723c */ /* 0x060ff00000001814 */
[C---:B------:R-:W-:Y:S01]  /*a660*/  HMMA.16816.F32 R24, R72.reuse, R86, R24 ;  /* 0x000000564818723c */ /* 0x040fe20000001818 */
[----:B------:R-:W5:Y:S07]  /*a670*/  LDSM.16.MT88.4 R84, [R208+0x6000] ;  /* 0x00600000d054783b */ /* 0x000f6e0000004200 */
[C---:B----4-:R-:W-:Y:S04]  /*a680*/  HMMA.16816.F32 R28, R72.reuse, R88, R28 ;  /* 0x00000058481c723c */ /* 0x050fe8000000181c */
[----:B-1----:R-:W-:Y:S02]  /*a690*/  FFMA.FTZ R69, R211, c[0x0][0x2d0], -R148 ;  /* 0x0000b400d3457a23 */ /* 0x002fe40000010894 */
[C---:B---3--:R-:W-:Y:S02]  /*a6a0*/  FADD.FTZ R0, R123.reuse, R0 ;  /* 0x000000007b007221 */ /* 0x048fe40000010000 */
[C---:B------:R-:W-:Y:S01]  /*a6b0*/  HMMA.16816.F32 R32, R72.reuse, R90, R32 ;  /* 0x0000005a4820723c */ /* 0x040fe20000001820 */
[----:B------:R1:W3:Y:S01]  /*a6c0*/  MUFU.EX2 R122, R69 ;  /* 0x00000045007a7308 */ /* 0x0002e20000000800 */
[----:B------:R-:W4:Y:S06]  /*a6d0*/  LDSM.16.MT88.4 R88, [R210+0x6000] ;  /* 0x00600000d258783b */ /* 0x000f2c0000004200 */
        /* <DEDUP_REMOVED lines=13> */
[--C-:B-1----:R-:W-:Y:S02]  /*a7b0*/  FFMA.FTZ R69, R174, c[0x0][0x2d0], -R149.reuse ;  /* 0x0000b400ae457a23 */ /* 0x102fe40000010895 */
[C---:B---3--:R-:W-:Y:S02]  /*a7c0*/  FADD.FTZ R0, R156.reuse, R0 ;  /* 0x000000009c007221 */ /* 0x048fe40000010000 */
[----:B------:R-:W-:Y:S01]  /*a7d0*/  HMMA.16816.F32 R64, R72, R90, R64 ;  /* 0x0000005a4840723c */ /* 0x000fe20000001840 */
[----:B------:R1:W3:Y:S01]  /*a7e0*/  MUFU.EX2 R121, R69 ;  /* 0x0000004500797308 */ /* 0x0002e20000000800 */
[----:B------:R-:W-:Y:S05]  /*a7f0*/  LDSM.16.MT88.4 R88, [R209+0x6800] ;  /* 0x00680000d158783b */ /* 0x000fea0000004200 */
[----:B------:R-:W-:Y:S02]  /*a800*/  F2FP.PACK_AB R72, R123, R157 ;  /* 0x0000009d7b48723e */ /* 0x000fe400000000ff */
[----:B------:R-:W-:Y:S03]  /*a810*/  F2FP.PACK_AB R74, R156, R122 ;  /* 0x0000007a9c4a723e */ /* 0x000fe600000000ff */
[--C-:B-1----:R-:W-:Y:S02]  /*a820*/  FFMA.FTZ R69, R175, c[0x0][0x2d0], -R149.reuse ;  /* 0x0000b400af457a23 */ /* 0x102fe40000010895 */
[----:B---3--:R-:W-:Y:S02]  /*a830*/  FADD.FTZ R2, R121, R2 ;  /* 0x0000000279027221 */ /* 0x008fe40000010000 */
[----:B------:R1:W3:Y:S02]  /*a840*/  MUFU.EX2 R120, R69 ;  /* 0x0000004500787308 */ /* 0x0002e40000000800 */
[--C-:B-1----:R-:W-:Y:S01]  /*a850*/  FFMA.FTZ R69, R200, c[0x0][0x2d0], -R149.reuse ;  /* 0x0000b400c8457a23 */ /* 0x102fe20000010895 */
[C---:B---3--:R-:W-:Y:S01]  /*a860*/  F2FP.PACK_AB R73, R120.reuse, R121 ;  /* 0x000000797849723e */ /* 0x048fe200000000ff */
[----:B------:R-:W-:Y:S06]  /*a870*/  FADD.FTZ R2, R120, R2 ;  /* 0x0000000278027221 */ /* 0x000fec0000010000 */
[----:B------:R1:W3:Y:S02]  /*a880*/  MUFU.EX2 R155, R69 ;  /* 0x00000045009b7308 */ /* 0x0002e40000000800 */
[--C-:B-1----:R-:W-:Y:S02]  /*a890*/  FFMA.FTZ R69, R201, c[0x0][0x2d0], -R149.reuse ;  /* 0x0000b400c9457a23 */ /* 0x102fe40000010895 */
[----:B---3--:R-:W-:Y:S06]  /*a8a0*/  FADD.FTZ R2, R155, R2 ;  /* 0x000000029b027221 */ /* 0x008fec0000010000 */
        /* <DEDUP_REMOVED lines=17> */
[C---:B-----5:R-:W-:Y:S04]  /*a9c0*/  HMMA.16816.F32 R28, R72.reuse, R84, R28 ;  /* 0x00000054481c723c */ /* 0x060fe8000000181c */
[----:B-1----:R-:W-:Y:S02]  /*a9d0*/  FFMA.FTZ R69, R233, c[0x0][0x2d0], -R148 ;  /* 0x0000b400e9457a23 */ /* 0x002fe40000010894 */
[C---:B---3--:R-:W-:Y:S02]  /*a9e0*/  FADD.FTZ R0, R131.reuse, R0 ;  /* 0x0000000083007221 */ /* 0x048fe40000010000 */
[C---:B------:R-:W-:Y:S01]  /*a9f0*/  HMMA.16816.F32 R32, R72.reuse, R86, R32 ;  /* 0x000000564820723c */ /* 0x040fe20000001820 */
[----:B------:R1:W3:Y:S01]  /*aa00*/  MUFU.EX2 R130, R69 ;  /* 0x0000004500827308 */ /* 0x0002e20000000800 */
[----:B------:R-:W5:Y:S06]  /*aa10*/  LDSM.16.MT88.4 R84, [R210+0x6800] ;  /* 0x00680000d254783b */ /* 0x000f6c0000004200 */
        /* <DEDUP_REMOVED lines=9> */
[C---:B----4-:R-:W-:Y:S08]  /*aab0*/  HMMA.16816.F32 R52, R72.reuse, R80, R52 ;  /* 0x000000504834723c */ /* 0x050ff00000001834 */
[C---:B------:R-:W-:Y:S01]  /*aac0*/  HMMA.16816.F32 R56, R72.reuse, R82, R56 ;  /* 0x000000524838723c */ /* 0x040fe20000001838 */
[----:B------:R-:W4:Y:S07]  /*aad0*/  LDSM.16.MT88.4 R80, [R209+0x3000] ;  /* 0x00300000d150783b */ /* 0x000f2e0000004200 */
[C---:B-----5:R-:W-:Y:S04]  /*aae0*/  HMMA.16816.F32 R60, R72.reuse, R84, R60 ;  /* 0x00000054483c723c */ /* 0x060fe8000000183c */
[--C-:B-1----:R-:W-:Y:S02]  /*aaf0*/  FFMA.FTZ R69, R218, c[0x0][0x2d0], -R149.reuse ;  /* 0x0000b400da457a23 */ /* 0x102fe40000010895 */
[C---:B---3--:R-:W-:Y:S02]  /*ab00*/  FADD.FTZ R0, R152.reuse, R0 ;  /* 0x0000000098007221 */ /* 0x048fe40000010000 */
[----:B------:R-:W-:Y:S01]  /*ab10*/  HMMA.16816.F32 R64, R72, R86, R64 ;  /* 0x000000564840723c */ /* 0x000fe20000001840 */
[----:B------:R1:W3:Y:S01]  /*ab20*/  MUFU.EX2 R129, R69 ;  /* 0x0000004500817308 */ /* 0x0002e20000000800 */
[----:B------:R-:W5:Y:S05]  /*ab30*/  LDSM.16.MT88.4 R84, [R207+0x7000] ;  /* 0x00700000cf54783b */ /* 0x000f6a0000004200 */
        /* <DEDUP_REMOVED lines=10> */
[----:B------:R-:W-:Y:S06]  /*abe0*/  FFMA.FTZ R149, R225, c[0x0][0x2d0], -R149 ;  /* 0x0000b400e1957a23 */ /* 0x000fec0000010895 */
[----:B------:R-:W1:Y:S01]  /*abf0*/  MUFU.EX2 R150, R69 ;  /* 0x0000004500967308 */ /* 0x000e620000000800 */
[----:B---3--:R-:W-:Y:S09]  /*ac00*/  FADD.FTZ R2, R151, R2 ;  /* 0x0000000297027221 */ /* 0x008ff20000010000 */
[----:B------:R-:W-:Y:S01]  /*ac10*/  MUFU.EX2 R149, R149 ;  /* 0x0000009500957308 */ /* 0x000fe20000000800 */
[----:B-1----:R-:W-:Y:S01]  /*ac20*/  F2FP.PACK_AB R75, R150, R151 ;  /* 0x00000097964b723e */ /* 0x002fe200000000ff */
[--C-:B------:R-:W-:Y:S02]  /*ac30*/  FFMA.FTZ R69, R238, c[0x0][0x2d0], -R148.reuse ;  /* 0x0000b400ee457a23 */ /* 0x100fe40000010894 */
[----:B------:R-:W-:Y:S06]  /*ac40*/  FFMA.FTZ R148, R235, c[0x0][0x2d0], -R148 ;  /* 0x0000b400eb947a23 */ /* 0x000fec0000010894 */
[----:B------:R-:W1:Y:S01]  /*ac50*/  MUFU.EX2 R147, R69 ;  /* 0x0000004500937308 */ /* 0x000e620000000800 */
[C---:B--2---:R-:W-:Y:S08]  /*ac60*/  HMMA.16816.F32 R4, R72.reuse, R76, R4 ;  /* 0x0000004c4804723c */ /* 0x044ff00000001804 */
[C---:B------:R-:W-:Y:S01]  /*ac70*/  HMMA.16816.F32 R8, R72.reuse, R78, R8 ;  /* 0x0000004e4808723c */ /* 0x040fe20000001808 */
[----:B------:R-:W2:Y:S01]  /*ac80*/  LDSM.16.MT88.4 R76, [R208+0x7000] ;  /* 0x00700000d04c783b */ /* 0x000ea20000004200 */
[----:B------:R3:W3:Y:S06]  /*ac90*/  MUFU.EX2 R69, R103 ;  /* 0x0000006700457308 */ /* 0x0006ec0000000800 */
[C---:B----4-:R-:W-:Y:S04]  /*aca0*/  HMMA.16816.F32 R12, R72.reuse, R80, R12 ;  /* 0x00000050480c723c */ /* 0x050fe8000000180c */
[----:B------:R-:W4:Y:S01]  /*acb0*/  MUFU.EX2 R148, R148 ;  /* 0x0000009400947308 */ /* 0x000f220000000800 */
[----:B-1----:R-:W-:Y:S03]  /*acc0*/  F2FP.PACK_AB R132, R146, R147 ;  /* 0x000000939284723e */ /* 0x002fe600000000ff */
[C---:B------:R-:W-:Y:S01]  /*acd0*/  HMMA.16816.F32 R16, R72.reuse, R82, R16 ;  /* 0x000000524810723c */ /* 0x040fe20000001810 */
[----:B------:R-:W1:Y:S07]  /*ace0*/  LDSM.16.MT88.4 R80, [R210+0x7000] ;  /* 0x00700000d250783b */ /* 0x000e6e0000004200 */
[C---:B------:R-:W-:Y:S01]  /*acf0*/  HMMA.16816.F32 R20, R72.reuse, R88, R20 ;  /* 0x000000584814723c */ /* 0x040fe20000001814 */
[----:B---3--:R-:W-:Y:S03]  /*ad00*/  LDSM.16.MT88.4 R100, [R210+0x3800] ;  /* 0x00380000d264783b */ /* 0x008fe60000004200 */
[----:B------:R-:W-:Y:S04]  /*ad10*/  F2FP.PACK_AB R135, R149, R69 ;  /* 0x000000459587723e */ /* 0x000fe800000000ff */
[C---:B------:R-:W-:Y:S01]  /*ad20*/  HMMA.16816.F32 R24, R72.reuse, R90, R24 ;  /* 0x0000005a4818723c */ /* 0x040fe20000001818 */
[----:B------:R-:W-:Y:S03]  /*ad30*/  LDSM.16.MT88.4 R88, [R209+0x3800] ;  /* 0x00380000d158783b */ /* 0x000fe60000004200 */
[----:B----4-:R-:W-:Y:S04]  /*ad40*/  F2FP.PACK_AB R134, R148, R145 ;  /* 0x000000919486723e */ /* 0x010fe800000000ff */
[C---:B------:R-:W-:Y:S08]  /*ad50*/  HMMA.16816.F32 R28, R72.reuse, R92, R28 ;  /* 0x0000005c481c723c */ /* 0x040ff0000000181c */
[C---:B------:R-:W-:Y:S01]  /*ad60*/  HMMA.16816.F32 R32, R72.reuse, R94, R32 ;  /* 0x0000005e4820723c */ /* 0x040fe20000001820 */
[----:B------:R-:W-:Y:S07]  /*ad70*/  LDSM.16.MT88.4 R92, [R208+0x3800] ;  /* 0x00380000d05c783b */ /* 0x000fee0000004200 */
[C---:B-----5:R-:W-:Y:S08]  /*ad80*/  HMMA.16816.F32 R36, R72.reuse, R84, R36 ;  /* 0x000000544824723c */ /* 0x060ff00000001824 */
[C---:B------:R-:W-:Y:S01]  /*ad90*/  HMMA.16816.F32 R40, R72.reuse, R86, R40 ;  /* 0x000000564828723c */ /* 0x040fe20000001828 */
[----:B------:R-:W3:Y:S07]  /*ada0*/  LDSM.16.MT88.4 R84, [R207+0x3800] ;  /* 0x00380000cf54783b */ /* 0x000eee0000004200 */
[C---:B------:R-:W-:Y:S08]  /*adb0*/  HMMA.16816.F32 R44, R72.reuse, R96, R44 ;  /* 0x00000060482c723c */ /* 0x040ff0000000182c */
[C---:B------:R-:W-:Y:S08]  /*adc0*/  HMMA.16816.F32 R48, R72.reuse, R98, R48 ;  /* 0x000000624830723c */ /* 0x040ff00000001830 */
[C---:B--2---:R-:W-:Y:S08]  /*add0*/  HMMA.16816.F32 R52, R72.reuse, R76, R52 ;  /* 0x0000004c4834723c */ /* 0x044ff00000001834 */
[C---:B------:R-:W-:Y:S08]  /*ade0*/  HMMA.16816.F32 R56, R72.reuse, R78, R56 ;  /* 0x0000004e4838723c */ /* 0x040ff00000001838 */
[C---:B-1----:R-:W-:Y:S08]  /*adf0*/  HMMA.16816.F32 R60, R72.reuse, R80, R60 ;  /* 0x00000050483c723c */ /* 0x042ff0000000183c */
[----:B------:R-:W-:Y:S08]  /*ae00*/  HMMA.16816.F32 R64, R72, R82, R64 ;  /* 0x000000524840723c */ /* 0x000ff00000001840 */
[C---:B---3--:R-:W-:Y:S01]  /*ae10*/  HMMA.16816.F32 R72, R132.reuse, R84, R4 ;  /* 0x000000548448723c */ /* 0x048fe20000001804 */
[----:B------:R-:W1:Y:S07]  /*ae20*/  LDSM.16.MT88.4 R4, [R210+0x7800] ;  /* 0x00780000d204783b */ /* 0x000e6e0000004200 */
[C---:B------:R-:W-:Y:S07]  /*ae30*/  HMMA.16816.F32 R76, R132.reuse, R86, R8 ;  /* 0x00000056844c723c */ /* 0x040fee0000001808 */
[-C--:B------:R-:W-:Y:S01]  /*ae40*/  MOV R8, R3.reuse ;  /* 0x0000000300087202 */ /* 0x080fe20000000f00 */
        /* <DEDUP_REMOVED lines=12> */
[C---:B-1----:R-:W-:Y:S07]  /*af10*/  HMMA.16816.F32 R128, R132.reuse, R4, R60 ;  /* 0x000000048480723c */ /* 0x042fee000000183c */
[----:B------:R-:W-:Y:S01]  /*af20*/  FADD.FTZ R4, R150, R2 ;  /* 0x0000000296047221 */ /* 0x000fe20000010000 */
[----:B------:R-:W-:Y:S04]  /*af30*/  HMMA.16816.F32 R132, R132, R6, R64 ;  /* 0x000000068484723c */ /* 0x000fe80000001840 */
[----:B------:R-:W-:Y:S02]  /*af40*/  FADD.FTZ R2, R147, R0 ;  /* 0x0000000093027221 */ /* 0x000fe40000010000 */
[----:B------:R-:W-:Y:S02]  /*af50*/  FADD.FTZ R0, R144, R4 ;  /* 0x0000000490007221 */ /* 0x000fe40000010000 */
[----:B------:R-:W-:Y:S04]  /*af60*/  FADD.FTZ R2, R146, R2 ;  /* 0x0000000292027221 */ /* 0x000fe80000010000 */
[----:B------:R-:W-:Y:S01]  /*af70*/  FADD.FTZ R0, R70, R0 ;  /* 0x0000000046007221 */ /* 0x000fe20000010000 */
[----:B------:R-:W-:Y:S01]  /*af80*/  MOV R70, R3 ;  /* 0x0000000300467202 */ /* 0x000fe20000000f00 */
[----:B------:R-:W-:Y:S02]  /*af90*/  FADD.FTZ R2, R145, R2 ;  /* 0x0000000291027221 */ /* 0x000fe40000010000 */
[----:B------:R-:W-:Y:S01]  /*afa0*/  FADD.FTZ R0, R69, R0 ;  /* 0x0000000045007221 */ /* 0x000fe20000010000 */
[----:B------:R-:W-:Y:S01]  /*afb0*/  MOV R69, R68 ;  /* 0x0000004400457202 */ /* 0x000fe20000000f00 */
[----:B------:R-:W-:Y:S02]  /*afc0*/  FADD.FTZ R2, R148, R2 ;  /* 0x0000000294027221 */ /* 0x000fe40000010000 */
[----:B------:R-:W-:Y:S03]  /*afd0*/  FADD.FTZ R0, R149, R0 ;  /* 0x0000000095007221 */ /* 0x000fe60000010000 */
[----:B------:R1:W-:Y:S04]  /*afe0*/  STL [R1+0x8], R2 ;  /* 0x0000080201007387 */ /* 0x0003e80000100800 */
[----:B------:R1:W-:Y:S02]  /*aff0*/  STL [R1+0xc], R0 ;  /* 0x00000c0001007387 */ /* 0x0003e40000100800 */
[----:B-1----:R-:W-:-:S05]  /*b000*/  @P0 BRA `(.L_x_479) ;  /* 0xffffb3a000000947 */ /* 0x002fca000383ffff */
.L_x_468:
[----:B------:R-:W-:-:S13]  /*b010*/  ISETP.GE.AND P0, PT, R226, RZ, PT ;  /* 0x000000ffe200720c */ /* 0x000fda0003f06270 */
[----:B------:R-:W-:Y:S05]  /*b020*/  @!P0 BRA `(.L_x_480) ;  /* 0x0000441000008947 */ /* 0x000fea0003800000 */
[----:B------:R-:W-:Y:S02]  /*b030*/  MOV R70, R8 ;  /* 0x0000000800467202 */ /* 0x000fe40000000f00 */
[----:B------:R-:W-:Y:S02]  /*b040*/  MOV R69, R68 ;  /* 0x0000004400457202 */ /* 0x000fe40000000f00 */
.L_x_487:
[----:B-1----:R-:W2:Y:S01]  /*b050*/  LDL.64 R6, [R1+0x28] ;  /* 0x0000280001067983 */ /* 0x002ea20000100a00 */
[----:B------:R-:W-:Y:S04]  /*b060*/  DEPBAR.LE SB0, 0x0 ;  /* 0x000080000000791a */ /* 0x000fe80000000000 */
[----:B------:R-:W3:Y:S01]  /*b070*/  LDL R4, [R1+0x38] ;  /* 0x0000380001047983 */ /* 0x000ee20000100800 */
[----:B------:R-:W-:Y:S01]  /*b080*/  WARPSYNC 0xffffffff ;  /* 0xffffffff00007948 */ /* 0x000fe20003800000 */
[----:B------:R-:W-:Y:S01]  /*b090*/  SHF.R.S32.HI R0, RZ, 0x1f, R222 ;  /* 0x0000001fff007819 */ /* 0x000fe200000114de */
[----:B------:R-:W-:Y:S01]  /*b0a0*/  IMAD.WIDE.U32 R2, R222, c[0x0][0x208], RZ ;  /* 0x00008200de027a25 */ /* 0x000fe200078e00ff */
[----:B------:R-:W-:Y:S01]  /*b0b0*/  BAR.SYNC.DEFER_BLOCKING 0x0 ;  /* 0x0000000000007b1d */ /* 0x000fe20000010000 */
[----:B------:R-:W-:Y:S02]  /*b0c0*/  SHF.R.S32.HI R5, RZ, 0x1f, R241 ;  /* 0x0000001fff057819 */ /* 0x000fe400000114f1 */
[----:B------:R-:W-:Y:S01]  /*b0d0*/  IMAD R0, R0, c[0x0][0x208], RZ ;  /* 0x0000820000007a24 */ /* 0x000fe200078e02ff */
[----:B------:R-:W-:Y:S01]  /*b0e0*/  IADD3 R212, R71, 0x7800, RZ ;  /* 0x0000780047d47810 */ /* 0x000fe20007ffe0ff */
[----:B------:R-:W-:Y:S01]  /*b0f0*/  IMAD.SHL.U32 R220, R241, 0x2, RZ ;  /* 0x00000002f1dc7824 */ /* 0x000fe200078e00ff */
[C---:B------:R-:W-:Y:S01]  /*b100*/  IADD3 R211, R71.reuse, 0x7000, RZ ;  /* 0x0000700047d37810 */ /* 0x040fe20007ffe0ff */
[----:B------:R-:W-:Y:S01]  /*b110*/  IMAD R0, R222, c[0x0][0x20c], R0 ;  /* 0x00008300de007a24 */ /* 0x000fe200078e0200 */
[C---:B------:R-:W-:Y:S01]  /*b120*/  IADD3 R203, R71.reuse, 0x6800, RZ ;  /* 0x0000680047cb7810 */ /* 0x040fe20007ffe0ff */
[----:B------:R-:W-:Y:S01]  /*b130*/  IMAD.SHL.U32 R55, R228, 0x2, RZ ;  /* 0x00000002e4377824 */ /* 0x000fe200078e00ff */
[----:B------:R-:W-:Y:S01]  /*b140*/  IADD3 R202, R71, 0x6000, RZ ;  /* 0x0000600047ca7810 */ /* 0x000fe20007ffe0ff */
[----:B------:R-:W-:Y:S01]  /*b150*/  IMAD.IADD R3, R3, 0x1, R0 ;  /* 0x0000000103037824 */ /* 0x000fe200078e0200 */
[----:B------:R-:W-:Y:S02]  /*b160*/  SHF.R.S32.HI R0, RZ, 0x1f, R221 ;  /* 0x0000001fff007819 */ /* 0x000fe400000114dd */
[----:B------:R-:W-:Y:S01]  /*b170*/  IADD3 R201, R71, 0x5800, RZ ;  /* 0x0000580047c97810 */ /* 0x000fe20007ffe0ff */
[----:B------:R-:W-:Y:S01]  /*b180*/  IMAD.WIDE.U32 R2, R221, c[0x0][0x218], R2 ;  /* 0x00008600dd027a25 */ /* 0x000fe200078e0002 */
[C---:B------:R-:W-:Y:S02]  /*b190*/  IADD3 R200, R71.reuse, 0x5000, RZ ;  /* 0x0000500047c87810 */ /* 0x040fe40007ffe0ff */
[----:B------:R-:W-:Y:S01]  /*b1a0*/  IADD3 R68, R71, 0x4800, RZ ;  /* 0x0000480047447810 */ /* 0x000fe20007ffe0ff */
[----:B------:R-:W-:Y:S01]  /*b1b0*/  IMAD R0, R0, c[0x0][0x218], RZ ;  /* 0x0000860000007a24 */ /* 0x000fe200078e02ff */
[----:B------:R-:W-:Y:S03]  /*b1c0*/  SHF.L.U64.HI R60, R241, 0x1, R5 ;  /* 0x00000001f13c7819 */ /* 0x000fe60000010205 */
[----:B------:R-:W-:Y:S01]  /*b1d0*/  IMAD R0, R221, c[0x0][0x21c], R0 ;  /* 0x00008700dd007a24 */ /* 0x000fe200078e0200 */
[----:B------:R1:W4:Y:S04]  /*b1e0*/  LDSM.16.M88.4 R8, [R204] ;  /* 0x00000000cc08783b */ /* 0x0003280000000200 */
[----:B------:R1:W1:Y:S04]  /*b1f0*/  LDSM.16.M88.4 R16, [R204+0x800] ;  /* 0x00080000cc10783b */ /* 0x0002680000000200 */
        /* <DEDUP_REMOVED lines=14> */
[----:B--2---:R-:W-:Y:S04]  /*b2e0*/  IADD3 R36, P0, R6, R2, RZ ;  /* 0x0000000206247210 */ /* 0x004fe80007f1e0ff */
[----:B---3--:R-:W-:Y:S02]  /*b2f0*/  IADD3.X R2, R4, R3, R0, P0, !PT ;  /* 0x0000000304027210 */ /* 0x008fe400007fe400 */
[C---:B------:R-:W-:Y:S02]  /*b300*/  LEA R28, P0, R36.reuse, c[0x0][0x1f8], 0x1 ;  /* 0x00007e00241c7a11 */ /* 0x040fe400078008ff */
[----:B------:R-:W-:Y:S02]  /*b310*/  SHF.R.S32.HI R4, RZ, 0x1f, R228 ;  /* 0x0000001fff047819 */ /* 0x000fe400000114e4 */
[----:B------:R-:W-:Y:S02]  /*b320*/  LEA.HI.X R36, R36, c[0x0][0x1fc], R2, 0x1, P0 ;  /* 0x00007f0024247a11 */ /* 0x000fe400000f0c02 */
[----:B------:R-:W-:Y:S02]  /*b330*/  IADD3 R0, R71, 0x4000, RZ ;  /* 0x0000400047007810 */ /* 0x000fe40007ffe0ff */
[----:B------:R-:W-:Y:S01]  /*b340*/  SHF.L.U64.HI R44, R228, 0x1, R4 ;  /* 0x00000001e42c7819 */ /* 0x000fe20000010204 */
[----:B------:R-:W-:-:S05]  /*b350*/  BRA.DIV ~URZ, `(.L_x_481) ;  /* 0x000086b27f007947 */ /* 0x000fca000b800000 */
[----:B-1--4-:R1:W2:Y:S02]  /*b360*/  SHFL.IDX PT, R29, R36, RZ, 0x181f ;  /* 0x00181fff241d7589 */ /* 0x0122a400000e0000 */
.L_x_530:
[C---:B------:R-:W-:Y:S01]  /*b370*/  HMMA.16816.F32 R4, R136.reuse, R8, RZ ;  /* 0x000000088804723c */ /* 0x040fe200000018ff */
[----:B------:R-:W3:Y:S01]  /*b380*/  SHFL.IDX PT, R38, R28, RZ, 0x181f ;  /* 0x00181fff1c267589 */ /* 0x000ee200000e0000 */
[----:B------:R-:W-:Y:S01]  /*b390*/  BSSY B0, `(.L_x_482) ;  /* 0x00001af000007945 */ /* 0x000fe20003800000 */
[----:B------:R-:W-:Y:S02]  /*b3a0*/  ISETP.GE.AND P0, PT, R228, c[0x0][0x1d4], PT ;  /* 0x00007500e4007a0c */ /* 0x000fe40003f06270 */
[----:B------:R-:W-:Y:S02]  /*b3b0*/  ISETP.GE.AND P2, PT, R241, c[0x0][0x1d4], PT ;  /* 0x00007500f1007a0c */ /* 0x000fe40003f46270 */
[----:B------:R-:W-:Y:S01]  /*b3c0*/  SEL R218, RZ, 0x10, P0 ;  /* 0x00000010ffda7807 */ /* 0x000fe20000000000 */
[C---:B------:R-:W-:Y:S01]  /*b3d0*/  HMMA.16816.F32 R8, R136.reuse, R10, RZ ;  /* 0x0000000a8808723c */ /* 0x040fe200000018ff */
[----:B------:R-:W4:Y:S02]  /*b3e0*/  SHFL.IDX PT, R46, R28, 0x1, 0x181f ;  /* 0x00381f001c2e7f89 */ /* 0x000f2400000e0000 */
[----:B------:R-:W-:Y:S02]  /*b3f0*/  ISETP.NE.U32.AND P6, PT, R218, RZ, PT ;  /* 0x000000ffda00720c */ /* 0x000fe40003fc5070 */
[----:B------:R-:W-:Y:S03]  /*b400*/  SEL R63, RZ, 0x10, P2 ;  /* 0x00000010ff3f7807 */ /* 0x000fe60001000000 */
[C---:B------:R-:W-:Y:S01]  /*b410*/  HMMA.16816.F32 R12, R136.reuse, R16, RZ ;  /* 0x00000010880c723c */ /* 0x040fe200000018ff */
[----:B------:R-:W5:Y:S07]  /*b420*/  SHFL.IDX PT, R37, R36, 0x1, 0x181f ;  /* 0x00381f0024257f89 */ /* 0x000f6e00000e0000 */
[C---:B------:R-:W-:Y:S01]  /*b430*/  HMMA.16816.F32 R16, R136.reuse, R18, RZ ;  /* 0x000000128810723c */ /* 0x040fe200000018ff */
[----:B------:R-:W1:Y:S07]  /*b440*/  SHFL.IDX PT, R45, R28, 0x2, 0x181f ;  /* 0x00581f001c2d7f89 */ /* 0x000e6e00000e0000 */
[C---:B------:R-:W-:Y:S01]  /*b450*/  HMMA.16816.F32 R20, R136.reuse, R24, RZ ;  /* 0x000000188814723c */ /* 0x040fe200000018ff */
[----:B------:R-:W2:Y:S07]  /*b460*/  SHFL.IDX PT, R54, R36, 0x2, 0x181f ;  /* 0x00581f0024367f89 */ /* 0x000eae00000e0000 */
[C---:B------:R-:W-:Y:S01]  /*b470*/  HMMA.16816.F32 R24, R136.reuse, R26, RZ ;  /* 0x0000001a8818723c */ /* 0x040fe200000018ff */
[----:B------:R1:W2:Y:S08]  /*b480*/  SHFL.IDX PT, R62, R28, 0x3, 0x181f ;  /* 0x00781f001c3e7f89 */ /* 0x0002b000000e0000 */
[----:B------:R2:W2:Y:S03]  /*b490*/  SHFL.IDX PT, R61, R36, 0x3, 0x181f ;  /* 0x00781f00243d7f89 */ /* 0x0004a600000e0000 */
[CC--:B---3--:R-:W-:Y:S02]  /*b4a0*/  IADD3 R2, P4, R38.reuse, R55.reuse, RZ ;  /* 0x0000003726027210 */ /* 0x0c8fe40007f9e0ff */
[----:B------:R-:W-:Y:S02]  /*b4b0*/  IADD3 R38, P5, R38, R220, RZ ;  /* 0x000000dc26267210 */ /* 0x000fe40007fbe0ff */
[C---:B--2---:R-:W-:Y:S02]  /*b4c0*/  IADD3.X R3, R29.reuse, R44, RZ, P4, !PT ;  /* 0x0000002c1d037210 */ /* 0x044fe400027fe4ff */
[----:B------:R-:W-:Y:S02]  /*b4d0*/  IADD3.X R39, R29, R60, RZ, P5, !PT ;  /* 0x0000003c1d277210 */ /* 0x000fe40002ffe4ff */
[CC--:B----4-:R-:W-:Y:S01]  /*b4e0*/  IADD3 R52, P4, R46.reuse, R55.reuse, RZ ;  /* 0x000000372e347210 */ /* 0x0d0fe20007f9e0ff */
[----:B------:R2:W-:Y:S01]  /*b4f0*/  LDGSTS.E.BYPASS.LTC128B.128 [R219+0x100], [R2.64], !P0 ;  /* 0x0010000002db7fae */ /* 0x0005e2000c101d46 */
[----:B------:R-:W-:Y:S01]  /*b500*/  IADD3 R46, P5, R46, R220, RZ ;  /* 0x000000dc2e2e7210 */ /* 0x000fe20007fbe0ff */
[C---:B-1----:R-:W-:Y:S01]  /*b510*/  HMMA.16816.F32 R28, R136.reuse, R32, RZ ;  /* 0x00000020881c723c */ /* 0x042fe200000018ff */
[C---:B-----5:R-:W-:Y:S02]  /*b520*/  IADD3.X R53, R37.reuse, R44, RZ, P4, !PT ;  /* 0x0000002c25357210 */ /* 0x060fe400027fe4ff */
[----:B------:R-:W-:Y:S03]  /*b530*/  IADD3.X R47, R37, R60, RZ, P5, !PT ;  /* 0x0000003c252f7210 */ /* 0x000fe60002ffe4ff */
[----:B------:R1:W-:Y:S01]  /*b540*/  LDGSTS.E.BYPASS.LTC128B.128 [R219+0x4100], [R38.64], !P2 ;  /* 0x0410000026db7fae */ /* 0x0003e2000d101d46 */
[C---:B------:R-:W-:Y:S01]  /*b550*/  ISETP.NE.U32.AND P5, PT, R63.reuse, RZ, PT ;  /* 0x000000ff3f00720c */ /* 0x040fe20003fa5070 */
[C---:B------:R-:W-:Y:S01]  /*b560*/  HMMA.16816.F32 R32, R136.reuse, R34, RZ ;  /* 0x000000228820723c */ /* 0x040fe200000018ff */
[----:B------:R-:W-:Y:S05]  /*b570*/  IADD3 R63, -R63, 0x10, RZ ;  /* 0x000000103f3f7810 */ /* 0x000fea0007ffe1ff */
[----:B------:R3:W-:Y:S01]  /*b580*/  LDGSTS.E.BYPASS.LTC128B.128 [R219+0x1100], [R52.64], !P0 ;  /* 0x0110000034db7fae */ /* 0x0007e2000c101d46 */
[----:B------:R-:W-:Y:S07]  /*b590*/  LOP3.LUT R63, R63, 0xf, RZ, 0xc0, !PT ;  /* 0x0000000f3f3f7812 */ /* 0x000fee00078ec0ff */
[----:B------:R4:W-:Y:S01]  /*b5a0*/  LDGSTS.E.BYPASS.LTC128B.128 [R219+0x5100], [R46.64], !P2 ;  /* 0x051000002edb7fae */ /* 0x0009e2000d101d46 */
[C---:B--2---:R-:W-:Y:S04]  /*b5b0*/  IADD3 R2, P4, R45.reuse, R55, RZ ;  /* 0x000000372d027210 */ /* 0x044fe80007f9e0ff */
[----:B------:R-:W-:Y:S01]  /*b5c0*/  IADD3.X R3, R54, R44, RZ, P4, !PT ;  /* 0x0000002c36037210 */ /* 0x000fe200027fe4ff */
[C---:B-1----:R-:W-:Y:S04]  /*b5d0*/  HMMA.16816.F32 R36, R136.reuse, R40, RZ ;  /* 0x000000288824723c */ /* 0x042fe800000018ff */
[----:B------:R1:W-:Y:S04]  /*b5e0*/  LDGSTS.E.BYPASS.LTC128B.128 [R219+0x2100], [R2.64], !P0 ;  /* 0x0210000002db7fae */ /* 0x0003e8000c101d46 */
[C---:B------:R-:W-:Y:S01]  /*b5f0*/  HMMA.16816.F32 R40, R136.reuse, R42, RZ ;  /* 0x0000002a8828723c */ /* 0x040fe200000018ff */
[----:B---3--:R-:W-:Y:S04]  /*b600*/  IADD3 R52, -R218, 0x10, RZ ;  /* 0x00000010da347810 */ /* 0x008fe80007ffe1ff */
[----:B------:R-:W-:Y:S02]  /*b610*/  LOP3.LUT R52, R52, 0xf, RZ, 0xc0, !PT ;  /* 0x0000000f34347812 */ /* 0x000fe400078ec0ff */
[----:B-1----:R-:W-:Y:S05]  /*b620*/  IADD3 R2, P0, R45, R220, RZ ;  /* 0x000000dc2d027210 */ /* 0x002fea0007f1e0ff */
[----:B------:R-:W-:Y:S02]  /*b630*/  IADD3.X R3, R54, R60, RZ, P0, !PT ;  /* 0x0000003c36037210 */ /* 0x000fe400007fe4ff */
[-C--:B------:R-:W-:Y:S03]  /*b640*/  IADD3 R52, P4, P0, R52, R62.reuse, R55 ;  /* 0x0000003e34347210 */ /* 0x080fe6000789e037 */
[----:B------:R1:W-:Y:S01]  /*b650*/  LDGSTS.E.BYPASS.LTC128B.128 [R219+0x6100], [R2.64], !P2 ;  /* 0x0610000002db7fae */ /* 0x0003e2000d101d46 */
[-C--:B------:R-:W-:Y:S02]  /*b660*/  IADD3.X R53, RZ, R61.reuse, R44, P4, P0 ;  /* 0x0000003dff357210 */ /* 0x080fe400027e042c */
[C---:B----4-:R-:W-:Y:S01]  /*b670*/  HMMA.16816.F32 R44, R136.reuse, R48, RZ ;  /* 0x00000030882c723c */ /* 0x050fe200000018ff */
[----:B------:R-:W-:Y:S04]  /*b680*/  IADD3 R62, P4, P0, R63, R62, R220 ;  /* 0x0000003e3f3e7210 */ /* 0x000fe8000789e0dc */
[----:B------:R2:W-:Y:S01]  /*b690*/  LDGSTS.E.BYPASS.LTC128B.128.ZFILL [R219+0x3100], [R52.64], P6 ;  /* 0x0310000034db7fae */ /* 0x0005e2000b141d46 */
[----:B------:R-:W-:Y:S02]  /*b6a0*/  IADD3.X R63, RZ, R61, R60, P4, P0 ;  /* 0x0000003dff3f7210 */ /* 0x000fe400027e043c */
[C---:B------:R-:W-:Y:S01]  /*b6b0*/  HMMA.16816.F32 R48, R136.reuse, R50, RZ ;  /* 0x000000328830723c */ /* 0x040fe200000018ff */
[----:B------:R-:W-:Y:S04]  /*b6c0*/  ISETP.GE.AND P0, PT, R226, 0x1, PT ;  /* 0x00000001e200780c */ /* 0x000fe80003f06270 */
[----:B------:R3:W-:Y:S08]  /*b6d0*/  LDGSTS.E.BYPASS.LTC128B.128.ZFILL [R219+0x7100], [R62.64], P5 ;  /* 0x071000003edb7fae */ /* 0x0007f0000a941d46 */
[----:B------:R-:W0:Y:S01]  /*b6e0*/  LDGDEPBAR ;  /* 0x00000000000079af */ /* 0x000e220000000000 */
[C---:B--2---:R-:W-:Y:S08]  /*b6f0*/  HMMA.16816.F32 R52, R136.reuse, R56, RZ ;  /* 0x000000388834723c */ /* 0x044ff000000018ff */
[C---:B------:R-:W-:Y:S08]  /*b700*/  HMMA.16816.F32 R56, R136.reuse, R58, RZ ;  /* 0x0000003a8838723c */ /* 0x040ff000000018ff */
[C---:B---3--:R-:W-:Y:S08]  /*b710*/  HMMA.16816.F32 R60, R136.reuse, R64, RZ ;  /* 0x00000040883c723c */ /* 0x048ff000000018ff */
[----:B------:R-:W-:Y:S08]  /*b720*/  HMMA.16816.F32 R64, R136, R66, RZ ;  /* 0x000000428840723c */ /* 0x000ff000000018ff */
[C---:B------:R-:W-:Y:S08]  /*b730*/  HMMA.16816.F32 R4, R140.reuse, R144, R4 ;  /* 0x000000908c04723c */ /* 0x040ff00000001804 */
[C---:B------:R-:W-:Y:S01]  /*b740*/  HMMA.16816.F32 R8, R140.reuse, R146, R8 ;  /* 0x000000928c08723c */ /* 0x040fe20000001808 */
[----:B------:R-:W2:Y:S07]  /*b750*/  LDSM.16.M88.4 R144, [R206] ;  /* 0x00000000ce90783b */ /* 0x000eae0000000200 */
        /* <DEDUP_REMOVED lines=20> */
[----:B------:R-:W-:Y:S07]  /*b8a0*/  LDSM.16.M88.4 R172, [R202] ;  /* 0x00000000caac783b */ /* 0x000fee0000000200 */
[C---:B--2---:R-:W-:Y:S08]  /*b8b0*/  HMMA.16816.F32 R4, R176.reuse, R144, R4 ;  /* 0x00000090b004723c */ /* 0x044ff00000001804 */
[C---:B------:R-:W-:Y:S01]  /*b8c0*/  HMMA.16816.F32 R8, R176.reuse, R146, R8 ;  /* 0x00000092b008723c */ /* 0x040fe20000001808 */
[----:B------:R-:W2:Y:S07]  /*b8d0*/  LDSM.16.M88.4 R144, [R206+0x3800] ;  /* 0x00380000ce90783b */ /* 0x000eae0000000200 */
[C---:B---3--:R-:W-:Y:S08]  /*b8e0*/  HMMA.16816.F32 R12, R176.reuse, R148, R12 ;  /* 0x00000094b00c723c */ /* 0x048ff0000000180c */
[C---:B------:R-:W-:Y:S01]  /*b8f0*/  HMMA.16816.F32 R16, R176.reuse, R150, R16 ;  /* 0x00000096b010723c */ /* 0x040fe20000001810 */
[----:B------:R-:W3:Y:S07]  /*b900*/  LDSM.16.M88.4 R148, [R205+-0x4000] ;  /* 0xffc00000cd94783b */ /* 0x000eee0000000200 */
[C---:B----4-:R-:W-:Y:S08]  /*b910*/  HMMA.16816.F32 R20, R176.reuse, R152, R20 ;  /* 0x00000098b014723c */ /* 0x050ff00000001814 */
[C---:B------:R-:W-:Y:S01]  /*b920*/  HMMA.16816.F32 R24, R176.reuse, R154, R24 ;  /* 0x0000009ab018723c */ /* 0x040fe20000001818 */
[----:B------:R-:W4:Y:S07]  /*b930*/  LDSM.16.M88.4 R152, [R205+-0x3800] ;  /* 0xffc80000cd98783b */ /* 0x000f2e0000000200 */
[C---:B-----5:R-:W-:Y:S08]  /*b940*/  HMMA.16816.F32 R28, R176.reuse, R156, R28 ;  /* 0x0000009cb01c723c */ /* 0x060ff0000000181c */
[C---:B------:R-:W-:Y:S01]  /*b950*/  HMMA.16816.F32 R32, R176.reuse, R158, R32 ;  /* 0x0000009eb020723c */ /* 0x040fe20000001820 */
[----:B------:R-:W5:Y:S07]  /*b960*/  LDSM.16.M88.4 R156, [R205+-0x3000] ;  /* 0xffd00000cd9c783b */ /* 0x000f6e0000000200 */
[C---:B-1----:R-:W-:Y:S08]  /*b970*/  HMMA.16816.F32 R36, R176.reuse, R160, R36 ;  /* 0x000000a0b024723c */ /* 0x042ff00000001824 */
[C---:B------:R-:W-:Y:S01]  /*b980*/  HMMA.16816.F32 R40, R176.reuse, R162, R40 ;  /* 0x000000a2b028723c */ /* 0x040fe20000001828 */
[----:B------:R-:W1:Y:S07]  /*b990*/  LDSM.16.M88.4 R160, [R205+-0x2800] ;  /* 0xffd80000cda0783b */ /* 0x000e6e0000000200 */
[C---:B------:R-:W-:Y:S08]  /*b9a0*/  HMMA.16816.F32 R44, R176.reuse, R164, R44 ;  /* 0x000000a4b02c723c */ /* 0x040ff0000000182c */
[C---:B------:R-:W-:Y:S01]  /*b9b0*/  HMMA.16816.F32 R48, R176.reuse, R166, R48 ;  /* 0x000000a6b030723c */ /* 0x040fe20000001830 */
[----:B------:R-:W1:Y:S07]  /*b9c0*/  LDSM.16.M88.4 R164, [R205+-0x2000] ;  /* 0xffe00000cda4783b */ /* 0x000e6e0000000200 */
[C---:B------:R-:W-:Y:S08]  /*b9d0*/  HMMA.16816.F32 R52, R176.reuse, R168, R52 ;  /* 0x000000a8b034723c */ /* 0x040ff00000001834 */
[C---:B------:R-:W-:Y:S01]  /*b9e0*/  HMMA.16816.F32 R56, R176.reuse, R170, R56 ;  /* 0x000000aab038723c */ /* 0x040fe20000001838 */
[----:B------:R-:W1:Y:S07]  /*b9f0*/  LDSM.16.M88.4 R168, [R205+-0x1800] ;  /* 0xffe80000cda8783b */ /* 0x000e6e0000000200 */
[C---:B--2---:R-:W-:Y:S08]  /*ba00*/  HMMA.16816.F32 R60, R176.reuse, R144, R60 ;  /* 0x00000090b03c723c */ /* 0x044ff0000000183c */
[----:B------:R-:W-:Y:S01]  /*ba10*/  HMMA.16816.F32 R64, R176, R146, R64 ;  /* 0x00000092b040723c */ /* 0x000fe20000001840 */
[----:B------:R-:W2:Y:S07]  /*ba20*/  LDSM.16.M88.4 R144, [R205+-0x1000] ;  /* 0xfff00000cd90783b */ /* 0x000eae0000000200 */
[C---:B---3--:R-:W-:Y:S08]  /*ba30*/  HMMA.16816.F32 R4, R180.reuse, R148, R4 ;  /* 0x00000094b404723c */ /* 0x048ff00000001804 */
[C---:B------:R-:W-:Y:S01]  /*ba40*/  HMMA.16816.F32 R8, R180.reuse, R150, R8 ;  /* 0x00000096b408723c */ /* 0x040fe20000001808 */
[----:B------:R-:W3:Y:S07]  /*ba50*/  LDSM.16.M88.4 R148, [R205+-0x800] ;  /* 0xfff80000cd94783b */ /* 0x000eee0000000200 */
        /* <DEDUP_REMOVED lines=15> */
[C---:B--2---:R-:W-:Y:S08]  /*bb50*/  HMMA.16816.F32 R52, R180.reuse, R144, R52 ;  /* 0x00000090b434723c */ /* 0x044ff00000001834 */
[C---:B------:R-:W-:Y:S01]  /*bb60*/  HMMA.16816.F32 R56, R180.reuse, R146, R56 ;  /* 0x00000092b438723c */ /* 0x040fe20000001838 */
[----:B------:R-:W2:Y:S07]  /*bb70*/  LDSM.16.M88.4 R144, [R204+0x6800] ;  /* 0x00680000cc90783b */ /* 0x000eae0000000200 */
[C---:B---3--:R-:W-:Y:S08]  /*bb80*/  HMMA.16816.F32 R60, R180.reuse, R148, R60 ;  /* 0x00000094b43c723c */ /* 0x048ff0000000183c */
[----:B------:R-:W-:Y:S01]  /*bb90*/  HMMA.16816.F32 R64, R180, R150, R64 ;  /* 0x00000096b440723c */ /* 0x000fe20000001840 */
[----:B------:R-:W3:Y:S07]  /*bba0*/  LDSM.16.M88.4 R148, [R204+0x7000] ;  /* 0x00700000cc94783b */ /* 0x000eee0000000200 */
[C---:B----4-:R-:W-:Y:S08]  /*bbb0*/  HMMA.16816.F32 R4, R184.reuse, R152, R4 ;  /* 0x00000098b804723c */ /* 0x050ff00000001804 */
[C---:B------:R-:W-:Y:S01]  /*bbc0*/  HMMA.16816.F32 R8, R184.reuse, R154, R8 ;  /* 0x0000009ab808723c */ /* 0x040fe20000001808 */
[----:B------:R-:W4:Y:S07]  /*bbd0*/  LDSM.16.M88.4 R152, [R204+0x7800] ;  /* 0x00780000cc98783b */ /* 0x000f2e0000000200 */
[C---:B-----5:R-:W-:Y:S08]  /*bbe0*/  HMMA.16816.F32 R12, R184.reuse, R156, R12 ;  /* 0x0000009cb80c723c */ /* 0x060ff0000000180c */
[C---:B------:R-:W-:Y:S01]  /*bbf0*/  HMMA.16816.F32 R16, R184.reuse, R158, R16 ;  /* 0x0000009eb810723c */ /* 0x040fe20000001810 */
[----:B------:R-:W5:Y:S07]  /*bc00*/  LDSM.16.M88.4 R156, [R0] ;  /* 0x00000000009c783b */ /* 0x000f6e0000000200 */
[C---:B-1----:R-:W-:Y:S08]  /*bc10*/  HMMA.16816.F32 R20, R184.reuse, R160, R20 ;  /* 0x000000a0b814723c */ /* 0x042ff00000001814 */
[C---:B------:R-:W-:Y:S01]  /*bc20*/  HMMA.16816.F32 R24, R184.reuse, R162, R24 ;  /* 0x000000a2b818723c */ /* 0x040fe20000001818 */
[----:B------:R-:W1:Y:S07]  /*bc30*/  LDSM.16.M88.4 R160, [R68] ;  /* 0x0000000044a0783b */ /* 0x000e6e0000000200 */
[C---:B------:R-:W-:Y:S08]  /*bc40*/  HMMA.16816.F32 R28, R184.reuse, R164, R28 ;  /* 0x000000a4b81c723c */ /* 0x040ff0000000181c */
[C---:B------:R-:W-:Y:S01]  /*bc50*/  HMMA.16816.F32 R32, R184.reuse, R166, R32 ;  /* 0x000000a6b820723c */ /* 0x040fe20000001820 */
[----:B------:R-:W1:Y:S07]  /*bc60*/  LDSM.16.M88.4 R164, [R200] ;  /* 0x00000000c8a4783b */ /* 0x000e6e0000000200 */
[C---:B------:R-:W-:Y:S08]  /*bc70*/  HMMA.16816.F32 R36, R184.reuse, R168, R36 ;  /* 0x000000a8b824723c */ /* 0x040ff00000001824 */
[C---:B------:R-:W-:Y:S01]  /*bc80*/  HMMA.16816.F32 R40, R184.reuse, R170, R40 ;  /* 0x000000aab828723c */ /* 0x040fe20000001828 */
[----:B------:R-:W1:Y:S07]  /*bc90*/  LDSM.16.M88.4 R168, [R201] ;  /* 0x00000000c9a8783b */ /* 0x000e6e0000000200 */
[C---:B--2---:R-:W-:Y:S01]  /*bca0*/  HMMA.16816.F32 R44, R184.reuse, R144, R44 ;  /* 0x00000090b82c723c */ /* 0x044fe2000000182c */
[----:B------:R-:W2:Y:S07]  /*bcb0*/  LDSM.16.M88.4 R200, [R203] ;  /* 0x00000000cbc8783b */ /* 0x000eae0000000200 */
[C---:B------:R-:W-:Y:S01]  /*bcc0*/  HMMA.16816.F32 R48, R184.reuse, R146, R48 ;  /* 0x00000092b830723c */ /* 0x040fe20000001830 */
[----:B------:R-:W1:Y:S07]  /*bcd0*/  LDSM.16.M88.4 R144, [R211] ;  /* 0x00000000d390783b */ /* 0x000e6e0000000200 */
[C---:B---3--:R-:W-:Y:S08]  /*bce0*/  HMMA.16816.F32 R52, R184.reuse, R148, R52 ;  /* 0x00000094b834723c */ /* 0x048ff00000001834 */
[C---:B------:R-:W-:Y:S01]  /*bcf0*/  HMMA.16816.F32 R56, R184.reuse, R150, R56 ;  /* 0x00000096b838723c */ /* 0x040fe20000001838 */
[----:B------:R-:W3:Y:S07]  /*bd00*/  LDSM.16.M88.4 R148, [R212] ;  /* 0x00000000d494783b */ /* 0x000eee0000000200 */
[C---:B----4-:R-:W-:Y:S08]  /*bd10*/  HMMA.16816.F32 R60, R184.reuse, R152, R60 ;  /* 0x00000098b83c723c */ /* 0x050ff0000000183c */
[----:B------:R-:W-:Y:S01]  /*bd20*/  HMMA.16816.F32 R64, R184, R154, R64 ;  /* 0x0000009ab840723c */ /* 0x000fe20000001840 */
[----:B------:R-:W4:Y:S07]  /*bd30*/  LDSM.16.M88.4 R152, [R206+0x4000] ;  /* 0x00400000ce98783b */ /* 0x000f2e0000000200 */
[C---:B-----5:R-:W-:Y:S08]  /*bd40*/  HMMA.16816.F32 R4, R188.reuse, R156, R4 ;  /* 0x0000009cbc04723c */ /* 0x060ff00000001804 */
[C---:B------:R-:W-:Y:S01]  /*bd50*/  HMMA.16816.F32 R8, R188.reuse, R158, R8 ;  /* 0x0000009ebc08723c */ /* 0x040fe20000001808 */
[----:B------:R-:W-:Y:S07]  /*bd60*/  LDSM.16.M88.4 R156, [R206+0x5000] ;  /* 0x00500000ce9c783b */ /* 0x000fee0000000200 */
[C---:B-1----:R-:W-:Y:S08]  /*bd70*/  HMMA.16816.F32 R12, R188.reuse, R160, R12 ;  /* 0x000000a0bc0c723c */ /* 0x042ff0000000180c */
        /* <DEDUP_REMOVED lines=11> */
[C---:B--2---:R-:W-:Y:S08]  /*be30*/  HMMA.16816.F32 R44, R188.reuse, R200, R44 ;  /* 0x000000c8bc2c723c */ /* 0x044ff0000000182c */
[C---:B------:R-:W-:Y:S01]  /*be40*/  HMMA.16816.F32 R48, R188.reuse, R202, R48 ;  /* 0x000000cabc30723c */ /* 0x040fe20000001830 */
[----:B------:R-:W-:Y:S07]  /*be50*/  LDSM.16.M88.4 R200, [R206+0x7800] ;  /* 0x00780000cec8783b */ /* 0x000fee0000000200 */
[C---:B------:R-:W-:Y:S08]  /*be60*/  HMMA.16816.F32 R52, R188.reuse, R144, R52 ;  /* 0x00000090bc34723c */ /* 0x040ff00000001834 */
[C---:B------:R-:W-:Y:S01]  /*be70*/  HMMA.16816.F32 R56, R188.reuse, R146, R56 ;  /* 0x00000092bc38723c */ /* 0x040fe20000001838 */
[----:B------:R-:W1:Y:S07]  /*be80*/  LDSM.16.M88.4 R144, [R206+0x4800] ;  /* 0x00480000ce90783b */ /* 0x000e6e0000000200 */
[C---:B---3--:R-:W-:Y:S08]  /*be90*/  HMMA.16816.F32 R60, R188.reuse, R148, R60 ;  /* 0x00000094bc3c723c */ /* 0x048ff0000000183c */
[----:B------:R-:W-:Y:S01]  /*bea0*/  HMMA.16816.F32 R64, R188, R150, R64 ;  /* 0x00000096bc40723c */ /* 0x000fe20000001840 */
[----:B------:R-:W2:Y:S07]  /*beb0*/  LDSM.16.M88.4 R148, [R205] ;  /* 0x00000000cd94783b */ /* 0x000eae0000000200 */
[C---:B----4-:R-:W-:Y:S08]  /*bec0*/  HMMA.16816.F32 R4, R192.reuse, R152, R4 ;  /* 0x00000098c004723c */ /* 0x050ff00000001804 */
        /* <DEDUP_REMOVED lines=38> */
[----:B------:R1:W-:Y:S01]  /*c130*/  MUFU.TANH R153, R7 ;  /* 0x0000000700997308 */ /* 0x0003e20000002400 */
[----:B------:R-:W-:Y:S09]  /*c140*/  FMUL.FTZ R19, R19, c[0x0][0x320] ;  /* 0x0000c80013137a20 */ /* 0x000ff20000410000 */
[----:B------:R-:W-:Y:S10]  /*c150*/  MUFU.TANH R150, R8 ;  /* 0x0000000800967308 */ /* 0x000ff40000002400 */
[----:B------:R-:W-:Y:S01]  /*c160*/  MUFU.TANH R144, R9 ;  /* 0x0000000900907308 */ /* 0x000fe20000002400 */
[----:B-1----:R-:W1:Y:S09]  /*c170*/  LDSM.16.M88.4 R4, [R205+0x1000] ;  /* 0x00100000cd04783b */ /* 0x002e720000000200 */
[----:B------:R-:W-:Y:S10]  /*c180*/  MUFU.TANH R145, R10 ;  /* 0x0000000a00917308 */ /* 0x000ff40000002400 */
[----:B------:R2:W-:Y:S10]  /*c190*/  MUFU.TANH R152, R11 ;  /* 0x0000000b00987308 */ /* 0x0005f40000002400 */
[----:B------:R-:W-:Y:S10]  /*c1a0*/  MUFU.TANH R155, R12 ;  /* 0x0000000c009b7308 */ /* 0x000ff40000002400 */
[----:B------:R-:W-:Y:S01]  /*c1b0*/  MUFU.TANH R156, R13 ;  /* 0x0000000d009c7308 */ /* 0x000fe20000002400 */
[----:B--2---:R-:W2:Y:S01]  /*c1c0*/  LDSM.16.M88.4 R8, [R205+0x1800] ;  /* 0x00180000cd08783b */ /* 0x004ea20000000200 */
[C---:B-1----:R-:W-:Y:S08]  /*c1d0*/  HMMA.16816.F32 R20, R196.reuse, R4, R20 ;  /* 0x00000004c414723c */ /* 0x042ff00000001814 */
[----:B------:R-:W-:Y:S01]  /*c1e0*/  MUFU.TANH R159, R14 ;  /* 0x0000000e009f7308 */ /* 0x000fe20000002400 */
[C---:B------:R-:W-:Y:S01]  /*c1f0*/  HMMA.16816.F32 R24, R196.reuse, R6, R24 ;  /* 0x00000006c418723c */ /* 0x040fe20000001818 */
[----:B------:R-:W1:Y:S08]  /*c200*/  LDSM.16.M88.4 R4, [R205+0x2000] ;  /* 0x00200000cd04783b */ /* 0x000e700000000200 */
[----:B------:R-:W-:Y:S06]  /*c210*/  MUFU.TANH R161, R15 ;  /* 0x0000000f00a17308 */ /* 0x000fec0000002400 */
[----:B------:R-:W-:Y:S04]  /*c220*/  FMUL.FTZ R20, R20, c[0x0][0x320] ;  /* 0x0000c80014147a20 */ /* 0x000fe80000410000 */
        /* <DEDUP_REMOVED lines=8> */
[----:B------:R-:W-:Y:S01]  /*c2b0*/  FMUL.FTZ R27, R27, c[0x0][0x320] ;  /* 0x0000c8001b1b7a20 */ /* 0x000fe20000410000 */
[C---:B--2---:R-:W-:Y:S06]  /*c2c0*/  HMMA.16816.F32 R28, R196.reuse, R8, R28 ;  /* 0x00000008c41c723c */ /* 0x044fec000000181c */
[----:B------:R-:W-:Y:S02]  /*c2d0*/  MUFU.TANH R160, R18 ;  /* 0x0000001200a07308 */ /* 0x000fe40000002400 */
[C---:B------:R-:W-:Y:S01]  /*c2e0*/  HMMA.16816.F32 R32, R196.reuse, R10, R32 ;  /* 0x0000000ac420723c */ /* 0x040fe20000001820 */
[----:B------:R-:W2:Y:S07]  /*c2f0*/  LDSM.16.M88.4 R8, [R205+0x2800] ;  /* 0x00280000cd08783b */ /* 0x000eae0000000200 */
[----:B------:R-:W-:Y:S01]  /*c300*/  MUFU.TANH R162, R19 ;  /* 0x0000001300a27308 */ /* 0x000fe20000002400 */
[C---:B-1----:R-:W-:Y:S07]  /*c310*/  HMMA.16816.F32 R36, R196.reuse, R4, R36 ;  /* 0x00000004c424723c */ /* 0x042fee0000001824 */
[----:B------:R-:W-:Y:S01]  /*c320*/  FMUL.FTZ R28, R28, c[0x0][0x320] ;  /* 0x0000c8001c1c7a20 */ /* 0x000fe20000410000 */
[C---:B------:R-:W-:Y:S01]  /*c330*/  HMMA.16816.F32 R40, R196.reuse, R6, R40 ;  /* 0x00000006c428723c */ /* 0x040fe20000001828 */
[----:B------:R-:W-:Y:S01]  /*c340*/  MUFU.TANH R163, R20 ;  /* 0x0000001400a37308 */ /* 0x000fe20000002400 */
[----:B------:R-:W1:Y:S02]  /*c350*/  LDSM.16.M88.4 R4, [R205+0x3000] ;  /* 0x00300000cd04783b */ /* 0x000e640000000200 */
[----:B------:R-:W-:Y:S02]  /*c360*/  FMUL.FTZ R29, R29, c[0x0][0x320] ;  /* 0x0000c8001d1d7a20 */ /* 0x000fe40000410000 */
[----:B------:R-:W-:Y:S02]  /*c370*/  FMUL.FTZ R30, R30, c[0x0][0x320] ;  /* 0x0000c8001e1e7a20 */ /* 0x000fe40000410000 */
[----:B------:R-:W-:Y:S03]  /*c380*/  FMUL.FTZ R31, R31, c[0x0][0x320] ;  /* 0x0000c8001f1f7a20 */ /* 0x000fe60000410000 */
[----:B------:R-:W-:Y:S01]  /*c390*/  MUFU.TANH R166, R21 ;  /* 0x0000001500a67308 */ /* 0x000fe20000002400 */
[----:B------:R-:W-:Y:S02]  /*c3a0*/  FMUL.FTZ R32, R32, c[0x0][0x320] ;  /* 0x0000c80020207a20 */ /* 0x000fe40000410000 */
[----:B------:R-:W-:Y:S02]  /*c3b0*/  FMUL.FTZ R33, R33, c[0x0][0x320] ;  /* 0x0000c80021217a20 */ /* 0x000fe40000410000 */
[----:B------:R-:W-:Y:S02]  /*c3c0*/  FMUL.FTZ R34, R34, c[0x0][0x320] ;  /* 0x0000c80022227a20 */ /* 0x000fe40000410000 */
[----:B------:R-:W-:Y:S02]  /*c3d0*/  FMUL.FTZ R35, R35, c[0x0][0x320] ;  /* 0x0000c80023237a20 */ /* 0x000fe40000410000 */
[----:B------:R-:W-:Y:S01]  /*c3e0*/  FMUL.FTZ R36, R36, c[0x0][0x320] ;  /* 0x0000c80024247a20 */ /* 0x000fe20000410000 */
[----:B------:R-:W-:Y:S01]  /*c3f0*/  MUFU.TANH R167, R22 ;  /* 0x0000001600a77308 */ /* 0x000fe20000002400 */
[----:B------:R-:W-:Y:S01]  /*c400*/  FMUL.FTZ R37, R37, c[0x0][0x320] ;  /* 0x0000c80025257a20 */ /* 0x000fe20000410000 */
[C---:B--2---:R-:W-:Y:S03]  /*c410*/  HMMA.16816.F32 R44, R196.reuse, R8, R44 ;  /* 0x00000008c42c723c */ /* 0x044fe6000000182c */
[----:B------:R-:W-:Y:S02]  /*c420*/  FMUL.FTZ R38, R38, c[0x0][0x320] ;  /* 0x0000c80026267a20 */ /* 0x000fe40000410000 */
[----:B------:R-:W-:Y:S03]  /*c430*/  FMUL.FTZ R39, R39, c[0x0][0x320] ;  /* 0x0000c80027277a20 */ /* 0x000fe60000410000 */
[----:B------:R-:W-:Y:S01]  /*c440*/  MUFU.TANH R169, R23 ;  /* 0x0000001700a97308 */ /* 0x000fe20000002400 */
[C---:B------:R-:W-:Y:S01]  /*c450*/  HMMA.16816.F32 R48, R196.reuse, R10, R48 ;  /* 0x0000000ac430723c */ /* 0x040fe20000001830 */
[----:B------:R-:W2:Y:S01]  /*c460*/  LDSM.16.M88.4 R8, [R205+0x3800] ;  /* 0x00380000cd08783b */ /* 0x000ea20000000200 */
[----:B------:R-:W-:Y:S04]  /*c470*/  DEPBAR.LE SB0, 0x0 ;  /* 0x000080000000791a */ /* 0x000fe80000000000 */
[----:B------:R-:W-:Y:S02]  /*c480*/  FMUL.FTZ R40, R40, c[0x0][0x320] ;  /* 0x0000c80028287a20 */ /* 0x000fe40000410000 */
[----:B------:R-:W-:Y:S01]  /*c490*/  FMUL.FTZ R41, R41, c[0x0][0x320] ;  /* 0x0000c80029297a20 */ /* 0x000fe20000410000 */
[----:B------:R-:W-:Y:S01]  /*c4a0*/  MUFU.TANH R164, R24 ;  /* 0x0000001800a47308 */ /* 0x000fe20000002400 */
[----:B------:R-:W-:Y:S01]  /*c4b0*/  BAR.SYNC.DEFER_BLOCKING 0x0 ;  /* 0x0000000000007b1d */ /* 0x000fe20000010000 */
[C---:B-1----:R-:W-:Y:S05]  /*c4c0*/  HMMA.16816.F32 R52, R196.reuse, R4, R52 ;  /* 0x00000004c434723c */ /* 0x042fea0000001834 */
[----:B------:R-:W-:Y:S02]  /*c4d0*/  FMUL.FTZ R42, R42, c[0x0][0x320] ;  /* 0x0000c8002a2a7a20 */ /* 0x000fe40000410000 */
[----:B------:R-:W-:Y:S01]  /*c4e0*/  FMUL.FTZ R43, R43, c[0x0][0x320] ;  /* 0x0000c8002b2b7a20 */ /* 0x000fe20000410000 */
[----:B------:R-:W-:Y:S01]  /*c4f0*/  MUFU.TANH R165, R25 ;  /* 0x0000001900a57308 */ /* 0x000fe20000002400 */
[C---:B------:R-:W-:Y:S03]  /*c500*/  HMMA.16816.F32 R56, R196.reuse, R6, R56 ;  /* 0x00000006c438723c */ /* 0x040fe60000001838 */
[----:B------:R-:W-:Y:S02]  /*c510*/  FMUL.FTZ R44, R44, c[0x0][0x320] ;  /* 0x0000c8002c2c7a20 */ /* 0x000fe40000410000 */
[----:B------:R-:W-:Y:S02]  /*c520*/  FMUL.FTZ R45, R45, c[0x0][0x320] ;  /* 0x0000c8002d2d7a20 */ /* 0x000fe40000410000 */
[----:B------:R-:W-:Y:S02]  /*c530*/  FMUL.FTZ R46, R46, c[0x0][0x320] ;  /* 0x0000c8002e2e7a20 */ /* 0x000fe40000410000 */
[----:B------:R-:W-:Y:S03]  /*c540*/  MUFU.TANH R168, R26 ;  /* 0x0000001a00a87308 */ /* 0x000fe60000002400 */
        /* <DEDUP_REMOVED lines=8> */
[----:B------:R-:W-:Y:S02]  /*c5d0*/  FMUL.FTZ R53, R53, c[0x0][0x320] ;  /* 0x0000c80035357a20 */ /* 0x000fe40000410000 */
[----:B------:R-:W-:Y:S01]  /*c5e0*/  FMUL.FTZ R54, R54, c[0x0][0x320] ;  /* 0x0000c80036367a20 */ /* 0x000fe20000410000 */
[----:B------:R-:W-:Y:S01]  /*c5f0*/  MUFU.TANH R171, R28 ;  /* 0x0000001c00ab7308 */ /* 0x000fe20000002400 */
[----:B------:R-:W-:Y:S03]  /*c600*/  HMMA.16816.F32 R64, R196, R10, R64 ;  /* 0x0000000ac440723c */ /* 0x000fe60000001840 */
        /* <DEDUP_REMOVED lines=16> */
[----:B------:R2:W3:Y:S10]  /*c710*/  MUFU.TANH R201, R31 ;  /* 0x0000001f00c97308 */ /* 0x0004f40000002400 */
[----:B------:R2:W4:Y:S01]  /*c720*/  MUFU.TANH R173, R32 ;  /* 0x0000002000ad7308 */ /* 0x0005220000002400 */
[----:B-1----:R2:W-:Y:S09]  /*c730*/  STL [R1], R0 ;  /* 0x0000000001007387 */ /* 0x0025f20000100800 */
        /* <DEDUP_REMOVED lines=35> */
[----:B---34-:R-:W-:Y:S01]  /*c970*/  IMAD.MOV.U32 R221, RZ, RZ, RZ ;  /* 0x000000ffffdd7224 */ /* 0x018fe200078e00ff */
[----:B------:R-:W3:Y:S01]  /*c980*/  LDL R2, [R1+0x14] ;  /* 0x0000140001027983 */ /* 0x000ee20000100800 */
[C---:B------:R-:W-:Y:S01]  /*c990*/  IMAD.SHL.U32 R18, R241.reuse, 0x2, RZ ;  /* 0x00000002f1127824 */ /* 0x040fe200078e00ff */
[----:B------:R-:W-:Y:S01]  /*c9a0*/  SHF.R.S32.HI R6, RZ, 0x1f, R241 ;  /* 0x0000001fff067819 */ /* 0x000fe200000114f1 */
[----:B------:R-:W-:Y:S01]  /*c9b0*/  IMAD.SHL.U32 R17, R228, 0x2, RZ ;  /* 0x00000002e4117824 */ /* 0x000fe200078e00ff */
[----:B------:R-:W4:Y:S02]  /*c9c0*/  LDL R3, [R1+0x10] ;  /* 0x0000100001037983 */ /* 0x000f240000100800 */
[----:B------:R-:W-:Y:S02]  /*c9d0*/  SHF.L.U64.HI R6, R241, 0x1, R6 ;  /* 0x00000001f1067819 */ /* 0x000fe40000010206 */
[----:B------:R-:W5:Y:S04]  /*c9e0*/  LDL.64 R146, [R1+0x20] ;  /* 0x0000200001927983 */ /* 0x000f680000100a00 */
[----:B--2---:R-:W2:Y:S04]  /*c9f0*/  LDL R68, [R1+0x34] ;  /* 0x0000340001447983 */ /* 0x004ea80000100800 */
[----:B------:R-:W2:Y:S04]  /*ca00*/  LDL.64 R8, [R1+0x18] ;  /* 0x0000180001087983 */ /* 0x000ea80000100a00 */
[----:B------:R-:W2:Y:S01]  /*ca10*/  LDL R7, [R1+0x30] ;  /* 0x0000300001077983 */ /* 0x000ea20000100800 */
[----:B---3--:R-:W-:Y:S05]  /*ca20*/  IMAD R2, R226, 0x80, R2 ;  /* 0x00000080e2027824 */ /* 0x008fea00078e0202 */
[----:B----4-:R-:W-:Y:S05]  /*ca30*/  IADD3 R2, R2, -0x80, R3 ;  /* 0xffffff8002027810 */ /* 0x010fea0007ffe003 */
[----:B------:R-:W-:Y:S04]  /*ca40*/  @P3 IMAD.HI.U32 R3, R2, c[0x0][0x2bc], RZ ;  /* 0x0000af0002033a27 */ /* 0x000fe800078e00ff */
[----:B------:R-:W-:Y:S01]  /*ca50*/  IMAD.MOV.U32 R0, RZ, RZ, R2 ;  /* 0x000000ffff007224 */ /* 0x000fe200078e0002 */
[----:B------:R-:W-:Y:S04]  /*ca60*/  @P3 SHF.R.U32.HI R0, RZ, c[0x0][0x2c0], R3 ;  /* 0x0000b000ff003a19 */ /* 0x000fe80000011603 */
[C---:B-----5:R-:W-:Y:S04]  /*ca70*/  @!P1 IADD3 R3, P0, R0.reuse, R146, RZ ;  /* 0x0000009200039210 */ /* 0x060fe80007f1e0ff */
[----:B--2---:R-:W-:Y:S01]  /*ca80*/  @!P1 LEA.HI.X.SX32 R5, R0, R68, 0x1, P0 ;  /* 0x0000004400059211 */ /* 0x004fe200000f0eff */
[----:B------:R-:W-:Y:S01]  /*ca90*/  IMAD.MOV R0, RZ, RZ, -R0 ;  /* 0x000000ffff007224 */ /* 0x000fe200078e0a00 */
[C---:B------:R-:W-:Y:S03]  /*caa0*/  @!P1 LEA R4, P0, R3.reuse, c[0x0][0x2a0], 0x2 ;  /* 0x0000a80003049a11 */ /* 0x040fe600078010ff */
[----:B------:R-:W-:Y:S01]  /*cab0*/  IMAD R222, R0, c[0x0][0x2b8], R2 ;  /* 0x0000ae0000de7a24 */ /* 0x000fe200078e0202 */
[----:B------:R-:W-:Y:S03]  /*cac0*/  @!P1 LEA.HI.X R5, R3, c[0x0][0x2a4], R5, 0x2, P0 ;  /* 0x0000a90003059a11 */ /* 0x000fe600000f1405 */
        /* <DEDUP_REMOVED lines=18> */
.L_x_531:
[----:B------:R-:W-:-:S05]  /*cbf0*/  BRA.DIV ~URZ, `(.L_x_485) ;  /* 0x00006ed27f007947 */ /* 0x000fca000b800000 */
[----:B------:R-:W4:Y:S01]  /*cc00*/  SHFL.IDX PT, R8, R4, RZ, 0x181f ;  /* 0x00181fff04087589 */ /* 0x000f2200000e0000 */
[C---:B------:R-:W-:Y:S02]  /*cc10*/  IADD3 R2, -R218.reuse, 0x10, RZ ;  /* 0x00000010da027810 */ /* 0x040fe40007ffe1ff */
[----:B------:R-:W-:Y:S01]  /*cc20*/  ISETP.NE.U32.AND P0, PT, R218, RZ, PT ;  /* 0x000000ffda00720c */ /* 0x000fe20003f05070 */
[----:B------:R-:W5:Y:S01]  /*cc30*/  SHFL.IDX PT, R3, R4, 0x1, 0x181f ;  /* 0x00381f0004037f89 */ /* 0x000f6200000e0000 */
[----:B------:R-:W-:Y:S03]  /*cc40*/  LOP3.LUT R2, R2, 0xf, RZ, 0xc0, !PT ;  /* 0x0000000f02027812 */ /* 0x000fe600078ec0ff */
[----:B------:R-:W2:Y:S04]  /*cc50*/  SHFL.IDX PT, R15, R0, 0x1, 0x181f ;  /* 0x00381f00000f7f89 */ /* 0x000ea800000e0000 */
[----:B------:R-:W3:Y:S04]  /*cc60*/  SHFL.IDX PT, R14, R4, 0x2, 0x181f ;  /* 0x00581f00040e7f89 */ /* 0x000ee800000e0000 */
[----:B------:R-:W1:Y:S04]  /*cc70*/  SHFL.IDX PT, R16, R0, 0x2, 0x181f ;  /* 0x00581f0000107f89 */ /* 0x000e6800000e0000 */
[----:B--2---:R-:W2:Y:S04]  /*cc80*/  SHFL.IDX PT, R0, R0, 0x3, 0x181f ;  /* 0x00781f0000007f89 */ /* 0x004ea800000e0000 */
[----:B------:R-:W1:Y:S01]  /*cc90*/  SHFL.IDX PT, R4, R4, 0x3, 0x181f ;  /* 0x00781f0004047f89 */ /* 0x000e6200000e0000 */
[----:B----4-:R-:W-:Y:S02]  /*cca0*/  IADD3 R10, P6, P5, R2, R8, R17 ;  /* 0x00000008020a7210 */ /* 0x010fe40007dde011 */
[----:B------:R-:W-:Y:S02]  /*ccb0*/  IADD3 R8, P4, R8, R18, RZ ;  /* 0x0000001208087210 */ /* 0x000fe40007f9e0ff */
[----:B---3--:R-:W-:Y:S02]  /*ccc0*/  IADD3.X R11, RZ, R7, R5, P6, P5 ;  /* 0x00000007ff0b7210 */ /* 0x008fe400037ea405 */
[C---:B-----5:R-:W-:Y:S01]  /*ccd0*/  IADD3 R12, P6, P5, R2.reuse, R3, R17 ;  /* 0x00000003020c7210 */ /* 0x060fe20007dde011 */
[--C-:B------:R-:W-:Y:S02]  /*cce0*/  IMAD.X R9, R7, 0x1, R6.reuse, P4 ;  /* 0x0000000107097824 */ /* 0x100fe400020e0606 */
[----:B------:R3:W-:Y:S01]  /*ccf0*/  LDGSTS.E.BYPASS.LTC128B.128.ZFILL [R219+0x8100], [R10.64], P0 ;  /* 0x081000000adb7fae */ /* 0x0007e20008141d46 */
[----:B------:R-:W-:Y:S02]  /*cd00*/  IADD3.X R13, RZ, R15, R5, P6, P5 ;  /* 0x0000000fff0d7210 */ /* 0x000fe400037ea405 */
[----:B------:R-:W-:Y:S01]  /*cd10*/  IADD3 R2, P6, P5, R2, R14, R17 ;  /* 0x0000000e02027210 */ /* 0x000fe20007dde011 */
[----:B------:R4:W-:Y:S04]  /*cd20*/  LDGSTS.E.BYPASS.LTC128B.128 [R219+0xc100], [R8.64], !P2 ;  /* 0x0c10000008db7fae */ /* 0x0009e8000d101d46 */
[----:B------:R2:W-:Y:S01]  /*cd30*/  LDGSTS.E.BYPASS.LTC128B.128.ZFILL [R219+0x9100], [R12.64], P0 ;  /* 0x091000000cdb7fae */ /* 0x0005e20008141d46 */
[----:B---3--:R-:W-:Y:S02]  /*cd40*/  IADD3 R10, P4, R3, R18, RZ ;  /* 0x00000012030a7210 */ /* 0x008fe40007f9e0ff */
[----:B-1----:R-:W-:Y:S03]  /*cd50*/  IADD3.X R3, RZ, R16, R5, P6, P5 ;  /* 0x00000010ff037210 */ /* 0x002fe600037ea405 */
[--C-:B------:R-:W-:Y:S01]  /*cd60*/  IMAD.X R11, R15, 0x1, R6.reuse, P4 ;  /* 0x000000010f0b7824 */ /* 0x100fe200020e0606 */
[----:B----4-:R-:W-:Y:S04]  /*cd70*/  IADD3 R8, P4, R14, R18, RZ ;  /* 0x000000120e087210 */ /* 0x010fe80007f9e0ff */
[----:B------:R1:W-:Y:S01]  /*cd80*/  LDGSTS.E.BYPASS.LTC128B.128 [R219+0xd100], [R10.64], !P2 ;  /* 0x0d1000000adb7fae */ /* 0x0003e2000d101d46 */
[----:B------:R-:W-:Y:S03]  /*cd90*/  IMAD.X R9, R16, 0x1, R6, P4 ;  /* 0x0000000110097824 */ /* 0x000fe600020e0606 */
[----:B------:R1:W-:Y:S04]  /*cda0*/  LDGSTS.E.BYPASS.LTC128B.128.ZFILL [R219+0xa100], [R2.64], P0 ;  /* 0x0a10000002db7fae */ /* 0x0003e80008141d46 */
[----:B------:R1:W-:Y:S02]  /*cdb0*/  LDGSTS.E.BYPASS.LTC128B.128 [R219+0xe100], [R8.64], !P2 ;  /* 0x0e10000008db7fae */ /* 0x0003e4000d101d46 */
.L_x_532:
[C---:B-12---:R-:W-:Y:S02]  /*cdc0*/  IADD3 R3, -R218.reuse, 0x10, RZ ;  /* 0x00000010da037810 */ /* 0x046fe40007ffe1ff */
[----:B------:R-:W-:Y:S02]  /*cdd0*/  ISETP.NE.U32.AND P0, PT, R218, RZ, PT ;  /* 0x000000ffda00720c */ /* 0x000fe40003f05070 */
[----:B------:R-:W-:Y:S02]  /*cde0*/  LOP3.LUT R3, R3, 0xf, RZ, 0xc0, !PT ;  /* 0x0000000f03037812 */ /* 0x000fe400078ec0ff */
[----:B------:R-:W-:Y:S02]  /*cdf0*/  IADD3 R2, P4, R4, R18, RZ ;  /* 0x0000001204027210 */ /* 0x000fe40007f9e0ff */
[----:B------:R-:W-:Y:S03]  /*ce00*/  IADD3 R4, P6, P5, R3, R4, R17 ;  /* 0x0000000403047210 */ /* 0x000fe60007dde011 */
[----:B------:R-:W-:Y:S01]  /*ce10*/  IMAD.X R3, R0, 0x1, R6, P4 ;  /* 0x0000000100037824 */ /* 0x000fe200020e0606 */
[----:B------:R-:W-:Y:S05]  /*ce20*/  IADD3.X R5, RZ, R0, R5, P6, P5 ;  /* 0x00000000ff057210 */ /* 0x000fea00037ea405 */
[----:B------:R-:W-:Y:S01]  /*ce30*/  @!PT LDS RZ, [RZ] ;  /* 0x00000000fffff984 */ /* 0x000fe20000000800 */
[----:B------:R-:W-:Y:S01]  /*ce40*/  @!PT LDS RZ, [RZ] ;  /* 0x00000000fffff984 */ /* 0x000fe20000000800 */
[----:B------:R-:W-:Y:S01]  /*ce50*/  @!PT LDS RZ, [RZ] ;  /* 0x00000000fffff984 */ /* 0x000fe20000000800 */
[----:B------:R1:W-:Y:S04]  /*ce60*/  LDGSTS.E.BYPASS.LTC128B.128.ZFILL [R219+0xb100], [R4.64], P0 ;  /* 0x0b10000004db7fae */ /* 0x0003e80008141d46 */
[----:B------:R1:W-:Y:S02]  /*ce70*/  LDGSTS.E.BYPASS.LTC128B.128 [R219+0xf100], [R2.64], !P2 ;  /* 0x0f10000002db7fae */ /* 0x0003e4000d101d46 */
.L_x_483:
[----:B---34-:R-:W-:Y:S05]  /*ce80*/  BSYNC B0 ;  /* 0x0000000000007941 */ /* 0x018fea0003800000 */
.L_x_482:
[----:B-1----:R-:W-:Y:S01]  /*ce90*/  FMNMX.FTZ R2, R148, R69, !PT ;  /* 0x0000004594027209 */ /* 0x002fe20007810000 */
[----:B------:R-:W3:Y:S01]  /*cea0*/  LDL R3, [R1] ;  /* 0x0000000001037983 */ /* 0x000ee20000100800 */
[----:B--2---:R-:W-:Y:S02]  /*ceb0*/  FMNMX.FTZ R0, R149, R70, !PT ;  /* 0x0000004695007209 */ /* 0x004fe40007810000 */
        /* <DEDUP_REMOVED lines=55> */
[----:B------:R-:W-:Y:S04]  /*d230*/  FMNMX.FTZ R0, R252, R0, !PT ;  /* 0x00000000fc007209 */ /* 0x000fe80007810000 */
[----:B------:R-:W-:Y:S04]  /*d240*/  FMNMX.FTZ R0, R250, R0, !PT ;  /* 0x00000000fa007209 */ /* 0x000fe80007810000 */
[----:B------:R-:W-:Y:S04]  /*d250*/  FMNMX.FTZ R0, R248, R0, !PT ;  /* 0x00000000f8007209 */ /* 0x000fe80007810000 */
[----:B------:R-:W-:Y:S02]  /*d260*/  FMNMX.FTZ R5, R246, R0, !PT ;  /* 0x00000000f6057209 */ /* 0x000fe40007810000 */
[----:B---3--:R-:W-:Y:S04]  /*d270*/  FMNMX.FTZ R4, R3, R4, !PT ;  /* 0x0000000403047209 */ /* 0x008fe80007810000 */
[----:B------:R-:W-:Y:S04]  /*d280*/  FMNMX.FTZ R4, R251, R4, !PT ;  /* 0x00000004fb047209 */ /* 0x000fe80007810000 */
[----:B------:R-:W-:Y:S04]  /*d290*/  FMNMX.FTZ R4, R249, R4, !PT ;  /* 0x00000004f9047209 */ /* 0x000fe80007810000 */
[----:B------:R-:W-:Y:S01]  /*d2a0*/  FMNMX.FTZ R4, R247, R4, !PT ;  /* 0x00000004f7047209 */ /* 0x000fe20007810000 */
[----:B------:R-:W-:-:S05]  /*d2b0*/  BRA.DIV ~URZ, `(.L_x_486) ;  /* 0x00006cd27f007947 */ /* 0x000fca000b800000 */
[----:B------:R-:W1:Y:S04]  /*d2c0*/  SHFL.BFLY PT, R68, R4, 0x2, 0x1f ;  /* 0x0c401f0004447f89 */ /* 0x000e6800000e0000 */
[----:B------:R-:W2:Y:S01]  /*d2d0*/  SHFL.BFLY PT, R0, R5, 0x2, 0x1f ;  /* 0x0c401f0005007f89 */ /* 0x000ea200000e0000 */
[----:B-1----:R-:W-:Y:S02]  /*d2e0*/  FMNMX.FTZ R68, R4, R68, !PT ;  /* 0x0000004404447209 */ /* 0x002fe40007810000 */
[----:B--2---:R-:W-:Y:S03]  /*d2f0*/  FMNMX.FTZ R4, R5, R0, !PT ;  /* 0x0000000005047209 */ /* 0x004fe60007810000 */
[----:B------:R-:W1:Y:S04]  /*d300*/  SHFL.BFLY PT, R2, R68, 0x1, 0x1f ;  /* 0x0c201f0044027f89 */ /* 0x000e6800000e0000 */
[----:B------:R2:W3:Y:S01]  /*d310*/  SHFL.BFLY PT, R0, R4, 0x1, 0x1f ;  /* 0x0c201f0004007f89 */ /* 0x0004e200000e0000 */
[----:B-1----:R-:W-:Y:S05]  /*d320*/  FMNMX.FTZ R68, R68, R2, !PT ;  /* 0x0000000244447209 */ /* 0x002fea0007810000 */
.L_x_533:
[C---:B------:R-:W-:Y:S01]  /*d330*/  FMUL.FTZ R154, R68.reuse, c[0x0][0x2d0] ;  /* 0x0000b400449a7a20 */ /* 0x040fe20000410000 */
[----:B------:R-:W-:Y:S01]  /*d340*/  WARPSYNC 0xffffffff ;  /* 0xffffffff00007948 */ /* 0x000fe20003800000 */
[----:B------:R-:W-:Y:S01]  /*d350*/  FADD.FTZ R2, -R68, R69 ;  /* 0x0000004544027221 */ /* 0x000fe20000010100 */
[----:B------:R-:W1:Y:S01]  /*d360*/  LDSM.16.MT88.4 R12, [R207] ;  /* 0x00000000cf0c783b */ /* 0x000e620000004200 */
[--C-:B------:R-:W-:Y:S01]  /*d370*/  FFMA.FTZ R3, R148, c[0x0][0x2d0], -R154.reuse ;  /* 0x0000b40094037a23 */ /* 0x100fe2000001089a */
[----:B------:R-:W-:Y:S01]  /*d380*/  ISETP.GT.AND P0, PT, R226, RZ, PT ;  /* 0x000000ffe200720c */ /* 0x000fe20003f04270 */
[----:B------:R-:W-:Y:S02]  /*d390*/  FMUL.FTZ R2, R2, c[0x0][0x2d0] ;  /* 0x0000b40002027a20 */ /* 0x000fe40000410000 */
[----:B------:R4:W5:Y:S01]  /*d3a0*/  MUFU.EX2 R5, R3 ;  /* 0x0000000300057308 */ /* 0x0009620000000800 */
[--C-:B------:R-:W-:Y:S02]  /*d3b0*/  FFMA.FTZ R32, R155, c[0x0][0x2d0], -R154.reuse ;  /* 0x0000b4009b207a23 */ /* 0x100fe4000001089a */
[----:B------:R-:W2:Y:S01]  /*d3c0*/  LDSM.16.MT88.4 R20, [R209] ;  /* 0x00000000d114783b */ /* 0x000ea20000004200 */
[--C-:B------:R-:W-:Y:S06]  /*d3d0*/  FFMA.FTZ R40, R157, c[0x0][0x2d0], -R154.reuse ;  /* 0x0000b4009d287a23 */ /* 0x100fec000001089a */
[----:B------:R-:W3:Y:S01]  /*d3e0*/  MUFU.EX2 R2, R2 ;  /* 0x0000000200027308 */ /* 0x000ee20000000800 */
[----:B------:R-:W1:Y:S08]  /*d3f0*/  LDSM.16.MT88.4 R28, [R208] ;  /* 0x00000000d01c783b */ /* 0x000e700000004200 */
[----:B------:R-:W1:Y:S01]  /*d400*/  LDSM.16.MT88.4 R36, [R213] ;  /* 0x00000000d524783b */ /* 0x000e620000004200 */
[----:B------:R-:W-:Y:S01]  /*d410*/  MUFU.EX2 R41, R32 ;  /* 0x0000002000297308 */ /* 0x000fe20000000800 */
[--C-:B----4-:R-:W-:Y:S06]  /*d420*/  FFMA.FTZ R3, R151, c[0x0][0x2d0], -R154.reuse ;  /* 0x0000b40097037a23 */ /* 0x110fec000001089a */
[----:B------:R-:W4:Y:S03]  /*d430*/  LDSM.16.MT88.4 R44, [R207+0x4000] ;  /* 0x00400000cf2c783b */ /* 0x000f260000004200 */
[----:B------:R2:W1:Y:S05]  /*d440*/  MUFU.EX2 R6, R3 ;  /* 0x0000000300067308 */ /* 0x00046a0000000800 */
[----:B------:R-:W1:Y:S05]  /*d450*/  LDSM.16.MT88.4 R52, [R209+0x4000] ;  /* 0x00400000d134783b */ /* 0x000e6a0000004200 */
[----:B------:R-:W-:Y:S03]  /*d460*/  MUFU.EX2 R65, R40 ;  /* 0x0000002800417308 */ /* 0x000fe60000000800 */
[----:B------:R-:W1:Y:S01]  /*d470*/  LDSM.16.MT88.4 R60, [R208+0x4000] ;  /* 0x00400000d03c783b */ /* 0x000e620000004200 */
[--C-:B--2---:R-:W-:Y:S06]  /*d480*/  FFMA.FTZ R3, R150, c[0x0][0x2d0], -R154.reuse ;  /* 0x0000b40096037a23 */ /* 0x104fec000001089a */
[----:B------:R2:W-:Y:S02]  /*d490*/  MUFU.EX2 R67, R3 ;  /* 0x0000000300437308 */ /* 0x0005e40000000800 */
[----:B--23--:R-:W-:Y:S01]  /*d4a0*/  FMNMX.FTZ R3, R0, R4, !PT ;  /* 0x0000000400037209 */ /* 0x00cfe20007810000 */
[----:B------:R-:W-:Y:S01]  /*d4b0*/  FFMA.FTZ R0, R144, c[0x0][0x2d0], -R154 ;  /* 0x0000b40090007a23 */ /* 0x000fe2000001089a */
[----:B-----5:R-:W-:Y:S01]  /*d4c0*/  MOV R151, R5 ;  /* 0x0000000500977202 */ /* 0x020fe20000000f00 */
[C---:B------:R-:W-:Y:S02]  /*d4d0*/  FMUL.FTZ R8, R2.reuse, R76 ;  /* 0x0000004c02087220 */ /* 0x040fe40000410000 */
[----:B------:R-:W-:Y:S03]  /*d4e0*/  FMUL.FTZ R148, R3, c[0x0][0x2d0] ;  /* 0x0000b40003947a20 */ /* 0x000fe60000410000 */
[----:B------:R2:W3:Y:S01]  /*d4f0*/  MUFU.EX2 R5, R0 ;  /* 0x0000000000057308 */ /* 0x0004e20000000800 */
[C---:B------:R-:W-:Y:S02]  /*d500*/  FMUL.FTZ R9, R2.reuse, R77 ;  /* 0x0000004d02097220 */ /* 0x040fe40000410000 */
[--C-:B------:R-:W-:Y:S01]  /*d510*/  FFMA.FTZ R4, R149, c[0x0][0x2d0], -R148.reuse ;  /* 0x0000b40095047a23 */ /* 0x100fe20000010894 */
[----:B-1----:R-:W-:Y:S01]  /*d520*/  MOV R149, R6 ;  /* 0x0000000600957202 */ /* 0x002fe20000000f00 */
[C---:B------:R-:W-:Y:S02]  /*d530*/  FMUL.FTZ R16, R2.reuse, R84 ;  /* 0x0000005402107220 */ /* 0x040fe40000410000 */
[C---:B------:R-:W-:Y:S01]  /*d540*/  FMUL.FTZ R17, R2.reuse, R85 ;  /* 0x0000005502117220 */ /* 0x040fe20000410000 */
[----:B------:R-:W-:Y:S01]  /*d550*/  F2FP.PACK_AB R144, R149, R151 ;  /* 0x000000979590723e */ /* 0x000fe200000000ff */
[C---:B------:R-:W-:Y:S01]  /*d560*/  FMUL.FTZ R25, R2.reuse, R93 ;  /* 0x0000005d02197220 */ /* 0x040fe20000410000 */
[----:B------:R1:W-:Y:S01]  /*d570*/  MUFU.EX2 R150, R4 ;  /* 0x0000000400967308 */ /* 0x0003e20000000800 */
[C---:B------:R-:W-:Y:S02]  /*d580*/  FMUL.FTZ R24, R2.reuse, R92 ;  /* 0x0000005c02187220 */ /* 0x040fe40000410000 */
[C---:B------:R-:W-:Y:S02]  /*d590*/  FMUL.FTZ R32, R2.reuse, R100 ;  /* 0x0000006402207220 */ /* 0x040fe40000410000 */
[----:B------:R-:W-:Y:S02]  /*d5a0*/  FMUL.FTZ R33, R2, R101 ;  /* 0x0000006502217220 */ /* 0x000fe40000410000 */
[--C-:B------:R-:W-:Y:S02]  /*d5b0*/  FFMA.FTZ R64, R162, c[0x0][0x2d0], -R148.reuse ;  /* 0x0000b400a2407a23 */ /* 0x100fe40000010894 */
[----:B------:R-:W-:Y:S02]  /*d5c0*/  FMUL.FTZ R49, R2, R117 ;  /* 0x0000007502317220 */ /* 0x000fe40000410000 */
[----:B------:R5:W-:Y:S01]  /*d5d0*/  MUFU.EX2 R117, R64 ;  /* 0x0000004000757308 */ /* 0x000be20000000800 */
[----:B------:R-:W-:Y:S02]  /*d5e0*/  FFMA.FTZ R50, R159, c[0x0][0x2d0], -R148 ;  /* 0x0000b4009f327a23 */ /* 0x000fe40000010894 */
[----:B--2---:R-:W-:Y:S02]  /*d5f0*/  FADD.FTZ R0, -R3, R70 ;  /* 0x0000004603007221 */ /* 0x004fe40000010100 */
[--C-:B------:R-:W-:Y:S02]  /*d600*/  FFMA.FTZ R58, R160, c[0x0][0x2d0], -R148.reuse ;  /* 0x0000b400a03a7a23 */ /* 0x100fe40000010894 */
[----:B------:R-:W-:Y:S02]  /*d610*/  FMUL.FTZ R0, R0, c[0x0][0x2d0] ;  /* 0x0000b40000007a20 */ /* 0x000fe40000410000 */
[--C-:B------:R-:W-:Y:S02]  /*d620*/  FFMA.FTZ R56, R161, c[0x0][0x2d0], -R148.reuse ;  /* 0x0000b400a1387a23 */ /* 0x100fe40000010894 */
[C---:B------:R-:W-:Y:S02]  /*d630*/  FMUL.FTZ R57, R2.reuse, R125 ;  /* 0x0000007d02397220 */ /* 0x040fe40000410000 */
[----:B-1----:R-:W-:Y:S01]  /*d640*/  FFMA.FTZ R4, R153, c[0x0][0x2d0], -R148 ;  /* 0x0000b40099047a23 */ /* 0x002fe20000010894 */
[----:B---3--:R-:W-:Y:S01]  /*d650*/  MOV R153, R5 ;  /* 0x0000000500997202 */ /* 0x008fe20000000f00 */
[----:B------:R-:W1:Y:S01]  /*d660*/  MUFU.EX2 R0, R0 ;  /* 0x0000000000007308 */ /* 0x000e620000000800 */
[C---:B------:R-:W-:Y:S01]  /*d670*/  FMUL.FTZ R40, R2.reuse, R108 ;  /* 0x0000006c02287220 */ /* 0x040fe20000410000 */
[----:B------:R-:W-:Y:S01]  /*d680*/  MOV R108, R41 ;  /* 0x00000029006c7202 */ /* 0x000fe20000000f00 */
[C---:B------:R-:W-:Y:S01]  /*d690*/  FMUL.FTZ R41, R2.reuse, R109 ;  /* 0x0000006d02297220 */ /* 0x040fe20000410000 */
[----:B------:R-:W-:Y:S01]  /*d6a0*/  F2FP.PACK_AB R146, R153, R67 ;  /* 0x000000439992723e */ /* 0x000fe200000000ff */
[--C-:B------:R-:W-:Y:S02]  /*d6b0*/  FFMA.FTZ R100, R249, c[0x0][0x2d0], -R154.reuse ;  /* 0x0000b400f9647a23 */ /* 0x100fe4000001089a */
[----:B------:R-:W-:Y:S02]  /*d6c0*/  FFMA.FTZ R101, R247, c[0x0][0x2d0], -R154 ;  /* 0x0000b400f7657a23 */ /* 0x000fe4000001089a */
[C---:B-----5:R-:W-:Y:S01]  /*d6d0*/  FMUL.FTZ R64, R2.reuse, R132 ;  /* 0x0000008402407220 */ /* 0x060fe20000410000 */
[----:B------:R2:W3:Y:S01]  /*d6e0*/  MUFU.EX2 R66, R4 ;  /* 0x0000000400427308 */ /* 0x0004e20000000800 */
[----:B------:R-:W-:Y:S01]  /*d6f0*/  MOV R132, R65 ;  /* 0x0000004100847202 */ /* 0x000fe20000000f00 */
[----:B------:R-:W-:Y:S02]  /*d700*/  FMUL.FTZ R65, R2, R133 ;  /* 0x0000008502417220 */ /* 0x000fe40000410000 */
[C---:B-1----:R-:W-:Y:S02]  /*d710*/  FMUL.FTZ R6, R0.reuse, R74 ;  /* 0x0000004a00067220 */ /* 0x042fe40000410000 */
[C---:B------:R-:W-:Y:S02]  /*d720*/  FMUL.FTZ R7, R0.reuse, R75 ;  /* 0x0000004b00077220 */ /* 0x040fe40000410000 */
[C---:B------:R-:W-:Y:S02]  /*d730*/  FMUL.FTZ R10, R0.reuse, R78 ;  /* 0x0000004e000a7220 */ /* 0x040fe40000410000 */
[C---:B------:R-:W-:Y:S02]  /*d740*/  FMUL.FTZ R11, R0.reuse, R79 ;  /* 0x0000004f000b7220 */ /* 0x040fe40000410000 */
[----:B------:R-:W-:Y:S01]  /*d750*/  FMUL.FTZ R18, R0, R86 ;  /* 0x0000005600127220 */ /* 0x000fe20000410000 */
[----:B------:R-:W-:Y:S01]  /*d760*/  LDSM.16.MT88.4 R76, [R207+0x800] ;  /* 0x00080000cf4c783b */ /* 0x000fe20000004200 */
[--C-:B--2---:R-:W-:Y:S01]  /*d770*/  FFMA.FTZ R4, R145, c[0x0][0x2d0], -R148.reuse ;  /* 0x0000b40091047a23 */ /* 0x104fe20000010894 */
[----:B---3--:R-:W-:Y:S01]  /*d780*/  F2FP.PACK_AB R145, R66, R150 ;  /* 0x000000964291723e */ /* 0x008fe200000000ff */
[C---:B------:R-:W-:Y:S02]  /*d790*/  FMUL.FTZ R19, R0.reuse, R87 ;  /* 0x0000005700137220 */ /* 0x040fe40000410000 */
[----:B------:R1:W2:Y:S01]  /*d7a0*/  MUFU.EX2 R5, R4 ;  /* 0x0000000400057308 */ /* 0x0002a20000000800 */
[C---:B------:R-:W-:Y:S02]  /*d7b0*/  FMUL.FTZ R26, R0.reuse, R94 ;  /* 0x0000005e001a7220 */ /* 0x040fe40000410000 */
[C---:B------:R-:W-:Y:S01]  /*d7c0*/  FMUL.FTZ R27, R0.reuse, R95 ;  /* 0x0000005f001b7220 */ /* 0x040fe20000410000 */
[----:B------:R-:W-:Y:S01]  /*d7d0*/  LDSM.16.MT88.4 R84, [R208+0x800] ;  /* 0x00080000d054783b */ /* 0x000fe20000004200 */
[C---:B------:R-:W-:Y:S02]  /*d7e0*/  FMUL.FTZ R34, R0.reuse, R102 ;  /* 0x0000006600227220 */ /* 0x040fe40000410000 */
[C---:B------:R-:W-:Y:S02]  /*d7f0*/  FMUL.FTZ R35, R0.reuse, R103 ;  /* 0x0000006700237220 */ /* 0x040fe40000410000 */
[C---:B------:R-:W-:Y:S02]  /*d800*/  FMUL.FTZ R43, R0.reuse, R111 ;  /* 0x0000006f002b7220 */ /* 0x040fe40000410000 */
[C---:B------:R-:W-:Y:S02]  /*d810*/  FMUL.FTZ R42, R0.reuse, R110 ;  /* 0x0000006e002a7220 */ /* 0x040fe40000410000 */
[----:B------:R3:W-:Y:S01]  /*d820*/  MUFU.EX2 R110, R50 ;  /* 0x00000032006e7308 */ /* 0x0007e20000000800 */
[C---:B------:R-:W-:Y:S02]  /*d830*/  FMUL.FTZ R59, R0.reuse, R127 ;  /* 0x0000007f003b7220 */ /* 0x040fe40000410000 */
[----:B------:R-:W-:Y:S02]  /*d840*/  FMUL.FTZ R51, R0, R119 ;  /* 0x0000007700337220 */ /* 0x000fe40000410000 */
[--C-:B------:R-:W-:Y:S02]  /*d850*/  FFMA.FTZ R102, R252, c[0x0][0x2d0], -R148.reuse ;  /* 0x0000b400fc667a23 */ /* 0x100fe40000010894 */
[--C-:B------:R-:W-:Y:S03]  /*d860*/  FFMA.FTZ R103, R250, c[0x0][0x2d0], -R148.reuse ;  /* 0x0000b400fa677a23 */ /* 0x100fe60000010894 */
[----:B------:R5:W-:Y:S01]  /*d870*/  MUFU.EX2 R119, R56 ;  /* 0x0000003800777308 */ /* 0x000be20000000800 */
[----:B-1----:R-:W-:Y:S01]  /*d880*/  FFMA.FTZ R4, R152, c[0x0][0x2d0], -R148 ;  /* 0x0000b40098047a23 */ /* 0x002fe20000010894 */
[----:B--2---:R-:W-:Y:S01]  /*d890*/  MOV R152, R5 ;  /* 0x0000000500987202 */ /* 0x004fe20000000f00 */
[----:B------:R-:W-:Y:S07]  /*d8a0*/  FMUL.FTZ R5, R2, R73 ;  /* 0x0000004902057220 */ /* 0x000fee0000410000 */
[----:B------:R1:W2:Y:S01]  /*d8b0*/  MUFU.EX2 R70, R4 ;  /* 0x0000000400467308 */ /* 0x0002a20000000800 */
[----:B---3--:R-:W-:Y:S09]  /*d8c0*/  FMUL.FTZ R50, R0, R118 ;  /* 0x0000007600327220 */ /* 0x008ff20000410000 */
[----:B------:R3:W-:Y:S01]  /*d8d0*/  MUFU.EX2 R118, R58 ;  /* 0x0000003a00767308 */ /* 0x0007e20000000800 */
[C---:B-----5:R-:W-:Y:S02]  /*d8e0*/  FMUL.FTZ R56, R2.reuse, R124 ;  /* 0x0000007c02387220 */ /* 0x060fe40000410000 */
[----:B-1----:R-:W-:Y:S01]  /*d8f0*/  FMUL.FTZ R4, R2, R72 ;  /* 0x0000004802047220 */ /* 0x002fe20000410000 */
[----:B--2---:R-:W-:Y:S01]  /*d900*/  F2FP.PACK_AB R147, R70, R152 ;  /* 0x000000984693723e */ /* 0x004fe200000000ff */
[----:B------:R-:W1:Y:S01]  /*d910*/  LDSM.16.MT88.4 R72, [R210+0x4000] ;  /* 0x00400000d248783b */ /* 0x000e620000004200 */
[----:B------:R-:W-:Y:S05]  /*d920*/  MOV R109, R70 ;  /* 0x00000046006d7202 */ /* 0x000fea0000000f00 */
[C---:B------:R-:W-:Y:S02]  /*d930*/  HMMA.16816.F32 R4, R144.reuse, R12, R4 ;  /* 0x0000000c9004723c */ /* 0x040fe40000001804 */
[----:B------:R-:W2:Y:S03]  /*d940*/  LDL.LU R70, [R1] ;  /* 0x0000000001467983 */ /* 0x000ea60000300800 */
[----:B---3--:R-:W-:Y:S02]  /*d950*/  FMUL.FTZ R58, R0, R126 ;  /* 0x0000007e003a7220 */ /* 0x008fe40000410000 */
[C---:B------:R-:W-:Y:S01]  /*d960*/  FMUL.FTZ R12, R2.reuse, R80 ;  /* 0x00000050020c7220 */ /* 0x040fe20000410000 */
[C---:B------:R-:W-:Y:S04]  /*d970*/  HMMA.16816.F32 R8, R144.reuse, R14, R8 ;  /* 0x0000000e9008723c */ /* 0x040fe80000001808 */
[----:B------:R-:W-:Y:S03]  /*d980*/  FMUL.FTZ R13, R2, R81 ;  /* 0x00000051020d7220 */ /* 0x000fe60000410000 */
[C---:B------:R-:W-:Y:S02]  /*d990*/  FMUL.FTZ R14, R0.reuse, R82 ;  /* 0x00000052000e7220 */ /* 0x040fe40000410000 */
[----:B------:R-:W-:Y:S02]  /*d9a0*/  FMUL.FTZ R15, R0, R83 ;  /* 0x00000053000f7220 */ /* 0x000fe40000410000 */
[----:B------:R-:W3:Y:S05]  /*d9b0*/  LDSM.16.MT88.4 R80, [R209+0x800] ;  /* 0x00080000d150783b */ /* 0x000eea0000004200 */
[C---:B------:R-:W-:Y:S07]  /*d9c0*/  HMMA.16816.F32 R12, R144.reuse, R20, R12 ;  /* 0x00000014900c723c */ /* 0x040fee000000180c */
[C---:B------:R-:W-:Y:S01]  /*d9d0*/  FMUL.FTZ R20, R2.reuse, R88 ;  /* 0x0000005802147220 */ /* 0x040fe20000410000 */
[C---:B------:R-:W-:Y:S04]  /*d9e0*/  HMMA.16816.F32 R16, R144.reuse, R22, R16 ;  /* 0x000000169010723c */ /* 0x040fe80000001810 */
[----:B------:R-:W-:Y:S03]  /*d9f0*/  FMUL.FTZ R21, R2, R89 ;  /* 0x0000005902157220 */ /* 0x000fe60000410000 */
[C---:B------:R-:W-:Y:S02]  /*da00*/  FMUL.FTZ R22, R0.reuse, R90 ;  /* 0x0000005a00167220 */ /* 0x040fe40000410000 */
[----:B------:R-:W-:Y:S02]  /*da10*/  FMUL.FTZ R23, R0, R91 ;  /* 0x0000005b00177220 */ /* 0x000fe40000410000 */
[----:B------:R-:W5:Y:S05]  /*da20*/  LDSM.16.MT88.4 R88, [R210+0x800] ;  /* 0x00080000d258783b */ /* 0x000f6a0000004200 */
[C---:B------:R-:W-:Y:S07]  /*da30*/  HMMA.16816.F32 R20, R144.reuse, R28, R20 ;  /* 0x0000001c9014723c */ /* 0x040fee0000001814 */
        /* <DEDUP_REMOVED lines=8> */
[C---:B------:R-:W-:Y:S02]  /*dac0*/  FMUL.FTZ R30, R0.reuse, R98 ;  /* 0x00000062001e7220 */ /* 0x040fe40000410000 */
[----:B------:R-:W-:Y:S02]  /*dad0*/  FMUL.FTZ R67, R0, R135 ;  /* 0x0000008700437220 */ /* 0x000fe40000410000 */
[----:B------:R-:W2:Y:S03]  /*dae0*/  LDL.LU R135, [R1+0x8] ;  /* 0x0000080001877983 */ /* 0x000ea60000300800 */
[C---:B------:R-:W-:Y:S07]  /*daf0*/  HMMA.16816.F32 R28, R144.reuse, R36, R28 ;  /* 0x00000024901c723c */ /* 0x040fee000000181c */
[----:B------:R-:W-:Y:S01]  /*db00*/  FFMA.FTZ R36, R156, c[0x0][0x2d0], -R154 ;  /* 0x0000b4009c247a23 */ /* 0x000fe2000001089a */
[C---:B------:R-:W-:Y:S03]  /*db10*/  HMMA.16816.F32 R32, R144.reuse, R38, R32 ;  /* 0x000000269020723c */ /* 0x040fe60000001820 */
[----:B------:R1:W1:Y:S01]  /*db20*/  MUFU.EX2 R48, R36 ;  /* 0x0000002400307308 */ /* 0x0002620000000800 */
[----:B------:R-:W-:Y:S02]  /*db30*/  FMUL.FTZ R37, R2, R105 ;  /* 0x0000006902257220 */ /* 0x000fe40000410000 */
[--C-:B------:R-:W-:Y:S02]  /*db40*/  FFMA.FTZ R105, R246, c[0x0][0x2d0], -R148.reuse ;  /* 0x0000b400f6697a23 */ /* 0x100fe40000010894 */
[C---:B------:R-:W-:Y:S04]  /*db50*/  FMUL.FTZ R38, R0.reuse, R106 ;  /* 0x0000006a00267220 */ /* 0x040fe80000410000 */
[----:B------:R-:W-:Y:S02]  /*db60*/  FMUL.FTZ R39, R0, R107 ;  /* 0x0000006b00277220 */ /* 0x000fe40000410000 */
[C---:B-1----:R-:W-:Y:S01]  /*db70*/  FMUL.FTZ R36, R2.reuse, R104 ;  /* 0x0000006802247220 */ /* 0x042fe20000410000 */
[----:B------:R-:W-:Y:S01]  /*db80*/  MOV R111, R48 ;  /* 0x00000030006f7202 */ /* 0x000fe20000000f00 */
[----:B------:R-:W-:Y:S02]  /*db90*/  FMUL.FTZ R48, R2, R116 ;  /* 0x0000007402307220 */ /* 0x000fe40000410000 */
[----:B------:R-:W-:Y:S03]  /*dba0*/  FFMA.FTZ R104, R248, c[0x0][0x2d0], -R148 ;  /* 0x0000b400f8687a23 */ /* 0x000fe60000010894 */
[C---:B----4-:R-:W-:Y:S07]  /*dbb0*/  HMMA.16816.F32 R36, R144.reuse, R44, R36 ;  /* 0x0000002c9024723c */ /* 0x050fee0000001824 */
[--C-:B------:R-:W-:Y:S01]  /*dbc0*/  FFMA.FTZ R44, R158, c[0x0][0x2d0], -R154.reuse ;  /* 0x0000b4009e2c7a23 */ /* 0x100fe2000001089a */
[C---:B------:R-:W-:Y:S03]  /*dbd0*/  HMMA.16816.F32 R40, R144.reuse, R46, R40 ;  /* 0x0000002e9028723c */ /* 0x040fe60000001828 */
[----:B------:R-:W1:Y:S01]  /*dbe0*/  MUFU.EX2 R69, R44 ;  /* 0x0000002c00457308 */ /* 0x000e620000000800 */
[----:B------:R-:W-:Y:S03]  /*dbf0*/  FMUL.FTZ R45, R2, R113 ;  /* 0x00000071022d7220 */ /* 0x000fe60000410000 */
[C---:B------:R-:W-:Y:S02]  /*dc00*/  FMUL.FTZ R47, R0.reuse, R115 ;  /* 0x00000073002f7220 */ /* 0x040fe40000410000 */
[----:B------:R-:W-:Y:S03]  /*dc10*/  FMUL.FTZ R46, R0, R114 ;  /* 0x00000072002e7220 */ /* 0x000fe60000410000 */
[----:B-1----:R-:W-:Y:S01]  /*dc20*/  MOV R133, R69 ;  /* 0x0000004500857202 */ /* 0x002fe20000000f00 */
[--C-:B------:R-:W-:Y:S02]  /*dc30*/  FFMA.FTZ R69, R163, c[0x0][0x2d0], -R154.reuse ;  /* 0x0000b400a3457a23 */ /* 0x100fe4000001089a */
[C---:B------:R-:W-:Y:S02]  /*dc40*/  FMUL.FTZ R44, R2.reuse, R112 ;  /* 0x00000070022c7220 */ /* 0x040fe40000410000 */
[----:B------:R1:W-:Y:S05]  /*dc50*/  MUFU.EX2 R116, R69 ;  /* 0x0000004500747308 */ /* 0x0003ea0000000800 */
[C---:B------:R-:W-:Y:S07]  /*dc60*/  HMMA.16816.F32 R44, R144.reuse, R52, R44 ;  /* 0x00000034902c723c */ /* 0x040fee000000182c */
[C---:B------:R-:W-:Y:S01]  /*dc70*/  FMUL.FTZ R52, R2.reuse, R120 ;  /* 0x0000007802347220 */ /* 0x040fe20000410000 */
[C---:B------:R-:W-:Y:S04]  /*dc80*/  HMMA.16816.F32 R48, R144.reuse, R54, R48 ;  /* 0x000000369030723c */ /* 0x040fe80000001830 */
[----:B------:R-:W-:Y:S03]  /*dc90*/  FMUL.FTZ R53, R2, R121 ;  /* 0x0000007902357220 */ /* 0x000fe60000410000 */
[C---:B------:R-:W-:Y:S02]  /*dca0*/  FMUL.FTZ R54, R0.reuse, R122 ;  /* 0x0000007a00367220 */ /* 0x040fe40000410000 */
[----:B------:R-:W-:Y:S03]  /*dcb0*/  FMUL.FTZ R55, R0, R123 ;  /* 0x0000007b00377220 */ /* 0x000fe60000410000 */
[--C-:B-1----:R-:W-:Y:S04]  /*dcc0*/  FFMA.FTZ R69, R166, c[0x0][0x2d0], -R154.reuse ;  /* 0x0000b400a6457a23 */ /* 0x102fe8000001089a */
[C---:B------:R-:W-:Y:S01]  /*dcd0*/  HMMA.16816.F32 R52, R144.reuse, R60, R52 ;  /* 0x0000003c9034723c */ /* 0x040fe20000001834 */
[----:B------:R1:W-:Y:S06]  /*dce0*/  MUFU.EX2 R134, R69 ;  /* 0x0000004500867308 */ /* 0x0003ec0000000800 */
[C---:B------:R-:W-:Y:S01]  /*dcf0*/  FMUL.FTZ R60, R2.reuse, R128 ;  /* 0x00000080023c7220 */ /* 0x040fe20000410000 */
[C---:B------:R-:W-:Y:S04]  /*dd00*/  HMMA.16816.F32 R56, R144.reuse, R62, R56 ;  /* 0x0000003e9038723c */ /* 0x040fe80000001838 */
[----:B------:R-:W-:Y:S03]  /*dd10*/  FMUL.FTZ R61, R2, R129 ;  /* 0x00000081023d7220 */ /* 0x000fe60000410000 */
[C---:B------:R-:W-:Y:S02]  /*dd20*/  FMUL.FTZ R62, R0.reuse, R130 ;  /* 0x00000082003e7220 */ /* 0x040fe40000410000 */
[----:B------:R-:W-:Y:S07]  /*dd30*/  FMUL.FTZ R63, R0, R131 ;  /* 0x00000083003f7220 */ /* 0x000fee0000410000 */
[C---:B------:R-:W-:Y:S03]  /*dd40*/  HMMA.16816.F32 R60, R144.reuse, R72, R60 ;  /* 0x00000048903c723c */ /* 0x040fe6000000183c */
[--C-:B-1----:R-:W-:Y:S04]  /*dd50*/  FFMA.FTZ R69, R164, c[0x0][0x2d0], -R154.reuse ;  /* 0x0000b400a4457a23 */ /* 0x102fe8000001089a */
[----:B------:R1:W-:Y:S01]  /*dd60*/  MUFU.EX2 R98, R69 ;  /* 0x0000004500627308 */ /* 0x0003e20000000800 */
[----:B------:R-:W-:Y:S04]  /*dd70*/  HMMA.16816.F32 R64, R144, R74, R64 ;  /* 0x0000004a9040723c */ /* 0x000fe80000001840 */
[----:B------:R-:W-:Y:S02]  /*dd80*/  F2FP.PACK_AB R72, R111, R108 ;  /* 0x0000006c6f48723e */ /* 0x000fe400000000ff */
[----:B------:R-:W-:Y:S02]  /*dd90*/  F2FP.PACK_AB R73, R119, R110 ;  /* 0x0000006e7749723e */ /* 0x000fe400000000ff */
[----:B------:R-:W-:Y:S01]  /*dda0*/  F2FP.PACK_AB R75, R117, R118 ;  /* 0x00000076754b723e */ /* 0x000fe200000000ff */
[----:B------:R-:W-:Y:S03]  /*ddb0*/  MUFU.EX2 R146, R102 ;  /* 0x0000006600927308 */ /* 0x000fe60000000800 */
[----:B------:R-:W-:Y:S02]  /*ddc0*/  F2FP.PACK_AB R74, R133, R132 ;  /* 0x00000084854a723e */ /* 0x000fe400000000ff */
[----:B------:R-:W-:Y:S05]  /*ddd0*/  MOV R147, R151 ;  /* 0x0000009700937202 */ /* 0x000fea0000000f00 */
[C---:B------:R-:W-:Y:S01]  /*dde0*/  HMMA.16816.F32 R4, R72.reuse, R76, R4 ;  /* 0x0000004c4804723c */ /* 0x040fe20000001804 */
[----:B------:R-:W-:Y:S04]  /*ddf0*/  MUFU.EX2 R145, R103 ;  /* 0x0000006700917308 */ /* 0x000fe80000000800 */
[----:B-1----:R-:W-:Y:S03]  /*de00*/  FFMA.FTZ R69, R165, c[0x0][0x2d0], -R154 ;  /* 0x0000b400a5457a23 */ /* 0x002fe6000001089a */
[C---:B------:R-:W-:Y:S01]  /*de10*/  HMMA.16816.F32 R8, R72.reuse, R78, R8 ;  /* 0x0000004e4808723c */ /* 0x040fe20000001808 */
[----:B------:R-:W1:Y:S02]  /*de20*/  LDSM.16.MT88.4 R76, [R207+0x4800] ;  /* 0x00480000cf4c783b */ /* 0x000e640000004200 */
[----:B------:R4:W1:Y:S05]  /*de30*/  MUFU.EX2 R92, R69 ;  /* 0x00000045005c7308 */ /* 0x00086a0000000800 */
[C---:B---3--:R-:W-:Y:S05]  /*de40*/  HMMA.16816.F32 R12, R72.reuse, R80, R12 ;  /* 0x00000050480c723c */ /* 0x048fea000000180c */
[----:B------:R-:W-:Y:S03]  /*de50*/  MUFU.EX2 R144, R104 ;  /* 0x0000006800907308 */ /* 0x000fe60000000800 */
[C---:B------:R-:W-:Y:S01]  /*de60*/  HMMA.16816.F32 R16, R72.reuse, R82, R16 ;  /* 0x000000524810723c */ /* 0x040fe20000001810 */
[----:B------:R-:W3:Y:S07]  /*de70*/  LDSM.16.MT88.4 R80, [R209+0x4800] ;  /* 0x00480000d150783b */ /* 0x000eee0000004200 */
[C---:B------:R-:W-:Y:S04]  /*de80*/  HMMA.16816.F32 R20, R72.reuse, R84, R20 ;  /* 0x000000544814723c */ /* 0x040fe80000001814 */
[--C-:B----4-:R-:W-:Y:S04]  /*de90*/  FFMA.FTZ R69, R167, c[0x0][0x2d0], -R148.reuse ;  /* 0x0000b400a7457a23 */ /* 0x110fe80000010894 */
[C---:B------:R-:W-:Y:S01]  /*dea0*/  HMMA.16816.F32 R24, R72.reuse, R86, R24 ;  /* 0x000000564818723c */ /* 0x040fe20000001818 */
[----:B------:R4:W-:Y:S01]  /*deb0*/  MUFU.EX2 R218, R69 ;  /* 0x0000004500da7308 */ /* 0x0009e20000000800 */
[----:B------:R-:W3:Y:S06]  /*dec0*/  LDSM.16.MT88.4 R84, [R208+0x4800] ;  /* 0x00480000d054783b */ /* 0x000eec0000004200 */
[C---:B-----5:R-:W-:Y:S08]  /*ded0*/  HMMA.16816.F32 R28, R72.reuse, R88, R28 ;  /* 0x00000058481c723c */ /* 0x060ff0000000181c */
[C---:B------:R-:W-:Y:S01]  /*dee0*/  HMMA.16816.F32 R32, R72.reuse, R90, R32 ;  /* 0x0000005a4820723c */ /* 0x040fe20000001820 */
[----:B------:R-:W5:Y:S07]  /*def0*/  LDSM.16.MT88.4 R88, [R210+0x4800] ;  /* 0x00480000d258783b */ /* 0x000f6e0000004200 */
[C---:B-1----:R-:W-:Y:S04]  /*df00*/  HMMA.16816.F32 R36, R72.reuse, R76, R36 ;  /* 0x0000004c4824723c */ /* 0x042fe80000001824 */
[--C-:B----4-:R-:W-:Y:S01]  /*df10*/  FFMA.FTZ R69, R169, c[0x0][0x2d0], -R148.reuse ;  /* 0x0000b400a9457a23 */ /* 0x110fe20000010894 */
[----:B------:R-:W-:Y:S02]  /*df20*/  MOV R169, R92 ;  /* 0x0000005c00a97202 */ /* 0x000fe40000000f00 */
[----:B------:R-:W-:Y:S01]  /*df30*/  LDSM.16.MT88.4 R92, [R209+0x1000] ;  /* 0x00100000d15c783b */ /* 0x000fe20000004200 */
[C---:B------:R-:W-:Y:S01]  /*df40*/  HMMA.16816.F32 R40, R72.reuse, R78, R40 ;  /* 0x0000004e4828723c */ /* 0x040fe20000001828 */
[----:B------:R1:W4:Y:S06]  /*df50*/  MUFU.EX2 R127, R69 ;  /* 0x00000045007f7308 */ /* 0x00032c0000000800 */
[----:B------:R-:W2:Y:S01]  /*df60*/  LDSM.16.MT88.4 R76, [R207+0x1000] ;  /* 0x00100000cf4c783b */ /* 0x000ea20000004200 */
[C---:B---3--:R-:W-:Y:S08]  /*df70*/  HMMA.16816.F32 R44, R72.reuse, R80, R44 ;  /* 0x00000050482c723c */ /* 0x048ff0000000182c */
[C---:B------:R-:W-:Y:S01]  /*df80*/  HMMA.16816.F32 R48, R72.reuse, R82, R48 ;  /* 0x000000524830723c */ /* 0x040fe20000001830 */
[----:B------:R-:W3:Y:S07]  /*df90*/  LDSM.16.MT88.4 R80, [R208+0x1000] ;  /* 0x00100000d050783b */ /* 0x000eee0000004200 */
[C---:B------:R-:W-:Y:S04]  /*dfa0*/  HMMA.16816.F32 R52, R72.reuse, R84, R52 ;  /* 0x000000544834723c */ /* 0x040fe80000001834 */
[--C-:B-1----:R-:W-:Y:S04]  /*dfb0*/  FFMA.FTZ R69, R168, c[0x0][0x2d0], -R148.reuse ;  /* 0x0000b400a8457a23 */ /* 0x102fe80000010894 */
[C---:B------:R-:W-:Y:S01]  /*dfc0*/  HMMA.16816.F32 R56, R72.reuse, R86, R56 ;  /* 0x000000564838723c */ /* 0x040fe20000001838 */
[----:B------:R1:W-:Y:S01]  /*dfd0*/  MUFU.EX2 R126, R69 ;  /* 0x00000045007e7308 */ /* 0x0003e20000000800 */
[----:B------:R-:W3:Y:S06]  /*dfe0*/  LDSM.16.MT88.4 R84, [R210+0x1000] ;  /* 0x00100000d254783b */ /* 0x000eec0000004200 */
[C---:B-----5:R-:W-:Y:S08]  /*dff0*/  HMMA.16816.F32 R60, R72.reuse, R88, R60 ;  /* 0x00000058483c723c */ /* 0x060ff0000000183c */
[----:B------:R-:W-:Y:S01]  /*e000*/  HMMA.16816.F32 R64, R72, R90, R64 ;  /* 0x0000005a4840723c */ /* 0x000fe20000001840 */
[----:B------:R-:W-:Y:S06]  /*e010*/  LDSM.16.MT88.4 R88, [R209+0x5000] ;  /* 0x00500000d158783b */ /* 0x000fec0000004200 */
[----:B------:R-:W-:Y:S01]  /*e020*/  F2FP.PACK_AB R72, R134, R116 ;  /* 0x000000748648723e */ /* 0x000fe200000000ff */
[----:B-1----:R-:W-:Y:S01]  /*e030*/  FFMA.FTZ R69, R170, c[0x0][0x2d0], -R148 ;  /* 0x0000b400aa457a23 */ /* 0x002fe20000010894 */
[----:B------:R-:W-:Y:S03]  /*e040*/  MOV R170, R98 ;  /* 0x0000006200aa7202 */ /* 0x000fe60000000f00 */
[----:B------:R1:W5:Y:S01]  /*e050*/  MUFU.EX2 R125, R69 ;  /* 0x00000045007d7308 */ /* 0x0003620000000800 */
[----:B----4-:R-:W-:Y:S01]  /*e060*/  F2FP.PACK_AB R73, R127, R218 ;  /* 0x000000da7f49723e */ /* 0x010fe200000000ff */
[----:B--2---:R-:W-:Y:S01]  /*e070*/  FFMA.FTZ R2, R2, R135, R147 ;  /* 0x0000008702027223 */ /* 0x004fe20000010093 */
[----:B------:R-:W-:Y:S02]  /*e080*/  F2FP.PACK_AB R74, R169, R170 ;  /* 0x000000aaa94a723e */ /* 0x000fe400000000ff */
[----:B------:R-:W-:Y:S02]  /*e090*/  MOV R98, R152 ;  /* 0x0000009800627202 */ /* 0x000fe40000000f00 */
[----:B------:R-:W-:Y:S03]  /*e0a0*/  MOV R135, R149 ;  /* 0x0000009500877202 */ /* 0x000fe60000000f00 */
[----:B------:R-:W-:Y:S01]  /*e0b0*/  MUFU.EX2 R147, R101 ;  /* 0x0000006500937308 */ /* 0x000fe20000000800 */
[--C-:B-1----:R-:W-:Y:S01]  /*e0c0*/  FFMA.FTZ R69, R171, c[0x0][0x2d0], -R154.reuse ;  /* 0x0000b400ab457a23 */ /* 0x102fe2000001089a */
[----:B-----5:R-:W-:Y:S02]  /*e0d0*/  F2FP.PACK_AB R75, R125, R126 ;  /* 0x0000007e7d4b723e */ /* 0x020fe400000000ff */
[----:B------:R-:W-:Y:S06]  /*e0e0*/  MOV R171, R150 ;  /* 0x0000009600ab7202 */ /* 0x000fec0000000f00 */
[----:B------:R1:W-:Y:S01]  /*e0f0*/  MUFU.EX2 R124, R69 ;  /* 0x00000045007c7308 */ /* 0x0003e20000000800 */
[C---:B------:R-:W-:Y:S08]  /*e100*/  HMMA.16816.F32 R4, R72.reuse, R76, R4 ;  /* 0x0000004c4804723c */ /* 0x040ff00000001804 */
[C---:B------:R-:W-:Y:S01]  /*e110*/  HMMA.16816.F32 R8, R72.reuse, R78, R8 ;  /* 0x0000004e4808723c */ /* 0x040fe20000001808 */
[----:B------:R-:W2:Y:S07]  /*e120*/  LDSM.16.MT88.4 R76, [R207+0x5000] ;  /* 0x00500000cf4c783b */ /* 0x000eae0000004200 */
[C---:B------:R-:W-:Y:S04]  /*e130*/  HMMA.16816.F32 R12, R72.reuse, R92, R12 ;  /* 0x0000005c480c723c */ /* 0x040fe8000000180c */
[--C-:B-1----:R-:W-:Y:S01]  /*e140*/  FFMA.FTZ R69, R174, c[0x0][0x2d0], -R154.reuse ;  /* 0x0000b400ae457a23 */ /* 0x102fe2000001089a */
[----:B------:R-:W-:Y:S02]  /*e150*/  MOV R174, R133 ;  /* 0x0000008500ae7202 */ /* 0x000fe40000000f00 */
[----:B------:R-:W-:Y:S01]  /*e160*/  MOV R133, R96 ;  /* 0x0000006000857202 */ /* 0x000fe20000000f00 */
[C---:B------:R-:W-:Y:S01]  /*e170*/  HMMA.16816.F32 R16, R72.reuse, R94, R16 ;  /* 0x0000005e4810723c */ /* 0x040fe20000001810 */
[----:B------:R1:W4:Y:S01]  /*e180*/  MUFU.EX2 R168, R69 ;  /* 0x0000004500a87308 */ /* 0x0003220000000800 */
[----:B------:R-:W-:Y:S06]  /*e190*/  LDSM.16.MT88.4 R92, [R210+0x5000] ;  /* 0x00500000d25c783b */ /* 0x000fec0000004200 */
[C---:B---3--:R-:W-:Y:S08]  /*e1a0*/  HMMA.16816.F32 R20, R72.reuse, R80, R20 ;  /* 0x000000504814723c */ /* 0x048ff00000001814 */
[C---:B------:R-:W-:Y:S01]  /*e1b0*/  HMMA.16816.F32 R24, R72.reuse, R82, R24 ;  /* 0x000000524818723c */ /* 0x040fe20000001818 */
[----:B------:R-:W3:Y:S07]  /*e1c0*/  LDSM.16.MT88.4 R80, [R208+0x5000] ;  /* 0x00500000d050783b */ /* 0x000eee0000004200 */
[C---:B------:R-:W-:Y:S04]  /*e1d0*/  HMMA.16816.F32 R28, R72.reuse, R84, R28 ;  /* 0x00000054481c723c */ /* 0x040fe8000000181c */
[--C-:B-1----:R-:W-:Y:S01]  /*e1e0*/  FFMA.FTZ R69, R173, c[0x0][0x2d0], -R154.reuse ;  /* 0x0000b400ad457a23 */ /* 0x102fe2000001089a */
[----:B------:R-:W-:Y:S02]  /*e1f0*/  MOV R173, R132 ;  /* 0x0000008400ad7202 */ /* 0x000fe40000000f00 */
[----:B------:R-:W-:Y:S01]  /*e200*/  MOV R132, R97 ;  /* 0x0000006100847202 */ /* 0x000fe20000000f00 */
[C---:B------:R-:W-:Y:S01]  /*e210*/  HMMA.16816.F32 R32, R72.reuse, R86, R32 ;  /* 0x000000564820723c */ /* 0x040fe20000001820 */
[----:B------:R1:W-:Y:S01]  /*e220*/  MUFU.EX2 R167, R69 ;  /* 0x0000004500a77308 */ /* 0x0003e20000000800 */
[----:B------:R-:W-:Y:S06]  /*e230*/  LDSM.16.MT88.4 R84, [R209+0x1800] ;  /* 0x00180000d154783b */ /* 0x000fec0000004200 */
[C---:B--2---:R-:W-:Y:S08]  /*e240*/  HMMA.16816.F32 R36, R72.reuse, R76, R36 ;  /* 0x0000004c4824723c */ /* 0x044ff00000001824 */
[C---:B------:R-:W-:Y:S01]  /*e250*/  HMMA.16816.F32 R40, R72.reuse, R78, R40 ;  /* 0x0000004e4828723c */ /* 0x040fe20000001828 */
[----:B------:R-:W2:Y:S07]  /*e260*/  LDSM.16.MT88.4 R76, [R207+0x1800] ;  /* 0x00180000cf4c783b */ /* 0x000eae0000004200 */
[C---:B------:R-:W-:Y:S04]  /*e270*/  HMMA.16816.F32 R44, R72.reuse, R88, R44 ;  /* 0x00000058482c723c */ /* 0x040fe8000000182c */
[----:B-1----:R-:W-:Y:S01]  /*e280*/  FFMA.FTZ R69, R172, c[0x0][0x2d0], -R154 ;  /* 0x0000b400ac457a23 */ /* 0x002fe2000001089a */
[----:B------:R-:W-:Y:S02]  /*e290*/  MOV R172, R111 ;  /* 0x0000006f00ac7202 */ /* 0x000fe40000000f00 */
[----:B------:R-:W-:Y:S01]  /*e2a0*/  MOV R111, R98 ;  /* 0x00000062006f7202 */ /* 0x000fe20000000f00 */
[C---:B------:R-:W-:Y:S01]  /*e2b0*/  HMMA.16816.F32 R48, R72.reuse, R90, R48 ;  /* 0x0000005a4830723c */ /* 0x040fe20000001830 */
[----:B------:R1:W5:Y:S01]  /*e2c0*/  MUFU.EX2 R166, R69 ;  /* 0x0000004500a67308 */ /* 0x0003620000000800 */
        /* <DEDUP_REMOVED lines=8> */
[----:B------:R-:W-:Y:S01]  /*e350*/  HMMA.16816.F32 R64, R72, R94, R64 ;  /* 0x0000005e4840723c */ /* 0x000fe20000001840 */
[----:B------:R1:W-:Y:S01]  /*e360*/  MUFU.EX2 R107, R69 ;  /* 0x00000045006b7308 */ /* 0x0003e20000000800 */
[----:B------:R-:W-:Y:S05]  /*e370*/  LDSM.16.MT88.4 R92, [R210+0x5800] ;  /* 0x00580000d25c783b */ /* 0x000fea0000004200 */
[----:B----4-:R-:W-:Y:S02]  /*e380*/  F2FP.PACK_AB R72, R168, R124 ;  /* 0x0000007ca848723e */ /* 0x010fe400000000ff */
[----:B-----5:R-:W-:Y:S01]  /*e390*/  F2FP.PACK_AB R74, R166, R167 ;  /* 0x000000a7a64a723e */ /* 0x020fe200000000ff */
[----:B------:R-:W-:Y:S02]  /*e3a0*/  LDSM.16.MT88.4 R96, [R209+0x7000] ;  /* 0x00700000d160783b */ /* 0x000fe40000004200 */
[--C-:B-1----:R-:W-:Y:S04]  /*e3b0*/  FFMA.FTZ R69, R201, c[0x0][0x2d0], -R148.reuse ;  /* 0x0000b400c9457a23 */ /* 0x102fe80000010894 */
[----:B------:R1:W4:Y:S02]  /*e3c0*/  MUFU.EX2 R106, R69 ;  /* 0x00000045006a7308 */ /* 0x0003240000000800 */
[--C-:B-1----:R-:W-:Y:S01]  /*e3d0*/  FFMA.FTZ R69, R175, c[0x0][0x2d0], -R148.reuse ;  /* 0x0000b400af457a23 */ /* 0x102fe20000010894 */
[----:B----4-:R-:W-:Y:S07]  /*e3e0*/  F2FP.PACK_AB R73, R106, R107 ;  /* 0x0000006b6a49723e */ /* 0x010fee00000000ff */
[----:B------:R1:W-:Y:S02]  /*e3f0*/  MUFU.EX2 R165, R69 ;  /* 0x0000004500a57308 */ /* 0x0003e40000000800 */
[----:B-1----:R-:W-:Y:S08]  /*e400*/  FFMA.FTZ R69, R202, c[0x0][0x2d0], -R148 ;  /* 0x0000b400ca457a23 */ /* 0x002ff00000010894 */
[----:B------:R1:W4:Y:S02]  /*e410*/  MUFU.EX2 R164, R69 ;  /* 0x0000004500a47308 */ /* 0x0003240000000800 */
[--C-:B-1----:R-:W-:Y:S01]  /*e420*/  FFMA.FTZ R69, R203, c[0x0][0x2d0], -R154.reuse ;  /* 0x0000b400cb457a23 */ /* 0x102fe2000001089a */
[----:B----4-:R-:W-:Y:S07]  /*e430*/  F2FP.PACK_AB R75, R164, R165 ;  /* 0x000000a5a44b723e */ /* 0x010fee00000000ff */
[----:B------:R1:W-:Y:S01]  /*e440*/  MUFU.EX2 R115, R69 ;  /* 0x0000004500737308 */ /* 0x0003e20000000800 */
[C---:B--2---:R-:W-:Y:S08]  /*e450*/  HMMA.16816.F32 R4, R72.reuse, R76, R4 ;  /* 0x0000004c4804723c */ /* 0x044ff00000001804 */
[C---:B------:R-:W-:Y:S01]  /*e460*/  HMMA.16816.F32 R8, R72.reuse, R78, R8 ;  /* 0x0000004e4808723c */ /* 0x040fe20000001808 */
[----:B------:R-:W2:Y:S07]  /*e470*/  LDSM.16.MT88.4 R76, [R207+0x5800] ;  /* 0x00580000cf4c783b */ /* 0x000eae0000004200 */
[C---:B------:R-:W-:Y:S04]  /*e480*/  HMMA.16816.F32 R12, R72.reuse, R84, R12 ;  /* 0x00000054480c723c */ /* 0x040fe8000000180c */
[--C-:B-1----:R-:W-:Y:S04]  /*e490*/  FFMA.FTZ R69, R212, c[0x0][0x2d0], -R154.reuse ;  /* 0x0000b400d4457a23 */ /* 0x102fe8000001089a */
[C---:B------:R-:W-:Y:S01]  /*e4a0*/  HMMA.16816.F32 R16, R72.reuse, R86, R16 ;  /* 0x000000564810723c */ /* 0x040fe20000001810 */
[----:B------:R1:W4:Y:S01]  /*e4b0*/  MUFU.EX2 R163, R69 ;  /* 0x0000004500a37308 */ /* 0x0003220000000800 */
        /* <DEDUP_REMOVED lines=8> */
[----:B------:R-:W-:Y:S06]  /*e540*/  LDSM.16.MT88.4 R88, [R209+0x2000] ;  /* 0x00200000d158783b */ /* 0x000fec0000004200 */
[C---:B--2---:R-:W-:Y:S08]  /*e550*/  HMMA.16816.F32 R36, R72.reuse, R76, R36 ;  /* 0x0000004c4824723c */ /* 0x044ff00000001824 */
[C---:B------:R-:W-:Y:S01]  /*e560*/  HMMA.16816.F32 R40, R72.reuse, R78, R40 ;  /* 0x0000004e4828723c */ /* 0x040fe20000001828 */
[----:B------:R-:W2:Y:S07]  /*e570*/  LDSM.16.MT88.4 R76, [R207+0x2000] ;  /* 0x00200000cf4c783b */ /* 0x000eae0000004200 */
[C---:B-----5:R-:W-:Y:S04]  /*e580*/  HMMA.16816.F32 R44, R72.reuse, R84, R44 ;  /* 0x00000054482c723c */ /* 0x060fe8000000182c */
[----:B-1----:R-:W-:Y:S04]  /*e590*/  FFMA.FTZ R69, R211, c[0x0][0x2d0], -R154 ;  /* 0x0000b400d3457a23 */ /* 0x002fe8000001089a */
[C---:B------:R-:W-:Y:S01]  /*e5a0*/  HMMA.16816.F32 R48, R72.reuse, R86, R48 ;  /* 0x000000564830723c */ /* 0x040fe20000001830 */
[----:B------:R1:W5:Y:S01]  /*e5b0*/  MUFU.EX2 R162, R69 ;  /* 0x0000004500a27308 */ /* 0x0003620000000800 */
[----:B------:R-:W2:Y:S06]  /*e5c0*/  LDSM.16.MT88.4 R84, [R208+0x2000] ;  /* 0x00200000d054783b */ /* 0x000eac0000004200 */
[C---:B---3--:R-:W-:Y:S08]  /*e5d0*/  HMMA.16816.F32 R52, R72.reuse, R80, R52 ;  /* 0x000000504834723c */ /* 0x048ff00000001834 */
[C---:B------:R-:W-:Y:S01]  /*e5e0*/  HMMA.16816.F32 R56, R72.reuse, R82, R56 ;  /* 0x000000524838723c */ /* 0x040fe20000001838 */
[----:B------:R-:W3:Y:S07]  /*e5f0*/  LDSM.16.MT88.4 R80, [R210+0x2000] ;  /* 0x00200000d250783b */ /* 0x000eee0000004200 */
[C---:B------:R-:W-:Y:S04]  /*e600*/  HMMA.16816.F32 R60, R72.reuse, R92, R60 ;  /* 0x0000005c483c723c */ /* 0x040fe8000000183c */
[--C-:B-1----:R-:W-:Y:S04]  /*e610*/  FFMA.FTZ R69, R223, c[0x0][0x2d0], -R148.reuse ;  /* 0x0000b400df457a23 */ /* 0x102fe80000010894 */
[----:B------:R-:W-:Y:S01]  /*e620*/  HMMA.16816.F32 R64, R72, R94, R64 ;  /* 0x0000005e4840723c */ /* 0x000fe20000001840 */
[----:B------:R1:W-:Y:S01]  /*e630*/  MUFU.EX2 R113, R69 ;  /* 0x0000004500717308 */ /* 0x0003e20000000800 */
[----:B------:R-:W2:Y:S05]  /*e640*/  LDSM.16.MT88.4 R92, [R207+0x6000] ;  /* 0x00600000cf5c783b */ /* 0x000eaa0000004200 */
[----:B----4-:R-:W-:Y:S02]  /*e650*/  F2FP.PACK_AB R72, R163, R115 ;  /* 0x00000073a348723e */ /* 0x010fe400000000ff */
[----:B-----5:R-:W-:Y:S03]  /*e660*/  F2FP.PACK_AB R74, R162, R114 ;  /* 0x00000072a24a723e */ /* 0x020fe600000000ff */
        /* <DEDUP_REMOVED lines=17> */
[----:B------:R-:W-:Y:S06]  /*e780*/  LDSM.16.MT88.4 R88, [R207+0x2800] ;  /* 0x00280000cf58783b */ /* 0x000fec0000004200 */
[C---:B------:R-:W-:Y:S08]  /*e790*/  HMMA.16816.F32 R20, R72.reuse, R84, R20 ;  /* 0x000000544814723c */ /* 0x040ff00000001814 */
[C---:B------:R-:W-:Y:S01]  /*e7a0*/  HMMA.16816.F32 R24, R72.reuse, R86, R24 ;  /* 0x000000564818723c */ /* 0x040fe20000001818 */
[----:B------:R-:W-:Y:S07]  /*e7b0*/  LDSM.16.MT88.4 R84, [R210+0x6000] ;  /* 0x00600000d254783b */ /* 0x000fee0000004200 */
[C---:B---3--:R-:W-:Y:S04]  /*e7c0*/  HMMA.16816.F32 R28, R72.reuse, R80, R28 ;  /* 0x00000050481c723c */ /* 0x048fe8000000181c */
[--C-:B-1----:R-:W-:Y:S04]  /*e7d0*/  FFMA.FTZ R69, R231, c[0x0][0x2d0], -R154.reuse ;  /* 0x0000b400e7457a23 */ /* 0x102fe8000001089a */
[C---:B------:R-:W-:Y:S01]  /*e7e0*/  HMMA.16816.F32 R32, R72.reuse, R82, R32 ;  /* 0x000000524820723c */ /* 0x040fe20000001820 */
[----:B------:R1:W-:Y:S01]  /*e7f0*/  MUFU.EX2 R122, R69 ;  /* 0x00000045007a7308 */ /* 0x0003e20000000800 */
[----:B------:R-:W3:Y:S06]  /*e800*/  LDSM.16.MT88.4 R80, [R208+0x6000] ;  /* 0x00600000d050783b */ /* 0x000eec0000004200 */
[C---:B------:R-:W-:Y:S08]  /*e810*/  HMMA.16816.F32 R36, R72.reuse, R92, R36 ;  /* 0x0000005c4824723c */ /* 0x040ff00000001824 */
[C---:B------:R-:W-:Y:S01]  /*e820*/  HMMA.16816.F32 R40, R72.reuse, R94, R40 ;  /* 0x0000005e4828723c */ /* 0x040fe20000001828 */
[----:B------:R-:W5:Y:S07]  /*e830*/  LDSM.16.MT88.4 R92, [R209+0x2800] ;  /* 0x00280000d15c783b */ /* 0x000f6e0000004200 */
[C---:B--2---:R-:W-:Y:S04]  /*e840*/  HMMA.16816.F32 R44, R72.reuse, R76, R44 ;  /* 0x0000004c482c723c */ /* 0x044fe8000000182c */
[----:B-1----:R-:W-:Y:S04]  /*e850*/  FFMA.FTZ R69, R229, c[0x0][0x2d0], -R154 ;  /* 0x0000b400e5457a23 */ /* 0x002fe8000001089a */
[C---:B------:R-:W-:Y:S01]  /*e860*/  HMMA.16816.F32 R48, R72.reuse, R78, R48 ;  /* 0x0000004e4830723c */ /* 0x040fe20000001830 */
[----:B------:R1:W2:Y:S01]  /*e870*/  MUFU.EX2 R158, R69 ;  /* 0x00000045009e7308 */ /* 0x0002a20000000800 */
[----:B------:R-:W2:Y:S06]  /*e880*/  LDSM.16.MT88.4 R76, [R208+0x2800] ;  /* 0x00280000d04c783b */ /* 0x000eac0000004200 */
[C---:B---3--:R-:W-:Y:S08]  /*e890*/  HMMA.16816.F32 R52, R72.reuse, R80, R52 ;  /* 0x000000504834723c */ /* 0x048ff00000001834 */
[C---:B------:R-:W-:Y:S01]  /*e8a0*/  HMMA.16816.F32 R56, R72.reuse, R82, R56 ;  /* 0x000000524838723c */ /* 0x040fe20000001838 */
[----:B------:R-:W3:Y:S03]  /*e8b0*/  LDSM.16.MT88.4 R80, [R210+0x2800] ;  /* 0x00280000d250783b */ /* 0x000ee60000004200 */
[--C-:B-1----:R-:W-:Y:S04]  /*e8c0*/  FFMA.FTZ R69, R234, c[0x0][0x2d0], -R148.reuse ;  /* 0x0000b400ea457a23 */ /* 0x102fe80000010894 */
[C---:B------:R-:W-:Y:S01]  /*e8d0*/  HMMA.16816.F32 R60, R72.reuse, R84, R60 ;  /* 0x00000054483c723c */ /* 0x040fe2000000183c */
[----:B------:R1:W-:Y:S07]  /*e8e0*/  MUFU.EX2 R121, R69 ;  /* 0x0000004500797308 */ /* 0x0003ee0000000800 */
[----:B------:R-:W-:Y:S01]  /*e8f0*/  HMMA.16816.F32 R64, R72, R86, R64 ;  /* 0x000000564840723c */ /* 0x000fe20000001840 */
[----:B------:R-:W3:Y:S06]  /*e900*/  LDSM.16.MT88.4 R84, [R207+0x6800] ;  /* 0x00680000cf54783b */ /* 0x000eec0000004200 */
[----:B----4-:R-:W-:Y:S02]  /*e910*/  F2FP.PACK_AB R72, R123, R159 ;  /* 0x0000009f7b48723e */ /* 0x010fe400000000ff */
[----:B--2---:R-:W-:Y:S03]  /*e920*/  F2FP.PACK_AB R74, R158, R122 ;  /* 0x0000007a9e4a723e */ /* 0x004fe600000000ff */
[--C-:B-1----:R-:W-:Y:S04]  /*e930*/  FFMA.FTZ R69, R235, c[0x0][0x2d0], -R148.reuse ;  /* 0x0000b400eb457a23 */ /* 0x102fe80000010894 */
[----:B------:R1:W2:Y:S02]  /*e940*/  MUFU.EX2 R120, R69 ;  /* 0x0000004500787308 */ /* 0x0002a40000000800 */
[--C-:B-1----:R-:W-:Y:S01]  /*e950*/  FFMA.FTZ R69, R233, c[0x0][0x2d0], -R148.reuse ;  /* 0x0000b400e9457a23 */ /* 0x102fe20000010894 */
[----:B--2---:R-:W-:Y:S07]  /*e960*/  F2FP.PACK_AB R73, R120, R121 ;  /* 0x000000797849723e */ /* 0x004fee00000000ff */
[----:B------:R1:W-:Y:S02]  /*e970*/  MUFU.EX2 R157, R69 ;  /* 0x00000045009d7308 */ /* 0x0003e40000000800 */
[----:B-1----:R-:W-:Y:S08]  /*e980*/  FFMA.FTZ R69, R236, c[0x0][0x2d0], -R148 ;  /* 0x0000b400ec457a23 */ /* 0x002ff00000010894 */
[----:B------:R1:W2:Y:S02]  /*e990*/  MUFU.EX2 R156, R69 ;  /* 0x00000045009c7308 */ /* 0x0002a40000000800 */
[--C-:B-1----:R-:W-:Y:S01]  /*e9a0*/  FFMA.FTZ R69, R238, c[0x0][0x2d0], -R154.reuse ;  /* 0x0000b400ee457a23 */ /* 0x102fe2000001089a */
[----:B--2---:R-:W-:Y:S07]  /*e9b0*/  F2FP.PACK_AB R75, R156, R157 ;  /* 0x0000009d9c4b723e */ /* 0x004fee00000000ff */
[----:B------:R1:W-:Y:S01]  /*e9c0*/  MUFU.EX2 R155, R69 ;  /* 0x00000045009b7308 */ /* 0x0003e20000000800 */
[C---:B------:R-:W-:Y:S08]  /*e9d0*/  HMMA.16816.F32 R4, R72.reuse, R88, R4 ;  /* 0x000000584804723c */ /* 0x040ff00000001804 */
[C---:B------:R-:W-:Y:S01]  /*e9e0*/  HMMA.16816.F32 R8, R72.reuse, R90, R8 ;  /* 0x0000005a4808723c */ /* 0x040fe20000001808 */
[----:B------:R-:W2:Y:S07]  /*e9f0*/  LDSM.16.MT88.4 R88, [R209+0x6800] ;  /* 0x00680000d158783b */ /* 0x000eae0000004200 */
[C---:B-----5:R-:W-:Y:S04]  /*ea00*/  HMMA.16816.F32 R12, R72.reuse, R92, R12 ;  /* 0x0000005c480c723c */ /* 0x060fe8000000180c */
[--C-:B-1----:R-:W-:Y:S04]  /*ea10*/  FFMA.FTZ R69, R240, c[0x0][0x2d0], -R154.reuse ;  /* 0x0000b400f0457a23 */ /* 0x102fe8000001089a */
[C---:B------:R-:W-:Y:S01]  /*ea20*/  HMMA.16816.F32 R16, R72.reuse, R94, R16 ;  /* 0x0000005e4810723c */ /* 0x040fe20000001810 */
[----:B------:R1:W4:Y:S01]  /*ea30*/  MUFU.EX2 R131, R69 ;  /* 0x0000004500837308 */ /* 0x0003220000000800 */
[----:B------:R-:W-:Y:S06]  /*ea40*/  LDSM.16.MT88.4 R92, [R210+0x3000] ;  /* 0x00300000d25c783b */ /* 0x000fec0000004200 */
[C---:B------:R-:W-:Y:S08]  /*ea50*/  HMMA.16816.F32 R20, R72.reuse, R76, R20 ;  /* 0x0000004c4814723c */ /* 0x040ff00000001814 */
[C---:B------:R-:W-:Y:S01]  /*ea60*/  HMMA.16816.F32 R24, R72.reuse, R78, R24 ;  /* 0x0000004e4818723c */ /* 0x040fe20000001818 */
[----:B------:R-:W5:Y:S07]  /*ea70*/  LDSM.16.MT88.4 R76, [R208+0x6800] ;  /* 0x00680000d04c783b */ /* 0x000f6e0000004200 */
[C---:B---3--:R-:W-:Y:S04]  /*ea80*/  HMMA.16816.F32 R28, R72.reuse, R80, R28 ;  /* 0x00000050481c723c */ /* 0x048fe8000000181c */
[--C-:B-1----:R-:W-:Y:S04]  /*ea90*/  FFMA.FTZ R69, R237, c[0x0][0x2d0], -R154.reuse ;  /* 0x0000b400ed457a23 */ /* 0x102fe8000001089a */
[C---:B------:R-:W-:Y:S01]  /*eaa0*/  HMMA.16816.F32 R32, R72.reuse, R82, R32 ;  /* 0x000000524820723c */ /* 0x040fe20000001820 */
[----:B------:R1:W-:Y:S01]  /*eab0*/  MUFU.EX2 R130, R69 ;  /* 0x0000004500827308 */ /* 0x0003e20000000800 */
[----:B------:R-:W3:Y:S06]  /*eac0*/  LDSM.16.MT88.4 R80, [R210+0x6800] ;  /* 0x00680000d250783b */ /* 0x000eec0000004200 */
[C---:B------:R-:W-:Y:S08]  /*ead0*/  HMMA.16816.F32 R36, R72.reuse, R84, R36 ;  /* 0x000000544824723c */ /* 0x040ff00000001824 */
[C---:B------:R-:W-:Y:S01]  /*eae0*/  HMMA.16816.F32 R40, R72.reuse, R86, R40 ;  /* 0x000000564828723c */ /* 0x040fe20000001828 */
[----:B------:R-:W4:Y:S07]  /*eaf0*/  LDSM.16.MT88.4 R84, [R207+0x3000] ;  /* 0x00300000cf54783b */ /* 0x000f2e0000004200 */
[C---:B--2---:R-:W-:Y:S04]  /*eb00*/  HMMA.16816.F32 R44, R72.reuse, R88, R44 ;  /* 0x00000058482c723c */ /* 0x044fe8000000182c */
[----:B-1----:R-:W-:Y:S04]  /*eb10*/  FFMA.FTZ R69, R239, c[0x0][0x2d0], -R154 ;  /* 0x0000b400ef457a23 */ /* 0x002fe8000001089a */
[C---:B------:R-:W-:Y:S01]  /*eb20*/  HMMA.16816.F32 R48, R72.reuse, R90, R48 ;  /* 0x0000005a4830723c */ /* 0x040fe20000001830 */
[----:B------:R1:W2:Y:S01]  /*eb30*/  MUFU.EX2 R153, R69 ;  /* 0x0000004500997308 */ /* 0x0002a20000000800 */
[----:B------:R-:W-:Y:S06]  /*eb40*/  LDSM.16.MT88.4 R88, [R208+0x3000] ;  /* 0x00300000d058783b */ /* 0x000fec0000004200 */
[C---:B-----5:R-:W-:Y:S08]  /*eb50*/  HMMA.16816.F32 R52, R72.reuse, R76, R52 ;  /* 0x0000004c4834723c */ /* 0x060ff00000001834 */
[C---:B------:R-:W-:Y:S01]  /*eb60*/  HMMA.16816.F32 R56, R72.reuse, R78, R56 ;  /* 0x0000004e4838723c */ /* 0x040fe20000001838 */
[----:B------:R-:W5:Y:S07]  /*eb70*/  LDSM.16.MT88.4 R76, [R209+0x3000] ;  /* 0x00300000d14c783b */ /* 0x000f6e0000004200 */
[C---:B---3--:R-:W-:Y:S04]  /*eb80*/  HMMA.16816.F32 R60, R72.reuse, R80, R60 ;  /* 0x00000050483c723c */ /* 0x048fe8000000183c */
[--C-:B-1----:R-:W-:Y:S04]  /*eb90*/  FFMA.FTZ R69, R243, c[0x0][0x2d0], -R148.reuse ;  /* 0x0000b400f3457a23 */ /* 0x102fe80000010894 */
[----:B------:R-:W-:Y:S01]  /*eba0*/  HMMA.16816.F32 R64, R72, R82, R64 ;  /* 0x000000524840723c */ /* 0x000fe20000001840 */
[----:B------:R1:W-:Y:S01]  /*ebb0*/  MUFU.EX2 R129, R69 ;  /* 0x0000004500817308 */ /* 0x0003e20000000800 */
[----:B------:R-:W3:Y:S05]  /*ebc0*/  LDSM.16.MT88.4 R80, [R207+0x7000] ;  /* 0x00700000cf50783b */ /* 0x000eea0000004200 */
        /* <DEDUP_REMOVED lines=8> */
[----:B------:R1:W-:Y:S10]  /*ec50*/  MUFU.EX2 R148, R100 ;  /* 0x0000006400947308 */ /* 0x0003f40000000800 */
[----:B------:R2:W4:Y:S01]  /*ec60*/  MUFU.EX2 R151, R69 ;  /* 0x0000004500977308 */ /* 0x0005220000000800 */
[----:B-1----:R-:W-:Y:S01]  /*ec70*/  LDSM.16.MT88.4 R100, [R210+0x3800] ;  /* 0x00380000d264783b */ /* 0x002fe20000004200 */
[--C-:B--2---:R-:W-:Y:S01]  /*ec80*/  FFMA.FTZ R69, R70, c[0x0][0x2d0], -R154.reuse ;  /* 0x0000b40046457a23 */ /* 0x104fe2000001089a */
[----:B----4-:R-:W-:Y:S01]  /*ec90*/  F2FP.PACK_AB R75, R151, R152 ;  /* 0x00000098974b723e */ /* 0x010fe200000000ff */
[----:B------:R-:W-:Y:S05]  /*eca0*/  FFMA.FTZ R70, R251, c[0x0][0x2d0], -R154 ;  /* 0x0000b400fb467a23 */ /* 0x000fea000001089a */
[----:B------:R-:W2:Y:S01]  /*ecb0*/  LDL.LU R154, [R1+0xc] ;  /* 0x00000c00019a7983 */ /* 0x000ea20000300800 */
[----:B------:R1:W-:Y:S01]  /*ecc0*/  MUFU.EX2 R150, R69 ;  /* 0x0000004500967308 */ /* 0x0003e20000000800 */
[C---:B------:R-:W-:Y:S09]  /*ecd0*/  HMMA.16816.F32 R4, R72.reuse, R84, R4 ;  /* 0x000000544804723c */ /* 0x040ff20000001804 */
[----:B------:R-:W-:Y:S01]  /*ece0*/  MUFU.EX2 R149, R70 ;  /* 0x0000004600957308 */ /* 0x000fe20000000800 */
[C---:B------:R-:W-:Y:S01]  /*ecf0*/  HMMA.16816.F32 R8, R72.reuse, R86, R8 ;  /* 0x000000564808723c */ /* 0x040fe20000001808 */
[----:B------:R-:W4:Y:S07]  /*ed00*/  LDSM.16.MT88.4 R84, [R208+0x7000] ;  /* 0x00700000d054783b */ /* 0x000f2e0000004200 */
[C---:B-----5:R-:W-:Y:S01]  /*ed10*/  HMMA.16816.F32 R12, R72.reuse, R76, R12 ;  /* 0x0000004c480c723c */ /* 0x060fe2000000180c */
[----:B------:R-:W5:Y:S03]  /*ed20*/  MUFU.EX2 R70, R105 ;  /* 0x0000006900467308 */ /* 0x000f660000000800 */
[----:B-1----:R-:W-:Y:S04]  /*ed30*/  FADD.FTZ R69, R135, R2 ;  /* 0x0000000287457221 */ /* 0x002fe80000010000 */
[C---:B------:R-:W-:Y:S01]  /*ed40*/  HMMA.16816.F32 R16, R72.reuse, R78, R16 ;  /* 0x0000004e4810723c */ /* 0x040fe20000001810 */
[----:B------:R-:W1:Y:S07]  /*ed50*/  LDSM.16.MT88.4 R76, [R210+0x7000] ;  /* 0x00700000d24c783b */ /* 0x000e6e0000004200 */
[C---:B------:R-:W-:Y:S08]  /*ed60*/  HMMA.16816.F32 R20, R72.reuse, R88, R20 ;  /* 0x000000584814723c */ /* 0x040ff00000001814 */
[C---:B------:R-:W-:Y:S01]  /*ed70*/  HMMA.16816.F32 R24, R72.reuse, R90, R24 ;  /* 0x0000005a4818723c */ /* 0x040fe20000001818 */
[----:B------:R-:W-:Y:S03]  /*ed80*/  LDSM.16.MT88.4 R88, [R209+0x3800] ;  /* 0x00380000d158783b */ /* 0x000fe60000004200 */
[----:B-----5:R-:W-:Y:S04]  /*ed90*/  F2FP.PACK_AB R135, R70, R144 ;  /* 0x000000904687723e */ /* 0x020fe800000000ff */
[C---:B------:R-:W-:Y:S08]  /*eda0*/  HMMA.16816.F32 R28, R72.reuse, R92, R28 ;  /* 0x0000005c481c723c */ /* 0x040ff0000000181c */
[C---:B------:R-:W-:Y:S01]  /*edb0*/  HMMA.16816.F32 R32, R72.reuse, R94, R32 ;  /* 0x0000005e4820723c */ /* 0x040fe20000001820 */
[----:B------:R-:W-:Y:S07]  /*edc0*/  LDSM.16.MT88.4 R92, [R208+0x3800] ;  /* 0x00380000d05c783b */ /* 0x000fee0000004200 */
[C---:B---3--:R-:W-:Y:S08]  /*edd0*/  HMMA.16816.F32 R36, R72.reuse, R80, R36 ;  /* 0x000000504824723c */ /* 0x048ff00000001824 */
[C---:B------:R-:W-:Y:S01]  /*ede0*/  HMMA.16816.F32 R40, R72.reuse, R82, R40 ;  /* 0x000000524828723c */ /* 0x040fe20000001828 */
[----:B------:R-:W3:Y:S07]  /*edf0*/  LDSM.16.MT88.4 R80, [R207+0x3800] ;  /* 0x00380000cf50783b */ /* 0x000eee0000004200 */
[C---:B------:R-:W-:Y:S08]  /*ee00*/  HMMA.16816.F32 R44, R72.reuse, R96, R44 ;  /* 0x00000060482c723c */ /* 0x040ff0000000182c */
[C---:B------:R-:W-:Y:S08]  /*ee10*/  HMMA.16816.F32 R48, R72.reuse, R98, R48 ;  /* 0x000000624830723c */ /* 0x040ff00000001830 */
[C---:B----4-:R-:W-:Y:S08]  /*ee20*/  HMMA.16816.F32 R52, R72.reuse, R84, R52 ;  /* 0x000000544834723c */ /* 0x050ff00000001834 */
[C---:B------:R-:W-:Y:S08]  /*ee30*/  HMMA.16816.F32 R56, R72.reuse, R86, R56 ;  /* 0x000000564838723c */ /* 0x040ff00000001838 */
[C---:B-1----:R-:W-:Y:S08]  /*ee40*/  HMMA.16816.F32 R60, R72.reuse, R76, R60 ;  /* 0x0000004c483c723c */ /* 0x042ff0000000183c */
[----:B------:R-:W-:Y:S04]  /*ee50*/  HMMA.16816.F32 R64, R72, R78, R64 ;  /* 0x0000004e4840723c */ /* 0x000fe80000001840 */
[----:B--2---:R-:W-:Y:S01]  /*ee60*/  FFMA.FTZ R0, R0, R154, R171 ;  /* 0x0000009a00007223 */ /* 0x004fe200000100ab */
[----:B------:R-:W-:Y:S02]  /*ee70*/  MOV R171, R134 ;  /* 0x0000008600ab7202 */ /* 0x000fe40000000f00 */
[----:B------:R-:W-:Y:S01]  /*ee80*/  F2FP.PACK_AB R134, R147, R148 ;  /* 0x000000949386723e */ /* 0x000fe200000000ff */
[----:B------:R-:W-:Y:S01]  /*ee90*/  FADD.FTZ R2, R133, R0 ;  /* 0x0000000085027221 */ /* 0x000fe20000010000 */
[----:B------:R-:W-:Y:S03]  /*eea0*/  F2FP.PACK_AB R133, R145, R146 ;  /* 0x000000929185723e */ /* 0x000fe600000000ff */
[----:B------:R-:W-:Y:S01]  /*eeb0*/  FADD.FTZ R0, R132, R69 ;  /* 0x0000004584007221 */ /* 0x000fe20000010000 */
[----:B------:R-:W-:Y:S01]  /*eec0*/  F2FP.PACK_AB R132, R149, R150 ;  /* 0x000000969584723e */ /* 0x000fe200000000ff */
[----:B------:R-:W-:Y:S01]  /*eed0*/  FADD.FTZ R2, R111, R2 ;  /* 0x000000026f027221 */ /* 0x000fe20000010000 */
[----:B------:R-:W-:Y:S01]  /*eee0*/  MOV R69, R68 ;  /* 0x0000004400457202 */ /* 0x000fe20000000f00 */
[----:B------:R-:W-:Y:S02]  /*eef0*/  FADD.FTZ R0, R110, R0 ;  /* 0x000000006e007221 */ /* 0x000fe40000010000 */
[----:B------:R-:W-:Y:S02]  /*ef00*/  FADD.FTZ R2, R109, R2 ;  /* 0x000000026d027221 */ /* 0x000fe40000010000 */
[C---:B---3--:R-:W-:Y:S01]  /*ef10*/  HMMA.16816.F32 R72, R132.reuse, R80, R4 ;  /* 0x000000508448723c */ /* 0x048fe20000001804 */
[----:B------:R-:W-:Y:S04]  /*ef20*/  LDSM.16.MT88.4 R4, [R210+0x7800] ;  /* 0x00780000d204783b */ /* 0x000fe80000004200 */
[----:B------:R-:W-:Y:S02]  /*ef30*/  FADD.FTZ R0, R108, R0 ;  /* 0x000000006c007221 */ /* 0x000fe40000010000 */
[----:B------:R-:W-:Y:S01]  /*ef40*/  FADD.FTZ R2, R200, R2 ;  /* 0x00000002c8027221 */ /* 0x000fe20000010000 */
[C---:B------:R-:W-:Y:S01]  /*ef50*/  HMMA.16816.F32 R76, R132.reuse, R82, R8 ;  /* 0x00000052844c723c */ /* 0x040fe20000001808 */
[----:B------:R-:W1:Y:S03]  /*ef60*/  LDSM.16.MT88.4 R108, [R207+0x7800] ;  /* 0x00780000cf6c783b */ /* 0x000e660000004200 */
[----:B------:R-:W-:Y:S02]  /*ef70*/  FADD.FTZ R2, R119, R2 ;  /* 0x0000000277027221 */ /* 0x000fe40000010000 */
[----:B------:R-:W-:Y:S01]  /*ef80*/  FADD.FTZ R0, R172, R0 ;  /* 0x00000000ac007221 */ /* 0x000fe20000010000 */
[-C--:B------:R-:W-:Y:S01]  /*ef90*/  MOV R8, R3.reuse ;  /* 0x0000000300087202 */ /* 0x080fe20000000f00 */
        /* <DEDUP_REMOVED lines=8> */
[----:B------:R-:W-:Y:S01]  /*f020*/  FADD.FTZ R2, R218, R2 ;  /* 0x00000002da027221 */ /* 0x000fe20000010000 */
[----:B------:R-:W2:Y:S01]  /*f030*/  LDSM.16.MT88.4 R116, [R209+0x7800] ;  /* 0x00780000d174783b */ /* 0x000ea20000004200 */
        /* <DEDUP_REMOVED lines=9> */
[C---:B------:R-:W-:Y:S01]  /*f0d0*/  HMMA.16816.F32 R100, R132.reuse, R102, R32 ;  /* 0x000000668464723c */ /* 0x040fe20000001820 */
[----:B------:R-:W3:Y:S02]  /*f0e0*/  LDSM.16.MT88.4 R124, [R208+0x7800] ;  /* 0x00780000d07c783b */ /* 0x000ee40000004200 */
[----:B------:R-:W-:Y:S02]  /*f0f0*/  FADD.FTZ R2, R107, R2 ;  /* 0x000000026b027221 */ /* 0x000fe40000010000 */
        /* <DEDUP_REMOVED lines=10> */
[----:B------:R-:W-:Y:S04]  /*f1a0*/  FADD.FTZ R0, R163, R0 ;  /* 0x00000000a3007221 */ /* 0x000fe80000010000 */
[----:B------:R-:W-:Y:S02]  /*f1b0*/  FADD.FTZ R2, R112, R2 ;  /* 0x0000000270027221 */ /* 0x000fe40000010000 */
[----:B------:R-:W-:Y:S02]  /*f1c0*/  FADD.FTZ R0, R114, R0 ;  /* 0x0000000072007221 */ /* 0x000fe40000010000 */
[----:B------:R-:W-:Y:S01]  /*f1d0*/  FADD.FTZ R2, R161, R2 ;  /* 0x00000002a1027221 */ /* 0x000fe20000010000 */
[C---:B--2---:R-:W-:Y:S03]  /*f1e0*/  HMMA.16816.F32 R112, R132.reuse, R116, R44 ;  /* 0x000000748470723c */ /* 0x044fe6000000182c */
        /* <DEDUP_REMOVED lines=8> */
[----:B------:R-:W-:Y:S01]  /*f270*/  FADD.FTZ R2, R157, R2 ;  /* 0x000000029d027221 */ /* 0x000fe20000010000 */
[C---:B---3--:R-:W-:Y:S03]  /*f280*/  HMMA.16816.F32 R120, R132.reuse, R124, R52 ;  /* 0x0000007c8478723c */ /* 0x048fe60000001834 */
        /* <DEDUP_REMOVED lines=9> */
[C---:B------:R-:W-:Y:S03]  /*f320*/  HMMA.16816.F32 R128, R132.reuse, R4, R60 ;  /* 0x000000048480723c */ /* 0x040fe6000000183c */
[----:B------:R-:W-:Y:S04]  /*f330*/  FADD.FTZ R0, R153, R0 ;  /* 0x0000000099007221 */ /* 0x000fe80000010000 */
[----:B------:R-:W-:Y:S01]  /*f340*/  FADD.FTZ R4, R151, R2 ;  /* 0x0000000297047221 */ /* 0x000fe20000010000 */
[----:B------:R-:W-:Y:S04]  /*f350*/  HMMA.16816.F32 R132, R132, R6, R64 ;  /* 0x000000068484723c */ /* 0x000fe80000001840 */
[----:B------:R-:W-:Y:S02]  /*f360*/  FADD.FTZ R2, R150, R0 ;  /* 0x0000000096027221 */ /* 0x000fe40000010000 */
[----:B------:R-:W-:Y:S02]  /*f370*/  FADD.FTZ R0, R146, R4 ;  /* 0x0000000492007221 */ /* 0x000fe40000010000 */
[----:B------:R-:W-:Y:S04]  /*f380*/  FADD.FTZ R2, R149, R2 ;  /* 0x0000000295027221 */ /* 0x000fe80000010000 */
[----:B------:R-:W-:Y:S02]  /*f390*/  FADD.FTZ R0, R145, R0 ;  /* 0x0000000091007221 */ /* 0x000fe40000010000 */
[----:B------:R-:W-:Y:S02]  /*f3a0*/  FADD.FTZ R4, R148, R2 ;  /* 0x0000000294047221 */ /* 0x000fe40000010000 */
[----:B------:R-:W-:Y:S01]  /*f3b0*/  FADD.FTZ R2, R144, R0 ;  /* 0x0000000090027221 */ /* 0x000fe20000010000 */
[----:B------:R-:W-:Y:S01]  /*f3c0*/  IADD3 R0, R226, -0x1, RZ ;  /* 0xffffffffe2007810 */ /* 0x000fe20007ffe0ff */
[----:B------:R-:W-:Y:S02]  /*f3d0*/  FADD.FTZ R4, R147, R4 ;  /* 0x0000000493047221 */ /* 0x000fe40000010000 */
[----:B------:R-:W-:Y:S01]  /*f3e0*/  FADD.FTZ R2, R70, R2 ;  /* 0x0000000246027221 */ /* 0x000fe20000010000 */
[----:B------:R-:W-:Y:S02]  /*f3f0*/  MOV R226, R0 ;  /* 0x0000000000e27202 */ /* 0x000fe40000000f00 */
[----:B------:R1:W-:Y:S01]  /*f400*/  STL [R1+0x8], R4 ;  /* 0x0000080401007387 */ /* 0x0003e20000100800 */
[----:B------:R-:W-:Y:S03]  /*f410*/  MOV R70, R3 ;  /* 0x0000000300467202 */ /* 0x000fe60000000f00 */
[----:B------:R1:W-:Y:S02]  /*f420*/  STL [R1+0xc], R2 ;  /* 0x00000c0201007387 */ /* 0x0003e40000100800 */
[----:B-1----:R-:W-:-:S05]  /*f430*/  @P0 BRA `(.L_x_487) ;  /* 0xffffbc1000000947 */ /* 0x002fca000383ffff */
.L_x_480:
[----:B------:R-:W-:Y:S05]  /*f440*/  BRA.DIV ~URZ, `(.L_x_488) ;  /* 0x00004c527f007947 */ /* 0x000fea000b800000 */
[----:B-1----:R-:W2:Y:S04]  /*f450*/  LDL R0, [R1+0x8] ;  /* 0x0000080001007983 */ /* 0x002ea80000100800 */
[----:B--2---:R1:W2:Y:S02]  /*f460*/  SHFL.BFLY PT, R5, R0, 0x2, 0x1f ;  /* 0x0c401f0000057f89 */ /* 0x0042a400000e0000 */
.L_x_534:
[----:B-1----:R-:W3:Y:S02]  /*f470*/  LDL.LU R0, [R1+0x8] ;  /* 0x0000080001007983 */ /* 0x002ee40000300800 */
[----:B--23--:R-:W-:Y:S01]  /*f480*/  FADD.FTZ R5, R5, R0 ;  /* 0x0000000005057221 */ /* 0x00cfe20000010000 */
[----:B------:R-:W-:Y:S05]  /*f490*/  BRA.DIV ~URZ, `(.L_x_489) ;  /* 0x00004c627f007947 */ /* 0x000fea000b800000 */
[----:B------:R-:W2:Y:S04]  /*f4a0*/  LDL.LU R2, [R1+0xc] ;  /* 0x00000c0001027983 */ /* 0x000ea80000300800 */
[----:B------:R-:W1:Y:S02]  /*f4b0*/  SHFL.BFLY PT, R0, R5, 0x1, 0x1f ;  /* 0x0c201f0005007f89 */ /* 0x000e6400000e0000 */
[----:B-1----:R-:W-:-:S02]  /*f4c0*/  FADD.FTZ R5, R5, R0 ;  /* 0x0000000005057221 */ /* 0x002fc40000010000 */
[----:B--2---:R-:W1:Y:S02]  /*f4d0*/  SHFL.BFLY PT, R4, R2, 0x2, 0x1f ;  /* 0x0c401f0002047f89 */ /* 0x004e6400000e0000 */
[----:B-1----:R-:W-:-:S05]  /*f4e0*/  FADD.FTZ R4, R4, R2 ;  /* 0x0000000204047221 */ /* 0x002fca0000010000 */
[----:B------:R1:W2:Y:S02]  /*f4f0*/  SHFL.BFLY PT, R3, R4, 0x1, 0x1f ;  /* 0x0c201f0004037f89 */ /* 0x0002a400000e0000 */
.L_x_535:
[----:B------:R-:W-:Y:S01]  /*f500*/  FSETP.NE.FTZ.AND P1, PT, R5, RZ, PT ;  /* 0x000000ff0500720b */ /* 0x000fe20003f35000 */
[----:B--2---:R-:W-:Y:S01]  /*f510*/  FADD.FTZ R3, R3, R4 ;  /* 0x0000000403037221 */ /* 0x004fe20000010000 */
[----:B------:R-:W-:Y:S02]  /*f520*/  MOV R2, RZ ;  /* 0x000000ff00027202 */ /* 0x000fe40000000f00 */
[----:B------:R-:W-:Y:S02]  /*f530*/  MOV R0, RZ ;  /* 0x000000ff00007202 */ /* 0x000fe40000000f00 */
[----:B------:R-:W-:Y:S02]  /*f540*/  FSETP.NE.FTZ.AND P0, PT, R3, RZ, PT ;  /* 0x000000ff0300720b */ /* 0x000fe40003f15000 */
[----:B------:R-:W-:Y:S02]  /*f550*/  MOV R35, 0x1 ;  /* 0x0000000100237802 */ /* 0x000fe40000000f00 */
[----:B------:R-:W-:-:S02]  /*f560*/  MOV R34, 0xff800000 ;  /* 0xff80000000227802 */ /* 0x000fc40000000f00 */
[----:B------:R-:W-:Y:S01]  /*f570*/  MOV R33, 0xff800000 ;  /* 0xff80000000217802 */ /* 0x000fe20000000f00 */
[----:B------:R-:W2:Y:S01]  /*f580*/  @P1 MUFU.RCP R2, R5 ;  /* 0x0000000500021308 */ /* 0x000ea20000001000 */
[----:B-1----:R-:W-:-:S07]  /*f590*/  @P1 MOV R4, 0x3f317218 ;  /* 0x3f31721800041802 */ /* 0x002fce0000000f00 */
[----:B------:R-:W1:Y:S01]  /*f5a0*/  @P1 MUFU.LG2 R5, R5 ;  /* 0x0000000500051308 */ /* 0x000e620000000c00 */
[----:B--2---:R-:W-:-:S07]  /*f5b0*/  FMUL.FTZ R72, R2, R72 ;  /* 0x0000004802487220 */ /* 0x004fce0000410000 */
[----:B------:R-:W2:Y:S01]  /*f5c0*/  @P0 MUFU.RCP R0, R3 ;  /* 0x0000000300000308 */ /* 0x000ea20000001000 */
[C---:B------:R-:W-:Y:S02]  /*f5d0*/  FMUL.FTZ R32, R2.reuse, R73 ;  /* 0x0000004902207220 */ /* 0x040fe40000410000 */
[C---:B------:R-:W-:Y:S02]  /*f5e0*/  FMUL.FTZ R76, R2.reuse, R76 ;  /* 0x0000004c024c7220 */ /* 0x040fe40000410000 */
[----:B------:R-:W-:Y:S02]  /*f5f0*/  FMUL.FTZ R30, R2, R77 ;  /* 0x0000004d021e7220 */ /* 0x000fe40000410000 */
        /* <DEDUP_REMOVED lines=30> */
[----:B------:R1:W3:Y:S01]  /*f7e0*/  @P0 MUFU.LG2 R2, R3 ;  /* 0x0000000300020308 */ /* 0x0002e20000000c00 */
[----:B------:R-:W-:Y:S02]  /*f7f0*/  @P1 FFMA.FTZ R34, R5, R68, R7 ;  /* 0x0000004405221223 */ /* 0x000fe40000010007 */
[C---:B--2---:R-:W-:Y:S02]  /*f800*/  FMUL.FTZ R74, R0.reuse, R74 ;  /* 0x0000004a004a7220 */ /* 0x044fe40000410000 */
[----:B------:R-:W-:-:S02]  /*f810*/  FMUL.FTZ R31, R0, R75 ;  /* 0x0000004b001f7220 */ /* 0x000fc40000410000 */
[C---:B------:R-:W-:Y:S02]  /*f820*/  FMUL.FTZ R78, R0.reuse, R78 ;  /* 0x0000004e004e7220 */ /* 0x040fe40000410000 */
[C---:B------:R-:W-:Y:S02]  /*f830*/  FMUL.FTZ R29, R0.reuse, R79 ;  /* 0x0000004f001d7220 */ /* 0x040fe40000410000 */
[C---:B------:R-:W-:Y:S02]  /*f840*/  FMUL.FTZ R82, R0.reuse, R82 ;  /* 0x0000005200527220 */ /* 0x040fe40000410000 */
[C---:B------:R-:W-:Y:S02]  /*f850*/  FMUL.FTZ R27, R0.reuse, R83 ;  /* 0x00000053001b7220 */ /* 0x040fe40000410000 */
[----:B------:R-:W-:Y:S01]  /*f860*/  FMUL.FTZ R86, R0, R86 ;  /* 0x0000005600567220 */ /* 0x000fe20000410000 */
[----:B-1----:R-:W-:Y:S01]  /*f870*/  @P0 MOV R3, 0x3f317218 ;  /* 0x3f31721800030802 */ /* 0x002fe20000000f00 */
[----:B---3--:R-:W-:-:S02]  /*f880*/  @P0 FMUL.FTZ R2, R2, 0.69314718246459960938 ;  /* 0x3f31721802020820 */ /* 0x008fc40000410000 */
[C---:B------:R-:W-:Y:S02]  /*f890*/  FMUL.FTZ R25, R0.reuse, R87 ;  /* 0x0000005700197220 */ /* 0x040fe40000410000 */
[----:B------:R-:W-:Y:S02]  /*f8a0*/  @P0 FMUL.FTZ R3, R3, c[0x0][0x2d0] ;  /* 0x0000b40003030a20 */ /* 0x000fe40000410000 */
        /* <DEDUP_REMOVED lines=24> */
[----:B------:R-:W-:Y:S01]  /*fa30*/  PRMT R0, R35, 0x7610, R0 ;  /* 0x0000761023007816 */ /* 0x000fe20000000000 */
[----:B------:R-:W-:Y:S02]  /*fa40*/  @P0 FFMA.FTZ R33, R3, R8, R2 ;  /* 0x0000000803210223 */ /* 0x000fe40000010002 */
.L_x_461:
[----:B------:R2:W5:Y:S01]  /*fa50*/  LDL R35, [R1+0x50] ;  /* 0x0000500001237983 */ /* 0x0005620000100800 */
[----:B------:R-:W-:Y:S03]  /*fa60*/  BSSY B0, `(.L_x_490) ;  /* 0x0000012000007945 */ /* 0x000fe60003800000 */
[----:B------:R-:W3:Y:S02]  /*fa70*/  S2R R38, SR_TID.X ;  /* 0x0000000000267919 */ /* 0x000ee40000002100 */
[----:B---3--:R-:W-:-:S13]  /*fa80*/  LOP3.LUT P4, RZ, R38, 0xff, RZ, 0xc0, !PT ;  /* 0x000000ff26ff7812 */ /* 0x008fda000788c0ff */
[----:B------:R-:W-:Y:S05]  /*fa90*/  @P4 BRA `(.L_x_491) ;  /* 0x000000e000004947 */ /* 0x000fea0003800000 */
[----:B-12---:R-:W1:Y:S01]  /*faa0*/  S2R R8, SR_LANEID ;  /* 0x0000000000087919 */ /* 0x006e620000000000 */
[----:B------:R-:W-:Y:S01]  /*fab0*/  VOTEU.ANY UR4, UPT, PT ;  /* 0x0000000000047886 */ /* 0x000fe200038e0100 */
[----:B------:R-:W-:Y:S01]  /*fac0*/  IMAD.MOV.U32 R36, RZ, RZ, c[0x0][0x580] ;  /* 0x00016000ff247624 */ /* 0x000fe200078e00ff */
[----:B------:R-:W1:Y:S01]  /*fad0*/  FLO.U32 R3, UR4 ;  /* 0x0000000400037d00 */ /* 0x000e6200080e0000 */
[----:B------:R-:W-:-:S07]  /*fae0*/  IMAD.MOV.U32 R37, RZ, RZ, c[0x0][0x584] ;  /* 0x00016100ff257624 */ /* 0x000fce00078e00ff */
[----:B------:R-:W2:Y:S01]  /*faf0*/  POPC R2, UR4 ;  /* 0x0000000400027d09 */ /* 0x000ea20008000000 */
[----:B-1----:R-:W-:-:S13]  /*fb00*/  ISETP.EQ.U32.AND P0, PT, R3, R8, PT ;  /* 0x000000080300720c */ /* 0x002fda0003f02070 */
[----:B--2---:R-:W2:Y:S04]  /*fb10*/  @P0 ATOMG.E.ADD.STRONG.GPU PT, R2, [R36.64], R2 ;  /* 0x00000002240209a8 */ /* 0x004ea800081ee1c6 */
[----:B------:R-:W1:Y:S04]  /*fb20*/  S2R R8, SR_LTMASK ;  /* 0x0000000000087919 */ /* 0x000e680000003900 */
[----:B--2---:R1:W2:Y:S02]  /*fb30*/  SHFL.IDX PT, R3, R2, R3, 0x1f ;  /* 0x00001f0302037589 */ /* 0x0042a400000e0000 */
[----:B-1----:R-:W-:-:S06]  /*fb40*/  LOP3.LUT R2, R8, UR4, RZ, 0xc0, !PT ;  /* 0x0000000408027c12 */ /* 0x002fcc000f8ec0ff */
[----:B------:R-:W2:Y:S02]  /*fb50*/  POPC R2, R2 ;  /* 0x0000000200027309 */ /* 0x000ea40000000000 */
[----:B--2--5:R-:W-:-:S05]  /*fb60*/  IADD3 R35, R3, c[0x0][0xc], R2 ;  /* 0x0000030003237a10 */ /* 0x024fca0007ffe002 */
[----:B------:R1:W-:Y:S02]  /*fb70*/  STL [R1+0x50], R35 ;  /* 0x0000502301007387 */ /* 0x0003e40000100800 */
.L_x_491:
[----:B--2---:R-:W-:Y:S05]  /*fb80*/  BSYNC B0 ;  /* 0x0000000000007941 */ /* 0x004fea0003800000 */
.L_x_490:
[----:B------:R-:W-:Y:S01]  /*fb90*/  PRMT R0, R0, 0x9910, RZ ;  /* 0x0000991000007816 */ /* 0x000fe200000000ff */
[----:B------:R-:W-:Y:S01]  /*fba0*/  BSSY B1, `(.L_x_492) ;  /* 0x0000188000017945 */ /* 0x000fe20003800000 */
[----:B-----5:R-:W-:Y:S02]  /*fbb0*/  IMAD.MOV.U32 R44, RZ, RZ, R35 ;  /* 0x000000ffff2c7224 */ /* 0x020fe400078e0023 */
[----:B------:R-:W-:-:S13]  /*fbc0*/  ISETP.NE.AND P0, PT, R0, RZ, PT ;  /* 0x000000ff0000720c */ /* 0x000fda0003f05270 */
[----:B------:R-:W-:Y:S05]  /*fbd0*/  @!P0 BRA `(.L_x_493) ;  /* 0x00000ed000008947 */ /* 0x000fea0003800000 */
[----:B------:R-:W2:Y:S04]  /*fbe0*/  LDL R43, [R1+0x54] ;  /* 0x00005400012b7983 */ /* 0x000ea80000100800 */
[----:B------:R-:W3:Y:S04]  /*fbf0*/  LDL R42, [R1+0x58] ;  /* 0x00005800012a7983 */ /* 0x000ee80000100800 */
[----:B------:R-:W4:Y:S04]  /*fc00*/  LDL R41, [R1+0x60] ;  /* 0x0000600001297983 */ /* 0x000f280000100800 */
[----:B------:R-:W5:Y:S04]  /*fc10*/  LDL R40, [R1+0x5c] ;  /* 0x00005c0001287983 */ /* 0x000f680000100800 */
[----:B------:R-:W4:Y:S04]  /*fc20*/  LDL R39, [R1+0x70] ;  /* 0x0000700001277983 */ /* 0x000f280000100800 */
[----:B------:R-:W5:Y:S04]  /*fc30*/  LDL R37, [R1+0x68] ;  /* 0x0000680001257983 */ /* 0x000f680000100800 */
[----:B-1----:R-:W5:Y:S04]  /*fc40*/  LDL R36, [R1+0x6c] ;  /* 0x00006c0001247983 */ /* 0x002f680000100800 */
[----:B------:R-:W5:Y:S01]  /*fc50*/  LDL R35, [R1+0x64] ;  /* 0x0000640001237983 */ /* 0x000f620000100800 */
[----:B------:R-:W-:Y:S01]  /*fc60*/  WARPSYNC 0xffffffff ;  /* 0xffffffff00007948 */ /* 0x000fe20003800000 */
[----:B------:R-:W-:-:S02]  /*fc70*/  F2FP.PACK_AB R32, R32, R72 ;  /* 0x000000482020723e */ /* 0x000fc400000000ff */
[----:B------:R-:W-:Y:S01]  /*fc80*/  BAR.SYNC.DEFER_BLOCKING 0x1, 0x100 ;  /* 0x0044000000007b1d */ /* 0x000fe20000010000 */
        /* <DEDUP_REMOVED lines=30> */
[----:B------:R-:W-:Y:S01]  /*fe70*/  F2FP.PACK_AB R0, R135, R134 ;  /* 0x000000868700723e */ /* 0x000fe200000000ff */
[----:B--2---:R1:W-:Y:S04]  /*fe80*/  STS [R43], R32 ;  /* 0x000000202b007388 */ /* 0x0043e80000000800 */
[----:B------:R1:W-:Y:S04]  /*fe90*/  STS [R43+0x400], R31 ;  /* 0x0004001f2b007388 */ /* 0x0003e80000000800 */
[----:B---3--:R1:W-:Y:S04]  /*fea0*/  STS [R42], R30 ;  /* 0x0000001e2a007388 */ /* 0x0083e80000000800 */
[----:B------:R1:W-:Y:S04]  /*feb0*/  STS [R42+0x400], R29 ;  /* 0x0004001d2a007388 */ /* 0x0003e80000000800 */
[----:B----4-:R1:W-:Y:S04]  /*fec0*/  STS [R41], R28 ;  /* 0x0000001c29007388 */ /* 0x0103e80000000800 */
[----:B------:R1:W-:Y:S04]  /*fed0*/  STS [R41+0x400], R27 ;  /* 0x0004001b29007388 */ /* 0x0003e80000000800 */
[----:B-----5:R1:W-:Y:S04]  /*fee0*/  STS [R40], R26 ;  /* 0x0000001a28007388 */ /* 0x0203e80000000800 */
[----:B------:R1:W-:Y:S04]  /*fef0*/  STS [R40+0x400], R25 ;  /* 0x0004001928007388 */ /* 0x0003e80000000800 */
[----:B------:R1:W-:Y:S04]  /*ff00*/  STS [R39], R24 ;  /* 0x0000001827007388 */ /* 0x0003e80000000800 */
[----:B------:R1:W-:Y:S04]  /*ff10*/  STS [R39+0x400], R23 ;  /* 0x0004001727007388 */ /* 0x0003e80000000800 */
[----:B------:R1:W-:Y:S04]  /*ff20*/  STS [R37], R22 ;  /* 0x0000001625007388 */ /* 0x0003e80000000800 */
[----:B------:R1:W-:Y:S04]  /*ff30*/  STS [R37+0x400], R21 ;  /* 0x0004001525007388 */ /* 0x0003e80000000800 */
[----:B------:R1:W-:Y:S04]  /*ff40*/  STS [R36], R20 ;  /* 0x0000001424007388 */ /* 0x0003e80000000800 */
[----:B------:R1:W-:Y:S04]  /*ff50*/  STS [R36+0x400], R19 ;  /* 0x0004001324007388 */ /* 0x0003e80000000800 */
[----:B------:R1:W-:Y:S04]  /*ff60*/  STS [R35], R18 ;  /* 0x0000001223007388 */ /* 0x0003e80000000800 */
[----:B------:R1:W-:Y:S04]  /*ff70*/  STS [R35+0x400], R17 ;  /* 0x0004001123007388 */ /* 0x0003e80000000800 */
        /* <DEDUP_REMOVED lines=16> */
[----:B------:R-:W-:Y:S06]  /*10080*/  BAR.SYNC.DEFER_BLOCKING 0x1, 0x100 ;  /* 0x0044000000007b1d */ /* 0x000fec0000010000 */
[----:B------:R-:W-:Y:S05]  /*10090*/  BRA.CONV ~URZ, `(.L_x_494) ;  /* 0x000000837f007947 */ /* 0x000fea000b800000 */
[----:B-1----:R-:W-:Y:S01]  /*100a0*/  SHF.R.S32.HI R35, RZ, 0x1f, R38 ;  /* 0x0000001fff237819 */ /* 0x002fe20000011426 */
[----:B------:R-:W-:Y:S01]  /*100b0*/  IMAD.MOV.U32 R3, RZ, RZ, RZ ;  /* 0x000000ffff037224 */ /* 0x000fe200078e00ff */
[----:B------:R-:W-:Y:S01]  /*100c0*/  MOV R2, 0x10120 ;  /* 0x0001012000027802 */ /* 0x000fe20000000f00 */
[----:B------:R-:W-:Y:S01]  /*100d0*/  IMAD.MOV.U32 R29, RZ, RZ, 0x1f ;  /* 0x0000001fff1d7424 */ /* 0x000fe200078e00ff */
[----:B------:R-:W-:-:S04]  /*100e0*/  LEA.HI R35, R35, R38, RZ, 0x7 ;  /* 0x0000002623237211 */ /* 0x000fc800078f38ff */
[----:B------:R-:W-:-:S05]  /*100f0*/  SHF.R.S32.HI R35, RZ, 0x7, R35 ;  /* 0x00000007ff237819 */ /* 0x000fca0000011423 */
[----:B------:R-:W-:Y:S02]  /*10100*/  IMAD.MOV.U32 R36, RZ, RZ, R35 ;  /* 0x000000ffff247224 */ /* 0x000fe400078e0023 */
[----:B------:R-:W-:Y:S05]  /*10110*/  CALL.REL.NOINC `($__internal_1_$__cuda_sm70_shflsync_idx_p) ;  /* 0x0000450000007944 */ /* 0x000fea0003c00000 */
.L_x_494:
[----:B-1----:R-:W2:Y:S04]  /*10120*/  LDL R2, [R1+0x48] ;  /* 0x0000480001027983 */ /* 0x002ea80000100800 */
[----:B------:R-:W3:Y:S04]  /*10130*/  LDL R15, [R1+0x10] ;  /* 0x00001000010f7983 */ /* 0x000ee80000100800 */
[----:B------:R-:W4:Y:S04]  /*10140*/  LDL.LU R10, [R1+0x44] ;  /* 0x00004400010a7983 */ /* 0x000f280000300800 */
[----:B------:R-:W5:Y:S04]  /*10150*/  LDL.LU R12, [R1+0x40] ;  /* 0x00004000010c7983 */ /* 0x000f680000300800 */
[----:B------:R-:W2:Y:S01]  /*10160*/  LDL.LU R14, [R1+0x3c] ;  /* 0x00003c00010e7983 */ /* 0x000ea20000300800 */
[----:B------:R-:W-:-:S03]  /*10170*/  IMAD.MOV.U32 R0, RZ, RZ, 0x1 ;  /* 0x00000001ff007424 */ /* 0x000fc600078e00ff */
[----:B------:R-:W3:Y:S02]  /*10180*/  LDL R13, [R1+0x78] ;  /* 0x00007800010d7983 */ /* 0x000ee40000100800 */
[----:B------:R-:W-:Y:S02]  /*10190*/  ISETP.NE.AND P1, PT, R0, c[0x0][0x4e8], PT ;  /* 0x00013a0000007a0c */ /* 0x000fe40003f25270 */
[----:B------:R-:W1:Y:S01]  /*101a0*/  S2R R16, SR_TID.X ;  /* 0x0000000000107919 */ /* 0x000e620000002100 */
[----:B------:R-:W-:Y:S02]  /*101b0*/  ULDC UR5, c[0x0][0x4e8] ;  /* 0x00013a0000057ab9 */ /* 0x000fe40000000800 */
[----:B------:R-:W-:Y:S02]  /*101c0*/  ULDC UR4, c[0x0][0x388] ;  /* 0x0000e20000047ab9 */ /* 0x000fe40000000800 */
[----:B------:R-:W-:Y:S01]  /*101d0*/  UIMAD UR4, UR5, UR4, URZ ;  /* 0x00000004050472a4 */ /* 0x000fe2000f8e023f */
[----:B------:R-:W-:Y:S01]  /*101e0*/  BSSY B0, `(.L_x_495) ;  /* 0x000005f000007945 */ /* 0x000fe20003800000 */
[----:B------:R-:W-:-:S02]  /*101f0*/  SHF.R.S32.HI R45, RZ, 0x1f, R241 ;  /* 0x0000001fff2d7819 */ /* 0x000fc400000114f1 */
[----:B------:R-:W-:Y:S02]  /*10200*/  SHF.R.S32.HI R46, RZ, 0x1f, R228 ;  /* 0x0000001fff2e7819 */ /* 0x000fe400000114e4 */
[----:B----4-:R-:W-:Y:S01]  /*10210*/  SHF.R.S32.HI R5, RZ, 0x1f, R10 ;  /* 0x0000001fff057819 */ /* 0x010fe2000001140a */
[----:B--2---:R-:W-:-:S04]  /*10220*/  IMAD.IADD R4, R2, 0x1, R14 ;  /* 0x0000000102047824 */ /* 0x004fc800078e020e */
[----:B------:R-:W-:Y:S02]  /*10230*/  IMAD R6, R5, c[0x0][0x490], RZ ;  /* 0x0001240005067a24 */ /* 0x000fe400078e02ff */
[----:B------:R-:W-:Y:S01]  /*10240*/  @P1 IMAD.HI.U32 R7, R4, c[0x0][0x4ec], RZ ;  /* 0x00013b0004071a27 */ /* 0x000fe200078e00ff */
[----:B------:R-:W-:-:S03]  /*10250*/  MOV R0, R4 ;  /* 0x0000000400007202 */ /* 0x000fc60000000f00 */
[----:B------:R-:W-:Y:S01]  /*10260*/  IMAD.WIDE.U32 R2, R10, c[0x0][0x490], RZ ;  /* 0x000124000a027a25 */ /* 0x000fe200078e00ff */
[----:B------:R-:W-:-:S03]  /*10270*/  @P1 SHF.R.U32.HI R0, RZ, c[0x0][0x4f0], R7 ;  /* 0x00013c00ff001a19 */ /* 0x000fc60000011607 */
[----:B------:R-:W-:Y:S01]  /*10280*/  IMAD R6, R10, c[0x0][0x494], R6 ;  /* 0x000125000a067a24 */ /* 0x000fe200078e0206 */
[----:B-----5:R-:W-:Y:S02]  /*10290*/  SHF.R.S32.HI R11, RZ, 0x1f, R12 ;  /* 0x0000001fff0b7819 */ /* 0x020fe4000001140c */
[----:B------:R-:W-:Y:S01]  /*102a0*/  IADD3 R8, -R0, RZ, RZ ;  /* 0x000000ff00087210 */ /* 0x000fe20007ffe1ff */
[----:B------:R-:W-:Y:S02]  /*102b0*/  IMAD.IADD R3, R3, 0x1, R6 ;  /* 0x0000000103037824 */ /* 0x000fe400078e0206 */
[----:B------:R-:W-:Y:S02]  /*102c0*/  IMAD R9, R11, c[0x0][0x498], RZ ;  /* 0x000126000b097a24 */ /* 0x000fe400078e02ff */
[----:B------:R-:W-:-:S04]  /*102d0*/  IMAD.WIDE.U32 R6, R12, c[0x0][0x498], R2 ;  /* 0x000126000c067a25 */ /* 0x000fc800078e0002 */
[----:B------:R-:W-:Y:S01]  /*102e0*/  IMAD R2, R8, c[0x0][0x4e8], R4 ;  /* 0x00013a0008027a24 */ /* 0x000fe200078e0204 */
[----:B------:R-:W-:Y:S01]  /*102f0*/  IADD3 R4, P0, R0, R6, RZ ;  /* 0x0000000600047210 */ /* 0x000fe20007f1e0ff */
[----:B------:R-:W-:Y:S01]  /*10300*/  IMAD R3, R12, c[0x0][0x49c], R9 ;  /* 0x000127000c037a24 */ /* 0x000fe200078e0209 */
[----:B------:R-:W-:Y:S02]  /*10310*/  SHF.R.S32.HI R8, RZ, 0x1f, R0 ;  /* 0x0000001fff087819 */ /* 0x000fe40000011400 */
[----:B------:R-:W-:Y:S01]  /*10320*/  SHF.R.S32.HI R6, RZ, 0x1f, R2 ;  /* 0x0000001fff067819 */ /* 0x000fe20000011402 */
[----:B------:R-:W-:Y:S01]  /*10330*/  IMAD R0, R5, c[0x0][0x3e8], RZ ;  /* 0x0000fa0005007a24 */ /* 0x000fe200078e02ff */
[----:B------:R-:W-:Y:S01]  /*10340*/  IADD3.X R5, R8, R7, R3, P0, !PT ;  /* 0x0000000708057210 */ /* 0x000fe200007fe403 */
[----:B---3--:R-:W-:Y:S02]  /*10350*/  IMAD.IADD R8, R15, 0x1, R14 ;  /* 0x000000010f087824 */ /* 0x008fe400078e020e */
[----:B------:R-:W-:-:S02]  /*10360*/  IMAD R3, R6, c[0x0][0x488], RZ ;  /* 0x0001220006037a24 */ /* 0x000fc400078e02ff */
[C---:B------:R-:W-:Y:S02]  /*10370*/  IMAD R9, R10.reuse, c[0x0][0x3ec], R0 ;  /* 0x0000fb000a097a24 */ /* 0x040fe400078e0200 */
[----:B------:R-:W-:Y:S01]  /*10380*/  IMAD.WIDE.U32 R6, R10, c[0x0][0x3e8], RZ ;  /* 0x0000fa000a067a25 */ /* 0x000fe200078e00ff */
[----:B-1----:R-:W-:-:S03]  /*10390*/  SHF.R.S32.HI R15, RZ, 0x1f, R16 ;  /* 0x0000001fff0f7819 */ /* 0x002fc60000011410 */
[C---:B------:R-:W-:Y:S02]  /*103a0*/  IMAD R10, R2.reuse, c[0x0][0x48c], R3 ;  /* 0x00012300020a7a24 */ /* 0x040fe400078e0203 */
[----:B------:R-:W-:-:S04]  /*103b0*/  IMAD.WIDE.U32 R4, R2, c[0x0][0x488], R4 ;  /* 0x0001220002047a25 */ /* 0x000fc800078e0004 */
[----:B------:R-:W-:Y:S01]  /*103c0*/  @P1 IMAD.HI.U32 R2, R8, c[0x0][0x4ec], RZ ;  /* 0x00013b0008021a27 */ /* 0x000fe200078e00ff */
[----:B------:R-:W-:Y:S02]  /*103d0*/  MOV R0, R8 ;  /* 0x0000000800007202 */ /* 0x000fe40000000f00 */
[----:B------:R-:W-:Y:S01]  /*103e0*/  IADD3 R5, R5, R10, RZ ;  /* 0x0000000a05057210 */ /* 0x000fe20007ffe0ff */
[----:B------:R-:W-:Y:S01]  /*103f0*/  IMAD.IADD R3, R7, 0x1, R9 ;  /* 0x0000000107037824 */ /* 0x000fe200078e0209 */
[C---:B------:R-:W-:Y:S02]  /*10400*/  LEA R9, P0, R4.reuse, c[0x0][0x450], 0x2 ;  /* 0x0001140004097a11 */ /* 0x040fe400078010ff */
[----:B------:R-:W-:Y:S01]  /*10410*/  @P1 SHF.R.U32.HI R0, RZ, c[0x0][0x4f0], R2 ;  /* 0x00013c00ff001a19 */ /* 0x000fe20000011602 */
[----:B------:R-:W-:Y:S01]  /*10420*/  IMAD.MOV.U32 R2, RZ, RZ, R6 ;  /* 0x000000ffff027224 */ /* 0x000fe200078e0006 */
[----:B------:R-:W-:Y:S01]  /*10430*/  LEA.HI R15, R15, R16, RZ, 0x5 ;  /* 0x000000100f0f7211 */ /* 0x000fe200078f28ff */
[----:B------:R-:W-:Y:S01]  /*10440*/  IMAD R6, R11, c[0x0][0x3f0], RZ ;  /* 0x0000fc000b067a24 */ /* 0x000fe200078e02ff */
[----:B------:R-:W-:-:S02]  /*10450*/  LEA.HI.X R5, R4, c[0x0][0x454], R5, 0x2, P0 ;  /* 0x0001150004057a11 */ /* 0x000fc400000f1405 */
[----:B------:R-:W-:Y:S01]  /*10460*/  LOP3.LUT R15, R15, 0xffffffe0, RZ, 0xc0, !PT ;  /* 0xffffffe00f0f7812 */ /* 0x000fe200078ec0ff */
[----:B------:R-:W-:Y:S01]  /*10470*/  IMAD R10, R12, c[0x0][0x3f4], R6 ;  /* 0x0000fd000c0a7a24 */ /* 0x000fe200078e0206 */
[----:B------:R-:W-:Y:S01]  /*10480*/  SHFL.IDX PT, R4, R9, 0x1, 0x1c1f ;  /* 0x003c1f0009047f89 */ /* 0x000fe200000e0000 */
[----:B------:R-:W-:Y:S02]  /*10490*/  IADD3 R11, -R0, RZ, RZ ;  /* 0x000000ff000b7210 */ /* 0x000fe40007ffe1ff */
[----:B------:R-:W-:Y:S01]  /*104a0*/  IMAD.IADD R15, R16, 0x1, -R15 ;  /* 0x00000001100f7824 */ /* 0x000fe200078e0a0f */
[----:B------:R1:W-:Y:S04]  /*104b0*/  SHFL.IDX PT, R6, R9, RZ, 0x1c1f ;  /* 0x001c1fff09067589 */ /* 0x0003e800000e0000 */
[----:B------:R-:W2:Y:S04]  /*104c0*/  SHFL.IDX PT, R7, R5, RZ, 0x1c1f ;  /* 0x001c1fff05077589 */ /* 0x000ea800000e0000 */
[----:B------:R-:W3:Y:S01]  /*104d0*/  SHFL.IDX PT, R5, R5, 0x1, 0x1c1f ;  /* 0x003c1f0005057f89 */ /* 0x000ee200000e0000 */
[----:B------:R-:W-:Y:S01]  /*104e0*/  LOP3.LUT P0, RZ, R15, 0x3, RZ, 0xc0, !PT ;  /* 0x000000030fff7812 */ /* 0x000fe2000780c0ff */
[----:B------:R-:W-:-:S02]  /*104f0*/  IMAD R8, R11, c[0x0][0x4e8], R8 ;  /* 0x00013a000b087a24 */ /* 0x000fc400078e0208 */
[----:B------:R-:W4:Y:S01]  /*10500*/  S2R R15, SR_TID.X ;  /* 0x00000000000f7919 */ /* 0x000f220000002100 */
[----:B-1----:R-:W-:-:S05]  /*10510*/  IMAD.IADD R9, R13, 0x1, R14 ;  /* 0x000000010d097824 */ /* 0x002fca00078e020e */
[C---:B------:R-:W-:Y:S02]  /*10520*/  IADD3 R11, R9.reuse, 0x8, RZ ;  /* 0x00000008090b7810 */ /* 0x040fe40007ffe0ff */
[----:B------:R-:W-:Y:S02]  /*10530*/  ISETP.GE.OR P1, PT, R9, UR4, P0 ;  /* 0x0000000409007c0c */ /* 0x000fe40008726670 */
[----:B------:R-:W-:Y:S01]  /*10540*/  ISETP.GE.OR P0, PT, R11, UR4, P0 ;  /* 0x000000040b007c0c */ /* 0x000fe20008706670 */
[----:B------:R-:W-:Y:S01]  /*10550*/  IMAD.WIDE.U32 R2, R12, c[0x0][0x3f0], R2 ;  /* 0x0000fc000c027a25 */ /* 0x000fe200078e0002 */
[----:B------:R-:W-:-:S04]  /*10560*/  SHF.R.S32.HI R12, RZ, 0x1f, R0 ;  /* 0x0000001fff0c7819 */ /* 0x000fc80000011400 */
[----:B------:R-:W-:Y:S01]  /*10570*/  IADD3 R3, R3, R10, RZ ;  /* 0x0000000a03037210 */ /* 0x000fe20007ffe0ff */
[----:B------:R-:W-:-:S04]  /*10580*/  IMAD R10, R12, c[0x0][0x3e0], RZ ;  /* 0x0000f8000c0a7a24 */ /* 0x000fc800078e02ff */
[----:B--2---:R1:W-:Y:S01]  /*10590*/  @!P1 ST.E [R6.64], R34 ;  /* 0x0000002206009985 */ /* 0x0043e2000c101906 */
[----:B------:R-:W-:-:S03]  /*105a0*/  IMAD R9, R0, c[0x0][0x3e4], R10 ;  /* 0x0000f90000097a24 */ /* 0x000fc600078e020a */
[----:B---3--:R2:W-:Y:S01]  /*105b0*/  @!P0 ST.E [R4.64], R33 ;  /* 0x0000002104008985 */ /* 0x0085e2000c101906 */
[----:B------:R-:W-:Y:S01]  /*105c0*/  IMAD.WIDE.U32 R2, R0, c[0x0][0x3e0], R2 ;  /* 0x0000f80000027a25 */ /* 0x000fe200078e0002 */
[----:B------:R-:W-:Y:S02]  /*105d0*/  SHF.R.S32.HI R0, RZ, 0x1f, R8 ;  /* 0x0000001fff007819 */ /* 0x000fe40000011408 */
[----:B------:R2:W3:Y:S04]  /*105e0*/  LDS.128 R24, [R219+0x1080] ;  /* 0x00108000db187984 */ /* 0x0004e80000000c00 */
[----:B------:R2:W2:Y:S04]  /*105f0*/  LDS.128 R32, [R219+0x2080] ;  /* 0x00208000db207984 */ /* 0x0004a80000000c00 */
[----:B------:R1:W2:Y:S04]  /*10600*/  LDS.128 R36, [R219+0x3080] ;  /* 0x00308000db247984 */ /* 0x0002a80000000c00 */
[----:B------:R1:W2:Y:S04]  /*10610*/  LDS.128 R20, [R219+0x5080] ;  /* 0x00508000db147984 */ /* 0x0002a80000000c00 */
[----:B------:R2:W2:Y:S04]  /*10620*/  LDS.128 R28, [R219+0x6080] ;  /* 0x00608000db1c7984 */ /* 0x0004a80000000c00 */
[----:B------:R2:W2:Y:S01]  /*10630*/  LDS.128 R40, [R219+0x7080] ;  /* 0x00708000db287984 */ /* 0x0004a20000000c00 */
[----:B----4-:R-:W-:Y:S01]  /*10640*/  SHF.R.S32.HI R13, RZ, 0x1f, R15 ;  /* 0x0000001fff0d7819 */ /* 0x010fe2000001140f */
[----:B------:R-:W-:Y:S01]  /*10650*/  IMAD R0, R0, c[0x0][0x3d8], RZ ;  /* 0x0000f60000007a24 */ /* 0x000fe200078e02ff */
[----:B------:R-:W-:-:S02]  /*10660*/  IADD3 R3, R3, R9, RZ ;  /* 0x0000000903037210 */ /* 0x000fc40007ffe0ff */
[----:B------:R-:W-:Y:S01]  /*10670*/  LEA.HI R13, R13, R15, RZ, 0x3 ;  /* 0x0000000f0d0d7211 */ /* 0x000fe200078f18ff */
[C---:B------:R-:W-:Y:S02]  /*10680*/  IMAD R0, R8.reuse, c[0x0][0x3dc], R0 ;  /* 0x0000f70008007a24 */ /* 0x040fe400078e0200 */
[----:B------:R-:W-:Y:S01]  /*10690*/  IMAD.WIDE.U32 R2, R8, c[0x0][0x3d8], R2 ;  /* 0x0000f60008027a25 */ /* 0x000fe200078e0002 */
[----:B------:R-:W-:-:S03]  /*106a0*/  SHF.R.S32.HI R13, RZ, 0x3, R13 ;  /* 0x00000003ff0d7819 */ /* 0x000fc6000001140d */
[----:B------:R-:W-:Y:S01]  /*106b0*/  IMAD.IADD R0, R3, 0x1, R0 ;  /* 0x0000000103007824 */ /* 0x000fe200078e0200 */
[C---:B------:R-:W-:Y:S02]  /*106c0*/  LEA R8, P0, R2.reuse, c[0x0][0x380], 0x1 ;  /* 0x0000e00002087a11 */ /* 0x040fe400078008ff */
[----:B-1----:R-:W-:Y:S02]  /*106d0*/  IADD3 R7, R13, R14, RZ ;  /* 0x0000000e0d077210 */ /* 0x002fe40007ffe0ff */
[----:B------:R-:W-:Y:S02]  /*106e0*/  LEA.HI.X R6, R2, c[0x0][0x384], R0, 0x1, P0 ;  /* 0x0000e10002067a11 */ /* 0x000fe400000f0c00 */
[----:B------:R-:W-:Y:S01]  /*106f0*/  ISETP.GE.AND P0, PT, R7, UR4, PT ;  /* 0x0000000407007c0c */ /* 0x000fe2000bf06270 */
[----:B------:R1:W4:Y:S04]  /*10700*/  SHFL.IDX PT, R0, R8, RZ, 0x181f ;  /* 0x00181fff08007589 */ /* 0x00032800000e0000 */
[----:B------:R1:W1:Y:S08]  /*10710*/  SHFL.IDX PT, R3, R6, RZ, 0x181f ;  /* 0x00181fff06037589 */ /* 0x00027000000e0000 */
[----:B------:R-:W-:Y:S05]  /*10720*/  @P0 BRA `(.L_x_496) ;  /* 0x000000a000000947 */ /* 0x000fea0003800000 */
[----:B---3--:R-:W3:Y:S01]  /*10730*/  LDS.128 R16, [R219+0x80] ;  /* 0x00008000db107984 */ /* 0x008ee20000000c00 */
[----:B------:R-:W-:-:S02]  /*10740*/  ISETP.GE.AND P3, PT, R228, c[0x0][0x3c8], PT ;  /* 0x0000f200e4007a0c */ /* 0x000fc40003f66270 */
[----:B------:R-:W-:Y:S01]  /*10750*/  ISETP.GE.AND P2, PT, R241, c[0x0][0x3c8], PT ;  /* 0x0000f200f1007a0c */ /* 0x000fe20003f46270 */
[----:B------:R-:W5:Y:S10]  /*10760*/  LDS.128 R12, [R219+0x4080] ;  /* 0x00408000db0c7984 */ /* 0x000f740000000c00 */
[----:B--2-4-:R-:W-:-:S02]  /*10770*/  @!P3 LEA R4, P1, R228, R0, 0x1 ;  /* 0x00000000e404b211 */ /* 0x014fc400078208ff */
[C---:B------:R-:W-:Y:S02]  /*10780*/  @!P2 LEA R2, P0, R241.reuse, R0, 0x1 ;  /* 0x00000000f102a211 */ /* 0x040fe400078008ff */
[-C--:B-1----:R-:W-:Y:S02]  /*10790*/  @!P3 LEA.HI.X R5, R228, R3.reuse, R46, 0x1, P1 ;  /* 0x00000003e405b211 */ /* 0x082fe400008f0c2e */
[----:B------:R-:W-:-:S03]  /*107a0*/  @!P2 LEA.HI.X R3, R241, R3, R45, 0x1, P0 ;  /* 0x00000003f103a211 */ /* 0x000fc600000f0c2d */
[----:B---3--:R1:W-:Y:S04]  /*107b0*/  @!P3 ST.E.128 [R4.64], R16 ;  /* 0x000000100400b985 */ /* 0x0083e8000c101d06 */
[----:B-----5:R1:W-:Y:S02]  /*107c0*/  @!P2 ST.E.128 [R2.64], R12 ;  /* 0x0000000c0200a985 */ /* 0x0203e4000c101d06 */
.L_x_496:
[----:B---3--:R-:W-:Y:S05]  /*107d0*/  BSYNC B0 ;  /* 0x0000000000007941 */ /* 0x008fea0003800000 */
.L_x_495:
[----:B-1----:R-:W-:Y:S01]  /*107e0*/  IADD3 R2, R7, 0x20, RZ ;  /* 0x0000002007027810 */ /* 0x002fe20007ffe0ff */
[----:B------:R1:W3:Y:S01]  /*107f0*/  SHFL.IDX PT, R3, R6, 0x1, 0x181f ;  /* 0x00381f0006037f89 */ /* 0x0002e200000e0000 */
[----:B------:R-:W-:Y:S02]  /*10800*/  BSSY B0, `(.L_x_497) ;  /* 0x000000c000007945 */ /* 0x000fe40003800000 */
[----:B------:R-:W-:Y:S01]  /*10810*/  ISETP.GE.AND P0, PT, R2, UR4, PT ;  /* 0x0000000402007c0c */ /* 0x000fe2000bf06270 */
[----:B----4-:R1:W4:-:S12]  /*10820*/  SHFL.IDX PT, R0, R8, 0x1, 0x181f ;  /* 0x00381f0008007f89 */ /* 0x01031800000e0000 */
[----:B------:R-:W-:Y:S05]  /*10830*/  @P0 BRA `(.L_x_498) ;  /* 0x0000008000000947 */ /* 0x000fea0003800000 */
[----:B------:R-:W-:Y:S02]  /*10840*/  ISETP.GE.AND P1, PT, R228, c[0x0][0x3c8], PT ;  /* 0x0000f200e4007a0c */ /* 0x000fe40003f26270 */
[----:B------:R-:W-:-:S11]  /*10850*/  ISETP.GE.AND P0, PT, R241, c[0x0][0x3c8], PT ;  /* 0x0000f200f1007a0c */ /* 0x000fd60003f06270 */
[CC--:B--2-4-:R-:W-:Y:S02]  /*10860*/  @!P1 LEA R4, P3, R228.reuse, R0.reuse, 0x1 ;  /* 0x00000000e4049211 */ /* 0x0d4fe400078608ff */
[C---:B------:R-:W-:Y:S02]  /*10870*/  @!P0 LEA R2, P2, R241.reuse, R0, 0x1 ;  /* 0x00000000f1028211 */ /* 0x040fe400078408ff */
[-C--:B---3--:R-:W-:Y:S02]  /*10880*/  @!P1 LEA.HI.X R5, R228, R3.reuse, R46, 0x1, P3 ;  /* 0x00000003e4059211 */ /* 0x088fe400018f0c2e */
[----:B------:R-:W-:-:S03]  /*10890*/  @!P0 LEA.HI.X R3, R241, R3, R45, 0x1, P2 ;  /* 0x00000003f1038211 */ /* 0x000fc600010f0c2d */
[----:B------:R2:W-:Y:S04]  /*108a0*/  @!P1 ST.E.128 [R4.64], R24 ;  /* 0x0000001804009985 */ /* 0x0005e8000c101d06 */
[----:B------:R2:W-:Y:S02]  /*108b0*/  @!P0 ST.E.128 [R2.64], R20 ;  /* 0x0000001402008985 */ /* 0x0005e4000c101d06 */
.L_x_498:
[----:B------:R-:W-:Y:S05]  /*108c0*/  BSYNC B0 ;  /* 0x0000000000007941 */ /* 0x000fea0003800000 */
.L_x_497:
[----:B--2---:R-:W-:Y:S01]  /*108d0*/  IADD3 R2, R7, 0x40, RZ ;  /* 0x0000004007027810 */ /* 0x004fe20007ffe0ff */
[----:B---3--:R2:W3:Y:S01]  /*108e0*/  SHFL.IDX PT, R3, R6, 0x2, 0x181f ;  /* 0x00581f0006037f89 */ /* 0x0084e200000e0000 */
[----:B------:R-:W-:Y:S02]  /*108f0*/  BSSY B0, `(.L_x_499) ;  /* 0x000000c000007945 */ /* 0x000fe40003800000 */
[----:B------:R-:W-:Y:S01]  /*10900*/  ISETP.GE.AND P0, PT, R2, UR4, PT ;  /* 0x0000000402007c0c */ /* 0x000fe2000bf06270 */
[----:B----4-:R2:W4:-:S12]  /*10910*/  SHFL.IDX PT, R0, R8, 0x2, 0x181f ;  /* 0x00581f0008007f89 */ /* 0x01051800000e0000 */
[----:B------:R-:W-:Y:S05]  /*10920*/  @P0 BRA `(.L_x_500) ;  /* 0x0000008000000947 */ /* 0x000fea0003800000 */
[----:B------:R-:W-:Y:S02]  /*10930*/  ISETP.GE.AND P1, PT, R228, c[0x0][0x3c8], PT ;  /* 0x0000f200e4007a0c */ /* 0x000fe40003f26270 */
[----:B------:R-:W-:-:S11]  /*10940*/  ISETP.GE.AND P0, PT, R241, c[0x0][0x3c8], PT ;  /* 0x0000f200f1007a0c */ /* 0x000fd60003f06270 */
[CC--:B----4-:R-:W-:Y:S02]  /*10950*/  @!P1 LEA R4, P3, R228.reuse, R0.reuse, 0x1 ;  /* 0x00000000e4049211 */ /* 0x0d0fe400078608ff */
[C---:B------:R-:W-:Y:S02]  /*10960*/  @!P0 LEA R2, P2, R241.reuse, R0, 0x1 ;  /* 0x00000000f1028211 */ /* 0x040fe400078408ff */
[-C--:B---3--:R-:W-:Y:S02]  /*10970*/  @!P1 LEA.HI.X R5, R228, R3.reuse, R46, 0x1, P3 ;  /* 0x00000003e4059211 */ /* 0x088fe400018f0c2e */
[----:B------:R-:W-:-:S03]  /*10980*/  @!P0 LEA.HI.X R3, R241, R3, R45, 0x1, P2 ;  /* 0x00000003f1038211 */ /* 0x000fc600010f0c2d */
[----:B------:R3:W-:Y:S04]  /*10990*/  @!P1 ST.E.128 [R4.64], R32 ;  /* 0x0000002004009985 */ /* 0x0007e8000c101d06 */
[----:B------:R3:W-:Y:S02]  /*109a0*/  @!P0 ST.E.128 [R2.64], R28 ;  /* 0x0000001c02008985 */ /* 0x0007e4000c101d06 */
.L_x_500:
[----:B------:R-:W-:Y:S05]  /*109b0*/  BSYNC B0 ;  /* 0x0000000000007941 */ /* 0x000fea0003800000 */
.L_x_499:
[----:B---3--:R-:W-:Y:S01]  /*109c0*/  IADD3 R2, R7, 0x60, RZ ;  /* 0x0000006007027810 */ /* 0x008fe20007ffe0ff */
[----:B------:R3:W1:Y:S03]  /*109d0*/  SHFL.IDX PT, R4, R6, 0x3, 0x181f ;  /* 0x00781f0006047f89 */ /* 0x00066600000e0000 */
[----:B------:R-:W-:Y:S01]  /*109e0*/  ISETP.GE.AND P0, PT, R2, UR4, PT ;  /* 0x0000000402007c0c */ /* 0x000fe2000bf06270 */
[----:B----4-:R3:W4:-:S12]  /*109f0*/  SHFL.IDX PT, R0, R8, 0x3, 0x181f ;  /* 0x00781f0008007f89 */ /* 0x01071800000e0000 */
[----:B------:R-:W-:Y:S05]  /*10a00*/  @P0 BRA `(.L_x_501) ;  /* 0x00000a1000000947 */ /* 0x000fea0003800000 */
[----:B------:R-:W-:-:S13]  /*10a10*/  ISETP.GE.AND P0, PT, R228, c[0x0][0x3c8], PT ;  /* 0x0000f200e4007a0c */ /* 0x000fda0003f06270 */
[----:B----4-:R-:W-:-:S04]  /*10a20*/  @!P0 LEA R2, P1, R228, R0, 0x1 ;  /* 0x00000000e4028211 */ /* 0x010fc800078208ff */
[----:B-1----:R-:W-:-:S05]  /*10a30*/  @!P0 LEA.HI.X R3, R228, R4, R46, 0x1, P1 ;  /* 0x00000004e4038211 */ /* 0x002fca00008f0c2e */
[----:B------:R1:W-:Y:S01]  /*10a40*/  @!P0 ST.E.128 [R2.64], R36 ;  /* 0x0000002402008985 */ /* 0x0003e2000c101d06 */
[----:B------:R-:W-:-:S13]  /*10a50*/  ISETP.GE.AND P0, PT, R241, c[0x0][0x3c8], PT ;  /* 0x0000f200f1007a0c */ /* 0x000fda0003f06270 */
[----:B------:R-:W-:Y:S05]  /*10a60*/  @P0 BRA `(.L_x_501) ;  /* 0x000009b000000947 */ /* 0x000fea0003800000 */
[----:B-1----:R-:W-:-:S04]  /*10a70*/  LEA R2, P0, R241, R0, 0x1 ;  /* 0x00000000f1027211 */ /* 0x002fc800078008ff */
[----:B------:R-:W-:-:S05]  /*10a80*/  LEA.HI.X R3, R241, R4, R45, 0x1, P0 ;  /* 0x00000004f1037211 */ /* 0x000fca00000f0c2d */
[----:B------:R1:W-:Y:S01]  /*10a90*/  ST.E.128 [R2.64], R40 ;  /* 0x0000002802007985 */ /* 0x0003e2000c101d06 */
[----:B------:R-:W-:Y:S05]  /*10aa0*/  BRA `(.L_x_501) ;  /* 0x0000097000007947 */ /* 0x000fea0003800000 */
.L_x_493:
[----:B------:R-:W2:Y:S04]  /*10ab0*/  LDL R2, [R1+0x44] ;  /* 0x0000440001027983 */ /* 0x000ea80000100800 */
[----:B------:R-:W3:Y:S04]  /*10ac0*/  LDL R0, [R1+0x40] ;  /* 0x0000400001007983 */ /* 0x000ee80000100800 */
[----:B------:R-:W4:Y:S04]  /*10ad0*/  LDL R4, [R1+0x3c] ;  /* 0x00003c0001047983 */ /* 0x000f280000100800 */
[----:B------:R-:W5:Y:S01]  /*10ae0*/  S2R R3, SR_TID.X ;  /* 0x0000000000037919 */ /* 0x000f620000002100 */
[----:B------:R-:W-:Y:S01]  /*10af0*/  BSSY B0, `(.L_x_502) ;  /* 0x0000026000007945 */ /* 0x000fe20003800000 */
[----:B-----5:R-:W-:Y:S01]  /*10b00*/  ISETP.GE.AND P0, PT, R3, 0x80, PT ;  /* 0x000000800300780c */ /* 0x020fe20003f06270 */
[----:B--2---:R-:W-:-:S02]  /*10b10*/  IMAD.MOV.U32 R12, RZ, RZ, R2 ;  /* 0x000000ffff0c7224 */ /* 0x004fc400078e0002 */
[----:B---3--:R-:W-:-:S03]  /*10b20*/  IMAD.MOV.U32 R11, RZ, RZ, R0 ;  /* 0x000000ffff0b7224 */ /* 0x008fc600078e0000 */
[----:B------:R-:W-:Y:S01]  /*10b30*/  SHF.R.S32.HI R9, RZ, 0x1f, R12 ;  /* 0x0000001fff097819 */ /* 0x000fe2000001140c */
[----:B----4-:R-:W-:Y:S01]  /*10b40*/  IMAD.MOV.U32 R13, RZ, RZ, R4 ;  /* 0x000000ffff0d7224 */ /* 0x010fe200078e0004 */
[----:B------:R-:W-:-:S05]  /*10b50*/  SHF.R.S32.HI R10, RZ, 0x1f, R11 ;  /* 0x0000001fff0a7819 */ /* 0x000fca000001140b */
[----:B------:R-:W-:Y:S05]  /*10b60*/  @P0 BRA `(.L_x_503) ;  /* 0x000001e000000947 */ /* 0x000fea0003800000 */
[----:B------:R-:W-:Y:S02]  /*10b70*/  MOV R2, c[0x0][0x4e8] ;  /* 0x00013a0000027a02 */ /* 0x000fe40000000f00 */
[----:B------:R-:W-:-:S03]  /*10b80*/  IADD3 R6, R13, R3, RZ ;  /* 0x000000030d067210 */ /* 0x000fc60007ffe0ff */
[----:B------:R-:W-:-:S05]  /*10b90*/  IMAD R0, R2, c[0x0][0x388], RZ ;  /* 0x0000e20002007a24 */ /* 0x000fca00078e02ff */
[----:B------:R-:W-:-:S13]  /*10ba0*/  ISETP.GE.AND P0, PT, R6, R0, PT ;  /* 0x000000000600720c */ /* 0x000fda0003f06270 */
[----:B------:R-:W-:Y:S05]  /*10bb0*/  @P0 BRA `(.L_x_503) ;  /* 0x0000019000000947 */ /* 0x000fea0003800000 */
[----:B------:R-:W-:Y:S01]  /*10bc0*/  ISETP.NE.AND P0, PT, R2, 0x1, PT ;  /* 0x000000010200780c */ /* 0x000fe20003f05270 */
[----:B------:R-:W-:Y:S01]  /*10bd0*/  IMAD R4, R9, c[0x0][0x490], RZ ;  /* 0x0001240009047a24 */ /* 0x000fe200078e02ff */
[----:B------:R-:W-:Y:S01]  /*10be0*/  MOV R0, R6 ;  /* 0x0000000600007202 */ /* 0x000fe20000000f00 */
[----:B------:R-:W-:-:S04]  /*10bf0*/  IMAD.WIDE.U32 R2, R12, c[0x0][0x490], RZ ;  /* 0x000124000c027a25 */ /* 0x000fc800078e00ff */
[----:B------:R-:W-:Y:S02]  /*10c00*/  IMAD R4, R12, c[0x0][0x494], R4 ;  /* 0x000125000c047a24 */ /* 0x000fe400078e0204 */
[----:B-1----:R-:W-:-:S03]  /*10c10*/  IMAD R8, R10, c[0x0][0x498], RZ ;  /* 0x000126000a087a24 */ /* 0x002fc600078e02ff */
[----:B------:R-:W-:Y:S01]  /*10c20*/  IADD3 R3, R3, R4, RZ ;  /* 0x0000000403037210 */ /* 0x000fe20007ffe0ff */
[----:B------:R-:W-:-:S05]  /*10c30*/  @P0 IMAD.HI.U32 R5, R6, c[0x0][0x4ec], RZ ;  /* 0x00013b0006050a27 */ /* 0x000fca00078e00ff */
[----:B------:R-:W-:Y:S01]  /*10c40*/  @P0 SHF.R.U32.HI R0, RZ, c[0x0][0x4f0], R5 ;  /* 0x00013c00ff000a19 */ /* 0x000fe20000011605 */
[----:B------:R-:W-:-:S03]  /*10c50*/  IMAD.WIDE.U32 R4, R11, c[0x0][0x498], R2 ;  /* 0x000126000b047a25 */ /* 0x000fc600078e0002 */
[C---:B------:R-:W-:Y:S01]  /*10c60*/  IADD3 R7, -R0.reuse, RZ, RZ ;  /* 0x000000ff00077210 */ /* 0x040fe20007ffe1ff */
[----:B------:R-:W-:Y:S01]  /*10c70*/  IMAD R3, R11, c[0x0][0x49c], R8 ;  /* 0x000127000b037a24 */ /* 0x000fe200078e0208 */
[----:B------:R-:W-:-:S03]  /*10c80*/  IADD3 R4, P0, R0, R4, RZ ;  /* 0x0000000400047210 */ /* 0x000fc60007f1e0ff */
[----:B------:R-:W-:Y:S01]  /*10c90*/  IMAD R2, R7, c[0x0][0x4e8], R6 ;  /* 0x00013a0007027a24 */ /* 0x000fe200078e0206 */
[----:B------:R-:W-:-:S04]  /*10ca0*/  SHF.R.S32.HI R6, RZ, 0x1f, R0 ;  /* 0x0000001fff067819 */ /* 0x000fc80000011400 */
[----:B------:R-:W-:Y:S02]  /*10cb0*/  SHF.R.S32.HI R0, RZ, 0x1f, R2 ;  /* 0x0000001fff007819 */ /* 0x000fe40000011402 */
[----:B------:R-:W-:-:S03]  /*10cc0*/  IADD3.X R5, R6, R5, R3, P0, !PT ;  /* 0x0000000506057210 */ /* 0x000fc600007fe403 */
[----:B------:R-:W-:-:S04]  /*10cd0*/  IMAD R0, R0, c[0x0][0x488], RZ ;  /* 0x0001220000007a24 */ /* 0x000fc800078e02ff */
[C---:B------:R-:W-:Y:S02]  /*10ce0*/  IMAD R0, R2.reuse, c[0x0][0x48c], R0 ;  /* 0x0001230002007a24 */ /* 0x040fe400078e0200 */
[----:B------:R-:W-:-:S05]  /*10cf0*/  IMAD.WIDE.U32 R2, R2, c[0x0][0x488], R4 ;  /* 0x0001220002027a25 */ /* 0x000fca00078e0004 */
[----:B------:R-:W-:Y:S02]  /*10d00*/  IADD3 R0, R3, R0, RZ ;  /* 0x0000000003007210 */ /* 0x000fe40007ffe0ff */
[----:B------:R-:W-:-:S04]  /*10d10*/  LEA R4, P0, R2, c[0x0][0x450], 0x2 ;  /* 0x0001140002047a11 */ /* 0x000fc800078010ff */
[----:B------:R-:W-:Y:S02]  /*10d20*/  LEA.HI.X R5, R2, c[0x0][0x454], R0, 0x2, P0 ;  /* 0x0001150002057a11 */ /* 0x000fe400000f1400 */
[----:B------:R-:W-:-:S05]  /*10d30*/  MOV R0, 0xff800000 ;  /* 0xff80000000007802 */ /* 0x000fca0000000f00 */
[----:B------:R1:W-:Y:S02]  /*10d40*/  STG.E [R4.64], R0 ;  /* 0x0000000004007986 */ /* 0x0003e4000c101906 */
.L_x_503:
[----:B------:R-:W-:Y:S05]  /*10d50*/  BSYNC B0 ;  /* 0x0000000000007941 */ /* 0x000fea0003800000 */
.L_x_502:
[----:B------:R-:W2:Y:S01]  /*10d60*/  LDL R2, [R1+0x10] ;  /* 0x0000100001027983 */ /* 0x000ea20000100800 */
[----:B-1----:R-:W-:Y:S01]  /*10d70*/  MOV R0, c[0x0][0x4e8] ;  /* 0x00013a0000007a02 */ /* 0x002fe20000000f00 */
[----:B------:R-:W-:-:S03]  /*10d80*/  IMAD R6, R10, c[0x0][0x3f0], RZ ;  /* 0x0000fc000a067a24 */ /* 0x000fc600078e02ff */
[----:B------:R-:W-:Y:S01]  /*10d90*/  ISETP.NE.AND P0, PT, R0, 0x1, PT ;  /* 0x000000010000780c */ /* 0x000fe20003f05270 */
[----:B------:R-:W-:Y:S02]  /*10da0*/  IMAD R0, R9, c[0x0][0x3e8], RZ ;  /* 0x0000fa0009007a24 */ /* 0x000fe400078e02ff */
[----:B------:R-:W-:Y:S02]  /*10db0*/  IMAD R8, R11, c[0x0][0x3f4], R6 ;  /* 0x0000fd000b087a24 */ /* 0x000fe400078e0206 */
[----:B------:R-:W-:Y:S01]  /*10dc0*/  IMAD R5, R12, c[0x0][0x3ec], R0 ;  /* 0x0000fb000c057a24 */ /* 0x000fe200078e0200 */
[----:B--2---:R-:W-:Y:S01]  /*10dd0*/  IADD3 R4, R2, R13, RZ ;  /* 0x0000000d02047210 */ /* 0x004fe20007ffe0ff */
[----:B------:R-:W-:-:S03]  /*10de0*/  IMAD.WIDE.U32 R2, R12, c[0x0][0x3e8], RZ ;  /* 0x0000fa000c027a25 */ /* 0x000fc600078e00ff */
[----:B------:R-:W-:-:S03]  /*10df0*/  MOV R0, R4 ;  /* 0x0000000400007202 */ /* 0x000fc60000000f00 */
[----:B------:R-:W-:Y:S01]  /*10e00*/  @P0 IMAD.HI.U32 R7, R4, c[0x0][0x4ec], RZ ;  /* 0x00013b0004070a27 */ /* 0x000fe200078e00ff */
[----:B------:R-:W-:-:S04]  /*10e10*/  IADD3 R3, R3, R5, RZ ;  /* 0x0000000503037210 */ /* 0x000fc80007ffe0ff */
[----:B------:R-:W-:Y:S01]  /*10e20*/  @P0 SHF.R.U32.HI R0, RZ, c[0x0][0x4f0], R7 ;  /* 0x00013c00ff000a19 */ /* 0x000fe20000011607 */
[----:B------:R-:W-:-:S03]  /*10e30*/  IMAD.WIDE.U32 R2, R11, c[0x0][0x3f0], R2 ;  /* 0x0000fc000b027a25 */ /* 0x000fc600078e0002 */
[----:B------:R-:W-:Y:S02]  /*10e40*/  SHF.R.S32.HI R6, RZ, 0x1f, R0 ;  /* 0x0000001fff067819 */ /* 0x000fe40000011400 */
[----:B------:R-:W-:Y:S02]  /*10e50*/  IADD3 R5, -R0, RZ, RZ ;  /* 0x000000ff00057210 */ /* 0x000fe40007ffe1ff */
[----:B------:R-:W-:Y:S01]  /*10e60*/  IADD3 R3, R3, R8, RZ ;  /* 0x0000000803037210 */ /* 0x000fe20007ffe0ff */
[----:B------:R-:W-:Y:S02]  /*10e70*/  IMAD R6, R6, c[0x0][0x3e0], RZ ;  /* 0x0000f80006067a24 */ /* 0x000fe400078e02ff */
[----:B------:R-:W-:Y:S02]  /*10e80*/  IMAD R4, R5, c[0x0][0x4e8], R4 ;  /* 0x00013a0005047a24 */ /* 0x000fe400078e0204 */
[C---:B------:R-:W-:Y:S02]  /*10e90*/  IMAD R5, R0.reuse, c[0x0][0x3e4], R6 ;  /* 0x0000f90000057a24 */ /* 0x040fe400078e0206 */
[----:B------:R-:W-:Y:S01]  /*10ea0*/  IMAD.WIDE.U32 R2, R0, c[0x0][0x3e0], R2 ;  /* 0x0000f80000027a25 */ /* 0x000fe200078e0002 */
[----:B------:R-:W-:-:S04]  /*10eb0*/  SHF.R.S32.HI R0, RZ, 0x1f, R4 ;  /* 0x0000001fff007819 */ /* 0x000fc80000011404 */
[----:B------:R-:W-:Y:S01]  /*10ec0*/  IADD3 R3, R3, R5, RZ ;  /* 0x0000000503037210 */ /* 0x000fe20007ffe0ff */
[----:B------:R-:W-:-:S04]  /*10ed0*/  IMAD R0, R0, c[0x0][0x3d8], RZ ;  /* 0x0000f60000007a24 */ /* 0x000fc800078e02ff */
[----:B------:R-:W-:-:S04]  /*10ee0*/  IMAD.WIDE.U32 R2, R4, c[0x0][0x3d8], R2 ;  /* 0x0000f60004027a25 */ /* 0x000fc800078e0002 */
[----:B------:R-:W-:Y:S01]  /*10ef0*/  IMAD R4, R4, c[0x0][0x3dc], R0 ;  /* 0x0000f70004047a24 */ /* 0x000fe200078e0200 */
[----:B------:R-:W-:-:S04]  /*10f00*/  LEA R9, P0, R2, c[0x0][0x380], 0x1 ;  /* 0x0000e00002097a11 */ /* 0x000fc800078008ff */
[----:B------:R-:W-:-:S04]  /*10f10*/  IADD3 R4, R3, R4, RZ ;  /* 0x0000000403047210 */ /* 0x000fc80007ffe0ff */
[----:B------:R-:W-:Y:S01]  /*10f20*/  LEA.HI.X R7, R2, c[0x0][0x384], R4, 0x1, P0 ;  /* 0x0000e10002077a11 */ /* 0x000fe200000f0c04 */
[----:B------:R-:W-:Y:S05]  /*10f30*/  BRA.DIV ~URZ, `(.L_x_504) ;  /* 0x000032c27f007947 */ /* 0x000fea000b800000 */
[----:B------:R1:W2:Y:S02]  /*10f40*/  SHFL.IDX PT, R8, R7, RZ, 0x181f ;  /* 0x00181fff07087589 */ /* 0x0002a400000e0000 */
.L_x_536:
[----:B------:R-:W-:Y:S05]  /*10f50*/  BRA.DIV ~URZ, `(.L_x_505) ;  /* 0x000033127f007947 */ /* 0x000fea000b800000 */
[----:B------:R3:W4:Y:S02]  /*10f60*/  SHFL.IDX PT, R0, R9, RZ, 0x181f ;  /* 0x00181fff09007589 */ /* 0x00072400000e0000 */
.L_x_537:
[----:B------:R-:W5:Y:S04]  /*10f70*/  LDL.LU R3, [R1+0x3c] ;  /* 0x00003c0001037983 */ /* 0x000f680000300800 */
[----:B------:R-:W1:Y:S01]  /*10f80*/  S2R R4, SR_TID.X ;  /* 0x0000000000047919 */ /* 0x000e620000002100 */
[----:B------:R-:W-:-:S04]  /*10f90*/  IMAD.MOV.U32 R10, RZ, RZ, c[0x0][0x4e8] ;  /* 0x00013a00ff0a7624 */ /* 0x000fc800078e00ff */
[----:B------:R-:W-:Y:S01]  /*10fa0*/  IMAD R10, R10, c[0x0][0x388], RZ ;  /* 0x0000e2000a0a7a24 */ /* 0x000fe200078e02ff */
[----:B-1----:R-:W-:-:S04]  /*10fb0*/  SHF.R.S32.HI R2, RZ, 0x1f, R4 ;  /* 0x0000001fff027819 */ /* 0x002fc80000011404 */
[----:B------:R-:W-:-:S04]  /*10fc0*/  LEA.HI R2, R2, R4, RZ, 0x3 ;  /* 0x0000000402027211 */ /* 0x000fc800078f18ff */
[----:B------:R-:W-:Y:S01]  /*10fd0*/  SHF.R.S32.HI R2, RZ, 0x3, R2 ;  /* 0x00000003ff027819 */ /* 0x000fe20000011402 */
[----:B------:R-:W-:Y:S04]  /*10fe0*/  BSSY B0, `(.L_x_506) ;  /* 0x000000e000007945 */ /* 0x000fe80003800000 */
[----:B-----5:R-:W-:-:S05]  /*10ff0*/  IMAD.IADD R6, R2, 0x1, R3 ;  /* 0x0000000102067824 */ /* 0x020fca00078e0203 */
[----:B------:R-:W-:-:S13]  /*11000*/  ISETP.GE.AND P0, PT, R6, R10, PT ;  /* 0x0000000a0600720c */ /* 0x000fda0003f06270 */
[----:B------:R-:W-:Y:S05]  /*11010*/  @P0 BRA `(.L_x_507) ;  /* 0x000000a000000947 */ /* 0x000fea0003800000 */
[----:B------:R-:W-:Y:S02]  /*11020*/  ISETP.GE.AND P1, PT, R228, c[0x0][0x3c8], PT ;  /* 0x0000f200e4007a0c */ /* 0x000fe40003f26270 */
[----:B------:R-:W-:Y:S02]  /*11030*/  ISETP.GE.AND P0, PT, R241, c[0x0][0x3c8], PT ;  /* 0x0000f200f1007a0c */ /* 0x000fe40003f06270 */
[----:B------:R-:W-:Y:S02]  /*11040*/  SHF.R.S32.HI R12, RZ, 0x1f, R228 ;  /* 0x0000001fff0c7819 */ /* 0x000fe400000114e4 */
[----:B------:R-:W-:-:S07]  /*11050*/  SHF.R.S32.HI R11, RZ, 0x1f, R241 ;  /* 0x0000001fff0b7819 */ /* 0x000fce00000114f1 */
[CC--:B----4-:R-:W-:Y:S02]  /*11060*/  @!P1 LEA R4, P3, R228.reuse, R0.reuse, 0x1 ;  /* 0x00000000e4049211 */ /* 0x0d0fe400078608ff */
[C---:B------:R-:W-:Y:S02]  /*11070*/  @!P0 LEA R2, P2, R241.reuse, R0, 0x1 ;  /* 0x00000000f1028211 */ /* 0x040fe400078408ff */
[-C--:B--2---:R-:W-:Y:S02]  /*11080*/  @!P1 LEA.HI.X R5, R228, R8.reuse, R12, 0x1, P3 ;  /* 0x00000008e4059211 */ /* 0x084fe400018f0c0c */
[----:B------:R-:W-:-:S03]  /*11090*/  @!P0 LEA.HI.X R3, R241, R8, R11, 0x1, P2 ;  /* 0x00000008f1038211 */ /* 0x000fc600010f0c0b */
[----:B------:R1:W-:Y:S04]  /*110a0*/  @!P1 ST.E.128 [R4.64], RZ ;  /* 0x000000ff04009985 */ /* 0x0003e8000c101d06 */
[----:B------:R1:W-:Y:S02]  /*110b0*/  @!P0 ST.E.128 [R2.64], RZ ;  /* 0x000000ff02008985 */ /* 0x0003e4000c101d06 */
.L_x_507:
[----:B------:R-:W-:Y:S05]  /*110c0*/  BSYNC B0 ;  /* 0x0000000000007941 */ /* 0x000fea0003800000 */
.L_x_506:
[----:B------:R-:W-:Y:S05]  /*110d0*/  BRA.DIV ~URZ, `(.L_x_508) ;  /* 0x000032027f007947 */ /* 0x000fea000b800000 */
[----:B--2---:R2:W1:Y:S04]  /*110e0*/  SHFL.IDX PT, R8, R7, 0x1, 0x181f ;  /* 0x00381f0007087f89 */ /* 0x00446800000e0000 */
[----:B----4-:R2:W4:Y:S02]  /*110f0*/  SHFL.IDX PT, R0, R9, 0x1, 0x181f ;  /* 0x00381f0009007f89 */ /* 0x01052400000e0000 */
.L_x_538:
[----:B-1----:R-:W-:Y:S01]  /*11100*/  IADD3 R2, R6, 0x20, RZ ;  /* 0x0000002006027810 */ /* 0x002fe20007ffe0ff */
[----:B------:R-:W-:Y:S03]  /*11110*/  BSSY B0, `(.L_x_509) ;  /* 0x000000d000007945 */ /* 0x000fe60003800000 */
        /* <DEDUP_REMOVED lines=8> */
[-C--:B------:R-:W-:Y:S02]  /*111a0*/  @!P1 LEA.HI.X R5, R228, R8.reuse, R12, 0x1, P3 ;  /* 0x00000008e4059211 */ /* 0x080fe400018f0c0c */
[----:B------:R-:W-:-:S03]  /*111b0*/  @!P0 LEA.HI.X R3, R241, R8, R11, 0x1, P2 ;  /* 0x00000008f1038211 */ /* 0x000fc600010f0c0b */
[----:B------:R1:W-:Y:S04]  /*111c0*/  @!P1 ST.E.128 [R4.64], RZ ;  /* 0x000000ff04009985 */ /* 0x0003e8000c101d06 */
[----:B------:R1:W-:Y:S02]  /*111d0*/  @!P0 ST.E.128 [R2.64], RZ ;  /* 0x000000ff02008985 */ /* 0x0003e4000c101d06 */
.L_x_510:
[----:B------:R-:W-:Y:S05]  /*111e0*/  BSYNC B0 ;  /* 0x0000000000007941 */ /* 0x000fea0003800000 */
.L_x_509:
[----:B------:R-:W-:Y:S05]  /*111f0*/  BRA.DIV ~URZ, `(.L_x_511) ;  /* 0x000031b27f007947 */ /* 0x000fea000b800000 */
[----:B------:R1:W2:Y:S02]  /*11200*/  SHFL.IDX PT, R8, R7, 0x2, 0x181f ;  /* 0x00581f0007087f89 */ /* 0x0002a400000e0000 */
.L_x_539:
[----:B------:R-:W-:Y:S05]  /*11210*/  BRA.DIV ~URZ, `(.L_x_512) ;  /* 0x000032027f007947 */ /* 0x000fea000b800000 */
[----:B----4-:R4:W1:Y:S02]  /*11220*/  SHFL.IDX PT, R0, R9, 0x2, 0x181f ;  /* 0x00581f0009007f89 */ /* 0x01086400000e0000 */
.L_x_540:
        /* <DEDUP_REMOVED lines=8> */
[CC--:B------:R-:W-:Y:S02]  /*112b0*/  @!P1 LEA R4, P3, R228.reuse, R0.reuse, 0x1 ;  /* 0x00000000e4049211 */ /* 0x0c0fe400078608ff */
[C---:B------:R-:W-:Y:S02]  /*112c0*/  @!P0 LEA R2, P2, R241.reuse, R0, 0x1 ;  /* 0x00000000f1028211 */ /* 0x040fe400078408ff */
[-C--:B--2---:R-:W-:Y:S02]  /*112d0*/  @!P1 LEA.HI.X R5, R228, R8.reuse, R12, 0x1, P3 ;  /* 0x00000008e4059211 */ /* 0x084fe400018f0c0c */
[----:B------:R-:W-:-:S03]  /*112e0*/  @!P0 LEA.HI.X R3, R241, R8, R11, 0x1, P2 ;  /* 0x00000008f1038211 */ /* 0x000fc600010f0c0b */
[----:B------:R1:W-:Y:S04]  /*112f0*/  @!P1 ST.E.128 [R4.64], RZ ;  /* 0x000000ff04009985 */ /* 0x0003e8000c101d06 */
[----:B------:R1:W-:Y:S02]  /*11300*/  @!P0 ST.E.128 [R2.64], RZ ;  /* 0x000000ff02008985 */ /* 0x0003e4000c101d06 */
.L_x_514:
[----:B------:R-:W-:Y:S05]  /*11310*/  BSYNC B0 ;  /* 0x0000000000007941 */ /* 0x000fea0003800000 */
.L_x_513:
[----:B------:R-:W-:Y:S05]  /*11320*/  BRA.DIV ~URZ, `(.L_x_515) ;  /* 0x000031627f007947 */ /* 0x000fea000b800000 */
[----:B--2---:R-:W2:Y:S04]  /*11330*/  SHFL.IDX PT, R7, R7, 0x3, 0x181f ;  /* 0x00781f0007077f89 */ /* 0x004ea800000e0000 */
[----:B------:R1:W3:Y:S02]  /*11340*/  SHFL.IDX PT, R0, R9, 0x3, 0x181f ;  /* 0x00781f0009007f89 */ /* 0x0002e400000e0000 */
.L_x_541:
[----:B------:R-:W-:-:S04]  /*11350*/  IADD3 R6, R6, 0x60, RZ ;  /* 0x0000006006067810 */ /* 0x000fc80007ffe0ff */
[----:B------:R-:W-:-:S13]  /*11360*/  ISETP.GE.AND P0, PT, R6, R10, PT ;  /* 0x0000000a0600720c */ /* 0x000fda0003f06270 */
[----:B------:R-:W-:Y:S05]  /*11370*/  @P0 BRA `(.L_x_501) ;  /* 0x000000a000000947 */ /* 0x000fea0003800000 */
[----:B------:R-:W-:Y:S02]  /*11380*/  ISETP.GE.AND P1, PT, R228, c[0x0][0x3c8], PT ;  /* 0x0000f200e4007a0c */ /* 0x000fe40003f26270 */
[----:B------:R-:W-:Y:S02]  /*11390*/  ISETP.GE.AND P0, PT, R241, c[0x0][0x3c8], PT ;  /* 0x0000f200f1007a0c */ /* 0x000fe40003f06270 */
[----:B-1-34-:R-:W-:Y:S02]  /*113a0*/  SHF.R.S32.HI R9, RZ, 0x1f, R228 ;  /* 0x0000001fff097819 */ /* 0x01afe400000114e4 */
[----:B------:R-:W-:-:S07]  /*113b0*/  SHF.R.S32.HI R8, RZ, 0x1f, R241 ;  /* 0x0000001fff087819 */ /* 0x000fce00000114f1 */
[CC--:B------:R-:W-:Y:S02]  /*113c0*/  @!P1 LEA R4, P3, R228.reuse, R0.reuse, 0x1 ;  /* 0x00000000e4049211 */ /* 0x0c0fe400078608ff */
[C---:B------:R-:W-:Y:S02]  /*113d0*/  @!P0 LEA R2, P2, R241.reuse, R0, 0x1 ;  /* 0x00000000f1028211 */ /* 0x040fe400078408ff */
[-C--:B--2---:R-:W-:Y:S02]  /*113e0*/  @!P1 LEA.HI.X R5, R228, R7.reuse, R9, 0x1, P3 ;  /* 0x00000007e4059211 */ /* 0x084fe400018f0c09 */
[----:B------:R-:W-:-:S03]  /*113f0*/  @!P0 LEA.HI.X R3, R241, R7, R8, 0x1, P2 ;  /* 0x00000007f1038211 */ /* 0x000fc600010f0c08 */
[----:B------:R1:W-:Y:S04]  /*11400*/  @!P1 ST.E.128 [R4.64], RZ ;  /* 0x000000ff04009985 */ /* 0x0003e8000c101d06 */
[----:B------:R1:W-:Y:S02]  /*11410*/  @!P0 ST.E.128 [R2.64], RZ ;  /* 0x000000ff02008985 */ /* 0x0003e4000c101d06 */
.L_x_501:
[----:B------:R-:W-:Y:S05]  /*11420*/  BSYNC B1 ;  /* 0x0000000000017941 */ /* 0x000fea0003800000 */
.L_x_492:
[----:B---34-:R-:W3:Y:S02]  /*11430*/  LDL R0, [R1+0x74] ;  /* 0x0000740001007983 */ /* 0x018ee40000100800 */
[----:B---3--:R-:W-:-:S13]  /*11440*/  ISETP.NE.AND P0, PT, R0, RZ, PT ;  /* 0x000000ff0000720c */ /* 0x008fda0003f05270 */
[----:B------:R-:W-:Y:S01]  /*11450*/  @P0 WARPSYNC 0xffffffff ;  /* 0xffffffff00000948 */ /* 0x000fe20003800000 */
[----:B------:R-:W-:Y:S06]  /*11460*/  @P0 BAR.SYNC.DEFER_BLOCKING 0x5, 0x100 ;  /* 0x0144000000000b1d */ /* 0x000fec0000010000 */
[----:B------:R-:W3:Y:S04]  /*11470*/  @P0 LDS R0, [0x10100] ;  /* 0x01010000ff000984 */ /* 0x000ee80000000800 */
[----:B---3--:R3:W-:Y:S04]  /*11480*/  @P0 STL [R1+0x50], R0 ;  /* 0x0000500001000387 */ /* 0x0087e80000100800 */
[----:B------:R-:W-:Y:S06]  /*11490*/  @P0 BAR.ARV 0x4, 0x100 ;  /* 0x0104000000000b1d */ /* 0x000fec0000002000 */
[----:B------:R-:W-:Y:S05]  /*114a0*/  @P0 BRA `(.L_x_516) ;  /* 0x0000007000000947 */ /* 0x000fea0003800000 */
[----:B------:R-:W-:Y:S05]  /*114b0*/  BRA.DIV ~URZ, `(.L_x_517) ;  /* 0x000030a27f007947 */ /* 0x000fea000b800000 */
[----:B------:R4:W3:Y:S02]  /*114c0*/  SHFL.IDX PT, R29, R44, RZ, 0x1f ;  /* 0x00001fff2c1d7589 */ /* 0x0008e400000e0000 */
.L_x_542:
[----:B------:R-:W-:Y:S01]  /*114d0*/  WARPSYNC 0xffffffff ;  /* 0xffffffff00007948 */ /* 0x000fe20003800000 */
[----:B------:R-:W-:Y:S06]  /*114e0*/  BAR.SYNC.DEFER_BLOCKING 0x4, 0x100 ;  /* 0x0104000000007b1d */ /* 0x000fec0000010000 */
[----:B---3--:R3:W-:Y:S04]  /*114f0*/  STL [R1+0x50], R29 ;  /* 0x0000501d01007387 */ /* 0x0087e80000100800 */
[----:B------:R3:W-:Y:S04]  /*11500*/  @!P4 STS [0x10100], R44 ;  /* 0x0101002cff00c388 */ /* 0x0007e80000000800 */
[----:B------:R-:W-:Y:S06]  /*11510*/  BAR.ARV 0x5, 0x100 ;  /* 0x0144000000007b1d */ /* 0x000fec0000002000 */
.L_x_516:
[----:B---3--:R-:W3:Y:S02]  /*11520*/  LDL R0, [R1+0x50] ;  /* 0x0000500001007983 */ /* 0x008ee40000100800 */
[----:B---3--:R-:W-:-:S13]  /*11530*/  ISETP.GE.AND P0, PT, R0, c[0x0][0x538], PT ;  /* 0x00014e0000007a0c */ /* 0x008fda0003f06270 */
[----:B-12-4-:R-:W-:Y:S01]  /*11540*/  @P0 CALL.REL.NOINC `(.L_x_518) ;  /* 0x0000001000000944 */ /* 0x016fe20003c00000 */
[----:B------:R-:W-:Y:S05]  /*11550*/  BRA `(.L_x_519) ;  /* 0xfffef33000007947 */ /* 0x000fea000383ffff */
.L_x_518:
[----:B------:R-:W-:Y:S05]  /*11560*/  EXIT ;  /* 0x000000000000794d */ /* 0x000fea0003800000 */
.L_x_464:
[----:B------:R-:W-:Y:S01]  /*11570*/  IMAD.MOV.U32 R36, RZ, RZ, R0 ;  /* 0x000000ffff247224 */ /* 0x000fe200078e0000 */
[----:B------:R-:W-:Y:S01]  /*11580*/  MOV R3, RZ ;  /* 0x000000ff00037202 */ /* 0x000fe20000000f00 */
[----:B------:R-:W-:Y:S01]  /*11590*/  IMAD.MOV.U32 R29, RZ, RZ, 0x181f ;  /* 0x0000181fff1d7424 */ /* 0x000fe200078e00ff */
[----:B------:R-:W-:Y:S02]  /*115a0*/  MOV R2, 0x115c0 ;  /* 0x000115c000027802 */ /* 0x000fe40000000f00 */
[----:B------:R-:W-:Y:S05]  /*115b0*/  CALL.REL.NOINC `($__internal_1_$__cuda_sm70_shflsync_idx_p) ;  /* 0x0000306000007944 */ /* 0x000fea0003c00000 */
[----:B------:R-:W-:Y:S01]  /*115c0*/  MOV R5, R29 ;  /* 0x0000001d00057202 */ /* 0x000fe20000000f00 */
[----:B------:R-:W-:Y:S05]  /*115d0*/  BRA `(.L_x_520) ;  /* 0xffff215000007947 */ /* 0x000fea000383ffff */
.L_x_465:
[----:B------:R-:W-:Y:S01]  /*115e0*/  IMAD.MOV.U32 R36, RZ, RZ, R4 ;  /* 0x000000ffff247224 */ /* 0x000fe200078e0004 */
[----:B------:R-:W-:Y:S01]  /*115f0*/  MOV R3, RZ ;  /* 0x000000ff00037202 */ /* 0x000fe20000000f00 */
[----:B------:R-:W-:Y:S01]  /*11600*/  IMAD.MOV.U32 R29, RZ, RZ, 0x181f ;  /* 0x0000181fff1d7424 */ /* 0x000fe200078e00ff */
[----:B------:R-:W-:Y:S02]  /*11610*/  MOV R2, 0x11630 ;  /* 0x0001163000027802 */ /* 0x000fe40000000f00 */
[----:B-12---:R-:W-:Y:S05]  /*11620*/  CALL.REL.NOINC `($__internal_1_$__cuda_sm70_shflsync_idx_p) ;  /* 0x00002ff000007944 */ /* 0x006fea0003c00000 */
[----:B------:R-:W-:Y:S01]  /*11630*/  ISETP.GE.AND P2, PT, R228, c[0x0][0x1d4], PT ;  /* 0x00007500e4007a0c */ /* 0x000fe20003f46270 */
[----:B------:R-:W-:Y:S01]  /*11640*/  IMAD.MOV.U32 R36, RZ, RZ, R0 ;  /* 0x000000ffff247224 */ /* 0x000fe200078e0000 */
[----:B------:R-:W-:Y:S02]  /*11650*/  ISETP.GE.AND P0, PT, R241, c[0x0][0x1d4], PT ;  /* 0x00007500f1007a0c */ /* 0x000fe40003f06270 */
[----:B------:R-:W-:-:S02]  /*11660*/  IADD3 R6, P6, R29, R128, RZ ;  /* 0x000000801d067210 */ /* 0x000fc40007fde0ff */
[----:B------:R-:W-:Y:S01]  /*11670*/  IADD3 R2, P5, R29, R129, RZ ;  /* 0x000000811d027210 */ /* 0x000fe20007fbe0ff */
[----:B------:R-:W-:Y:S02]  /*11680*/  IMAD.MOV.U32 R29, RZ, RZ, 0x181f ;  /* 0x0000181fff1d7424 */ /* 0x000fe400078e00ff */
[C---:B------:R-:W-:Y:S02]  /*11690*/  IMAD.X R7, R5.reuse, 0x1, R68, P6 ;  /* 0x0000000105077824 */ /* 0x040fe400030e0644 */
[----:B------:R-:W-:Y:S01]  /*116a0*/  IMAD.X R3, R5, 0x1, R69, P5 ;  /* 0x0000000105037824 */ /* 0x000fe200028e0645 */
[----:B------:R-:W-:Y:S02]  /*116b0*/  SEL R5, RZ, 0x10, P0 ;  /* 0x00000010ff057807 */ /* 0x000fe40000000000 */
[----:B------:R-:W-:Y:S01]  /*116c0*/  @!PT LDS RZ, [RZ] ;  /* 0x00000000fffff984 */ /* 0x000fe20000000800 */
[----:B------:R-:W-:Y:S01]  /*116d0*/  @!PT LDS RZ, [RZ] ;  /* 0x00000000fffff984 */ /* 0x000fe20000000800 */
[----:B------:R-:W-:Y:S01]  /*116e0*/  @!PT LDS RZ, [RZ] ;  /* 0x00000000fffff984 */ /* 0x000fe20000000800 */
[----:B------:R1:W-:Y:S04]  /*116f0*/  LDGSTS.E.BYPASS.LTC128B.128 [R219+0x8100], [R6.64], !P2 ;  /* 0x0810000006db7fae */ /* 0x0003e8000d101d46 */
[----:B------:R2:W-:Y:S01]  /*11700*/  LDGSTS.E.BYPASS.LTC128B.128 [R219+0xc100], [R2.64], !P0 ;  /* 0x0c10000002db7fae */ /* 0x0005e2000c101d46 */
[----:B-1----:R-:W-:Y:S01]  /*11710*/  SEL R6, RZ, 0x10, P2 ;  /* 0x00000010ff067807 */ /* 0x002fe20001000000 */
[----:B--2---:R-:W-:Y:S01]  /*11720*/  IMAD.MOV.U32 R3, RZ, RZ, 0x1 ;  /* 0x00000001ff037424 */ /* 0x004fe200078e00ff */
[----:B------:R-:W-:-:S02]  /*11730*/  MOV R2, 0x11750 ;  /* 0x0001175000027802 */ /* 0x000fc40000000f00 */
[----:B------:R-:W-:Y:S05]  /*11740*/  CALL.REL.NOINC `($__internal_1_$__cuda_sm70_shflsync_idx_p) ;  /* 0x00002ed000007944 */ /* 0x000fea0003c00000 */
[----:B------:R-:W-:Y:S01]  /*11750*/  IMAD.MOV.U32 R7, RZ, RZ, R29 ;  /* 0x000000ffff077224 */ /* 0x000fe200078e001d */
[----:B------:R-:W-:Y:S01]  /*11760*/  MOV R3, 0x1 ;  /* 0x0000000100037802 */ /* 0x000fe20000000f00 */
[----:B------:R-:W-:Y:S01]  /*11770*/  IMAD.MOV.U32 R36, RZ, RZ, R4 ;  /* 0x000000ffff247224 */ /* 0x000fe200078e0004 */
[----:B------:R-:W-:-:S02]  /*11780*/  MOV R29, 0x181f ;  /* 0x0000181f001d7802 */ /* 0x000fc40000000f00 */
[----:B------:R-:W-:Y:S02]  /*11790*/  MOV R2, 0x117b0 ;  /* 0x000117b000027802 */ /* 0x000fe40000000f00 */
[----:B------:R-:W-:Y:S05]  /*117a0*/  CALL.REL.NOINC `($__internal_1_$__cuda_sm70_shflsync_idx_p) ;  /* 0x00002e7000007944 */ /* 0x000fea0003c00000 */
[----:B------:R-:W-:Y:S01]  /*117b0*/  IADD3 R8, -R6, 0x10, RZ ;  /* 0x0000001006087810 */ /* 0x000fe20007ffe1ff */
[----:B------:R-:W-:Y:S01]  /*117c0*/  IMAD.MOV.U32 R36, RZ, RZ, R0 ;  /* 0x000000ffff247224 */ /* 0x000fe200078e0000 */
[----:B------:R-:W-:Y:S02]  /*117d0*/  IADD3 R2, -R5, 0x10, RZ ;  /* 0x0000001005027810 */ /* 0x000fe40007ffe1ff */
[----:B------:R-:W-:Y:S02]  /*117e0*/  LOP3.LUT R8, R8, 0xf, RZ, 0xc0, !PT ;  /* 0x0000000f08087812 */ /* 0x000fe400078ec0ff */
[----:B------:R-:W-:Y:S02]  /*117f0*/  ISETP.NE.U32.AND P6, PT, R6, RZ, PT ;  /* 0x000000ff0600720c */ /* 0x000fe40003fc5070 */
[----:B------:R-:W-:Y:S02]  /*11800*/  IADD3 R8, P2, P0, R8, R29, R128 ;  /* 0x0000001d08087210 */ /* 0x000fe4000785e080 */
[----:B------:R-:W-:-:S02]  /*11810*/  LOP3.LUT R2, R2, 0xf, RZ, 0xc0, !PT ;  /* 0x0000000f02027812 */ /* 0x000fc400078ec0ff */
[----:B------:R-:W-:Y:S02]  /*11820*/  ISETP.NE.U32.AND P5, PT, R5, RZ, PT ;  /* 0x000000ff0500720c */ /* 0x000fe40003fa5070 */
[----:B------:R-:W-:Y:S02]  /*11830*/  IADD3.X R9, RZ, R7, R68, P2, P0 ;  /* 0x00000007ff097210 */ /* 0x000fe400017e0444 */
[----:B------:R-:W-:Y:S01]  /*11840*/  IADD3 R2, P2, P0, R2, R29, R129 ;  /* 0x0000001d02027210 */ /* 0x000fe2000785e081 */
[----:B------:R-:W-:Y:S02]  /*11850*/  IMAD.MOV.U32 R29, RZ, RZ, 0x181f ;  /* 0x0000181fff1d7424 */ /* 0x000fe400078e00ff */
[----:B------:R-:W-:Y:S01]  /*11860*/  @!PT LDS RZ, [RZ] ;  /* 0x00000000fffff984 */ /* 0x000fe20000000800 */
[----:B------:R-:W-:Y:S01]  /*11870*/  @!PT LDS RZ, [RZ] ;  /* 0x00000000fffff984 */ /* 0x000fe20000000800 */
[----:B------:R-:W-:Y:S01]  /*11880*/  @!PT LDS RZ, [RZ] ;  /* 0x00000000fffff984 */ /* 0x000fe20000000800 */
[----:B------:R1:W-:Y:S01]  /*11890*/  LDGSTS.E.BYPASS.LTC128B.128.ZFILL [R219+0x9100], [R8.64], P6 ;  /* 0x0910000008db7fae */ /* 0x0003e2000b141d46 */
[----:B------:R-:W-:-:S05]  /*118a0*/  IADD3.X R3, RZ, R7, R69, P2, P0 ;  /* 0x00000007ff037210 */ /* 0x000fca00017e0445 */
[----:B------:R2:W-:Y:S02]  /*118b0*/  LDGSTS.E.BYPASS.LTC128B.128.ZFILL [R219+0xd100], [R2.64], P5 ;  /* 0x0d10000002db7fae */ /* 0x0005e4000a941d46 */
[----:B--2---:R-:W-:Y:S01]  /*118c0*/  IMAD.MOV.U32 R3, RZ, RZ, 0x2 ;  /* 0x00000002ff037424 */ /* 0x004fe200078e00ff */
[----:B------:R-:W-:Y:S02]  /*118d0*/  MOV R2, 0x118f0 ;  /* 0x000118f000027802 */ /* 0x000fe40000000f00 */
[----:B-1----:R-:W-:Y:S05]  /*118e0*/  CALL.REL.NOINC `($__internal_1_$__cuda_sm70_shflsync_idx_p) ;  /* 0x00002d3000007944 */ /* 0x002fea0003c00000 */
[----:B------:R-:W-:Y:S01]  /*118f0*/  IMAD.MOV.U32 R7, RZ, RZ, R29 ;  /* 0x000000ffff077224 */ /* 0x000fe200078e001d */
[----:B------:R-:W-:Y:S01]  /*11900*/  MOV R3, 0x2 ;  /* 0x0000000200037802 */ /* 0x000fe20000000f00 */
[----:B------:R-:W-:Y:S01]  /*11910*/  IMAD.MOV.U32 R36, RZ, RZ, R4 ;  /* 0x000000ffff247224 */ /* 0x000fe200078e0004 */
[----:B------:R-:W-:Y:S02]  /*11920*/  MOV R29, 0x181f ;  /* 0x0000181f001d7802 */ /* 0x000fe40000000f00 */
[----:B------:R-:W-:Y:S02]  /*11930*/  MOV R2, 0x11950 ;  /* 0x0001195000027802 */ /* 0x000fe40000000f00 */
[----:B------:R-:W-:Y:S05]  /*11940*/  CALL.REL.NOINC `($__internal_1_$__cuda_sm70_shflsync_idx_p) ;  /* 0x00002cd000007944 */ /* 0x000fea0003c00000 */
[----:B------:R-:W-:Y:S01]  /*11950*/  IADD3 R8, -R6, 0x10, RZ ;  /* 0x0000001006087810 */ /* 0x000fe20007ffe1ff */
[----:B------:R-:W-:Y:S01]  /*11960*/  IMAD.MOV.U32 R36, RZ, RZ, R0 ;  /* 0x000000ffff247224 */ /* 0x000fe200078e0000 */
[----:B------:R-:W-:-:S02]  /*11970*/  IADD3 R2, -R5, 0x10, RZ ;  /* 0x0000001005027810 */ /* 0x000fc40007ffe1ff */
[----:B------:R-:W-:Y:S02]  /*11980*/  LOP3.LUT R8, R8, 0xf, RZ, 0xc0, !PT ;  /* 0x0000000f08087812 */ /* 0x000fe400078ec0ff */
[----:B------:R-:W-:Y:S02]  /*11990*/  ISETP.NE.U32.AND P6, PT, R6, RZ, PT ;  /* 0x000000ff0600720c */ /* 0x000fe40003fc5070 */
[----:B------:R-:W-:Y:S02]  /*119a0*/  IADD3 R8, P2, P0, R8, R29, R128 ;  /* 0x0000001d08087210 */ /* 0x000fe4000785e080 */
[----:B------:R-:W-:Y:S02]  /*119b0*/  LOP3.LUT R2, R2, 0xf, RZ, 0xc0, !PT ;  /* 0x0000000f02027812 */ /* 0x000fe400078ec0ff */
[----:B------:R-:W-:Y:S02]  /*119c0*/  ISETP.NE.U32.AND P5, PT, R5, RZ, PT ;  /* 0x000000ff0500720c */ /* 0x000fe40003fa5070 */
[----:B------:R-:W-:-:S02]  /*119d0*/  IADD3.X R9, RZ, R7, R68, P2, P0 ;  /* 0x00000007ff097210 */ /* 0x000fc400017e0444 */
        /* <DEDUP_REMOVED lines=17> */
[----:B------:R-:W-:Y:S01]  /*11af0*/  MOV R4, R29 ;  /* 0x0000001d00047202 */ /* 0x000fe20000000f00 */
[----:B------:R-:W-:Y:S05]  /*11b00*/  BRA `(.L_x_521) ;  /* 0xffff1e0000007947 */ /* 0x000fea000383ffff */
.L_x_466:
[----:B------:R-:W-:Y:S01]  /*11b10*/  IMAD.MOV.U32 R3, RZ, RZ, RZ ;  /* 0x000000ffff037224 */ /* 0x000fe200078e00ff */
[----:B------:R-:W-:-:S02]  /*11b20*/  MOV R29, 0x1c1f ;  /* 0x00001c1f001d7802 */ /* 0x000fc40000000f00 */
[----:B------:R-:W-:Y:S02]  /*11b30*/  MOV R2, 0x11b50 ;  /* 0x00011b5000027802 */ /* 0x000fe40000000f00 */
[----:B------:R-:W-:Y:S05]  /*11b40*/  CALL.REL.NOINC `($__internal_1_$__cuda_sm70_shflsync_idx_p) ;  /* 0x00002ad000007944 */ /* 0x000fea0003c00000 */
[----:B------:R-:W-:Y:S05]  /*11b50*/  BRA `(.L_x_522) ;  /* 0xffff1fa000007947 */ /* 0x000fea000383ffff */
.L_x_467:
[----:B------:R-:W-:Y:S01]  /*11b60*/  IMAD.MOV.U32 R3, RZ, RZ, 0x1 ;  /* 0x00000001ff037424 */ /* 0x000fe200078e00ff */
[----:B------:R-:W-:Y:S02]  /*11b70*/  MOV R29, 0x1c1f ;  /* 0x00001c1f001d7802 */ /* 0x000fe40000000f00 */
[----:B------:R-:W-:Y:S02]  /*11b80*/  MOV R2, 0x11ba0 ;  /* 0x00011ba000027802 */ /* 0x000fe40000000f00 */
[----:B-1----:R-:W-:Y:S05]  /*11b90*/  CALL.REL.NOINC `($__internal_1_$__cuda_sm70_shflsync_idx_p) ;  /* 0x00002a8000007944 */ /* 0x002fea0003c00000 */
[----:B------:R-:W-:Y:S01]  /*11ba0*/  IMAD.IADD R0, R4, 0x1, R29 ;  /* 0x0000000104007824 */ /* 0x000fe200078e021d */
[----:B------:R-:W-:-:S04]  /*11bb0*/  FMNMX.FTZ R2, R7, R10, !PT ;  /* 0x0000000a07027209 */ /* 0x000fc80007810000 */
[----:B------:R-:W-:Y:S02]  /*11bc0*/  IMNMX R0, R5, R0, PT ;  /* 0x0000000005007217 */ /* 0x000fe40003800200 */
[----:B------:R-:W-:Y:S02]  /*11bd0*/  FMNMX.FTZ R2, R11, R2, !PT ;  /* 0x000000020b027209 */ /* 0x000fe40007810000 */
[C---:B------:R-:W-:Y:S02]  /*11be0*/  ISETP.GT.AND P5, PT, R0.reuse, RZ, PT ;  /* 0x000000ff0000720c */ /* 0x040fe40003fa4270 */
[C---:B------:R-:W-:Y:S02]  /*11bf0*/  ISETP.GT.AND P2, PT, R0.reuse, 0x1, PT ;  /* 0x000000010000780c */ /* 0x040fe40003f44270 */
[----:B------:R-:W-:Y:S02]  /*11c00*/  ISETP.GT.AND P0, PT, R0, 0x8, PT ;  /* 0x000000080000780c */ /* 0x000fe40003f04270 */
[----:B------:R-:W-:-:S02]  /*11c10*/  FSEL R5, R126, -INF , P5 ;  /* 0xff8000007e057808 */ /* 0x000fc40002800000 */
[----:B------:R-:W-:Y:S02]  /*11c20*/  FSEL R6, R125, -INF , P2 ;  /* 0xff8000007d067808 */ /* 0x000fe40001000000 */
        /* <DEDUP_REMOVED lines=112> */
[----:B------:R-:W-:Y:S01]  /*12330*/  ISETP.GT.AND P2, PT, R0, 0x79, PT ;  /* 0x000000790000780c */ /* 0x000fe20003f44270 */
[----:B------:R-:W-:Y:S01]  /*12340*/  IMAD.MOV.U32 R0, RZ, RZ, 0x2 ;  /* 0x00000002ff007424 */ /* 0x000fe200078e00ff */
[----:B------:R-:W-:-:S02]  /*12350*/  FSEL R175, R19, -INF , P0 ;  /* 0xff80000013af7808 */ /* 0x000fc40000000000 */
[----:B------:R-:W-:Y:S02]  /*12360*/  FMNMX.FTZ R8, R173, R8, !PT ;  /* 0x00000008ad087209 */ /* 0x000fe40007810000 */
[----:B------:R-:W-:Y:S02]  /*12370*/  FMNMX.FTZ R68, R203, R68, !PT ;  /* 0x00000044cb447209 */ /* 0x000fe40007810000 */
[----:B------:R-:W-:Y:S02]  /*12380*/  FSEL R174, R18, -INF , P2 ;  /* 0xff80000012ae7808 */ /* 0x000fe40001000000 */
[----:B------:R-:W-:Y:S01]  /*12390*/  FMNMX.FTZ R8, R175, R8, !PT ;  /* 0x00000008af087209 */ /* 0x000fe20007810000 */
[----:B------:R-:W-:Y:S01]  /*123a0*/  IMAD.MOV.U32 R4, RZ, RZ, R68 ;  /* 0x000000ffff047224 */ /* 0x000fe200078e0044 */
[----:B------:R-:W-:Y:S02]  /*123b0*/  MOV R2, 0x123e0 ;  /* 0x000123e000027802 */ /* 0x000fe40000000f00 */
[----:B------:R-:W-:-:S02]  /*123c0*/  FMNMX.FTZ R8, R174, R8, !PT ;  /* 0x00000008ae087209 */ /* 0x000fc40007810000 */
[----:B------:R-:W-:Y:S05]  /*123d0*/  CALL.REL.NOINC `($__internal_0_$__cuda_sm70_shflsync_bfly_p) ;  /* 0x000021e000007944 */ /* 0x000fea0003c00000 */
[----:B------:R-:W-:Y:S01]  /*123e0*/  FMNMX.FTZ R68, R68, R0, !PT ;  /* 0x0000000044447209 */ /* 0x000fe20007810000 */
[----:B------:R-:W-:Y:S01]  /*123f0*/  IMAD.MOV.U32 R0, RZ, RZ, 0x1 ;  /* 0x00000001ff007424 */ /* 0x000fe200078e00ff */
[----:B------:R-:W-:-:S03]  /*12400*/  MOV R2, 0x12430 ;  /* 0x0001243000027802 */ /* 0x000fc60000000f00 */
[----:B------:R-:W-:Y:S02]  /*12410*/  IMAD.MOV.U32 R4, RZ, RZ, R68 ;  /* 0x000000ffff047224 */ /* 0x000fe400078e0044 */
[----:B------:R-:W-:Y:S05]  /*12420*/  CALL.REL.NOINC `($__internal_0_$__cuda_sm70_shflsync_bfly_p) ;  /* 0x0000219000007944 */ /* 0x000fea0003c00000 */
[----:B------:R-:W-:Y:S01]  /*12430*/  FMNMX.FTZ R68, R68, R0, !PT ;  /* 0x0000000044447209 */ /* 0x000fe20007810000 */
[----:B------:R-:W-:Y:S01]  /*12440*/  IMAD.MOV.U32 R4, RZ, RZ, R8 ;  /* 0x000000ffff047224 */ /* 0x000fe200078e0008 */
[----:B------:R-:W-:Y:S01]  /*12450*/  MOV R2, 0x12480 ;  /* 0x0001248000027802 */ /* 0x000fe20000000f00 */
[----:B------:R-:W-:Y:S02]  /*12460*/  IMAD.MOV.U32 R0, RZ, RZ, 0x2 ;  /* 0x00000002ff007424 */ /* 0x000fe400078e00ff */
[----:B------:R-:W-:Y:S05]  /*12470*/  CALL.REL.NOINC `($__internal_0_$__cuda_sm70_shflsync_bfly_p) ;  /* 0x0000214000007944 */ /* 0x000fea0003c00000 */
[----:B------:R-:W-:Y:S01]  /*12480*/  FMNMX.FTZ R8, R8, R0, !PT ;  /* 0x0000000008087209 */ /* 0x000fe20007810000 */
[----:B------:R-:W-:Y:S01]  /*12490*/  IMAD.MOV.U32 R0, RZ, RZ, 0x1 ;  /* 0x00000001ff007424 */ /* 0x000fe200078e00ff */
[----:B------:R-:W-:-:S03]  /*124a0*/  MOV R2, 0x124d0 ;  /* 0x000124d000027802 */ /* 0x000fc60000000f00 */
[----:B------:R-:W-:Y:S02]  /*124b0*/  IMAD.MOV.U32 R4, RZ, RZ, R8 ;  /* 0x000000ffff047224 */ /* 0x000fe400078e0008 */
[----:B------:R-:W-:Y:S05]  /*124c0*/  CALL.REL.NOINC `($__internal_0_$__cuda_sm70_shflsync_bfly_p) ;  /* 0x000020f000007944 */ /* 0x000fea0003c00000 */
[----:B------:R-:W-:Y:S01]  /*124d0*/  MOV R3, R0 ;  /* 0x0000000000037202 */ /* 0x000fe20000000f00 */
[----:B------:R-:W-:Y:S05]  /*124e0*/  BRA `(.L_x_523) ;  /* 0xffff22c000007947 */ /* 0x000fea000383ffff */
.L_x_471:
[----:B------:R-:W-:Y:S01]  /*124f0*/  MOV R3, RZ ;  /* 0x000000ff00037202 */ /* 0x000fe20000000f00 */
[----:B------:R-:W-:Y:S01]  /*12500*/  IMAD.MOV.U32 R36, RZ, RZ, R0 ;  /* 0x000000ffff247224 */ /* 0x000fe200078e0000 */
[----:B------:R-:W-:Y:S01]  /*12510*/  MOV R2, 0x12540 ;  /* 0x0001254000027802 */ /* 0x000fe20000000f00 */
[----:B------:R-:W-:Y:S02]  /*12520*/  IMAD.MOV.U32 R29, RZ, RZ, 0x181f ;  /* 0x0000181fff1d7424 */ /* 0x000fe400078e00ff */
[----:B--2---:R-:W-:Y:S05]  /*12530*/  CALL.REL.NOINC `($__internal_1_$__cuda_sm70_shflsync_idx_p) ;  /* 0x000020e000007944 */ /* 0x004fea0003c00000 */
[----:B------:R-:W-:Y:S01]  /*12540*/  MOV R7, R29 ;  /* 0x0000001d00077202 */ /* 0x000fe20000000f00 */
[----:B------:R-:W-:-:S05]  /*12550*/  BRA `(.L_x_524) ;  /* 0xffff412000007947 */ /* 0x000fca000383ffff */
.L_x_472:
[----:B------:R-:W-:Y:S01]  /*12560*/  MOV R3, RZ ;  /* 0x000000ff00037202 */ /* 0x000fe20000000f00 */
[----:B------:R-:W-:Y:S01]  /*12570*/  IMAD.MOV.U32 R36, RZ, RZ, R4 ;  /* 0x000000ffff247224 */ /* 0x000fe200078e0004 */
[----:B------:R-:W-:Y:S01]  /*12580*/  MOV R2, 0x125b0 ;  /* 0x000125b000027802 */ /* 0x000fe20000000f00 */
[----:B------:R-:W-:Y:S02]  /*12590*/  IMAD.MOV.U32 R29, RZ, RZ, 0x181f ;  /* 0x0000181fff1d7424 */ /* 0x000fe400078e00ff */
[----:B-123--:R-:W-:Y:S05]  /*125a0*/  CALL.REL.NOINC `($__internal_1_$__cuda_sm70_shflsync_idx_p) ;  /* 0x0000207000007944 */ /* 0x00efea0003c00000 */
[----:B------:R-:W-:Y:S01]  /*125b0*/  ISETP.GE.AND P5, PT, R228, c[0x0][0x1d4], PT ;  /* 0x00007500e4007a0c */ /* 0x000fe20003fa6270 */
[----:B------:R-:W-:Y:S01]  /*125c0*/  IMAD.MOV.U32 R36, RZ, RZ, R0 ;  /* 0x000000ffff247224 */ /* 0x000fe200078e0000 */
[----:B------:R-:W-:Y:S02]  /*125d0*/  IADD3 R12, P2, R29, R28, RZ ;  /* 0x0000001c1d0c7210 */ /* 0x000fe40007f5e0ff */
[----:B------:R-:W-:Y:S03]  /*125e0*/  ISETP.GE.AND P0, PT, R241, c[0x0][0x1d4], PT ;  /* 0x00007500f1007a0c */ /* 0x000fe60003f06270 */
[----:B------:R-:W-:Y:S01]  /*125f0*/  IMAD.X R13, R7, 0x1, R5, P2 ;  /* 0x00000001070d7824 */ /* 0x000fe200010e0605 */
[----:B------:R-:W-:Y:S01]  /*12600*/  IADD3 R2, P2, R29, R30, RZ ;  /* 0x0000001e1d027210 */ /* 0x000fe20007f5e0ff */
[----:B------:R-:W-:Y:S04]  /*12610*/  IMAD.MOV.U32 R29, RZ, RZ, 0x181f ;  /* 0x0000181fff1d7424 */ /* 0x000fe800078e00ff */
[----:B------:R-:W-:Y:S01]  /*12620*/  @!PT LDS RZ, [RZ] ;  /* 0x00000000fffff984 */ /* 0x000fe20000000800 */
[----:B------:R-:W-:Y:S01]  /*12630*/  @!PT LDS RZ, [RZ] ;  /* 0x00000000fffff984 */ /* 0x000fe20000000800 */
[----:B------:R-:W-:Y:S01]  /*12640*/  @!PT LDS RZ, [RZ] ;  /* 0x00000000fffff984 */ /* 0x000fe20000000800 */
[----:B------:R1:W-:Y:S01]  /*12650*/  LDGSTS.E.BYPASS.LTC128B.128 [R219+0x100], [R12.64], !P5 ;  /* 0x001000000cdb7fae */ /* 0x0003e2000e901d46 */
[----:B------:R-:W-:Y:S01]  /*12660*/  IMAD.X R3, R7, 0x1, R6, P2 ;  /* 0x0000000107037824 */ /* 0x000fe200010e0606 */
[----:B------:R-:W-:Y:S04]  /*12670*/  SEL R7, RZ, 0x10, P0 ;  /* 0x00000010ff077807 */ /* 0x000fe80000000000 */
[----:B------:R2:W-:Y:S01]  /*12680*/  LDGSTS.E.BYPASS.LTC128B.128 [R219+0x4100], [R2.64], !P0 ;  /* 0x0410000002db7fae */ /* 0x0005e2000c101d46 */
[----:B-1----:R-:W-:Y:S02]  /*12690*/  SEL R12, RZ, 0x10, P5 ;  /* 0x00000010ff0c7807 */ /* 0x002fe40002800000 */
[----:B--2---:R-:W-:Y:S01]  /*126a0*/  MOV R2, 0x126d0 ;  /* 0x000126d000027802 */ /* 0x004fe20000000f00 */
[----:B------:R-:W-:Y:S02]  /*126b0*/  IMAD.MOV.U32 R3, RZ, RZ, 0x1 ;  /* 0x00000001ff037424 */ /* 0x000fe400078e00ff */
[----:B------:R-:W-:Y:S05]  /*126c0*/  CALL.REL.NOINC `($__internal_1_$__cuda_sm70_shflsync_idx_p) ;  /* 0x00001f5000007944 */ /* 0x000fea0003c00000 */
[----:B------:R-:W-:Y:S01]  /*126d0*/  MOV R3, 0x1 ;  /* 0x0000000100037802 */ /* 0x000fe20000000f00 */
[----:B------:R-:W-:Y:S01]  /*126e0*/  IMAD.MOV.U32 R13, RZ, RZ, R29 ;  /* 0x000000ffff0d7224 */ /* 0x000fe200078e001d */
[----:B------:R-:W-:Y:S01]  /*126f0*/  MOV R29, 0x181f ;  /* 0x0000181f001d7802 */ /* 0x000fe20000000f00 */
[----:B------:R-:W-:Y:S01]  /*12700*/  IMAD.MOV.U32 R36, RZ, RZ, R4 ;  /* 0x000000ffff247224 */ /* 0x000fe200078e0004 */
[----:B------:R-:W-:Y:S02]  /*12710*/  MOV R2, 0x12730 ;  /* 0x0001273000027802 */ /* 0x000fe40000000f00 */
[----:B------:R-:W-:Y:S05]  /*12720*/  CALL.REL.NOINC `($__internal_1_$__cuda_sm70_shflsync_idx_p) ;  /* 0x00001ef000007944 */ /* 0x000fea0003c00000 */
[C---:B------:R-:W-:Y:S01]  /*12730*/  IADD3 R2, -R12.reuse, 0x10, RZ ;  /* 0x000000100c027810 */ /* 0x040fe20007ffe1ff */
[----:B------:R-:W-:Y:S01]  /*12740*/  IMAD.MOV.U32 R36, RZ, RZ, R0 ;  /* 0x000000ffff247224 */ /* 0x000fe200078e0000 */
[----:B------:R-:W-:Y:S02]  /*12750*/  ISETP.NE.U32.AND P5, PT, R12, RZ, PT ;  /* 0x000000ff0c00720c */ /* 0x000fe40003fa5070 */
[----:B------:R-:W-:Y:S04]  /*12760*/  LOP3.LUT R2, R2, 0xf, RZ, 0xc0, !PT ;  /* 0x0000000f02027812 */ /* 0x000fe800078ec0ff */
[----:B------:R-:W-:Y:S04]  /*12770*/  IADD3 R2, P2, P0, R2, R29, R28 ;  /* 0x0000001d02027210 */ /* 0x000fe8000785e01c */
[----:B------:R-:W-:Y:S05]  /*12780*/  IADD3.X R3, RZ, R13, R5, P2, P0 ;  /* 0x0000000dff037210 */ /* 0x000fea00017e0405 */
[----:B------:R-:W-:Y:S01]  /*12790*/  @!PT LDS RZ, [RZ] ;  /* 0x00000000fffff984 */ /* 0x000fe20000000800 */
[----:B------:R-:W-:Y:S01]  /*127a0*/  @!PT LDS RZ, [RZ] ;  /* 0x00000000fffff984 */ /* 0x000fe20000000800 */
[----:B------:R-:W-:Y:S01]  /*127b0*/  @!PT LDS RZ, [RZ] ;  /* 0x00000000fffff984 */ /* 0x000fe20000000800 */
[----:B------:R1:W-:Y:S01]  /*127c0*/  LDGSTS.E.BYPASS.LTC128B.128.ZFILL [R219+0x1100], [R2.64], P5 ;  /* 0x0110000002db7fae */ /* 0x0003e2000a941d46 */
[C---:B------:R-:W-:Y:S02]  /*127d0*/  ISETP.NE.U32.AND P5, PT, R7.reuse, RZ, PT ;  /* 0x000000ff0700720c */ /* 0x040fe40003fa5070 */
[----:B-1----:R-:W-:Y:S04]  /*127e0*/  IADD3 R2, -R7, 0x10, RZ ;  /* 0x0000001007027810 */ /* 0x002fe80007ffe1ff */
[----:B------:R-:W-:Y:S04]  /*127f0*/  LOP3.LUT R2, R2, 0xf, RZ, 0xc0, !PT ;  /* 0x0000000f02027812 */ /* 0x000fe800078ec0ff */
[----:B------:R-:W-:Y:S01]  /*12800*/  IADD3 R2, P2, P0, R2, R29, R30 ;  /* 0x0000001d02027210 */ /* 0x000fe2000785e01e */
[----:B------:R-:W-:Y:S03]  /*12810*/  IMAD.MOV.U32 R29, RZ, RZ, 0x181f ;  /* 0x0000181fff1d7424 */ /* 0x000fe600078e00ff */
[----:B------:R-:W-:Y:S05]  /*12820*/  IADD3.X R3, RZ, R13, R6, P2, P0 ;  /* 0x0000000dff037210 */ /* 0x000fea00017e0406 */
[----:B------:R1:W-:Y:S02]  /*12830*/  LDGSTS.E.BYPASS.LTC128B.128.ZFILL [R219+0x5100], [R2.64], P5 ;  /* 0x0510000002db7fae */ /* 0x0003e4000a941d46 */
[----:B-1----:R-:W-:Y:S01]  /*12840*/  MOV R2, 0x12870 ;  /* 0x0001287000027802 */ /* 0x002fe20000000f00 */
[----:B------:R-:W-:Y:S03]  /*12850*/  IMAD.MOV.U32 R3, RZ, RZ, 0x2 ;  /* 0x00000002ff037424 */ /* 0x000fe600078e00ff */
        /* <DEDUP_REMOVED lines=33> */
[----:B------:R-:W-:Y:S01]  /*12a70*/  MOV R0, R29 ;  /* 0x0000001d00007202 */ /* 0x000fe20000000f00 */
[----:B------:R-:W-:-:S05]  /*12a80*/  BRA `(.L_x_525) ;  /* 0xffff3dd000007947 */ /* 0x000fca000383ffff */
.L_x_475:
[----:B------:R-:W-:Y:S01]  /*12a90*/  MOV R3, RZ ;  /* 0x000000ff00037202 */ /* 0x000fe20000000f00 */
[----:B------:R-:W-:Y:S01]  /*12aa0*/  IMAD.MOV.U32 R36, RZ, RZ, R0 ;  /* 0x000000ffff247224 */ /* 0x000fe200078e0000 */
[----:B------:R-:W-:Y:S01]  /*12ab0*/  MOV R2, 0x12ae0 ;  /* 0x00012ae000027802 */ /* 0x000fe20000000f00 */
[----:B------:R-:W-:Y:S02]  /*12ac0*/  IMAD.MOV.U32 R29, RZ, RZ, 0x181f ;  /* 0x0000181fff1d7424 */ /* 0x000fe400078e00ff */
[----:B-1----:R-:W-:Y:S05]  /*12ad0*/  CALL.REL.NOINC `($__internal_1_$__cuda_sm70_shflsync_idx_p) ;  /* 0x00001b4000007944 */ /* 0x002fea0003c00000 */
[----:B------:R-:W-:Y:S01]  /*12ae0*/  MOV R7, R29 ;  /* 0x0000001d00077202 */ /* 0x000fe20000000f00 */
[----:B------:R-:W-:-:S05]  /*12af0*/  BRA `(.L_x_526) ;  /* 0xffff545000007947 */ /* 0x000fca000383ffff */
.L_x_476:
        /* <DEDUP_REMOVED lines=83> */
.L_x_477:
[----:B------:R-:W-:Y:S01]  /*13030*/  MOV R3, RZ ;  /* 0x000000ff00037202 */ /* 0x000fe20000000f00 */
[----:B------:R-:W-:Y:S01]  /*13040*/  IMAD.MOV.U32 R36, RZ, RZ, R4 ;  /* 0x000000ffff247224 */ /* 0x000fe200078e0004 */
[----:B------:R-:W-:Y:S01]  /*13050*/  MOV R2, 0x13080 ;  /* 0x0001308000027802 */ /* 0x000fe20000000f00 */
[----:B------:R-:W-:Y:S02]  /*13060*/  IMAD.MOV.U32 R29, RZ, RZ, 0x1c1f ;  /* 0x00001c1fff1d7424 */ /* 0x000fe400078e00ff */
[----:B------:R-:W-:Y:S05]  /*13070*/  CALL.REL.NOINC `($__internal_1_$__cuda_sm70_shflsync_idx_p) ;  /* 0x000015a000007944 */ /* 0x000fea0003c00000 */
[----:B------:R-:W-:Y:S01]  /*13080*/  MOV R0, R29 ;  /* 0x0000001d00007202 */ /* 0x000fe20000000f00 */
[----:B------:R-:W-:-:S05]  /*13090*/  BRA `(.L_x_528) ;  /* 0xffff528000007947 */ /* 0x000fca000383ffff */
.L_x_478:
[----:B------:R-:W-:Y:S01]  /*130a0*/  MOV R3, 0x1 ;  /* 0x0000000100037802 */ /* 0x000fe20000000f00 */
[----:B------:R-:W-:Y:S01]  /*130b0*/  IMAD.MOV.U32 R36, RZ, RZ, R4 ;  /* 0x000000ffff247224 */ /* 0x000fe200078e0004 */
[----:B------:R-:W-:Y:S01]  /*130c0*/  MOV R2, 0x130f0 ;  /* 0x000130f000027802 */ /* 0x000fe20000000f00 */
[----:B------:R-:W-:Y:S02]  /*130d0*/  IMAD.MOV.U32 R29, RZ, RZ, 0x1c1f ;  /* 0x00001c1fff1d7424 */ /* 0x000fe400078e00ff */
[----:B-1----:R-:W-:Y:S05]  /*130e0*/  CALL.REL.NOINC `($__internal_1_$__cuda_sm70_shflsync_idx_p) ;  /* 0x0000153000007944 */ /* 0x002fea0003c00000 */
[----:B------:R-:W-:Y:S01]  /*130f0*/  FMNMX.FTZ R0, R6, R69, !PT ;  /* 0x0000004506007209 */ /* 0x000fe20007810000 */
[----:B------:R-:W-:Y:S03]  /*13100*/  IMAD.IADD R5, R5, 0x1, R29 ;  /* 0x0000000105057824 */ /* 0x000fe600078e021d */
[----:B------:R-:W-:Y:S02]  /*13110*/  FMNMX.FTZ R0, R8, R0, !PT ;  /* 0x0000000008007209 */ /* 0x000fe40007810000 */
[C---:B------:R-:W-:Y:S02]  /*13120*/  ISETP.GT.AND P6, PT, R5.reuse, RZ, PT ;  /* 0x000000ff0500720c */ /* 0x040fe40003fc4270 */
[----:B------:R-:W-:Y:S02]  /*13130*/  ISETP.GT.AND P5, PT, R5, 0x1, PT ;  /* 0x000000010500780c */ /* 0x000fe40003fa4270 */
[----:B------:R-:W-:Y:S02]  /*13140*/  FSEL R7, R169, -INF , P6 ;  /* 0xff800000a9077808 */ /* 0x000fe40003000000 */
        /* <DEDUP_REMOVED lines=107> */
[C---:B------:R-:W-:Y:S02]  /*13800*/  ISETP.GT.AND P2, PT, R5.reuse, 0x78, PT ;  /* 0x000000780500780c */ /* 0x040fe40003f44270 */
[----:B------:R-:W-:Y:S02]  /*13810*/  ISETP.GT.AND P0, PT, R5, 0x79, PT ;  /* 0x000000790500780c */ /* 0x000fe40003f04270 */
[----:B------:R-:W-:Y:S02]  /*13820*/  FMNMX.FTZ R0, R234, R0, !PT ;  /* 0x00000000ea007209 */ /* 0x000fe40007810000 */
[----:B------:R-:W-:Y:S02]  /*13830*/  FSEL R230, R62, -INF , P6 ;  /* 0xff8000003ee67808 */ /* 0x000fe40003000000 */
[----:B------:R-:W-:Y:S02]  /*13840*/  FMNMX.FTZ R5, R224, R2, !PT ;  /* 0x00000002e0057209 */ /* 0x000fe40007810000 */
[----:B------:R-:W-:Y:S01]  /*13850*/  FMNMX.FTZ R4, R238, R0, !PT ;  /* 0x00000000ee047209 */ /* 0x000fe20007810000 */
[----:B------:R-:W-:Y:S01]  /*13860*/  IMAD.MOV.U32 R0, RZ, RZ, 0x2 ;  /* 0x00000002ff007424 */ /* 0x000fe200078e00ff */
[----:B------:R-:W-:Y:S02]  /*13870*/  FSEL R229, R63, -INF , P5 ;  /* 0xff8000003fe57808 */ /* 0x000fe40002800000 */
[----:B------:R-:W-:Y:S02]  /*13880*/  FMNMX.FTZ R5, R230, R5, !PT ;  /* 0x00000005e6057209 */ /* 0x000fe40007810000 */
[----:B------:R-:W-:Y:S02]  /*13890*/  FMNMX.FTZ R4, R237, R4, !PT ;  /* 0x00000004ed047209 */ /* 0x000fe40007810000 */
[----:B------:R-:W-:Y:S02]  /*138a0*/  FSEL R227, R66, -INF , P2 ;  /* 0xff80000042e37808 */ /* 0x000fe40001000000 */
[----:B------:R-:W-:Y:S02]  /*138b0*/  FMNMX.FTZ R5, R229, R5, !PT ;  /* 0x00000005e5057209 */ /* 0x000fe40007810000 */
[----:B------:R-:W-:Y:S02]  /*138c0*/  FMNMX.FTZ R4, R236, R4, !PT ;  /* 0x00000004ec047209 */ /* 0x000fe40007810000 */
[----:B------:R-:W-:Y:S02]  /*138d0*/  FSEL R225, R67, -INF , P0 ;  /* 0xff80000043e17808 */ /* 0x000fe40000000000 */
[----:B------:R-:W-:Y:S02]  /*138e0*/  FMNMX.FTZ R5, R227, R5, !PT ;  /* 0x00000005e3057209 */ /* 0x000fe40007810000 */
[----:B------:R-:W-:Y:S02]  /*138f0*/  FMNMX.FTZ R4, R235, R4, !PT ;  /* 0x00000004eb047209 */ /* 0x000fe40007810000 */
[----:B------:R-:W-:Y:S02]  /*13900*/  FMNMX.FTZ R5, R225, R5, !PT ;  /* 0x00000005e1057209 */ /* 0x000fe40007810000 */
[----:B------:R-:W-:Y:S02]  /*13910*/  MOV R2, 0x13930 ;  /* 0x0001393000027802 */ /* 0x000fe40000000f00 */
[----:B------:R-:W-:Y:S05]  /*13920*/  CALL.REL.NOINC `($__internal_0_$__cuda_sm70_shflsync_bfly_p) ;  /* 0x00000c9000007944 */ /* 0x000fea0003c00000 */
[----:B------:R-:W-:Y:S01]  /*13930*/  FMNMX.FTZ R4, R4, R0, !PT ;  /* 0x0000000004047209 */ /* 0x000fe20007810000 */
[----:B------:R-:W-:Y:S01]  /*13940*/  IMAD.MOV.U32 R0, RZ, RZ, 0x1 ;  /* 0x00000001ff007424 */ /* 0x000fe200078e00ff */
[----:B------:R-:W-:Y:S02]  /*13950*/  MOV R2, 0x13970 ;  /* 0x0001397000027802 */ /* 0x000fe40000000f00 */
        /* <DEDUP_REMOVED lines=8> */
[----:B------:R-:W-:Y:S02]  /*139e0*/  MOV R2, 0x13a00 ;  /* 0x00013a0000027802 */ /* 0x000fe40000000f00 */
[----:B------:R-:W-:Y:S05]  /*139f0*/  CALL.REL.NOINC `($__internal_0_$__cuda_sm70_shflsync_bfly_p) ;  /* 0x00000bc000007944 */ /* 0x000fea0003c00000 */
[----:B------:R-:W-:-:S05]  /*13a00*/  BRA `(.L_x_529) ;  /* 0xffff55c000007947 */ /* 0x000fca000383ffff */
.L_x_481:
[----:B-1--4-:R-:W-:Y:S01]  /*13a10*/  MOV R29, 0x181f ;  /* 0x0000181f001d7802 */ /* 0x012fe20000000f00 */
[----:B------:R-:W-:Y:S01]  /*13a20*/  IMAD.MOV.U32 R3, RZ, RZ, RZ ;  /* 0x000000ffff037224 */ /* 0x000fe200078e00ff */
[----:B------:R-:W-:Y:S02]  /*13a30*/  MOV R2, 0x13a50 ;  /* 0x00013a5000027802 */ /* 0x000fe40000000f00 */
[----:B------:R-:W-:Y:S05]  /*13a40*/  CALL.REL.NOINC `($__internal_1_$__cuda_sm70_shflsync_idx_p) ;  /* 0x00000bd000007944 */ /* 0x000fea0003c00000 */
[----:B------:R-:W-:-:S05]  /*13a50*/  BRA `(.L_x_530) ;  /* 0xffff791000007947 */ /* 0x000fca000383ffff */
.L_x_484:
[----:B------:R-:W-:Y:S01]  /*13a60*/  MOV R3, RZ ;  /* 0x000000ff00037202 */ /* 0x000fe20000000f00 */
[----:B------:R-:W-:Y:S01]  /*13a70*/  IMAD.MOV.U32 R36, RZ, RZ, R0 ;  /* 0x000000ffff247224 */ /* 0x000fe200078e0000 */
[----:B------:R-:W-:Y:S01]  /*13a80*/  MOV R2, 0x13ab0 ;  /* 0x00013ab000027802 */ /* 0x000fe20000000f00 */
[----:B------:R-:W-:Y:S02]  /*13a90*/  IMAD.MOV.U32 R29, RZ, RZ, 0x181f ;  /* 0x0000181fff1d7424 */ /* 0x000fe400078e00ff */
[----:B-1----:R-:W-:Y:S05]  /*13aa0*/  CALL.REL.NOINC `($__internal_1_$__cuda_sm70_shflsync_idx_p) ;  /* 0x00000b7000007944 */ /* 0x002fea0003c00000 */
[----:B------:R-:W-:Y:S01]  /*13ab0*/  MOV R7, R29 ;  /* 0x0000001d00077202 */ /* 0x000fe20000000f00 */
[----:B------:R-:W-:-:S05]  /*13ac0*/  BRA `(.L_x_531) ;  /* 0xffff912000007947 */ /* 0x000fca000383ffff */
.L_x_485:
[----:B------:R-:W-:Y:S01]  /*13ad0*/  MOV R3, RZ ;  /* 0x000000ff00037202 */ /* 0x000fe20000000f00 */
[----:B------:R-:W-:Y:S01]  /*13ae0*/  IMAD.MOV.U32 R36, RZ, RZ, R4 ;  /* 0x000000ffff247224 */ /* 0x000fe200078e0004 */
[----:B------:R-:W-:Y:S01]  /*13af0*/  MOV R2, 0x13b20 ;  /* 0x00013b2000027802 */ /* 0x000fe20000000f00 */
[----:B------:R-:W-:Y:S02]  /*13b00*/  IMAD.MOV.U32 R29, RZ, RZ, 0x181f ;  /* 0x0000181fff1d7424 */ /* 0x000fe400078e00ff */
[----:B-123--:R-:W-:Y:S05]  /*13b10*/  CALL.REL.NOINC `($__internal_1_$__cuda_sm70_shflsync_idx_p) ;  /* 0x00000b0000007944 */ /* 0x00efea0003c00000 */
[C---:B------:R-:W-:Y:S01]  /*13b20*/  IADD3 R8, -R218.reuse, 0x10, RZ ;  /* 0x00000010da087810 */ /* 0x040fe20007ffe1ff */
[----:B------:R-:W-:Y:S01]  /*13b30*/  IMAD.MOV.U32 R36, RZ, RZ, R0 ;  /* 0x000000ffff247224 */ /* 0x000fe200078e0000 */
[----:B------:R-:W-:Y:S02]  /*13b40*/  ISETP.NE.U32.AND P0, PT, R218, RZ, PT ;  /* 0x000000ffda00720c */ /* 0x000fe40003f05070 */
[----:B------:R-:W-:Y:S04]  /*13b50*/  LOP3.LUT R8, R8, 0xf, RZ, 0xc0, !PT ;  /* 0x0000000f08087812 */ /* 0x000fe800078ec0ff */
[----:B------:R-:W-:Y:S04]  /*13b60*/  IADD3 R8, P5, P4, R8, R29, R17 ;  /* 0x0000001d08087210 */ /* 0x000fe80007cbe011 */
[----:B------:R-:W-:Y:S02]  /*13b70*/  IADD3.X R9, RZ, R7, R5, P5, P4 ;  /* 0x00000007ff097210 */ /* 0x000fe40002fe8405 */
[----:B------:R-:W-:Y:S01]  /*13b80*/  IADD3 R2, P4, R29, R18, RZ ;  /* 0x000000121d027210 */ /* 0x000fe20007f9e0ff */
[----:B------:R-:W-:Y:S02]  /*13b90*/  IMAD.MOV.U32 R29, RZ, RZ, 0x181f ;  /* 0x0000181fff1d7424 */ /* 0x000fe400078e00ff */
[----:B------:R-:W-:Y:S01]  /*13ba0*/  @!PT LDS RZ, [RZ] ;  /* 0x00000000fffff984 */ /* 0x000fe20000000800 */
[----:B------:R-:W-:Y:S01]  /*13bb0*/  @!PT LDS RZ, [RZ] ;  /* 0x00000000fffff984 */ /* 0x000fe20000000800 */
[----:B------:R-:W-:Y:S01]  /*13bc0*/  @!PT LDS RZ, [RZ] ;  /* 0x00000000fffff984 */ /* 0x000fe20000000800 */
[----:B------:R1:W-:Y:S02]  /*13bd0*/  LDGSTS.E.BYPASS.LTC128B.128.ZFILL [R219+0x8100], [R8.64], P0 ;  /* 0x0810000008db7fae */ /* 0x0003e40008141d46 */
[----:B------:R-:W-:Y:S05]  /*13be0*/  IMAD.X R3, R7, 0x1, R6, P4 ;  /* 0x0000000107037824 */ /* 0x000fea00020e0606 */
[----:B------:R2:W-:Y:S02]  /*13bf0*/  LDGSTS.E.BYPASS.LTC128B.128 [R219+0xc100], [R2.64], !P2 ;  /* 0x0c10000002db7fae */ /* 0x0005e4000d101d46 */
[----:B--2---:R-:W-:Y:S01]  /*13c00*/  MOV R2, 0x13c30 ;  /* 0x00013c3000027802 */ /* 0x004fe20000000f00 */
[----:B------:R-:W-:Y:S02]  /*13c10*/  IMAD.MOV.U32 R3, RZ, RZ, 0x1 ;  /* 0x00000001ff037424 */ /* 0x000fe400078e00ff */
[----:B-1----:R-:W-:Y:S05]  /*13c20*/  CALL.REL.NOINC `($__internal_1_$__cuda_sm70_shflsync_idx_p) ;  /* 0x000009f000007944 */ /* 0x002fea0003c00000 */
        /* <DEDUP_REMOVED lines=54> */
.L_x_486:
[----:B------:R-:W-:Y:S02]  /*13f90*/  MOV R0, 0x2 ;  /* 0x0000000200007802 */ /* 0x000fe40000000f00 */
        /* <DEDUP_REMOVED lines=16> */
.L_x_488:
[----:B------:R2:W5:Y:S01]  /*140a0*/  LDL R4, [R1+0x8] ;  /* 0x0000080001047983 */ /* 0x0005620000100800 */
[----:B-1----:R-:W-:-:S02]  /*140b0*/  MOV R0, 0x2 ;  /* 0x0000000200007802 */ /* 0x002fc40000000f00 */
[----:B------:R-:W-:Y:S02]  /*140c0*/  MOV R2, 0x140e0 ;  /* 0x000140e000027802 */ /* 0x000fe40000000f00 */
[----:B--2--5:R-:W-:Y:S05]  /*140d0*/  CALL.REL.NOINC `($__internal_0_$__cuda_sm70_shflsync_bfly_p) ;  /* 0x000004e000007944 */ /* 0x024fea0003c00000 */
[----:B------:R-:W-:Y:S01]  /*140e0*/  MOV R5, R0 ;  /* 0x0000000000057202 */ /* 0x000fe20000000f00 */
[----:B------:R-:W-:Y:S05]  /*140f0*/  BRA `(.L_x_534) ;  /* 0xffffb37000007947 */ /* 0x000fea000383ffff */
.L_x_489:
[----:B------:R-:W-:Y:S01]  /*14100*/  IMAD.MOV.U32 R4, RZ, RZ, R5 ;  /* 0x000000ffff047224 */ /* 0x000fe200078e0005 */
[----:B------:R-:W-:Y:S02]  /*14110*/  MOV R0, 0x1 ;  /* 0x0000000100007802 */ /* 0x000fe40000000f00 */
[----:B------:R-:W-:Y:S02]  /*14120*/  MOV R2, 0x14140 ;  /* 0x0001414000027802 */ /* 0x000fe40000000f00 */
[----:B------:R-:W-:Y:S05]  /*14130*/  CALL.REL.NOINC `($__internal_0_$__cuda_sm70_shflsync_bfly_p) ;  /* 0x0000048000007944 */ /* 0x000fea0003c00000 */
[----:B------:R1:W5:Y:S01]  /*14140*/  LDL R4, [R1+0xc] ;  /* 0x00000c0001047983 */ /* 0x0003620000100800 */
[----:B------:R-:W-:Y:S01]  /*14150*/  FADD.FTZ R5, R5, R0 ;  /* 0x0000000005057221 */ /* 0x000fe20000010000 */
[----:B------:R-:W-:Y:S02]  /*14160*/  MOV R0, 0x2 ;  /* 0x0000000200007802 */ /* 0x000fe40000000f00 */
[----:B------:R-:W-:Y:S02]  /*14170*/  MOV R2, 0x14190 ;  /* 0x0001419000027802 */ /* 0x000fe40000000f00 */
[----:B-1---5:R-:W-:Y:S05]  /*14180*/  CALL.REL.NOINC `($__internal_0_$__cuda_sm70_shflsync_bfly_p) ;  /* 0x0000043000007944 */ /* 0x022fea0003c00000 */
[----:B------:R-:W2:Y:S02]  /*14190*/  LDL.LU R2, [R1+0xc] ;  /* 0x00000c0001027983 */ /* 0x000ea40000300800 */
[----:B--2---:R-:W-:Y:S01]  /*141a0*/  FADD.FTZ R4, R2, R0 ;  /* 0x0000000002047221 */ /* 0x004fe20000010000 */
[----:B------:R-:W-:-:S02]  /*141b0*/  MOV R0, 0x1 ;  /* 0x0000000100007802 */ /* 0x000fc40000000f00 */
[----:B------:R-:W-:Y:S02]  /*141c0*/  MOV R2, 0x141e0 ;  /* 0x000141e000027802 */ /* 0x000fe40000000f00 */
[----:B------:R-:W-:Y:S05]  /*141d0*/  CALL.REL.NOINC `($__internal_0_$__cuda_sm70_shflsync_bfly_p) ;  /* 0x000003e000007944 */ /* 0x000fea0003c00000 */
[----:B------:R-:W-:Y:S01]  /*141e0*/  MOV R3, R0 ;  /* 0x0000000000037202 */ /* 0x000fe20000000f00 */
[----:B------:R-:W-:Y:S05]  /*141f0*/  BRA `(.L_x_535) ;  /* 0xffffb30000007947 */ /* 0x000fea000383ffff */
.L_x_504:
[----:B------:R-:W-:Y:S01]  /*14200*/  IMAD.MOV.U32 R36, RZ, RZ, R7 ;  /* 0x000000ffff247224 */ /* 0x000fe200078e0007 */
[----:B------:R-:W-:Y:S01]  /*14210*/  MOV R3, RZ ;  /* 0x000000ff00037202 */ /* 0x000fe20000000f00 */
[----:B------:R-:W-:Y:S01]  /*14220*/  IMAD.MOV.U32 R29, RZ, RZ, 0x181f ;  /* 0x0000181fff1d7424 */ /* 0x000fe200078e00ff */
[----:B------:R-:W-:Y:S02]  /*14230*/  MOV R2, 0x14250 ;  /* 0x0001425000027802 */ /* 0x000fe40000000f00 */
[----:B------:R-:W-:Y:S05]  /*14240*/  CALL.REL.NOINC `($__internal_1_$__cuda_sm70_shflsync_idx_p) ;  /* 0x000003d000007944 */ /* 0x000fea0003c00000 */
[----:B------:R-:W-:Y:S01]  /*14250*/  MOV R8, R29 ;  /* 0x0000001d00087202 */ /* 0x000fe20000000f00 */
[----:B------:R-:W-:Y:S05]  /*14260*/  BRA `(.L_x_536) ;  /* 0xffffcce000007947 */ /* 0x000fea000383ffff */
.L_x_505:
[----:B------:R-:W-:Y:S01]  /*14270*/  IMAD.MOV.U32 R36, RZ, RZ, R9 ;  /* 0x000000ffff247224 */ /* 0x000fe200078e0009 */
[----:B------:R-:W-:Y:S01]  /*14280*/  MOV R3, RZ ;  /* 0x000000ff00037202 */ /* 0x000fe20000000f00 */
[----:B------:R-:W-:Y:S01]  /*14290*/  IMAD.MOV.U32 R29, RZ, RZ, 0x181f ;  /* 0x0000181fff1d7424 */ /* 0x000fe200078e00ff */
[----:B------:R-:W-:Y:S02]  /*142a0*/  MOV R2, 0x142c0 ;  /* 0x000142c000027802 */ /* 0x000fe40000000f00 */
[----:B-12---:R-:W-:Y:S05]  /*142b0*/  CALL.REL.NOINC `($__internal_1_$__cuda_sm70_shflsync_idx_p) ;  /* 0x0000036000007944 */ /* 0x006fea0003c00000 */
[----:B------:R-:W-:Y:S01]  /*142c0*/  MOV R0, R29 ;  /* 0x0000001d00007202 */ /* 0x000fe20000000f00 */
[----:B------:R-:W-:Y:S05]  /*142d0*/  BRA `(.L_x_537) ;  /* 0xffffcc9000007947 */ /* 0x000fea000383ffff */
.L_x_508:
[----:B------:R-:W-:Y:S01]  /*142e0*/  IMAD.MOV.U32 R36, RZ, RZ, R7 ;  /* 0x000000ffff247224 */ /* 0x000fe200078e0007 */
[----:B-1----:R-:W-:Y:S01]  /*142f0*/  MOV R3, 0x1 ;  /* 0x0000000100037802 */ /* 0x002fe20000000f00 */
[----:B------:R-:W-:Y:S01]  /*14300*/  IMAD.MOV.U32 R29, RZ, RZ, 0x181f ;  /* 0x0000181fff1d7424 */ /* 0x000fe200078e00ff */
[----:B------:R-:W-:-:S02]  /*14310*/  MOV R2, 0x14330 ;  /* 0x0001433000027802 */ /* 0x000fc40000000f00 */
[----:B--234-:R-:W-:Y:S05]  /*14320*/  CALL.REL.NOINC `($__internal_1_$__cuda_sm70_shflsync_idx_p) ;  /* 0x000002f000007944 */ /* 0x01cfea0003c00000 */
[----:B------:R-:W-:Y:S01]  /*14330*/  IMAD.MOV.U32 R8, RZ, RZ, R29 ;  /* 0x000000ffff087224 */ /* 0x000fe200078e001d */
[----:B------:R-:W-:Y:S01]  /*14340*/  MOV R3, 0x1 ;  /* 0x0000000100037802 */ /* 0x000fe20000000f00 */
[----:B------:R-:W-:Y:S01]  /*14350*/  IMAD.MOV.U32 R36, RZ, RZ, R9 ;  /* 0x000000ffff247224 */ /* 0x000fe200078e0009 */
[----:B------:R-:W-:-:S02]  /*14360*/  MOV R29, 0x181f ;  /* 0x0000181f001d7802 */ /* 0x000fc40000000f00 */
[----:B------:R-:W-:Y:S02]  /*14370*/  MOV R2, 0x14390 ;  /* 0x0001439000027802 */ /* 0x000fe40000000f00 */
[----:B------:R-:W-:Y:S05]  /*14380*/  CALL.REL.NOINC `($__internal_1_$__cuda_sm70_shflsync_idx_p) ;  /* 0x0000029000007944 */ /* 0x000fea0003c00000 */
[----:B------:R-:W-:Y:S01]  /*14390*/  MOV R0, R29 ;  /* 0x0000001d00007202 */ /* 0x000fe20000000f00 */
[----:B------:R-:W-:Y:S05]  /*143a0*/  BRA `(.L_x_538) ;  /* 0xffffcd5000007947 */ /* 0x000fea000383ffff */
.L_x_511:
[----:B------:R-:W-:Y:S01]  /*143b0*/  IMAD.MOV.U32 R36, RZ, RZ, R7 ;  /* 0x000000ffff247224 */ /* 0x000fe200078e0007 */
[----:B-1----:R-:W-:Y:S01]  /*143c0*/  MOV R3, 0x2 ;  /* 0x0000000200037802 */ /* 0x002fe20000000f00 */
[----:B------:R-:W-:Y:S01]  /*143d0*/  IMAD.MOV.U32 R29, RZ, RZ, 0x181f ;  /* 0x0000181fff1d7424 */ /* 0x000fe200078e00ff */
[----:B------:R-:W-:Y:S02]  /*143e0*/  MOV R2, 0x14400 ;  /* 0x0001440000027802 */ /* 0x000fe40000000f00 */
[----:B--234-:R-:W-:Y:S05]  /*143f0*/  CALL.REL.NOINC `($__internal_1_$__cuda_sm70_shflsync_idx_p) ;  /* 0x0000022000007944 */ /* 0x01cfea0003c00000 */
[----:B------:R-:W-:Y:S01]  /*14400*/  MOV R8, R29 ;  /* 0x0000001d00087202 */ /* 0x000fe20000000f00 */
[----:B------:R-:W-:Y:S05]  /*14410*/  BRA `(.L_x_539) ;  /* 0xffffcdf000007947 */ /* 0x000fea000383ffff */
.L_x_512:
[----:B------:R-:W-:Y:S01]  /*14420*/  IMAD.MOV.U32 R36, RZ, RZ, R9 ;  /* 0x000000ffff247224 */ /* 0x000fe200078e0009 */
[----:B-1----:R-:W-:Y:S01]  /*14430*/  MOV R3, 0x2 ;  /* 0x0000000200037802 */ /* 0x002fe20000000f00 */
[----:B------:R-:W-:Y:S01]  /*14440*/  IMAD.MOV.U32 R29, RZ, RZ, 0x181f ;  /* 0x0000181fff1d7424 */ /* 0x000fe200078e00ff */
[----:B------:R-:W-:Y:S02]  /*14450*/  MOV R2, 0x14470 ;  /* 0x0001447000027802 */ /* 0x000fe40000000f00 */
[----:B--234-:R-:W-:Y:S05]  /*14460*/  CALL.REL.NOINC `($__internal_1_$__cuda_sm70_shflsync_idx_p) ;  /* 0x000001b000007944 */ /* 0x01cfea0003c00000 */
[----:B------:R-:W-:Y:S01]  /*14470*/  MOV R0, R29 ;  /* 0x0000001d00007202 */ /* 0x000fe20000000f00 */
[----:B------:R-:W-:Y:S05]  /*14480*/  BRA `(.L_x_540) ;  /* 0xffffcda000007947 */ /* 0x000fea000383ffff */
.L_x_515:
        /* <DEDUP_REMOVED lines=13> */
.L_x_517:
[----:B-1----:R-:W-:Y:S01]  /*14560*/  IMAD.MOV.U32 R36, RZ, RZ, R44 ;  /* 0x000000ffff247224 */ /* 0x002fe200078e002c */
[----:B------:R-:W-:Y:S01]  /*14570*/  MOV R3, RZ ;  /* 0x000000ff00037202 */ /* 0x000fe20000000f00 */
[----:B------:R-:W-:Y:S01]  /*14580*/  IMAD.MOV.U32 R29, RZ, RZ, 0x1f ;  /* 0x0000001fff1d7424 */ /* 0x000fe200078e00ff */
[----:B------:R-:W-:Y:S02]  /*14590*/  MOV R2, 0x145b0 ;  /* 0x000145b000027802 */ /* 0x000fe40000000f00 */
[----:B--23--:R-:W-:Y:S05]  /*145a0*/  CALL.REL.NOINC `($__internal_1_$__cuda_sm70_shflsync_idx_p) ;  /* 0x0000007000007944 */ /* 0x00cfea0003c00000 */
[----:B------:R-:W-:Y:S05]  /*145b0*/  BRA `(.L_x_542) ;  /* 0xffffcf1000007947 */ /* 0x000fea000383ffff */
        .weak           $__internal_0_$__cuda_sm70_shflsync_bfly_p
        .type           $__internal_0_$__cuda_sm70_shflsync_bfly_p,@function
        .size           $__internal_0_$__cuda_sm70_shflsync_bfly_p,($__internal_1_$__cuda_sm70_shflsync_idx_p - $__internal_0_$__cuda_sm70_shflsync_bfly_p)
$__internal_0_$__cuda_sm70_shflsync_bfly_p:
[----:B------:R-:W-:Y:S02]  /*145c0*/  MOV R14, 0xffffffff ;  /* 0xffffffff000e7802 */ /* 0x000fe40000000f00 */
[----:B------:R-:W-:Y:S02]  /*145d0*/  MOV R3, 0x1f ;  /* 0x0000001f00037802 */ /* 0x000fe40000000f00 */
[----:B------:R-:W-:Y:S04]  /*145e0*/  WARPSYNC R14 ;  /* 0x0000000e00007348 */ /* 0x000fe80003800000 */
[----:B------:R1:W2:Y:S02]  /*145f0*/  SHFL.BFLY PT, R0, R4, R0, R3 ;  /* 0x0c00000004007389 */ /* 0x0002a400000e0003 */
[----:B-1----:R-:W-:-:S04]  /*14600*/  MOV R3, 0x0 ;  /* 0x0000000000037802 */ /* 0x002fc80000000f00 */
[----:B--2---:R-:W-:Y:S05]  /*14610*/  RET.REL.NODEC R2 `(_ZN7cutlass13device_kernelIN5flash19enable_sm80_to_sm89INS1_16FlashAttnFwdSm80INS1_25CollectiveMainloopFwdSm80ILi8ELi1ELb1EN4cute5tupleIJNS5_1CILi128EEES8_S8_EEELi128ENS_6half_tEfNS_4arch4Sm80ELb1ELb0ELb1ELb0ELb1ELb0ELb1ELb0EEENS1_21CollectiveEpilogueFwdIS9_NS6_IJNS7_ILi1EEESF_SF_EEESA_SC_Li256ELb0ELb1ELb0ELb0EEENS1_30DynamicPersistentTileSchedulerILi256ELi256ELb0ELb1ELb0EEEEEEEEEvNT_6ParamsE) ;  /* 0xfffeb9e002007950 */ /* 0x004fea0003c3ffff */
        .weak           $__internal_1_$__cuda_sm70_shflsync_idx_p
        .type           $__internal_1_$__cuda_sm70_shflsync_idx_p,@function
        .size           $__internal_1_$__cuda_sm70_shflsync_idx_p,(.L_x_2171 - $__internal_1_$__cuda_sm70_shflsync_idx_p)
$__internal_1_$__cuda_sm70_shflsync_idx_p:
[----:B------:R-:W-:-:S04]  /*14620*/  MOV R61, 0xffffffff ;  /* 0xffffffff003d7802 */ /* 0x000fc80000000f00 */
[----:B------:R-:W-:Y:S04]  /*14630*/  WARPSYNC R61 ;  /* 0x0000003d00007348 */ /* 0x000fe80003800000 */
[----:B------:R1:W2:Y:S02]  /*14640*/  SHFL.IDX PT, R29, R36, R3, R29 ;  /* 0x00000003241d7389 */ /* 0x0002a400000e001d */
[----:B-1----:R-:W-:-:S04]  /*14650*/  MOV R3, 0x0 ;  /* 0x0000000000037802 */ /* 0x002fc80000000f00 */
[----:B--2---:R-:W-:Y:S05]  /*14660*/  RET.REL.NODEC R2 `(_ZN7cutlass13device_kernelIN5flash19enable_sm80_to_sm89INS1_16FlashAttnFwdSm80INS1_25CollectiveMainloopFwdSm80ILi8ELi1ELb1EN4cute5tupleIJNS5_1CILi128EEES8_S8_EEELi128ENS_6half_tEfNS_4arch4Sm80ELb1ELb0ELb1ELb0ELb1ELb0ELb1ELb0EEENS1_21CollectiveEpilogueFwdIS9_NS6_IJNS7_ILi1EEESF_SF_EEESA_SC_Li256ELb0ELb1ELb0ELb0EEENS1_30DynamicPersistentTileSchedulerILi256ELi256ELb0ELb1ELb0EEEEEEEEEvNT_6ParamsE) ;  /* 0xfffeb99002007950 */ /* 0x004fea0003c3ffff */
.L_x_543:
        /* <DEDUP_REMOVED lines=9> */
.L_x_2171:


//--------------------- .text._ZN7cutlass13device_kernelIN5flash19enable_sm80_to_sm89INS1_16FlashAttnFwdSm80INS1_25CollectiveMainloopFwdSm80ILi8ELi1ELb1EN4cute5tupleIJNS5_1CILi128EEES8_S8_EEELi128ENS_6half_tEfNS_4arch4Sm80ELb1ELb0ELb1ELb1ELb1ELb0ELb1ELb0EEENS1_21CollectiveEpilogueFwdIS9_NS6_IJNS7_ILi1EEESF_SF_EEESA_SC_Li256ELb1ELb1ELb0ELb0EEENS1_19SingleTileSchedulerILb1ELb0ELb1ELi128EEEEEEEEEvNT_6ParamsE --------------------------
	.section	.text._ZN7cutlass13device_kernelIN5flash19enable_sm80_to_sm89INS1_16FlashAttnFwdSm80INS1_25CollectiveMainloopFwdSm80ILi8ELi1ELb1EN4cute5tupleIJNS5_1CILi128EEES8_S8_EEELi128ENS_6half_tEfNS_4arch4Sm80ELb1ELb0ELb1ELb1ELb1ELb0ELb1ELb0EEENS1_21CollectiveEpilogueFwdIS9_NS6_IJNS7_ILi1EEESF_SF_EEESA_SC_Li256ELb1ELb1ELb0ELb0EEENS1_19SingleTileSchedulerILb1ELb0ELb1ELi128EEEEEEEEEvNT_6ParamsE,"ax",@progbits
	.sectioninfo	@"SHI_REGISTERS=255"
	.align	128
.text._ZN7cutlass13device_kernelIN5flash19enable_sm80_to_sm89INS1_16FlashAttnFwdSm80INS1_25CollectiveMainloopFwdSm80ILi8ELi1ELb1EN4cute5tupleIJNS5_1CILi128EEES8_S8_EEELi128ENS_6half_tEfNS_4arch4Sm80ELb1ELb0ELb1ELb1ELb1ELb0ELb1ELb0EEENS1_21CollectiveEpilogueFwdIS9_NS6_IJNS7_ILi1EEESF_SF_EEESA_SC_Li256ELb1ELb1ELb0ELb0EEENS1_19SingleTileSchedulerILb1ELb0ELb1ELi128EEEEEEEEEvNT_6ParamsE:
        .type           _ZN7cutlass13device_kernelIN5flash19enable_sm80_to_sm89INS1_16FlashAttnFwdSm80INS1_25CollectiveMainloopFwdSm80ILi8ELi1ELb1EN4cute5tupleIJNS5_1CILi128EEES8_S8_EEELi128ENS_6half_tEfNS_4arch4Sm80ELb1ELb0ELb1ELb1ELb1ELb0ELb1ELb0EEENS1_21CollectiveEpilogueFwdIS9_NS6_IJNS7_ILi1EEESF_SF_EEESA_SC_Li256ELb1ELb1ELb0ELb0EEENS1_19SingleTileSchedulerILb1ELb0ELb1ELi128EEEEEEEEEvNT_6ParamsE,@function
        .size           _ZN7cutlass13device_kernelIN5flash19enable_sm80_to_sm89INS1_16FlashAttnFwdSm80INS1_25CollectiveMainloopFwdSm80ILi8ELi1ELb1EN4cute5tupleIJNS5_1CILi128EEES8_S8_EEELi128ENS_6half_tEfNS_4arch4Sm80ELb1ELb0ELb1ELb1ELb1ELb0ELb1ELb0EEENS1_21CollectiveEpilogueFwdIS9_NS6_IJNS7_ILi1EEESF_SF_EEESA_SC_Li256ELb1ELb1ELb0ELb0EEENS1_19SingleTileSchedulerILb1ELb0ELb1ELi128EEEEEEEEEvNT_6ParamsE,(.L_x_2174 - _ZN7cutlass13device_kernelIN5flash19enable_sm80_to_sm89INS1_16FlashAttnFwdSm80INS1_25CollectiveMainloopFwdSm80ILi8ELi1ELb1EN4cute5tupleIJNS5_1CILi128EEES8_S8_EEELi128ENS_6half_tEfNS_4arch4Sm80ELb1ELb0ELb1ELb1ELb1ELb0ELb1ELb0EEENS1_21CollectiveEpilogueFwdIS9_NS6_IJNS7_ILi1EEESF_SF_EEESA_SC_Li256ELb1ELb1ELb0ELb0EEENS1_19SingleTileSchedulerILb1ELb0ELb1ELi128EEEEEEEEEvNT_6ParamsE)
        .other          _ZN7cutlass13device_kernelIN5flash19enable_sm80_to_sm89INS1_16FlashAttnFwdSm80INS1_25CollectiveMainloopFwdSm80ILi8ELi1ELb1EN4cute5tupleIJNS5_1CILi128EEES8_S8_EEELi128ENS_6half_tEfNS_4arch4Sm80ELb1ELb0ELb1ELb1ELb1ELb0ELb1ELb0EEENS1_21CollectiveEpilogueFwdIS9_NS6_IJNS7_ILi1EEESF_SF_EEESA_SC_Li256ELb1ELb1ELb0ELb0EEENS1_19SingleTileSchedulerILb1ELb0ELb1ELi128EEEEEEEEEvNT_6ParamsE,@"STO_CUDA_ENTRY STV_DEFAULT"
_ZN7cutlass13device_kernelIN5flash19enable_sm80_to_sm89INS1_16FlashAttnFwdSm80INS1_25CollectiveMainloopFwdSm80ILi8ELi1ELb1EN4cute5tupleIJNS5_1CILi128EEES8_S8_EEELi128ENS_6half_tEfNS_4arch4Sm80ELb1ELb0ELb1ELb1ELb1ELb0ELb1ELb0EEENS1_21CollectiveEpilogueFwdIS9_NS6_IJNS7_ILi1EEESF_SF_EEESA_SC_Li256ELb1ELb1ELb0ELb0EEENS1_19SingleTileSchedulerILb1ELb0ELb1ELi128EEEEEEEEEvNT_6ParamsE:
        /* <DEDUP_REMOVED lines=21> */
.L_x_545:
        /* <DEDUP_REMOVED lines=13> */
.L_x_547:
[----:B------:R-:W-:Y:S02]  /*0220*/  ULDC UR5, c[0x0][0x54c] ;  /* 0x0001530000057ab9 */ /* 0x000fe40000000800 */
.L_x_546:
[----:B------:R-:W-:Y:S02]  /*0230*/  ULDC UR4, c[0x0][0x548] ;  /* 0x0001520000047ab9 */ /* 0x000fe40000000800 */
[----:B------:R-:W-:-:S02]  /*0240*/  USHF.L.U32 UR7, UR7, 0x7, URZ ;  /* 0x0000000707077899 */ /* 0x000fc4000800063f */
[----:B------:R-:W-:-:S04]  /*0250*/  UIMAD UR4, UR5, UR4, URZ ;  /* 0x00000004050472a4 */ /* 0x000fc8000f8e023f */
[----:B------:R-:W-:-:S04]  /*0260*/  UISETP.GE.AND UP0, UPT, UR7, UR4, UPT ;  /* 0x000000040700728c */ /* 0x000fc8000bf06270 */
[----:B------:R-:W-:Y:S01]  /*0270*/  USEL UR13, UR13, 0xffffffff, !UP0 ;  /* 0xffffffff0d0d7887 */ /* 0x000fe2000c000000 */
[----:B------:R-:W-:Y:S05]  /*0280*/  BRA `(.L_x_548) ;  /* 0x000001b000007947 */ /* 0x000fea0003800000 */
.L_x_544:
        /* <DEDUP_REMOVED lines=8> */
.L_x_549:
        /* <DEDUP_REMOVED lines=13> */
.L_x_551:
[----:B------:R-:W-:Y:S02]  /*03e0*/  ULDC UR5, c[0x0][0x54c] ;  /* 0x0001530000057ab9 */ /* 0x000fe40000000800 */
.L_x_550:
[----:B------:R-:W-:Y:S02]  /*03f0*/  ULDC UR4, c[0x0][0x548] ;  /* 0x0001520000047ab9 */ /* 0x000fe40000000800 */
[----:B------:R-:W-:-:S02]  /*0400*/  USHF.L.U32 UR7, UR7, 0x7, URZ ;  /* 0x0000000707077899 */ /* 0x000fc4000800063f */
[----:B------:R-:W-:-:S04]  /*0410*/  UIMAD UR4, UR5, UR4, URZ ;  /* 0x00000004050472a4 */ /* 0x000fc8000f8e023f */
[----:B------:R-:W-:-:S04]  /*0420*/  UISETP.GE.AND UP0, UPT, UR7, UR4, UPT ;  /* 0x000000040700728c */ /* 0x000fc8000bf06270 */
[----:B------:R-:W-:-:S06]  /*0430*/  USEL UR13, UR13, 0xffffffff, !UP0 ;  /* 0xffffffff0d0d7887 */ /* 0x000fcc000c000000 */
.L_x_548:
[----:B------:R-:W-:-:S13]  /*0440*/  ISETP.LE.AND P0, PT, RZ, UR13, PT ;  /* 0x0000000dff007c0c */ /* 0x000fda000bf03270 */
[----:B------:R-:W-:Y:S05]  /*0450*/  @!P0 EXIT ;  /* 0x000000000000894d */ /* 0x000fea0003800000 */
[----:B------:R-:W-:Y:S02]  /*0460*/  ULDC.64 UR10, c[0x0][0x370] ;  /* 0x0000dc00000a7ab9 */ /* 0x000fe40000000a00 */
[----:B------:R-:W-:Y:S02]  /*0470*/  ULDC.64 UR4, c[0x0][0x360] ;  /* 0x0000d80000047ab9 */ /* 0x000fe40000000a00 */
[----:B------:R-:W-:Y:S02]  /*0480*/  UISETP.NE.U32.AND UP1, UPT, URZ, UR10, UPT ;  /* 0x0000000a3f00728c */ /* 0x000fe4000bf25070 */
[----:B------:R-:W-:Y:S02]  /*0490*/  UISETP.NE.U32.AND UP0, UPT, URZ, UR4, UPT ;  /* 0x000000043f00728c */ /* 0x000fe4000bf05070 */
[----:B------:R-:W-:Y:S02]  /*04a0*/  ULDC.64 UR8, c[0x0][0x348] ;  /* 0x0000d20000087ab9 */ /* 0x000fe40000000a00 */
[----:B------:R-:W-:-:S02]  /*04b0*/  UISETP.NE.U32.AND UP2, UPT, URZ, UR8, UPT ;  /* 0x000000083f00728c */ /* 0x000fc4000bf45070 */
[----:B------:R-:W-:Y:S02]  /*04c0*/  UISETP.NE.AND.EX UP1, UPT, URZ, UR11, UPT, UP1 ;  /* 0x0000000b3f00728c */ /* 0x000fe4000bf25310 */
[----:B------:R-:W-:Y:S02]  /*04d0*/  UISETP.NE.AND.EX UP0, UPT, URZ, UR5, UPT, UP0 ;  /* 0x000000053f00728c */ /* 0x000fe4000bf05300 */
[----:B------:R-:W-:Y:S02]  /*04e0*/  UISETP.NE.AND.EX UP2, UPT, URZ, UR9, UPT, UP2 ;  /* 0x000000093f00728c */ /* 0x000fe4000bf45320 */
[----:B------:R-:W-:Y:S01]  /*04f0*/  ULDC.64 UR10, c[0x0][0x370] ;  /* 0x0000dc00000a7ab9 */ /* 0x000fe20000000a00 */
[----:B------:R-:W-:Y:S01]  /*0500*/  PLOP3.LUT P2, PT, PT, PT, UP1, 0x80, 0x0 ;  /* 0x000000000000781c */ /* 0x000fe20003f4f018 */
[----:B------:R-:W-:Y:S01]  /*0510*/  ULDC.64 UR8, c[0x0][0x348] ;  /* 0x0000d20000087ab9 */ /* 0x000fe20000000a00 */
[----:B------:R-:W-:Y:S01]  /*0520*/  PLOP3.LUT P0, PT, PT, PT, UP0, 0x80, 0x0 ;  /* 0x000000000000781c */ /* 0x000fe20003f0f008 */
[----:B------:R-:W-:Y:S01]  /*0530*/  ULDC.64 UR4, c[0x0][0x360] ;  /* 0x0000d80000047ab9 */ /* 0x000fe20000000a00 */
[----:B------:R-:W-:Y:S01]  /*0540*/  PLOP3.LUT P1, PT, PT, PT, UP2, 0x80, 0x0 ;  /* 0x000000000000781c */ /* 0x000fe20003f2f028 */
[----:B------:R-:W-:-:S02]  /*0550*/  @UP1 UIMAD.WIDE UR10, UR13, UR6, UR10 ;  /* 0x000000060d0a12a5 */ /* 0x000fc4000f8e020a */
[----:B------:R-:W-:Y:S02]  /*0560*/  @UP0 UIMAD.WIDE UR4, UR13, UR6, UR4 ;  /* 0x000000060d0402a5 */ /* 0x000fe4000f8e0204 */
[----:B------:R-:W-:Y:S02]  /*0570*/  UIMAD.WIDE UR8, UR13, UR6, UR8 ;  /* 0x000000060d0872a5 */ /* 0x000fe4000f8e0208 */
[----:B------:R-:W-:Y:S02]  /*0580*/  IMAD.U32 R8, RZ, RZ, UR10 ;  /* 0x0000000aff087e24 */ /* 0x000fe4000f8e00ff */
[----:B------:R-:W-:Y:S01]  /*0590*/  IMAD.U32 R9, RZ, RZ, UR11 ;  /* 0x0000000bff097e24 */ /* 0x000fe2000f8e00ff */
[----:B------:R-:W-:Y:S01]  /*05a0*/  MOV R6, UR4 ;  /* 0x0000000400067c02 */ /* 0x000fe20008000f00 */
[----:B------:R-:W-:Y:S01]  /*05b0*/  IMAD.U32 R7, RZ, RZ, UR5 ;  /* 0x00000005ff077e24 */ /* 0x000fe2000f8e00ff */
[----:B------:R-:W-:Y:S01]  /*05c0*/  MOV R4, UR8 ;  /* 0x0000000800047c02 */ /* 0x000fe20008000f00 */
[----:B------:R-:W-:Y:S01]  /*05d0*/  IMAD.U32 R5, RZ, RZ, UR9 ;  /* 0x00000009ff057e24 */ /* 0x000fe2000f8e00ff */
[----:B------:R-:W2:Y:S04]  /*05e0*/  @P2 LDG.E R3, [R8.64] ;  /* 0x0000000e08032981 */ /* 0x000ea8000c1e1900 */
[----:B------:R-:W3:Y:S04]  /*05f0*/  @P0 LDG.E R0, [R6.64] ;  /* 0x0000000e06000981 */ /* 0x000ee8000c1e1900 */
[----:B------:R-:W4:Y:S01]  /*0600*/  @P1 LDG.E R2, [R4.64] ;  /* 0x0000000e04021981 */ /* 0x000f22000c1e1900 */
[----:B------:R-:W1:Y:S01]  /*0610*/  S2UR UR9, SR_CTAID.Y ;  /* 0x00000000000979c3 */ /* 0x000e620000002600 */
[----:B------:R-:W-:-:S02]  /*0620*/  UMOV UR11, URZ ;  /* 0x0000003f000b7c82 */ /* 0x000fc40008000000 */
[----:B------:R-:W-:Y:S02]  /*0630*/  ULDC UR12, c[0x0][0x168] ;  /* 0x00005a00000c7ab9 */ /* 0x000fe40000000800 */
[----:B------:R-:W-:Y:S02]  /*0640*/  UMOV UR17, URZ ;  /* 0x0000003f00117c82 */ /* 0x000fe40008000000 */
[----:B------:R-:W-:Y:S02]  /*0650*/  ULDC UR4, c[0x0][0x2ac] ;  /* 0x0000ab0000047ab9 */ /* 0x000fe40000000800 */
[----:B------:R-:W-:Y:S02]  /*0660*/  ULDC UR8, c[0x0][0x1d0] ;  /* 0x0000740000087ab9 */ /* 0x000fe40000000800 */
[----:B------:R-:W-:Y:S02]  /*0670*/  UIMAD UR8, UR4, UR8, URZ ;  /* 0x00000008040872a4 */ /* 0x000fe4000f8e023f */
[----:B-1----:R-:W-:Y:S01]  /*0680*/  USHF.R.S32.HI UR16, URZ, 0x1f, UR9 ;  /* 0x0000001f3f107899 */ /* 0x002fe20008011409 */
[----:B--2---:R1:W2:Y:S08]  /*0690*/  @P2 R2UR UR11, R3 ;  /* 0x00000000030b23c2 */ /* 0x0042b000000e0000 */
[----:B---3--:R1:W3:Y:S08]  /*06a0*/  @P0 R2UR UR12, R0 ;  /* 0x00000000000c03c2 */ /* 0x0082f000000e0000 */
[----:B----4-:R1:W4:Y:S02]  /*06b0*/  @P1 R2UR UR17, R2 ;  /* 0x00000000021113c2 */ /* 0x01032400000e0000 */
[----:B-1234-:R-:W-:Y:S05]  /*06c0*/  @P0 BRA `(.L_x_552) ;  /* 0x0000006000000947 */ /* 0x01efea0003800000 */
[----:B------:R-:W-:Y:S05]  /*06d0*/  @!P1 BRA `(.L_x_552) ;  /* 0x0000005000009947 */ /* 0x000fea0003800000 */
[----:B------:R-:W2:Y:S04]  /*06e0*/  LDG.E R0, [R4.64] ;  /* 0x0000000e04007981 */ /* 0x000ea8000c1e1900 */
[----:B------:R-:W3:Y:S01]  /*06f0*/  LDG.E R2, [R4.64+0x4] ;  /* 0x0000040e04027981 */ /* 0x000ee2000c1e1900 */
[----:B--2---:R-:W1:Y:S08]  /*0700*/  R2UR UR12, R0 ;  /* 0x00000000000c73c2 */ /* 0x004e7000000e0000 */
[----:B---3--:R-:W1:Y:S02]  /*0710*/  R2UR UR4, R2 ;  /* 0x00000000020473c2 */ /* 0x008e6400000e0000 */
[----:B-1----:R-:W-:-:S06]  /*0720*/  UIADD3 UR12, -UR12, UR4, URZ ;  /* 0x000000040c0c7290 */ /* 0x002fcc000fffe13f */
.L_x_552:
        /* <DEDUP_REMOVED lines=10> */
.L_x_553:
        /* <DEDUP_REMOVED lines=12> */
.L_x_554:
[----:B------:R-:W-:Y:S01]  /*0890*/  ULDC UR4, c[0x0][0x2c4] ;  /* 0x0000b10000047ab9 */ /* 0x000fe20000000800 */
[----:B------:R-:W-:Y:S01]  /*08a0*/  PLOP3.LUT P2, PT, PT, PT, PT, 0x80, 0x0 ;  /* 0x000000000000781c */ /* 0x000fe20003f4f070 */
[----:B------:R-:W-:Y:S01]  /*08b0*/  UISETP.NE.AND UP1, UPT, UR4, 0x1, UPT ;  /* 0x000000010400788c */ /* 0x000fe2000bf25270 */
[----:B------:R-:W-:Y:S01]  /*08c0*/  IMAD.MOV.U32 R3, RZ, RZ, RZ ;  /* 0x000000ffff037224 */ /* 0x000fe200078e00ff */
[----:B------:R-:W-:Y:S01]  /*08d0*/  UMOV UR10, UR7 ;  /* 0x00000007000a7c82 */ /* 0x000fe20008000000 */
[----:B------:R-:W-:Y:S01]  /*08e0*/  IMAD.MOV.U32 R70, RZ, RZ, RZ ;  /* 0x000000ffff467224 */ /* 0x000fe200078e00ff */
[----:B------:R-:W-:Y:S01]  /*08f0*/  ULDC.64 UR4, c[0x0][0x2c8] ;  /* 0x0000b20000047ab9 */ /* 0x000fe20000000a00 */
[----:B------:R-:W-:Y:S01]  /*0900*/  CS2R R68, SRZ ;  /* 0x0000000000447805 */ /* 0x000fe2000001ff00 */
[----:B------:R-:W-:Y:S01]  /*0910*/  UIADD3 UR8, -UR11, UR8, URZ ;  /* 0x000000080b087290 */ /* 0x000fe2000fffe13f */
[----:B------:R-:W-:Y:S01]  /*0920*/  CS2R R74, SRZ ;  /* 0x00000000004a7805 */ /* 0x000fe2000001ff00 */
[----:B------:R-:W-:Y:S01]  /*0930*/  CS2R R72, SRZ ;  /* 0x0000000000487805 */ /* 0x000fe2000001ff00 */
[----:B------:R-:W-:Y:S01]  /*0940*/  CS2R R78, SRZ ;  /* 0x00000000004e7805 */ /* 0x000fe2000001ff00 */
[----:B------:R-:W-:Y:S01]  /*0950*/  CS2R R76, SRZ ;  /* 0x00000000004c7805 */ /* 0x000fe2000001ff00 */
[----:B------:R-:W-:Y:S01]  /*0960*/  @UP1 UIADD3 UR18, UR10, 0x7f, URZ ;  /* 0x0000007f0a121890 */ /* 0x000fe2000fffe03f */
[----:B------:R-:W-:Y:S01]  /*0970*/  CS2R R82, SRZ ;  /* 0x0000000000527805 */ /* 0x000fe2000001ff00 */
[----:B------:R-:W-:Y:S01]  /*0980*/  CS2R R80, SRZ ;  /* 0x0000000000507805 */ /* 0x000fe2000001ff00 */
[----:B------:R-:W-:Y:S01]  /*0990*/  CS2R R86, SRZ ;  /* 0x0000000000567805 */ /* 0x000fe2000001ff00 */
[----:B------:R-:W-:Y:S01]  /*09a0*/  UIMAD.WIDE.U32 UR18, UR18, UR4, URZ ;  /* 0x00000004121272a5 */ /* 0x000fe2000f8e003f */
[----:B------:R-:W-:Y:S01]  /*09b0*/  CS2R R84, SRZ ;  /* 0x0000000000547805 */ /* 0x000fe2000001ff00 */
[----:B------:R-:W-:Y:S01]  /*09c0*/  UIADD3 UR4, UR7, 0x7f, URZ ;  /* 0x0000007f07047890 */ /* 0x000fe2000fffe03f */
[----:B------:R-:W-:Y:S01]  /*09d0*/  CS2R R90, SRZ ;  /* 0x00000000005a7805 */ /* 0x000fe2000001ff00 */
[----:B------:R-:W-:Y:S01]  /*09e0*/  @UP1 USHF.R.U32.HI UR4, URZ, UR5, UR19 ;  /* 0x000000053f041299 */ /* 0x000fe20008011613 */
[----:B------:R-:W-:Y:S01]  /*09f0*/  CS2R R88, SRZ ;  /* 0x0000000000587805 */ /* 0x000fe2000001ff00 */
[----:B------:R-:W-:Y:S01]  /*0a00*/  UIADD3 UR7, UR8, 0x80, -UR12 ;  /* 0x0000008008077890 */ /* 0x000fe2000fffe80c */
[----:B------:R-:W-:Y:S01]  /*0a10*/  CS2R R94, SRZ ;  /* 0x00000000005e7805 */ /* 0x000fe2000001ff00 */
[----:B------:R-:W-:Y:S01]  /*0a20*/  UIADD3 UR5, UR8, 0x7f, URZ ;  /* 0x0000007f08057890 */ /* 0x000fe2000fffe03f */
[----:B------:R-:W-:Y:S01]  /*0a30*/  CS2R R92, SRZ ;  /* 0x00000000005c7805 */ /* 0x000fe2000001ff00 */
[----:B------:R-:W-:Y:S01]  /*0a40*/  UIADD3 UR7, UR7, UR4, URZ ;  /* 0x0000000407077290 */ /* 0x000fe2000fffe03f */
[----:B------:R-:W-:Y:S01]  /*0a50*/  CS2R R98, SRZ ;  /* 0x0000000000627805 */ /* 0x000fe2000001ff00 */
[----:B------:R-:W-:Y:S01]  /*0a60*/  USHF.R.S32.HI UR18, URZ, 0x1f, UR5 ;  /* 0x0000001f3f127899 */ /* 0x000fe20008011405 */
[----:B------:R-:W-:Y:S01]  /*0a70*/  CS2R R96, SRZ ;  /* 0x0000000000607805 */ /* 0x000fe2000001ff00 */
[----:B------:R-:W-:Y:S01]  /*0a80*/  USHF.R.S32.HI UR4, URZ, 0x1f, UR7 ;  /* 0x0000001f3f047899 */ /* 0x000fe20008011407 */
[----:B------:R-:W-:Y:S01]  /*0a90*/  CS2R R102, SRZ ;  /* 0x0000000000667805 */ /* 0x000fe2000001ff00 */
[----:B------:R-:W-:Y:S01]  /*0aa0*/  ULEA.HI UR18, UR18, UR5, URZ, 0x7 ;  /* 0x0000000512127291 */ /* 0x000fe2000f8f383f */
[----:B------:R-:W-:Y:S01]  /*0ab0*/  CS2R R100, SRZ ;  /* 0x0000000000647805 */ /* 0x000fe2000001ff00 */
[----:B------:R-:W-:Y:S01]  /*0ac0*/  ULEA.HI UR4, UR4, UR7, URZ, 0x7 ;  /* 0x0000000704047291 */ /* 0x000fe2000f8f383f */
[----:B------:R-:W-:Y:S01]  /*0ad0*/  CS2R R106, SRZ ;  /* 0x00000000006a7805 */ /* 0x000fe2000001ff00 */
[----:B------:R-:W-:Y:S01]  /*0ae0*/  USHF.R.S32.HI UR18, URZ, 0x7, UR18 ;  /* 0x000000073f127899 */ /* 0x000fe20008011412 */
[----:B------:R-:W-:Y:S01]  /*0af0*/  CS2R R104, SRZ ;  /* 0x0000000000687805 */ /* 0x000fe2000001ff00 */
[----:B------:R-:W-:Y:S01]  /*0b00*/  USHF.R.S32.HI UR4, URZ, 0x7, UR4 ;  /* 0x000000073f047899 */ /* 0x000fe20008011404 */
[----:B------:R-:W-:Y:S01]  /*0b10*/  CS2R R110, SRZ ;  /* 0x00000000006e7805 */ /* 0x000fe2000001ff00 */
[----:B------:R-:W-:Y:S01]  /*0b20*/  CS2R R108, SRZ ;  /* 0x00000000006c7805 */ /* 0x000fe2000001ff00 */
[----:B------:R-:W-:Y:S01]  /*0b30*/  CS2R R114, SRZ ;  /* 0x0000000000727805 */ /* 0x000fe2000001ff00 */
[----:B------:R-:W-:Y:S01]  /*0b40*/  UISETP.LT.AND UP0, UPT, UR18, UR4, UPT ;  /* 0x000000041200728c */ /* 0x000fe2000bf01270 */
[----:B------:R-:W-:Y:S01]  /*0b50*/  CS2R R112, SRZ ;  /* 0x0000000000707805 */ /* 0x000fe2000001ff00 */
[----:B------:R-:W-:Y:S01]  /*0b60*/  CS2R R118, SRZ ;  /* 0x0000000000767805 */ /* 0x000fe2000001ff00 */
[----:B------:R-:W-:Y:S01]  /*0b70*/  MOV R117, RZ ;  /* 0x000000ff00757202 */ /* 0x000fe20000000f00 */
[----:B------:R-:W-:Y:S01]  /*0b80*/  USEL UR7, UR18, UR4, UP0 ;  /* 0x0000000412077287 */ /* 0x000fe20008000000 */
[----:B------:R-:W-:Y:S01]  /*0b90*/  CS2R R6, SRZ ;  /* 0x0000000000067805 */ /* 0x000fe2000001ff00 */
[----:B------:R-:W-:Y:S01]  /*0ba0*/  CS2R R122, SRZ ;  /* 0x00000000007a7805 */ /* 0x000fe2000001ff00 */
[----:B------:R-:W-:Y:S01]  /*0bb0*/  CS2R R120, SRZ ;  /* 0x0000000000787805 */ /* 0x000fe2000001ff00 */
[----:B------:R-:W-:Y:S01]  /*0bc0*/  UISETP.GE.AND UP0, UPT, UR7, 0x1, UPT ;  /* 0x000000010700788c */ /* 0x000fe2000bf06270 */
[----:B------:R-:W-:Y:S01]  /*0bd0*/  CS2R R126, SRZ ;  /* 0x00000000007e7805 */ /* 0x000fe2000001ff00 */
[----:B------:R-:W-:Y:S01]  /*0be0*/  CS2R R124, SRZ ;  /* 0x00000000007c7805 */ /* 0x000fe2000001ff00 */
[----:B------:R-:W-:Y:S01]  /*0bf0*/  CS2R R130, SRZ ;  /* 0x0000000000827805 */ /* 0x000fe2000001ff00 */
[----:B------:R-:W-:Y:S01]  /*0c00*/  CS2R R128, SRZ ;  /* 0x0000000000807805 */ /* 0x000fe2000001ff00 */
[----:B------:R-:W-:Y:S01]  /*0c10*/  IMAD.MOV.U32 R4, RZ, RZ, RZ ;  /* 0x000000ffff047224 */ /* 0x000fe200078e00ff */
[----:B------:R-:W-:-:S13]  /*0c20*/  PLOP3.LUT P0, PT, PT, PT, UP0, 0x80, 0x0 ;  /* 0x000000000000781c */ /* 0x000fda0003f0f008 */
        /* <DEDUP_REMOVED lines=10> */
[----:B------:R-:W-:Y:S01]  /*0cd0*/  IMAD.U32 R0, RZ, RZ, UR7 ;  /* 0x00000007ff007e24 */ /* 0x000fe2000f8e00ff */
[----:B------:R-:W-:Y:S02]  /*0ce0*/  ULDC.64 UR4, c[0x0][0x2b0] ;  /* 0x0000ac0000047ab9 */ /* 0x000fe40000000a00 */
[----:B------:R-:W-:Y:S01]  /*0cf0*/  LEA.HI R3, R119, R116, RZ, 0x3 ;  /* 0x0000007477037211 */ /* 0x000fe200078f18ff */
[----:B------:R-:W2:Y:S01]  /*0d00*/  @P0 LDG.E R4, [R6.64] ;  /* 0x0000000e06040981 */ /* 0x000ea2000c1e1900 */
[----:B------:R-:W-:Y:S02]  /*0d10*/  IMAD.MOV.U32 R2, RZ, RZ, c[0x0][0x2b8] ;  /* 0x0000ae00ff027624 */ /* 0x000fe400078e00ff */
[----:B------:R-:W-:Y:S01]  /*0d20*/  LOP3.LUT R5, R3, 0xfffffff8, RZ, 0xc0, !PT ;  /* 0xfffffff803057812 */ /* 0x000fe200078ec0ff */
[----:B------:R-:W-:Y:S01]  /*0d30*/  IMAD.MOV.U32 R251, RZ, RZ, RZ ;  /* 0x000000fffffb7224 */ /* 0x000fe200078e00ff */
[----:B------:R-:W-:Y:S01]  /*0d40*/  SHF.R.S32.HI R3, RZ, 0x3, R3 ;  /* 0x00000003ff037819 */ /* 0x000fe20000011403 */
[----:B------:R-:W-:Y:S01]  /*0d50*/  BAR.SYNC.DEFER_BLOCKING 0x0 ;  /* 0x0000000000007b1d */ /* 0x000fe20000010000 */
[----:B------:R-:W-:Y:S01]  /*0d60*/  ISETP.NE.AND P3, PT, R2, 0x1, PT ;  /* 0x000000010200780c */ /* 0x000fe20003f65270 */
[----:B------:R-:W-:-:S04]  /*0d70*/  IMAD.IADD R48, R116, 0x1, -R5 ;  /* 0x0000000174307824 */ /* 0x000fc800078e0a05 */
[----:B------:R-:W-:-:S04]  /*0d80*/  IMAD R122, R48, 0x20, R3 ;  /* 0x00000020307a7824 */ /* 0x000fc800078e0203 */
[----:B------:R-:W-:Y:S01]  /*0d90*/  IMAD R0, R0, 0x80, R122 ;  /* 0x0000008000007824 */ /* 0x000fe200078e027a */
[----:B------:R-:W-:Y:S01]  /*0da0*/  USEL UR21, UR13, URZ, !UP2 ;  /* 0x0000003f0d157287 */ /* 0x000fe2000d000000 */
[----:B--2---:R1:W2:Y:S03]  /*0db0*/  @P0 R2UR UR20, R4 ;  /* 0x00000000041403c2 */ /* 0x0042a600000e0000 */
[----:B------:R-:W-:Y:S01]  /*0dc0*/  IADD3 R0, R0, -0x80, RZ ;  /* 0xffffff8000007810 */ /* 0x000fe20007ffe0ff */
[----:B--2---:R-:W-:Y:S01]  /*0dd0*/  @!UP0 UMOV UR20, UR13 ;  /* 0x0000000d00148c82 */ /* 0x004fe20008000000 */
[----:B------:R-:W-:Y:S01]  /*0de0*/  IMAD.SHL.U32 R177, R48, 0x8, RZ ;  /* 0x0000000830b17824 */ /* 0x000fe200078e00ff */
[----:B------:R-:W-:Y:S01]  /*0df0*/  USHF.R.S32.HI UR6, URZ, 0x1f, UR20 ;  /* 0x0000001f3f067899 */ /* 0x000fe20008011414 */
[C---:B------:R-:W-:Y:S01]  /*0e00*/  ISETP.GE.AND P2, PT, R0.reuse, UR8, PT ;  /* 0x0000000800007c0c */ /* 0x040fe2000bf46270 */
[----:B------:R-:W-:Y:S01]  /*0e10*/  UIMAD.WIDE.U32 UR18, UR20, UR4, URZ ;  /* 0x00000004141272a5 */ /* 0x000fe2000f8e003f */
[----:B------:R-:W-:Y:S01]  /*0e20*/  IADD3 R252, R0, UR11, RZ ;  /* 0x0000000b00fc7c10 */ /* 0x000fe2000fffe0ff */
[----:B------:R-:W-:Y:S01]  /*0e30*/  UIMAD UR6, UR6, UR4, URZ ;  /* 0x00000004060672a4 */ /* 0x000fe2000f8e023f */
[----:B------:R-:W-:Y:S01]  /*0e40*/  ISETP.GT.OR P2, PT, R122, 0x7f, P2 ;  /* 0x0000007f7a00780c */ /* 0x000fe20001744670 */
[----:B------:R-:W-:Y:S01]  /*0e50*/  IMAD.MOV.U32 R52, RZ, RZ, 0x20 ;  /* 0x00000020ff347424 */ /* 0x000fe200078e00ff */
[----:B------:R-:W-:Y:S01]  /*0e60*/  LEA.HI R118, R119, R116, RZ, 0x5 ;  /* 0x0000007477767211 */ /* 0x000fe200078f28ff */
[----:B------:R-:W-:Y:S01]  /*0e70*/  @P3 IMAD.HI.U32 R0, R252, c[0x0][0x2bc], RZ ;  /* 0x0000af00fc003a27 */ /* 0x000fe200078e00ff */
[----:B------:R-:W-:Y:S01]  /*0e80*/  UIMAD UR6, UR20, UR5, UR6 ;  /* 0x00000005140672a4 */ /* 0x000fe2000f8e0206 */
[----:B------:R-:W-:Y:S02]  /*0e90*/  STL [R1+0x4], R122 ;  /* 0x0000047a01007387 */ /* 0x000fe40000100800 */
[----:B-1----:R-:W-:Y:S01]  /*0ea0*/  IMAD.MOV.U32 R4, RZ, RZ, R252 ;  /* 0x000000ffff047224 */ /* 0x002fe200078e00fc */
[----:B------:R-:W-:Y:S01]  /*0eb0*/  @P3 SHF.R.U32.HI R4, RZ, c[0x0][0x2c0], R0 ;  /* 0x0000b000ff043a19 */ /* 0x000fe20000011600 */
[----:B------:R-:W-:-:S02]  /*0ec0*/  UIADD3 UR6, UR19, UR6, URZ ;  /* 0x0000000613067290 */ /* 0x000fc4000fffe03f */
[----:B------:R-:W-:Y:S02]  /*0ed0*/  USHF.R.S32.HI UR20, URZ, 0x1f, UR17 ;  /* 0x0000001f3f147899 */ /* 0x000fe40008011411 */
[----:B------:R-:W-:Y:S01]  /*0ee0*/  @!P2 IADD3 R5, P1, R4, UR18, RZ ;  /* 0x000000120405ac10 */ /* 0x000fe2000ff3e0ff */
[----:B------:R-:W-:-:S03]  /*0ef0*/  ULDC.64 UR4, c[0x0][0x178] ;  /* 0x00005e0000047ab9 */ /* 0x000fc60000000a00 */
[----:B------:R-:W-:Y:S02]  /*0f00*/  @!P2 LEA R6, P0, R5, c[0x0][0x2a0], 0x2 ;  /* 0x0000a8000506aa11 */ /* 0x000fe400078010ff */
[----:B------:R-:W-:-:S04]  /*0f10*/  @!P2 LEA.HI.X.SX32 R0, R4, UR6, 0x1, P1 ;  /* 0x000000060400ac11 */ /* 0x000fc800088f0eff */
[----:B------:R-:W-:-:S05]  /*0f20*/  @!P2 LEA.HI.X R7, R5, c[0x0][0x2a4], R0, 0x2, P0 ;  /* 0x0000a9000507aa11 */ /* 0x000fca00000f1400 */
[----:B------:R1:W2:Y:S01]  /*0f30*/  @!P2 LDG.E R251, [R6.64] ;  /* 0x0000000e06fba981 */ /* 0x0002a2000c1e1900 */
[----:B------:R-:W-:Y:S01]  /*0f40*/  UIMAD UR20, UR20, UR4, URZ ;  /* 0x00000004141472a4 */ /* 0x000fe2000f8e023f */
[----:B------:R-:W-:Y:S01]  /*0f50*/  PLOP3.LUT P1, PT, PT, PT, UP1, 0x80, 0x0 ;  /* 0x000000000000781c */ /* 0x000fe20003f2f018 */
[----:B------:R-:W-:Y:S01]  /*0f60*/  UIMAD.WIDE.U32 UR22, UR17, UR4, URZ ;  /* 0x00000004111672a5 */ /* 0x000fe2000f8e003f */
[----:B------:R-:W-:Y:S01]  /*0f70*/  PLOP3.LUT P0, PT, PT, PT, UP1, 0x80, 0x0 ;  /* 0x000000000000781c */ /* 0x000fe20003f0f018 */
[----:B------:R-:W-:Y:S01]  /*0f80*/  UIMAD UR20, UR17, UR5, UR20 ;  /* 0x00000005111472a4 */ /* 0x000fe2000f8e0214 */
[----:B------:R-:W-:Y:S01]  /*0f90*/  IADD3 R0, R122, UR10, RZ ;  /* 0x0000000a7a007c10 */ /* 0x000fe2000fffe0ff */
[----:B------:R-:W-:Y:S01]  /*0fa0*/  STL [R1+0x2c], R177 ;  /* 0x00002cb101007387 */ /* 0x000fe20000100800 */
[----:B------:R-:W-:Y:S01]  /*0fb0*/  ULDC.64 UR4, c[0x0][0x1b8] ;  /* 0x00006e0000047ab9 */ /* 0x000fe20000000a00 */
[C---:B------:R-:W-:Y:S01]  /*0fc0*/  IADD3 R53, R177.reuse, 0x40, RZ ;  /* 0x00000040b1357810 */ /* 0x040fe20007ffe0ff */
[----:B------:R-:W-:Y:S01]  /*0fd0*/  UIADD3 UR23, UR23, UR20, URZ ;  /* 0x0000001417177290 */ /* 0x000fe2000fffe03f */
[----:B------:R-:W-:Y:S01]  /*0fe0*/  ISETP.GE.AND P6, PT, R177, c[0x0][0x198], PT ;  /* 0x00006600b1007a0c */ /* 0x000fe20003fc6270 */
[----:B------:R-:W-:Y:S01]  /*0ff0*/  UIMAD UR17, UR16, UR4, URZ ;  /* 0x00000004101172a4 */ /* 0x000fe2000f8e023f */
[----:B------:R-:W-:Y:S01]  /*1000*/  ISETP.GE.AND P5, PT, R53, c[0x0][0x198], PT ;  /* 0x0000660035007a0c */ /* 0x000fe20003fa6270 */
[----:B------:R-:W-:Y:S01]  /*1010*/  USHF.R.S32.HI UR20, URZ, 0x1f, UR13 ;  /* 0x0000001f3f147899 */ /* 0x000fe2000801140d */
[----:B------:R-:W-:Y:S01]  /*1020*/  @P1 IMAD.HI.U32 R2, R0, c[0x0][0x2c8], RZ ;  /* 0x0000b20000021a27 */ /* 0x000fe200078e00ff */
[----:B------:R-:W-:Y:S01]  /*1030*/  UIMAD UR17, UR9, UR5, UR17 ;  /* 0x00000005091172a4 */ /* 0x000fe2000f8e0211 */
[----:B------:R-:W-:Y:S01]  /*1040*/  SHF.R.S32.HI R117, RZ, 0x5, R118 ;  /* 0x00000005ff757819 */ /* 0x000fe20000011476 */
[----:B------:R-:W-:-:S02]  /*1050*/  UIMAD.WIDE.U32 UR22, UR9, UR4, UR22 ;  /* 0x00000004091672a5 */ /* 0x000fc4000f8e0016 */
[----:B------:R-:W-:Y:S02]  /*1060*/  USEL UR20, UR20, URZ, !UP2 ;  /* 0x0000003f14147287 */ /* 0x000fe4000d000000 */
[----:B------:R-:W-:Y:S02]  /*1070*/  ULDC.64 UR4, c[0x0][0x1c0] ;  /* 0x0000700000047ab9 */ /* 0x000fe40000000a00 */
[----:B------:R-:W-:Y:S01]  /*1080*/  UIMAD UR20, UR20, UR4, URZ ;  /* 0x00000004141472a4 */ /* 0x000fe2000f8e023f */
[----:B-1----:R-:W-:Y:S01]  /*1090*/  IMAD.MOV.U32 R6, RZ, RZ, R0 ;  /* 0x000000ffff067224 */ /* 0x002fe200078e0000 */
[----:B------:R-:W-:Y:S01]  /*10a0*/  UIADD3 UR23, UR23, UR17, URZ ;  /* 0x0000001117177290 */ /* 0x000fe2000fffe03f */
[----:B------:R-:W-:Y:S01]  /*10b0*/  @P0 SHF.R.U32.HI R6, RZ, c[0x0][0x2cc], R2 ;  /* 0x0000b300ff060a19 */ /* 0x000fe20000011602 */
[----:B------:R-:W-:Y:S02]  /*10c0*/  UIMAD UR5, UR21, UR5, UR20 ;  /* 0x00000005150572a4 */ /* 0x000fe4000f8e0214 */
[----:B------:R-:W-:Y:S01]  /*10d0*/  UIMAD.WIDE.U32 UR22, UR21, UR4, UR22 ;  /* 0x00000004151672a5 */ /* 0x000fe2000f8e0016 */
[--C-:B------:R-:W-:Y:S01]  /*10e0*/  SHF.R.S32.HI R2, RZ, 0x1f, R6.reuse ;  /* 0x0000001fff027819 */ /* 0x100fe20000011406 */
[----:B------:R-:W-:Y:S01]  /*10f0*/  IMAD.MOV R5, RZ, RZ, -R6 ;  /* 0x000000ffff057224 */ /* 0x000fe200078e0a06 */
[----:B------:R-:W-:-:S02]  /*1100*/  ULDC UR4, c[0x0][0x2c4] ;  /* 0x0000b10000047ab9 */ /* 0x000fc40000000800 */
[----:B------:R-:W-:Y:S01]  /*1110*/  UIADD3 UR5, UR23, UR5, URZ ;  /* 0x0000000517057290 */ /* 0x000fe2000fffe03f */
[----:B------:R-:W-:Y:S01]  /*1120*/  IMAD R5, R5, c[0x0][0x2c4], R0 ;  /* 0x0000b10005057a24 */ /* 0x000fe200078e0200 */
[----:B------:R-:W-:Y:S01]  /*1130*/  UIMAD UR4, UR12, UR4, URZ ;  /* 0x000000040c0472a4 */ /* 0x000fe2000f8e023f */
[----:B------:R-:W-:Y:S01]  /*1140*/  IMAD.U32 R9, RZ, RZ, UR23 ;  /* 0x00000017ff097e24 */ /* 0x000fe2000f8e00ff */
[----:B------:R-:W-:Y:S01]  /*1150*/  UISETP.GE.AND UP0, UPT, UR7, 0x2, UPT ;  /* 0x000000020700788c */ /* 0x000fe2000bf06270 */
[----:B------:R-:W-:Y:S01]  /*1160*/  IMAD.U32 R8, RZ, RZ, UR22 ;  /* 0x00000016ff087e24 */ /* 0x000fe2000f8e00ff */
[----:B------:R-:W-:Y:S01]  /*1170*/  SHF.R.S32.HI R0, RZ, 0x1f, R5 ;  /* 0x0000001fff007819 */ /* 0x000fe20000011405 */
[----:B------:R-:W-:Y:S01]  /*1180*/  IMAD.U32 R9, RZ, RZ, UR5 ;  /* 0x00000005ff097e24 */ /* 0x000fe2000f8e00ff */
[----:B------:R-:W-:Y:S01]  /*1190*/  ULEA UR22, UR7, 0xffffff80, 0x7 ;  /* 0xffffff8007167891 */ /* 0x000fe2000f8e383f */
[----:B------:R-:W-:Y:S01]  /*11a0*/  IMAD R7, R2, c[0x0][0x1b0], RZ ;  /* 0x00006c0002077a24 */ /* 0x000fe200078e02ff */
[----:B------:R-:W-:Y:S01]  /*11b0*/  IADD3 R2, R3, UR10, RZ ;  /* 0x0000000a03027c10 */ /* 0x000fe2000fffe0ff */
[----:B------:R-:W-:Y:S01]  /*11c0*/  IMAD.WIDE.U32 R8, R6, c[0x0][0x1b0], R8 ;  /* 0x00006c0006087a25 */ /* 0x000fe200078e0008 */
[----:B------:R-:W-:-:S03]  /*11d0*/  UIADD3 UR22, UR8, -UR22, URZ ;  /* 0x8000001608167290 */ /* 0x000fc6000fffe03f */
[----:B------:R-:W-:Y:S02]  /*11e0*/  IMAD R7, R6, c[0x0][0x1b4], R7 ;  /* 0x00006d0006077a24 */ /* 0x000fe400078e0207 */
[----:B------:R-:W-:Y:S01]  /*11f0*/  IMAD R0, R0, c[0x0][0x1a8], RZ ;  /* 0x00006a0000007a24 */ /* 0x000fe200078e02ff */
[----:B------:R-:W-:Y:S01]  /*1200*/  IADD3 R72, -R3, UR22, RZ ;  /* 0x0000001603487c10 */ /* 0x000fe2000fffe1ff */
[----:B------:R-:W-:Y:S02]  /*1210*/  IMAD.IADD R11, R9, 0x1, R7 ;  /* 0x00000001090b7824 */ /* 0x000fe400078e0207 */
[----:B------:R-:W-:Y:S02]  /*1220*/  IMAD.MOV.U32 R10, RZ, RZ, R8 ;  /* 0x000000ffff0a7224 */ /* 0x000fe400078e0008 */
[C---:B------:R-:W-:Y:S02]  /*1230*/  IMAD R9, R5.reuse, c[0x0][0x1ac], R0 ;  /* 0x00006b0005097a24 */ /* 0x040fe400078e0200 */
[----:B------:R-:W-:-:S04]  /*1240*/  IMAD.WIDE.U32 R10, R5, c[0x0][0x1a8], R10 ;  /* 0x00006a00050a7a25 */ /* 0x000fc800078e000a */
[----:B------:R-:W-:Y:S01]  /*1250*/  IMAD.SHL.U32 R8, R3, 0x40, RZ ;  /* 0x0000004003087824 */ /* 0x000fe200078e00ff */
[----:B------:R-:W-:Y:S01]  /*1260*/  LEA R6, P0, R10, c[0x0][0x160], 0x1 ;  /* 0x000058000a067a11 */ /* 0x000fe200078008ff */
[----:B------:R-:W-:Y:S01]  /*1270*/  IMAD.IADD R5, R11, 0x1, R9 ;  /* 0x000000010b057824 */ /* 0x000fe200078e0209 */
[-C--:B------:R-:W-:Y:S01]  /*1280*/  LEA.HI R11, R119, R116.reuse, RZ, 0x4 ;  /* 0x00000074770b7211 */ /* 0x080fe200078f20ff */
[----:B------:R-:W-:Y:S01]  /*1290*/  IMAD.MOV R7, RZ, RZ, -R4 ;  /* 0x000000ffff077224 */ /* 0x000fe200078e0a04 */
[----:B------:R-:W-:Y:S01]  /*12a0*/  LOP3.LUT R8, R8, 0x1c0, RZ, 0xc0, !PT ;  /* 0x000001c008087812 */ /* 0x000fe200078ec0ff */
[----:B------:R-:W-:Y:S01]  /*12b0*/  SHFL.IDX PT, R14, R6, RZ, 0x181f ;  /* 0x00181fff060e7589 */ /* 0x000fe200000e0000 */
[----:B------:R-:W-:Y:S01]  /*12c0*/  LEA.HI.X R0, R10, c[0x0][0x164], R5, 0x1, P0 ;  /* 0x000059000a007a11 */ /* 0x000fe200000f0c05 */
[----:B------:R-:W-:Y:S01]  /*12d0*/  IMAD R252, R7, c[0x0][0x2b8], R252 ;  /* 0x0000ae0007fc7a24 */ /* 0x000fe200078e02fc */
[----:B------:R-:W-:Y:S01]  /*12e0*/  SHF.R.U32.HI R5, RZ, 0x3, R8 ;  /* 0x00000003ff057819 */ /* 0x000fe20000011608 */
[----:B------:R-:W-:Y:S01]  /*12f0*/  SHFL.IDX PT, R12, R6, 0x1, 0x181f ;  /* 0x00381f00060c7f89 */ /* 0x000fe200000e0000 */
[----:B------:R-:W-:Y:S01]  /*1300*/  LOP3.LUT R8, R8, 0x38, R177, 0xf8, !PT ;  /* 0x0000003808087812 */ /* 0x000fe200078ef8b1 */
[----:B------:R-:W-:Y:S01]  /*1310*/  IMAD.SHL.U32 R3, R3, 0x8, RZ ;  /* 0x0000000803037824 */ /* 0x000fe200078e00ff */
[----:B------:R-:W-:Y:S01]  /*1320*/  LEA.HI R7, R119, R116, RZ, 0x6 ;  /* 0x0000007477077211 */ /* 0x000fe200078f30ff */
[----:B------:R-:W1:Y:S01]  /*1330*/  SHFL.IDX PT, R15, R0, RZ, 0x181f ;  /* 0x00181fff000f7589 */ /* 0x000e6200000e0000 */
[----:B------:R-:W-:-:S02]  /*1340*/  LOP3.LUT R8, R8, R5, RZ, 0x3c, !PT ;  /* 0x0000000508087212 */ /* 0x000fc400078e3cff */
[C---:B------:R-:W-:Y:S01]  /*1350*/  IADD3 R5, R2.reuse, 0x20, RZ ;  /* 0x0000002002057810 */ /* 0x040fe20007ffe0ff */
[----:B------:R-:W-:Y:S01]  /*1360*/  IMAD.SHL.U32 R7, R7, 0x8, RZ ;  /* 0x0000000807077824 */ /* 0x000fe200078e00ff */
[----:B------:R-:W-:Y:S02]  /*1370*/  ISETP.GE.AND P0, PT, R2, UR4, PT ;  /* 0x0000000402007c0c */ /* 0x000fe4000bf06270 */
[----:B------:R-:W-:Y:S02]  /*1380*/  ISETP.GE.AND P4, PT, R5, UR4, PT ;  /* 0x0000000405007c0c */ /* 0x000fe4000bf86270 */
[----:B------:R-:W-:Y:S01]  /*1390*/  LOP3.LUT R5, R8, 0xfffffe00, R7, 0xf8, !PT ;  /* 0xfffffe0008057812 */ /* 0x000fe200078ef807 */
[----:B------:R-:W-:Y:S01]  /*13a0*/  IMAD.WIDE.U32 R8, R252, c[0x0][0x1e0], RZ ;  /* 0x00007800fc087a25 */ /* 0x000fe200078e00ff */
[C---:B------:R-:W-:Y:S02]  /*13b0*/  IADD3 R7, R2.reuse, 0x40, RZ ;  /* 0x0000004002077810 */ /* 0x040fe40007ffe0ff */
[----:B------:R-:W-:Y:S01]  /*13c0*/  IADD3 R2, R2, 0x60, RZ ;  /* 0x0000006002027810 */ /* 0x000fe20007ffe0ff */
[----:B------:R-:W-:Y:S01]  /*13d0*/  IMAD.SHL.U32 R120, R5, 0x2, RZ ;  /* 0x0000000205787824 */ /* 0x000fe200078e00ff */
[----:B------:R-:W-:Y:S01]  /*13e0*/  SHF.R.S32.HI R36, RZ, 0x1f, R252 ;  /* 0x0000001fff247819 */ /* 0x000fe200000114fc */
[----:B------:R-:W-:Y:S01]  /*13f0*/  SHFL.IDX PT, R5, R0, 0x3, 0x181f ;  /* 0x00781f0000057f89 */ /* 0x000fe200000e0000 */
[----:B------:R-:W-:-:S02]  /*1400*/  ISETP.GE.AND P1, PT, R2, UR4, PT ;  /* 0x0000000402007c0c */ /* 0x000fc4000bf26270 */
[----:B------:R-:W-:Y:S01]  /*1410*/  SHF.R.S32.HI R4, RZ, 0x4, R11 ;  /* 0x00000004ff047819 */ /* 0x000fe2000001140b */
[----:B------:R-:W-:Y:S01]  /*1420*/  IMAD R13, R36, c[0x0][0x1e0], RZ ;  /* 0x00007800240d7a24 */ /* 0x000fe200078e02ff */
[----:B------:R-:W-:Y:S01]  /*1430*/  SHF.R.S32.HI R2, RZ, 0x1f, R53 ;  /* 0x0000001fff027819 */ /* 0x000fe20000011435 */
[----:B------:R-:W-:Y:S01]  /*1440*/  STL [R1], R120 ;  /* 0x0000007801007387 */ /* 0x000fe20000100800 */
[----:B------:R-:W-:Y:S01]  /*1450*/  LEA.HI R250, R11, R4, RZ, 0x1 ;  /* 0x000000040bfa7211 */ /* 0x000fe200078f08ff */
[----:B------:R-:W-:Y:S01]  /*1460*/  IMAD R18, R252, c[0x0][0x1e4], R13 ;  /* 0x00007900fc127a24 */ /* 0x000fe200078e020d */
[----:B------:R-:W-:Y:S01]  /*1470*/  LEA.HI R2, R2, R53, RZ, 0x3 ;  /* 0x0000003502027211 */ /* 0x000fe200078f18ff */
[----:B------:R-:W-:Y:S01]  /*1480*/  SHFL.IDX PT, R13, R0, 0x1, 0x181f ;  /* 0x00381f00000d7f89 */ /* 0x000fe200000e0000 */
[----:B------:R-:W-:Y:S01]  /*1490*/  ISETP.GE.AND P2, PT, R7, UR4, PT ;  /* 0x0000000407007c0c */ /* 0x000fe2000bf46270 */
[----:B------:R-:W-:Y:S01]  /*14a0*/  ULDC.64 UR4, c[0x0][0x1e8] ;  /* 0x00007a0000047ab9 */ /* 0x000fe20000000a00 */
[----:B------:R-:W-:Y:S01]  /*14b0*/  LOP3.LUT R250, R250, 0xfffffffe, RZ, 0xc0, !PT ;  /* 0xfffffffefafa7812 */ /* 0x000fe200078ec0ff */
[----:B------:R-:W-:Y:S01]  /*14c0*/  UIMAD.WIDE.U32 UR20, UR9, UR4, URZ ;  /* 0x00000004091472a5 */ /* 0x000fe2000f8e003f */
[----:B------:R-:W-:Y:S01]  /*14d0*/  LOP3.LUT R173, R2, 0xfffffff8, RZ, 0xc0, !PT ;  /* 0xfffffff802ad7812 */ /* 0x000fe200078ec0ff */
[----:B------:R-:W-:Y:S01]  /*14e0*/  IMAD.IADD R19, R9, 0x1, R18 ;  /* 0x0000000109137824 */ /* 0x000fe200078e0212 */
[----:B------:R-:W-:Y:S01]  /*14f0*/  UIMAD UR4, UR16, UR4, URZ ;  /* 0x00000004100472a4 */ /* 0x000fe2000f8e023f */
[----:B------:R-:W-:Y:S01]  /*1500*/  IMAD.MOV.U32 R18, RZ, RZ, R8 ;  /* 0x000000ffff127224 */ /* 0x000fe200078e0008 */
[----:B------:R-:W-:Y:S01]  /*1510*/  LOP3.LUT R11, R11, 0xfffffff0, RZ, 0xc0, !PT ;  /* 0xfffffff00b0b7812 */ /* 0x000fe200078ec0ff */
[----:B-1----:R-:W-:Y:S01]  /*1520*/  @!P0 IMAD.WIDE R16, R177, 0x2, R14 ;  /* 0x00000002b1108825 */ /* 0x002fe200078e020e */
[----:B------:R-:W-:Y:S01]  /*1530*/  SHFL.IDX PT, R8, R6, 0x2, 0x181f ;  /* 0x00581f0006087f89 */ /* 0x000fe200000e0000 */
[----:B------:R-:W-:Y:S01]  /*1540*/  UIMAD UR4, UR9, UR5, UR4 ;  /* 0x00000005090472a4 */ /* 0x000fe2000f8e0204 */
[----:B------:R-:W-:Y:S01]  /*1550*/  SHF.R.S32.HI R175, RZ, 0x1f, R173 ;  /* 0x0000001fffaf7819 */ /* 0x000fe200000114ad */
[----:B------:R-:W-:Y:S01]  /*1560*/  IMAD.IADD R250, R4, 0x1, -R250 ;  /* 0x0000000104fa7824 */ /* 0x000fe200078e0afa */
[----:B------:R1:W3:Y:S01]  /*1570*/  SHFL.IDX PT, R9, R0, 0x2, 0x181f ;  /* 0x00581f0000097f89 */ /* 0x0002e200000e0000 */
[----:B------:R-:W-:Y:S01]  /*1580*/  @!P0 IMAD.WIDE R20, R173, 0x2, R14 ;  /* 0x00000002ad148825 */ /* 0x000fe200078e020e */
[----:B------:R-:W-:-:S02]  /*1590*/  UIADD3 UR17, UR21, UR4, URZ ;  /* 0x0000000415117290 */ /* 0x000fc4000fffe03f */
[----:B------:R-:W4:Y:S01]  /*15a0*/  SHFL.IDX PT, R4, R6, 0x3, 0x181f ;  /* 0x00781f0006047f89 */ /* 0x000f2200000e0000 */
[----:B------:R-:W-:Y:S01]  /*15b0*/  IMAD.IADD R11, R116, 0x1, -R11 ;  /* 0x00000001740b7824 */ /* 0x000fe200078e0a0b */
[----:B------:R-:W-:Y:S02]  /*15c0*/  ULDC.64 UR4, c[0x0][0x210] ;  /* 0x0000840000047ab9 */ /* 0x000fe40000000a00 */
[----:B------:R5:W-:Y:S01]  /*15d0*/  @!P0 LDGSTS.E.BYPASS.LTC128B.128 [R120+0x100], [R16.64], !P6 ;  /* 0x0010000010788fae */ /* 0x000be2000f101d4e */
[----:B------:R-:W-:Y:S01]  /*15e0*/  UIMAD UR16, UR16, UR4, URZ ;  /* 0x00000004101072a4 */ /* 0x000fe2000f8e023f */
[----:B------:R-:W-:Y:S01]  /*15f0*/  SHF.R.S32.HI R2, RZ, 0x1f, R11 ;  /* 0x0000001fff027819 */ /* 0x000fe2000001140b */
[----:B------:R-:W-:Y:S01]  /*1600*/  UIMAD.WIDE.U32 UR24, UR9, UR4, URZ ;  /* 0x00000004091872a5 */ /* 0x000fe2000f8e003f */
[----:B------:R5:W-:Y:S01]  /*1610*/  @!P0 LDGSTS.E.BYPASS.LTC128B.128 [R120+0x4100], [R20.64], !P5 ;  /* 0x0410000014788fae */ /* 0x000be2000e901d4e */
[----:B------:R-:W-:Y:S01]  /*1620*/  UIMAD UR16, UR9, UR5, UR16 ;  /* 0x00000005091072a4 */ /* 0x000fe2000f8e0210 */
[----:B------:R-:W-:-:S02]  /*1630*/  LEA.HI R2, R2, R11, RZ, 0x3 ;  /* 0x0000000b02027211 */ /* 0x000fc400078f18ff */
[----:B------:R-:W-:Y:S01]  /*1640*/  STL [R1+0x28], R173 ;  /* 0x000028ad01007387 */ /* 0x000fe20000100800 */
[----:B------:R-:W-:Y:S01]  /*1650*/  UIADD3 UR16, UR25, UR16, URZ ;  /* 0x0000001019107290 */ /* 0x000fe2000fffe03f */
[----:B-1----:R-:W-:Y:S01]  /*1660*/  LOP3.LUT R0, R2, 0xfffffff8, RZ, 0xc0, !PT ;  /* 0xfffffff802007812 */ /* 0x002fe200078ec0ff */
[----:B---3--:R-:W-:-:S04]  /*1670*/  @!P2 IMAD.WIDE R24, R173, 0x2, R8 ;  /* 0x00000002ad18a825 */ /* 0x008fc800078e0208 */
[----:B------:R-:W-:Y:S02]  /*1680*/  IMAD.IADD R0, R11, 0x1, -R0 ;  /* 0x000000010b007824 */ /* 0x000fe400078e0a00 */
[----:B----4-:R-:W-:-:S04]  /*1690*/  @!P1 IMAD.WIDE R22, R177, 0x2, R4 ;  /* 0x00000002b1169825 */ /* 0x010fc800078e0204 */
[----:B-----5:R-:W-:-:S04]  /*16a0*/  @!P4 IMAD.WIDE R16, R177, 0x2, R12 ;  /* 0x00000002b110c825 */ /* 0x020fc800078e020c */
[----:B------:R-:W-:Y:S01]  /*16b0*/  @!P4 IMAD.WIDE R20, R173, 0x2, R12 ;  /* 0x00000002ad14c825 */ /* 0x000fe200078e020c */
[----:B------:R1:W-:Y:S04]  /*16c0*/  @!P4 LDGSTS.E.BYPASS.LTC128B.128 [R120+0x1100], [R16.64], !P6 ;  /* 0x011000001078cfae */ /* 0x0003e8000f101d4e */
[----:B------:R3:W-:Y:S01]  /*16d0*/  @!P4 LDGSTS.E.BYPASS.LTC128B.128 [R120+0x5100], [R20.64], !P5 ;  /* 0x051000001478cfae */ /* 0x0007e2000e901d4e */
[----:B------:R-:W-:-:S04]  /*16e0*/  ISETP.GE.AND P4, PT, R53, c[0x0][0x1d4], PT ;  /* 0x0000750035007a0c */ /* 0x000fc80003f86270 */
[----:B------:R-:W-:Y:S01]  /*16f0*/  SEL R121, RZ, 0x10, P4 ;  /* 0x00000010ff797807 */ /* 0x000fe20002000000 */
[----:B-1----:R-:W-:-:S04]  /*1700*/  @!P1 IMAD.WIDE R16, R173, 0x2, R4 ;  /* 0x00000002ad109825 */ /* 0x002fc800078e0204 */
[----:B------:R-:W-:Y:S02]  /*1710*/  IMAD.SHL.U32 R4, R0, 0x40, RZ ;  /* 0x0000004000047824 */ /* 0x000fe400078e00ff */
[----:B------:R-:W-:-:S03]  /*1720*/  IMAD.SHL.U32 R5, R250, 0x8, RZ ;  /* 0x00000008fa057824 */ /* 0x000fc600078e00ff */
[----:B------:R-:W-:-:S04]  /*1730*/  LOP3.LUT R4, R4, 0x1c0, RZ, 0xc0, !PT ;  /* 0x000001c004047812 */ /* 0x000fc800078ec0ff */
[----:B------:R-:W-:Y:S02]  /*1740*/  LOP3.LUT R5, R4, 0x8, R5, 0xf8, !PT ;  /* 0x0000000804057812 */ /* 0x000fe400078ef805 */
[----:B------:R-:W-:-:S04]  /*1750*/  SHF.R.U32.HI R4, RZ, 0x3, R4 ;  /* 0x00000003ff047819 */ /* 0x000fc80000011604 */
[----:B------:R-:W-:Y:S01]  /*1760*/  LOP3.LUT R4, R5, R4, RZ, 0x3c, !PT ;  /* 0x0000000405047212 */ /* 0x000fe200078e3cff */
[----:B------:R-:W-:Y:S01]  /*1770*/  IMAD.SHL.U32 R5, R48, 0x40, RZ ;  /* 0x0000004030057824 */ /* 0x000fe200078e00ff */
[----:B--2---:R-:W-:Y:S01]  /*1780*/  SHF.R.S32.HI R49, RZ, 0x1f, R251 ;  /* 0x0000001fff317819 */ /* 0x004fe200000114fb */
[----:B------:R-:W-:-:S04]  /*1790*/  IMAD.WIDE.U32 R18, R251, c[0x0][0x1f0], R18 ;  /* 0x00007c00fb127a25 */ /* 0x000fc800078e0012 */
[----:B------:R-:W-:Y:S01]  /*17a0*/  IMAD R14, R49, c[0x0][0x1f0], RZ ;  /* 0x00007c00310e7a24 */ /* 0x000fe200078e02ff */
[----:B------:R-:W-:-:S03]  /*17b0*/  IADD3 R7, P0, R18, UR20, RZ ;  /* 0x0000001412077c10 */ /* 0x000fc6000ff1e0ff */
[----:B------:R-:W-:-:S05]  /*17c0*/  IMAD R14, R251, c[0x0][0x1f4], R14 ;  /* 0x00007d00fb0e7a24 */ /* 0x000fca00078e020e */
[----:B------:R-:W-:Y:S01]  /*17d0*/  IADD3.X R14, R19, UR17, R14, P0, !PT ;  /* 0x00000011130e7c10 */ /* 0x000fe200087fe40e */
[----:B------:R-:W-:Y:S01]  /*17e0*/  @!P2 IMAD.WIDE R18, R177, 0x2, R8 ;  /* 0x00000002b112a825 */ /* 0x000fe200078e0208 */
[----:B------:R-:W-:-:S04]  /*17f0*/  LEA R15, P0, R7, c[0x0][0x1c8], 0x1 ;  /* 0x00007200070f7a11 */ /* 0x000fc800078008ff */
[----:B------:R-:W-:Y:S01]  /*1800*/  LEA.HI.X R14, R7, c[0x0][0x1cc], R14, 0x1, P0 ;  /* 0x00007300070e7a11 */ /* 0x000fe200000f0c0e */
[----:B------:R-:W-:Y:S01]  /*1810*/  SHFL.IDX PT, R12, R15, RZ, 0x181f ;  /* 0x00181fff0f0c7589 */ /* 0x000fe200000e0000 */
[----:B------:R-:W-:-:S03]  /*1820*/  ISETP.GT.AND P0, PT, R72, 0x60, PT ;  /* 0x000000604800780c */ /* 0x000fc60003f04270 */
[----:B------:R-:W1:Y:S04]  /*1830*/  SHFL.IDX PT, R13, R14, RZ, 0x181f ;  /* 0x00181fff0e0d7589 */ /* 0x000e6800000e0000 */
[----:B------:R-:W-:Y:S04]  /*1840*/  SHFL.IDX PT, R10, R15, 0x1, 0x181f ;  /* 0x00381f000f0a7f89 */ /* 0x000fe800000e0000 */
[----:B------:R-:W-:Y:S04]  /*1850*/  SHFL.IDX PT, R11, R14, 0x1, 0x181f ;  /* 0x00381f000e0b7f89 */ /* 0x000fe800000e0000 */
[----:B------:R-:W-:Y:S04]  /*1860*/  SHFL.IDX PT, R8, R15, 0x2, 0x181f ;  /* 0x00581f000f087f89 */ /* 0x000fe800000e0000 */
[----:B------:R-:W3:Y:S04]  /*1870*/  SHFL.IDX PT, R9, R14, 0x2, 0x181f ;  /* 0x00581f000e097f89 */ /* 0x000ee800000e0000 */
[----:B------:R-:W-:Y:S04]  /*1880*/  SHFL.IDX PT, R6, R15, 0x3, 0x181f ;  /* 0x00781f000f067f89 */ /* 0x000fe800000e0000 */
[----:B------:R1:W2:Y:S04]  /*1890*/  SHFL.IDX PT, R7, R14, 0x3, 0x181f ;  /* 0x00781f000e077f89 */ /* 0x0002a800000e0000 */
[----:B------:R4:W-:Y:S04]  /*18a0*/  @!P2 LDGSTS.E.BYPASS.LTC128B.128 [R120+0x2100], [R18.64], !P6 ;  /* 0x021000001278afae */ /* 0x0009e8000f101d4e */
[----:B------:R5:W-:Y:S01]  /*18b0*/  @!P2 LDGSTS.E.BYPASS.LTC128B.128 [R120+0x6100], [R24.64], !P5 ;  /* 0x061000001878afae */ /* 0x000be2000e901d4e */
[----:B------:R-:W-:-:S03]  /*18c0*/  ISETP.GE.AND P2, PT, R72, 0x21, PT ;  /* 0x000000214800780c */ /* 0x000fc60003f46270 */
[----:B------:R2:W-:Y:S01]  /*18d0*/  @!P1 LDGSTS.E.BYPASS.LTC128B.128 [R120+0x3100], [R22.64], !P6 ;  /* 0x0310000016789fae */ /* 0x0005e2000f101d4e */
[----:B------:R-:W-:-:S03]  /*18e0*/  ISETP.GE.AND P6, PT, R72, 0x1, PT ;  /* 0x000000014800780c */ /* 0x000fc60003fc6270 */
[----:B------:R2:W-:Y:S01]  /*18f0*/  @!P1 LDGSTS.E.BYPASS.LTC128B.128 [R120+0x7100], [R16.64], !P5 ;  /* 0x0710000010789fae */ /* 0x0005e2000e901d4e */
[----:B------:R-:W-:Y:S02]  /*1900*/  ISETP.GE.AND P1, PT, R72, 0x41, PT ;  /* 0x000000414800780c */ /* 0x000fe40003f26270 */
[C---:B------:R-:W-:Y:S01]  /*1910*/  ISETP.GE.AND P5, PT, R177.reuse, c[0x0][0x1d4], PT ;  /* 0x00007500b1007a0c */ /* 0x040fe20003fa6270 */
[----:B------:R-:W0:Y:S06]  /*1920*/  LDGDEPBAR ;  /* 0x00000000000079af */ /* 0x000e2c0000000000 */
[----:B-1----:R-:W-:-:S04]  /*1930*/  @P6 IMAD.WIDE R14, R177, 0x2, R12 ;  /* 0x00000002b10e6825 */ /* 0x002fc800078e020c */
[C---:B---3--:R-:W-:Y:S02]  /*1940*/  @P1 IMAD.WIDE R20, R173.reuse, 0x2, R8 ;  /* 0x00000002ad141825 */ /* 0x048fe400078e0208 */
[----:B------:R1:W-:Y:S02]  /*1950*/  @P6 LDGSTS.E.BYPASS.LTC128B.128 [R120+0x8100], [R14.64], !P5 ;  /* 0x081000000e786fae */ /* 0x0003e4000e901d4e */
[----:B----4-:R-:W-:-:S04]  /*1960*/  @P2 IMAD.WIDE R18, R173, 0x2, R10 ;  /* 0x00000002ad122825 */ /* 0x010fc800078e020a */
[----:B--2---:R-:W-:-:S04]  /*1970*/  @P6 IMAD.WIDE R16, R173, 0x2, R12 ;  /* 0x00000002ad106825 */ /* 0x004fc800078e020c */
[C---:B------:R-:W-:Y:S01]  /*1980*/  @P2 IMAD.WIDE R12, R177.reuse, 0x2, R10 ;  /* 0x00000002b10c2825 */ /* 0x040fe200078e020a */
[----:B------:R2:W-:Y:S03]  /*1990*/  @P6 LDGSTS.E.BYPASS.LTC128B.128 [R120+0xc100], [R16.64], !P4 ;  /* 0x0c10000010786fae */ /* 0x0005e6000e101d4e */
[C---:B------:R-:W-:Y:S01]  /*19a0*/  @P1 IMAD.WIDE R10, R177.reuse, 0x2, R8 ;  /* 0x00000002b10a1825 */ /* 0x040fe200078e0208 */
[----:B------:R3:W-:Y:S03]  /*19b0*/  @P2 LDGSTS.E.BYPASS.LTC128B.128 [R120+0x9100], [R12.64], !P5 ;  /* 0x091000000c782fae */ /* 0x0007e6000e901d4e */
[--C-:B------:R-:W-:Y:S01]  /*19c0*/  @P0 IMAD.WIDE R8, R177, 0x2, R6.reuse ;  /* 0x00000002b1080825 */ /* 0x100fe200078e0206 */
[----:B------:R2:W-:Y:S03]  /*19d0*/  @P2 LDGSTS.E.BYPASS.LTC128B.128 [R120+0xd100], [R18.64], !P4 ;  /* 0x0d10000012782fae */ /* 0x0005e6000e101d4e */
[----:B------:R-:W-:Y:S01]  /*19e0*/  @P0 IMAD.WIDE R6, R173, 0x2, R6 ;  /* 0x00000002ad060825 */ /* 0x000fe200078e0206 */
[----:B------:R4:W-:Y:S04]  /*19f0*/  @P1 LDGSTS.E.BYPASS.LTC128B.128 [R120+0xa100], [R10.64], !P5 ;  /* 0x0a1000000a781fae */ /* 0x0009e8000e901d4e */
[----:B------:R1:W-:Y:S01]  /*1a00*/  @P1 LDGSTS.E.BYPASS.LTC128B.128 [R120+0xe100], [R20.64], !P4 ;  /* 0x0e10000014781fae */ /* 0x0003e2000e101d4e */
[----:B------:R-:W-:-:S03]  /*1a10*/  R2P PR, R0, 0x6 ;  /* 0x0000000600007804 */ /* 0x000fc60000000000 */
[----:B------:R4:W-:Y:S04]  /*1a20*/  @P0 LDGSTS.E.BYPASS.LTC128B.128 [R120+0xb100], [R8.64], !P5 ;  /* 0x0b10000008780fae */ /* 0x0009e8000e901d4e */
[----:B------:R1:W-:Y:S01]  /*1a30*/  @P0 LDGSTS.E.BYPASS.LTC128B.128 [R120+0xf100], [R6.64], !P4 ;  /* 0x0f10000006780fae */ /* 0x0003e2000e101d4e */
[----:B------:R-:W-:-:S03]  /*1a40*/  LOP3.LUT P0, RZ, R48, 0x2, RZ, 0xc0, !PT ;  /* 0x0000000230ff7812 */ /* 0x000fc6000780c0ff */
[----:B------:R-:W0:Y:S01]  /*1a50*/  LDGDEPBAR ;  /* 0x00000000000079af */ /* 0x000e220000000000 */
[----:B---3--:R-:W-:Y:S01]  /*1a60*/  IMAD.SHL.U32 R13, R2, 0x40, RZ ;  /* 0x00000040020d7824 */ /* 0x008fe200078e00ff */
[----:B------:R-:W-:Y:S01]  /*1a70*/  LOP3.LUT R12, R5, 0x1c0, RZ, 0xc0, !PT ;  /* 0x000001c0050c7812 */ /* 0x000fe200078ec0ff */
[----:B------:R-:W-:-:S03]  /*1a80*/  IMAD.MOV.U32 R5, RZ, RZ, 0x10 ;  /* 0x00000010ff057424 */ /* 0x000fc600078e00ff */
[----:B------:R-:W-:Y:S02]  /*1a90*/  LOP3.LUT R2, R4, 0xfffffe00, R13, 0xf8, !PT ;  /* 0xfffffe0004027812 */ /* 0x000fe400078ef80d */
[----:B------:R-:W-:Y:S02]  /*1aa0*/  LOP3.LUT R3, R12, 0x8, R3, 0xf8, !PT ;  /* 0x000000080c037812 */ /* 0x000fe400078ef803 */
[----:B------:R-:W-:Y:S02]  /*1ab0*/  SHF.R.U32.HI R4, RZ, 0x3, R12 ;  /* 0x00000003ff047819 */ /* 0x000fe4000001160c */
[----:B------:R-:W-:Y:S02]  /*1ac0*/  SEL R5, R5, 0xfffffff0, !P1 ;  /* 0xfffffff005057807 */ /* 0x000fe40004800000 */
[----:B------:R-:W-:-:S05]  /*1ad0*/  LOP3.LUT R3, R3, R4, RZ, 0x3c, !PT ;  /* 0x0000000403037212 */ /* 0x000fca00078e3cff */
[----:B------:R-:W-:Y:S01]  /*1ae0*/  IMAD R250, R250, 0x200, R3 ;  /* 0x00000200fafa7824 */ /* 0x000fe200078e0203 */
[----:B------:R-:W-:Y:S01]  /*1af0*/  SEL R3, R52, 0xffffffe0, !P2 ;  /* 0xffffffe034037807 */ /* 0x000fe20005000000 */
[----:B-1----:R-:W-:Y:S01]  /*1b00*/  IMAD R7, R117, 0x400, R2 ;  /* 0x0000040075077824 */ /* 0x002fe200078e0202 */
[----:B------:R-:W-:-:S04]  /*1b10*/  DEPBAR.LE SB0, 0x1 ;  /* 0x000080400000791a */ /* 0x000fc80000000000 */
[C---:B------:R-:W-:Y:S01]  /*1b20*/  LEA R4, R7.reuse, 0x100, 0x1 ;  /* 0x0000010007047811 */ /* 0x040fe200078e08ff */
[----:B------:R-:W-:Y:S01]  /*1b30*/  IMAD.SHL.U32 R7, R7, 0x2, RZ ;  /* 0x0000000207077824 */ /* 0x000fe200078e00ff */
[----:B------:R-:W-:Y:S01]  /*1b40*/  BAR.SYNC.DEFER_BLOCKING 0x0 ;  /* 0x0000000000007b1d */ /* 0x000fe20000010000 */
[----:B------:R-:W-:Y:S01]  /*1b50*/  IMAD.SHL.U32 R250, R250, 0x2, RZ ;  /* 0x00000002fafa7824 */ /* 0x000fe200078e00ff */
[----:B------:R-:W-:Y:S01]  /*1b60*/  LOP3.LUT P2, RZ, R48, 0x4, RZ, 0xc0, !PT ;  /* 0x0000000430ff7812 */ /* 0x000fe2000784c0ff */
[--C-:B------:R-:W-:Y:S02]  /*1b70*/  IMAD R6, R5, 0x2, R4.reuse ;  /* 0x0000000205067824 */ /* 0x100fe400078e0204 */
[C---:B------:R-:W-:Y:S01]  /*1b80*/  IMAD R4, R3.reuse, 0x2, R4 ;  /* 0x0000000203047824 */ /* 0x040fe200078e0204 */
[C---:B------:R-:W-:Y:S01]  /*1b90*/  IADD3 R249, R250.reuse, 0x8120, RZ ;  /* 0x00008120faf97810 */ /* 0x040fe20007ffe0ff */
[----:B------:R-:W-:Y:S01]  /*1ba0*/  IMAD R0, R3, 0x2, R6 ;  /* 0x0000000203007824 */ /* 0x000fe200078e0206 */
[----:B------:R-:W-:Y:S04]  /*1bb0*/  LDSM.16.M88.4 R136, [R7+0x100] ;  /* 0x000100000788783b */ /* 0x000fe80000000200 */
[----:B------:R-:W-:Y:S04]  /*1bc0*/  LDSM.16.M88.4 R212, [R7+0x4100] ;  /* 0x0041000007d4783b */ /* 0x000fe80000000200 */
[----:B------:R-:W-:Y:S04]  /*1bd0*/  LDSM.16.M88.4 R168, [R6] ;  /* 0x0000000006a8783b */ /* 0x000fe80000000200 */
[----:B------:R1:W-:Y:S04]  /*1be0*/  LDSM.16.M88.4 R216, [R6+0x4000] ;  /* 0x0040000006d8783b */ /* 0x0003e80000000200 */
[----:B------:R-:W-:Y:S04]  /*1bf0*/  LDSM.16.M88.4 R204, [R4] ;  /* 0x0000000004cc783b */ /* 0x000fe80000000200 */
[----:B------:R-:W-:Y:S04]  /*1c00*/  LDSM.16.M88.4 R220, [R4+0x4000] ;  /* 0x0040000004dc783b */ /* 0x000fe80000000200 */
[----:B------:R-:W-:Y:S04]  /*1c10*/  LDSM.16.M88.4 R208, [R0] ;  /* 0x0000000000d0783b */ /* 0x000fe80000000200 */
[----:B------:R3:W-:Y:S04]  /*1c20*/  LDSM.16.M88.4 R224, [R0+0x4000] ;  /* 0x0040000000e0783b */ /* 0x0007e80000000200 */
[----:B------:R-:W-:Y:S01]  /*1c30*/  BAR.SYNC.DEFER_BLOCKING 0x0 ;  /* 0x0000000000007b1d */ /* 0x000fe20000010000 */
[----:B-1----:R-:W-:-:S04]  /*1c40*/  IADD3 R6, R250, 0x8100, RZ ;  /* 0x00008100fa067810 */ /* 0x002fc80007ffe0ff */
[----:B------:R-:W-:Y:S01]  /*1c50*/  @P0 IADD3 R249, R6, -0x20, RZ ;  /* 0xffffffe006f90810 */ /* 0x000fe20007ffe0ff */
[----:B------:R-:W-:-:S03]  /*1c60*/  IMAD.WIDE.U32 R6, R252, c[0x0][0x208], RZ ;  /* 0x00008200fc067a25 */ /* 0x000fc600078e00ff */
[C---:B------:R-:W-:Y:S02]  /*1c70*/  IADD3 R243, R249.reuse, 0x800, RZ ;  /* 0x00000800f9f37810 */ /* 0x040fe40007ffe0ff */
[C---:B------:R-:W-:Y:S02]  /*1c80*/  IADD3 R242, R249.reuse, 0x1000, RZ ;  /* 0x00001000f9f27810 */ /* 0x040fe40007ffe0ff */
[C---:B------:R-:W-:Y:S02]  /*1c90*/  IADD3 R241, R249.reuse, 0x1800, RZ ;  /* 0x00001800f9f17810 */ /* 0x040fe40007ffe0ff */
[----:B------:R-:W-:Y:S01]  /*1ca0*/  IADD3 R240, R249, 0x2000, RZ ;  /* 0x00002000f9f07810 */ /* 0x000fe20007ffe0ff */
[----:B---3--:R-:W-:Y:S01]  /*1cb0*/  IMAD R0, R49, c[0x0][0x218], RZ ;  /* 0x0000860031007a24 */ /* 0x008fe200078e02ff */
[C---:B------:R-:W-:Y:S02]  /*1cc0*/  IADD3 R239, R249.reuse, 0x2800, RZ ;  /* 0x00002800f9ef7810 */ /* 0x040fe40007ffe0ff */
[----:B------:R-:W-:Y:S01]  /*1cd0*/  IADD3 R238, R249, 0x3000, RZ ;  /* 0x00003000f9ee7810 */ /* 0x000fe20007ffe0ff */
[----:B------:R-:W-:-:S04]  /*1ce0*/  DEPBAR.LE SB0, 0x0 ;  /* 0x000080000000791a */ /* 0x000fc80000000000 */
[----:B------:R-:W-:Y:S01]  /*1cf0*/  BAR.SYNC.DEFER_BLOCKING 0x0 ;  /* 0x0000000000007b1d */ /* 0x000fe20000010000 */
[C---:B------:R-:W-:Y:S02]  /*1d00*/  IADD3 R237, R249.reuse, 0x3800, RZ ;  /* 0x00003800f9ed7810 */ /* 0x040fe40007ffe0ff */
[C---:B------:R-:W-:Y:S02]  /*1d10*/  IADD3 R235, R249.reuse, 0x4000, RZ ;  /* 0x00004000f9eb7810 */ /* 0x040fe40007ffe0ff */
[C---:B------:R-:W-:Y:S02]  /*1d20*/  IADD3 R234, R249.reuse, 0x4800, RZ ;  /* 0x00004800f9ea7810 */ /* 0x040fe40007ffe0ff */
[C---:B------:R-:W-:Y:S02]  /*1d30*/  IADD3 R233, R249.reuse, 0x5000, RZ ;  /* 0x00005000f9e97810 */ /* 0x040fe40007ffe0ff */
[C---:B------:R-:W-:Y:S02]  /*1d40*/  IADD3 R232, R249.reuse, 0x5800, RZ ;  /* 0x00005800f9e87810 */ /* 0x040fe40007ffe0ff */
[----:B------:R-:W-:-:S02]  /*1d50*/  IADD3 R231, R249, 0x6000, RZ ;  /* 0x00006000f9e77810 */ /* 0x000fc40007ffe0ff */
[C---:B------:R-:W-:Y:S02]  /*1d60*/  IADD3 R230, R249.reuse, 0x6800, RZ ;  /* 0x00006800f9e67810 */ /* 0x040fe40007ffe0ff */
[C---:B------:R-:W-:Y:S02]  /*1d70*/  IADD3 R229, R249.reuse, 0x7000, RZ ;  /* 0x00007000f9e57810 */ /* 0x040fe40007ffe0ff */
[----:B------:R-:W-:Y:S01]  /*1d80*/  IADD3 R228, R249, 0x7800, RZ ;  /* 0x00007800f9e47810 */ /* 0x000fe20007ffe0ff */
[----:B------:R-:W1:Y:S04]  /*1d90*/  LDSM.16.M88.4 R12, [R250+0x8900] ;  /* 0x00890000fa0c783b */ /* 0x000e680000000200 */
[----:B--2---:R-:W-:Y:S04]  /*1da0*/  LDSM.16.M88.4 R16, [R249+0x800] ;  /* 0x00080000f910783b */ /* 0x004fe80000000200 */
[----:B----4-:R-:W-:Y:S04]  /*1db0*/  LDSM.16.M88.4 R8, [R250+0x9900] ;  /* 0x00990000fa08783b */ /* 0x010fe80000000200 */
[----:B------:R-:W2:Y:S04]  /*1dc0*/  LDSM.16.M88.4 R32, [R250+0x8100] ;  /* 0x00810000fa20783b */ /* 0x000ea80000000200 */
[----:B-----5:R-:W3:Y:S04]  /*1dd0*/  LDSM.16.M88.4 R24, [R249] ;  /* 0x00000000f918783b */ /* 0x020ee80000000200 */
[----:B------:R-:W4:Y:S04]  /*1de0*/  LDSM.16.M88.4 R20, [R250+0x9100] ;  /* 0x00910000fa14783b */ /* 0x000f280000000200 */
        /* <DEDUP_REMOVED lines=8> */
[C---:B------:R-:W-:Y:S07]  /*1e70*/  HMMA.16816.F32 R28, R168.reuse, R16, R28 ;  /* 0x00000010a81c723c */ /* 0x040fee000000181c */
[----:B------:R-:W-:Y:S01]  /*1e80*/  IMAD R17, R36, c[0x0][0x208], RZ ;  /* 0x0000820024117a24 */ /* 0x000fe200078e02ff */
[----:B------:R-:W-:Y:S01]  /*1e90*/  HMMA.16816.F32 R12, R168, R18, R12 ;  /* 0x00000012a80c723c */ /* 0x000fe2000000180c */
[----:B------:R-:W1:Y:S02]  /*1ea0*/  LDSM.16.M88.4 R36, [R249+0x1800] ;  /* 0x00180000f924783b */ /* 0x000e640000000200 */
[----:B------:R-:W-:-:S04]  /*1eb0*/  IMAD R17, R252, c[0x0][0x20c], R17 ;  /* 0x00008300fc117a24 */ /* 0x000fc800078e0211 */
[----:B------:R-:W-:Y:S01]  /*1ec0*/  IMAD.IADD R7, R7, 0x1, R17 ;  /* 0x0000000107077824 */ /* 0x000fe200078e0211 */
[----:B------:R-:W-:Y:S03]  /*1ed0*/  HMMA.16816.F32 R32, R136, R34, RZ ;  /* 0x000000228820723c */ /* 0x000fe600000018ff */
[----:B------:R-:W-:-:S05]  /*1ee0*/  IMAD.WIDE.U32 R6, R251, c[0x0][0x218], R6 ;  /* 0x00008600fb067a25 */ /* 0x000fca00078e0006 */
[----:B------:R-:W-:Y:S01]  /*1ef0*/  HMMA.16816.F32 R16, R136, R8, RZ ;  /* 0x000000088810723c */ /* 0x000fe200000018ff */
[----:B------:R-:W-:-:S06]  /*1f00*/  IADD3 R51, P0, R6, UR24, RZ ;  /* 0x0000001806337c10 */ /* 0x000fcc000ff1e0ff */
[----:B------:R-:W-:Y:S01]  /*1f10*/  IMAD R9, R251, c[0x0][0x21c], R0 ;  /* 0x00008700fb097a24 */ /* 0x000fe200078e0200 */
[C---:B---3--:R-:W-:Y:S04]  /*1f20*/  HMMA.16816.F32 R40, R168.reuse, R24, R40 ;  /* 0x00000018a828723c */ /* 0x048fe80000001828 */
[----:B------:R-:W-:Y:S02]  /*1f30*/  IADD3.X R6, R7, UR16, R9, P0, !PT ;  /* 0x0000001007067c10 */ /* 0x000fe400087fe409 */
[C---:B------:R-:W-:Y:S02]  /*1f40*/  LEA R56, P0, R51.reuse, c[0x0][0x1f8], 0x1 ;  /* 0x00007e0033387a11 */ /* 0x040fe400078008ff */
[----:B------:R-:W-:Y:S02]  /*1f50*/  HMMA.16816.F32 R32, R168, R26, R32 ;  /* 0x0000001aa820723c */ /* 0x000fe40000001820 */
[----:B------:R-:W-:Y:S01]  /*1f60*/  LEA.HI.X R51, R51, c[0x0][0x1fc], R6, 0x1, P0 ;  /* 0x00007f0033337a11 */ /* 0x000fe200000f0c06 */
[----:B------:R-:W2:Y:S01]  /*1f70*/  SHFL.IDX PT, R82, R56, RZ, 0x181f ;  /* 0x00181fff38527589 */ /* 0x000ea200000e0000 */
[----:B------:R-:W-:-:S03]  /*1f80*/  IMAD.WIDE R6, R177, 0x2, RZ ;  /* 0x00000002b1067825 */ /* 0x000fc600078e02ff */
[----:B------:R-:W3:Y:S01]  /*1f90*/  SHFL.IDX PT, R74, R56, 0x1, 0x181f ;  /* 0x00381f00384a7f89 */ /* 0x000ee200000e0000 */
[----:B----4-:R-:W-:Y:S03]  /*1fa0*/  HMMA.16816.F32 R24, R136, R20, RZ ;  /* 0x000000148818723c */ /* 0x010fe600000018ff */
[----:B------:R-:W4:Y:S04]  /*1fb0*/  SHFL.IDX PT, R92, R56, 0x2, 0x181f ;  /* 0x00581f00385c7f89 */ /* 0x000f2800000e0000 */
[----:B------:R-:W5:Y:S01]  /*1fc0*/  SHFL.IDX PT, R50, R51, RZ, 0x181f ;  /* 0x00181fff33327589 */ /* 0x000f6200000e0000 */
[----:B-1----:R-:W-:Y:S03]  /*1fd0*/  HMMA.16816.F32 R16, R168, R36, R16 ;  /* 0x00000024a810723c */ /* 0x002fe60000001810 */
[----:B------:R-:W1:Y:S04]  /*1fe0*/  SHFL.IDX PT, R94, R56, 0x3, 0x181f ;  /* 0x00781f00385e7f89 */ /* 0x000e6800000e0000 */
[----:B------:R-:W1:Y:S01]  /*1ff0*/  SHFL.IDX PT, R49, R51, 0x1, 0x181f ;  /* 0x00381f0033317f89 */ /* 0x000e6200000e0000 */
[----:B------:R-:W-:Y:S01]  /*2000*/  IMAD.WIDE R36, R173, 0x2, RZ ;  /* 0x00000002ad247825 */ /* 0x000fe200078e02ff */
[----:B------:R-:W-:Y:S02]  /*2010*/  HMMA.16816.F32 R20, R136, R22, RZ ;  /* 0x000000168814723c */ /* 0x000fe400000018ff */
[----:B------:R-:W1:Y:S01]  /*2020*/  SHFL.IDX PT, R4, R51, 0x2, 0x181f ;  /* 0x00581f0033047f89 */ /* 0x000e6200000e0000 */
[----:B--2---:R-:W-:-:S03]  /*2030*/  IADD3 R54, P0, R82, R6, RZ ;  /* 0x0000000652367210 */ /* 0x004fc60007f1e0ff */
[----:B------:R-:W2:Y:S01]  /*2040*/  SHFL.IDX PT, R0, R51, 0x3, 0x181f ;  /* 0x00781f0033007f89 */ /* 0x000ea200000e0000 */
[C---:B---3--:R-:W-:Y:S01]  /*2050*/  IADD3 R80, P6, R6.reuse, R74, RZ ;  /* 0x0000004a06507210 */ /* 0x048fe20007fde0ff */
[----:B------:R-:W-:Y:S01]  /*2060*/  HMMA.16816.F32 R8, R136, R10, RZ ;  /* 0x0000000a8808723c */ /* 0x000fe200000018ff */
[----:B----4-:R-:W-:Y:S01]  /*2070*/  IADD3 R96, P1, R6, R92, RZ ;  /* 0x0000005c06607210 */ /* 0x010fe20007f3e0ff */
[----:B------:R-:W3:Y:S01]  /*2080*/  LDSM.16.M88.4 R56, [R250+0xa900] ;  /* 0x00a90000fa38783b */ /* 0x000ee20000000200 */
[----:B-----5:R-:W-:-:S05]  /*2090*/  IMAD.X R55, R50, 0x1, R7, P0 ;  /* 0x0000000132377824 */ /* 0x020fca00000e0607 */
[----:B------:R-:W-:Y:S01]  /*20a0*/  HMMA.16816.F32 R24, R168, R44, R24 ;  /* 0x0000002ca818723c */ /* 0x000fe20000001818 */
[----:B-1----:R-:W-:Y:S01]  /*20b0*/  IADD3 R6, P0, R6, R94, RZ ;  /* 0x0000005e06067210 */ /* 0x002fe20007f1e0ff */
[----:B------:R-:W-:Y:S01]  /*20c0*/  IMAD.X R81, R7, 0x1, R49, P6 ;  /* 0x0000000107517824 */ /* 0x000fe200030e0631 */
[----:B------:R-:W-:-:S05]  /*20d0*/  IADD3 R82, P6, R82, R36, RZ ;  /* 0x0000002452527210 */ /* 0x000fca0007fde0ff */
[C---:B------:R-:W-:Y:S01]  /*20e0*/  HMMA.16816.F32 R20, R168.reuse, R46, R20 ;  /* 0x0000002ea814723c */ /* 0x040fe20000001814 */
[----:B------:R-:W1:Y:S01]  /*20f0*/  LDSM.16.M88.4 R44, [R249+0x2000] ;  /* 0x00200000f92c783b */ /* 0x000e620000000200 */
[----:B------:R-:W-:Y:S01]  /*2100*/  IMAD.X R97, R7, 0x1, R4, P1 ;  /* 0x0000000107617824 */ /* 0x000fe200008e0604 */
[----:B------:R-:W-:Y:S01]  /*2110*/  IADD3 R92, P1, R36, R92, RZ ;  /* 0x0000005c245c7210 */ /* 0x000fe20007f3e0ff */
[----:B------:R-:W-:Y:S01]  /*2120*/  IMAD.X R83, R50, 0x1, R37, P6 ;  /* 0x0000000132537824 */ /* 0x000fe200030e0625 */
[----:B------:R-:W-:Y:S01]  /*2130*/  ISETP.GE.AND P6, PT, R177, c[0x0][0x1d4], PT ;  /* 0x00007500b1007a0c */ /* 0x000fe20003fc6270 */
[----:B--2---:R-:W-:Y:S01]  /*2140*/  IMAD.X R7, R7, 0x1, R0, P0 ;  /* 0x0000000107077824 */ /* 0x004fe200000e0600 */
[----:B------:R-:W-:Y:S01]  /*2150*/  IADD3 R74, P0, R36, R74, RZ ;  /* 0x0000004a244a7210 */ /* 0x000fe20007f1e0ff */
[----:B------:R-:W-:Y:S01]  /*2160*/  IMAD.X R93, R37, 0x1, R4, P1 ;  /* 0x00000001255d7824 */ /* 0x000fe200008e0604 */
[----:B------:R-:W-:Y:S01]  /*2170*/  ISETP.GE.AND P1, PT, R53, c[0x0][0x1d4], PT ;  /* 0x0000750035007a0c */ /* 0x000fe20003f26270 */
[----:B------:R-:W-:Y:S01]  /*2180*/  HMMA.16816.F32 R8, R168, R38, R8 ;  /* 0x00000026a808723c */ /* 0x000fe20000001808 */
[----:B------:R-:W-:Y:S01]  /*2190*/  IADD3 R4, R120, 0x100, RZ ;  /* 0x0000010078047810 */ /* 0x000fe20007ffe0ff */
[C---:B------:R-:W-:Y:S01]  /*21a0*/  IMAD.X R75, R37.reuse, 0x1, R49, P0 ;  /* 0x00000001254b7824 */ /* 0x040fe200000e0631 */
[----:B------:R-:W-:Y:S01]  /*21b0*/  IADD3 R94, P0, R36, R94, RZ ;  /* 0x0000005e245e7210 */ /* 0x000fe20007f1e0ff */
[----:B------:R-:W2:Y:S04]  /*21c0*/  LDSM.16.M88.4 R48, [R250+0xb100] ;  /* 0x00b10000fa30783b */ /* 0x000ea80000000200 */
[----:B------:R-:W-:Y:S01]  /*21d0*/  IMAD.X R95, R37, 0x1, R0, P0 ;  /* 0x00000001255f7824 */ /* 0x000fe200000e0600 */
[----:B------:R-:W-:Y:S01]  /*21e0*/  ISETP.LT.OR P0, PT, R72, 0x1, P6 ;  /* 0x000000014800780c */ /* 0x000fe20003701670 */
[----:B------:R-:W4:Y:S01]  /*21f0*/  LDSM.16.M88.4 R36, [R250+0xb900] ;  /* 0x00b90000fa24783b */ /* 0x000f220000000200 */
[----:B------:R-:W-:Y:S01]  /*2200*/  SEL R0, R52, 0xffffffe0, !P2 ;  /* 0xffffffe034007807 */ /* 0x000fe20005000000 */
[----:B------:R-:W-:Y:S01]  /*2210*/  HMMA.16816.F32 R68, R136, R64, RZ ;  /* 0x000000408844723c */ /* 0x000fe200000018ff */
[----:B------:R-:W-:Y:S01]  /*2220*/  ISETP.LT.OR P2, PT, R72, 0x1, P1 ;  /* 0x000000014800780c */ /* 0x000fe20000f41670 */
[----:B------:R5:W-:Y:S02]  /*2230*/  STL [R1+0x1c], R4 ;  /* 0x00001c0401007387 */ /* 0x000be40000100800 */
[----:B------:R-:W-:-:S02]  /*2240*/  IMAD R247, R0, 0x2, R250 ;  /* 0x0000000200f77824 */ /* 0x000fc400078e02fa */
[----:B------:R-:W-:Y:S01]  /*2250*/  IMAD R236, R0, 0x2, R249 ;  /* 0x0000000200ec7824 */ /* 0x000fe200078e02f9 */
[----:B------:R-:W-:Y:S01]  /*2260*/  IADD3 R0, R120, 0x4100, RZ ;  /* 0x0000410078007810 */ /* 0x000fe20007ffe0ff */
[----:B------:R-:W-:Y:S02]  /*2270*/  HMMA.16816.F32 R64, R136, R66, RZ ;  /* 0x000000428840723c */ /* 0x000fe400000018ff */
[----:B------:R-:W-:Y:S01]  /*2280*/  @!PT LDS RZ, [RZ] ;  /* 0x00000000fffff984 */ /* 0x000fe20000000800 */
[----:B------:R-:W-:Y:S01]  /*2290*/  @!PT LDS RZ, [RZ] ;  /* 0x00000000fffff984 */ /* 0x000fe20000000800 */
[----:B------:R-:W-:Y:S01]  /*22a0*/  @!PT LDS RZ, [RZ] ;  /* 0x00000000fffff984 */ /* 0x000fe20000000800 */
[----:B------:R2:W-:Y:S01]  /*22b0*/  LDGSTS.E.BYPASS.LTC128B.128 [R120+0x100], [R54.64], !P0 ;  /* 0x0010000036787fae */ /* 0x0005e2000c101d4e */
[----:B------:R-:W-:-:S03]  /*22c0*/  ISETP.LT.OR P0, PT, R72, 0x21, P6 ;  /* 0x000000214800780c */ /* 0x000fc60003701670 */
[----:B------:R2:W-:Y:S01]  /*22d0*/  LDGSTS.E.BYPASS.LTC128B.128 [R120+0x4100], [R82.64], !P2 ;  /* 0x0410000052787fae */ /* 0x0005e2000d101d4e */
[C---:B------:R-:W-:Y:S01]  /*22e0*/  ISETP.LT.OR P2, PT, R72.reuse, 0x21, P1 ;  /* 0x000000214800780c */ /* 0x040fe20000f41670 */
[----:B---3--:R-:W-:Y:S02]  /*22f0*/  HMMA.16816.F32 R60, R136, R56, RZ ;  /* 0x00000038883c723c */ /* 0x008fe400000018ff */
[----:B------:R3:W-:Y:S04]  /*2300*/  STL [R1+0x18], R0 ;  /* 0x0000180001007387 */ /* 0x0007e80000100800 */
[----:B------:R-:W-:Y:S02]  /*2310*/  STL [R1+0x30], R175 ;  /* 0x000030af01007387 */ /* 0x000fe40000100800 */
[----:B-1----:R-:W-:Y:S02]  /*2320*/  HMMA.16816.F32 R68, R168, R44, R68 ;  /* 0x0000002ca844723c */ /* 0x002fe40000001844 */
[----:B------:R1:W-:Y:S01]  /*2330*/  LDGSTS.E.BYPASS.LTC128B.128 [R120+0x1100], [R80.64], !P0 ;  /* 0x0110000050787fae */ /* 0x0003e2000c101d4e */
[----:B------:R-:W-:-:S02]  /*2340*/  ISETP.LT.OR P0, PT, R72, 0x41, P6 ;  /* 0x000000414800780c */ /* 0x000fc40003701670 */
[C---:B------:R-:W-:Y:S01]  /*2350*/  ISETP.LT.OR P6, PT, R72.reuse, 0x61, P6 ;  /* 0x000000614800780c */ /* 0x040fe200037c1670 */
[----:B------:R4:W-:Y:S01]  /*2360*/  LDGSTS.E.BYPASS.LTC128B.128 [R120+0x5100], [R74.64], !P2 ;  /* 0x051000004a787fae */ /* 0x0009e2000d101d4e */
[C---:B------:R-:W-:Y:S01]  /*2370*/  ISETP.LT.OR P2, PT, R72.reuse, 0x41, P1 ;  /* 0x000000414800780c */ /* 0x040fe20000f41670 */
[----:B------:R-:W-:Y:S01]  /*2380*/  HMMA.16816.F32 R64, R168, R46, R64 ;  /* 0x0000002ea840723c */ /* 0x000fe20000001840 */
[----:B------:R-:W-:Y:S02]  /*2390*/  ISETP.LT.OR P1, PT, R72, 0x61, P1 ;  /* 0x000000614800780c */ /* 0x000fe40000f21670 */
[----:B-----5:R-:W-:-:S05]  /*23a0*/  IADD3 R4, R120, 0x1100, RZ ;  /* 0x0000110078047810 */ /* 0x020fca0007ffe0ff */
[----:B------:R5:W-:Y:S01]  /*23b0*/  LDGSTS.E.BYPASS.LTC128B.128 [R120+0x2100], [R96.64], !P0 ;  /* 0x0210000060787fae */ /* 0x000be2000c101d4e */
[C---:B--2---:R-:W-:Y:S01]  /*23c0*/  HMMA.16816.F32 R52, R136.reuse, R48, RZ ;  /* 0x000000308834723c */ /* 0x044fe200000018ff */
[----:B------:R-:W-:Y:S02]  /*23d0*/  PLOP3.LUT P0, PT, PT, PT, UP0, 0x80, 0x0 ;  /* 0x000000000000781c */ /* 0x000fe40003f0f008 */
[----:B------:R2:W-:Y:S01]  /*23e0*/  LDGSTS.E.BYPASS.LTC128B.128 [R120+0x6100], [R92.64], !P2 ;  /* 0x061000005c787fae */ /* 0x0005e2000d101d4e */
[----:B---3--:R-:W-:Y:S02]  /*23f0*/  IADD3 R0, R120, 0x5100, RZ ;  /* 0x0000510078007810 */ /* 0x008fe40007ffe0ff */
[----:B------:R-:W-:Y:S01]  /*2400*/  ISETP.GT.AND P2, PT, R122, 0x7f, PT ;  /* 0x0000007f7a00780c */ /* 0x000fe20003f44270 */
[----:B------:R3:W-:Y:S01]  /*2410*/  LDGSTS.E.BYPASS.LTC128B.128 [R120+0x3100], [R6.64], !P6 ;  /* 0x0310000006787fae */ /* 0x0007e2000f101d4e */
[C---:B------:R-:W-:Y:S03]  /*2420*/  HMMA.16816.F32 R48, R136.reuse, R50, RZ ;  /* 0x000000328830723c */ /* 0x040fe600000018ff */
[----:B------:R2:W-:Y:S04]  /*2430*/  LDGSTS.E.BYPASS.LTC128B.128 [R120+0x7100], [R94.64], !P1 ;  /* 0x071000005e787fae */ /* 0x0005e8000c901d4e */
[----:B-1----:R-:W-:Y:S01]  /*2440*/  LDSM.16.M88.4 R80, [R247+0x8100] ;  /* 0x00810000f750783b */ /* 0x002fe20000000200 */
[C---:B----4-:R-:W-:Y:S03]  /*2450*/  HMMA.16816.F32 R44, R136.reuse, R36, RZ ;  /* 0x00000024882c723c */ /* 0x050fe600000018ff */
[----:B------:R-:W1:Y:S04]  /*2460*/  LDSM.16.M88.4 R72, [R247+0x8900] ;  /* 0x00890000f748783b */ /* 0x000e680000000200 */
[----:B------:R-:W-:Y:S01]  /*2470*/  LDSM.16.M88.4 R100, [R250+0xd100] ;  /* 0x00d10000fa64783b */ /* 0x000fe20000000200 */
[C---:B------:R-:W-:Y:S03]  /*2480*/  HMMA.16816.F32 R36, R136.reuse, R38, RZ ;  /* 0x000000268824723c */ /* 0x040fe600000018ff */
[----:B-----5:R-:W-:Y:S04]  /*2490*/  LDSM.16.M88.4 R96, [R236+0x800] ;  /* 0x00080000ec60783b */ /* 0x020fe80000000200 */
[----:B------:R-:W-:Y:S01]  /*24a0*/  LDSM.16.M88.4 R104, [R249+0x5800] ;  /* 0x00580000f968783b */ /* 0x000fe20000000200 */
[----:B------:R-:W-:Y:S03]  /*24b0*/  HMMA.16816.F32 R56, R136, R58, RZ ;  /* 0x0000003a8838723c */ /* 0x000fe600000018ff */
[----:B------:R-:W-:Y:S04]  /*24c0*/  LDSM.16.M88.4 R112, [R247+0xe900] ;  /* 0x00e90000f770783b */ /* 0x000fe80000000200 */
[----:B--2---:R-:W-:Y:S01]  /*24d0*/  LDSM.16.M88.4 R92, [R236+0x1000] ;  /* 0x00100000ec5c783b */ /* 0x004fe20000000200 */
[C---:B------:R-:W-:Y:S03]  /*24e0*/  HMMA.16816.F32 R52, R168.reuse, R76, R52 ;  /* 0x0000004ca834723c */ /* 0x040fe60000001834 */
[----:B------:R-:W-:Y:S04]  /*24f0*/  LDSM.16.M88.4 R108, [R247+0xf100] ;  /* 0x00f10000f76c783b */ /* 0x000fe80000000200 */
[----:B------:R-:W0:Y:S01]  /*2500*/  LDGDEPBAR ;  /* 0x00000000000079af */ /* 0x000e220000000000 */
[C---:B------:R-:W-:Y:S03]  /*2510*/  HMMA.16816.F32 R48, R168.reuse, R78, R48 ;  /* 0x0000004ea830723c */ /* 0x040fe60000001830 */
[----:B------:R-:W-:Y:S04]  /*2520*/  LDSM.16.M88.4 R76, [R247+0x9900] ;  /* 0x00990000f74c783b */ /* 0x000fe80000000200 */
[----:B------:R2:W-:Y:S01]  /*2530*/  STL [R1+0x14], R4 ;  /* 0x0000140401007387 */ /* 0x0005e20000100800 */
[----:B------:R-:W-:Y:S03]  /*2540*/  HMMA.16816.F32 R44, R168, R88, R44 ;  /* 0x00000058a82c723c */ /* 0x000fe6000000182c */
[----:B------:R4:W-:Y:S05]  /*2550*/  STL [R1+0x10], R0 ;  /* 0x0000100001007387 */ /* 0x0009ea0000100800 */
[C---:B-1----:R-:W-:Y:S08]  /*2560*/  HMMA.16816.F32 R28, R204.reuse, R72, R28 ;  /* 0x00000048cc1c723c */ /* 0x042ff0000000181c */
[----:B------:R-:W-:Y:S01]  /*2570*/  HMMA.16816.F32 R12, R204, R74, R12 ;  /* 0x0000004acc0c723c */ /* 0x000fe2000000180c */
[----:B------:R-:W1:Y:S07]  /*2580*/  LDSM.16.M88.4 R72, [R247+0xb100] ;  /* 0x00b10000f748783b */ /* 0x000e6e0000000200 */
[----:B------:R-:W-:Y:S01]  /*2590*/  HMMA.16816.F32 R36, R168, R90, R36 ;  /* 0x0000005aa824723c */ /* 0x000fe20000001824 */
[----:B------:R-:W5:Y:S01]  /*25a0*/  LDSM.16.M88.4 R88, [R247+0xa100] ;  /* 0x00a10000f758783b */ /* 0x000f620000000200 */
[----:B--2---:R-:W-:-:S02]  /*25b0*/  IADD3 R4, R120, 0x2100, RZ ;  /* 0x0000210078047810 */ /* 0x004fc40007ffe0ff */
[----:B----4-:R-:W-:-:S03]  /*25c0*/  IADD3 R0, R120, 0x6100, RZ ;  /* 0x0000610078007810 */ /* 0x010fc60007ffe0ff */
[----:B------:R-:W-:Y:S01]  /*25d0*/  STL [R1+0xc], R4 ;  /* 0x00000c0401007387 */ /* 0x000fe20000100800 */
[C---:B------:R-:W-:Y:S03]  /*25e0*/  HMMA.16816.F32 R60, R168.reuse, R84, R60 ;  /* 0x00000054a83c723c */ /* 0x040fe6000000183c */
[----:B------:R-:W-:Y:S05]  /*25f0*/  STL [R1+0x8], R0 ;  /* 0x0000080001007387 */ /* 0x000fea0000100800 */
[----:B------:R-:W-:Y:S01]  /*2600*/  HMMA.16816.F32 R56, R168, R86, R56 ;  /* 0x00000056a838723c */ /* 0x000fe20000001838 */
[----:B------:R-:W2:Y:S07]  /*2610*/  LDSM.16.M88.4 R84, [R247+0x9100] ;  /* 0x00910000f754783b */ /* 0x000eae0000000200 */
        /* <DEDUP_REMOVED lines=8> */
[----:B------:R-:W4:Y:S07]  /*26a0*/  LDSM.16.M88.4 R76, [R236] ;  /* 0x00000000ec4c783b */ /* 0x000f2e0000000200 */
[C---:B-----5:R-:W-:Y:S08]  /*26b0*/  HMMA.16816.F32 R68, R204.reuse, R88, R68 ;  /* 0x00000058cc44723c */ /* 0x060ff00000001844 */
[C---:B------:R-:W-:Y:S01]  /*26c0*/  HMMA.16816.F32 R64, R204.reuse, R90, R64 ;  /* 0x0000005acc40723c */ /* 0x040fe20000001840 */
[----:B------:R-:W-:Y:S07]  /*26d0*/  LDSM.16.M88.4 R88, [R236+0x2800] ;  /* 0x00280000ec58783b */ /* 0x000fee0000000200 */
[C---:B--2---:R-:W-:Y:S08]  /*26e0*/  HMMA.16816.F32 R24, R204.reuse, R84, R24 ;  /* 0x00000054cc18723c */ /* 0x044ff00000001818 */
[----:B------:R-:W-:Y:S01]  /*26f0*/  HMMA.16816.F32 R20, R204, R86, R20 ;  /* 0x00000056cc14723c */ /* 0x000fe20000001814 */
[----:B------:R-:W2:Y:S07]  /*2700*/  LDSM.16.M88.4 R84, [R247+0xb900] ;  /* 0x00b90000f754783b */ /* 0x000eae0000000200 */
[C---:B-1----:R-:W-:Y:S08]  /*2710*/  HMMA.16816.F32 R68, R208.reuse, R72, R68 ;  /* 0x00000048d044723c */ /* 0x042ff00000001844 */
[----:B------:R-:W-:Y:S01]  /*2720*/  HMMA.16816.F32 R64, R208, R74, R64 ;  /* 0x0000004ad040723c */ /* 0x000fe20000001840 */
[----:B------:R-:W1:Y:S07]  /*2730*/  LDSM.16.M88.4 R72, [R250+0xc100] ;  /* 0x00c10000fa48783b */ /* 0x000e6e0000000200 */
[C---:B------:R-:W-:Y:S08]  /*2740*/  HMMA.16816.F32 R60, R204.reuse, R80, R60 ;  /* 0x00000050cc3c723c */ /* 0x040ff0000000183c */
[----:B------:R-:W-:Y:S01]  /*2750*/  HMMA.16816.F32 R56, R204, R82, R56 ;  /* 0x00000052cc38723c */ /* 0x000fe20000001838 */
[----:B------:R-:W5:Y:S07]  /*2760*/  LDSM.16.M88.4 R80, [R236+0x1800] ;  /* 0x00180000ec50783b */ /* 0x000f6e0000000200 */
[C---:B----4-:R-:W-:Y:S08]  /*2770*/  HMMA.16816.F32 R40, R208.reuse, R76, R40 ;  /* 0x0000004cd028723c */ /* 0x050ff00000001828 */
[----:B------:R-:W-:Y:S01]  /*2780*/  HMMA.16816.F32 R32, R208, R78, R32 ;  /* 0x0000004ed020723c */ /* 0x000fe20000001820 */
[----:B------:R-:W4:Y:S07]  /*2790*/  LDSM.16.M88.4 R76, [R236+0x3800] ;  /* 0x00380000ec4c783b */ /* 0x000f2e0000000200 */
[C---:B--2---:R-:W-:Y:S08]  /*27a0*/  HMMA.16816.F32 R44, R204.reuse, R84, R44 ;  /* 0x00000054cc2c723c */ /* 0x044ff0000000182c */
[----:B------:R-:W-:Y:S01]  /*27b0*/  HMMA.16816.F32 R36, R204, R86, R36 ;  /* 0x00000056cc24723c */ /* 0x000fe20000001824 */
[----:B------:R-:W2:Y:S07]  /*27c0*/  LDSM.16.M88.4 R84, [R236+0x3000] ;  /* 0x00300000ec54783b */ /* 0x000eae0000000200 */
[C---:B-1----:R-:W-:Y:S08]  /*27d0*/  HMMA.16816.F32 R40, R212.reuse, R72, R40 ;  /* 0x00000048d428723c */ /* 0x042ff00000001828 */
[----:B------:R-:W-:Y:S01]  /*27e0*/  HMMA.16816.F32 R32, R212, R74, R32 ;  /* 0x0000004ad420723c */ /* 0x000fe20000001820 */
[----:B------:R-:W1:Y:S07]  /*27f0*/  LDSM.16.M88.4 R72, [R250+0xf900] ;  /* 0x00f90000fa48783b */ /* 0x000e6e0000000200 */
[C---:B-----5:R-:W-:Y:S08]  /*2800*/  HMMA.16816.F32 R16, R208.reuse, R80, R16 ;  /* 0x00000050d010723c */ /* 0x060ff00000001810 */
[C---:B------:R-:W-:Y:S01]  /*2810*/  HMMA.16816.F32 R8, R208.reuse, R82, R8 ;  /* 0x00000052d008723c */ /* 0x040fe20000001808 */
[----:B------:R-:W5:Y:S07]  /*2820*/  LDSM.16.M88.4 R80, [R250+0xc900] ;  /* 0x00c90000fa50783b */ /* 0x000f6e0000000200 */
[C---:B----4-:R-:W-:Y:S08]  /*2830*/  HMMA.16816.F32 R44, R208.reuse, R76, R44 ;  /* 0x0000004cd02c723c */ /* 0x050ff0000000182c */
[C---:B------:R-:W-:Y:S01]  /*2840*/  HMMA.16816.F32 R36, R208.reuse, R78, R36 ;  /* 0x0000004ed024723c */ /* 0x040fe20000001824 */
[----:B------:R-:W4:Y:S07]  /*2850*/  LDSM.16.M88.4 R76, [R250+0xf100] ;  /* 0x00f10000fa4c783b */ /* 0x000f2e0000000200 */
[C---:B------:R-:W-:Y:S08]  /*2860*/  HMMA.16816.F32 R60, R208.reuse, R88, R60 ;  /* 0x00000058d03c723c */ /* 0x040ff0000000183c */
[C---:B------:R-:W-:Y:S01]  /*2870*/  HMMA.16816.F32 R56, R208.reuse, R90, R56 ;  /* 0x0000005ad038723c */ /* 0x040fe20000001838 */
[----:B------:R-:W1:Y:S07]  /*2880*/  LDSM.16.M88.4 R88, [R250+0xe900] ;  /* 0x00e90000fa58783b */ /* 0x000e6e0000000200 */
[C---:B------:R-:W-:Y:S08]  /*2890*/  HMMA.16816.F32 R28, R208.reuse, R96, R28 ;  /* 0x00000060d01c723c */ /* 0x040ff0000000181c */
[C---:B------:R-:W-:Y:S01]  /*28a0*/  HMMA.16816.F32 R12, R208.reuse, R98, R12 ;  /* 0x00000062d00c723c */ /* 0x040fe2000000180c */
[----:B------:R-:W3:Y:S07]  /*28b0*/  LDSM.16.M88.4 R96, [R250+0xd900] ;  /* 0x00d90000fa60783b */ /* 0x000eee0000000200 */
[C---:B--2---:R-:W-:Y:S08]  /*28c0*/  HMMA.16816.F32 R52, R208.reuse, R84, R52 ;  /* 0x00000054d034723c */ /* 0x044ff00000001834 */
[C---:B------:R-:W-:Y:S01]  /*28d0*/  HMMA.16816.F32 R48, R208.reuse, R86, R48 ;  /* 0x00000056d030723c */ /* 0x040fe20000001830 */
[----:B------:R-:W-:Y:S07]  /*28e0*/  LDSM.16.M88.4 R84, [R249+0x4000] ;  /* 0x00400000f954783b */ /* 0x000fee0000000200 */
[C---:B------:R-:W-:Y:S08]  /*28f0*/  HMMA.16816.F32 R24, R208.reuse, R92, R24 ;  /* 0x0000005cd018723c */ /* 0x040ff00000001818 */
[----:B------:R-:W-:Y:S01]  /*2900*/  HMMA.16816.F32 R20, R208, R94, R20 ;  /* 0x0000005ed014723c */ /* 0x000fe20000001814 */
[----:B------:R-:W2:Y:S07]  /*2910*/  LDSM.16.M88.4 R92, [R250+0xe100] ;  /* 0x00e10000fa5c783b */ /* 0x000eae0000000200 */
[C---:B-1----:R-:W-:Y:S08]  /*2920*/  HMMA.16816.F32 R44, R212.reuse, R72, R44 ;  /* 0x00000048d42c723c */ /* 0x042ff0000000182c */
[C---:B------:R-:W-:Y:S01]  /*2930*/  HMMA.16816.F32 R36, R212.reuse, R74, R36 ;  /* 0x0000004ad424723c */ /* 0x040fe20000001824 */
        /* <DEDUP_REMOVED lines=12> */
[----:B------:R-:W-:Y:S07]  /*2a00*/  LDSM.16.M88.4 R88, [R247+0xc100] ;  /* 0x00c10000f758783b */ /* 0x000fee0000000200 */
[C---:B---3--:R-:W-:Y:S08]  /*2a10*/  HMMA.16816.F32 R16, R212.reuse, R96, R16 ;  /* 0x00000060d410723c */ /* 0x048ff00000001810 */
[C---:B------:R-:W-:Y:S01]  /*2a20*/  HMMA.16816.F32 R8, R212.reuse, R98, R8 ;  /* 0x00000062d408723c */ /* 0x040fe20000001808 */
[----:B------:R-:W-:Y:S07]  /*2a30*/  LDSM.16.M88.4 R96, [R249+0x7000] ;  /* 0x00700000f960783b */ /* 0x000fee0000000200 */
[C---:B--2---:R-:W-:Y:S08]  /*2a40*/  HMMA.16816.F32 R68, R212.reuse, R92, R68 ;  /* 0x0000005cd444723c */ /* 0x044ff00000001844 */
[----:B------:R-:W-:Y:S01]  /*2a50*/  HMMA.16816.F32 R64, R212, R94, R64 ;  /* 0x0000005ed440723c */ /* 0x000fe20000001840 */
[----:B------:R-:W2:Y:S07]  /*2a60*/  LDSM.16.M88.4 R92, [R249+0x7800] ;  /* 0x00780000f95c783b */ /* 0x000eae0000000200 */
[C---:B-1----:R-:W-:Y:S08]  /*2a70*/  HMMA.16816.F32 R60, R216.reuse, R72, R60 ;  /* 0x00000048d83c723c */ /* 0x042ff0000000183c */
[C---:B------:R-:W-:Y:S01]  /*2a80*/  HMMA.16816.F32 R56, R216.reuse, R74, R56 ;  /* 0x0000004ad838723c */ /* 0x040fe20000001838 */
[----:B------:R-:W1:Y:S07]  /*2a90*/  LDSM.16.M88.4 R72, [R247+0xe100] ;  /* 0x00e10000f748783b */ /* 0x000e6e0000000200 */
[C---:B------:R-:W-:Y:S08]  /*2aa0*/  HMMA.16816.F32 R40, R216.reuse, R84, R40 ;  /* 0x00000054d828723c */ /* 0x040ff00000001828 */
[C---:B------:R-:W-:Y:S01]  /*2ab0*/  HMMA.16816.F32 R32, R216.reuse, R86, R32 ;  /* 0x00000056d820723c */ /* 0x040fe20000001820 */
[----:B------:R-:W3:Y:S07]  /*2ac0*/  LDSM.16.M88.4 R84, [R247+0xc900] ;  /* 0x00c90000f754783b */ /* 0x000eee0000000200 */
        /* <DEDUP_REMOVED lines=12> */
[C---:B--2---:R-:W-:Y:S08]  /*2b90*/  HMMA.16816.F32 R44, R216.reuse, R92, R44 ;  /* 0x0000005cd82c723c */ /* 0x044ff0000000182c */
[C---:B------:R-:W-:Y:S08]  /*2ba0*/  HMMA.16816.F32 R52, R216.reuse, R96, R52 ;  /* 0x00000060d834723c */ /* 0x040ff00000001834 */
[C---:B------:R-:W-:Y:S01]  /*2bb0*/  HMMA.16816.F32 R48, R216.reuse, R98, R48 ;  /* 0x00000062d830723c */ /* 0x040fe20000001830 */
[----:B------:R-:W-:Y:S07]  /*2bc0*/  LDSM.16.M88.4 R96, [R236+0x4800] ;  /* 0x00480000ec60783b */ /* 0x000fee0000000200 */
[----:B------:R-:W-:Y:S01]  /*2bd0*/  HMMA.16816.F32 R36, R216, R94, R36 ;  /* 0x0000005ed824723c */ /* 0x000fe20000001824 */
[----:B------:R-:W-:Y:S07]  /*2be0*/  LDSM.16.M88.4 R92, [R236+0x5000] ;  /* 0x00500000ec5c783b */ /* 0x000fee0000000200 */
[C---:B-1----:R-:W-:Y:S08]  /*2bf0*/  HMMA.16816.F32 R68, R220.reuse, R72, R68 ;  /* 0x00000048dc44723c */ /* 0x042ff00000001844 */
[C---:B------:R-:W-:Y:S01]  /*2c00*/  HMMA.16816.F32 R64, R220.reuse, R74, R64 ;  /* 0x0000004adc40723c */ /* 0x040fe20000001840 */
[----:B------:R-:W1:Y:S07]  /*2c10*/  LDSM.16.M88.4 R72, [R236+0x7800] ;  /* 0x00780000ec48783b */ /* 0x000e6e0000000200 */
[C---:B------:R-:W-:Y:S08]  /*2c20*/  HMMA.16816.F32 R40, R220.reuse, R88, R40 ;  /* 0x00000058dc28723c */ /* 0x040ff00000001828 */
[C---:B------:R-:W-:Y:S01]  /*2c30*/  HMMA.16816.F32 R32, R220.reuse, R90, R32 ;  /* 0x0000005adc20723c */ /* 0x040fe20000001820 */
[----:B------:R-:W2:Y:S07]  /*2c40*/  LDSM.16.M88.4 R88, [R236+0x5800] ;  /* 0x00580000ec58783b */ /* 0x000eae0000000200 */
[C---:B---3--:R-:W-:Y:S08]  /*2c50*/  HMMA.16816.F32 R28, R220.reuse, R84, R28 ;  /* 0x00000054dc1c723c */ /* 0x048ff0000000181c */
[C---:B------:R-:W-:Y:S01]  /*2c60*/  HMMA.16816.F32 R12, R220.reuse, R86, R12 ;  /* 0x00000056dc0c723c */ /* 0x040fe2000000180c */
[----:B------:R-:W3:Y:S07]  /*2c70*/  LDSM.16.M88.4 R84, [R236+0x6000] ;  /* 0x00600000ec54783b */ /* 0x000eee0000000200 */
[C---:B-----5:R-:W-:Y:S08]  /*2c80*/  HMMA.16816.F32 R24, R220.reuse, R80, R24 ;  /* 0x00000050dc18723c */ /* 0x060ff00000001818 */
[C---:B------:R-:W-:Y:S01]  /*2c90*/  HMMA.16816.F32 R20, R220.reuse, R82, R20 ;  /* 0x00000052dc14723c */ /* 0x040fe20000001814 */
[----:B------:R-:W5:Y:S07]  /*2ca0*/  LDSM.16.M88.4 R80, [R236+0x6800] ;  /* 0x00680000ec50783b */ /* 0x000f6e0000000200 */
[C---:B----4-:R-:W-:Y:S08]  /*2cb0*/  HMMA.16816.F32 R16, R220.reuse, R76, R16 ;  /* 0x0000004cdc10723c */ /* 0x050ff00000001810 */
[----:B------:R-:W-:Y:S01]  /*2cc0*/  HMMA.16816.F32 R8, R220, R78, R8 ;  /* 0x0000004edc08723c */ /* 0x000fe20000001808 */
[----:B------:R-:W4:Y:S01]  /*2cd0*/  LDSM.16.M88.4 R76, [R236+0x7000] ;  /* 0x00700000ec4c783b */ /* 0x000f220000000200 */
[----:B------:R-:W-:-:S06]  /*2ce0*/  DEPBAR.LE SB0, 0x0 ;  /* 0x000080000000791a */ /* 0x000fcc0000000000 */
        /* <DEDUP_REMOVED lines=13> */
[C---:B--2---:R-:W-:Y:S08]  /*2dc0*/  HMMA.16816.F32 R16, R224.reuse, R88, R16 ;  /* 0x00000058e010723c */ /* 0x044ff00000001810 */
[C---:B------:R-:W-:Y:S08]  /*2dd0*/  HMMA.16816.F32 R8, R224.reuse, R90, R8 ;  /* 0x0000005ae008723c */ /* 0x040ff00000001808 */
[C---:B---3--:R-:W-:Y:S08]  /*2de0*/  HMMA.16816.F32 R68, R224.reuse, R84, R68 ;  /* 0x00000054e044723c */ /* 0x048ff00000001844 */
[C---:B------:R-:W-:Y:S08]  /*2df0*/  HMMA.16816.F32 R64, R224.reuse, R86, R64 ;  /* 0x00000056e040723c */ /* 0x040ff00000001840 */
[C---:B-----5:R-:W-:Y:S08]  /*2e00*/  HMMA.16816.F32 R60, R224.reuse, R80, R60 ;  /* 0x00000050e03c723c */ /* 0x060ff0000000183c */
[C---:B------:R-:W-:Y:S08]  /*2e10*/  HMMA.16816.F32 R56, R224.reuse, R82, R56 ;  /* 0x00000052e038723c */ /* 0x040ff00000001838 */
[C---:B----4-:R-:W-:Y:S08]  /*2e20*/  HMMA.16816.F32 R52, R224.reuse, R76, R52 ;  /* 0x0000004ce034723c */ /* 0x050ff00000001834 */
[C---:B------:R-:W-:Y:S08]  /*2e30*/  HMMA.16816.F32 R48, R224.reuse, R78, R48 ;  /* 0x0000004ee030723c */ /* 0x040ff00000001830 */
[----:B------:R-:W-:Y:S07]  /*2e40*/  HMMA.16816.F32 R72, R224, R74, R36 ;  /* 0x0000004ae048723c */ /* 0x000fee0000001824 */
[----:B------:R-:W-:Y:S01]  /*2e50*/  SHF.R.S32.HI R36, RZ, 0x1f, R177 ;  /* 0x0000001fff247819 */ /* 0x000fe200000114b1 */
[----:B------:R-:W-:Y:S06]  /*2e60*/  BAR.SYNC.DEFER_BLOCKING 0x0 ;  /* 0x0000000000007b1d */ /* 0x000fec0000010000 */
[----:B------:R-:W-:Y:S05]  /*2e70*/  @!P0 BRA `(.L_x_556) ;  /* 0x0000046000008947 */ /* 0x000fea0003800000 */
[----:B------:R-:W-:Y:S01]  /*2e80*/  ULEA UR4, UR7, UR11, 0x7 ;  /* 0x0000000b07047291 */ /* 0x000fe2000f8e383f */
        /* <DEDUP_REMOVED lines=12> */
[----:B------:R-:W-:-:S03]  /*2f50*/  SHF.L.U64.HI R4, R173, 0x1, R175 ;  /* 0x00000001ad047819 */ /* 0x000fc600000102af */
[----:B------:R-:W-:-:S04]  /*2f60*/  IMAD R252, R37, c[0x0][0x2b8], R252 ;  /* 0x0000ae0025fc7a24 */ /* 0x000fc800078e02fc */
[----:B------:R-:W-:Y:S01]  /*2f70*/  IMAD.WIDE.U32 R38, R252, c[0x0][0x1e0], RZ ;  /* 0x00007800fc267a25 */ /* 0x000fe200078e00ff */
[----:B------:R-:W-:-:S05]  /*2f80*/  SHF.R.S32.HI R37, RZ, 0x1f, R252 ;  /* 0x0000001fff257819 */ /* 0x000fca00000114fc */
[----:B------:R-:W-:-:S04]  /*2f90*/  IMAD R37, R37, c[0x0][0x1e0], RZ ;  /* 0x0000780025257a24 */ /* 0x000fc800078e02ff */
[----:B------:R-:W-:-:S04]  /*2fa0*/  IMAD R37, R252, c[0x0][0x1e4], R37 ;  /* 0x00007900fc257a24 */ /* 0x000fc800078e0225 */
[----:B------:R-:W-:Y:S01]  /*2fb0*/  IMAD.IADD R39, R39, 0x1, R37 ;  /* 0x0000000127277824 */ /* 0x000fe200078e0225 */
[----:B------:R-:W-:Y:S02]  /*2fc0*/  SHF.L.U64.HI R37, R177, 0x1, R36 ;  /* 0x00000001b1257819 */ /* 0x000fe40000010224 */
[----:B--2---:R-:W-:Y:S01]  /*2fd0*/  SHF.R.S32.HI R0, RZ, 0x1f, R251 ;  /* 0x0000001fff007819 */ /* 0x004fe200000114fb */
[----:B------:R-:W-:Y:S01]  /*2fe0*/  IMAD.WIDE.U32 R6, R251, c[0x0][0x1f0], R38 ;  /* 0x00007c00fb067a25 */ /* 0x000fe200078e0026 */
[----:B------:R-:W-:-:S03]  /*2ff0*/  IADD3 R38, -R121, 0x10, RZ ;  /* 0x0000001079267810 */ /* 0x000fc60007ffe1ff */
[----:B------:R-:W-:Y:S01]  /*3000*/  IMAD R0, R0, c[0x0][0x1f0], RZ ;  /* 0x00007c0000007a24 */ /* 0x000fe200078e02ff */
[----:B------:R-:W-:Y:S02]  /*3010*/  IADD3 R83, P0, R6, UR20, RZ ;  /* 0x0000001406537c10 */ /* 0x000fe4000ff1e0ff */
[----:B------:R-:W-:Y:S01]  /*3020*/  SEL R6, RZ, 0x10, P5 ;  /* 0x00000010ff067807 */ /* 0x000fe20002800000 */
[----:B------:R-:W-:Y:S01]  /*3030*/  IMAD R0, R251, c[0x0][0x1f4], R0 ;  /* 0x00007d00fb007a24 */ /* 0x000fe200078e0200 */
[----:B------:R-:W-:Y:S02]  /*3040*/  LOP3.LUT R38, R38, 0xf, RZ, 0xc0, !PT ;  /* 0x0000000f26267812 */ /* 0x000fe400078ec0ff */
[----:B------:R-:W-:Y:S02]  /*3050*/  IADD3 R76, -R6, 0x10, RZ ;  /* 0x00000010064c7810 */ /* 0x000fe40007ffe1ff */
[----:B------:R-:W-:Y:S01]  /*3060*/  IADD3.X R0, R7, UR17, R0, P0, !PT ;  /* 0x0000001107007c10 */ /* 0x000fe200087fe400 */
[----:B------:R-:W-:Y:S01]  /*3070*/  IMAD.SHL.U32 R7, R177, 0x2, RZ ;  /* 0x00000002b1077824 */ /* 0x000fe200078e00ff */
[----:B------:R-:W-:-:S02]  /*3080*/  LEA R84, P0, R83, c[0x0][0x1c8], 0x1 ;  /* 0x0000720053547a11 */ /* 0x000fc400078008ff */
[----:B------:R-:W-:Y:S02]  /*3090*/  LOP3.LUT R76, R76, 0xf, RZ, 0xc0, !PT ;  /* 0x0000000f4c4c7812 */ /* 0x000fe400078ec0ff */
[----:B------:R-:W-:Y:S01]  /*30a0*/  LEA.HI.X R83, R83, c[0x0][0x1cc], R0, 0x1, P0 ;  /* 0x0000730053537a11 */ /* 0x000fe200000f0c00 */
[----:B------:R-:W1:Y:S01]  /*30b0*/  SHFL.IDX PT, R86, R84, RZ, 0x181f ;  /* 0x00181fff54567589 */ /* 0x000e6200000e0000 */
[----:B------:R-:W-:-:S03]  /*30c0*/  IMAD.SHL.U32 R0, R173, 0x2, RZ ;  /* 0x00000002ad007824 */ /* 0x000fc600078e00ff */
[----:B------:R-:W-:Y:S04]  /*30d0*/  SHFL.IDX PT, R80, R84, 0x1, 0x181f ;  /* 0x00381f0054507f89 */ /* 0x000fe800000e0000 */
[----:B------:R-:W2:Y:S04]  /*30e0*/  SHFL.IDX PT, R82, R83, RZ, 0x181f ;  /* 0x00181fff53527589 */ /* 0x000ea800000e0000 */
[----:B------:R-:W3:Y:S04]  /*30f0*/  SHFL.IDX PT, R78, R84, 0x2, 0x181f ;  /* 0x00581f00544e7f89 */ /* 0x000ee800000e0000 */
[----:B------:R-:W4:Y:S04]  /*3100*/  SHFL.IDX PT, R81, R83, 0x1, 0x181f ;  /* 0x00381f0053517f89 */ /* 0x000f2800000e0000 */
[----:B------:R5:W4:Y:S04]  /*3110*/  SHFL.IDX PT, R39, R84, 0x3, 0x181f ;  /* 0x00781f0054277f89 */ /* 0x000b2800000e0000 */
[----:B------:R-:W4:Y:S01]  /*3120*/  SHFL.IDX PT, R79, R83, 0x2, 0x181f ;  /* 0x00581f00534f7f89 */ /* 0x000f2200000e0000 */
[----:B-1----:R-:W-:-:S02]  /*3130*/  IADD3 R88, P0, R86, R7, RZ ;  /* 0x0000000756587210 */ /* 0x002fc40007f1e0ff */
[----:B------:R-:W-:Y:S01]  /*3140*/  IADD3 R86, P6, R86, R0, RZ ;  /* 0x0000000056567210 */ /* 0x000fe20007fde0ff */
[----:B------:R1:W1:Y:S02]  /*3150*/  SHFL.IDX PT, R77, R83, 0x3, 0x181f ;  /* 0x00781f00534d7f89 */ /* 0x00026400000e0000 */
[C---:B--2---:R-:W-:Y:S02]  /*3160*/  IMAD.X R89, R82.reuse, 0x1, R37, P0 ;  /* 0x0000000152597824 */ /* 0x044fe400000e0625 */
[----:B------:R-:W-:Y:S01]  /*3170*/  IMAD.X R87, R82, 0x1, R4, P6 ;  /* 0x0000000152577824 */ /* 0x000fe200030e0604 */
[-C--:B---3--:R-:W-:Y:S02]  /*3180*/  IADD3 R82, P6, R78, R7.reuse, RZ ;  /* 0x000000074e527210 */ /* 0x088fe40007fde0ff */
[----:B------:R2:W-:Y:S04]  /*3190*/  LDGSTS.E.BYPASS.LTC128B.128 [R120+0x8100], [R88.64], !P5 ;  /* 0x0810000058787fae */ /* 0x0005e8000e901d4e */
[----:B------:R2:W-:Y:S01]  /*31a0*/  LDGSTS.E.BYPASS.LTC128B.128 [R120+0xc100], [R86.64], !P4 ;  /* 0x0c10000056787fae */ /* 0x0005e2000e101d4e */
[----:B-----5:R-:W-:-:S02]  /*31b0*/  IADD3 R84, P1, R80, R7, RZ ;  /* 0x0000000750547210 */ /* 0x020fc40007f3e0ff */
[----:B------:R-:W-:-:S03]  /*31c0*/  IADD3 R80, P0, R80, R0, RZ ;  /* 0x0000000050507210 */ /* 0x000fc60007f1e0ff */
[C---:B----4-:R-:W-:Y:S02]  /*31d0*/  IMAD.X R85, R81.reuse, 0x1, R37, P1 ;  /* 0x0000000151557824 */ /* 0x050fe400008e0625 */
[----:B------:R-:W-:Y:S01]  /*31e0*/  IMAD.X R81, R81, 0x1, R4, P0 ;  /* 0x0000000151517824 */ /* 0x000fe200000e0604 */
[----:B------:R-:W-:Y:S01]  /*31f0*/  IADD3 R90, P1, P0, R76, R39, R7 ;  /* 0x000000274c5a7210 */ /* 0x000fe2000783e007 */
[C-C-:B-1----:R-:W-:Y:S01]  /*3200*/  IMAD.X R83, R79.reuse, 0x1, R37.reuse, P6 ;  /* 0x000000014f537824 */ /* 0x142fe200030e0625 */
[----:B------:R-:W-:Y:S01]  /*3210*/  IADD3 R78, P6, R78, R0, RZ ;  /* 0x000000004e4e7210 */ /* 0x000fe20007fde0ff */
[----:B------:R2:W-:Y:S01]  /*3220*/  LDGSTS.E.BYPASS.LTC128B.128 [R120+0x9100], [R84.64], !P5 ;  /* 0x0910000054787fae */ /* 0x0005e2000e901d4e */
[----:B------:R-:W-:Y:S02]  /*3230*/  IADD3.X R91, RZ, R77, R37, P1, P0 ;  /* 0x0000004dff5b7210 */ /* 0x000fe40000fe0425 */
[----:B------:R-:W-:Y:S01]  /*3240*/  IADD3 R38, P1, P0, R38, R39, R0 ;  /* 0x0000002726267210 */ /* 0x000fe2000783e000 */
[--C-:B------:R-:W-:Y:S01]  /*3250*/  IMAD.X R79, R79, 0x1, R4.reuse, P6 ;  /* 0x000000014f4f7824 */ /* 0x100fe200030e0604 */
[----:B------:R-:W-:Y:S01]  /*3260*/  ISETP.NE.U32.AND P6, PT, R6, RZ, PT ;  /* 0x000000ff0600720c */ /* 0x000fe20003fc5070 */
[----:B------:R2:W-:Y:S01]  /*3270*/  LDGSTS.E.BYPASS.LTC128B.128 [R120+0xd100], [R80.64], !P4 ;  /* 0x0d10000050787fae */ /* 0x0005e2000e101d4e */
[----:B------:R-:W-:-:S02]  /*3280*/  IADD3.X R39, RZ, R77, R4, P1, P0 ;  /* 0x0000004dff277210 */ /* 0x000fc40000fe0404 */
[----:B------:R-:W-:Y:S01]  /*3290*/  ISETP.NE.U32.AND P0, PT, R121, RZ, PT ;  /* 0x000000ff7900720c */ /* 0x000fe20003f05070 */
[----:B------:R2:W-:Y:S04]  /*32a0*/  LDGSTS.E.BYPASS.LTC128B.128 [R120+0xa100], [R82.64], !P5 ;  /* 0x0a10000052787fae */ /* 0x0005e8000e901d4e */
[----:B------:R2:W-:Y:S04]  /*32b0*/  LDGSTS.E.BYPASS.LTC128B.128 [R120+0xe100], [R78.64], !P4 ;  /* 0x0e1000004e787fae */ /* 0x0005e8000e101d4e */
[----:B------:R2:W-:Y:S04]  /*32c0*/  LDGSTS.E.BYPASS.LTC128B.128.ZFILL [R120+0xb100], [R90.64], P6 ;  /* 0x0b1000005a787fae */ /* 0x0005e8000b141d4e */
[----:B------:R2:W-:Y:S02]  /*32d0*/  LDGSTS.E.BYPASS.LTC128B.128.ZFILL [R120+0xf100], [R38.64], P0 ;  /* 0x0f10000026787fae */ /* 0x0005e40008141d4e */
.L_x_556:
[----:B------:R-:W-:Y:S01]  /*32e0*/  FMUL.FTZ R21, R21, c[0x0][0x320] ;  /* 0x0000c80015157a20 */ /* 0x000fe20000410000 */
[----:B------:R-:W-:Y:S01]  /*32f0*/  PLOP3.LUT P1, PT, PT, PT, UP1, 0x80, 0x0 ;  /* 0x000000000000781c */ /* 0x000fe20003f2f018 */
[----:B------:R-:W-:Y:S01]  /*3300*/  FMUL.FTZ R9, R9, c[0x0][0x320] ;  /* 0x0000c80009097a20 */ /* 0x000fe20000410000 */
[----:B------:R-:W-:Y:S01]  /*3310*/  PLOP3.LUT P0, PT, PT, PT, UP1, 0x80, 0x0 ;  /* 0x000000000000781c */ /* 0x000fe20003f0f018 */
[----:B------:R1:W-:Y:S01]  /*3320*/  MUFU.TANH R37, R21 ;  /* 0x0000001500257308 */ /* 0x0003e20000002400 */
[----:B------:R-:W-:Y:S01]  /*3330*/  FMUL.FTZ R13, R13, c[0x0][0x320] ;  /* 0x0000c8000d0d7a20 */ /* 0x000fe20000410000 */
[----:B------:R-:W-:Y:S01]  /*3340*/  UMOV UR4, 0xffffff80 ;  /* 0xffffff8000047882 */ /* 0x000fe20000000000 */
[----:B------:R-:W-:Y:S01]  /*3350*/  FMUL.FTZ R158, R18, c[0x0][0x320] ;  /* 0x0000c800129e7a20 */ /* 0x000fe20000410000 */
[----:B------:R-:W-:Y:S01]  /*3360*/  SHF.R.S32.HI R18, RZ, 0x1f, R117 ;  /* 0x0000001fff127819 */ /* 0x000fe20000011475 */
[----:B--2---:R-:W-:Y:S01]  /*3370*/  FMUL.FTZ R38, R28, c[0x0][0x320] ;  /* 0x0000c8001c267a20 */ /* 0x004fe20000410000 */
[----:B------:R-:W-:Y:S01]  /*3380*/  UIMAD UR4, UR7, UR4, 0x81 ;  /* 0x00000081070474a4 */ /* 0x000fe2000f8e0204 */
[----:B------:R-:W-:Y:S01]  /*3390*/  FMUL.FTZ R22, R22, c[0x0][0x320] ;  /* 0x0000c80016167a20 */ /* 0x000fe20000410000 */
[----:B------:R2:W-:Y:S01]  /*33a0*/  MUFU.TANH R135, R9 ;  /* 0x0000000900877308 */ /* 0x0005e20000002400 */
[----:B------:R-:W-:Y:S01]  /*33b0*/  FMUL.FTZ R146, R19, c[0x0][0x320] ;  /* 0x0000c80013927a20 */ /* 0x000fe20000410000 */
[----:B------:R-:W0:Y:S01]  /*33c0*/  LDGDEPBAR ;  /* 0x00000000000079af */ /* 0x000e220000000000 */
[----:B------:R-:W-:-:S02]  /*33d0*/  FMUL.FTZ R27, R27, c[0x0][0x320] ;  /* 0x0000c8001b1b7a20 */ /* 0x000fc40000410000 */
[----:B------:R-:W-:Y:S02]  /*33e0*/  FMUL.FTZ R0, R40, c[0x0][0x320] ;  /* 0x0000c80028007a20 */ /* 0x000fe40000410000 */
[----:B------:R-:W-:Y:S01]  /*33f0*/  FMUL.FTZ R20, R20, c[0x0][0x320] ;  /* 0x0000c80014147a20 */ /* 0x000fe20000410000 */
[----:B-1----:R-:W-:Y:S01]  /*3400*/  LEA.HI R21, R119, R116, RZ, 0x2 ;  /* 0x0000007477157211 */ /* 0x002fe200078f10ff */
[----:B------:R1:W-:Y:S01]  /*3410*/  MUFU.TANH R28, R13 ;  /* 0x0000000d001c7308 */ /* 0x0003e20000002400 */
[----:B------:R-:W-:Y:S02]  /*3420*/  FMUL.FTZ R4, R41, c[0x0][0x320] ;  /* 0x0000c80029047a20 */ /* 0x000fe40000410000 */
[----:B------:R-:W-:Y:S01]  /*3430*/  LOP3.LUT R21, R21, 0xfffffffc, RZ, 0xc0, !PT ;  /* 0xfffffffc15157812 */ /* 0x000fe200078ec0ff */
[----:B------:R-:W-:Y:S02]  /*3440*/  FMUL.FTZ R7, R33, c[0x0][0x320] ;  /* 0x0000c80021077a20 */ /* 0x000fe40000410000 */
[----:B------:R-:W-:Y:S01]  /*3450*/  FMUL.FTZ R6, R32, c[0x0][0x320] ;  /* 0x0000c80020067a20 */ /* 0x000fe20000410000 */
[----:B--2---:R-:W-:Y:S01]  /*3460*/  LOP3.LUT R9, R118, 0xffffffe0, RZ, 0xc0, !PT ;  /* 0xffffffe076097812 */ /* 0x004fe200078ec0ff */
[----:B------:R2:W-:Y:S01]  /*3470*/  MUFU.TANH R142, R22 ;  /* 0x00000016008e7308 */ /* 0x0005e20000002400 */
[----:B------:R-:W-:-:S02]  /*3480*/  FMUL.FTZ R33, R29, c[0x0][0x320] ;  /* 0x0000c8001d217a20 */ /* 0x000fc40000410000 */
[----:B------:R-:W-:Y:S02]  /*3490*/  FMUL.FTZ R12, R12, c[0x0][0x320] ;  /* 0x0000c8000c0c7a20 */ /* 0x000fe40000410000 */
[C---:B------:R-:W-:Y:S02]  /*34a0*/  IMAD.IADD R9, R116.reuse, 0x1, -R9 ;  /* 0x0000000174097824 */ /* 0x040fe400078e0a09 */
[----:B------:R-:W-:Y:S01]  /*34b0*/  IMAD.IADD R116, R116, 0x1, -R21 ;  /* 0x0000000174747824 */ /* 0x000fe200078e0a15 */
[----:B-1----:R-:W-:Y:S01]  /*34c0*/  LEA.HI R13, R18, R117, RZ, 0x3 ;  /* 0x00000075120d7211 */ /* 0x002fe200078f18ff */
[----:B------:R1:W-:Y:S01]  /*34d0*/  MUFU.TANH R180, R27 ;  /* 0x0000001b00b47308 */ /* 0x0003e20000002400 */
[----:B------:R-:W-:Y:S01]  /*34e0*/  SHF.R.S32.HI R18, RZ, 0x1f, R9 ;  /* 0x0000001fff127819 */ /* 0x000fe20000011409 */
[----:B------:R-:W-:Y:S02]  /*34f0*/  FMUL.FTZ R150, R10, c[0x0][0x320] ;  /* 0x0000c8000a967a20 */ /* 0x000fe40000410000 */
[----:B------:R-:W-:Y:S01]  /*3500*/  FMUL.FTZ R39, R24, c[0x0][0x320] ;  /* 0x0000c80018277a20 */ /* 0x000fe20000410000 */
[----:B------:R-:W-:Y:S01]  /*3510*/  LEA.HI R18, R18, R9, RZ, 0x2 ;  /* 0x0000000912127211 */ /* 0x000fe200078f10ff */
[----:B------:R-:W-:Y:S01]  /*3520*/  FMUL.FTZ R24, R25, c[0x0][0x320] ;  /* 0x0000c80019187a20 */ /* 0x000fe20000410000 */
[----:B--2---:R-:W-:Y:S01]  /*3530*/  LOP3.LUT R22, R13, 0xffffff8, RZ, 0xc0, !PT ;  /* 0x0ffffff80d167812 */ /* 0x004fe200078ec0ff */
[----:B------:R-:W2:Y:S01]  /*3540*/  MUFU.TANH R0, R0 ;  /* 0x0000000000007308 */ /* 0x000ea20000002400 */
[----:B------:R-:W-:Y:S01]  /*3550*/  LEA.HI R13, R116, R116, RZ, 0x1 ;  /* 0x00000074740d7211 */ /* 0x000fe200078f08ff */
[----:B------:R-:W-:Y:S01]  /*3560*/  FMUL.FTZ R16, R16, c[0x0][0x320] ;  /* 0x0000c80010107a20 */ /* 0x000fe20000410000 */
[C---:B------:R-:W-:Y:S01]  /*3570*/  LEA.HI.SX32 R21, R18.reuse, UR10, 0x1e ;  /* 0x0000000a12157c11 */ /* 0x040fe2000f8ff2ff */
[----:B------:R-:W-:Y:S01]  /*3580*/  IMAD.IADD R22, R117, 0x1, -R22 ;  /* 0x0000000175167824 */ /* 0x000fe200078e0a16 */
[----:B------:R-:W-:Y:S01]  /*3590*/  LOP3.LUT R13, R13, 0x1ffffffe, RZ, 0xc0, !PT ;  /* 0x1ffffffe0d0d7812 */ /* 0x000fe200078ec0ff */
[----:B------:R-:W-:Y:S01]  /*35a0*/  FMUL.FTZ R17, R17, c[0x0][0x320] ;  /* 0x0000c80011117a20 */ /* 0x000fe20000410000 */
[----:B------:R-:W-:Y:S01]  /*35b0*/  LOP3.LUT R18, R18, 0x7ffffffc, RZ, 0xc0, !PT ;  /* 0x7ffffffc12127812 */ /* 0x000fe200078ec0ff */
[----:B------:R-:W-:Y:S01]  /*35c0*/  IMAD R21, R22, 0x10, R21 ;  /* 0x0000001016157824 */ /* 0x000fe200078e0215 */
[----:B------:R3:W-:Y:S01]  /*35d0*/  MUFU.TANH R29, R20 ;  /* 0x00000014001d7308 */ /* 0x0007e20000002400 */
[----:B------:R-:W-:-:S02]  /*35e0*/  IMAD.IADD R116, R116, 0x1, -R13 ;  /* 0x0000000174747824 */ /* 0x000fc400078e0a0d */
[----:B-1----:R-:W-:Y:S02]  /*35f0*/  FMUL.FTZ R27, R14, c[0x0][0x320] ;  /* 0x0000c8000e1b7a20 */ /* 0x002fe40000410000 */
[----:B------:R-:W-:Y:S02]  /*3600*/  IMAD R179, R116, 0x8, R21 ;  /* 0x0000000874b37824 */ /* 0x000fe400078e0215 */
[----:B------:R-:W-:Y:S01]  /*3610*/  IMAD.IADD R18, R9, 0x1, -R18 ;  /* 0x0000000109127824 */ /* 0x000fe200078e0a12 */
[----:B------:R-:W1:Y:S01]  /*3620*/  MUFU.TANH R4, R4 ;  /* 0x0000000400047308 */ /* 0x000e620000002400 */
[----:B------:R-:W-:Y:S01]  /*3630*/  @P1 IMAD.HI.U32 R13, R179, c[0x0][0x2c8], RZ ;  /* 0x0000b200b30d1a27 */ /* 0x000fe200078e00ff */
[----:B------:R-:W-:Y:S03]  /*3640*/  STL [R1+0x34], R179 ;  /* 0x000034b301007387 */ /* 0x000fe60000100800 */
[----:B------:R-:W-:Y:S01]  /*3650*/  IMAD.MOV.U32 R19, RZ, RZ, R179 ;  /* 0x000000ffff137224 */ /* 0x000fe200078e00b3 */
[----:B------:R-:W-:Y:S01]  /*3660*/  @P0 SHF.R.U32.HI R19, RZ, c[0x0][0x2cc], R13 ;  /* 0x0000b300ff130a19 */ /* 0x000fe2000001160d */
[----:B------:R-:W-:Y:S01]  /*3670*/  IMAD.U32 R9, RZ, RZ, UR4 ;  /* 0x00000004ff097e24 */ /* 0x000fe2000f8e00ff */
[----:B------:R-:W4:Y:S01]  /*3680*/  MUFU.TANH R6, R6 ;  /* 0x0000000600067308 */ /* 0x000f220000002400 */
[----:B------:R-:W-:Y:S01]  /*3690*/  IMAD.SHL.U32 R76, R18, 0x2, RZ ;  /* 0x00000002124c7824 */ /* 0x000fe200078e00ff */
[----:B------:R-:W-:Y:S01]  /*36a0*/  ULDC.64 UR4, c[0x0][0x2c8] ;  /* 0x0000b20000047ab9 */ /* 0x000fe20000000a00 */
[----:B------:R-:W5:Y:S01]  /*36b0*/  SHFL.IDX PT, R14, R19, RZ, 0x1c1f ;  /* 0x001c1fff130e7589 */ /* 0x000f6200000e0000 */
[----:B---3--:R-:W-:-:S02]  /*36c0*/  FMUL.FTZ R20, R30, c[0x0][0x320] ;  /* 0x0000c8001e147a20 */ /* 0x008fc40000410000 */
[C---:B------:R-:W-:Y:S01]  /*36d0*/  IADD3 R9, -R76.reuse, UR8, R9 ;  /* 0x000000084c097c10 */ /* 0x040fe2000fffe109 */
[----:B------:R-:W3:Y:S01]  /*36e0*/  SHFL.IDX PT, R13, R19, 0x1, 0x1c1f ;  /* 0x003c1f00130d7f89 */ /* 0x000ee200000e0000 */
[----:B------:R-:W-:Y:S01]  /*36f0*/  FMUL.FTZ R30, R15, c[0x0][0x320] ;  /* 0x0000c8000f1e7a20 */ /* 0x000fe20000410000 */
[----:B------:R-:W-:Y:S01]  /*3700*/  IADD3 R22, -R76, UR22, RZ ;  /* 0x000000164c167c10 */ /* 0x000fe2000fffe1ff */
[----:B------:R-:W1:Y:S01]  /*3710*/  MUFU.TANH R7, R7 ;  /* 0x0000000700077308 */ /* 0x000e620000002400 */
[----:B------:R-:W-:Y:S01]  /*3720*/  IADD3 R9, R9, -UR12, RZ ;  /* 0x8000000c09097c10 */ /* 0x000fe2000fffe0ff */
[----:B------:R-:W-:Y:S01]  /*3730*/  FMUL.FTZ R8, R8, c[0x0][0x320] ;  /* 0x0000c80008087a20 */ /* 0x000fe20000410000 */
[----:B------:R-:W-:Y:S01]  /*3740*/  STL [R1+0x38], R76 ;  /* 0x0000384c01007387 */ /* 0x000fe20000100800 */
[----:B------:R-:W-:Y:S01]  /*3750*/  FMUL.FTZ R68, R68, c[0x0][0x320] ;  /* 0x0000c80044447a20 */ /* 0x000fe20000410000 */
[----:B------:R-:W1:Y:S01]  /*3760*/  @UP1 S2UR UR22, SR_CTAID.X ;  /* 0x00000000001619c3 */ /* 0x000e620000002500 */
[----:B------:R-:W-:-:S02]  /*3770*/  FMUL.FTZ R69, R69, c[0x0][0x320] ;  /* 0x0000c80045457a20 */ /* 0x000fc40000410000 */
[----:B------:R-:W1:Y:S01]  /*3780*/  MUFU.TANH R38, R38 ;  /* 0x0000002600267308 */ /* 0x000e620000002400 */
[----:B------:R-:W-:Y:S02]  /*3790*/  FMUL.FTZ R64, R64, c[0x0][0x320] ;  /* 0x0000c80040407a20 */ /* 0x000fe40000410000 */
[----:B------:R-:W-:Y:S02]  /*37a0*/  FMUL.FTZ R65, R65, c[0x0][0x320] ;  /* 0x0000c80041417a20 */ /* 0x000fe40000410000 */
[----:B------:R-:W-:Y:S02]  /*37b0*/  FMUL.FTZ R25, R31, c[0x0][0x320] ;  /* 0x0000c8001f197a20 */ /* 0x000fe40000410000 */
[----:B------:R-:W-:Y:S01]  /*37c0*/  FMUL.FTZ R60, R60, c[0x0][0x320] ;  /* 0x0000c8003c3c7a20 */ /* 0x000fe20000410000 */
[----:B------:R-:W1:Y:S01]  /*37d0*/  MUFU.TANH R33, R33 ;  /* 0x0000002100217308 */ /* 0x000e620000002400 */
[----:B-----5:R-:W-:Y:S02]  /*37e0*/  IMAD.IADD R15, R9, 0x1, R14 ;  /* 0x00000001090f7824 */ /* 0x020fe400078e020e */
[----:B------:R-:W-:-:S02]  /*37f0*/  FMUL.FTZ R14, R11, c[0x0][0x320] ;  /* 0x0000c8000b0e7a20 */ /* 0x000fc40000410000 */
[----:B---3--:R-:W-:Y:S01]  /*3800*/  IMAD.IADD R13, R9, 0x1, R13 ;  /* 0x00000001090d7824 */ /* 0x008fe200078e020d */
[----:B------:R-:W-:Y:S01]  /*3810*/  IMNMX R10, R22, R15, PT ;  /* 0x0000000f160a7217 */ /* 0x000fe20003800200 */
[----:B------:R-:W-:Y:S01]  /*3820*/  FMUL.FTZ R61, R61, c[0x0][0x320] ;  /* 0x0000c8003d3d7a20 */ /* 0x000fe20000410000 */
[----:B------:R3:W5:Y:S01]  /*3830*/  MUFU.TANH R32, R12 ;  /* 0x0000000c00207308 */ /* 0x0007620000002400 */
[----:B------:R-:W-:Y:S01]  /*3840*/  FMUL.FTZ R56, R56, c[0x0][0x320] ;  /* 0x0000c80038387a20 */ /* 0x000fe20000410000 */
[C---:B------:R-:W-:Y:S01]  /*3850*/  ISETP.GT.AND P1, PT, R10.reuse, RZ, PT ;  /* 0x000000ff0a00720c */ /* 0x040fe20003f24270 */
[----:B------:R-:W-:Y:S01]  /*3860*/  FMUL.FTZ R57, R57, c[0x0][0x320] ;  /* 0x0000c80039397a20 */ /* 0x000fe20000410000 */
[----:B------:R-:W-:Y:S01]  /*3870*/  ISETP.GT.AND P0, PT, R10, 0x1, PT ;  /* 0x000000010a00780c */ /* 0x000fe20003f04270 */
[----:B------:R-:W-:Y:S01]  /*3880*/  FMUL.FTZ R52, R52, c[0x0][0x320] ;  /* 0x0000c80034347a20 */ /* 0x000fe20000410000 */
[----:B--2---:R-:W-:Y:S01]  /*3890*/  FSEL R18, R0, -INF , P1 ;  /* 0xff80000000127808 */ /* 0x004fe20000800000 */
[----:B------:R-:W-:Y:S01]  /*38a0*/  FMUL.FTZ R53, R53, c[0x0][0x320] ;  /* 0x0000c80035357a20 */ /* 0x000fe20000410000 */
[----:B------:R-:W2:Y:S01]  /*38b0*/  MUFU.TANH R39, R39 ;  /* 0x0000002700277308 */ /* 0x000ea20000002400 */
[----:B------:R-:W-:Y:S01]  /*38c0*/  ISETP.GT.AND P6, PT, R10, 0x8, PT ;  /* 0x000000080a00780c */ /* 0x000fe20003fc4270 */
[----:B------:R-:W-:Y:S01]  /*38d0*/  FMUL.FTZ R48, R48, c[0x0][0x320] ;  /* 0x0000c80030307a20 */ /* 0x000fe20000410000 */
[----:B------:R-:W-:Y:S01]  /*38e0*/  ISETP.GT.AND P1, PT, R10, 0x9, PT ;  /* 0x000000090a00780c */ /* 0x000fe20003f24270 */
[----:B------:R-:W-:Y:S01]  /*38f0*/  FMUL.FTZ R49, R49, c[0x0][0x320] ;  /* 0x0000c80031317a20 */ /* 0x000fe20000410000 */
[----:B-1----:R-:W-:Y:S01]  /*3900*/  FSEL R21, R4, -INF , P0 ;  /* 0xff80000004157808 */ /* 0x002fe20000000000 */
[----:B------:R-:W-:Y:S01]  /*3910*/  FMUL.FTZ R45, R45, c[0x0][0x320] ;  /* 0x0000c8002d2d7a20 */ /* 0x000fe20000410000 */
[----:B------:R-:W-:Y:S01]  /*3920*/  ISETP.GT.AND P0, PT, R10, 0x10, PT ;  /* 0x000000100a00780c */ /* 0x000fe20003f04270 */
[----:B------:R-:W1:Y:S01]  /*3930*/  MUFU.TANH R24, R24 ;  /* 0x0000001800187308 */ /* 0x000e620000002400 */
[----:B----4-:R-:W-:Y:S01]  /*3940*/  FSEL R19, R6, -INF , P6 ;  /* 0xff80000006137808 */ /* 0x010fe20003000000 */
[----:B---3--:R-:W-:Y:S01]  /*3950*/  FMUL.FTZ R12, R72, c[0x0][0x320] ;  /* 0x0000c800480c7a20 */ /* 0x008fe20000410000 */
[----:B------:R-:W-:Y:S01]  /*3960*/  FSEL R15, R7, -INF , P1 ;  /* 0xff800000070f7808 */ /* 0x000fe20000800000 */
[----:B------:R-:W-:Y:S01]  /*3970*/  FMUL.FTZ R140, R23, c[0x0][0x320] ;  /* 0x0000c800178c7a20 */ /* 0x000fe20000410000 */
[----:B------:R-:W-:Y:S01]  /*3980*/  ISETP.GT.AND P6, PT, R10, 0x11, PT ;  /* 0x000000110a00780c */ /* 0x000fe20003fc4270 */
[----:B------:R-:W-:Y:S01]  /*3990*/  FMUL.FTZ R26, R26, c[0x0][0x320] ;  /* 0x0000c8001a1a7a20 */ /* 0x000fe20000410000 */
[----:B------:R-:W-:Y:S01]  /*39a0*/  ISETP.GT.AND P1, PT, R10, 0x18, PT ;  /* 0x000000180a00780c */ /* 0x000fe20003f24270 */
[----:B------:R3:W4:Y:S01]  /*39b0*/  MUFU.TANH R133, R16 ;  /* 0x0000001000857308 */ /* 0x0007220000002400 */
[----:B------:R-:W-:Y:S01]  /*39c0*/  IMNMX R22, R22, R13, PT ;  /* 0x0000000d16167217 */ /* 0x000fe20003800200 */
[----:B------:R-:W-:Y:S01]  /*39d0*/  FMUL.FTZ R23, R34, c[0x0][0x320] ;  /* 0x0000c80022177a20 */ /* 0x000fe20000410000 */
[----:B------:R-:W-:Y:S01]  /*39e0*/  FSEL R13, R38, -INF , P0 ;  /* 0xff800000260d7808 */ /* 0x000fe20000000000 */
[----:B------:R-:W-:Y:S01]  /*39f0*/  FMUL.FTZ R67, R67, c[0x0][0x320] ;  /* 0x0000c80043437a20 */ /* 0x000fe20000410000 */
[----:B------:R-:W-:Y:S01]  /*3a00*/  ISETP.GT.AND P0, PT, R10, 0x19, PT ;  /* 0x000000190a00780c */ /* 0x000fe20003f04270 */
[----:B------:R-:W-:Y:S01]  /*3a10*/  FMUL.FTZ R63, R63, c[0x0][0x320] ;  /* 0x0000c8003f3f7a20 */ /* 0x000fe20000410000 */
[----:B------:R-:W-:Y:S01]  /*3a20*/  FSEL R11, R33, -INF , P6 ;  /* 0xff800000210b7808 */ /* 0x000fe20003000000 */
[----:B------:R4:W4:Y:S01]  /*3a30*/  MUFU.TANH R143, R17 ;  /* 0x00000011008f7308 */ /* 0x0009220000002400 */
[----:B-----5:R-:W-:Y:S01]  /*3a40*/  FSEL R7, R32, -INF , P1 ;  /* 0xff80000020077808 */ /* 0x020fe20000800000 */
[----:B------:R-:W-:Y:S01]  /*3a50*/  FMUL.FTZ R70, R70, c[0x0][0x320] ;  /* 0x0000c80046467a20 */ /* 0x000fe20000410000 */
[C---:B------:R-:W-:Y:S01]  /*3a60*/  ISETP.GT.AND P6, PT, R10.reuse, 0x20, PT ;  /* 0x000000200a00780c */ /* 0x040fe20003fc4270 */
[----:B------:R-:W-:Y:S01]  /*3a70*/  FMUL.FTZ R71, R71, c[0x0][0x320] ;  /* 0x0000c80047477a20 */ /* 0x000fe20000410000 */
[----:B------:R-:W-:Y:S01]  /*3a80*/  ISETP.GT.AND P1, PT, R10, 0x21, PT ;  /* 0x000000210a00780c */ /* 0x000fe20003f24270 */
[----:B------:R-:W-:Y:S01]  /*3a90*/  FMUL.FTZ R66, R66, c[0x0][0x320] ;  /* 0x0000c80042427a20 */ /* 0x000fe20000410000 */
[----:B------:R-:W-:Y:S01]  /*3aa0*/  FSEL R9, R28, -INF , P0 ;  /* 0xff8000001c097808 */ /* 0x000fe20000000000 */
[----:B------:R5:W5:Y:S01]  /*3ab0*/  MUFU.TANH R141, R8 ;  /* 0x00000008008d7308 */ /* 0x000b620000002400 */
[----:B------:R-:W-:Y:S01]  /*3ac0*/  ISETP.GT.AND P0, PT, R10, 0x28, PT ;  /* 0x000000280a00780c */ /* 0x000fe20003f04270 */
[----:B---3--:R-:W-:Y:S01]  /*3ad0*/  FMUL.FTZ R16, R44, c[0x0][0x320] ;  /* 0x0000c8002c107a20 */ /* 0x008fe20000410000 */
[----:B--2---:R-:W-:Y:S01]  /*3ae0*/  FSEL R39, R39, -INF , P6 ;  /* 0xff80000027277808 */ /* 0x004fe20003000000 */
[----:B------:R-:W-:Y:S01]  /*3af0*/  FMUL.FTZ R62, R62, c[0x0][0x320] ;  /* 0x0000c8003e3e7a20 */ /* 0x000fe20000410000 */
[----:B-1----:R-:W-:Y:S01]  /*3b00*/  FSEL R31, R24, -INF , P1 ;  /* 0xff800000181f7808 */ /* 0x002fe20000800000 */
[----:B------:R-:W-:Y:S01]  /*3b10*/  FMUL.FTZ R58, R58, c[0x0][0x320] ;  /* 0x0000c8003a3a7a20 */ /* 0x000fe20000410000 */
[C---:B------:R-:W-:Y:S01]  /*3b20*/  ISETP.GT.AND P6, PT, R10.reuse, 0x29, PT ;  /* 0x000000290a00780c */ /* 0x040fe20003fc4270 */
[----:B------:R-:W1:Y:S01]  /*3b30*/  MUFU.TANH R153, R68 ;  /* 0x0000004400997308 */ /* 0x000e620000002400 */
[C---:B------:R-:W-:Y:S01]  /*3b40*/  ISETP.GT.AND P1, PT, R10.reuse, 0x30, PT ;  /* 0x000000300a00780c */ /* 0x040fe20003f24270 */
[----:B----4-:R-:W-:Y:S01]  /*3b50*/  FMUL.FTZ R17, R43, c[0x0][0x320] ;  /* 0x0000c8002b117a20 */ /* 0x010fe20000410000 */
[----:B------:R-:W-:Y:S01]  /*3b60*/  FSEL R29, R29, -INF , P0 ;  /* 0xff8000001d1d7808 */ /* 0x000fe20000000000 */
[----:B------:R-:W-:Y:S01]  /*3b70*/  FMUL.FTZ R59, R59, c[0x0][0x320] ;  /* 0x0000c8003b3b7a20 */ /* 0x000fe20000410000 */
[----:B------:R-:W-:Y:S01]  /*3b80*/  ISETP.GT.AND P0, PT, R10, 0x31, PT ;  /* 0x000000310a00780c */ /* 0x000fe20003f04270 */
[----:B------:R-:W-:Y:S01]  /*3b90*/  FMUL.FTZ R54, R54, c[0x0][0x320] ;  /* 0x0000c80036367a20 */ /* 0x000fe20000410000 */
[----:B------:R-:W-:Y:S01]  /*3ba0*/  FSEL R37, R37, -INF , P6 ;  /* 0xff80000025257808 */ /* 0x000fe20003000000 */
[----:B------:R-:W2:Y:S01]  /*3bb0*/  MUFU.TANH R159, R69 ;  /* 0x00000045009f7308 */ /* 0x000ea20000002400 */
[----:B------:R-:W-:Y:S01]  /*3bc0*/  FSEL R133, R133, -INF , P1 ;  /* 0xff80000085857808 */ /* 0x000fe20000800000 */
[----:B-----5:R-:W-:Y:S01]  /*3bd0*/  FMUL.FTZ R8, R42, c[0x0][0x320] ;  /* 0x0000c8002a087a20 */ /* 0x020fe20000410000 */
[C---:B------:R-:W-:Y:S01]  /*3be0*/  ISETP.GT.AND P6, PT, R10.reuse, 0x38, PT ;  /* 0x000000380a00780c */ /* 0x040fe20003fc4270 */
[----:B------:R-:W-:Y:S01]  /*3bf0*/  FMUL.FTZ R55, R55, c[0x0][0x320] ;  /* 0x0000c80037377a20 */ /* 0x000fe20000410000 */
[----:B------:R-:W-:Y:S01]  /*3c00*/  ISETP.GT.AND P1, PT, R10, 0x39, PT ;  /* 0x000000390a00780c */ /* 0x000fe20003f24270 */
[----:B------:R-:W-:Y:S01]  /*3c10*/  FMUL.FTZ R50, R50, c[0x0][0x320] ;  /* 0x0000c80032327a20 */ /* 0x000fe20000410000 */
[----:B------:R-:W-:Y:S01]  /*3c20*/  FSEL R143, R143, -INF , P0 ;  /* 0xff8000008f8f7808 */ /* 0x000fe20000000000 */
[----:B------:R-:W3:Y:S01]  /*3c30*/  MUFU.TANH R157, R64 ;  /* 0x00000040009d7308 */ /* 0x000ee20000002400 */
[----:B------:R-:W-:Y:S01]  /*3c40*/  ISETP.GT.AND P0, PT, R10, 0x40, PT ;  /* 0x000000400a00780c */ /* 0x000fe20003f04270 */
[----:B------:R-:W-:Y:S01]  /*3c50*/  FMUL.FTZ R51, R51, c[0x0][0x320] ;  /* 0x0000c80033337a20 */ /* 0x000fe20000410000 */
[----:B------:R-:W-:Y:S01]  /*3c60*/  FSEL R141, R141, -INF , P6 ;  /* 0xff8000008d8d7808 */ /* 0x000fe20003000000 */
[----:B------:R-:W-:Y:S01]  /*3c70*/  FMUL.FTZ R46, R46, c[0x0][0x320] ;  /* 0x0000c8002e2e7a20 */ /* 0x000fe20000410000 */
[----:B------:R-:W-:Y:S01]  /*3c80*/  FSEL R135, R135, -INF , P1 ;  /* 0xff80000087877808 */ /* 0x000fe20000800000 */
[----:B------:R-:W-:Y:S01]  /*3c90*/  FMUL.FTZ R47, R47, c[0x0][0x320] ;  /* 0x0000c8002f2f7a20 */ /* 0x000fe20000410000 */
[C---:B------:R-:W-:Y:S01]  /*3ca0*/  ISETP.GT.AND P6, PT, R10.reuse, 0x41, PT ;  /* 0x000000410a00780c */ /* 0x040fe20003fc4270 */
[----:B------:R-:W4:Y:S01]  /*3cb0*/  MUFU.TANH R155, R65 ;  /* 0x00000041009b7308 */ /* 0x000f220000002400 */
[----:B------:R-:W-:Y:S01]  /*3cc0*/  ISETP.GT.AND P1, PT, R10, 0x48, PT ;  /* 0x000000480a00780c */ /* 0x000fe20003f24270 */
[----:B------:R-:W-:Y:S01]  /*3cd0*/  FMUL.FTZ R75, R75, c[0x0][0x320] ;  /* 0x0000c8004b4b7a20 */ /* 0x000fe20000410000 */
[----:B-1----:R-:W-:Y:S01]  /*3ce0*/  FSEL R153, R153, -INF , P0 ;  /* 0xff80000099997808 */ /* 0x002fe20000000000 */
[----:B------:R-:W-:Y:S01]  /*3cf0*/  IMAD.SHL.U32 R248, R2, 0x2, RZ ;  /* 0x0000000202f87824 */ /* 0x000fe200078e00ff */
[C---:B------:R-:W-:Y:S01]  /*3d00*/  ISETP.GT.AND P0, PT, R10.reuse, 0x49, PT ;  /* 0x000000490a00780c */ /* 0x040fe20003f04270 */
[----:B------:R-:W-:Y:S01]  /*3d10*/  @UP1 USHF.L.U32 UR22, UR22, 0x7, URZ ;  /* 0x0000000716161899 */ /* 0x000fe2000800063f */
[----:B--2---:R-:W-:Y:S01]  /*3d20*/  FSEL R159, R159, -INF , P6 ;  /* 0xff8000009f9f7808 */ /* 0x004fe20003000000 */
[----:B------:R-:W1:Y:S01]  /*3d30*/  MUFU.TANH R167, R60 ;  /* 0x0000003c00a77308 */ /* 0x000e620000002400 */
[----:B---3--:R-:W-:Y:S01]  /*3d40*/  FSEL R157, R157, -INF , P1 ;  /* 0xff8000009d9d7808 */ /* 0x008fe20000800000 */
[----:B------:R-:W-:Y:S01]  /*3d50*/  IMAD R246, R5, 0x2, R248 ;  /* 0x0000000205f67824 */ /* 0x000fe200078e02f8 */
[C---:B------:R-:W-:Y:S01]  /*3d60*/  ISETP.GT.AND P6, PT, R10.reuse, 0x50, PT ;  /* 0x000000500a00780c */ /* 0x040fe20003fc4270 */
[----:B------:R-:W-:Y:S01]  /*3d70*/  LDSM.16.MT88.4 R92, [R248+0x4100] ;  /* 0x00410000f85c783b */ /* 0x000fe20000004200 */
[----:B------:R-:W-:Y:S01]  /*3d80*/  ISETP.GT.AND P1, PT, R10, 0x51, PT ;  /* 0x000000510a00780c */ /* 0x000fe20003f24270 */
[----:B------:R-:W-:Y:S01]  /*3d90*/  IMAD R244, R3, 0x2, R246 ;  /* 0x0000000203f47824 */ /* 0x000fe200078e02f6 */
[----:B------:R-:W-:Y:S01]  /*3da0*/  FMNMX.FTZ R0, R18, R21, !PT ;  /* 0x0000001512007209 */ /* 0x000fe20007810000 */
[----:B------:R2:W3:Y:S01]  /*3db0*/  MUFU.TANH R165, R61 ;  /* 0x0000003d00a57308 */ /* 0x0004e20000002400 */
[----:B----4-:R-:W-:Y:S01]  /*3dc0*/  FSEL R155, R155, -INF , P0 ;  /* 0xff8000009b9b7808 */ /* 0x010fe20000000000 */
[----:B------:R-:W-:Y:S01]  /*3dd0*/  IMAD R245, R3, 0x2, R248 ;  /* 0x0000000203f57824 */ /* 0x000fe200078e02f8 */
[----:B------:R-:W-:Y:S01]  /*3de0*/  ISETP.GT.AND P0, PT, R10, 0x58, PT ;  /* 0x000000580a00780c */ /* 0x000fe20003f04270 */
[----:B------:R-:W-:Y:S01]  /*3df0*/  LDSM.16.MT88.4 R100, [R244+0x100] ;  /* 0x00010000f464783b */ /* 0x000fe20000004200 */
[----:B------:R-:W-:Y:S01]  /*3e00*/  FMNMX.FTZ R0, R19, R0, !PT ;  /* 0x0000000013007209 */ /* 0x000fe20007810000 */
[----:B------:R-:W-:-:S02]  /*3e10*/  UIMAD.WIDE.U32 UR22, UR22, UR4, URZ ;  /* 0x00000004161672a5 */ /* 0x000fc4000f8e003f */
[----:B------:R-:W4:Y:S01]  /*3e20*/  MUFU.TANH R163, R56 ;  /* 0x0000003800a37308 */ /* 0x000f220000002400 */
[----:B-1----:R-:W-:Y:S01]  /*3e30*/  FSEL R167, R167, -INF , P6 ;  /* 0xff800000a7a77808 */ /* 0x002fe20003000000 */
[----:B------:R-:W-:Y:S01]  /*3e40*/  LDSM.16.MT88.4 R124, [R248+0x100] ;  /* 0x00010000f87c783b */ /* 0x000fe20000004200 */
[C---:B------:R-:W-:Y:S01]  /*3e50*/  ISETP.GT.AND P6, PT, R10.reuse, 0x59, PT ;  /* 0x000000590a00780c */ /* 0x040fe20003fc4270 */
[----:B------:R-:W-:Y:S01]  /*3e60*/  @UP1 USHF.R.U32.HI UR10, URZ, UR5, UR23 ;  /* 0x000000053f0a1299 */ /* 0x000fe20008011617 */
[----:B------:R-:W-:Y:S01]  /*3e70*/  FMNMX.FTZ R0, R15, R0, !PT ;  /* 0x000000000f007209 */ /* 0x000fe20007810000 */
[----:B------:R-:W-:Y:S02]  /*3e80*/  LDSM.16.MT88.4 R116, [R246+0x100] ;  /* 0x00010000f674783b */ /* 0x000fe40000004200 */
[----:B------:R-:W1:Y:S01]  /*3e90*/  MUFU.TANH R161, R57 ;  /* 0x0000003900a17308 */ /* 0x000e620000002400 */
[----:B--2---:R-:W-:Y:S01]  /*3ea0*/  FMUL.FTZ R61, R73, c[0x0][0x320] ;  /* 0x0000c800493d7a20 */ /* 0x004fe20000410000 */
[----:B---3--:R-:W-:Y:S01]  /*3eb0*/  FSEL R165, R165, -INF , P1 ;  /* 0xff800000a5a57808 */ /* 0x008fe20000800000 */
[----:B------:R-:W-:Y:S01]  /*3ec0*/  LDSM.16.MT88.4 R108, [R245+0x100] ;  /* 0x00010000f56c783b */ /* 0x000fe20000004200 */
[C---:B------:R-:W-:Y:S01]  /*3ed0*/  ISETP.GT.AND P1, PT, R10.reuse, 0x60, PT ;  /* 0x000000600a00780c */ /* 0x040fe20003f24270 */
[----:B------:R-:W-:Y:S01]  /*3ee0*/  UIADD3 UR10, UR10, UR8, -UR12 ;  /* 0x000000080a0a7290 */ /* 0x000fe2000fffe80c */
[----:B------:R-:W-:Y:S01]  /*3ef0*/  FMNMX.FTZ R0, R13, R0, !PT ;  /* 0x000000000d007209 */ /* 0x000fe20007810000 */
[----:B------:R-:W-:Y:S01]  /*3f00*/  LDSM.16.MT88.4 R84, [R246+0x4100] ;  /* 0x00410000f654783b */ /* 0x000fe20000004200 */
[----:B------:R-:W2:Y:S01]  /*3f10*/  MUFU.TANH R151, R52 ;  /* 0x0000003400977308 */ /* 0x000ea20000002400 */
[----:B----4-:R-:W-:Y:S01]  /*3f20*/  FSEL R163, R163, -INF , P0 ;  /* 0xff800000a3a37808 */ /* 0x010fe20000000000 */
[----:B------:R-:W-:Y:S01]  /*3f30*/  USHF.R.S32.HI UR4, URZ, 0x1f, UR10 ;  /* 0x0000001f3f047899 */ /* 0x000fe2000801140a */
[----:B------:R-:W-:Y:S01]  /*3f40*/  ISETP.GT.AND P0, PT, R10, 0x61, PT ;  /* 0x000000610a00780c */ /* 0x000fe20003f04270 */
[----:B------:R-:W-:Y:S01]  /*3f50*/  LDSM.16.MT88.4 R76, [R245+0x4100] ;  /* 0x00410000f54c783b */ /* 0x000fe20000004200 */
[----:B------:R-:W-:Y:S01]  /*3f60*/  FMNMX.FTZ R0, R11, R0, !PT ;  /* 0x000000000b007209 */ /* 0x000fe20007810000 */
[----:B------:R-:W-:-:S02]  /*3f70*/  ULEA.HI UR4, UR4, UR10, URZ, 0x7 ;  /* 0x0000000a04047291 */ /* 0x000fc4000f8f383f */
[----:B------:R-:W3:Y:S01]  /*3f80*/  MUFU.TANH R149, R53 ;  /* 0x0000003500957308 */ /* 0x000ee20000002400 */
[----:B-1----:R-:W-:Y:S01]  /*3f90*/  FSEL R161, R161, -INF , P6 ;  /* 0xff800000a1a17808 */ /* 0x002fe20003000000 */
[----:B------:R-:W-:Y:S01]  /*3fa0*/  USHF.R.S32.HI UR5, URZ, 0x7, UR4 ;  /* 0x000000073f057899 */ /* 0x000fe20008011404 */
[C---:B------:R-:W-:Y:S01]  /*3fb0*/  ISETP.GT.AND P6, PT, R10.reuse, 0x68, PT ;  /* 0x000000680a00780c */ /* 0x040fe20003fc4270 */
[----:B------:R-:W-:Y:S01]  /*3fc0*/  UIADD3 UR10, UR7, -0x2, URZ ;  /* 0xfffffffe070a7890 */ /* 0x000fe2000fffe03f */
[----:B------:R-:W-:Y:S01]  /*3fd0*/  FMNMX.FTZ R0, R7, R0, !PT ;  /* 0x0000000007007209 */ /* 0x000fe20007810000 */
[----:B------:R-:W-:Y:S02]  /*3fe0*/  UISETP.LT.AND UP0, UPT, URZ, UR5, UPT ;  /* 0x000000053f00728c */ /* 0x000fe4000bf01270 */
[----:B------:R-:W1:Y:S01]  /*3ff0*/  MUFU.TANH R147, R48 ;  /* 0x0000003000937308 */ /* 0x000e620000002400 */
[----:B--2---:R-:W-:Y:S01]  /*4000*/  FSEL R151, R151, -INF , P1 ;  /* 0xff80000097977808 */ /* 0x004fe20000800000 */
[----:B------:R-:W-:Y:S01]  /*4010*/  USEL UR5, URZ, UR5, !UP0 ;  /* 0x000000053f057287 */ /* 0x000fe2000c000000 */
[----:B------:R-:W-:-:S02]  /*4020*/  ISETP.GT.AND P1, PT, R10, 0x69, PT ;  /* 0x000000690a00780c */ /* 0x000fc40003f24270 */
[----:B------:R-:W-:Y:S01]  /*4030*/  FMNMX.FTZ R0, R9, R0, !PT ;  /* 0x0000000009007209 */ /* 0x000fe20007810000 */
[----:B------:R-:W-:Y:S02]  /*4040*/  UISETP.GE.AND UP0, UPT, UR10, UR5, UPT ;  /* 0x000000050a00728c */ /* 0x000fe4000bf06270 */
[----:B------:R-:W2:Y:S01]  /*4050*/  MUFU.TANH R145, R49 ;  /* 0x0000003100917308 */ /* 0x000ea20000002400 */
[----:B---3--:R-:W-:Y:S02]  /*4060*/  FSEL R149, R149, -INF , P0 ;  /* 0xff80000095957808 */ /* 0x008fe40000000000 */
[----:B------:R-:W-:Y:S02]  /*4070*/  ISETP.GT.AND P0, PT, R10, 0x70, PT ;  /* 0x000000700a00780c */ /* 0x000fe40003f04270 */
[----:B------:R-:W-:-:S03]  /*4080*/  FMNMX.FTZ R0, R39, R0, !PT ;  /* 0x0000000027007209 */ /* 0x000fc60007810000 */
[----:B------:R-:W-:Y:S01]  /*4090*/  MUFU.TANH R16, R16 ;  /* 0x0000001000107308 */ /* 0x000fe20000002400 */
[----:B-1----:R-:W-:Y:S02]  /*40a0*/  FSEL R147, R147, -INF , P6 ;  /* 0xff80000093937808 */ /* 0x002fe40003000000 */
[----:B------:R-:W-:Y:S02]  /*40b0*/  ISETP.GT.AND P6, PT, R10, 0x71, PT ;  /* 0x000000710a00780c */ /* 0x000fe40003fc4270 */
[----:B------:R-:W-:-:S03]  /*40c0*/  FMNMX.FTZ R0, R31, R0, !PT ;  /* 0x000000001f007209 */ /* 0x000fc60007810000 */
[----:B------:R-:W1:Y:S01]  /*40d0*/  MUFU.TANH R65, R45 ;  /* 0x0000002d00417308 */ /* 0x000e620000002400 */
[----:B--2---:R-:W-:Y:S02]  /*40e0*/  FSEL R145, R145, -INF , P1 ;  /* 0xff80000091917808 */ /* 0x004fe40000800000 */
[----:B------:R-:W-:Y:S02]  /*40f0*/  ISETP.GT.AND P1, PT, R10, 0x78, PT ;  /* 0x000000780a00780c */ /* 0x000fe40003f24270 */
[----:B------:R-:W-:-:S03]  /*4100*/  FMNMX.FTZ R0, R29, R0, !PT ;  /* 0x000000001d007209 */ /* 0x000fc60007810000 */
[----:B------:R-:W-:Y:S01]  /*4110*/  MUFU.TANH R12, R12 ;  /* 0x0000000c000c7308 */ /* 0x000fe20000002400 */
[----:B------:R-:W-:-:S04]  /*4120*/  FMNMX.FTZ R0, R37, R0, !PT ;  /* 0x0000000025007209 */ /* 0x000fc80007810000 */
[----:B------:R-:W-:-:S03]  /*4130*/  FMNMX.FTZ R0, R133, R0, !PT ;  /* 0x0000000085007209 */ /* 0x000fc60007810000 */
[----:B------:R-:W-:Y:S01]  /*4140*/  MUFU.TANH R61, R61 ;  /* 0x0000003d003d7308 */ /* 0x000fe20000002400 */
[----:B-1----:R-:W-:Y:S02]  /*4150*/  FSEL R65, R65, -INF , P6 ;  /* 0xff80000041417808 */ /* 0x002fe40003000000 */
[----:B------:R-:W-:Y:S02]  /*4160*/  ISETP.GT.AND P6, PT, R22, RZ, PT ;  /* 0x000000ff1600720c */ /* 0x000fe40003fc4270 */
[----:B------:R-:W-:-:S03]  /*4170*/  FMNMX.FTZ R0, R143, R0, !PT ;  /* 0x000000008f007209 */ /* 0x000fc60007810000 */
[----:B------:R-:W1:Y:S01]  /*4180*/  MUFU.TANH R8, R8 ;  /* 0x0000000800087308 */ /* 0x000e620000002400 */
[----:B------:R-:W-:-:S04]  /*4190*/  FMNMX.FTZ R0, R141, R0, !PT ;  /* 0x000000008d007209 */ /* 0x000fc80007810000 */
[----:B------:R-:W-:-:S03]  /*41a0*/  FMNMX.FTZ R0, R135, R0, !PT ;  /* 0x0000000087007209 */ /* 0x000fc60007810000 */
[----:B------:R-:W-:Y:S01]  /*41b0*/  MUFU.TANH R17, R17 ;  /* 0x0000001100117308 */ /* 0x000fe20000002400 */
[----:B------:R-:W-:-:S04]  /*41c0*/  FMNMX.FTZ R0, R153, R0, !PT ;  /* 0x0000000099007209 */ /* 0x000fc80007810000 */
[----:B------:R-:W-:-:S03]  /*41d0*/  FMNMX.FTZ R0, R159, R0, !PT ;  /* 0x000000009f007209 */ /* 0x000fc60007810000 */
[----:B------:R2:W-:Y:S01]  /*41e0*/  MUFU.TANH R40, R26 ;  /* 0x0000001a00287308 */ /* 0x0005e20000002400 */
[----:B------:R-:W-:-:S04]  /*41f0*/  FMNMX.FTZ R0, R157, R0, !PT ;  /* 0x000000009d007209 */ /* 0x000fc80007810000 */
[----:B------:R-:W-:-:S03]  /*4200*/  FMNMX.FTZ R0, R155, R0, !PT ;  /* 0x000000009b007209 */ /* 0x000fc60007810000 */
[----:B------:R-:W3:Y:S01]  /*4210*/  MUFU.TANH R23, R23 ;  /* 0x0000001700177308 */ /* 0x000ee20000002400 */
[----:B------:R-:W-:-:S04]  /*4220*/  FMNMX.FTZ R0, R167, R0, !PT ;  /* 0x00000000a7007209 */ /* 0x000fc80007810000 */
[----:B------:R-:W-:Y:S01]  /*4230*/  FMNMX.FTZ R0, R165, R0, !PT ;  /* 0x00000000a5007209 */ /* 0x000fe20007810000 */
[----:B--2---:R-:W-:Y:S02]  /*4240*/  FMUL.FTZ R26, R35, c[0x0][0x320] ;  /* 0x0000c800231a7a20 */ /* 0x004fe40000410000 */
[----:B------:R2:W-:Y:S01]  /*4250*/  MUFU.TANH R164, R67 ;  /* 0x0000004300a47308 */ /* 0x0005e20000002400 */
[----:B------:R-:W-:Y:S01]  /*4260*/  FMNMX.FTZ R0, R163, R0, !PT ;  /* 0x00000000a3007209 */ /* 0x000fe20007810000 */
[----:B------:R-:W-:Y:S03]  /*4270*/  LDSM.16.MT88.4 R32, [R246+0x4900] ;  /* 0x00490000f620783b */ /* 0x000fe60000004200 */
[----:B------:R-:W-:-:S03]  /*4280*/  FMNMX.FTZ R0, R161, R0, !PT ;  /* 0x00000000a1007209 */ /* 0x000fc60007810000 */
[----:B------:R-:W4:Y:S01]  /*4290*/  MUFU.TANH R26, R26 ;  /* 0x0000001a001a7308 */ /* 0x000f220000002400 */
[----:B------:R-:W-:-:S04]  /*42a0*/  FMNMX.FTZ R0, R151, R0, !PT ;  /* 0x0000000097007209 */ /* 0x000fc80007810000 */
[----:B------:R-:W-:Y:S02]  /*42b0*/  FMNMX.FTZ R0, R149, R0, !PT ;  /* 0x0000000095007209 */ /* 0x000fe40007810000 */
[----:B--2---:R-:W-:Y:S01]  /*42c0*/  FSEL R67, R16, -INF , P0 ;  /* 0xff80000010437808 */ /* 0x004fe20000000000 */
[----:B------:R2:W-:Y:S01]  /*42d0*/  MUFU.TANH R172, R63 ;  /* 0x0000003f00ac7308 */ /* 0x0005e20000002400 */
[----:B------:R-:W-:Y:S02]  /*42e0*/  ISETP.GT.AND P0, PT, R10, 0x79, PT ;  /* 0x000000790a00780c */ /* 0x000fe40003f04270 */
[----:B-1----:R-:W-:Y:S02]  /*42f0*/  FSEL R16, R8, -INF , P6 ;  /* 0xff80000008107808 */ /* 0x002fe40003000000 */
[----:B------:R-:W-:Y:S02]  /*4300*/  FSEL R61, R61, -INF , P0 ;  /* 0xff8000003d3d7808 */ /* 0x000fe40000000000 */
[----:B------:R-:W-:Y:S01]  /*4310*/  ISETP.GT.AND P0, PT, R22, 0x8, PT ;  /* 0x000000081600780c */ /* 0x000fe20003f04270 */
[----:B------:R-:W-:Y:S01]  /*4320*/  MUFU.TANH R20, R20 ;  /* 0x0000001400147308 */ /* 0x000fe20000002400 */
[----:B------:R-:W-:-:S02]  /*4330*/  FMNMX.FTZ R0, R147, R0, !PT ;  /* 0x0000000093007209 */ /* 0x000fc40007810000 */
[----:B---3--:R-:W-:Y:S02]  /*4340*/  FSEL R4, R23, -INF , P0 ;  /* 0xff80000017047808 */ /* 0x008fe40000000000 */
[----:B------:R-:W-:Y:S02]  /*4350*/  ISETP.GT.AND P0, PT, R22, 0x10, PT ;  /* 0x000000101600780c */ /* 0x000fe40003f04270 */
[----:B------:R-:W-:Y:S01]  /*4360*/  FMNMX.FTZ R0, R145, R0, !PT ;  /* 0x0000000091007209 */ /* 0x000fe20007810000 */
[----:B------:R-:W1:Y:S01]  /*4370*/  MUFU.TANH R25, R25 ;  /* 0x0000001900197308 */ /* 0x000e620000002400 */
[----:B--2---:R-:W-:Y:S02]  /*4380*/  FSEL R63, R12, -INF , P1 ;  /* 0xff8000000c3f7808 */ /* 0x004fe40000800000 */
[----:B------:R-:W-:Y:S02]  /*4390*/  ISETP.GT.AND P1, PT, R22, 0x1, PT ;  /* 0x000000011600780c */ /* 0x000fe40003f24270 */
[----:B------:R-:W-:-:S02]  /*43a0*/  FMNMX.FTZ R0, R67, R0, !PT ;  /* 0x0000000043007209 */ /* 0x000fc40007810000 */
[----:B------:R-:W-:Y:S01]  /*43b0*/  FSEL R6, R17, -INF , P1 ;  /* 0xff80000011067808 */ /* 0x000fe20000800000 */
[----:B------:R-:W-:Y:S01]  /*43c0*/  MUFU.TANH R27, R27 ;  /* 0x0000001b001b7308 */ /* 0x000fe20000002400 */
[----:B------:R-:W-:Y:S02]  /*43d0*/  ISETP.GT.AND P1, PT, R22, 0x9, PT ;  /* 0x000000091600780c */ /* 0x000fe40003f24270 */
[----:B------:R-:W-:Y:S02]  /*43e0*/  FMNMX.FTZ R23, R16, R6, !PT ;  /* 0x0000000610177209 */ /* 0x000fe40007810000 */
[----:B----4-:R-:W-:Y:S02]  /*43f0*/  FSEL R26, R26, -INF , P1 ;  /* 0xff8000001a1a7808 */ /* 0x010fe40000800000 */
[----:B------:R-:W-:Y:S01]  /*4400*/  FMNMX.FTZ R23, R4, R23, !PT ;  /* 0x0000001704177209 */ /* 0x000fe20007810000 */
[----:B------:R-:W2:Y:S01]  /*4410*/  MUFU.TANH R30, R30 ;  /* 0x0000001e001e7308 */ /* 0x000ea20000002400 */
[----:B------:R-:W-:-:S02]  /*4420*/  ISETP.GT.AND P1, PT, R22, 0x11, PT ;  /* 0x000000111600780c */ /* 0x000fc40003f24270 */
[----:B------:R-:W-:Y:S02]  /*4430*/  FMNMX.FTZ R23, R26, R23, !PT ;  /* 0x000000171a177209 */ /* 0x000fe40007810000 */
[----:B-1----:R-:W-:Y:S02]  /*4440*/  FSEL R10, R25, -INF , P1 ;  /* 0xff800000190a7808 */ /* 0x002fe40000800000 */
[----:B------:R-:W-:Y:S01]  /*4450*/  ISETP.GT.AND P1, PT, R22, 0x19, PT ;  /* 0x000000191600780c */ /* 0x000fe20003f24270 */
[----:B------:R1:W-:Y:S01]  /*4460*/  MUFU.TANH R156, R14 ;  /* 0x0000000e009c7308 */ /* 0x0003e20000002400 */
[----:B------:R-:W-:-:S04]  /*4470*/  FMNMX.FTZ R0, R65, R0, !PT ;  /* 0x0000000041007209 */ /* 0x000fc80007810000 */
[----:B------:R-:W-:-:S03]  /*4480*/  FMNMX.FTZ R0, R63, R0, !PT ;  /* 0x000000003f007209 */ /* 0x000fc60007810000 */
[----:B------:R-:W3:Y:S01]  /*4490*/  MUFU.TANH R140, R140 ;  /* 0x0000008c008c7308 */ /* 0x000ee20000002400 */
[----:B--2---:R-:W-:Y:S02]  /*44a0*/  FSEL R12, R30, -INF , P1 ;  /* 0xff8000001e0c7808 */ /* 0x004fe40000800000 */
[----:B------:R-:W-:Y:S02]  /*44b0*/  ISETP.GT.AND P1, PT, R22, 0x21, PT ;  /* 0x000000211600780c */ /* 0x000fe40003f24270 */
[----:B------:R-:W-:Y:S02]  /*44c0*/  FMNMX.FTZ R0, R61, R0, !PT ;  /* 0x000000003d007209 */ /* 0x000fe40007810000 */
[----:B------:R-:W-:Y:S01]  /*44d0*/  FSEL R180, R180, -INF , P1 ;  /* 0xff800000b4b47808 */ /* 0x000fe20000800000 */
[----:B------:R-:W2:Y:S01]  /*44e0*/  MUFU.TANH R158, R158 ;  /* 0x0000009e009e7308 */ /* 0x000ea20000002400 */
[----:B-1----:R-:W-:Y:S01]  /*44f0*/  FSEL R14, R20, -INF , P0 ;  /* 0xff800000140e7808 */ /* 0x002fe20000000000 */
[----:B------:R-:W1:Y:S01]  /*4500*/  SHFL.BFLY PT, R17, R0, 0x2, 0x1f ;  /* 0x0c401f0000117f89 */ /* 0x000e6200000e0000 */
[----:B------:R-:W-:-:S02]  /*4510*/  ISETP.GT.AND P0, PT, R22, 0x18, PT ;  /* 0x000000181600780c */ /* 0x000fc40003f04270 */
[----:B------:R-:W-:Y:S02]  /*4520*/  FMNMX.FTZ R23, R14, R23, !PT ;  /* 0x000000170e177209 */ /* 0x000fe40007810000 */
[----:B------:R-:W-:Y:S01]  /*4530*/  FSEL R8, R27, -INF , P0 ;  /* 0xff8000001b087808 */ /* 0x000fe20000000000 */
[----:B------:R-:W4:Y:S01]  /*4540*/  MUFU.TANH R146, R146 ;  /* 0x0000009200927308 */ /* 0x000f220000002400 */
[----:B------:R-:W-:Y:S02]  /*4550*/  FMNMX.FTZ R23, R10, R23, !PT ;  /* 0x000000170a177209 */ /* 0x000fe40007810000 */
[----:B------:R-:W-:Y:S02]  /*4560*/  ISETP.GT.AND P0, PT, R22, 0x20, PT ;  /* 0x000000201600780c */ /* 0x000fe40003f04270 */
[----:B------:R-:W-:Y:S02]  /*4570*/  FMNMX.FTZ R23, R8, R23, !PT ;  /* 0x0000001708177209 */ /* 0x000fe40007810000 */
[----:B------:R-:W-:Y:S01]  /*4580*/  FSEL R40, R40, -INF , P0 ;  /* 0xff80000028287808 */ /* 0x000fe20000000000 */
[----:B------:R-:W5:Y:S01]  /*4590*/  MUFU.TANH R150, R150 ;  /* 0x0000009600967308 */ /* 0x000f620000002400 */
[----:B------:R-:W-:-:S02]  /*45a0*/  FMNMX.FTZ R23, R12, R23, !PT ;  /* 0x000000170c177209 */ /* 0x000fc40007810000 */
[----:B------:R-:W-:Y:S02]  /*45b0*/  ISETP.GT.AND P0, PT, R22, 0x28, PT ;  /* 0x000000281600780c */ /* 0x000fe40003f04270 */
[----:B------:R-:W-:Y:S02]  /*45c0*/  FMNMX.FTZ R23, R40, R23, !PT ;  /* 0x0000001728177209 */ /* 0x000fe40007810000 */
[----:B------:R-:W-:Y:S01]  /*45d0*/  ISETP.GT.AND P1, PT, R22, 0x29, PT ;  /* 0x000000291600780c */ /* 0x000fe20003f24270 */
[----:B------:R-:W1:Y:S01]  /*45e0*/  MUFU.TANH R178, R70 ;  /* 0x0000004600b27308 */ /* 0x000e620000002400 */
[----:B------:R-:W-:Y:S02]  /*45f0*/  FSEL R142, R142, -INF , P0 ;  /* 0xff8000008e8e7808 */ /* 0x000fe40000000000 */
[----:B------:R-:W-:Y:S02]  /*4600*/  FMNMX.FTZ R23, R180, R23, !PT ;  /* 0x00000017b4177209 */ /* 0x000fe40007810000 */
[----:B------:R-:W-:-:S02]  /*4610*/  ISETP.GT.AND P0, PT, R22, 0x30, PT ;  /* 0x000000301600780c */ /* 0x000fc40003f04270 */
[----:B---3--:R-:W-:Y:S01]  /*4620*/  FSEL R140, R140, -INF , P1 ;  /* 0xff8000008c8c7808 */ /* 0x008fe20000800000 */
[----:B------:R-:W3:Y:S01]  /*4630*/  MUFU.TANH R160, R71 ;  /* 0x0000004700a07308 */ /* 0x000ee20000002400 */
[----:B------:R-:W-:Y:S02]  /*4640*/  FMNMX.FTZ R23, R142, R23, !PT ;  /* 0x000000178e177209 */ /* 0x000fe40007810000 */
[----:B------:R-:W-:Y:S02]  /*4650*/  ISETP.GT.AND P1, PT, R22, 0x31, PT ;  /* 0x000000311600780c */ /* 0x000fe40003f24270 */
[----:B--2---:R-:W-:Y:S02]  /*4660*/  FSEL R158, R158, -INF , P0 ;  /* 0xff8000009e9e7808 */ /* 0x004fe40000000000 */
[----:B------:R-:W-:Y:S01]  /*4670*/  FMNMX.FTZ R23, R140, R23, !PT ;  /* 0x000000178c177209 */ /* 0x000fe20007810000 */
[----:B------:R-:W2:Y:S01]  /*4680*/  MUFU.TANH R176, R66 ;  /* 0x0000004200b07308 */ /* 0x000ea20000002400 */
[----:B------:R-:W-:-:S02]  /*4690*/  ISETP.GT.AND P0, PT, R22, 0x38, PT ;  /* 0x000000381600780c */ /* 0x000fc40003f04270 */
[----:B----4-:R-:W-:Y:S02]  /*46a0*/  FSEL R146, R146, -INF , P1 ;  /* 0xff80000092927808 */ /* 0x010fe40000800000 */
[----:B------:R-:W-:Y:S02]  /*46b0*/  FMNMX.FTZ R23, R158, R23, !PT ;  /* 0x000000179e177209 */ /* 0x000fe40007810000 */
[----:B------:R-:W-:Y:S01]  /*46c0*/  ISETP.GT.AND P1, PT, R22, 0x39, PT ;  /* 0x000000391600780c */ /* 0x000fe20003f24270 */
[----:B------:R4:W2:Y:S01]  /*46d0*/  MUFU.TANH R174, R62 ;  /* 0x0000003e00ae7308 */ /* 0x0008a20000002400 */
[----:B-----5:R-:W-:Y:S02]  /*46e0*/  FSEL R150, R150, -INF , P0 ;  /* 0xff80000096967808 */ /* 0x020fe40000000000 */
[----:B------:R-:W-:Y:S02]  /*46f0*/  FMNMX.FTZ R23, R146, R23, !PT ;  /* 0x0000001792177209 */ /* 0x000fe40007810000 */
[----:B------:R-:W-:-:S02]  /*4700*/  ISETP.GT.AND P0, PT, R22, 0x40, PT ;  /* 0x000000401600780c */ /* 0x000fc40003f04270 */
[----:B------:R-:W-:Y:S01]  /*4710*/  FSEL R156, R156, -INF , P1 ;  /* 0xff8000009c9c7808 */ /* 0x000fe20000800000 */
[----:B------:R-:W5:Y:S01]  /*4720*/  MUFU.TANH R166, R58 ;  /* 0x0000003a00a67308 */ /* 0x000f620000002400 */
[----:B------:R-:W-:Y:S02]  /*4730*/  FMNMX.FTZ R23, R150, R23, !PT ;  /* 0x0000001796177209 */ /* 0x000fe40007810000 */
[----:B------:R-:W-:Y:S02]  /*4740*/  ISETP.GT.AND P1, PT, R22, 0x41, PT ;  /* 0x000000411600780c */ /* 0x000fe40003f24270 */
[----:B-1----:R-:W-:Y:S02]  /*4750*/  FSEL R178, R178, -INF , P0 ;  /* 0xff800000b2b27808 */ /* 0x002fe40000000000 */
[----:B------:R-:W-:Y:S01]  /*4760*/  FMNMX.FTZ R23, R156, R23, !PT ;  /* 0x000000179c177209 */ /* 0x000fe20007810000 */
[----:B------:R-:W1:Y:S01]  /*4770*/  MUFU.TANH R162, R59 ;  /* 0x0000003b00a27308 */ /* 0x000e620000002400 */
[----:B------:R-:W-:Y:S01]  /*4780*/  ISETP.GT.AND P0, PT, R22, 0x48, PT ;  /* 0x000000481600780c */ /* 0x000fe20003f04270 */
[----:B----4-:R-:W-:Y:S01]  /*4790*/  FMUL.FTZ R62, R74, c[0x0][0x320] ;  /* 0x0000c8004a3e7a20 */ /* 0x010fe20000410000 */
[----:B---3--:R-:W-:-:S02]  /*47a0*/  FSEL R160, R160, -INF , P1 ;  /* 0xff800000a0a07808 */ /* 0x008fc40000800000 */
[----:B------:R-:W-:Y:S02]  /*47b0*/  FMNMX.FTZ R23, R178, R23, !PT ;  /* 0x00000017b2177209 */ /* 0x000fe40007810000 */
[----:B------:R-:W-:Y:S01]  /*47c0*/  ISETP.GT.AND P1, PT, R22, 0x49, PT ;  /* 0x000000491600780c */ /* 0x000fe20003f24270 */
[----:B------:R-:W3:Y:S01]  /*47d0*/  MUFU.TANH R154, R54 ;  /* 0x00000036009a7308 */ /* 0x000ee20000002400 */
[----:B--2---:R-:W-:Y:S02]  /*47e0*/  FSEL R176, R176, -INF , P0 ;  /* 0xff800000b0b07808 */ /* 0x004fe40000000000 */
[----:B------:R-:W-:Y:S02]  /*47f0*/  FMNMX.FTZ R23, R160, R23, !PT ;  /* 0x00000017a0177209 */ /* 0x000fe40007810000 */
[----:B------:R-:W-:Y:S02]  /*4800*/  ISETP.GT.AND P0, PT, R22, 0x50, PT ;  /* 0x000000501600780c */ /* 0x000fe40003f04270 */
[----:B------:R-:W-:Y:S01]  /*4810*/  FSEL R164, R164, -INF , P1 ;  /* 0xff800000a4a47808 */ /* 0x000fe20000800000 */
[----:B------:R-:W2:Y:S01]  /*4820*/  MUFU.TANH R152, R55 ;  /* 0x0000003700987308 */ /* 0x000ea20000002400 */
[----:B------:R-:W-:-:S02]  /*4830*/  FMNMX.FTZ R23, R176, R23, !PT ;  /* 0x00000017b0177209 */ /* 0x000fc40007810000 */
[----:B------:R-:W-:Y:S02]  /*4840*/  ISETP.GT.AND P1, PT, R22, 0x51, PT ;  /* 0x000000511600780c */ /* 0x000fe40003f24270 */
[----:B------:R-:W-:Y:S02]  /*4850*/  FSEL R174, R174, -INF , P0 ;  /* 0xff800000aeae7808 */ /* 0x000fe40000000000 */
[----:B------:R-:W-:Y:S01]  /*4860*/  FMNMX.FTZ R23, R164, R23, !PT ;  /* 0x00000017a4177209 */ /* 0x000fe20007810000 */
[----:B------:R-:W4:Y:S01]  /*4870*/  MUFU.TANH R148, R50 ;  /* 0x0000003200947308 */ /* 0x000f220000002400 */
[----:B------:R-:W-:Y:S02]  /*4880*/  ISETP.GT.AND P0, PT, R22, 0x58, PT ;  /* 0x000000581600780c */ /* 0x000fe40003f04270 */
[----:B------:R-:W-:Y:S02]  /*4890*/  FSEL R172, R172, -INF , P1 ;  /* 0xff800000acac7808 */ /* 0x000fe40000800000 */
[----:B------:R-:W-:-:S02]  /*48a0*/  FMNMX.FTZ R23, R174, R23, !PT ;  /* 0x00000017ae177209 */ /* 0x000fc40007810000 */
[----:B------:R-:W-:Y:S01]  /*48b0*/  ISETP.GT.AND P1, PT, R22, 0x59, PT ;  /* 0x000000591600780c */ /* 0x000fe20003f24270 */
[----:B------:R-:W2:Y:S01]  /*48c0*/  MUFU.TANH R144, R51 ;  /* 0x0000003300907308 */ /* 0x000ea20000002400 */
[----:B-----5:R-:W-:Y:S02]  /*48d0*/  FSEL R166, R166, -INF , P0 ;  /* 0xff800000a6a67808 */ /* 0x020fe40000000000 */
[----:B------:R-:W-:Y:S02]  /*48e0*/  FMNMX.FTZ R23, R172, R23, !PT ;  /* 0x00000017ac177209 */ /* 0x000fe40007810000 */
[----:B------:R-:W-:Y:S02]  /*48f0*/  ISETP.GT.AND P0, PT, R22, 0x60, PT ;  /* 0x000000601600780c */ /* 0x000fe40003f04270 */
[----:B-1----:R-:W-:Y:S01]  /*4900*/  FSEL R162, R162, -INF , P1 ;  /* 0xff800000a2a27808 */ /* 0x002fe20000800000 */
[----:B------:R-:W1:Y:S01]  /*4910*/  MUFU.TANH R66, R46 ;  /* 0x0000002e00427308 */ /* 0x000e620000002400 */
[----:B------:R-:W-:-:S02]  /*4920*/  FMNMX.FTZ R23, R166, R23, !PT ;  /* 0x00000017a6177209 */ /* 0x000fc40007810000 */
[----:B------:R-:W-:Y:S02]  /*4930*/  ISETP.GT.AND P1, PT, R22, 0x61, PT ;  /* 0x000000611600780c */ /* 0x000fe40003f24270 */
[----:B---3--:R-:W-:Y:S02]  /*4940*/  FSEL R154, R154, -INF , P0 ;  /* 0xff8000009a9a7808 */ /* 0x008fe40000000000 */
[----:B------:R-:W-:Y:S01]  /*4950*/  FMNMX.FTZ R23, R162, R23, !PT ;  /* 0x00000017a2177209 */ /* 0x000fe20007810000 */
[----:B------:R-:W3:Y:S01]  /*4960*/  MUFU.TANH R64, R47 ;  /* 0x0000002f00407308 */ /* 0x000ee20000002400 */
[----:B------:R-:W-:Y:S02]  /*4970*/  ISETP.GT.AND P0, PT, R22, 0x68, PT ;  /* 0x000000681600780c */ /* 0x000fe40003f04270 */
[----:B--2---:R-:W-:Y:S02]  /*4980*/  FSEL R152, R152, -INF , P1 ;  /* 0xff80000098987808 */ /* 0x004fe40000800000 */
[----:B------:R-:W-:-:S02]  /*4990*/  FMNMX.FTZ R23, R154, R23, !PT ;  /* 0x000000179a177209 */ /* 0x000fc40007810000 */
[----:B------:R-:W-:Y:S01]  /*49a0*/  ISETP.GT.AND P1, PT, R22, 0x69, PT ;  /* 0x000000691600780c */ /* 0x000fe20003f24270 */
[----:B------:R-:W2:Y:S01]  /*49b0*/  MUFU.TANH R62, R62 ;  /* 0x0000003e003e7308 */ /* 0x000ea20000002400 */
[----:B----4-:R-:W-:Y:S02]  /*49c0*/  FSEL R148, R148, -INF , P0 ;  /* 0xff80000094947808 */ /* 0x010fe40000000000 */
[----:B------:R-:W-:Y:S02]  /*49d0*/  FMNMX.FTZ R23, R152, R23, !PT ;  /* 0x0000001798177209 */ /* 0x000fe40007810000 */
[----:B------:R-:W-:Y:S02]  /*49e0*/  ISETP.GT.AND P0, PT, R22, 0x70, PT ;  /* 0x000000701600780c */ /* 0x000fe40003f04270 */
[----:B------:R-:W-:Y:S01]  /*49f0*/  FSEL R144, R144, -INF , P1 ;  /* 0xff80000090907808 */ /* 0x000fe20000800000 */
[----:B------:R-:W4:Y:S01]  /*4a00*/  MUFU.TANH R60, R75 ;  /* 0x0000004b003c7308 */ /* 0x000f220000002400 */
[----:B------:R-:W-:-:S02]  /*4a10*/  FMNMX.FTZ R23, R148, R23, !PT ;  /* 0x0000001794177209 */ /* 0x000fc40007810000 */
[----:B------:R-:W-:Y:S02]  /*4a20*/  ISETP.GT.AND P1, PT, R22, 0x71, PT ;  /* 0x000000711600780c */ /* 0x000fe40003f24270 */
[----:B-1----:R-:W-:Y:S02]  /*4a30*/  FSEL R66, R66, -INF , P0 ;  /* 0xff80000042427808 */ /* 0x002fe40000000000 */
[----:B------:R-:W-:Y:S02]  /*4a40*/  FMNMX.FTZ R23, R144, R23, !PT ;  /* 0x0000001790177209 */ /* 0x000fe40007810000 */
[----:B------:R-:W-:Y:S02]  /*4a50*/  ISETP.GT.AND P0, PT, R22, 0x78, PT ;  /* 0x000000781600780c */ /* 0x000fe40003f04270 */
[----:B---3--:R-:W-:Y:S02]  /*4a60*/  FSEL R64, R64, -INF , P1 ;  /* 0xff80000040407808 */ /* 0x008fe40000800000 */
[----:B------:R-:W-:-:S02]  /*4a70*/  FMNMX.FTZ R23, R66, R23, !PT ;  /* 0x0000001742177209 */ /* 0x000fc40007810000 */
[----:B------:R-:W-:Y:S02]  /*4a80*/  ISETP.GT.AND P1, PT, R22, 0x79, PT ;  /* 0x000000791600780c */ /* 0x000fe40003f24270 */
[----:B--2---:R-:W-:Y:S02]  /*4a90*/  FSEL R62, R62, -INF , P0 ;  /* 0xff8000003e3e7808 */ /* 0x004fe40000000000 */
[----:B------:R-:W-:Y:S02]  /*4aa0*/  FMNMX.FTZ R23, R64, R23, !PT ;  /* 0x0000001740177209 */ /* 0x000fe40007810000 */
[----:B----4-:R-:W-:Y:S02]  /*4ab0*/  FSEL R60, R60, -INF , P1 ;  /* 0xff8000003c3c7808 */ /* 0x010fe40000800000 */
[----:B------:R-:W-:-:S04]  /*4ac0*/  FMNMX.FTZ R23, R62, R23, !PT ;  /* 0x000000173e177209 */ /* 0x000fc80007810000 */
[----:B------:R-:W-:Y:S02]  /*4ad0*/  FMNMX.FTZ R20, R60, R23, !PT ;  /* 0x000000173c147209 */ /* 0x000fe40007810000 */
[----:B------:R-:W-:-:S03]  /*4ae0*/  FMNMX.FTZ R23, R17, R0, !PT ;  /* 0x0000000011177209 */ /* 0x000fc60007810000 */
        /* <DEDUP_REMOVED lines=10> */
[--C-:B------:R-:W-:Y:S01]  /*4b90*/  FFMA.FTZ R54, R19, c[0x0][0x2d0], -R134.reuse ;  /* 0x0000b40013367a23 */ /* 0x100fe20000010886 */
[----:B------:R-:W-:Y:S01]  /*4ba0*/  LDSM.16.MT88.4 R20, [R246+0x900] ;  /* 0x00090000f614783b */ /* 0x000fe20000004200 */
[--C-:B------:R-:W-:Y:S01]  /*4bb0*/  FFMA.FTZ R51, R15, c[0x0][0x2d0], -R134.reuse ;  /* 0x0000b4000f337a23 */ /* 0x100fe20000010886 */
[----:B------:R-:W-:Y:S01]  /*4bc0*/  MUFU.EX2 R56, R56 ;  /* 0x0000003800387308 */ /* 0x000fe20000000800 */
[--C-:B------:R-:W-:Y:S01]  /*4bd0*/  FFMA.FTZ R47, R7, c[0x0][0x2d0], -R134.reuse ;  /* 0x0000b400072f7a23 */ /* 0x100fe20000010886 */
[----:B-1----:R-:W-:Y:S01]  /*4be0*/  FMNMX.FTZ R132, R132, R17, !PT ;  /* 0x0000001184847209 */ /* 0x002fe20007810000 */
[----:B------:R-:W-:-:S02]  /*4bf0*/  FFMA.FTZ R49, R11, c[0x0][0x2d0], -R134 ;  /* 0x0000b4000b317a23 */ /* 0x000fc40000010886 */
[--C-:B------:R-:W-:Y:S01]  /*4c00*/  FFMA.FTZ R46, R9, c[0x0][0x2d0], -R134.reuse ;  /* 0x0000b400092e7a23 */ /* 0x100fe20000010886 */
[C---:B------:R-:W-:Y:S01]  /*4c10*/  FSETP.NEU.FTZ.AND P0, PT, R132.reuse, -INF , PT ;  /* 0xff8000008400780b */ /* 0x040fe20003f1d000 */
[----:B------:R-:W-:Y:S01]  /*4c20*/  FMUL.FTZ R59, R132, c[0x0][0x2d0] ;  /* 0x0000b400843b7a20 */ /* 0x000fe20000410000 */
[----:B------:R-:W1:Y:S01]  /*4c30*/  MUFU.EX2 R55, R55 ;  /* 0x0000003700377308 */ /* 0x000e620000000800 */
[--C-:B------:R-:W-:Y:S02]  /*4c40*/  FFMA.FTZ R52, R13, c[0x0][0x2d0], -R134.reuse ;  /* 0x0000b4000d347a23 */ /* 0x100fe40000010886 */
[--C-:B------:R-:W-:Y:S01]  /*4c50*/  FFMA.FTZ R43, R39, c[0x0][0x2d0], -R134.reuse ;  /* 0x0000b400272b7a23 */ /* 0x100fe20000010886 */
[----:B------:R-:W-:Y:S01]  /*4c60*/  FSEL R59, R59, RZ, P0 ;  /* 0x000000ff3b3b7208 */ /* 0x000fe20000000000 */
[--C-:B------:R-:W-:Y:S01]  /*4c70*/  FFMA.FTZ R42, R31, c[0x0][0x2d0], -R134.reuse ;  /* 0x0000b4001f2a7a23 */ /* 0x100fe20000010886 */
[----:B------:R-:W-:Y:S01]  /*4c80*/  PLOP3.LUT P0, PT, PT, PT, UP0, 0x80, 0x0 ;  /* 0x000000000000781c */ /* 0x000fe20003f0f008 */
[----:B------:R-:W-:Y:S01]  /*4c90*/  FFMA.FTZ R39, R29, c[0x0][0x2d0], -R134 ;  /* 0x0000b4001d277a23 */ /* 0x000fe20000010886 */
[----:B------:R-:W-:Y:S01]  /*4ca0*/  MUFU.EX2 R54, R54 ;  /* 0x0000003600367308 */ /* 0x000fe20000000800 */
[--C-:B------:R-:W-:Y:S01]  /*4cb0*/  FFMA.FTZ R58, R16, c[0x0][0x2d0], -R59.reuse ;  /* 0x0000b400103a7a23 */ /* 0x100fe2000001083b */
[----:B------:R-:W-:Y:S01]  /*4cc0*/  LDSM.16.MT88.4 R28, [R245+0x4900] ;  /* 0x00490000f51c783b */ /* 0x000fe20000004200 */
[----:B------:R-:W-:-:S02]  /*4cd0*/  FFMA.FTZ R57, R6, c[0x0][0x2d0], -R59 ;  /* 0x0000b40006397a23 */ /* 0x000fc4000001083b */
[--C-:B------:R-:W-:Y:S01]  /*4ce0*/  FFMA.FTZ R53, R4, c[0x0][0x2d0], -R59.reuse ;  /* 0x0000b40004357a23 */ /* 0x100fe2000001083b */
[----:B------:R-:W-:Y:S01]  /*4cf0*/  LDSM.16.MT88.4 R16, [R245+0x900] ;  /* 0x00090000f510783b */ /* 0x000fe20000004200 */
[--C-:B------:R-:W-:Y:S01]  /*4d00*/  FFMA.FTZ R48, R26, c[0x0][0x2d0], -R59.reuse ;  /* 0x0000b4001a307a23 */ /* 0x100fe2000001083b */
[----:B------:R-:W2:Y:S01]  /*4d10*/  MUFU.EX2 R51, R51 ;  /* 0x0000003300337308 */ /* 0x000ea20000000800 */
[--C-:B------:R-:W-:Y:S01]  /*4d20*/  FFMA.FTZ R45, R10, c[0x0][0x2d0], -R59.reuse ;  /* 0x0000b4000a2d7a23 */ /* 0x100fe2000001083b */
[----:B------:R-:W3:Y:S01]  /*4d30*/  LDSM.16.MT88.4 R4, [R244+0x4100] ;  /* 0x00410000f404783b */ /* 0x000ee20000004200 */
[--C-:B------:R-:W-:Y:S01]  /*4d40*/  FFMA.FTZ R44, R8, c[0x0][0x2d0], -R59.reuse ;  /* 0x0000b400082c7a23 */ /* 0x100fe2000001083b */
[----:B-1----:R-:W-:Y:S01]  /*4d50*/  F2FP.PACK_AB R68, R55, R56 ;  /* 0x000000383744723e */ /* 0x002fe200000000ff */
[--C-:B------:R-:W-:Y:S01]  /*4d60*/  FFMA.FTZ R50, R14, c[0x0][0x2d0], -R59.reuse ;  /* 0x0000b4000e327a23 */ /* 0x100fe2000001083b */
[----:B------:R-:W1:Y:S01]  /*4d70*/  LDSM.16.MT88.4 R8, [R244+0x900] ;  /* 0x00090000f408783b */ /* 0x000e620000004200 */
[--C-:B------:R-:W-:Y:S01]  /*4d80*/  FFMA.FTZ R41, R12, c[0x0][0x2d0], -R59.reuse ;  /* 0x0000b4000c297a23 */ /* 0x100fe2000001083b */
[----:B------:R-:W-:Y:S01]  /*4d90*/  MUFU.EX2 R58, R58 ;  /* 0x0000003a003a7308 */ /* 0x000fe20000000800 */
[----:B------:R-:W-:Y:S01]  /*4da0*/  FFMA.FTZ R38, R37, c[0x0][0x2d0], -R134 ;  /* 0x0000b40025267a23 */ /* 0x000fe20000010886 */
[----:B------:R-:W4:Y:S01]  /*4db0*/  LDSM.16.MT88.4 R12, [R248+0x4900] ;  /* 0x00490000f80c783b */ /* 0x000f220000004200 */
[----:B------:R-:W-:-:S02]  /*4dc0*/  FFMA.FTZ R40, R40, c[0x0][0x2d0], -R59 ;  /* 0x0000b40028287a23 */ /* 0x000fc4000001083b */
[--C-:B------:R-:W-:Y:S01]  /*4dd0*/  FFMA.FTZ R37, R180, c[0x0][0x2d0], -R59.reuse ;  /* 0x0000b400b4257a23 */ /* 0x100fe2000001083b */
[----:B------:R-:W5:Y:S01]  /*4de0*/  LDSM.16.MT88.4 R24, [R248+0x900] ;  /* 0x00090000f818783b */ /* 0x000f620000004200 */
[--C-:B------:R-:W-:Y:S01]  /*4df0*/  FFMA.FTZ R3, R142, c[0x0][0x2d0], -R59.reuse ;  /* 0x0000b4008e037a23 */ /* 0x100fe2000001083b */
[----:B------:R-:W3:Y:S01]  /*4e00*/  MUFU.EX2 R57, R57 ;  /* 0x0000003900397308 */ /* 0x000ee20000000800 */
[----:B--2---:R-:W-:Y:S01]  /*4e10*/  F2FP.PACK_AB R70, R51, R54 ;  /* 0x000000363346723e */ /* 0x004fe200000000ff */
[----:B------:R-:W-:Y:S02]  /*4e20*/  FFMA.FTZ R2, R140, c[0x0][0x2d0], -R59 ;  /* 0x0000b4008c027a23 */ /* 0x000fe4000001083b */
[--C-:B------:R-:W-:Y:S02]  /*4e30*/  FFMA.FTZ R140, R143, c[0x0][0x2d0], -R134.reuse ;  /* 0x0000b4008f8c7a23 */ /* 0x100fe40000010886 */
[--C-:B------:R-:W-:Y:S02]  /*4e40*/  FFMA.FTZ R142, R141, c[0x0][0x2d0], -R134.reuse ;  /* 0x0000b4008d8e7a23 */ /* 0x100fe40000010886 */
[----:B------:R-:W-:Y:S01]  /*4e50*/  MUFU.EX2 R53, R53 ;  /* 0x0000003500357308 */ /* 0x000fe20000000800 */
[----:B------:R-:W-:-:S02]  /*4e60*/  FFMA.FTZ R133, R133, c[0x0][0x2d0], -R134 ;  /* 0x0000b40085857a23 */ /* 0x000fc40000010886 */
[--C-:B------:R-:W-:Y:S02]  /*4e70*/  FFMA.FTZ R135, R135, c[0x0][0x2d0], -R134.reuse ;  /* 0x0000b40087877a23 */ /* 0x100fe40000010886 */
[--C-:B------:R-:W-:Y:S02]  /*4e80*/  FFMA.FTZ R141, R158, c[0x0][0x2d0], -R59.reuse ;  /* 0x0000b4009e8d7a23 */ /* 0x100fe4000001083b */
[--C-:B------:R-:W-:Y:S01]  /*4e90*/  FFMA.FTZ R146, R146, c[0x0][0x2d0], -R59.reuse ;  /* 0x0000b40092927a23 */ /* 0x100fe2000001083b */
[----:B------:R-:W2:Y:S01]  /*4ea0*/  MUFU.EX2 R48, R48 ;  /* 0x0000003000307308 */ /* 0x000ea20000000800 */
[----:B---3--:R-:W-:Y:S01]  /*4eb0*/  F2FP.PACK_AB R69, R57, R58 ;  /* 0x0000003a3945723e */ /* 0x008fe200000000ff */
[--C-:B------:R-:W-:Y:S02]  /*4ec0*/  FFMA.FTZ R150, R150, c[0x0][0x2d0], -R59.reuse ;  /* 0x0000b40096967a23 */ /* 0x100fe4000001083b */
[----:B------:R-:W-:Y:S02]  /*4ed0*/  FFMA.FTZ R143, R156, c[0x0][0x2d0], -R59 ;  /* 0x0000b4009c8f7a23 */ /* 0x000fe4000001083b */
[----:B------:R-:W-:-:S02]  /*4ee0*/  FFMA.FTZ R156, R159, c[0x0][0x2d0], -R134 ;  /* 0x0000b4009f9c7a23 */ /* 0x000fc40000010886 */
[----:B------:R-:W-:Y:S01]  /*4ef0*/  MUFU.EX2 R52, R52 ;  /* 0x0000003400347308 */ /* 0x000fe20000000800 */
[--C-:B------:R-:W-:Y:S02]  /*4f00*/  FFMA.FTZ R158, R157, c[0x0][0x2d0], -R134.reuse ;  /* 0x0000b4009d9e7a23 */ /* 0x100fe40000010886 */
[--C-:B------:R-:W-:Y:S02]  /*4f10*/  FFMA.FTZ R153, R153, c[0x0][0x2d0], -R134.reuse ;  /* 0x0000b40099997a23 */ /* 0x100fe40000010886 */
[----:B------:R-:W-:Y:S02]  /*4f20*/  FFMA.FTZ R155, R155, c[0x0][0x2d0], -R134 ;  /* 0x0000b4009b9b7a23 */ /* 0x000fe40000010886 */
[--C-:B------:R-:W-:Y:S01]  /*4f30*/  FFMA.FTZ R157, R178, c[0x0][0x2d0], -R59.reuse ;  /* 0x0000b400b29d7a23 */ /* 0x100fe2000001083b */
[----:B--2---:R-:W-:Y:S01]  /*4f40*/  F2FP.PACK_AB R71, R48, R53 ;  /* 0x000000353047723e */ /* 0x004fe200000000ff */
[----:B------:R-:W2:Y:S01]  /*4f50*/  MUFU.EX2 R49, R49 ;  /* 0x0000003100317308 */ /* 0x000ea20000000800 */
[----:B------:R-:W-:-:S02]  /*4f60*/  FFMA.FTZ R160, R160, c[0x0][0x2d0], -R59 ;  /* 0x0000b400a0a07a23 */ /* 0x000fc4000001083b */
[--C-:B------:R-:W-:Y:S02]  /*4f70*/  FFMA.FTZ R159, R176, c[0x0][0x2d0], -R59.reuse ;  /* 0x0000b400b09f7a23 */ /* 0x100fe4000001083b */
[--C-:B------:R-:W-:Y:S01]  /*4f80*/  FFMA.FTZ R164, R164, c[0x0][0x2d0], -R59.reuse ;  /* 0x0000b400a4a47a23 */ /* 0x100fe2000001083b */
        /* <DEDUP_REMOVED lines=20> */
[----:B------:R-:W3:Y:S01]  /*50d0*/  MUFU.EX2 R45, R45 ;  /* 0x0000002d002d7308 */ /* 0x000ee20000000800 */
[----:B------:R-:W-:-:S02]  /*50e0*/  FFMA.FTZ R152, R152, c[0x0][0x2d0], -R59 ;  /* 0x0000b40098987a23 */ /* 0x000fc4000001083b */
[--C-:B------:R-:W-:Y:S02]  /*50f0*/  FFMA.FTZ R148, R148, c[0x0][0x2d0], -R59.reuse ;  /* 0x0000b40094947a23 */ /* 0x100fe4000001083b */
[----:B------:R-:W-:Y:S01]  /*5100*/  FFMA.FTZ R63, R63, c[0x0][0x2d0], -R134 ;  /* 0x0000b4003f3f7a23 */ /* 0x000fe20000010886 */
        /* <DEDUP_REMOVED lines=8> */
[----:B------:R-:W1:Y:S01]  /*5190*/  MUFU.EX2 R41, R41 ;  /* 0x0000002900297308 */ /* 0x000e620000000800 */
[----:B------:R-:W-:-:S02]  /*51a0*/  FADD.FTZ R54, R54, R55 ;  /* 0x0000003736367221 */ /* 0x000fc40000010000 */
[----:B------:R-:W-:Y:S02]  /*51b0*/  FADD.FTZ R53, R48, R53 ;  /* 0x0000003530357221 */ /* 0x000fe40000010000 */
[----:B------:R-:W-:Y:S01]  /*51c0*/  FADD.FTZ R51, R51, R54 ;  /* 0x0000003633337221 */ /* 0x000fe20000010000 */
[C---:B------:R-:W-:Y:S02]  /*51d0*/  HMMA.16816.F32 R112, R68.reuse, R108, RZ ;  /* 0x0000006c4470723c */ /* 0x040fe400000018ff */
[----:B------:R-:W-:Y:S06]  /*51e0*/  MUFU.EX2 R43, R43 ;  /* 0x0000002b002b7308 */ /* 0x000fec0000000800 */
[C---:B------:R-:W-:Y:S02]  /*51f0*/  HMMA.16816.F32 R88, R68.reuse, R84, RZ ;  /* 0x000000544458723c */ /* 0x040fe400000018ff */
[----:B------:R-:W1:Y:S06]  /*5200*/  MUFU.EX2 R42, R42 ;  /* 0x0000002a002a7308 */ /* 0x000e6c0000000800 */
[C---:B------:R-:W-:Y:S02]  /*5210*/  HMMA.16816.F32 R80, R68.reuse, R76, RZ ;  /* 0x0000004c4450723c */ /* 0x040fe400000018ff */
[----:B------:R-:W-:Y:S06]  /*5220*/  MUFU.EX2 R39, R39 ;  /* 0x0000002700277308 */ /* 0x000fec0000000800 */
[C---:B------:R-:W-:Y:S02]  /*5230*/  HMMA.16816.F32 R124, R68.reuse, R126, RZ ;  /* 0x0000007e447c723c */ /* 0x040fe400000018ff */
[----:B------:R-:W-:Y:S06]  /*5240*/  MUFU.EX2 R38, R38 ;  /* 0x0000002600267308 */ /* 0x000fec0000000800 */
        /* <DEDUP_REMOVED lines=10> */
[----:B--2---:R-:W-:Y:S01]  /*52f0*/  F2FP.PACK_AB R4, R49, R52 ;  /* 0x000000343104723e */ /* 0x004fe200000000ff */
[----:B------:R-:W-:Y:S01]  /*5300*/  HMMA.16816.F32 R68, R68, R6, RZ ;  /* 0x000000064444723c */ /* 0x000fe200000018ff */
[----:B---3--:R-:W-:Y:S01]  /*5310*/  F2FP.PACK_AB R5, R45, R50 ;  /* 0x000000322d05723e */ /* 0x008fe200000000ff */
[----:B------:R-:W2:Y:S01]  /*5320*/  MUFU.EX2 R140, R140 ;  /* 0x0000008c008c7308 */ /* 0x000ea20000000800 */
[----:B------:R-:W-:-:S04]  /*5330*/  FADD.FTZ R50, R50, R53 ;  /* 0x0000003532327221 */ /* 0x000fc80000010000 */
[----:B------:R-:W-:Y:S01]  /*5340*/  F2FP.PACK_AB R6, R46, R47 ;  /* 0x0000002f2e06723e */ /* 0x000fe200000000ff */
[----:B------:R-:W-:Y:S01]  /*5350*/  FADD.FTZ R45, R45, R50 ;  /* 0x000000322d2d7221 */ /* 0x000fe20000010000 */
[----:B-1----:R-:W-:Y:S01]  /*5360*/  F2FP.PACK_AB R7, R41, R44 ;  /* 0x0000002c2907723e */ /* 0x002fe200000000ff */
[----:B------:R-:W-:Y:S02]  /*5370*/  MUFU.EX2 R142, R142 ;  /* 0x0000008e008e7308 */ /* 0x000fe40000000800 */
[----:B------:R-:W-:-:S04]  /*5380*/  FADD.FTZ R44, R44, R45 ;  /* 0x0000002d2c2c7221 */ /* 0x000fc80000010000 */
[C---:B------:R-:W-:Y:S01]  /*5390*/  HMMA.16816.F32 R104, R4.reuse, R8, R104 ;  /* 0x000000080468723c */ /* 0x040fe20000001868 */
[----:B------:R-:W-:Y:S01]  /*53a0*/  FADD.FTZ R41, R41, R44 ;  /* 0x0000002c29297221 */ /* 0x000fe20000010000 */
[----:B------:R-:W-:Y:S06]  /*53b0*/  MUFU.EX2 R135, R135 ;  /* 0x0000008700877308 */ /* 0x000fec0000000800 */
[C---:B------:R-:W-:Y:S01]  /*53c0*/  HMMA.16816.F32 R100, R4.reuse, R10, R100 ;  /* 0x0000000a0464723c */ /* 0x040fe20000001864 */
[----:B------:R-:W1:Y:S01]  /*53d0*/  LDSM.16.MT88.4 R8, [R244+0x4900] ;  /* 0x00490000f408783b */ /* 0x000e620000004200 */
[----:B------:R-:W-:Y:S06]  /*53e0*/  MUFU.EX2 R141, R141 ;  /* 0x0000008d008d7308 */ /* 0x000fec0000000800 */
[C---:B----4-:R-:W-:Y:S02]  /*53f0*/  HMMA.16816.F32 R96, R4.reuse, R12, R96 ;  /* 0x0000000c0460723c */ /* 0x050fe40000001860 */
[----:B------:R-:W3:Y:S06]  /*5400*/  MUFU.EX2 R146, R146 ;  /* 0x0000009200927308 */ /* 0x000eec0000000800 */
[C---:B------:R-:W-:Y:S01]  /*5410*/  HMMA.16816.F32 R92, R4.reuse, R14, R92 ;  /* 0x0000000e045c723c */ /* 0x040fe2000000185c */
[----:B------:R-:W4:Y:S01]  /*5420*/  LDSM.16.MT88.4 R12, [R244+0x1100] ;  /* 0x00110000f40c783b */ /* 0x000f220000004200 */
[----:B------:R-:W-:Y:S06]  /*5430*/  MUFU.EX2 R150, R150 ;  /* 0x0000009600967308 */ /* 0x000fec0000000800 */
[C---:B-----5:R-:W-:Y:S02]  /*5440*/  HMMA.16816.F32 R128, R4.reuse, R24, R128 ;  /* 0x000000180480723c */ /* 0x060fe40000001880 */
[----:B------:R-:W5:Y:S06]  /*5450*/  MUFU.EX2 R143, R143 ;  /* 0x0000008f008f7308 */ /* 0x000f6c0000000800 */
        /* <DEDUP_REMOVED lines=19> */
[----:B------:R-:W2:Y:S06]  /*5590*/  MUFU.EX2 R164, R164 ;  /* 0x000000a400a47308 */ /* 0x000eac0000000800 */
[C---:B------:R-:W-:Y:S01]  /*55a0*/  HMMA.16816.F32 R76, R4.reuse, R30, R76 ;  /* 0x0000001e044c723c */ /* 0x040fe2000000184c */
[----:B------:R-:W-:Y:S01]  /*55b0*/  LDSM.16.MT88.4 R28, [R245+0x5100] ;  /* 0x00510000f51c783b */ /* 0x000fe20000004200 */
[----:B------:R-:W-:Y:S06]  /*55c0*/  MUFU.EX2 R167, R167 ;  /* 0x000000a700a77308 */ /* 0x000fec0000000800 */
[C---:B-1----:R-:W-:Y:S02]  /*55d0*/  HMMA.16816.F32 R72, R4.reuse, R8, R72 ;  /* 0x000000080448723c */ /* 0x042fe40000001848 */
[----:B------:R-:W1:Y:S06]  /*55e0*/  MUFU.EX2 R176, R176 ;  /* 0x000000b000b07308 */ /* 0x000e6c0000000800 */
[----:B------:R-:W-:Y:S01]  /*55f0*/  HMMA.16816.F32 R68, R4, R10, R68 ;  /* 0x0000000a0444723c */ /* 0x000fe20000001844 */
[----:B------:R-:W1:Y:S01]  /*5600*/  LDSM.16.MT88.4 R8, [R248+0x5100] ;  /* 0x00510000f808783b */ /* 0x000e620000004200 */
[----:B------:R-:W-:Y:S05]  /*5610*/  MUFU.EX2 R178, R178 ;  /* 0x000000b200b27308 */ /* 0x000fea0000000800 */
[----:B------:R-:W-:-:S02]  /*5620*/  F2FP.PACK_AB R4, R42, R43 ;  /* 0x0000002b2a04723e */ /* 0x000fc400000000ff */
[----:B------:R-:W-:Y:S01]  /*5630*/  F2FP.PACK_AB R5, R37, R40 ;  /* 0x000000282505723e */ /* 0x000fe200000000ff */
[----:B------:R-:W-:Y:S01]  /*5640*/  MUFU.EX2 R161, R161 ;  /* 0x000000a100a17308 */ /* 0x000fe20000000800 */
[----:B------:R-:W-:Y:S01]  /*5650*/  F2FP.PACK_AB R6, R38, R39 ;  /* 0x000000272606723e */ /* 0x000fe200000000ff */
[----:B------:R-:W-:Y:S01]  /*5660*/  FADD.FTZ R40, R40, R41 ;  /* 0x0000002928287221 */ /* 0x000fe20000010000 */
[----:B------:R-:W-:-:S03]  /*5670*/  F2FP.PACK_AB R7, R2, R3 ;  /* 0x000000030207723e */ /* 0x000fc600000000ff */
[----:B------:R-:W-:Y:S02]  /*5680*/  FADD.FTZ R40, R37, R40 ;  /* 0x0000002825287221 */ /* 0x000fe40000010000 */
[----:B------:R-:W-:Y:S02]  /*5690*/  MUFU.EX2 R163, R163 ;  /* 0x000000a300a37308 */ /* 0x000fe40000000800 */
[----:B----4-:R-:W-:Y:S01]  /*56a0*/  HMMA.16816.F32 R104, R4, R12, R104 ;  /* 0x0000000c0468723c */ /* 0x010fe20000001868 */
[----:B------:R-:W-:-:S04]  /*56b0*/  FADD.FTZ R3, R3, R40 ;  /* 0x0000002803037221 */ /* 0x000fc80000010000 */
[----:B------:R-:W-:Y:S01]  /*56c0*/  FADD.FTZ R2, R2, R3 ;  /* 0x0000000302027221 */ /* 0x000fe20000010000 */
[----:B------:R-:W4:Y:S02]  /*56d0*/  MUFU.EX2 R172, R172 ;  /* 0x000000ac00ac7308 */ /* 0x000f240000000800 */
[C---:B------:R-:W-:Y:S01]  /*56e0*/  HMMA.16816.F32 R100, R4.reuse, R14, R100 ;  /* 0x0000000e0464723c */ /* 0x040fe20000001864 */
[----:B------:R-:W2:Y:S05]  /*56f0*/  LDSM.16.MT88.4 R12, [R244+0x5100] ;  /* 0x00510000f40c783b */ /* 0x000eaa0000004200 */
[----:B------:R-:W-:Y:S02]  /*5700*/  MUFU.EX2 R165, R165 ;  /* 0x000000a500a57308 */ /* 0x000fe40000000800 */
[C---:B------:R-:W-:Y:S06]  /*5710*/  HMMA.16816.F32 R128, R4.reuse, R24, R128 ;  /* 0x000000180480723c */ /* 0x040fec0000001880 */
[----:B------:R-:W2:Y:S02]  /*5720*/  MUFU.EX2 R162, R162 ;  /* 0x000000a200a27308 */ /* 0x000ea40000000800 */
[C---:B-1----:R-:W-:Y:S06]  /*5730*/  HMMA.16816.F32 R96, R4.reuse, R8, R96 ;  /* 0x000000080460723c */ /* 0x042fec0000001860 */
[----:B------:R-:W-:Y:S02]  /*5740*/  MUFU.EX2 R151, R151 ;  /* 0x0000009700977308 */ /* 0x000fe40000000800 */
[C---:B------:R-:W-:Y:S01]  /*5750*/  HMMA.16816.F32 R92, R4.reuse, R10, R92 ;  /* 0x0000000a045c723c */ /* 0x040fe2000000185c */
[----:B------:R-:W1:Y:S05]  /*5760*/  LDSM.16.MT88.4 R8, [R244+0x1900] ;  /* 0x00190000f408783b */ /* 0x000e6a0000004200 */
[----:B------:R-:W1:Y:S02]  /*5770*/  MUFU.EX2 R166, R166 ;  /* 0x000000a600a67308 */ /* 0x000e640000000800 */
[C---:B------:R-:W-:Y:S01]  /*5780*/  HMMA.16816.F32 R124, R4.reuse, R26, R124 ;  /* 0x0000001a047c723c */ /* 0x040fe2000000187c */
[----:B------:R-:W-:Y:S05]  /*5790*/  LDSM.16.MT88.4 R24, [R248+0x1900] ;  /* 0x00190000f818783b */ /* 0x000fea0000004200 */
[----:B------:R-:W-:Y:S02]  /*57a0*/  MUFU.EX2 R174, R174 ;  /* 0x000000ae00ae7308 */ /* 0x000fe40000000800 */
[C---:B------:R-:W-:Y:S06]  /*57b0*/  HMMA.16816.F32 R120, R4.reuse, R20, R120 ;  /* 0x000000140478723c */ /* 0x040fec0000001878 */
[----:B------:R-:W-:Y:S02]  /*57c0*/  MUFU.EX2 R145, R145 ;  /* 0x0000009100917308 */ /* 0x000fe40000000800 */
[C---:B--2---:R-:W-:Y:S06]  /*57d0*/  HMMA.16816.F32 R72, R4.reuse, R12, R72 ;  /* 0x0000000c0448723c */ /* 0x044fec0000001848 */
[----:B------:R-:W-:Y:S02]  /*57e0*/  MUFU.EX2 R147, R147 ;  /* 0x0000009300937308 */ /* 0x000fe40000000800 */
[C---:B------:R-:W-:Y:S01]  /*57f0*/  HMMA.16816.F32 R68, R4.reuse, R14, R68 ;  /* 0x0000000e0444723c */ /* 0x040fe20000001844 */
[----:B------:R-:W2:Y:S05]  /*5800*/  LDSM.16.MT88.4 R12, [R248+0x5900] ;  /* 0x00590000f80c783b */ /* 0x000eaa0000004200 */
[----:B------:R-:W1:Y:S02]  /*5810*/  MUFU.EX2 R152, R152 ;  /* 0x0000009800987308 */ /* 0x000e640000000800 */
[C---:B------:R-:W-:Y:S01]  /*5820*/  HMMA.16816.F32 R116, R4.reuse, R22, R116 ;  /* 0x000000160474723c */ /* 0x040fe20000001874 */
[----:B------:R-:W1:Y:S05]  /*5830*/  LDSM.16.MT88.4 R20, [R246+0x1900] ;  /* 0x00190000f614783b */ /* 0x000e6a0000004200 */
[----:B------:R-:W-:Y:S02]  /*5840*/  MUFU.EX2 R63, R63 ;  /* 0x0000003f003f7308 */ /* 0x000fe40000000800 */
[C---:B------:R-:W-:Y:S06]  /*5850*/  HMMA.16816.F32 R112, R4.reuse, R16, R112 ;  /* 0x000000100470723c */ /* 0x040fec0000001870 */
[----:B------:R-:W-:Y:S02]  /*5860*/  MUFU.EX2 R64, R64 ;  /* 0x0000004000407308 */ /* 0x000fe40000000800 */
[C---:B------:R-:W-:Y:S01]  /*5870*/  HMMA.16816.F32 R108, R4.reuse, R18, R108 ;  /* 0x00000012046c723c */ /* 0x040fe2000000186c */
[----:B------:R-:W1:Y:S07]  /*5880*/  LDSM.16.MT88.4 R16, [R245+0x1900] ;  /* 0x00190000f510783b */ /* 0x000e6e0000004200 */
[C---:B------:R-:W-:Y:S08]  /*5890*/  HMMA.16816.F32 R88, R4.reuse, R32, R88 ;  /* 0x000000200458723c */ /* 0x040ff00000001858 */
[C---:B------:R-:W-:Y:S01]  /*58a0*/  HMMA.16816.F32 R84, R4.reuse, R34, R84 ;  /* 0x000000220454723c */ /* 0x040fe20000001854 */
[----:B------:R-:W2:Y:S07]  /*58b0*/  LDSM.16.MT88.4 R32, [R246+0x5900] ;  /* 0x00590000f620783b */ /* 0x000eae0000004200 */
[C---:B------:R-:W-:Y:S08]  /*58c0*/  HMMA.16816.F32 R80, R4.reuse, R28, R80 ;  /* 0x0000001c0450723c */ /* 0x040ff00000001850 */
[----:B------:R-:W-:Y:S01]  /*58d0*/  HMMA.16816.F32 R76, R4, R30, R76 ;  /* 0x0000001e044c723c */ /* 0x000fe2000000184c */
[----:B------:R-:W4:Y:S06]  /*58e0*/  LDSM.16.MT88.4 R28, [R245+0x5900] ;  /* 0x00590000f51c783b */ /* 0x000f2c0000004200 */
[----:B------:R-:W-:-:S02]  /*58f0*/  F2FP.PACK_AB R4, R140, R133 ;  /* 0x000000858c04723e */ /* 0x000fc400000000ff */
[C---:B---3--:R-:W-:Y:S01]  /*5900*/  F2FP.PACK_AB R5, R146.reuse, R141 ;  /* 0x0000008d9205723e */ /* 0x048fe200000000ff */
[----:B------:R-:W-:Y:S01]  /*5910*/  FADD.FTZ R141, R141, R2 ;  /* 0x000000028d8d7221 */ /* 0x000fe20000010000 */
[----:B------:R-:W-:Y:S02]  /*5920*/  F2FP.PACK_AB R6, R135, R142 ;  /* 0x0000008e8706723e */ /* 0x000fe400000000ff */
[----:B-----5:R-:W-:Y:S01]  /*5930*/  F2FP.PACK_AB R7, R143, R150 ;  /* 0x000000968f07723e */ /* 0x020fe200000000ff */
[----:B------:R-:W-:-:S04]  /*5940*/  FADD.FTZ R141, R146, R141 ;  /* 0x0000008d928d7221 */ /* 0x000fc80000010000 */
[----:B------:R-:W-:Y:S02]  /*5950*/  FADD.FTZ R150, R150, R141 ;  /* 0x0000008d96967221 */ /* 0x000fe40000010000 */
[----:B-1----:R-:W-:Y:S02]  /*5960*/  HMMA.16816.F32 R104, R4, R8, R104 ;  /* 0x000000080468723c */ /* 0x002fe40000001868 */
[----:B------:R-:W-:-:S06]  /*5970*/  FADD.FTZ R150, R143, R150 ;  /* 0x000000968f967221 */ /* 0x000fcc0000010000 */
[C---:B------:R-:W-:Y:S01]  /*5980*/  HMMA.16816.F32 R100, R4.reuse, R10, R100 ;  /* 0x0000000a0464723c */ /* 0x040fe20000001864 */
[----:B------:R-:W1:Y:S07]  /*5990*/  LDSM.16.MT88.4 R8, [R244+0x5900] ;  /* 0x00590000f408783b */ /* 0x000e6e0000004200 */
[C---:B--2---:R-:W-:Y:S08]  /*59a0*/  HMMA.16816.F32 R96, R4.reuse, R12, R96 ;  /* 0x0000000c0460723c */ /* 0x044ff00000001860 */
[C---:B------:R-:W-:Y:S01]  /*59b0*/  HMMA.16816.F32 R92, R4.reuse, R14, R92 ;  /* 0x0000000e045c723c */ /* 0x040fe2000000185c */
[----:B------:R-:W2:Y:S07]  /*59c0*/  LDSM.16.MT88.4 R12, [R244+0x2100] ;  /* 0x00210000f40c783b */ /* 0x000eae0000004200 */
[C---:B------:R-:W-:Y:S08]  /*59d0*/  HMMA.16816.F32 R128, R4.reuse, R24, R128 ;  /* 0x000000180480723c */ /* 0x040ff00000001880 */
        /* <DEDUP_REMOVED lines=8> */
[C---:B------:R-:W-:Y:S08]  /*5a60*/  HMMA.16816.F32 R88, R4.reuse, R32, R88 ;  /* 0x000000200458723c */ /* 0x040ff00000001858 */
[C---:B------:R-:W-:Y:S01]  /*5a70*/  HMMA.16816.F32 R84, R4.reuse, R34, R84 ;  /* 0x000000220454723c */ /* 0x040fe20000001854 */
[----:B------:R-:W-:Y:S07]  /*5a80*/  LDSM.16.MT88.4 R32, [R246+0x6100] ;  /* 0x00610000f620783b */ /* 0x000fee0000004200 */
[C---:B----4-:R-:W-:Y:S08]  /*5a90*/  HMMA.16816.F32 R80, R4.reuse, R28, R80 ;  /* 0x0000001c0450723c */ /* 0x050ff00000001850 */
[C---:B------:R-:W-:Y:S01]  /*5aa0*/  HMMA.16816.F32 R76, R4.reuse, R30, R76 ;  /* 0x0000001e044c723c */ /* 0x040fe2000000184c */
[----:B------:R-:W-:Y:S07]  /*5ab0*/  LDSM.16.MT88.4 R28, [R245+0x6100] ;  /* 0x00610000f51c783b */ /* 0x000fee0000004200 */
[C---:B-1----:R-:W-:Y:S08]  /*5ac0*/  HMMA.16816.F32 R72, R4.reuse, R8, R72 ;  /* 0x000000080448723c */ /* 0x042ff00000001848 */
[----:B------:R-:W-:Y:S01]  /*5ad0*/  HMMA.16816.F32 R68, R4, R10, R68 ;  /* 0x0000000a0444723c */ /* 0x000fe20000001844 */
[----:B------:R-:W1:Y:S06]  /*5ae0*/  LDSM.16.MT88.4 R8, [R248+0x6100] ;  /* 0x00610000f808783b */ /* 0x000e6c0000004200 */
[----:B------:R-:W-:-:S02]  /*5af0*/  F2FP.PACK_AB R4, R156, R153 ;  /* 0x000000999c04723e */ /* 0x000fc400000000ff */
[----:B------:R-:W-:Y:S01]  /*5b00*/  F2FP.PACK_AB R5, R160, R157 ;  /* 0x0000009da005723e */ /* 0x000fe200000000ff */
[----:B------:R-:W-:Y:S01]  /*5b10*/  FADD.FTZ R157, R157, R150 ;  /* 0x000000969d9d7221 */ /* 0x000fe20000010000 */
[----:B------:R-:W-:Y:S02]  /*5b20*/  F2FP.PACK_AB R6, R155, R158 ;  /* 0x0000009e9b06723e */ /* 0x000fe400000000ff */
[----:B------:R-:W-:Y:S01]  /*5b30*/  F2FP.PACK_AB R7, R164, R159 ;  /* 0x0000009fa407723e */ /* 0x000fe200000000ff */
[----:B------:R-:W-:-:S04]  /*5b40*/  FADD.FTZ R160, R160, R157 ;  /* 0x0000009da0a07221 */ /* 0x000fc80000010000 */
[----:B------:R-:W-:Y:S02]  /*5b50*/  FADD.FTZ R159, R159, R160 ;  /* 0x000000a09f9f7221 */ /* 0x000fe40000010000 */
[----:B--2---:R-:W-:Y:S02]  /*5b60*/  HMMA.16816.F32 R104, R4, R12, R104 ;  /* 0x0000000c0468723c */ /* 0x004fe40000001868 */
[----:B------:R-:W-:-:S06]  /*5b70*/  FADD.FTZ R164, R164, R159 ;  /* 0x0000009fa4a47221 */ /* 0x000fcc0000010000 */
[C---:B------:R-:W-:Y:S01]  /*5b80*/  HMMA.16816.F32 R100, R4.reuse, R14, R100 ;  /* 0x0000000e0464723c */ /* 0x040fe20000001864 */
[----:B------:R-:W2:Y:S07]  /*5b90*/  LDSM.16.MT88.4 R12, [R244+0x6100] ;  /* 0x00610000f40c783b */ /* 0x000eae0000004200 */
[C---:B---3--:R-:W-:Y:S08]  /*5ba0*/  HMMA.16816.F32 R128, R4.reuse, R24, R128 ;  /* 0x000000180480723c */ /* 0x048ff00000001880 */
[C---:B-1----:R-:W-:Y:S08]  /*5bb0*/  HMMA.16816.F32 R96, R4.reuse, R8, R96 ;  /* 0x000000080460723c */ /* 0x042ff00000001860 */
[C---:B------:R-:W-:Y:S01]  /*5bc0*/  HMMA.16816.F32 R92, R4.reuse, R10, R92 ;  /* 0x0000000a045c723c */ /* 0x040fe2000000185c */
[----:B------:R-:W1:Y:S07]  /*5bd0*/  LDSM.16.MT88.4 R8, [R244+0x2900] ;  /* 0x00290000f408783b */ /* 0x000e6e0000004200 */
[C---:B------:R-:W-:Y:S01]  /*5be0*/  HMMA.16816.F32 R124, R4.reuse, R26, R124 ;  /* 0x0000001a047c723c */ /* 0x040fe2000000187c */
[----:B------:R-:W3:Y:S07]  /*5bf0*/  LDSM.16.MT88.4 R24, [R248+0x2900] ;  /* 0x00290000f818783b */ /* 0x000eee0000004200 */
[C---:B------:R-:W-:Y:S08]  /*5c00*/  HMMA.16816.F32 R120, R4.reuse, R20, R120 ;  /* 0x000000140478723c */ /* 0x040ff00000001878 */
[C---:B--2---:R-:W-:Y:S08]  /*5c10*/  HMMA.16816.F32 R72, R4.reuse, R12, R72 ;  /* 0x0000000c0448723c */ /* 0x044ff00000001848 */
[C---:B------:R-:W-:Y:S01]  /*5c20*/  HMMA.16816.F32 R68, R4.reuse, R14, R68 ;  /* 0x0000000e0444723c */ /* 0x040fe20000001844 */
[----:B------:R-:W2:Y:S07]  /*5c30*/  LDSM.16.MT88.4 R12, [R248+0x6900] ;  /* 0x00690000f80c783b */ /* 0x000eae0000004200 */
[C---:B------:R-:W-:Y:S01]  /*5c40*/  HMMA.16816.F32 R116, R4.reuse, R22, R116 ;  /* 0x000000160474723c */ /* 0x040fe20000001874 */
[----:B------:R-:W4:Y:S07]  /*5c50*/  LDSM.16.MT88.4 R20, [R246+0x2900] ;  /* 0x00290000f614783b */ /* 0x000f2e0000004200 */
[C---:B------:R-:W-:Y:S08]  /*5c60*/  HMMA.16816.F32 R88, R4.reuse, R32, R88 ;  /* 0x000000200458723c */ /* 0x040ff00000001858 */
[C---:B------:R-:W-:Y:S01]  /*5c70*/  HMMA.16816.F32 R84, R4.reuse, R34, R84 ;  /* 0x000000220454723c */ /* 0x040fe20000001854 */
[----:B------:R-:W5:Y:S07]  /*5c80*/  LDSM.16.MT88.4 R32, [R246+0x6900] ;  /* 0x00690000f620783b */ /* 0x000f6e0000004200 */
[C---:B------:R-:W-:Y:S08]  /*5c90*/  HMMA.16816.F32 R80, R4.reuse, R28, R80 ;  /* 0x0000001c0450723c */ /* 0x040ff00000001850 */
[C---:B------:R-:W-:Y:S01]  /*5ca0*/  HMMA.16816.F32 R76, R4.reuse, R30, R76 ;  /* 0x0000001e044c723c */ /* 0x040fe2000000184c */
[----:B------:R-:W2:Y:S07]  /*5cb0*/  LDSM.16.MT88.4 R28, [R245+0x6900] ;  /* 0x00690000f51c783b */ /* 0x000eae0000004200 */
[C---:B------:R-:W-:Y:S08]  /*5cc0*/  HMMA.16816.F32 R112, R4.reuse, R16, R112 ;  /* 0x000000100470723c */ /* 0x040ff00000001870 */
[----:B------:R-:W-:Y:S01]  /*5cd0*/  HMMA.16816.F32 R108, R4, R18, R108 ;  /* 0x00000012046c723c */ /* 0x000fe2000000186c */
[----:B------:R-:W2:Y:S06]  /*5ce0*/  LDSM.16.MT88.4 R16, [R245+0x2900] ;  /* 0x00290000f510783b */ /* 0x000eac0000004200 */
[----:B------:R-:W-:-:S02]  /*5cf0*/  F2FP.PACK_AB R4, R176, R167 ;  /* 0x000000a7b004723e */ /* 0x000fc400000000ff */
[----:B------:R-:W-:Y:S01]  /*5d00*/  F2FP.PACK_AB R5, R172, R163 ;  /* 0x000000a3ac05723e */ /* 0x000fe200000000ff */
[----:B------:R-:W-:Y:S01]  /*5d10*/  FADD.FTZ R163, R163, R164 ;  /* 0x000000a4a3a37221 */ /* 0x000fe20000010000 */
[----:B------:R-:W-:Y:S02]  /*5d20*/  F2FP.PACK_AB R6, R161, R178 ;  /* 0x000000b2a106723e */ /* 0x000fe400000000ff */
[----:B------:R-:W-:Y:S01]  /*5d30*/  F2FP.PACK_AB R7, R162, R165 ;  /* 0x000000a5a207723e */ /* 0x000fe200000000ff */
[----:B------:R-:W-:-:S04]  /*5d40*/  FADD.FTZ R172, R172, R163 ;  /* 0x000000a3acac7221 */ /* 0x000fc80000010000 */
[----:B------:R-:W-:Y:S02]  /*5d50*/  FADD.FTZ R165, R165, R172 ;  /* 0x000000aca5a57221 */ /* 0x000fe40000010000 */
[----:B-1----:R-:W-:Y:S02]  /*5d60*/  HMMA.16816.F32 R104, R4, R8, R104 ;  /* 0x000000080468723c */ /* 0x002fe40000001868 */
[----:B------:R-:W-:-:S06]  /*5d70*/  FADD.FTZ R162, R162, R165 ;  /* 0x000000a5a2a27221 */ /* 0x000fcc0000010000 */
[C---:B------:R-:W-:Y:S01]  /*5d80*/  HMMA.16816.F32 R100, R4.reuse, R10, R100 ;  /* 0x0000000a0464723c */ /* 0x040fe20000001864 */
[----:B------:R-:W1:Y:S07]  /*5d90*/  LDSM.16.MT88.4 R8, [R244+0x6900] ;  /* 0x00690000f408783b */ /* 0x000e6e0000004200 */
[C---:B---3--:R-:W-:Y:S08]  /*5da0*/  HMMA.16816.F32 R128, R4.reuse, R24, R128 ;  /* 0x000000180480723c */ /* 0x048ff00000001880 */
[C---:B------:R-:W-:Y:S01]  /*5db0*/  HMMA.16816.F32 R124, R4.reuse, R26, R124 ;  /* 0x0000001a047c723c */ /* 0x040fe2000000187c */
[----:B------:R-:W3:Y:S07]  /*5dc0*/  LDSM.16.MT88.4 R24, [R248+0x3100] ;  /* 0x00310000f818783b */ /* 0x000eee0000004200 */
[C---:B--2---:R-:W-:Y:S08]  /*5dd0*/  HMMA.16816.F32 R96, R4.reuse, R12, R96 ;  /* 0x0000000c0460723c */ /* 0x044ff00000001860 */
[C---:B------:R-:W-:Y:S01]  /*5de0*/  HMMA.16816.F32 R92, R4.reuse, R14, R92 ;  /* 0x0000000e045c723c */ /* 0x040fe2000000185c */
[----:B------:R-:W2:Y:S07]  /*5df0*/  LDSM.16.MT88.4 R12, [R244+0x3100] ;  /* 0x00310000f40c783b */ /* 0x000eae0000004200 */
[C---:B----4-:R-:W-:Y:S08]  /*5e00*/  HMMA.16816.F32 R120, R4.reuse, R20, R120 ;  /* 0x000000140478723c */ /* 0x050ff00000001878 */
[C---:B------:R-:W-:Y:S01]  /*5e10*/  HMMA.16816.F32 R116, R4.reuse, R22, R116 ;  /* 0x000000160474723c */ /* 0x040fe20000001874 */
[----:B------:R-:W4:Y:S07]  /*5e20*/  LDSM.16.MT88.4 R20, [R246+0x3100] ;  /* 0x00310000f614783b */ /* 0x000f2e0000004200 */
[C---:B-----5:R-:W-:Y:S01]  /*5e30*/  HMMA.16816.F32 R88, R4.reuse, R32, R88 ;  /* 0x000000200458723c */ /* 0x060fe20000001858 */
[----:B------:R-:W-:Y:S06]  /*5e40*/  MUFU.EX2 R32, R148 ;  /* 0x0000009400207308 */ /* 0x000fec0000000800 */
[----:B------:R-:W-:Y:S01]  /*5e50*/  FFMA.FTZ R33, R144, c[0x0][0x2d0], -R59 ;  /* 0x0000b40090217a23 */ /* 0x000fe2000001083b */
[C---:B------:R-:W-:Y:S05]  /*5e60*/  HMMA.16816.F32 R80, R4.reuse, R28, R80 ;  /* 0x0000001c0450723c */ /* 0x040fea0000001850 */
[----:B------:R-:W5:Y:S03]  /*5e70*/  MUFU.EX2 R33, R33 ;  /* 0x0000002100217308 */ /* 0x000f660000000800 */
[C---:B------:R-:W-:Y:S01]  /*5e80*/  HMMA.16816.F32 R76, R4.reuse, R30, R76 ;  /* 0x0000001e044c723c */ /* 0x040fe2000000184c */
[----:B------:R-:W2:Y:S07]  /*5e90*/  LDSM.16.MT88.4 R28, [R246+0x7100] ;  /* 0x00710000f61c783b */ /* 0x000eae0000004200 */
[C---:B------:R-:W-:Y:S08]  /*5ea0*/  HMMA.16816.F32 R112, R4.reuse, R16, R112 ;  /* 0x000000100470723c */ /* 0x040ff00000001870 */
[C---:B------:R-:W-:Y:S01]  /*5eb0*/  HMMA.16816.F32 R108, R4.reuse, R18, R108 ;  /* 0x00000012046c723c */ /* 0x040fe2000000186c */
[----:B------:R-:W2:Y:S07]  /*5ec0*/  LDSM.16.MT88.4 R16, [R245+0x3100] ;  /* 0x00310000f510783b */ /* 0x000eae0000004200 */
[C---:B------:R-:W-:Y:S07]  /*5ed0*/  HMMA.16816.F32 R84, R4.reuse, R34, R84 ;  /* 0x000000220454723c */ /* 0x040fee0000001854 */
[--C-:B------:R-:W-:Y:S01]  /*5ee0*/  FFMA.FTZ R34, R67, c[0x0][0x2d0], -R134.reuse ;  /* 0x0000b40043227a23 */ /* 0x100fe20000010886 */
[----:B-1----:R-:W-:Y:S01]  /*5ef0*/  HMMA.16816.F32 R72, R4, R8, R72 ;  /* 0x000000080448723c */ /* 0x002fe20000001848 */
[----:B------:R-:W-:-:S02]  /*5f00*/  FFMA.FTZ R35, R65, c[0x0][0x2d0], -R134 ;  /* 0x0000b40041237a23 */ /* 0x000fc40000010886 */
[----:B------:R-:W-:Y:S02]  /*5f10*/  FFMA.FTZ R134, R61, c[0x0][0x2d0], -R134 ;  /* 0x0000b4003d867a23 */ /* 0x000fe40000010886 */
[----:B------:R-:W-:Y:S01]  /*5f20*/  FFMA.FTZ R61, R66, c[0x0][0x2d0], -R59 ;  /* 0x0000b400423d7a23 */ /* 0x000fe2000001083b */
[----:B------:R-:W-:Y:S02]  /*5f30*/  MUFU.EX2 R34, R34 ;  /* 0x0000002200227308 */ /* 0x000fe40000000800 */
[----:B------:R-:W-:Y:S01]  /*5f40*/  HMMA.16816.F32 R68, R4, R10, R68 ;  /* 0x0000000a0444723c */ /* 0x000fe20000001844 */
[----:B------:R-:W1:Y:S05]  /*5f50*/  LDSM.16.MT88.4 R8, [R248+0x7100] ;  /* 0x00710000f808783b */ /* 0x000e6a0000004200 */
[----:B------:R-:W1:Y:S01]  /*5f60*/  MUFU.EX2 R35, R35 ;  /* 0x0000002300237308 */ /* 0x000e620000000800 */
[----:B------:R-:W-:-:S02]  /*5f70*/  F2FP.PACK_AB R4, R166, R151 ;  /* 0x00000097a604723e */ /* 0x000fc400000000ff */
[C---:B------:R-:W-:Y:S01]  /*5f80*/  F2FP.PACK_AB R5, R152.reuse, R147 ;  /* 0x000000939805723e */ /* 0x040fe200000000ff */
[----:B------:R-:W-:Y:S01]  /*5f90*/  FADD.FTZ R147, R147, R162 ;  /* 0x000000a293937221 */ /* 0x000fe20000010000 */
[----:B------:R-:W-:Y:S02]  /*5fa0*/  F2FP.PACK_AB R6, R145, R174 ;  /* 0x000000ae9106723e */ /* 0x000fe400000000ff */
[----:B-----5:R-:W-:Y:S01]  /*5fb0*/  F2FP.PACK_AB R7, R33, R32 ;  /* 0x000000202107723e */ /* 0x020fe200000000ff */
[----:B------:R-:W-:Y:S01]  /*5fc0*/  MUFU.EX2 R134, R134 ;  /* 0x0000008600867308 */ /* 0x000fe20000000800 */
[----:B------:R-:W-:-:S04]  /*5fd0*/  FADD.FTZ R147, R152, R147 ;  /* 0x0000009398937221 */ /* 0x000fc80000010000 */
[----:B------:R-:W-:Y:S01]  /*5fe0*/  FADD.FTZ R32, R32, R147 ;  /* 0x0000009320207221 */ /* 0x000fe20000010000 */
[----:B---3--:R-:W-:Y:S02]  /*5ff0*/  HMMA.16816.F32 R128, R4, R24, R128 ;  /* 0x000000180480723c */ /* 0x008fe40000001880 */
[----:B------:R-:W3:Y:S01]  /*6000*/  MUFU.EX2 R61, R61 ;  /* 0x0000003d003d7308 */ /* 0x000ee20000000800 */
[----:B------:R-:W-:-:S05]  /*6010*/  FADD.FTZ R32, R33, R32 ;  /* 0x0000002021207221 */ /* 0x000fca0000010000 */
[C---:B------:R-:W-:Y:S01]  /*6020*/  HMMA.16816.F32 R124, R4.reuse, R26, R124 ;  /* 0x0000001a047c723c */ /* 0x040fe2000000187c */
[----:B------:R-:W5:Y:S07]  /*6030*/  LDSM.16.MT88.4 R24, [R245+0x7100] ;  /* 0x00710000f518783b */ /* 0x000f6e0000004200 */
[C---:B--2---:R-:W-:Y:S08]  /*6040*/  HMMA.16816.F32 R104, R4.reuse, R12, R104 ;  /* 0x0000000c0468723c */ /* 0x044ff00000001868 */
[C---:B------:R-:W-:Y:S01]  /*6050*/  HMMA.16816.F32 R100, R4.reuse, R14, R100 ;  /* 0x0000000e0464723c */ /* 0x040fe20000001864 */
[----:B------:R-:W2:Y:S07]  /*6060*/  LDSM.16.MT88.4 R12, [R244+0x7100] ;  /* 0x00710000f40c783b */ /* 0x000eae0000004200 */
[C---:B----4-:R-:W-:Y:S08]  /*6070*/  HMMA.16816.F32 R120, R4.reuse, R20, R120 ;  /* 0x000000140478723c */ /* 0x050ff00000001878 */
[C---:B------:R-:W-:Y:S01]  /*6080*/  HMMA.16816.F32 R116, R4.reuse, R22, R116 ;  /* 0x000000160474723c */ /* 0x040fe20000001874 */
[----:B------:R-:W4:Y:S07]  /*6090*/  LDSM.16.MT88.4 R20, [R248+0x3900] ;  /* 0x00390000f814783b */ /* 0x000f2e0000004200 */
[C---:B------:R-:W-:Y:S01]  /*60a0*/  HMMA.16816.F32 R88, R4.reuse, R28, R88 ;  /* 0x0000001c0458723c */ /* 0x040fe20000001858 */
[----:B------:R-:W-:Y:S06]  /*60b0*/  MUFU.EX2 R28, R62 ;  /* 0x0000003e001c7308 */ /* 0x000fec0000000800 */
[----:B------:R-:W-:Y:S01]  /*60c0*/  FFMA.FTZ R29, R60, c[0x0][0x2d0], -R59 ;  /* 0x0000b4003c1d7a23 */ /* 0x000fe2000001083b */
[C---:B------:R-:W-:Y:S05]  /*60d0*/  HMMA.16816.F32 R112, R4.reuse, R16, R112 ;  /* 0x000000100470723c */ /* 0x040fea0000001870 */
[----:B------:R-:W2:Y:S03]  /*60e0*/  MUFU.EX2 R29, R29 ;  /* 0x0000001d001d7308 */ /* 0x000ea60000000800 */
[C---:B------:R-:W-:Y:S01]  /*60f0*/  HMMA.16816.F32 R108, R4.reuse, R18, R108 ;  /* 0x00000012046c723c */ /* 0x040fe2000000186c */
[----:B------:R-:W-:Y:S07]  /*6100*/  LDSM.16.MT88.4 R16, [R245+0x3900] ;  /* 0x00390000f510783b */ /* 0x000fee0000004200 */
[C---:B-1----:R-:W-:Y:S08]  /*6110*/  HMMA.16816.F32 R96, R4.reuse, R8, R96 ;  /* 0x000000080460723c */ /* 0x042ff00000001860 */
[C---:B------:R-:W-:Y:S01]  /*6120*/  HMMA.16816.F32 R92, R4.reuse, R10, R92 ;  /* 0x0000000a045c723c */ /* 0x040fe2000000185c */
[----:B------:R-:W1:Y:S07]  /*6130*/  LDSM.16.MT88.4 R8, [R246+0x3900] ;  /* 0x00390000f608783b */ /* 0x000e6e0000004200 */
[C---:B------:R-:W-:Y:S08]  /*6140*/  HMMA.16816.F32 R84, R4.reuse, R30, R84 ;  /* 0x0000001e0454723c */ /* 0x040ff00000001854 */
[C---:B-----5:R-:W-:Y:S08]  /*6150*/  HMMA.16816.F32 R80, R4.reuse, R24, R80 ;  /* 0x000000180450723c */ /* 0x060ff00000001850 */
[C---:B------:R-:W-:Y:S08]  /*6160*/  HMMA.16816.F32 R76, R4.reuse, R26, R76 ;  /* 0x0000001a044c723c */ /* 0x040ff0000000184c */
[C---:B--2---:R-:W-:Y:S08]  /*6170*/  HMMA.16816.F32 R72, R4.reuse, R12, R72 ;  /* 0x0000000c0448723c */ /* 0x044ff00000001848 */
[----:B------:R-:W-:Y:S01]  /*6180*/  HMMA.16816.F32 R68, R4, R14, R68 ;  /* 0x0000000e0444723c */ /* 0x000fe20000001844 */
[----:B------:R-:W2:Y:S06]  /*6190*/  LDSM.16.MT88.4 R12, [R244+0x3900] ;  /* 0x00390000f40c783b */ /* 0x000eac0000004200 */
[----:B------:R-:W-:-:S02]  /*61a0*/  F2FP.PACK_AB R4, R35, R34 ;  /* 0x000000222304723e */ /* 0x000fc400000000ff */
[----:B---3--:R-:W-:Y:S01]  /*61b0*/  F2FP.PACK_AB R5, R64, R61 ;  /* 0x0000003d4005723e */ /* 0x008fe200000000ff */
[----:B------:R-:W-:Y:S01]  /*61c0*/  FADD.FTZ R61, R61, R32 ;  /* 0x000000203d3d7221 */ /* 0x000fe20000010000 */
[----:B------:R-:W-:Y:S02]  /*61d0*/  F2FP.PACK_AB R6, R134, R63 ;  /* 0x0000003f8606723e */ /* 0x000fe400000000ff */
[----:B------:R-:W-:Y:S01]  /*61e0*/  F2FP.PACK_AB R7, R29, R28 ;  /* 0x0000001c1d07723e */ /* 0x000fe200000000ff */
[----:B------:R-:W-:-:S04]  /*61f0*/  FADD.FTZ R61, R64, R61 ;  /* 0x0000003d403d7221 */ /* 0x000fc80000010000 */
[----:B------:R-:W-:Y:S02]  /*6200*/  FADD.FTZ R28, R28, R61 ;  /* 0x0000003d1c1c7221 */ /* 0x000fe40000010000 */
[C---:B----4-:R-:W-:Y:S07]  /*6210*/  HMMA.16816.F32 R128, R4.reuse, R20, R128 ;  /* 0x000000140480723c */ /* 0x050fee0000001880 */
        /* <DEDUP_REMOVED lines=25> */
[----:B-1----:R-:W-:Y:S03]  /*63b0*/  HMMA.16816.F32 R96, R4, R8, R96 ;  /* 0x000000080460723c */ /* 0x002fe60000001860 */
[----:B------:R-:W-:-:S04]  /*63c0*/  FADD.FTZ R2, R155, R2 ;  /* 0x000000029b027221 */ /* 0x000fc80000010000 */
[----:B------:R-:W-:Y:S01]  /*63d0*/  FADD.FTZ R167, R167, R2 ;  /* 0x00000002a7a77221 */ /* 0x000fe20000010000 */
[----:B------:R-:W-:Y:S01]  /*63e0*/  HMMA.16816.F32 R92, R4, R10, R92 ;  /* 0x0000000a045c723c */ /* 0x000fe2000000185c */
[----:B------:R-:W1:Y:S01]  /*63f0*/  LDSM.16.MT88.4 R8, [R244+0x7900] ;  /* 0x00790000f408783b */ /* 0x000e620000004200 */
[----:B------:R-:W-:Y:S02]  /*6400*/  FADD.FTZ R2, R29, R28 ;  /* 0x0000001c1d027221 */ /* 0x000fe40000010000 */
[----:B------:R-:W-:-:S03]  /*6410*/  FADD.FTZ R167, R176, R167 ;  /* 0x000000a7b0a77221 */ /* 0x000fc60000010000 */
[----:B------:R4:W-:Y:S01]  /*6420*/  STL [R1+0x24], R2 ;  /* 0x0000240201007387 */ /* 0x0009e20000100800 */
[----:B------:R-:W-:Y:S01]  /*6430*/  FADD.FTZ R178, R178, R167 ;  /* 0x000000a7b2b27221 */ /* 0x000fe20000010000 */
[----:B---3--:R-:W-:Y:S03]  /*6440*/  HMMA.16816.F32 R88, R4, R16, R88 ;  /* 0x000000100458723c */ /* 0x008fe60000001858 */
[----:B------:R-:W-:-:S04]  /*6450*/  FADD.FTZ R178, R161, R178 ;  /* 0x000000b2a1b27221 */ /* 0x000fc80000010000 */
[----:B------:R-:W-:Y:S01]  /*6460*/  FADD.FTZ R151, R151, R178 ;  /* 0x000000b297977221 */ /* 0x000fe20000010000 */
[----:B------:R-:W-:Y:S03]  /*6470*/  HMMA.16816.F32 R84, R4, R18, R84 ;  /* 0x000000120454723c */ /* 0x000fe60000001854 */
[----:B------:R-:W-:-:S04]  /*6480*/  FADD.FTZ R151, R166, R151 ;  /* 0x00000097a6977221 */ /* 0x000fc80000010000 */
[----:B------:R-:W-:Y:S01]  /*6490*/  FADD.FTZ R174, R174, R151 ;  /* 0x00000097aeae7221 */ /* 0x000fe20000010000 */
[----:B--2---:R-:W-:Y:S03]  /*64a0*/  HMMA.16816.F32 R80, R4, R12, R80 ;  /* 0x0000000c0450723c */ /* 0x004fe60000001850 */
[----:B------:R-:W-:-:S04]  /*64b0*/  FADD.FTZ R145, R145, R174 ;  /* 0x000000ae91917221 */ /* 0x000fc80000010000 */
[----:B------:R-:W-:Y:S01]  /*64c0*/  FADD.FTZ R34, R34, R145 ;  /* 0x0000009122227221 */ /* 0x000fe20000010000 */
[----:B------:R-:W-:Y:S03]  /*64d0*/  HMMA.16816.F32 R76, R4, R14, R76 ;  /* 0x0000000e044c723c */ /* 0x000fe6000000184c */
[----:B------:R-:W-:-:S04]  /*64e0*/  FADD.FTZ R34, R35, R34 ;  /* 0x0000002223227221 */ /* 0x000fc80000010000 */
[----:B------:R-:W-:Y:S01]  /*64f0*/  FADD.FTZ R63, R63, R34 ;  /* 0x000000223f3f7221 */ /* 0x000fe20000010000 */
[----:B-1----:R-:W-:Y:S03]  /*6500*/  HMMA.16816.F32 R72, R4, R8, R72 ;  /* 0x000000080448723c */ /* 0x002fe60000001848 */
[----:B------:R-:W-:-:S05]  /*6510*/  FADD.FTZ R3, R134, R63 ;  /* 0x0000003f86037221 */ /* 0x000fca0000010000 */
[----:B------:R4:W-:Y:S01]  /*6520*/  STL [R1+0x20], R3 ;  /* 0x0000200301007387 */ /* 0x0009e20000100800 */
[----:B------:R-:W-:Y:S01]  /*6530*/  HMMA.16816.F32 R68, R4, R10, R68 ;  /* 0x0000000a0444723c */ /* 0x000fe20000001844 */
[----:B------:R-:W-:Y:S07]  /*6540*/  @!P0 BRA `(.L_x_557) ;  /* 0x00004ab000008947 */ /* 0x000fee0003800000 */
[----:B------:R-:W-:Y:S01]  /*6550*/  PLOP3.LUT P1, PT, PT, PT, UP1, 0x80, 0x0 ;  /* 0x000000000000781c */ /* 0x000fe20003f2f018 */
[----:B----4-:R-:W-:Y:S01]  /*6560*/  IMAD.MOV.U32 R3, RZ, RZ, R0 ;  /* 0x000000ffff037224 */ /* 0x010fe200078e0000 */
[----:B------:R-:W-:Y:S01]  /*6570*/  PLOP3.LUT P0, PT, PT, PT, UP1, 0x80, 0x0 ;  /* 0x000000000000781c */ /* 0x000fe20003f0f018 */
[C---:B------:R-:W-:Y:S01]  /*6580*/  IMAD.SHL.U32 R6, R177.reuse, 0x2, RZ ;  /* 0x00000002b1067824 */ /* 0x040fe200078e00ff */
[----:B------:R-:W-:Y:S01]  /*6590*/  SHF.L.U64.HI R4, R177, 0x1, R36 ;  /* 0x00000001b1047819 */ /* 0x000fe20000010224 */
[----:B------:R-:W-:Y:S01]  /*65a0*/  IMAD.MOV.U32 R2, RZ, RZ, R132 ;  /* 0x000000ffff027224 */ /* 0x000fe200078e0084 */
[----:B------:R-:W-:Y:S01]  /*65b0*/  SHF.L.U64.HI R5, R173, 0x1, R175 ;  /* 0x00000001ad057819 */ /* 0x000fe200000102af */
[----:B------:R-:W-:Y:S02]  /*65c0*/  UMOV UR4, 0xffffff80 ;  /* 0xffffff8000047882 */ /* 0x000fe40000000000 */
[----:B------:R1:W-:Y:S04]  /*65d0*/  STL [R1+0x50], R4 ;  /* 0x0000500401007387 */ /* 0x0003e80000100800 */
[----:B------:R-:W-:Y:S01]  /*65e0*/  @P1 IMAD.HI.U32 R0, R179, c[0x0][0x2c8], RZ ;  /* 0x0000b200b3001a27 */ /* 0x000fe200078e00ff */
[----:B------:R2:W-:Y:S04]  /*65f0*/  STL [R1+0x4c], R6 ;  /* 0x00004c0601007387 */ /* 0x0005e80000100800 */
[----:B------:R-:W-:Y:S01]  /*6600*/  @P0 SHF.R.U32.HI R0, RZ, c[0x0][0x2cc], R0 ;  /* 0x0000b300ff000a19 */ /* 0x000fe20000011600 */
[----:B------:R2:W-:Y:S01]  /*6610*/  STL [R1+0x48], R5 ;  /* 0x0000480501007387 */ /* 0x0005e20000100800 */
[----:B-1----:R-:W-:-:S05]  /*6620*/  IMAD.SHL.U32 R4, R173, 0x2, RZ ;  /* 0x00000002ad047824 */ /* 0x002fca00078e00ff */
[----:B------:R2:W-:Y:S04]  /*6630*/  STL [R1+0x44], R4 ;  /* 0x0000440401007387 */ /* 0x0005e80000100800 */
[----:B------:R2:W-:Y:S02]  /*6640*/  @P0 STL [R1+0x40], R0 ;  /* 0x0000400001000387 */ /* 0x0005e40000100800 */
.L_x_560:
[----:B------:R-:W-:Y:S04]  /*6650*/  DEPBAR.LE SB0, 0x0 ;  /* 0x000080000000791a */ /* 0x000fe80000000000 */
[----:B------:R-:W-:Y:S01]  /*6660*/  BAR.SYNC.DEFER_BLOCKING 0x0 ;  /* 0x0000000000007b1d */ /* 0x000fe20000010000 */
[----:B------:R-:W-:Y:S05]  /*6670*/  ISETP.LE.AND P0, PT, RZ, UR10, PT ;  /* 0x0000000aff007c0c */ /* 0x000fea000bf03270 */
[----:B------:R1:W3:Y:S04]  /*6680*/  LDSM.16.M88.4 R132, [R250+0x8100] ;  /* 0x00810000fa84783b */ /* 0x0002e80000000200 */
[----:B------:R1:W4:Y:S04]  /*6690*/  LDSM.16.M88.4 R140, [R250+0x8900] ;  /* 0x00890000fa8c783b */ /* 0x0003280000000200 */
[----:B------:R1:W2:Y:S04]  /*66a0*/  LDSM.16.M88.4 R144, [R250+0x9100] ;  /* 0x00910000fa90783b */ /* 0x0002a80000000200 */
[----:B------:R1:W1:Y:S04]  /*66b0*/  LDSM.16.M88.4 R148, [R250+0x9900] ;  /* 0x00990000fa94783b */ /* 0x0002680000000200 */
        /* <DEDUP_REMOVED lines=9> */
[----:B------:R1:W1:Y:S04]  /*6750*/  LDSM.16.M88.4 R192, [R239] ;  /* 0x00000000efc0783b */ /* 0x0002680000000200 */
[----:B------:R1:W1:Y:S04]  /*6760*/  LDSM.16.M88.4 R196, [R238] ;  /* 0x00000000eec4783b */ /* 0x0002680000000200 */
[----:B------:R1:W1:Y:S01]  /*6770*/  LDSM.16.M88.4 R200, [R237] ;  /* 0x00000000edc8783b */ /* 0x0002620000000200 */
[----:B------:R-:W-:-:S05]  /*6780*/  @!P0 BRA `(.L_x_558) ;  /* 0x000003b000008947 */ /* 0x000fca0003800000 */
[----:B--234-:R-:W2:Y:S01]  /*6790*/  LDL R20, [R1+0x4c] ;  /* 0x00004c0001147983 */ /* 0x01cea20000100800 */
[----:B------:R-:W-:Y:S01]  /*67a0*/  SEL R28, RZ, 0x10, P4 ;  /* 0x00000010ff1c7807 */ /* 0x000fe20002000000 */
[----:B------:R-:W-:Y:S01]  /*67b0*/  IMAD.WIDE.U32 R6, R252, c[0x0][0x208], RZ ;  /* 0x00008200fc067a25 */ /* 0x000fe200078e00ff */
[----:B------:R-:W-:Y:S01]  /*67c0*/  SHF.R.S32.HI R5, RZ, 0x1f, R252 ;  /* 0x0000001fff057819 */ /* 0x000fe200000114fc */
[----:B------:R-:W3:Y:S01]  /*67d0*/  LDL R21, [R1+0x44] ;  /* 0x0000440001157983 */ /* 0x000ee20000100800 */
[----:B------:R-:W-:Y:S03]  /*67e0*/  SHF.R.S32.HI R4, RZ, 0x1f, R251 ;  /* 0x0000001fff047819 */ /* 0x000fe600000114fb */
[----:B------:R-:W4:Y:S01]  /*67f0*/  LDL R29, [R1+0x50] ;  /* 0x00005000011d7983 */ /* 0x000f220000100800 */
[----:B------:R-:W-:Y:S02]  /*6800*/  IMAD R5, R5, c[0x0][0x208], RZ ;  /* 0x0000820005057a24 */ /* 0x000fe400078e02ff */
[----:B------:R-:W-:Y:S01]  /*6810*/  IMAD R4, R4, c[0x0][0x218], RZ ;  /* 0x0000860004047a24 */ /* 0x000fe200078e02ff */
[----:B------:R-:W5:Y:S01]  /*6820*/  LDL R25, [R1+0x48] ;  /* 0x0000480001197983 */ /* 0x000f620000100800 */
[----:B------:R-:W-:Y:S02]  /*6830*/  IMAD R5, R252, c[0x0][0x20c], R5 ;  /* 0x00008300fc057a24 */ /* 0x000fe400078e0205 */
[----:B------:R-:W-:Y:S01]  /*6840*/  IMAD R4, R251, c[0x0][0x21c], R4 ;  /* 0x00008700fb047a24 */ /* 0x000fe200078e0204 */
[----:B------:R-:W5:Y:S01]  /*6850*/  LDL R22, [R1+0x1c] ;  /* 0x00001c0001167983 */ /* 0x000f620000100800 */
[----:B------:R-:W-:Y:S03]  /*6860*/  IMAD.IADD R7, R7, 0x1, R5 ;  /* 0x0000000107077824 */ /* 0x000fe600078e0205 */
[----:B------:R-:W5:Y:S01]  /*6870*/  LDL R30, [R1+0x18] ;  /* 0x00001800011e7983 */ /* 0x000f620000100800 */
[----:B------:R-:W-:Y:S03]  /*6880*/  IMAD.WIDE.U32 R6, R251, c[0x0][0x218], R6 ;  /* 0x00008600fb067a25 */ /* 0x000fe600078e0006 */
[----:B------:R-:W5:Y:S02]  /*6890*/  LDL R27, [R1+0x14] ;  /* 0x00001400011b7983 */ /* 0x000f640000100800 */
[----:B------:R-:W-:Y:S02]  /*68a0*/  IADD3 R0, P0, R6, UR24, RZ ;  /* 0x0000001806007c10 */ /* 0x000fe4000ff1e0ff */
[----:B------:R-:W5:Y:S02]  /*68b0*/  LDL R26, [R1+0x10] ;  /* 0x00001000011a7983 */ /* 0x000f640000100800 */
[----:B------:R-:W-:Y:S02]  /*68c0*/  IADD3.X R7, R7, UR16, R4, P0, !PT ;  /* 0x0000001007077c10 */ /* 0x000fe400087fe404 */
[----:B------:R-:W5:Y:S01]  /*68d0*/  LDL R24, [R1+0xc] ;  /* 0x00000c0001187983 */ /* 0x000f620000100800 */
[C---:B------:R-:W-:Y:S03]  /*68e0*/  LEA R19, P0, R0.reuse, c[0x0][0x1f8], 0x1 ;  /* 0x00007e0000137a11 */ /* 0x040fe600078008ff */
[----:B------:R-:W5:Y:S01]  /*68f0*/  LDL R23, [R1+0x8] ;  /* 0x0000080001177983 */ /* 0x000f620000100800 */
[----:B------:R-:W-:Y:S02]  /*6900*/  LEA.HI.X R18, R0, c[0x0][0x1fc], R7, 0x1, P0 ;  /* 0x00007f0000127a11 */ /* 0x000fe400000f0c07 */
[----:B------:R-:W-:Y:S01]  /*6910*/  IADD3 R0, -R28, 0x10, RZ ;  /* 0x000000101c007810 */ /* 0x000fe20007ffe1ff */
[----:B------:R-:W2:Y:S03]  /*6920*/  SHFL.IDX PT, R14, R19, RZ, 0x181f ;  /* 0x00181fff130e7589 */ /* 0x000ea600000e0000 */
[----:B------:R-:W-:Y:S01]  /*6930*/  LOP3.LUT R0, R0, 0xf, RZ, 0xc0, !PT ;  /* 0x0000000f00007812 */ /* 0x000fe200078ec0ff */
[----:B------:R-:W-:Y:S04]  /*6940*/  SHFL.IDX PT, R10, R18, RZ, 0x181f ;  /* 0x00181fff120a7589 */ /* 0x000fe800000e0000 */
[----:B------:R-:W1:Y:S04]  /*6950*/  SHFL.IDX PT, R8, R19, 0x1, 0x181f ;  /* 0x00381f0013087f89 */ /* 0x000e6800000e0000 */
[----:B------:R-:W1:Y:S04]  /*6960*/  SHFL.IDX PT, R9, R18, 0x1, 0x181f ;  /* 0x00381f0012097f89 */ /* 0x000e6800000e0000 */
[----:B------:R-:W1:Y:S04]  /*6970*/  SHFL.IDX PT, R6, R19, 0x2, 0x181f ;  /* 0x00581f0013067f89 */ /* 0x000e6800000e0000 */
[----:B------:R-:W1:Y:S04]  /*6980*/  SHFL.IDX PT, R7, R18, 0x2, 0x181f ;  /* 0x00581f0012077f89 */ /* 0x000e6800000e0000 */
[----:B------:R-:W1:Y:S04]  /*6990*/  SHFL.IDX PT, R5, R19, 0x3, 0x181f ;  /* 0x00781f0013057f89 */ /* 0x000e6800000e0000 */
[----:B------:R1:W1:Y:S01]  /*69a0*/  SHFL.IDX PT, R4, R18, 0x3, 0x181f ;  /* 0x00781f0012047f89 */ /* 0x00026200000e0000 */
[-C--:B--2---:R-:W-:Y:S02]  /*69b0*/  IADD3 R16, P1, R14, R20.reuse, RZ ;  /* 0x000000140e107210 */ /* 0x084fe40007f3e0ff */
[-C--:B-1----:R-:W-:Y:S02]  /*69c0*/  IADD3 R12, P6, R8, R20.reuse, RZ ;  /* 0x00000014080c7210 */ /* 0x082fe40007fde0ff */
[-C--:B---3--:R-:W-:Y:S01]  /*69d0*/  IADD3 R14, P0, R14, R21.reuse, RZ ;  /* 0x000000150e0e7210 */ /* 0x088fe20007f1e0ff */
[--C-:B----4-:R-:W-:Y:S01]  /*69e0*/  IMAD.X R17, R10, 0x1, R29.reuse, P1 ;  /* 0x000000010a117824 */ /* 0x110fe200008e061d */
[-C--:B------:R-:W-:Y:S01]  /*69f0*/  IADD3 R8, P1, R8, R21.reuse, RZ ;  /* 0x0000001508087210 */ /* 0x080fe20007f3e0ff */
[C---:B------:R-:W-:Y:S02]  /*6a00*/  IMAD.X R13, R9.reuse, 0x1, R29, P6 ;  /* 0x00000001090d7824 */ /* 0x040fe400030e061d */
[--C-:B-----5:R-:W-:Y:S01]  /*6a10*/  IMAD.X R15, R10, 0x1, R25.reuse, P0 ;  /* 0x000000010a0f7824 */ /* 0x120fe200000e0619 */
[CC--:B------:R-:W-:Y:S01]  /*6a20*/  IADD3 R10, P0, R6.reuse, R20.reuse, RZ ;  /* 0x00000014060a7210 */ /* 0x0c0fe20007f1e0ff */
[----:B------:R-:W-:Y:S01]  /*6a30*/  IMAD.X R9, R9, 0x1, R25, P1 ;  /* 0x0000000109097824 */ /* 0x000fe200008e0619 */
[----:B------:R-:W-:Y:S01]  /*6a40*/  IADD3 R6, P6, R6, R21, RZ ;  /* 0x0000001506067210 */ /* 0x000fe20007fde0ff */
[----:B------:R1:W-:Y:S02]  /*6a50*/  LDGSTS.E.BYPASS.LTC128B.128 [R22], [R16.64], !P5 ;  /* 0x0000000010167fae */ /* 0x0003e4000e901d4e */
[C---:B------:R-:W-:Y:S01]  /*6a60*/  IMAD.X R11, R7.reuse, 0x1, R29, P0 ;  /* 0x00000001070b7824 */ /* 0x040fe200000e061d */
[----:B------:R-:W-:Y:S01]  /*6a70*/  IADD3 R18, P1, P0, R0, R5, R21 ;  /* 0x0000000500127210 */ /* 0x000fe2000783e015 */
[----:B------:R1:W-:Y:S01]  /*6a80*/  LDGSTS.E.BYPASS.LTC128B.128 [R30], [R14.64], !P4 ;  /* 0x000000000e1e7fae */ /* 0x0003e2000e101d4e */
[--C-:B------:R-:W-:Y:S01]  /*6a90*/  IMAD.X R7, R7, 0x1, R25.reuse, P6 ;  /* 0x0000000107077824 */ /* 0x100fe200030e0619 */
[----:B------:R-:W-:Y:S02]  /*6aa0*/  IADD3 R20, P6, R5, R20, RZ ;  /* 0x0000001405147210 */ /* 0x000fe40007fde0ff */
[----:B------:R1:W-:Y:S01]  /*6ab0*/  LDGSTS.E.BYPASS.LTC128B.128 [R27], [R12.64], !P5 ;  /* 0x000000000c1b7fae */ /* 0x0003e2000e901d4e */
[----:B------:R-:W-:Y:S02]  /*6ac0*/  IADD3.X R19, RZ, R4, R25, P1, P0 ;  /* 0x00000004ff137210 */ /* 0x000fe40000fe0419 */
[----:B------:R-:W-:Y:S01]  /*6ad0*/  IMAD.X R21, R4, 0x1, R29, P6 ;  /* 0x0000000104157824 */ /* 0x000fe200030e061d */
[----:B------:R1:W-:Y:S01]  /*6ae0*/  LDGSTS.E.BYPASS.LTC128B.128 [R26], [R8.64], !P4 ;  /* 0x00000000081a7fae */ /* 0x0003e2000e101d4e */
[----:B------:R-:W-:Y:S03]  /*6af0*/  ISETP.NE.U32.AND P6, PT, R28, RZ, PT ;  /* 0x000000ff1c00720c */ /* 0x000fe60003fc5070 */
[----:B------:R1:W-:Y:S04]  /*6b00*/  LDGSTS.E.BYPASS.LTC128B.128 [R24], [R10.64], !P5 ;  /* 0x000000000a187fae */ /* 0x0003e8000e901d4e */
[----:B------:R1:W-:Y:S04]  /*6b10*/  LDGSTS.E.BYPASS.LTC128B.128 [R23], [R6.64], !P4 ;  /* 0x0000000006177fae */ /* 0x0003e8000e101d4e */
[----:B------:R1:W-:Y:S04]  /*6b20*/  LDGSTS.E.BYPASS.LTC128B.128 [R22+0x3000], [R20.64], !P5 ;  /* 0x0300000014167fae */ /* 0x0003e8000e901d4e */
[----:B------:R1:W-:Y:S02]  /*6b30*/  LDGSTS.E.BYPASS.LTC128B.128.ZFILL [R22+0x7000], [R18.64], P6 ;  /* 0x0700000012167fae */ /* 0x0003e4000b141d4e */
.L_x_558:
[C---:B-1234-:R-:W-:Y:S01]  /*6b40*/  HMMA.16816.F32 R4, R136.reuse, R132, RZ ;  /* 0x000000848804723c */ /* 0x05efe200000018ff */
[----:B------:R-:W0:Y:S01]  /*6b50*/  LDGDEPBAR ;  /* 0x00000000000079af */ /* 0x000e220000000000 */
[----:B------:R-:W-:Y:S06]  /*6b60*/  UISETP.GE.AND UP0, UPT, UR10, 0x1, UPT ;  /* 0x000000010a00788c */ /* 0x000fec000bf06270 */
[C---:B------:R-:W-:Y:S01]  /*6b70*/  HMMA.16816.F32 R8, R136.reuse, R134, RZ ;  /* 0x000000868808723c */ /* 0x040fe200000018ff */
[----:B------:R-:W1:Y:S01]  /*6b80*/  LDSM.16.M88.4 R132, [R247+0x8100] ;  /* 0x00810000f784783b */ /* 0x000e620000000200 */
[----:B------:R-:W-:Y:S06]  /*6b90*/  PLOP3.LUT P0, PT, PT, PT, UP0, 0x80, 0x0 ;  /* 0x000000000000781c */ /* 0x000fec0003f0f008 */
[C---:B------:R-:W-:Y:S08]  /*6ba0*/  HMMA.16816.F32 R12, R136.reuse, R140, RZ ;  /* 0x0000008c880c723c */ /* 0x040ff000000018ff */
[C---:B------:R-:W-:Y:S01]  /*6bb0*/  HMMA.16816.F32 R16, R136.reuse, R142, RZ ;  /* 0x0000008e8810723c */ /* 0x040fe200000018ff */
[----:B------:R-:W2:Y:S07]  /*6bc0*/  LDSM.16.M88.4 R140, [R247+0x8900] ;  /* 0x00890000f78c783b */ /* 0x000eae0000000200 */
[C---:B------:R-:W-:Y:S08]  /*6bd0*/  HMMA.16816.F32 R20, R136.reuse, R144, RZ ;  /* 0x000000908814723c */ /* 0x040ff000000018ff */
[C---:B------:R-:W-:Y:S01]  /*6be0*/  HMMA.16816.F32 R24, R136.reuse, R146, RZ ;  /* 0x000000928818723c */ /* 0x040fe200000018ff */
[----:B------:R-:W3:Y:S07]  /*6bf0*/  LDSM.16.M88.4 R144, [R247+0x9100] ;  /* 0x00910000f790783b */ /* 0x000eee0000000200 */
[C---:B------:R-:W-:Y:S08]  /*6c00*/  HMMA.16816.F32 R28, R136.reuse, R148, RZ ;  /* 0x00000094881c723c */ /* 0x040ff000000018ff */
[C---:B------:R-:W-:Y:S01]  /*6c10*/  HMMA.16816.F32 R32, R136.reuse, R150, RZ ;  /* 0x000000968820723c */ /* 0x040fe200000018ff */
[----:B------:R-:W4:Y:S07]  /*6c20*/  LDSM.16.M88.4 R148, [R247+0x9900] ;  /* 0x00990000f794783b */ /* 0x000f2e0000000200 */
[C---:B------:R-:W-:Y:S08]  /*6c30*/  HMMA.16816.F32 R36, R136.reuse, R152, RZ ;  /* 0x000000988824723c */ /* 0x040ff000000018ff */
[C---:B------:R-:W-:Y:S01]  /*6c40*/  HMMA.16816.F32 R40, R136.reuse, R154, RZ ;  /* 0x0000009a8828723c */ /* 0x040fe200000018ff */
[----:B------:R-:W5:Y:S07]  /*6c50*/  LDSM.16.M88.4 R152, [R247+0xa100] ;  /* 0x00a10000f798783b */ /* 0x000f6e0000000200 */
[C---:B------:R-:W-:Y:S08]  /*6c60*/  HMMA.16816.F32 R44, R136.reuse, R156, RZ ;  /* 0x0000009c882c723c */ /* 0x040ff000000018ff */
[C---:B------:R-:W-:Y:S01]  /*6c70*/  HMMA.16816.F32 R48, R136.reuse, R158, RZ ;  /* 0x0000009e8830723c */ /* 0x040fe200000018ff */
[----:B------:R-:W1:Y:S07]  /*6c80*/  LDSM.16.M88.4 R156, [R247+0xa900] ;  /* 0x00a90000f79c783b */ /* 0x000e6e0000000200 */
[C---:B------:R-:W-:Y:S08]  /*6c90*/  HMMA.16816.F32 R52, R136.reuse, R160, RZ ;  /* 0x000000a08834723c */ /* 0x040ff000000018ff */
[C---:B------:R-:W-:Y:S01]  /*6ca0*/  HMMA.16816.F32 R56, R136.reuse, R162, RZ ;  /* 0x000000a28838723c */ /* 0x040fe200000018ff */
[----:B------:R-:W1:Y:S07]  /*6cb0*/  LDSM.16.M88.4 R160, [R247+0xb100] ;  /* 0x00b10000f7a0783b */ /* 0x000e6e0000000200 */
        /* <DEDUP_REMOVED lines=22> */
[C---:B------:R-:W-:Y:S01]  /*6e20*/  HMMA.16816.F32 R8, R204.reuse, R134, R8 ;  /* 0x00000086cc08723c */ /* 0x040fe20000001808 */
[----:B------:R-:W1:Y:S07]  /*6e30*/  LDSM.16.M88.4 R132, [R236] ;  /* 0x00000000ec84783b */ /* 0x000e6e0000000200 */
        /* <DEDUP_REMOVED lines=41> */
[----:B------:R-:W1:Y:S07]  /*70d0*/  LDSM.16.M88.4 R160, [R235] ;  /* 0x00000000eba0783b */ /* 0x000e6e0000000200 */
[C---:B------:R-:W-:Y:S08]  /*70e0*/  HMMA.16816.F32 R60, R208.reuse, R164, R60 ;  /* 0x000000a4d03c723c */ /* 0x040ff0000000183c */
[----:B------:R-:W-:Y:S01]  /*70f0*/  HMMA.16816.F32 R64, R208, R166, R64 ;  /* 0x000000a6d040723c */ /* 0x000fe20000001840 */
[----:B------:R-:W2:Y:S07]  /*7100*/  LDSM.16.M88.4 R164, [R234] ;  /* 0x00000000eaa4783b */ /* 0x000eae0000000200 */
        /* <DEDUP_REMOVED lines=8> */
[----:B------:R-:W1:Y:S07]  /*7190*/  LDSM.16.M88.4 R132, [R231] ;  /* 0x00000000e784783b */ /* 0x000e6e0000000200 */
[C---:B--2---:R-:W-:Y:S08]  /*71a0*/  HMMA.16816.F32 R28, R212.reuse, R140, R28 ;  /* 0x0000008cd41c723c */ /* 0x044ff0000000181c */
[C---:B------:R-:W-:Y:S01]  /*71b0*/  HMMA.16816.F32 R32, R212.reuse, R142, R32 ;  /* 0x0000008ed420723c */ /* 0x040fe20000001820 */
[----:B------:R-:W2:Y:S07]  /*71c0*/  LDSM.16.M88.4 R140, [R230] ;  /* 0x00000000e68c783b */ /* 0x000eae0000000200 */
[C---:B---3--:R-:W-:Y:S08]  /*71d0*/  HMMA.16816.F32 R36, R212.reuse, R144, R36 ;  /* 0x00000090d424723c */ /* 0x048ff00000001824 */
[C---:B------:R-:W-:Y:S01]  /*71e0*/  HMMA.16816.F32 R40, R212.reuse, R146, R40 ;  /* 0x00000092d428723c */ /* 0x040fe20000001828 */
[----:B------:R-:W3:Y:S07]  /*71f0*/  LDSM.16.M88.4 R144, [R229] ;  /* 0x00000000e590783b */ /* 0x000eee0000000200 */
[C---:B----4-:R-:W-:Y:S08]  /*7200*/  HMMA.16816.F32 R44, R212.reuse, R148, R44 ;  /* 0x00000094d42c723c */ /* 0x050ff0000000182c */
[C---:B------:R-:W-:Y:S01]  /*7210*/  HMMA.16816.F32 R48, R212.reuse, R150, R48 ;  /* 0x00000096d430723c */ /* 0x040fe20000001830 */
[----:B------:R-:W4:Y:S07]  /*7220*/  LDSM.16.M88.4 R148, [R228] ;  /* 0x00000000e494783b */ /* 0x000f2e0000000200 */
[C---:B-----5:R-:W-:Y:S08]  /*7230*/  HMMA.16816.F32 R52, R212.reuse, R152, R52 ;  /* 0x00000098d434723c */ /* 0x060ff00000001834 */
[C---:B------:R-:W-:Y:S01]  /*7240*/  HMMA.16816.F32 R56, R212.reuse, R154, R56 ;  /* 0x0000009ad438723c */ /* 0x040fe20000001838 */
[----:B------:R-:W-:Y:S07]  /*7250*/  LDSM.16.M88.4 R152, [R247+0xd100] ;  /* 0x00d10000f798783b */ /* 0x000fee0000000200 */
        /* <DEDUP_REMOVED lines=25> */
[----:B------:R-:W-:Y:S08]  /*73f0*/  HMMA.16816.F32 R64, R216, R150, R64 ;  /* 0x00000096d840723c */ /* 0x000ff00000001840 */
[C---:B-1----:R-:W-:Y:S08]  /*7400*/  HMMA.16816.F32 R4, R220.reuse, R132, R4 ;  /* 0x00000084dc04723c */ /* 0x042ff00000001804 */
[C---:B------:R-:W-:Y:S01]  /*7410*/  HMMA.16816.F32 R8, R220.reuse, R134, R8 ;  /* 0x00000086dc08723c */ /* 0x040fe20000001808 */
[----:B------:R-:W1:Y:S07]  /*7420*/  LDSM.16.M88.4 R132, [R236+0x4800] ;  /* 0x00480000ec84783b */ /* 0x000e6e0000000200 */
[C---:B--2---:R-:W-:Y:S08]  /*7430*/  HMMA.16816.F32 R12, R220.reuse, R140, R12 ;  /* 0x0000008cdc0c723c */ /* 0x044ff0000000180c */
[C---:B------:R-:W-:Y:S01]  /*7440*/  HMMA.16816.F32 R16, R220.reuse, R142, R16 ;  /* 0x0000008edc10723c */ /* 0x040fe20000001810 */
[----:B------:R-:W2:Y:S07]  /*7450*/  LDSM.16.M88.4 R140, [R236+0x5000] ;  /* 0x00500000ec8c783b */ /* 0x000eae0000000200 */
        /* <DEDUP_REMOVED lines=12> */
[C---:B---3--:R-:W-:Y:S08]  /*7520*/  HMMA.16816.F32 R4, R224.reuse, R144, R4 ;  /* 0x00000090e004723c */ /* 0x048ff00000001804 */
[C---:B------:R-:W-:Y:S08]  /*7530*/  HMMA.16816.F32 R8, R224.reuse, R146, R8 ;  /* 0x00000092e008723c */ /* 0x040ff00000001808 */
[C---:B-1----:R-:W-:Y:S08]  /*7540*/  HMMA.16816.F32 R12, R224.reuse, R132, R12 ;  /* 0x00000084e00c723c */ /* 0x042ff0000000180c */
[C---:B------:R-:W-:Y:S01]  /*7550*/  HMMA.16816.F32 R16, R224.reuse, R134, R16 ;  /* 0x00000086e010723c */ /* 0x040fe20000001810 */
[----:B------:R-:W1:Y:S03]  /*7560*/  LDSM.16.M88.4 R132, [R236+0x5800] ;  /* 0x00580000ec84783b */ /* 0x000e660000000200 */
[----:B------:R-:W-:Y:S02]  /*7570*/  FMUL.FTZ R175, R7, c[0x0][0x320] ;  /* 0x0000c80007af7a20 */ /* 0x000fe40000410000 */
[----:B------:R-:W-:Y:S02]  /*7580*/  FMUL.FTZ R172, R4, c[0x0][0x320] ;  /* 0x0000c80004ac7a20 */ /* 0x000fe40000410000 */
[C---:B--2---:R-:W-:Y:S02]  /*7590*/  HMMA.16816.F32 R20, R224.reuse, R140, R20 ;  /* 0x0000008ce014723c */ /* 0x044fe40000001814 */
        /* <DEDUP_REMOVED lines=23> */
[----:B------:R-:W5:Y:S02]  /*7710*/  LDSM.16.M88.4 R132, [R236+0x6800] ;  /* 0x00680000ec84783b */ /* 0x000f640000000200 */
[----:B------:R-:W-:Y:S02]  /*7720*/  FMUL.FTZ R189, R20, c[0x0][0x320] ;  /* 0x0000c80014bd7a20 */ /* 0x000fe40000410000 */
[----:B------:R-:W-:Y:S02]  /*7730*/  FMUL.FTZ R186, R21, c[0x0][0x320] ;  /* 0x0000c80015ba7a20 */ /* 0x000fe40000410000 */
[C---:B---3--:R-:W-:Y:S03]  /*7740*/  HMMA.16816.F32 R36, R224.reuse, R140, R36 ;  /* 0x0000008ce024723c */ /* 0x048fe60000001824 */
[----:B------:R-:W3:Y:S01]  /*7750*/  MUFU.TANH R176, R176 ;  /* 0x000000b000b07308 */ /* 0x000ee20000002400 */
[----:B------:R-:W-:Y:S02]  /*7760*/  FMUL.FTZ R202, R22, c[0x0][0x320] ;  /* 0x0000c80016ca7a20 */ /* 0x000fe40000410000 */
[----:B------:R-:W-:Y:S02]  /*7770*/  FMUL.FTZ R191, R23, c[0x0][0x320] ;  /* 0x0000c80017bf7a20 */ /* 0x000fe40000410000 */
[C---:B------:R-:W-:Y:S01]  /*7780*/  HMMA.16816.F32 R40, R224.reuse, R142, R40 ;  /* 0x0000008ee028723c */ /* 0x040fe20000001828 */
[----:B------:R-:W1:Y:S03]  /*7790*/  LDSM.16.M88.4 R140, [R236+0x7000] ;  /* 0x00700000ec8c783b */ /* 0x000e660000000200 */
        /* <DEDUP_REMOVED lines=12> */
[----:B------:R-:W2:Y:S01]  /*7860*/  MUFU.TANH R179, R179 ;  /* 0x000000b300b37308 */ /* 0x000ea20000002400 */
[C---:B-----5:R-:W-:Y:S03]  /*7870*/  HMMA.16816.F32 R44, R224.reuse, R132, R44 ;  /* 0x00000084e02c723c */ /* 0x060fe6000000182c */
[----:B------:R-:W-:Y:S02]  /*7880*/  FMUL.FTZ R196, R33, c[0x0][0x320] ;  /* 0x0000c80021c47a20 */ /* 0x000fe40000410000 */
[----:B------:R-:W-:Y:S02]  /*7890*/  FMUL.FTZ R203, R35, c[0x0][0x320] ;  /* 0x0000c80023cb7a20 */ /* 0x000fe40000410000 */
[----:B------:R-:W-:Y:S01]  /*78a0*/  FMUL.FTZ R5, R36, c[0x0][0x320] ;  /* 0x0000c80024057a20 */ /* 0x000fe20000410000 */
[C---:B------:R-:W-:Y:S01]  /*78b0*/  HMMA.16816.F32 R48, R224.reuse, R134, R48 ;  /* 0x00000086e030723c */ /* 0x040fe20000001830 */
[----:B------:R-:W2:Y:S01]  /*78c0*/  MUFU.TANH R181, R181 ;  /* 0x000000b500b57308 */ /* 0x000ea20000002400 */
[----:B------:R-:W5:Y:S01]  /*78d0*/  LDSM.16.M88.4 R132, [R236+0x7800] ;  /* 0x00780000ec84783b */ /* 0x000f620000000200 */
[----:B------:R-:W-:Y:S04]  /*78e0*/  DEPBAR.LE SB0, 0x0 ;  /* 0x000080000000791a */ /* 0x000fe80000000000 */
[----:B------:R-:W-:Y:S01]  /*78f0*/  FMUL.FTZ R198, R37, c[0x0][0x320] ;  /* 0x0000c80025c67a20 */ /* 0x000fe20000410000 */
[C---:B-1----:R-:W-:Y:S03]  /*7900*/  HMMA.16816.F32 R52, R224.reuse, R140, R52 ;  /* 0x0000008ce034723c */ /* 0x042fe60000001834 */
[----:B------:R-:W1:Y:S01]  /*7910*/  MUFU.TANH R178, R178 ;  /* 0x000000b200b27308 */ /* 0x000e620000002400 */
        /* <DEDUP_REMOVED lines=17> */
[C---:B-----5:R-:W-:Y:S03]  /*7a30*/  HMMA.16816.F32 R60, R224.reuse, R132, R60 ;  /* 0x00000084e03c723c */ /* 0x060fe6000000183c */
[----:B------:R-:W-:Y:S02]  /*7a40*/  FMUL.FTZ R27, R50, c[0x0][0x320] ;  /* 0x0000c800321b7a20 */ /* 0x000fe40000410000 */
[----:B------:R-:W-:Y:S02]  /*7a50*/  FMUL.FTZ R26, R51, c[0x0][0x320] ;  /* 0x0000c800331a7a20 */ /* 0x000fe40000410000 */
[----:B------:R-:W-:Y:S01]  /*7a60*/  FMUL.FTZ R17, R52, c[0x0][0x320] ;  /* 0x0000c80034117a20 */ /* 0x000fe20000410000 */
[----:B------:R-:W-:Y:S01]  /*7a70*/  HMMA.16816.F32 R64, R224, R134, R64 ;  /* 0x00000086e040723c */ /* 0x000fe20000001840 */
[----:B------:R-:W1:Y:S03]  /*7a80*/  MUFU.TANH R182, R182 ;  /* 0x000000b600b67308 */ /* 0x000e660000002400 */
[----:B------:R-:W-:Y:S02]  /*7a90*/  FMUL.FTZ R34, R54, c[0x0][0x320] ;  /* 0x0000c80036227a20 */ /* 0x000fe40000410000 */
        /* <DEDUP_REMOVED lines=16> */
[----:B------:R-:W-:Y:S07]  /*7ba0*/  FMUL.FTZ R67, R67, c[0x0][0x320] ;  /* 0x0000c80043437a20 */ /* 0x000fee0000410000 */
        /* <DEDUP_REMOVED lines=43> */
[----:B------:R-:W1:Y:S10]  /*7e60*/  MUFU.TANH R30, R30 ;  /* 0x0000001e001e7308 */ /* 0x000e740000002400 */
[----:B------:R1:W1:Y:S10]  /*7e70*/  MUFU.TANH R151, R66 ;  /* 0x0000004200977308 */ /* 0x0002740000002400 */
[----:B------:R1:W1:Y:S01]  /*7e80*/  MUFU.TANH R133, R67 ;  /* 0x0000004300857308 */ /* 0x0002620000002400 */
[----:B------:R-:W-:-:S05]  /*7e90*/  @!P0 BRA `(.L_x_559) ;  /* 0x0000046000008947 */ /* 0x000fca0003800000 */
[----:B--234-:R-:W2:Y:S01]  /*7ea0*/  LDL R152, [R1+0x4] ;  /* 0x0000040001987983 */ /* 0x01cea20000100800 */
[----:B------:R-:W-:Y:S01]  /*7eb0*/  ULEA UR7, UR10, UR11, 0x7 ;  /* 0x0000000b0a077291 */ /* 0x000fe2000f8e383f */
[----:B------:R-:W-:Y:S02]  /*7ec0*/  IMAD.MOV.U32 R251, RZ, RZ, RZ ;  /* 0x000000fffffb7224 */ /* 0x000fe400078e00ff */
[----:B------:R-:W3:Y:S03]  /*7ed0*/  LDL R148, [R1+0x44] ;  /* 0x0000440001947983 */ /* 0x000ee60000100800 */
[----:B------:R-:W-:Y:S01]  /*7ee0*/  IMAD.U32 R252, RZ, RZ, UR7 ;  /* 0x00000007fffc7e24 */ /* 0x000fe2000f8e00ff */
[----:B------:R-:W4:Y:S04]  /*7ef0*/  LDL R153, [R1+0x4c] ;  /* 0x00004c0001997983 */ /* 0x000f280000100800 */
[----:B------:R-:W5:Y:S04]  /*7f00*/  LDL R150, [R1+0x50] ;  /* 0x0000500001967983 */ /* 0x000f680000100800 */
[----:B------:R-:W4:Y:S04]  /*7f10*/  LDL R149, [R1+0x48] ;  /* 0x0000480001957983 */ /* 0x000f280000100800 */
[----:B------:R-:W4:Y:S01]  /*7f20*/  LDL R48, [R1] ;  /* 0x0000000001307983 */ /* 0x000f220000100800 */
[----:B--2---:R-:W-:Y:S01]  /*7f30*/  IADD3 R252, R252, -0x80, R152 ;  /* 0xffffff80fcfc7810 */ /* 0x004fe20007ffe098 */
[----:B---3--:R-:W-:Y:S01]  /*7f40*/  IMAD.MOV.U32 R152, RZ, RZ, R148 ;  /* 0x000000ffff987224 */ /* 0x008fe200078e0094 */
[----:B------:R-:W-:Y:S03]  /*7f50*/  SEL R148, RZ, 0x10, P4 ;  /* 0x00000010ff947807 */ /* 0x000fe60002000000 */
        /* <DEDUP_REMOVED lines=23> */
[----:B------:R-:W4:Y:S01]  /*80d0*/  SHFL.IDX PT, R36, R35, RZ, 0x181f ;  /* 0x00181fff23247589 */ /* 0x000f2200000e0000 */
[----:B------:R-:W-:Y:S03]  /*80e0*/  IADD3 R4, -R148, 0x10, RZ ;  /* 0x0000001094047810 */ /* 0x000fe60007ffe1ff */
[----:B------:R-:W5:Y:S01]  /*80f0*/  SHFL.IDX PT, R28, R31, RZ, 0x181f ;  /* 0x00181fff1f1c7589 */ /* 0x000f6200000e0000 */
[----:B------:R-:W-:Y:S03]  /*8100*/  LOP3.LUT R4, R4, 0xf, RZ, 0xc0, !PT ;  /* 0x0000000f04047812 */ /* 0x000fe600078ec0ff */
[----:B------:R-:W2:Y:S04]  /*8110*/  SHFL.IDX PT, R20, R35, 0x1, 0x181f ;  /* 0x00381f0023147f89 */ /* 0x000ea800000e0000 */
[----:B------:R-:W3:Y:S04]  /*8120*/  SHFL.IDX PT, R24, R31, 0x1, 0x181f ;  /* 0x00381f001f187f89 */ /* 0x000ee800000e0000 */
[----:B------:R-:W1:Y:S04]  /*8130*/  SHFL.IDX PT, R12, R35, 0x2, 0x181f ;  /* 0x00581f00230c7f89 */ /* 0x000e6800000e0000 */
[----:B------:R-:W1:Y:S04]  /*8140*/  SHFL.IDX PT, R16, R31, 0x2, 0x181f ;  /* 0x00581f001f107f89 */ /* 0x000e6800000e0000 */
[----:B------:R-:W1:Y:S01]  /*8150*/  SHFL.IDX PT, R29, R35, 0x3, 0x181f ;  /* 0x00781f00231d7f89 */ /* 0x000e6200000e0000 */
[CC--:B----4-:R-:W-:Y:S02]  /*8160*/  IADD3 R38, P1, R36.reuse, R153.reuse, RZ ;  /* 0x0000009924267210 */ /* 0x0d0fe40007f3e0ff */
[-C--:B------:R-:W-:Y:S01]  /*8170*/  IADD3 R36, P0, R36, R152.reuse, RZ ;  /* 0x0000009824247210 */ /* 0x080fe20007f1e0ff */
[----:B------:R-:W4:Y:S02]  /*8180*/  SHFL.IDX PT, R8, R31, 0x3, 0x181f ;  /* 0x00781f001f087f89 */ /* 0x000f2400000e0000 */
[--C-:B-----5:R-:W-:Y:S01]  /*8190*/  IMAD.X R39, R28, 0x1, R150.reuse, P1 ;  /* 0x000000011c277824 */ /* 0x120fe200008e0696 */
[-C--:B--2---:R-:W-:Y:S01]  /*81a0*/  IADD3 R32, P6, R20, R153.reuse, RZ ;  /* 0x0000009914207210 */ /* 0x084fe20007fde0ff */
[--C-:B------:R-:W-:Y:S01]  /*81b0*/  IMAD.X R37, R28, 0x1, R149.reuse, P0 ;  /* 0x000000011c257824 */ /* 0x100fe200000e0695 */
[-C--:B------:R-:W-:Y:S02]  /*81c0*/  IADD3 R40, P1, R20, R152.reuse, RZ ;  /* 0x0000009814287210 */ /* 0x080fe40007f3e0ff */
[----:B------:R2:W-:Y:S01]  /*81d0*/  LDGSTS.E.BYPASS.LTC128B.128 [R48+0x8100], [R38.64], !P5 ;  /* 0x0810000026307fae */ /* 0x0005e2000e901d4e */
[--C-:B---3--:R-:W-:Y:S03]  /*81e0*/  IMAD.X R33, R24, 0x1, R150.reuse, P6 ;  /* 0x0000000118217824 */ /* 0x108fe600030e0696 */
[----:B------:R2:W-:Y:S01]  /*81f0*/  LDGSTS.E.BYPASS.LTC128B.128 [R48+0xc100], [R36.64], !P4 ;  /* 0x0c10000024307fae */ /* 0x0005e2000e101d4e */
[----:B-1----:R-:W-:Y:S01]  /*8200*/  IADD3 R44, P6, R12, R152, RZ ;  /* 0x000000980c2c7210 */ /* 0x002fe20007fde0ff */
[--C-:B------:R-:W-:Y:S01]  /*8210*/  IMAD.X R41, R24, 0x1, R149.reuse, P1 ;  /* 0x0000000118297824 */ /* 0x100fe200008e0695 */
[-C--:B------:R-:W-:Y:S01]  /*8220*/  IADD3 R42, P0, R12, R153.reuse, RZ ;  /* 0x000000990c2a7210 */ /* 0x080fe20007f1e0ff */
[----:B------:R2:W-:Y:S02]  /*8230*/  LDGSTS.E.BYPASS.LTC128B.128 [R48+0x9100], [R32.64], !P5 ;  /* 0x0910000020307fae */ /* 0x0005e4000e901d4e */
[C-C-:B------:R-:W-:Y:S02]  /*8240*/  IMAD.X R45, R16.reuse, 0x1, R149.reuse, P6 ;  /* 0x00000001102d7824 */ /* 0x140fe400030e0695 */
[----:B------:R2:W-:Y:S01]  /*8250*/  LDGSTS.E.BYPASS.LTC128B.128 [R48+0xd100], [R40.64], !P4 ;  /* 0x0d10000028307fae */ /* 0x0005e2000e101d4e */
[----:B------:R-:W-:Y:S01]  /*8260*/  IADD3 R46, P6, R29, R153, RZ ;  /* 0x000000991d2e7210 */ /* 0x000fe20007fde0ff */
[----:B------:R-:W-:Y:S01]  /*8270*/  IMAD.X R43, R16, 0x1, R150, P0 ;  /* 0x00000001102b7824 */ /* 0x000fe200000e0696 */
[----:B------:R-:W-:Y:S03]  /*8280*/  IADD3 R28, P1, P0, R4, R29, R152 ;  /* 0x0000001d041c7210 */ /* 0x000fe6000783e098 */
[----:B----4-:R-:W-:Y:S01]  /*8290*/  IMAD.X R47, R8, 0x1, R150, P6 ;  /* 0x00000001082f7824 */ /* 0x010fe200030e0696 */
[----:B------:R2:W-:Y:S01]  /*82a0*/  LDGSTS.E.BYPASS.LTC128B.128 [R48+0xa100], [R42.64], !P5 ;  /* 0x0a1000002a307fae */ /* 0x0005e2000e901d4e */
[----:B------:R-:W-:Y:S02]  /*82b0*/  ISETP.NE.U32.AND P6, PT, R148, RZ, PT ;  /* 0x000000ff9400720c */ /* 0x000fe40003fc5070 */
[----:B------:R-:W-:Y:S01]  /*82c0*/  IADD3.X R29, RZ, R8, R149, P1, P0 ;  /* 0x00000008ff1d7210 */ /* 0x000fe20000fe0495 */
[----:B------:R2:W-:Y:S04]  /*82d0*/  LDGSTS.E.BYPASS.LTC128B.128 [R48+0xe100], [R44.64], !P4 ;  /* 0x0e1000002c307fae */ /* 0x0005e8000e101d4e */
[----:B------:R2:W-:Y:S06]  /*82e0*/  LDGSTS.E.BYPASS.LTC128B.128 [R48+0xb100], [R46.64], !P5 ;  /* 0x0b1000002e307fae */ /* 0x0005ec000e901d4e */
[----:B------:R2:W-:Y:S02]  /*82f0*/  LDGSTS.E.BYPASS.LTC128B.128.ZFILL [R48+0xf100], [R28.64], P6 ;  /* 0x0f1000001c307fae */ /* 0x0005e4000b141d4e */
.L_x_559:
[----:B--234-:R-:W2:Y:S01]  /*8300*/  LDL R4, [R1+0x40] ;  /* 0x0000400001047983 */ /* 0x01cea20000100800 */
[----:B------:R-:W-:Y:S01]  /*8310*/  PLOP3.LUT P0, PT, PT, PT, UP1, 0x80, 0x0 ;  /* 0x000000000000781c */ /* 0x000fe20003f0f018 */
[----:B------:R-:W-:Y:S02]  /*8320*/  UIMAD UR7, UR10, UR4, 0x1 ;  /* 0x000000010a0774a4 */ /* 0x000fe4000f8e0204 */
[----:B------:R3:W2:Y:S01]  /*8330*/  LDL R8, [R1+0x34] ;  /* 0x0000340001087983 */ /* 0x0006a20000100800 */
[----:B------:R-:W-:Y:S02]  /*8340*/  UISETP.GT.AND UP0, UPT, UR10, UR5, UPT ;  /* 0x000000050a00728c */ /* 0x000fe4000bf04270 */
[----:B------:R-:W-:Y:S01]  /*8350*/  UIADD3 UR10, UR10, -0x1, URZ ;  /* 0xffffffff0a0a7890 */ /* 0x000fe2000fffe03f */
[----:B------:R-:W4:Y:S04]  /*8360*/  LDL R12, [R1+0x38] ;  /* 0x00003800010c7983 */ /* 0x000f280000100800 */
[----:B------:R-:W-:Y:S08]  /*8370*/  LDSM.16.MT88.4 R44, [R248+0x4100] ;  /* 0x00410000f82c783b */ /* 0x000ff00000004200 */
[----:B-1----:R-:W-:Y:S08]  /*8380*/  LDSM.16.MT88.4 R52, [R246+0x4100] ;  /* 0x00410000f634783b */ /* 0x002ff00000004200 */
[----:B------:R-:W-:Y:S08]  /*8390*/  LDSM.16.MT88.4 R60, [R245+0x4100] ;  /* 0x00410000f53c783b */ /* 0x000ff00000004200 */
[----:B------:R-:W0:Y:S01]  /*83a0*/  LDGDEPBAR ;  /* 0x00000000000079af */ /* 0x000e220000000000 */
[----:B--2---:R-:W-:Y:S02]  /*83b0*/  @P0 IMAD.MOV.U32 R8, RZ, RZ, R4 ;  /* 0x000000ffff080224 */ /* 0x004fe400078e0004 */
[----:B------:R-:W-:Y:S05]  /*83c0*/  IMAD.U32 R4, RZ, RZ, UR8 ;  /* 0x00000008ff047e24 */ /* 0x000fea000f8e00ff */
[----:B------:R-:W1:Y:S01]  /*83d0*/  SHFL.IDX PT, R31, R8, 0x1, 0x1c1f ;  /* 0x003c1f00081f7f89 */ /* 0x000e6200000e0000 */
[----:B----4-:R-:W-:Y:S04]  /*83e0*/  IADD3 R4, R4, UR7, -R12 ;  /* 0x0000000704047c10 */ /* 0x010fe8000fffe80c */
[----:B------:R-:W-:Y:S03]  /*83f0*/  IADD3 R20, R4, -UR12, RZ ;  /* 0x8000000c04147c10 */ /* 0x000fe6000fffe0ff */
[----:B------:R-:W2:Y:S02]  /*8400*/  SHFL.IDX PT, R29, R8, RZ, 0x1c1f ;  /* 0x001c1fff081d7589 */ /* 0x000ea400000e0000 */
[----:B-1----:R-:W-:Y:S05]  /*8410*/  IMAD.IADD R24, R20, 0x1, R31 ;  /* 0x0000000114187824 */ /* 0x002fea00078e021f */
[C---:B------:R-:W-:Y:S02]  /*8420*/  ISETP.GT.AND P0, PT, R24.reuse, 0x8, PT ;  /* 0x000000081800780c */ /* 0x040fe40003f04270 */
[----:B------:R-:W-:Y:S01]  /*8430*/  ISETP.GT.AND P1, PT, R24, 0x1, PT ;  /* 0x000000011800780c */ /* 0x000fe20003f24270 */
[----:B--2---:R-:W-:Y:S01]  /*8440*/  IMAD.IADD R20, R20, 0x1, R29 ;  /* 0x0000000114147824 */ /* 0x004fe200078e021d */
[----:B------:R-:W-:Y:S02]  /*8450*/  FSEL R31, R177, -INF , P0 ;  /* 0xff800000b11f7808 */ /* 0x000fe40000000000 */
[C---:B------:R-:W-:Y:S02]  /*8460*/  ISETP.GT.AND P0, PT, R24.reuse, 0x11, PT ;  /* 0x000000111800780c */ /* 0x040fe40003f04270 */
[----:B------:R-:W-:Y:S02]  /*8470*/  FSEL R33, R175, -INF , P1 ;  /* 0xff800000af217808 */ /* 0x000fe40000800000 */
[----:B------:R-:W-:Y:S02]  /*8480*/  ISETP.GT.AND P1, PT, R24, 0x10, PT ;  /* 0x000000101800780c */ /* 0x000fe40003f24270 */
[----:B------:R-:W-:Y:S02]  /*8490*/  FSEL R49, R183, -INF , P0 ;  /* 0xff800000b7317808 */ /* 0x000fe40000000000 */
[----:B------:R-:W-:Y:S02]  /*84a0*/  ISETP.GT.AND P0, PT, R20, 0x1, PT ;  /* 0x000000011400780c */ /* 0x000fe40003f04270 */
[----:B------:R-:W-:Y:S02]  /*84b0*/  ISETP.GT.AND P6, PT, R24, RZ, PT ;  /* 0x000000ff1800720c */ /* 0x000fe40003fc4270 */
        /* <DEDUP_REMOVED lines=11> */
[----:B------:R-:W-:Y:S02]  /*8570*/  ISETP.GT.AND P6, PT, R20, RZ, PT ;  /* 0x000000ff1400720c */ /* 0x000fe40003fc4270 */
        /* <DEDUP_REMOVED lines=11> */
[----:B------:R-:W-:Y:S02]  /*8630*/  FSEL R65, R185, -INF , P6 ;  /* 0xff800000b9417808 */ /* 0x000fe40003000000 */
[----:B------:R-:W-:Y:S02]  /*8640*/  ISETP.GT.AND P6, PT, R20, 0x9, PT ;  /* 0x000000091400780c */ /* 0x000fe40003fc4270 */
        /* <DEDUP_REMOVED lines=8> */
[----:B------:R-:W-:Y:S02]  /*86d0*/  FMNMX.FTZ R0, R35, R2, !PT ;  /* 0x0000000223007209 */ /* 0x000fe40007810000 */
[----:B------:R-:W-:Y:S02]  /*86e0*/  FMNMX.FTZ R7, R4, R3, !PT ;  /* 0x0000000304077209 */ /* 0x000fe40007810000 */
[----:B------:R-:W-:Y:S02]  /*86f0*/  FSEL R28, R189, -INF , P1 ;  /* 0xff800000bd1c7808 */ /* 0x000fe40000800000 */
[C---:B------:R-:W-:Y:S02]  /*8700*/  ISETP.GT.AND P0, PT, R20.reuse, 0x28, PT ;  /* 0x000000281400780c */ /* 0x040fe40003f04270 */
[----:B------:R-:W-:Y:S02]  /*8710*/  FSEL R181, R197, -INF , P6 ;  /* 0xff800000c5b57808 */ /* 0x000fe40003000000 */
[----:B------:R-:W-:Y:S02]  /*8720*/  ISETP.GT.AND P6, PT, R20, 0x18, PT ;  /* 0x000000181400780c */ /* 0x000fe40003fc4270 */
[----:B------:R-:W-:Y:S02]  /*8730*/  ISETP.GT.AND P1, PT, R24, 0x39, PT ;  /* 0x000000391800780c */ /* 0x000fe40003f24270 */
[----:B------:R-:W-:Y:S02]  /*8740*/  FMNMX.FTZ R0, R33, R0, !PT ;  /* 0x0000000021007209 */ /* 0x000fe40007810000 */
[----:B------:R-:W-:Y:S02]  /*8750*/  FMNMX.FTZ R7, R8, R7, !PT ;  /* 0x0000000708077209 */ /* 0x000fe40007810000 */
[----:B------:R-:W-:Y:S02]  /*8760*/  FMNMX.FTZ R0, R31, R0, !PT ;  /* 0x000000001f007209 */ /* 0x000fe40007810000 */
[----:B------:R-:W-:Y:S02]  /*8770*/  FSEL R48, R180, -INF , P6 ;  /* 0xff800000b4307808 */ /* 0x000fe40003000000 */
[----:B------:R-:W-:Y:S02]  /*8780*/  ISETP.GT.AND P6, PT, R24, 0x31, PT ;  /* 0x000000311800780c */ /* 0x000fe40003fc4270 */
[----:B------:R-:W-:Y:S02]  /*8790*/  FSEL R191, R203, -INF , P1 ;  /* 0xff800000cbbf7808 */ /* 0x000fe40000800000 */
[----:B------:R-:W-:Y:S02]  /*87a0*/  ISETP.GT.AND P1, PT, R20, 0x29, PT ;  /* 0x000000291400780c */ /* 0x000fe40003f24270 */
[----:B------:R-:W-:Y:S02]  /*87b0*/  FMNMX.FTZ R7, R16, R7, !PT ;  /* 0x0000000710077209 */ /* 0x000fe40007810000 */
[----:B------:R-:W-:Y:S02]  /*87c0*/  FSEL R174, R188, -INF , P0 ;  /* 0xff800000bcae7808 */ /* 0x000fe40000000000 */
[----:B------:R-:W-:Y:S02]  /*87d0*/  ISETP.GT.AND P0, PT, R24, 0x41, PT ;  /* 0x000000411800780c */ /* 0x000fe40003f04270 */
[----:B------:R-:W-:Y:S02]  /*87e0*/  FMNMX.FTZ R0, R29, R0, !PT ;  /* 0x000000001d007209 */ /* 0x000fe40007810000 */
[----:B------:R-:W-:Y:S02]  /*87f0*/  FMNMX.FTZ R7, R12, R7, !PT ;  /* 0x000000070c077209 */ /* 0x000fe40007810000 */
        /* <DEDUP_REMOVED lines=12> */
[----:B------:R-:W-:Y:S02]  /*88c0*/  FSEL R180, R192, -INF , P0 ;  /* 0xff800000c0b47808 */ /* 0x000fe40000000000 */
[----:B------:R-:W-:Y:S02]  /*88d0*/  ISETP.GT.AND P0, PT, R24, 0x50, PT ;  /* 0x000000501800780c */ /* 0x000fe40003f04270 */
[----:B------:R-:W-:Y:S02]  /*88e0*/  FSEL R197, R14, -INF , P6 ;  /* 0xff8000000ec57808 */ /* 0x000fe40003000000 */
[----:B------:R-:W-:Y:S02]  /*88f0*/  ISETP.GT.AND P6, PT, R20, 0x30, PT ;  /* 0x000000301400780c */ /* 0x000fe40003fc4270 */
[----:B------:R-:W-:Y:S02]  /*8900*/  FMNMX.FTZ R0, R49, R0, !PT ;  /* 0x0000000031007209 */ /* 0x000fe40007810000 */
[----:B------:R-:W-:Y:S02]  /*8910*/  FSEL R182, R193, -INF , P1 ;  /* 0xff800000c1b67808 */ /* 0x000fe40000800000 */
[----:B------:R-:W-:Y:S02]  /*8920*/  FSEL R193, R22, -INF , P0 ;  /* 0xff80000016c17808 */ /* 0x000fe40000000000 */
[----:B------:R-:W-:Y:S02]  /*8930*/  ISETP.GT.AND P0, PT, R20, 0x40, PT ;  /* 0x000000401400780c */ /* 0x000fe40003f04270 */
[----:B------:R-:W-:Y:S02]  /*8940*/  FMNMX.FTZ R7, R40, R7, !PT ;  /* 0x0000000728077209 */ /* 0x000fe40007810000 */
[----:B------:R-:W-:Y:S02]  /*8950*/  FMNMX.FTZ R0, R57, R0, !PT ;  /* 0x0000000039007209 */ /* 0x000fe40007810000 */
[----:B------:R-:W-:Y:S02]  /*8960*/  FSEL R178, R194, -INF , P6 ;  /* 0xff800000c2b27808 */ /* 0x000fe40003000000 */
[----:B------:R-:W-:Y:S02]  /*8970*/  FSEL R194, R5, -INF , P0 ;  /* 0xff80000005c27808 */ /* 0x000fe40000000000 */
        /* <DEDUP_REMOVED lines=11> */
[----:B------:R-:W-:Y:S02]  /*8a30*/  ISETP.GT.AND P6, PT, R24, 0x49, PT ;  /* 0x000000491800780c */ /* 0x000fe40003fc4270 */
[----:B------:R-:W-:Y:S02]  /*8a40*/  FMNMX.FTZ R0, R185, R0, !PT ;  /* 0x00000000b9007209 */ /* 0x000fe40007810000 */
[----:B------:R-:W-:Y:S02]  /*8a50*/  FMNMX.FTZ R5, R178, R5, !PT ;  /* 0x00000005b2057209 */ /* 0x000fe40007810000 */
[----:B------:R-:W-:Y:S02]  /*8a60*/  FSEL R199, R18, -INF , P6 ;  /* 0xff80000012c77808 */ /* 0x000fe40003000000 */
[----:B------:R-:W-:Y:S02]  /*8a70*/  ISETP.GT.AND P6, PT, R20, 0x39, PT ;  /* 0x000000391400780c */ /* 0x000fe40003fc4270 */
[----:B------:R-:W-:Y:S02]  /*8a80*/  FMNMX.FTZ R0, R187, R0, !PT ;  /* 0x00000000bb007209 */ /* 0x000fe40007810000 */
[----:B------:R-:W-:Y:S02]  /*8a90*/  FMNMX.FTZ R5, R180, R5, !PT ;  /* 0x00000005b4057209 */ /* 0x000fe40007810000 */
[----:B------:R-:W-:Y:S02]  /*8aa0*/  ISETP.GT.AND P1, PT, R24, 0x51, PT ;  /* 0x000000511800780c */ /* 0x000fe40003f24270 */
[----:B------:R-:W-:Y:S02]  /*8ab0*/  FSEL R188, R196, -INF , P6 ;  /* 0xff800000c4bc7808 */ /* 0x000fe40003000000 */
[----:B------:R-:W-:Y:S02]  /*8ac0*/  FMNMX.FTZ R0, R195, R0, !PT ;  /* 0x00000000c3007209 */ /* 0x000fe40007810000 */
[----:B------:R-:W-:Y:S02]  /*8ad0*/  FMNMX.FTZ R5, R182, R5, !PT ;  /* 0x00000005b6057209 */ /* 0x000fe40007810000 */
[----:B------:R-:W-:Y:S02]  /*8ae0*/  FSEL R189, R21, -INF , P1 ;  /* 0xff80000015bd7808 */ /* 0x000fe40000800000 */
[----:B------:R-:W-:Y:S02]  /*8af0*/  ISETP.GT.AND P1, PT, R20, 0x41, PT ;  /* 0x000000411400780c */ /* 0x000fe40003f24270 */
[----:B------:R-:W-:Y:S02]  /*8b00*/  ISETP.GT.AND P6, PT, R24, 0x58, PT ;  /* 0x000000581800780c */ /* 0x000fe40003fc4270 */
[----:B------:R-:W-:Y:S02]  /*8b10*/  FMNMX.FTZ R0, R191, R0, !PT ;  /* 0x00000000bf007209 */ /* 0x000fe40007810000 */
[----:B------:R-:W-:Y:S02]  /*8b20*/  FMNMX.FTZ R5, R188, R5, !PT ;  /* 0x00000005bc057209 */ /* 0x000fe40007810000 */
[----:B------:R-:W-:Y:S02]  /*8b30*/  ISETP.GT.AND P0, PT, R24, 0x59, PT ;  /* 0x000000591800780c */ /* 0x000fe40003f04270 */
[----:B------:R-:W-:Y:S02]  /*8b40*/  FSEL R183, R27, -INF , P6 ;  /* 0xff8000001bb77808 */ /* 0x000fe40003000000 */
[----:B------:R-:W-:Y:S02]  /*8b50*/  ISETP.GT.AND P6, PT, R20, 0x48, PT ;  /* 0x000000481400780c */ /* 0x000fe40003fc4270 */
[----:B------:R-:W-:Y:S02]  /*8b60*/  FSEL R196, R198, -INF , P1 ;  /* 0xff800000c6c47808 */ /* 0x000fe40000800000 */
        /* <DEDUP_REMOVED lines=32> */
[----:B------:R-:W-:Y:S02]  /*8d70*/  FSEL R184, R15, -INF , P1 ;  /* 0xff8000000fb87808 */ /* 0x000fe40000800000 */
[----:B------:R-:W-:Y:S02]  /*8d80*/  FSEL R157, R157, -INF , P6 ;  /* 0xff8000009d9d7808 */ /* 0x000fe40003000000 */
[----:B------:R-:W-:Y:S02]  /*8d90*/  ISETP.GT.AND P6, PT, R20, 0x60, PT ;  /* 0x000000601400780c */ /* 0x000fe40003fc4270 */
[----:B------:R-:W-:Y:S02]  /*8da0*/  FMNMX.FTZ R0, R183, R0, !PT ;  /* 0x00000000b7007209 */ /* 0x000fe40007810000 */
[----:B------:R-:W-:Y:S02]  /*8db0*/  FMNMX.FTZ R7, R186, R5, !PT ;  /* 0x00000005ba077209 */ /* 0x000fe40007810000 */
[C---:B------:R-:W-:Y:S02]  /*8dc0*/  ISETP.GT.AND P0, PT, R24.reuse, 0x71, PT ;  /* 0x000000711800780c */ /* 0x040fe40003f04270 */
[----:B------:R-:W-:Y:S02]  /*8dd0*/  ISETP.GT.AND P1, PT, R24, 0x78, PT ;  /* 0x000000781800780c */ /* 0x000fe40003f24270 */
[----:B------:R-:W-:Y:S02]  /*8de0*/  FSEL R172, R17, -INF , P6 ;  /* 0xff80000011ac7808 */ /* 0x000fe40003000000 */
[----:B------:R-:W-:Y:S02]  /*8df0*/  ISETP.GT.AND P6, PT, R20, 0x61, PT ;  /* 0x000000611400780c */ /* 0x000fe40003fc4270 */
        /* <DEDUP_REMOVED lines=8> */
[----:B------:R-:W-:Y:S02]  /*8e80*/  FMNMX.FTZ R7, R172, R7, !PT ;  /* 0x00000007ac077209 */ /* 0x000fe40007810000 */
[----:B------:R-:W-:Y:S02]  /*8e90*/  FSEL R133, R133, -INF , P0 ;  /* 0xff80000085857808 */ /* 0x000fe40000000000 */
        /* <DEDUP_REMOVED lines=17> */
[----:B------:R-:W-:Y:S01]  /*8fb0*/  FSEL R154, R154, -INF , P1 ;  /* 0xff8000009a9a7808 */ /* 0x000fe20000800000 */
[----:B------:R-:W-:Y:S01]  /*8fc0*/  LDSM.16.MT88.4 R20, [R246+0x100] ;  /* 0x00010000f614783b */ /* 0x000fe20000004200 */
[----:B------:R-:W-:Y:S02]  /*8fd0*/  FMNMX.FTZ R7, R158, R7, !PT ;  /* 0x000000079e077209 */ /* 0x000fe40007810000 */
[----:B------:R-:W-:Y:S02]  /*8fe0*/  FMNMX.FTZ R0, R155, R0, !PT ;  /* 0x000000009b007209 */ /* 0x000fe40007810000 */
[----:B------:R-:W-:Y:S02]  /*8ff0*/  FSEL R152, R30, -INF , P0 ;  /* 0xff8000001e987808 */ /* 0x000fe40000000000 */
[----:B------:R-:W-:Y:S02]  /*9000*/  FMNMX.FTZ R7, R154, R7, !PT ;  /* 0x000000079a077209 */ /* 0x000fe40007810000 */
[----:B------:R-:W-:Y:S02]  /*9010*/  FMNMX.FTZ R0, R151, R0, !PT ;  /* 0x0000000097007209 */ /* 0x000fe40007810000 */
[----:B------:R-:W-:Y:S02]  /*9020*/  FMNMX.FTZ R9, R152, R7, !PT ;  /* 0x0000000798097209 */ /* 0x000fe40007810000 */
[----:B------:R-:W-:Y:S03]  /*9030*/  FMNMX.FTZ R5, R133, R0, !PT ;  /* 0x0000000085057209 */ /* 0x000fe60007810000 */
[----:B------:R-:W1:Y:S08]  /*9040*/  SHFL.BFLY PT, R10, R9, 0x2, 0x1f ;  /* 0x0c401f00090a7f89 */ /* 0x000e7000000e0000 */
[----:B------:R-:W2:Y:S01]  /*9050*/  SHFL.BFLY PT, R0, R5, 0x2, 0x1f ;  /* 0x0c401f0005007f89 */ /* 0x000ea200000e0000 */
[----:B-1----:R-:W-:Y:S07]  /*9060*/  FMNMX.FTZ R6, R10, R9, !PT ;  /* 0x000000090a067209 */ /* 0x002fee0007810000 */
[----:B------:R-:W-:Y:S01]  /*9070*/  SHFL.BFLY PT, R7, R6, 0x1, 0x1f ;  /* 0x0c201f0006077f89 */ /* 0x000fe200000e0000 */
[----:B--2---:R-:W-:Y:S07]  /*9080*/  FMNMX.FTZ R5, R5, R0, !PT ;  /* 0x0000000005057209 */ /* 0x004fee0007810000 */
[----:B------:R-:W1:Y:S02]  /*9090*/  SHFL.BFLY PT, R0, R5, 0x1, 0x1f ;  /* 0x0c201f0005007f89 */ /* 0x000e6400000e0000 */
[----:B-1----:R-:W-:Y:S02]  /*90a0*/  FMNMX.FTZ R132, R0, R5, !PT ;  /* 0x0000000500847209 */ /* 0x002fe40007810000 */
[----:B------:R-:W-:Y:S02]  /*90b0*/  FMNMX.FTZ R0, R6, R7, !PT ;  /* 0x0000000706007209 */ /* 0x000fe40007810000 */
[C---:B------:R-:W-:Y:S01]  /*90c0*/  FSETP.NEU.FTZ.AND P1, PT, R132.reuse, -INF , PT ;  /* 0xff8000008400780b */ /* 0x040fe20003f3d000 */
[----:B------:R-:W-:Y:S01]  /*90d0*/  FMUL.FTZ R150, R132, c[0x0][0x2d0] ;  /* 0x0000b40084967a20 */ /* 0x000fe20000410000 */
[C---:B------:R-:W-:Y:S01]  /*90e0*/  FSETP.NEU.FTZ.AND P0, PT, R0.reuse, -INF , PT ;  /* 0xff8000000000780b */ /* 0x040fe20003f1d000 */
[----:B------:R-:W-:Y:S01]  /*90f0*/  FMUL.FTZ R153, R0, c[0x0][0x2d0] ;  /* 0x0000b40000997a20 */ /* 0x000fe20000410000 */
[----:B------:R-:W-:Y:S02]  /*9100*/  FSEL R5, R132, RZ, P1 ;  /* 0x000000ff84057208 */ /* 0x000fe40000800000 */
[----:B------:R-:W-:Y:S02]  /*9110*/  FSEL R150, R150, RZ, P1 ;  /* 0x000000ff96967208 */ /* 0x000fe40000800000 */
[----:B------:R-:W-:Y:S01]  /*9120*/  FSEL R153, R153, RZ, P0 ;  /* 0x000000ff99997208 */ /* 0x000fe20000000000 */
[----:B------:R-:W-:Y:S02]  /*9130*/  FADD.FTZ R5, -R5, R2 ;  /* 0x0000000205057221 */ /* 0x000fe40000010100 */
[--C-:B------:R-:W-:Y:S02]  /*9140*/  FFMA.FTZ R135, R31, c[0x0][0x2d0], -R150.reuse ;  /* 0x0000b4001f877a23 */ /* 0x100fe40000010896 */
[--C-:B------:R-:W-:Y:S01]  /*9150*/  FFMA.FTZ R148, R4, c[0x0][0x2d0], -R153.reuse ;  /* 0x0000b40004947a23 */ /* 0x100fe20000010899 */
[----:B------:R-:W-:Y:S01]  /*9160*/  FSEL R4, R0, RZ, P0 ;  /* 0x000000ff00047208 */ /* 0x000fe20000000000 */
[----:B------:R-:W-:Y:S01]  /*9170*/  FFMA.FTZ R145, R12, c[0x0][0x2d0], -R153 ;  /* 0x0000b4000c917a23 */ /* 0x000fe20000010899 */
[----:B------:R-:W-:Y:S01]  /*9180*/  PLOP3.LUT P0, PT, PT, PT, UP0, 0x80, 0x0 ;  /* 0x000000000000781c */ /* 0x000fe20003f0f008 */
[----:B------:R-:W1:Y:S01]  /*9190*/  LDSM.16.MT88.4 R12, [R248+0x100] ;  /* 0x00010000f80c783b */ /* 0x000e620000004200 */
[--C-:B------:R-:W-:Y:S01]  /*91a0*/  FFMA.FTZ R134, R29, c[0x0][0x2d0], -R150.reuse ;  /* 0x0000b4001d867a23 */ /* 0x100fe20000010896 */
[----:B------:R-:W-:Y:S01]  /*91b0*/  MUFU.EX2 R135, R135 ;  /* 0x0000008700877308 */ /* 0x000fe20000000800 */
[----:B------:R-:W-:Y:S02]  /*91c0*/  FADD.FTZ R4, -R4, R3 ;  /* 0x0000000304047221 */ /* 0x000fe40000010100 */
[--C-:B------:R-:W-:Y:S02]  /*91d0*/  FFMA.FTZ R149, R35, c[0x0][0x2d0], -R150.reuse ;  /* 0x0000b40023957a23 */ /* 0x100fe40000010896 */
[--C-:B------:R-:W-:Y:S02]  /*91e0*/  FFMA.FTZ R144, R33, c[0x0][0x2d0], -R150.reuse ;  /* 0x0000b40021907a23 */ /* 0x100fe40000010896 */
[--C-:B------:R-:W-:Y:S02]  /*91f0*/  FFMA.FTZ R147, R8, c[0x0][0x2d0], -R153.reuse ;  /* 0x0000b40008937a23 */ /* 0x100fe40000010899 */
[--C-:B------:R-:W-:Y:S01]  /*9200*/  FFMA.FTZ R146, R16, c[0x0][0x2d0], -R153.reuse ;  /* 0x0000b40010927a23 */ /* 0x100fe20000010899 */
[----:B------:R-:W-:Y:S01]  /*9210*/  MUFU.EX2 R149, R149 ;  /* 0x0000009500957308 */ /* 0x000fe20000000800 */
[----:B------:R-:W-:Y:S02]  /*9220*/  FMUL.FTZ R3, R4, c[0x0][0x2d0] ;  /* 0x0000b40004037a20 */ /* 0x000fe40000410000 */
[----:B------:R-:W-:Y:S02]  /*9230*/  FMUL.FTZ R2, R5, c[0x0][0x2d0] ;  /* 0x0000b40005027a20 */ /* 0x000fe40000410000 */
        /* <DEDUP_REMOVED lines=9> */
[----:B------:R-:W4:Y:S01]  /*92d0*/  MUFU.EX2 R2, R2 ;  /* 0x0000000200027308 */ /* 0x000f220000000800 */
[--C-:B------:R-:W-:Y:S02]  /*92e0*/  FFMA.FTZ R191, R191, c[0x0][0x2d0], -R150.reuse ;  /* 0x0000b400bfbf7a23 */ /* 0x100fe40000010896 */
[--C-:B------:R-:W-:Y:S02]  /*92f0*/  FFMA.FTZ R194, R194, c[0x0][0x2d0], -R153.reuse ;  /* 0x0000b400c2c27a23 */ /* 0x100fe40000010899 */
[--C-:B------:R-:W-:Y:S02]  /*9300*/  FFMA.FTZ R197, R197, c[0x0][0x2d0], -R150.reuse ;  /* 0x0000b400c5c57a23 */ /* 0x100fe40000010896 */
[--C-:B------:R-:W-:Y:S02]  /*9310*/  FFMA.FTZ R198, R198, c[0x0][0x2d0], -R153.reuse ;  /* 0x0000b400c6c67a23 */ /* 0x100fe40000010899 */
[--C-:B------:R-:W-:Y:S01]  /*9320*/  FFMA.FTZ R199, R199, c[0x0][0x2d0], -R150.reuse ;  /* 0x0000b400c7c77a23 */ /* 0x100fe20000010896 */
[----:B------:R-:W5:Y:S01]  /*9330*/  MUFU.EX2 R144, R144 ;  /* 0x0000009000907308 */ /* 0x000f620000000800 */
[--C-:B------:R-:W-:Y:S02]  /*9340*/  FFMA.FTZ R192, R192, c[0x0][0x2d0], -R153.reuse ;  /* 0x0000b400c0c07a23 */ /* 0x100fe40000010899 */
[----:B------:R-:W-:Y:S02]  /*9350*/  FFMA.FTZ R189, R189, c[0x0][0x2d0], -R150 ;  /* 0x0000b400bdbd7a23 */ /* 0x000fe40000010896 */
[C---:B--2---:R-:W-:Y:S02]  /*9360*/  FMUL.FTZ R4, R3.reuse, R128 ;  /* 0x0000008003047220 */ /* 0x044fe40000410000 */
[C---:B------:R-:W-:Y:S02]  /*9370*/  FMUL.FTZ R5, R3.reuse, R129 ;  /* 0x0000008103057220 */ /* 0x040fe40000410000 */
[C---:B------:R-:W-:Y:S01]  /*9380*/  FMUL.FTZ R8, R3.reuse, R124 ;  /* 0x0000007c03087220 */ /* 0x040fe20000410000 */
[----:B------:R-:W2:Y:S01]  /*9390*/  MUFU.EX2 R134, R134 ;  /* 0x0000008600867308 */ /* 0x000ea20000000800 */
[C---:B------:R-:W-:Y:S02]  /*93a0*/  FMUL.FTZ R9, R3.reuse, R125 ;  /* 0x0000007d03097220 */ /* 0x040fe40000410000 */
[----:B------:R-:W-:Y:S02]  /*93b0*/  IMAD.MOV.U32 R129, RZ, RZ, R28 ;  /* 0x000000ffff817224 */ /* 0x000fe400078e001c */
[C---:B----4-:R-:W-:Y:S01]  /*93c0*/  FMUL.FTZ R6, R2.reuse, R130 ;  /* 0x0000008202067220 */ /* 0x050fe20000410000 */
[----:B------:R-:W4:Y:S01]  /*93d0*/  LDSM.16.MT88.4 R28, [R245+0x100] ;  /* 0x00010000f51c783b */ /* 0x000f220000004200 */
[C---:B------:R-:W-:Y:S02]  /*93e0*/  FMUL.FTZ R7, R2.reuse, R131 ;  /* 0x0000008302077220 */ /* 0x040fe40000410000 */
[C---:B------:R-:W-:Y:S01]  /*93f0*/  FMUL.FTZ R10, R2.reuse, R126 ;  /* 0x0000007e020a7220 */ /* 0x040fe20000410000 */
[----:B------:R-:W-:Y:S01]  /*9400*/  MUFU.EX2 R148, R148 ;  /* 0x0000009400947308 */ /* 0x000fe20000000800 */
[----:B------:R-:W-:Y:S02]  /*9410*/  FMUL.FTZ R11, R2, R127 ;  /* 0x0000007f020b7220 */ /* 0x000fe40000410000 */
[C---:B------:R-:W-:Y:S01]  /*9420*/  FMUL.FTZ R16, R3.reuse, R116 ;  /* 0x0000007403107220 */ /* 0x040fe20000410000 */
[----:B-----5:R-:W-:Y:S01]  /*9430*/  F2FP.PACK_AB R141, R144, R149 ;  /* 0x00000095908d723e */ /* 0x020fe200000000ff */
[C---:B------:R-:W-:Y:S01]  /*9440*/  FMUL.FTZ R17, R3.reuse, R117 ;  /* 0x0000007503117220 */ /* 0x040fe20000410000 */
[----:B------:R-:W-:Y:S01]  /*9450*/  LDSM.16.MT88.4 R124, [R248+0x3900] ;  /* 0x00390000f87c783b */ /* 0x000fe20000004200 */
[C---:B------:R-:W-:Y:S02]  /*9460*/  FMUL.FTZ R18, R2.reuse, R118 ;  /* 0x0000007602127220 */ /* 0x040fe40000410000 */
[----:B------:R-:W-:Y:S01]  /*9470*/  FMUL.FTZ R19, R2, R119 ;  /* 0x0000007702137220 */ /* 0x000fe20000410000 */
[----:B------:R-:W5:Y:S01]  /*9480*/  MUFU.EX2 R147, R147 ;  /* 0x0000009300937308 */ /* 0x000f620000000800 */
[----:B------:R-:W-:Y:S02]  /*9490*/  IMAD.MOV.U32 R128, RZ, RZ, R36 ;  /* 0x000000ffff807224 */ /* 0x000fe400078e0024 */
[C---:B------:R-:W-:Y:S01]  /*94a0*/  FMUL.FTZ R24, R3.reuse, R108 ;  /* 0x0000006c03187220 */ /* 0x040fe20000410000 */
[----:B--2---:R-:W-:Y:S01]  /*94b0*/  F2FP.PACK_AB R143, R134, R135 ;  /* 0x00000087868f723e */ /* 0x004fe200000000ff */
[----:B------:R-:W2:Y:S01]  /*94c0*/  LDSM.16.MT88.4 R36, [R244+0x100] ;  /* 0x00010000f424783b */ /* 0x000ea20000004200 */
[C---:B------:R-:W-:Y:S02]  /*94d0*/  FMUL.FTZ R25, R3.reuse, R109 ;  /* 0x0000006d03197220 */ /* 0x040fe40000410000 */
[C---:B------:R-:W-:Y:S02]  /*94e0*/  FMUL.FTZ R26, R2.reuse, R110 ;  /* 0x0000006e021a7220 */ /* 0x040fe40000410000 */
[----:B------:R-:W-:Y:S01]  /*94f0*/  MUFU.EX2 R146, R146 ;  /* 0x0000009200927308 */ /* 0x000fe20000000800 */
[C---:B------:R-:W-:Y:S02]  /*9500*/  FMUL.FTZ R27, R2.reuse, R111 ;  /* 0x0000006f021b7220 */ /* 0x040fe40000410000 */
[C---:B------:R-:W-:Y:S01]  /*9510*/  FMUL.FTZ R33, R3.reuse, R101 ;  /* 0x0000006503217220 */ /* 0x040fe20000410000 */
[----:B------:R-:W-:Y:S01]  /*9520*/  LDSM.16.MT88.4 R116, [R246+0x3900] ;  /* 0x00390000f674783b */ /* 0x000fe20000004200 */
[C---:B------:R-:W-:Y:S02]  /*9530*/  FMUL.FTZ R34, R2.reuse, R102 ;  /* 0x0000006602227220 */ /* 0x040fe40000410000 */
[C---:B------:R-:W-:Y:S02]  /*9540*/  FMUL.FTZ R35, R2.reuse, R103 ;  /* 0x0000006702237220 */ /* 0x040fe40000410000 */
[C---:B------:R-:W-:Y:S01]  /*9550*/  FMUL.FTZ R42, R2.reuse, R94 ;  /* 0x0000005e022a7220 */ /* 0x040fe20000410000 */
[----:B------:R-:W1:Y:S01]  /*9560*/  MUFU.EX2 R145, R145 ;  /* 0x0000009100917308 */ /* 0x000e620000000800 */
[C---:B------:R-:W-:Y:S01]  /*9570*/  FMUL.FTZ R43, R2.reuse, R95 ;  /* 0x0000005f022b7220 */ /* 0x040fe20000410000 */
[----:B------:R-:W-:Y:S01]  /*9580*/  LDSM.16.MT88.4 R108, [R245+0x3900] ;  /* 0x00390000f56c783b */ /* 0x000fe20000004200 */
[----:B------:R-:W-:Y:S01]  /*9590*/  FMUL.FTZ R48, R3, R84 ;  /* 0x0000005403307220 */ /* 0x000fe20000410000 */
[----:B-----5:R-:W-:Y:S01]  /*95a0*/  F2FP.PACK_AB R140, R147, R148 ;  /* 0x00000094938c723e */ /* 0x020fe200000000ff */
[C---:B------:R-:W-:Y:S02]  /*95b0*/  FMUL.FTZ R50, R2.reuse, R86 ;  /* 0x0000005602327220 */ /* 0x040fe40000410000 */
[C---:B------:R-:W-:Y:S02]  /*95c0*/  FMUL.FTZ R51, R2.reuse, R87 ;  /* 0x0000005702337220 */ /* 0x040fe40000410000 */
[C---:B------:R-:W-:Y:S01]  /*95d0*/  FMUL.FTZ R56, R3.reuse, R76 ;  /* 0x0000004c03387220 */ /* 0x040fe20000410000 */
[----:B------:R-:W-:Y:S01]  /*95e0*/  MUFU.EX2 R156, R156 ;  /* 0x0000009c009c7308 */ /* 0x000fe20000000800 */
[C---:B------:R-:W-:Y:S02]  /*95f0*/  FMUL.FTZ R58, R2.reuse, R78 ;  /* 0x0000004e023a7220 */ /* 0x040fe40000410000 */
[C---:B------:R-:W-:Y:S02]  /*9600*/  FMUL.FTZ R59, R2.reuse, R79 ;  /* 0x0000004f023b7220 */ /* 0x040fe40000410000 */
[C---:B------:R-:W-:Y:S02]  /*9610*/  FMUL.FTZ R64, R3.reuse, R68 ;  /* 0x0000004403407220 */ /* 0x040fe40000410000 */
[----:B------:R-:W-:Y:S02]  /*9620*/  FMUL.FTZ R65, R3, R69 ;  /* 0x0000004503417220 */ /* 0x000fe40000410000 */
[C---:B------:R-:W-:Y:S01]  /*9630*/  FMUL.FTZ R66, R2.reuse, R70 ;  /* 0x0000004602427220 */ /* 0x040fe20000410000 */
[----:B------:R-:W5:Y:S01]  /*9640*/  MUFU.EX2 R159, R159 ;  /* 0x0000009f009f7308 */ /* 0x000f620000000800 */
[----:B------:R-:W-:Y:S02]  /*9650*/  FMUL.FTZ R67, R2, R71 ;  /* 0x0000004702437220 */ /* 0x000fe40000410000 */
        /* <DEDUP_REMOVED lines=10> */
[----:B------:R-:W-:Y:S03]  /*9700*/  MUFU.EX2 R174, R174 ;  /* 0x000000ae00ae7308 */ /* 0x000fe60000000800 */
[----:B------:R-:W-:Y:S01]  /*9710*/  FMUL.FTZ R13, R3, R121 ;  /* 0x00000079030d7220 */ /* 0x000fe20000410000 */
[----:B-----5:R-:W-:Y:S01]  /*9720*/  F2FP.PACK_AB R70, R159, R156 ;  /* 0x0000009c9f46723e */ /* 0x020fe200000000ff */
[--C-:B------:R-:W-:Y:S02]  /*9730*/  FFMA.FTZ R163, R163, c[0x0][0x2d0], -R150.reuse ;  /* 0x0000b400a3a37a23 */ /* 0x100fe40000010896 */
[C---:B------:R-:W-:Y:S03]  /*9740*/  FMUL.FTZ R14, R2.reuse, R122 ;  /* 0x0000007a020e7220 */ /* 0x040fe60000410000 */
[----:B------:R-:W-:Y:S01]  /*9750*/  MUFU.EX2 R177, R177 ;  /* 0x000000b100b17308 */ /* 0x000fe20000000800 */
[----:B------:R-:W-:Y:S02]  /*9760*/  FMUL.FTZ R15, R2, R123 ;  /* 0x0000007b020f7220 */ /* 0x000fe40000410000 */
[--C-:B------:R-:W-:Y:S02]  /*9770*/  FFMA.FTZ R160, R160, c[0x0][0x2d0], -R153.reuse ;  /* 0x0000b400a0a07a23 */ /* 0x100fe40000010899 */
[--C-:B------:R-:W-:Y:S02]  /*9780*/  FFMA.FTZ R157, R157, c[0x0][0x2d0], -R150.reuse ;  /* 0x0000b4009d9d7a23 */ /* 0x100fe40000010896 */
[--C-:B------:R-:W-:Y:S01]  /*9790*/  FFMA.FTZ R154, R154, c[0x0][0x2d0], -R153.reuse ;  /* 0x0000b4009a9a7a23 */ /* 0x100fe20000010899 */
[C---:B------:R-:W-:Y:S02]  /*97a0*/  HMMA.16816.F32 R12, R140.reuse, R20, R12 ;  /* 0x000000148c0c723c */ /* 0x040fe4000000180c */
[----:B------:R-:W-:Y:S01]  /*97b0*/  MUFU.EX2 R178, R178 ;  /* 0x000000b200b27308 */ /* 0x000fe20000000800 */
[--C-:B------:R-:W-:Y:S04]  /*97c0*/  FFMA.FTZ R151, R151, c[0x0][0x2d0], -R150.reuse ;  /* 0x0000b40097977a23 */ /* 0x100fe80000010896 */
[C---:B------:R-:W-:Y:S01]  /*97d0*/  FMUL.FTZ R21, R3.reuse, R113 ;  /* 0x0000007103157220 */ /* 0x040fe20000410000 */
[C---:B------:R-:W-:Y:S04]  /*97e0*/  HMMA.16816.F32 R16, R140.reuse, R22, R16 ;  /* 0x000000168c10723c */ /* 0x040fe80000001810 */
[----:B------:R-:W-:Y:S01]  /*97f0*/  FMUL.FTZ R20, R3, R112 ;  /* 0x0000007003147220 */ /* 0x000fe20000410000 */
[----:B------:R-:W-:Y:S01]  /*9800*/  MUFU.EX2 R185, R185 ;  /* 0x000000b900b97308 */ /* 0x000fe20000000800 */
[--C-:B------:R-:W-:Y:S02]  /*9810*/  FFMA.FTZ R112, R57, c[0x0][0x2d0], -R150.reuse ;  /* 0x0000b40039707a23 */ /* 0x100fe40000010896 */
[C---:B------:R-:W-:Y:S04]  /*9820*/  FMUL.FTZ R22, R2.reuse, R114 ;  /* 0x0000007202167220 */ /* 0x040fe80000410000 */
[----:B------:R-:W-:Y:S02]  /*9830*/  FMUL.FTZ R23, R2, R115 ;  /* 0x0000007302177220 */ /* 0x000fe40000410000 */
[C---:B------:R-:W-:Y:S01]  /*9840*/  FMUL.FTZ R57, R3.reuse, R77 ;  /* 0x0000004d03397220 */ /* 0x040fe20000410000 */
[----:B------:R-:W1:Y:S01]  /*9850*/  MUFU.EX2 R112, R112 ;  /* 0x0000007000707308 */ /* 0x000e620000000800 */
[----:B------:R-:W-:Y:S03]  /*9860*/  LDSM.16.MT88.4 R76, [R248+0x900] ;  /* 0x00090000f84c783b */ /* 0x000fe60000004200 */
[C---:B----4-:R-:W-:Y:S06]  /*9870*/  HMMA.16816.F32 R20, R140.reuse, R28, R20 ;  /* 0x0000001c8c14723c */ /* 0x050fec0000001814 */
[----:B------:R-:W-:Y:S01]  /*9880*/  MUFU.EX2 R182, R182 ;  /* 0x000000b600b67308 */ /* 0x000fe20000000800 */
[C---:B------:R-:W-:Y:S01]  /*9890*/  FMUL.FTZ R28, R3.reuse, R104 ;  /* 0x00000068031c7220 */ /* 0x040fe20000410000 */
[C---:B------:R-:W-:Y:S04]  /*98a0*/  HMMA.16816.F32 R24, R140.reuse, R30, R24 ;  /* 0x0000001e8c18723c */ /* 0x040fe80000001818 */
[----:B------:R-:W-:Y:S02]  /*98b0*/  FMUL.FTZ R29, R3, R105 ;  /* 0x00000069031d7220 */ /* 0x000fe40000410000 */
[--C-:B------:R-:W-:Y:S02]  /*98c0*/  FFMA.FTZ R104, R32, c[0x0][0x2d0], -R153.reuse ;  /* 0x0000b40020687a23 */ /* 0x100fe40000010899 */
[C---:B------:R-:W-:Y:S01]  /*98d0*/  FMUL.FTZ R30, R2.reuse, R106 ;  /* 0x0000006a021e7220 */ /* 0x040fe20000410000 */
[----:B------:R-:W-:Y:S03]  /*98e0*/  MUFU.EX2 R191, R191 ;  /* 0x000000bf00bf7308 */ /* 0x000fe60000000800 */
[----:B------:R-:W-:Y:S01]  /*98f0*/  FMUL.FTZ R31, R2, R107 ;  /* 0x0000006b021f7220 */ /* 0x000fe20000410000 */
[----:B-1----:R-:W-:Y:S01]  /*9900*/  F2FP.PACK_AB R71, R161, R112 ;  /* 0x00000070a147723e */ /* 0x002fe200000000ff */
[C---:B------:R-:W-:Y:S02]  /*9910*/  FMUL.FTZ R32, R3.reuse, R100 ;  /* 0x0000006403207220 */ /* 0x040fe40000410000 */
[----:B------:R-:W4:Y:S01]  /*9920*/  LDL.LU R100, [R1+0x24] ;  /* 0x0000240001647983 */ /* 0x000f220000300800 */
[--C-:B------:R-:W-:Y:S02]  /*9930*/  FFMA.FTZ R105, R40, c[0x0][0x2d0], -R153.reuse ;  /* 0x0000b40028697a23 */ /* 0x100fe40000010899 */
[C---:B--2---:R-:W-:Y:S01]  /*9940*/  HMMA.16816.F32 R28, R140.reuse, R36, R28 ;  /* 0x000000248c1c723c */ /* 0x044fe2000000181c */
[----:B------:R-:W2:Y:S01]  /*9950*/  LDL.LU R113, [R1+0x20] ;  /* 0x0000200001717983 */ /* 0x000ea20000300800 */
[----:B------:R-:W-:Y:S01]  /*9960*/  MUFU.EX2 R104, R104 ;  /* 0x0000006800687308 */ /* 0x000fe20000000800 */
[----:B------:R-:W-:Y:S02]  /*9970*/  FMUL.FTZ R40, R3, R92 ;  /* 0x0000005c03287220 */ /* 0x000fe40000410000 */
[--C-:B------:R-:W-:Y:S02]  /*9980*/  FFMA.FTZ R106, R41, c[0x0][0x2d0], -R150.reuse ;  /* 0x0000b400296a7a23 */ /* 0x100fe40000010896 */
[C---:B------:R-:W-:Y:S01]  /*9990*/  FMUL.FTZ R36, R3.reuse, R96 ;  /* 0x0000006003247220 */ /* 0x040fe20000410000 */
[C---:B------:R-:W-:Y:S04]  /*99a0*/  HMMA.16816.F32 R32, R140.reuse, R38, R32 ;  /* 0x000000268c20723c */ /* 0x040fe80000001820 */
[C---:B------:R-:W-:Y:S01]  /*99b0*/  FMUL.FTZ R37, R3.reuse, R97 ;  /* 0x0000006103257220 */ /* 0x040fe20000410000 */
[----:B------:R-:W1:Y:S01]  /*99c0*/  MUFU.EX2 R105, R105 ;  /* 0x0000006900697308 */ /* 0x000e620000000800 */
[----:B------:R-:W-:Y:S02]  /*99d0*/  FMUL.FTZ R41, R3, R93 ;  /* 0x0000005d03297220 */ /* 0x000fe40000410000 */
[C---:B------:R-:W-:Y:S01]  /*99e0*/  FMUL.FTZ R38, R2.reuse, R98 ;  /* 0x0000006202267220 */ /* 0x040fe20000410000 */
[----:B------:R-:W-:Y:S03]  /*99f0*/  LDSM.16.MT88.4 R92, [R244+0x5100] ;  /* 0x00510000f45c783b */ /* 0x000fe60000004200 */
[C---:B------:R-:W-:Y:S02]  /*9a00*/  FMUL.FTZ R39, R2.reuse, R99 ;  /* 0x0000006302277220 */ /* 0x040fe40000410000 */
[--C-:B------:R-:W-:Y:S01]  /*9a10*/  FFMA.FTZ R107, R49, c[0x0][0x2d0], -R150.reuse ;  /* 0x0000b400316b7a23 */ /* 0x100fe20000010896 */
[----:B------:R-:W-:Y:S01]  /*9a20*/  MUFU.EX2 R106, R106 ;  /* 0x0000006a006a7308 */ /* 0x000fe20000000800 */
[C---:B------:R-:W-:Y:S01]  /*9a30*/  FMUL.FTZ R49, R3.reuse, R85 ;  /* 0x0000005503317220 */ /* 0x040fe20000410000 */
[----:B------:R-:W-:Y:S02]  /*9a40*/  LDSM.16.MT88.4 R96, [R244+0x7100] ;  /* 0x00710000f460783b */ /* 0x000fe40000004200 */
[C---:B------:R-:W-:Y:S06]  /*9a50*/  HMMA.16816.F32 R36, R140.reuse, R44, R36 ;  /* 0x0000002c8c24723c */ /* 0x040fec0000001824 */
[----:B------:R-:W5:Y:S01]  /*9a60*/  LDSM.16.MT88.4 R84, [R244+0x4100] ;  /* 0x00410000f454783b */ /* 0x000f620000004200 */
[C---:B------:R-:W-:Y:S01]  /*9a70*/  FMUL.FTZ R44, R3.reuse, R88 ;  /* 0x00000058032c7220 */ /* 0x040fe20000410000 */
[C---:B------:R-:W-:Y:S01]  /*9a80*/  HMMA.16816.F32 R40, R140.reuse, R46, R40 ;  /* 0x0000002e8c28723c */ /* 0x040fe20000001828 */
[----:B------:R-:W3:Y:S03]  /*9a90*/  MUFU.EX2 R107, R107 ;  /* 0x0000006b006b7308 */ /* 0x000ee60000000800 */
[----:B------:R-:W-:Y:S01]  /*9aa0*/  FMUL.FTZ R45, R3, R89 ;  /* 0x00000059032d7220 */ /* 0x000fe20000410000 */
[----:B-1----:R-:W-:Y:S02]  /*9ab0*/  F2FP.PACK_AB R68, R105, R104 ;  /* 0x000000686944723e */ /* 0x002fe400000000ff */
[C---:B------:R-:W-:Y:S02]  /*9ac0*/  FMUL.FTZ R46, R2.reuse, R90 ;  /* 0x0000005a022e7220 */ /* 0x040fe40000410000 */
[C---:B------:R-:W-:Y:S02]  /*9ad0*/  FMUL.FTZ R47, R2.reuse, R91 ;  /* 0x0000005b022f7220 */ /* 0x040fe40000410000 */
[----:B------:R-:W-:Y:S01]  /*9ae0*/  LDSM.16.MT88.4 R88, [R244+0x4900] ;  /* 0x00490000f458783b */ /* 0x000fe20000004200 */
[----:B------:R-:W-:Y:S04]  /*9af0*/  MUFU.EX2 R194, R194 ;  /* 0x000000c200c27308 */ /* 0x000fe80000000800 */
[C---:B------:R-:W-:Y:S06]  /*9b00*/  HMMA.16816.F32 R44, R140.reuse, R52, R44 ;  /* 0x000000348c2c723c */ /* 0x040fec000000182c */
[----:B------:R-:W-:Y:S01]  /*9b10*/  MUFU.EX2 R197, R197 ;  /* 0x000000c500c57308 */ /* 0x000fe20000000800 */
[C---:B------:R-:W-:Y:S01]  /*9b20*/  FMUL.FTZ R52, R3.reuse, R80 ;  /* 0x0000005003347220 */ /* 0x040fe20000410000 */
[C---:B------:R-:W-:Y:S04]  /*9b30*/  HMMA.16816.F32 R48, R140.reuse, R54, R48 ;  /* 0x000000368c30723c */ /* 0x040fe80000001830 */
[----:B------:R-:W-:Y:S01]  /*9b40*/  FMUL.FTZ R53, R3, R81 ;  /* 0x0000005103357220 */ /* 0x000fe20000410000 */
[----:B---3--:R-:W-:Y:S02]  /*9b50*/  F2FP.PACK_AB R69, R107, R106 ;  /* 0x0000006a6b45723e */ /* 0x008fe400000000ff */
[C---:B------:R-:W-:Y:S01]  /*9b60*/  FMUL.FTZ R54, R2.reuse, R82 ;  /* 0x0000005202367220 */ /* 0x040fe20000410000 */
[----:B------:R-:W-:Y:S01]  /*9b70*/  MUFU.EX2 R198, R198 ;  /* 0x000000c600c67308 */ /* 0x000fe20000000800 */
[C---:B------:R-:W-:Y:S02]  /*9b80*/  FMUL.FTZ R55, R2.reuse, R83 ;  /* 0x0000005302377220 */ /* 0x040fe40000410000 */
[----:B------:R-:W-:Y:S05]  /*9b90*/  LDSM.16.MT88.4 R80, [R245+0x900] ;  /* 0x00090000f550783b */ /* 0x000fea0000004200 */
[C---:B------:R-:W-:Y:S02]  /*9ba0*/  HMMA.16816.F32 R52, R140.reuse, R60, R52 ;  /* 0x0000003c8c34723c */ /* 0x040fe40000001834 */
[----:B------:R-:W-:Y:S05]  /*9bb0*/  MUFU.EX2 R199, R199 ;  /* 0x000000c700c77308 */ /* 0x000fea0000000800 */
[C---:B------:R-:W-:Y:S01]  /*9bc0*/  FMUL.FTZ R60, R3.reuse, R72 ;  /* 0x00000048033c7220 */ /* 0x040fe20000410000 */
[C---:B------:R-:W-:Y:S04]  /*9bd0*/  HMMA.16816.F32 R56, R140.reuse, R62, R56 ;  /* 0x0000003e8c38723c */ /* 0x040fe80000001838 */
[----:B------:R-:W-:Y:S01]  /*9be0*/  FMUL.FTZ R61, R3, R73 ;  /* 0x00000049033d7220 */ /* 0x000fe20000410000 */
[----:B------:R-:W-:Y:S02]  /*9bf0*/  MUFU.EX2 R192, R192 ;  /* 0x000000c000c07308 */ /* 0x000fe40000000800 */
[C---:B------:R-:W-:Y:S02]  /*9c00*/  FMUL.FTZ R62, R2.reuse, R74 ;  /* 0x0000004a023e7220 */ /* 0x040fe40000410000 */
[----:B------:R-:W-:Y:S02]  /*9c10*/  FMUL.FTZ R63, R2, R75 ;  /* 0x0000004b023f7220 */ /* 0x000fe40000410000 */
[----:B------:R-:W1:Y:S04]  /*9c20*/  LDSM.16.MT88.4 R72, [R246+0x900] ;  /* 0x00090000f648783b */ /* 0x000e680000004200 */
[----:B------:R-:W-:Y:S01]  /*9c30*/  MUFU.EX2 R189, R189 ;  /* 0x000000bd00bd7308 */ /* 0x000fe20000000800 */
[C---:B-----5:R-:W-:Y:S08]  /*9c40*/  HMMA.16816.F32 R60, R140.reuse, R84, R60 ;  /* 0x000000548c3c723c */ /* 0x060ff0000000183c */
[----:B------:R-:W-:Y:S01]  /*9c50*/  HMMA.16816.F32 R64, R140, R86, R64 ;  /* 0x000000568c40723c */ /* 0x000fe20000001840 */
[----:B------:R-:W3:Y:S01]  /*9c60*/  LDSM.16.MT88.4 R84, [R244+0x900] ;  /* 0x00090000f454783b */ /* 0x000ee20000004200 */
[----:B------:R-:W-:Y:S05]  /*9c70*/  MUFU.EX2 R186, R186 ;  /* 0x000000ba00ba7308 */ /* 0x000fea0000000800 */
[--C-:B------:R-:W-:Y:S01]  /*9c80*/  FFMA.FTZ R140, R129, c[0x0][0x2d0], -R153.reuse ;  /* 0x0000b400818c7a23 */ /* 0x100fe20000010899 */
[C---:B------:R-:W-:Y:S04]  /*9c90*/  HMMA.16816.F32 R4, R68.reuse, R76, R4 ;  /* 0x0000004c4404723c */ /* 0x040fe80000001804 */
[----:B------:R-:W-:Y:S01]  /*9ca0*/  MUFU.EX2 R183, R183 ;  /* 0x000000b700b77308 */ /* 0x000fe20000000800 */
[--C-:B------:R-:W-:Y:S02]  /*9cb0*/  FFMA.FTZ R141, R128, c[0x0][0x2d0], -R153.reuse ;  /* 0x0000b400808d7a23 */ /* 0x100fe40000010899 */
[--C-:B------:R-:W-:Y:S01]  /*9cc0*/  FFMA.FTZ R142, R202, c[0x0][0x2d0], -R150.reuse ;  /* 0x0000b400ca8e7a23 */ /* 0x100fe20000010896 */
[C---:B------:R-:W-:Y:S01]  /*9cd0*/  HMMA.16816.F32 R8, R68.reuse, R78, R8 ;  /* 0x0000004e4408723c */ /* 0x040fe20000001808 */
[----:B------:R-:W5:Y:S03]  /*9ce0*/  LDSM.16.MT88.4 R76, [R248+0x4900] ;  /* 0x00490000f84c783b */ /* 0x000f660000004200 */
[--C-:B------:R-:W-:Y:S02]  /*9cf0*/  FFMA.FTZ R143, R175, c[0x0][0x2d0], -R150.reuse ;  /* 0x0000b400af8f7a23 */ /* 0x100fe40000010896 */
[----:B------:R-:W-:Y:S01]  /*9d00*/  MUFU.EX2 R140, R140 ;  /* 0x0000008c008c7308 */ /* 0x000fe20000000800 */
[--C-:B------:R-:W-:Y:S02]  /*9d10*/  FFMA.FTZ R175, R176, c[0x0][0x2d0], -R153.reuse ;  /* 0x0000b400b0af7a23 */ /* 0x100fe40000010899 */
[--C-:B------:R-:W-:Y:S01]  /*9d20*/  FFMA.FTZ R176, R181, c[0x0][0x2d0], -R150.reuse ;  /* 0x0000b400b5b07a23 */ /* 0x100fe20000010896 */
[C---:B-1----:R-:W-:Y:S03]  /*9d30*/  HMMA.16816.F32 R12, R68.reuse, R72, R12 ;  /* 0x00000048440c723c */ /* 0x042fe6000000180c */
[--C-:B------:R-:W-:Y:S03]  /*9d40*/  FFMA.FTZ R181, R180, c[0x0][0x2d0], -R153.reuse ;  /* 0x0000b400b4b57a23 */ /* 0x100fe60000010899 */
[----:B------:R-:W1:Y:S01]  /*9d50*/  MUFU.EX2 R141, R141 ;  /* 0x0000008d008d7308 */ /* 0x000e620000000800 */
[--C-:B------:R-:W-:Y:S01]  /*9d60*/  FFMA.FTZ R180, R187, c[0x0][0x2d0], -R150.reuse ;  /* 0x0000b400bbb47a23 */ /* 0x100fe20000010896 */
[C---:B------:R-:W-:Y:S01]  /*9d70*/  HMMA.16816.F32 R16, R68.reuse, R74, R16 ;  /* 0x0000004a4410723c */ /* 0x040fe20000001810 */
[----:B------:R-:W1:Y:S03]  /*9d80*/  LDSM.16.MT88.4 R72, [R246+0x4900] ;  /* 0x00490000f648783b */ /* 0x000e660000004200 */
[--C-:B------:R-:W-:Y:S02]  /*9d90*/  FFMA.FTZ R187, R188, c[0x0][0x2d0], -R153.reuse ;  /* 0x0000b400bcbb7a23 */ /* 0x100fe40000010899 */
[--C-:B------:R-:W-:Y:S02]  /*9da0*/  FFMA.FTZ R188, R195, c[0x0][0x2d0], -R150.reuse ;  /* 0x0000b400c3bc7a23 */ /* 0x100fe40000010896 */
[----:B------:R-:W-:Y:S01]  /*9db0*/  MUFU.EX2 R142, R142 ;  /* 0x0000008e008e7308 */ /* 0x000fe20000000800 */
[C---:B------:R-:W-:Y:S03]  /*9dc0*/  HMMA.16816.F32 R20, R68.reuse, R80, R20 ;  /* 0x000000504414723c */ /* 0x040fe60000001814 */
[--C-:B------:R-:W-:Y:S02]  /*9dd0*/  FFMA.FTZ R195, R196, c[0x0][0x2d0], -R153.reuse ;  /* 0x0000b400c4c37a23 */ /* 0x100fe40000010899 */
[--C-:B------:R-:W-:Y:S03]  /*9de0*/  FFMA.FTZ R196, R201, c[0x0][0x2d0], -R150.reuse ;  /* 0x0000b400c9c47a23 */ /* 0x100fe60000010896 */
[C---:B------:R-:W-:Y:S01]  /*9df0*/  HMMA.16816.F32 R24, R68.reuse, R82, R24 ;  /* 0x000000524418723c */ /* 0x040fe20000001818 */
[----:B------:R-:W1:Y:S01]  /*9e00*/  LDSM.16.MT88.4 R80, [R245+0x4900] ;  /* 0x00490000f550783b */ /* 0x000e620000004200 */
[----:B------:R-:W1:Y:S02]  /*9e10*/  MUFU.EX2 R143, R143 ;  /* 0x0000008f008f7308 */ /* 0x000e640000000800 */
[--C-:B------:R-:W-:Y:S02]  /*9e20*/  FFMA.FTZ R201, R200, c[0x0][0x2d0], -R153.reuse ;  /* 0x0000b400c8c97a23 */ /* 0x100fe40000010899 */
[--C-:B------:R-:W-:Y:S02]  /*9e30*/  FFMA.FTZ R200, R203, c[0x0][0x2d0], -R150.reuse ;  /* 0x0000b400cbc87a23 */ /* 0x100fe40000010896 */
[C---:B---3--:R-:W-:Y:S04]  /*9e40*/  HMMA.16816.F32 R28, R68.reuse, R84, R28 ;  /* 0x00000054441c723c */ /* 0x048fe8000000181c */
[----:B------:R-:W3:Y:S01]  /*9e50*/  MUFU.EX2 R175, R175 ;  /* 0x000000af00af7308 */ /* 0x000ee20000000800 */
[--C-:B------:R-:W-:Y:S02]  /*9e60*/  FFMA.FTZ R203, R190, c[0x0][0x2d0], -R153.reuse ;  /* 0x0000b400becb7a23 */ /* 0x100fe40000010899 */
[--C-:B------:R-:W-:Y:S01]  /*9e70*/  FFMA.FTZ R190, R193, c[0x0][0x2d0], -R150.reuse ;  /* 0x0000b400c1be7a23 */ /* 0x100fe20000010896 */
[C---:B------:R-:W-:Y:S01]  /*9e80*/  HMMA.16816.F32 R32, R68.reuse, R86, R32 ;  /* 0x000000564420723c */ /* 0x040fe20000001820 */
[----:B------:R-:W3:Y:S03]  /*9e90*/  LDSM.16.MT88.4 R84, [R248+0x1100] ;  /* 0x00110000f854783b */ /* 0x000ee60000004200 */
[--C-:B------:R-:W-:Y:S02]  /*9ea0*/  FFMA.FTZ R193, R184, c[0x0][0x2d0], -R153.reuse ;  /* 0x0000b400b8c17a23 */ /* 0x100fe40000010899 */
[----:B------:R-:W3:Y:S01]  /*9eb0*/  MUFU.EX2 R176, R176 ;  /* 0x000000b000b07308 */ /* 0x000ee20000000800 */
[--C-:B------:R-:W-:Y:S01]  /*9ec0*/  FFMA.FTZ R184, R179, c[0x0][0x2d0], -R150.reuse ;  /* 0x0000b400b3b87a23 */ /* 0x100fe20000010896 */
[C---:B-----5:R-:W-:Y:S04]  /*9ed0*/  HMMA.16816.F32 R36, R68.reuse, R76, R36 ;  /* 0x0000004c4424723c */ /* 0x060fe80000001824 */
[--C-:B------:R-:W-:Y:S02]  /*9ee0*/  FFMA.FTZ R179, R166, c[0x0][0x2d0], -R153.reuse ;  /* 0x0000b400a6b37a23 */ /* 0x100fe40000010899 */
[--C-:B------:R-:W-:Y:S02]  /*9ef0*/  FFMA.FTZ R166, R173, c[0x0][0x2d0], -R150.reuse ;  /* 0x0000b400ada67a23 */ /* 0x100fe40000010896 */
[C---:B------:R-:W-:Y:S01]  /*9f00*/  HMMA.16816.F32 R40, R68.reuse, R78, R40 ;  /* 0x0000004e4428723c */ /* 0x040fe20000001828 */
[----:B------:R-:W5:Y:S01]  /*9f10*/  LDSM.16.MT88.4 R76, [R246+0x1100] ;  /* 0x00110000f64c783b */ /* 0x000f620000004200 */
[----:B------:R-:W2:Y:S02]  /*9f20*/  MUFU.EX2 R181, R181 ;  /* 0x000000b500b57308 */ /* 0x000ea40000000800 */
[--C-:B------:R-:W-:Y:S02]  /*9f30*/  FFMA.FTZ R173, R162, c[0x0][0x2d0], -R153.reuse ;  /* 0x0000b400a2ad7a23 */ /* 0x100fe40000010899 */
[--C-:B------:R-:W-:Y:S02]  /*9f40*/  FFMA.FTZ R162, R165, c[0x0][0x2d0], -R150.reuse ;  /* 0x0000b400a5a27a23 */ /* 0x100fe40000010896 */
[C---:B-1----:R-:W-:Y:S04]  /*9f50*/  HMMA.16816.F32 R44, R68.reuse, R72, R44 ;  /* 0x00000048442c723c */ /* 0x042fe8000000182c */
[----:B------:R-:W1:Y:S01]  /*9f60*/  MUFU.EX2 R180, R180 ;  /* 0x000000b400b47308 */ /* 0x000e620000000800 */
[--C-:B------:R-:W-:Y:S02]  /*9f70*/  FFMA.FTZ R165, R158, c[0x0][0x2d0], -R153.reuse ;  /* 0x0000b4009ea57a23 */ /* 0x100fe40000010899 */
[----:B------:R-:W-:Y:S01]  /*9f80*/  FFMA.FTZ R153, R152, c[0x0][0x2d0], -R153 ;  /* 0x0000b40098997a23 */ /* 0x000fe20000010899 */
[C---:B------:R-:W-:Y:S01]  /*9f90*/  HMMA.16816.F32 R48, R68.reuse, R74, R48 ;  /* 0x0000004a4430723c */ /* 0x040fe20000001830 */
[----:B------:R-:W1:Y:S03]  /*9fa0*/  LDSM.16.MT88.4 R72, [R245+0x1100] ;  /* 0x00110000f548783b */ /* 0x000e660000004200 */
[--C-:B------:R-:W-:Y:S02]  /*9fb0*/  FFMA.FTZ R158, R155, c[0x0][0x2d0], -R150.reuse ;  /* 0x0000b4009b9e7a23 */ /* 0x100fe40000010896 */
[----:B------:R-:W-:Y:S01]  /*9fc0*/  MUFU.EX2 R153, R153 ;  /* 0x0000009900997308 */ /* 0x000fe20000000800 */
[----:B------:R-:W-:Y:S01]  /*9fd0*/  FFMA.FTZ R150, R133, c[0x0][0x2d0], -R150 ;  /* 0x0000b40085967a23 */ /* 0x000fe20000010896 */
[C---:B------:R-:W-:Y:S08]  /*9fe0*/  HMMA.16816.F32 R52, R68.reuse, R80, R52 ;  /* 0x000000504434723c */ /* 0x040ff00000001834 */
[C---:B------:R-:W-:Y:S01]  /*9ff0*/  HMMA.16816.F32 R56, R68.reuse, R82, R56 ;  /* 0x000000524438723c */ /* 0x040fe20000001838 */
[----:B------:R-:W1:Y:S01]  /*a000*/  LDSM.16.MT88.4 R80, [R244+0x1100] ;  /* 0x00110000f450783b */ /* 0x000e620000004200 */
[----:B------:R-:W-:Y:S06]  /*a010*/  MUFU.EX2 R150, R150 ;  /* 0x0000009600967308 */ /* 0x000fec0000000800 */
[C---:B------:R-:W-:Y:S04]  /*a020*/  HMMA.16816.F32 R60, R68.reuse, R88, R60 ;  /* 0x00000058443c723c */ /* 0x040fe8000000183c */
[----:B------:R-:W1:Y:S04]  /*a030*/  MUFU.EX2 R187, R187 ;  /* 0x000000bb00bb7308 */ /* 0x000e680000000800 */
[----:B------:R-:W-:Y:S01]  /*a040*/  HMMA.16816.F32 R64, R68, R90, R64 ;  /* 0x0000005a4440723c */ /* 0x000fe20000001840 */
[----:B------:R-:W-:Y:S05]  /*a050*/  LDSM.16.MT88.4 R88, [R245+0x5100] ;  /* 0x00510000f558783b */ /* 0x000fea0000004200 */
[----:B------:R-:W1:Y:S01]  /*a060*/  MUFU.EX2 R188, R188 ;  /* 0x000000bc00bc7308 */ /* 0x000e620000000800 */
[----:B------:R-:W-:Y:S02]  /*a070*/  F2FP.PACK_AB R68, R141, R140 ;  /* 0x0000008c8d44723e */ /* 0x000fe400000000ff */
[----:B------:R-:W-:Y:S03]  /*a080*/  F2FP.PACK_AB R69, R143, R142 ;  /* 0x0000008e8f45723e */ /* 0x000fe600000000ff */
[----:B---3--:R-:W-:Y:S02]  /*a090*/  F2FP.PACK_AB R70, R175, R174 ;  /* 0x000000aeaf46723e */ /* 0x008fe400000000ff */
[----:B------:R-:W-:Y:S02]  /*a0a0*/  F2FP.PACK_AB R71, R177, R176 ;  /* 0x000000b0b147723e */ /* 0x000fe400000000ff */
[----:B------:R-:W3:Y:S05]  /*a0b0*/  MUFU.EX2 R195, R195 ;  /* 0x000000c300c37308 */ /* 0x000eea0000000800 */
[C---:B------:R-:W-:Y:S05]  /*a0c0*/  HMMA.16816.F32 R4, R68.reuse, R84, R4 ;  /* 0x000000544404723c */ /* 0x040fea0000001804 */
[----:B------:R-:W1:Y:S03]  /*a0d0*/  MUFU.EX2 R196, R196 ;  /* 0x000000c400c47308 */ /* 0x000e660000000800 */
[C---:B------:R-:W-:Y:S01]  /*a0e0*/  HMMA.16816.F32 R8, R68.reuse, R86, R8 ;  /* 0x000000564408723c */ /* 0x040fe20000001808 */
[----:B------:R-:W3:Y:S06]  /*a0f0*/  LDSM.16.MT88.4 R84, [R248+0x5100] ;  /* 0x00510000f854783b */ /* 0x000eec0000004200 */
[----:B------:R-:W2:Y:S01]  /*a100*/  MUFU.EX2 R201, R201 ;  /* 0x000000c900c97308 */ /* 0x000ea20000000800 */
[C---:B-----5:R-:W-:Y:S08]  /*a110*/  HMMA.16816.F32 R12, R68.reuse, R76, R12 ;  /* 0x0000004c440c723c */ /* 0x060ff0000000180c */
[C---:B------:R-:W-:Y:S01]  /*a120*/  HMMA.16816.F32 R16, R68.reuse, R78, R16 ;  /* 0x0000004e4410723c */ /* 0x040fe20000001810 */
[----:B------:R-:W5:Y:S01]  /*a130*/  LDSM.16.MT88.4 R76, [R246+0x5100] ;  /* 0x00510000f64c783b */ /* 0x000f620000004200 */
[----:B------:R-:W3:Y:S06]  /*a140*/  MUFU.EX2 R200, R200 ;  /* 0x000000c800c87308 */ /* 0x000eec0000000800 */
[C---:B-1----:R-:W-:Y:S04]  /*a150*/  HMMA.16816.F32 R20, R68.reuse, R72, R20 ;  /* 0x000000484414723c */ /* 0x042fe80000001814 */
[----:B------:R-:W1:Y:S01]  /*a160*/  MUFU.EX2 R203, R203 ;  /* 0x000000cb00cb7308 */ /* 0x000e620000000800 */
[----:B----4-:R-:W-:Y:S03]  /*a170*/  FFMA.FTZ R149, R2, R100, R149 ;  /* 0x0000006402957223 */ /* 0x010fe60000010095 */
[C---:B------:R-:W-:Y:S01]  /*a180*/  HMMA.16816.F32 R24, R68.reuse, R74, R24 ;  /* 0x0000004a4418723c */ /* 0x040fe20000001818 */
[----:B------:R-:W4:Y:S03]  /*a190*/  LDSM.16.MT88.4 R72, [R248+0x1900] ;  /* 0x00190000f848783b */ /* 0x000f260000004200 */
[----:B--2---:R-:W-:Y:S02]  /*a1a0*/  FFMA.FTZ R148, R3, R113, R148 ;  /* 0x0000007103947223 */ /* 0x004fe40000010094 */
[----:B------:R-:W2:Y:S01]  /*a1b0*/  MUFU.EX2 R190, R190 ;  /* 0x000000be00be7308 */ /* 0x000ea20000000800 */
[----:B------:R-:W-:Y:S01]  /*a1c0*/  FADD.FTZ R144, R144, R149 ;  /* 0x0000009590907221 */ /* 0x000fe20000010000 */
[C---:B------:R-:W-:Y:S01]  /*a1d0*/  HMMA.16816.F32 R28, R68.reuse, R80, R28 ;  /* 0x00000050441c723c */ /* 0x040fe2000000181c */
[----:B------:R-:W-:Y:S03]  /*a1e0*/  LDSM.16.MT88.4 R100, [R244+0x3900] ;  /* 0x00390000f464783b */ /* 0x000fe60000004200 */
[----:B------:R-:W-:Y:S02]  /*a1f0*/  FADD.FTZ R135, R135, R144 ;  /* 0x0000009087877221 */ /* 0x000fe40000010000 */
[----:B------:R-:W-:Y:S02]  /*a200*/  FADD.FTZ R147, R147, R148 ;  /* 0x0000009493937221 */ /* 0x000fe40000010000 */
[C---:B------:R-:W-:Y:S01]  /*a210*/  HMMA.16816.F32 R32, R68.reuse, R82, R32 ;  /* 0x000000524420723c */ /* 0x040fe20000001820 */
[----:B------:R-:W1:Y:S01]  /*a220*/  LDSM.16.MT88.4 R80, [R246+0x1900] ;  /* 0x00190000f650783b */ /* 0x000e620000004200 */
[----:B------:R-:W1:Y:S02]  /*a230*/  MUFU.EX2 R193, R193 ;  /* 0x000000c100c17308 */ /* 0x000e640000000800 */
[----:B------:R-:W-:Y:S02]  /*a240*/  FADD.FTZ R135, R134, R135 ;  /* 0x0000008786877221 */ /* 0x000fe40000010000 */
[----:B------:R-:W-:Y:S02]  /*a250*/  FADD.FTZ R146, R146, R147 ;  /* 0x0000009392927221 */ /* 0x000fe40000010000 */
[C---:B---3--:R-:W-:Y:S04]  /*a260*/  HMMA.16816.F32 R36, R68.reuse, R84, R36 ;  /* 0x000000544424723c */ /* 0x048fe80000001824 */
[----:B------:R-:W3:Y:S01]  /*a270*/  MUFU.EX2 R184, R184 ;  /* 0x000000b800b87308 */ /* 0x000ee20000000800 */
[----:B------:R-:W-:Y:S02]  /*a280*/  FADD.FTZ R106, R106, R135 ;  /* 0x000000876a6a7221 */ /* 0x000fe40000010000 */
[----:B------:R-:W-:Y:S01]  /*a290*/  FADD.FTZ R145, R145, R146 ;  /* 0x0000009291917221 */ /* 0x000fe20000010000 */
[C---:B------:R-:W-:Y:S01]  /*a2a0*/  HMMA.16816.F32 R40, R68.reuse, R86, R40 ;  /* 0x000000564428723c */ /* 0x040fe20000001828 */
[----:B------:R-:W-:Y:S03]  /*a2b0*/  LDSM.16.MT88.4 R84, [R244+0x1900] ;  /* 0x00190000f454783b */ /* 0x000fe60000004200 */
[----:B------:R-:W-:Y:S02]  /*a2c0*/  FADD.FTZ R107, R107, R106 ;  /* 0x0000006a6b6b7221 */ /* 0x000fe40000010000 */
[----:B------:R-:W-:Y:S01]  /*a2d0*/  MUFU.EX2 R172, R172 ;  /* 0x000000ac00ac7308 */ /* 0x000fe20000000800 */
[----:B------:R-:W-:Y:S01]  /*a2e0*/  FADD.FTZ R104, R104, R145 ;  /* 0x0000009168687221 */ /* 0x000fe20000010000 */
[C---:B-----5:R-:W-:Y:S04]  /*a2f0*/  HMMA.16816.F32 R44, R68.reuse, R76, R44 ;  /* 0x0000004c442c723c */ /* 0x060fe8000000182c */
[----:B------:R-:W-:Y:S02]  /*a300*/  FADD.FTZ R2, R112, R107 ;  /* 0x0000006b70027221 */ /* 0x000fe40000010000 */
[----:B------:R-:W-:Y:S02]  /*a310*/  FADD.FTZ R105, R105, R104 ;  /* 0x0000006869697221 */ /* 0x000fe40000010000 */
[C---:B------:R-:W-:Y:S01]  /*a320*/  HMMA.16816.F32 R48, R68.reuse, R78, R48 ;  /* 0x0000004e4430723c */ /* 0x040fe20000001830 */
[----:B------:R-:W5:Y:S01]  /*a330*/  LDSM.16.MT88.4 R76, [R245+0x1900] ;  /* 0x00190000f54c783b */ /* 0x000f620000004200 */
[----:B------:R-:W1:Y:S02]  /*a340*/  MUFU.EX2 R179, R179 ;  /* 0x000000b300b37308 */ /* 0x000e640000000800 */
        /* <DEDUP_REMOVED lines=9> */
[----:B------:R-:W1:Y:S01]  /*a3e0*/  MUFU.EX2 R167, R167 ;  /* 0x000000a700a77308 */ /* 0x000e620000000800 */
[----:B------:R-:W-:Y:S01]  /*a3f0*/  FADD.FTZ R140, R140, R159 ;  /* 0x0000009f8c8c7221 */ /* 0x000fe20000010000 */
[C---:B------:R-:W-:Y:S04]  /*a400*/  HMMA.16816.F32 R60, R68.reuse, R92, R60 ;  /* 0x0000005c443c723c */ /* 0x040fe8000000183c */
[----:B------:R-:W-:Y:S02]  /*a410*/  FADD.FTZ R176, R176, R143 ;  /* 0x0000008fb0b07221 */ /* 0x000fe40000010000 */
[----:B------:R-:W-:Y:S02]  /*a420*/  FADD.FTZ R141, R141, R140 ;  /* 0x0000008c8d8d7221 */ /* 0x000fe40000010000 */
[----:B------:R-:W-:Y:S01]  /*a430*/  HMMA.16816.F32 R64, R68, R94, R64 ;  /* 0x0000005e4440723c */ /* 0x000fe20000001840 */
[----:B------:R-:W-:Y:S01]  /*a440*/  LDSM.16.MT88.4 R92, [R244+0x6100] ;  /* 0x00610000f45c783b */ /* 0x000fe20000004200 */
[----:B------:R-:W-:Y:S02]  /*a450*/  MUFU.EX2 R164, R164 ;  /* 0x000000a400a47308 */ /* 0x000fe40000000800 */
[----:B------:R-:W-:Y:S02]  /*a460*/  FADD.FTZ R176, R177, R176 ;  /* 0x000000b0b1b07221 */ /* 0x000fe40000010000 */
[----:B------:R-:W-:Y:S01]  /*a470*/  FADD.FTZ R174, R174, R141 ;  /* 0x0000008daeae7221 */ /* 0x000fe20000010000 */
[----:B------:R-:W-:Y:S02]  /*a480*/  F2FP.PACK_AB R68, R181, R178 ;  /* 0x000000b2b544723e */ /* 0x000fe400000000ff */
[C---:B------:R-:W-:Y:S03]  /*a490*/  F2FP.PACK_AB R69, R180.reuse, R185 ;  /* 0x000000b9b445723e */ /* 0x040fe600000000ff */
[----:B------:R-:W-:Y:S01]  /*a4a0*/  F2FP.PACK_AB R70, R187, R182 ;  /* 0x000000b6bb46723e */ /* 0x000fe200000000ff */
[----:B------:R-:W1:Y:S01]  /*a4b0*/  MUFU.EX2 R173, R173 ;  /* 0x000000ad00ad7308 */ /* 0x000e620000000800 */
[----:B------:R-:W-:Y:S01]  /*a4c0*/  F2FP.PACK_AB R71, R191, R188 ;  /* 0x000000bcbf47723e */ /* 0x000fe200000000ff */
[----:B------:R-:W-:Y:S02]  /*a4d0*/  FADD.FTZ R185, R185, R176 ;  /* 0x000000b0b9b97221 */ /* 0x000fe40000010000 */
[----:B------:R-:W-:Y:S02]  /*a4e0*/  FADD.FTZ R175, R175, R174 ;  /* 0x000000aeafaf7221 */ /* 0x000fe40000010000 */
[----:B------:R-:W-:Y:S02]  /*a4f0*/  FADD.FTZ R185, R180, R185 ;  /* 0x000000b9b4b97221 */ /* 0x000fe40000010000 */
[C---:B----4-:R-:W-:Y:S02]  /*a500*/  HMMA.16816.F32 R4, R68.reuse, R72, R4 ;  /* 0x000000484404723c */ /* 0x050fe40000001804 */
[----:B------:R-:W-:Y:S01]  /*a510*/  MUFU.EX2 R162, R162 ;  /* 0x000000a200a27308 */ /* 0x000fe20000000800 */
[----:B------:R-:W-:Y:S02]  /*a520*/  FADD.FTZ R188, R188, R185 ;  /* 0x000000b9bcbc7221 */ /* 0x000fe40000010000 */
[----:B------:R-:W-:Y:S02]  /*a530*/  FADD.FTZ R178, R178, R175 ;  /* 0x000000afb2b27221 */ /* 0x000fe40000010000 */
[----:B------:R-:W-:Y:S01]  /*a540*/  FADD.FTZ R188, R191, R188 ;  /* 0x000000bcbfbc7221 */ /* 0x000fe20000010000 */
[C---:B------:R-:W-:Y:S01]  /*a550*/  HMMA.16816.F32 R8, R68.reuse, R74, R8 ;  /* 0x0000004a4408723c */ /* 0x040fe20000001808 */
[----:B------:R-:W4:Y:S03]  /*a560*/  LDSM.16.MT88.4 R72, [R248+0x5900] ;  /* 0x00590000f848783b */ /* 0x000f260000004200 */
[----:B------:R-:W2:Y:S01]  /*a570*/  MUFU.EX2 R163, R163 ;  /* 0x000000a300a37308 */ /* 0x000ea20000000800 */
[----:B------:R-:W-:Y:S03]  /*a580*/  FADD.FTZ R181, R181, R178 ;  /* 0x000000b2b5b57221 */ /* 0x000fe60000010000 */
[C---:B-1----:R-:W-:Y:S04]  /*a590*/  HMMA.16816.F32 R12, R68.reuse, R80, R12 ;  /* 0x00000050440c723c */ /* 0x042fe8000000180c */
[----:B------:R-:W-:Y:S02]  /*a5a0*/  FADD.FTZ R182, R182, R181 ;  /* 0x000000b5b6b67221 */ /* 0x000fe40000010000 */
[----:B------:R-:W-:Y:S02]  /*a5b0*/  MUFU.EX2 R160, R160 ;  /* 0x000000a000a07308 */ /* 0x000fe40000000800 */
[C---:B------:R-:W-:Y:S01]  /*a5c0*/  HMMA.16816.F32 R16, R68.reuse, R82, R16 ;  /* 0x000000524410723c */ /* 0x040fe20000001810 */
[----:B------:R-:W1:Y:S03]  /*a5d0*/  LDSM.16.MT88.4 R80, [R246+0x5900] ;  /* 0x00590000f650783b */ /* 0x000e660000004200 */
[----:B------:R-:W-:Y:S04]  /*a5e0*/  FADD.FTZ R187, R187, R182 ;  /* 0x000000b6bbbb7221 */ /* 0x000fe80000010000 */
[C---:B-----5:R-:W-:Y:S01]  /*a5f0*/  HMMA.16816.F32 R20, R68.reuse, R76, R20 ;  /* 0x0000004c4414723c */ /* 0x060fe20000001814 */
[----:B------:R-:W5:Y:S07]  /*a600*/  MUFU.EX2 R165, R165 ;  /* 0x000000a500a57308 */ /* 0x000f6e0000000800 */
[C---:B------:R-:W-:Y:S01]  /*a610*/  HMMA.16816.F32 R24, R68.reuse, R78, R24 ;  /* 0x0000004e4418723c */ /* 0x040fe20000001818 */
[----:B------:R-:W2:Y:S02]  /*a620*/  LDSM.16.MT88.4 R76, [R244+0x5900] ;  /* 0x00590000f44c783b */ /* 0x000ea40000004200 */
[----:B------:R-:W-:Y:S05]  /*a630*/  MUFU.EX2 R157, R157 ;  /* 0x0000009d009d7308 */ /* 0x000fea0000000800 */
[C---:B------:R-:W-:Y:S05]  /*a640*/  HMMA.16816.F32 R28, R68.reuse, R84, R28 ;  /* 0x00000054441c723c */ /* 0x040fea000000181c */
[----:B------:R-:W1:Y:S03]  /*a650*/  MUFU.EX2 R158, R158 ;  /* 0x0000009e009e7308 */ /* 0x000e660000000800 */
[C---:B------:R-:W-:Y:S01]  /*a660*/  HMMA.16816.F32 R32, R68.reuse, R86, R32 ;  /* 0x000000564420723c */ /* 0x040fe20000001820 */
[----:B------:R-:W2:Y:S06]  /*a670*/  LDSM.16.MT88.4 R84, [R248+0x2100] ;  /* 0x00210000f854783b */ /* 0x000eac0000004200 */
[----:B------:R-:W2:Y:S01]  /*a680*/  MUFU.EX2 R154, R154 ;  /* 0x0000009a009a7308 */ /* 0x000ea20000000800 */
[C---:B----4-:R-:W-:Y:S08]  /*a690*/  HMMA.16816.F32 R36, R68.reuse, R72, R36 ;  /* 0x000000484424723c */ /* 0x050ff00000001824 */
[C---:B------:R-:W-:Y:S01]  /*a6a0*/  HMMA.16816.F32 R40, R68.reuse, R74, R40 ;  /* 0x0000004a4428723c */ /* 0x040fe20000001828 */
[----:B------:R-:W4:Y:S01]  /*a6b0*/  LDSM.16.MT88.4 R72, [R246+0x2100] ;  /* 0x00210000f648783b */ /* 0x000f220000004200 */
[----:B------:R-:W2:Y:S06]  /*a6c0*/  MUFU.EX2 R151, R151 ;  /* 0x0000009700977308 */ /* 0x000eac0000000800 */
[C---:B-1----:R-:W-:Y:S08]  /*a6d0*/  HMMA.16816.F32 R44, R68.reuse, R80, R44 ;  /* 0x00000050442c723c */ /* 0x042ff0000000182c */
[C---:B------:R-:W-:Y:S01]  /*a6e0*/  HMMA.16816.F32 R48, R68.reuse, R82, R48 ;  /* 0x000000524430723c */ /* 0x040fe20000001830 */
[----:B------:R-:W-:Y:S07]  /*a6f0*/  LDSM.16.MT88.4 R80, [R244+0x2100] ;  /* 0x00210000f450783b */ /* 0x000fee0000004200 */
[C---:B------:R-:W-:Y:S08]  /*a700*/  HMMA.16816.F32 R52, R68.reuse, R88, R52 ;  /* 0x000000584434723c */ /* 0x040ff00000001834 */
[C---:B------:R-:W-:Y:S01]  /*a710*/  HMMA.16816.F32 R56, R68.reuse, R90, R56 ;  /* 0x0000005a4438723c */ /* 0x040fe20000001838 */
[----:B------:R-:W-:Y:S07]  /*a720*/  LDSM.16.MT88.4 R88, [R245+0x6100] ;  /* 0x00610000f558783b */ /* 0x000fee0000004200 */
[C---:B--2---:R-:W-:Y:S08]  /*a730*/  HMMA.16816.F32 R60, R68.reuse, R76, R60 ;  /* 0x0000004c443c723c */ /* 0x044ff0000000183c */
[----:B------:R-:W-:Y:S01]  /*a740*/  HMMA.16816.F32 R64, R68, R78, R64 ;  /* 0x0000004e4440723c */ /* 0x000fe20000001840 */
[----:B------:R-:W1:Y:S06]  /*a750*/  LDSM.16.MT88.4 R76, [R245+0x2100] ;  /* 0x00210000f54c783b */ /* 0x000e6c0000004200 */
        /* <DEDUP_REMOVED lines=9> */
[C---:B------:R-:W-:Y:S03]  /*a7f0*/  HMMA.16816.F32 R4, R68.reuse, R84, R4 ;  /* 0x000000544404723c */ /* 0x040fe60000001804 */
[----:B------:R-:W-:Y:S02]  /*a800*/  FADD.FTZ R201, R201, R198 ;  /* 0x000000c6c9c97221 */ /* 0x000fe40000010000 */
[----:B------:R-:W-:Y:S03]  /*a810*/  FADD.FTZ R200, R200, R197 ;  /* 0x000000c5c8c87221 */ /* 0x000fe60000010000 */
[C---:B------:R-:W-:Y:S01]  /*a820*/  HMMA.16816.F32 R8, R68.reuse, R86, R8 ;  /* 0x000000564408723c */ /* 0x040fe20000001808 */
[----:B------:R-:W2:Y:S03]  /*a830*/  LDSM.16.MT88.4 R84, [R248+0x6100] ;  /* 0x00610000f854783b */ /* 0x000ea60000004200 */
[----:B------:R-:W-:Y:S04]  /*a840*/  FADD.FTZ R199, R199, R200 ;  /* 0x000000c8c7c77221 */ /* 0x000fe80000010000 */
        /* <DEDUP_REMOVED lines=8> */
[----:B------:R-:W1:Y:S07]  /*a8d0*/  LDSM.16.MT88.4 R80, [R246+0x2900] ;  /* 0x00290000f650783b */ /* 0x000e6e0000004200 */
[C---:B--2---:R-:W-:Y:S08]  /*a8e0*/  HMMA.16816.F32 R36, R68.reuse, R84, R36 ;  /* 0x000000544424723c */ /* 0x044ff00000001824 */
[C---:B------:R-:W-:Y:S01]  /*a8f0*/  HMMA.16816.F32 R40, R68.reuse, R86, R40 ;  /* 0x000000564428723c */ /* 0x040fe20000001828 */
[----:B------:R-:W2:Y:S07]  /*a900*/  LDSM.16.MT88.4 R84, [R245+0x2900] ;  /* 0x00290000f554783b */ /* 0x000eae0000004200 */
[C---:B----4-:R-:W-:Y:S08]  /*a910*/  HMMA.16816.F32 R44, R68.reuse, R72, R44 ;  /* 0x00000048442c723c */ /* 0x050ff0000000182c */
[C---:B------:R-:W-:Y:S01]  /*a920*/  HMMA.16816.F32 R48, R68.reuse, R74, R48 ;  /* 0x0000004a4430723c */ /* 0x040fe20000001830 */
[----:B------:R-:W4:Y:S07]  /*a930*/  LDSM.16.MT88.4 R72, [R244+0x2900] ;  /* 0x00290000f448783b */ /* 0x000f2e0000004200 */
        /* <DEDUP_REMOVED lines=11> */
[----:B---3--:R-:W-:Y:S01]  /*a9f0*/  F2FP.PACK_AB R71, R184, R183 ;  /* 0x000000b7b847723e */ /* 0x008fe200000000ff */
[----:B------:R-:W-:Y:S02]  /*aa00*/  FADD.FTZ R190, R190, R199 ;  /* 0x000000c7bebe7221 */ /* 0x000fe40000010000 */
[----:B------:R-:W-:Y:S02]  /*aa10*/  FADD.FTZ R186, R186, R203 ;  /* 0x000000cbbaba7221 */ /* 0x000fe40000010000 */
[----:B------:R-:W-:Y:S02]  /*aa20*/  FADD.FTZ R190, R189, R190 ;  /* 0x000000bebdbe7221 */ /* 0x000fe40000010000 */
[C---:B-1----:R-:W-:Y:S03]  /*aa30*/  HMMA.16816.F32 R4, R68.reuse, R76, R4 ;  /* 0x0000004c4404723c */ /* 0x042fe60000001804 */
[----:B------:R-:W-:Y:S02]  /*aa40*/  FADD.FTZ R193, R193, R186 ;  /* 0x000000bac1c17221 */ /* 0x000fe40000010000 */
[----:B------:R-:W-:Y:S03]  /*aa50*/  FADD.FTZ R183, R183, R190 ;  /* 0x000000beb7b77221 */ /* 0x000fe60000010000 */
[C---:B------:R-:W-:Y:S01]  /*aa60*/  HMMA.16816.F32 R8, R68.reuse, R78, R8 ;  /* 0x0000004e4408723c */ /* 0x040fe20000001808 */
[----:B------:R-:W1:Y:S03]  /*aa70*/  LDSM.16.MT88.4 R76, [R246+0x6900] ;  /* 0x00690000f64c783b */ /* 0x000e660000004200 */
[----:B------:R-:W-:Y:S04]  /*aa80*/  FADD.FTZ R183, R184, R183 ;  /* 0x000000b7b8b77221 */ /* 0x000fe80000010000 */
[C---:B------:R-:W-:Y:S08]  /*aa90*/  HMMA.16816.F32 R12, R68.reuse, R80, R12 ;  /* 0x00000050440c723c */ /* 0x040ff0000000180c */
[C---:B------:R-:W-:Y:S01]  /*aaa0*/  HMMA.16816.F32 R16, R68.reuse, R82, R16 ;  /* 0x000000524410723c */ /* 0x040fe20000001810 */
[----:B------:R-:W3:Y:S07]  /*aab0*/  LDSM.16.MT88.4 R80, [R245+0x6900] ;  /* 0x00690000f550783b */ /* 0x000eee0000004200 */
[C---:B--2---:R-:W-:Y:S08]  /*aac0*/  HMMA.16816.F32 R20, R68.reuse, R84, R20 ;  /* 0x000000544414723c */ /* 0x044ff00000001814 */
[C---:B------:R-:W-:Y:S01]  /*aad0*/  HMMA.16816.F32 R24, R68.reuse, R86, R24 ;  /* 0x000000564418723c */ /* 0x040fe20000001818 */
[----:B------:R-:W-:Y:S07]  /*aae0*/  LDSM.16.MT88.4 R84, [R244+0x3100] ;  /* 0x00310000f454783b */ /* 0x000fee0000004200 */
[C---:B----4-:R-:W-:Y:S08]  /*aaf0*/  HMMA.16816.F32 R28, R68.reuse, R72, R28 ;  /* 0x00000048441c723c */ /* 0x050ff0000000181c */
        /* <DEDUP_REMOVED lines=8> */
[C---:B---3--:R-:W-:Y:S08]  /*ab80*/  HMMA.16816.F32 R52, R68.reuse, R80, R52 ;  /* 0x000000504434723c */ /* 0x048ff00000001834 */
[C---:B------:R-:W-:Y:S01]  /*ab90*/  HMMA.16816.F32 R56, R68.reuse, R82, R56 ;  /* 0x000000524438723c */ /* 0x040fe20000001838 */
[----:B------:R-:W3:Y:S07]  /*aba0*/  LDSM.16.MT88.4 R80, [R246+0x3100] ;  /* 0x00310000f650783b */ /* 0x000eee0000004200 */
[C---:B--2---:R-:W-:Y:S08]  /*abb0*/  HMMA.16816.F32 R60, R68.reuse, R72, R60 ;  /* 0x00000048443c723c */ /* 0x044ff0000000183c */
[----:B------:R-:W-:Y:S01]  /*abc0*/  HMMA.16816.F32 R64, R68, R74, R64 ;  /* 0x0000004a4440723c */ /* 0x000fe20000001840 */
[----:B------:R-:W2:Y:S06]  /*abd0*/  LDSM.16.MT88.4 R72, [R245+0x3100] ;  /* 0x00310000f548783b */ /* 0x000eac0000004200 */
        /* <DEDUP_REMOVED lines=15> */
[C---:B---3--:R-:W-:Y:S08]  /*acd0*/  HMMA.16816.F32 R12, R68.reuse, R80, R12 ;  /* 0x00000050440c723c */ /* 0x048ff0000000180c */
[C---:B------:R-:W-:Y:S08]  /*ace0*/  HMMA.16816.F32 R16, R68.reuse, R82, R16 ;  /* 0x000000524410723c */ /* 0x040ff00000001810 */
[C---:B--2---:R-:W-:Y:S08]  /*acf0*/  HMMA.16816.F32 R20, R68.reuse, R72, R20 ;  /* 0x000000484414723c */ /* 0x044ff00000001814 */
[C---:B------:R-:W-:Y:S08]  /*ad00*/  HMMA.16816.F32 R24, R68.reuse, R74, R24 ;  /* 0x0000004a4418723c */ /* 0x040ff00000001818 */
[C---:B------:R-:W-:Y:S08]  /*ad10*/  HMMA.16816.F32 R28, R68.reuse, R84, R28 ;  /* 0x00000054441c723c */ /* 0x040ff0000000181c */
[C---:B------:R-:W-:Y:S01]  /*ad20*/  HMMA.16816.F32 R32, R68.reuse, R86, R32 ;  /* 0x000000564420723c */ /* 0x040fe20000001820 */
[----:B------:R-:W-:Y:S07]  /*ad30*/  LDSM.16.MT88.4 R84, [R246+0x7900] ;  /* 0x00790000f654783b */ /* 0x000fee0000004200 */
[C---:B-1----:R-:W-:Y:S08]  /*ad40*/  HMMA.16816.F32 R36, R68.reuse, R76, R36 ;  /* 0x0000004c4424723c */ /* 0x042ff00000001824 */
[C---:B------:R-:W-:Y:S01]  /*ad50*/  HMMA.16816.F32 R40, R68.reuse, R78, R40 ;  /* 0x0000004e4428723c */ /* 0x040fe20000001828 */
[----:B------:R-:W-:Y:S07]  /*ad60*/  LDSM.16.MT88.4 R76, [R245+0x7900] ;  /* 0x00790000f54c783b */ /* 0x000fee0000004200 */
[C---:B------:R-:W-:Y:S08]  /*ad70*/  HMMA.16816.F32 R44, R68.reuse, R88, R44 ;  /* 0x00000058442c723c */ /* 0x040ff0000000182c */
[C---:B------:R-:W-:Y:S08]  /*ad80*/  HMMA.16816.F32 R48, R68.reuse, R90, R48 ;  /* 0x0000005a4430723c */ /* 0x040ff00000001830 */
[C---:B------:R-:W-:Y:S08]  /*ad90*/  HMMA.16816.F32 R52, R68.reuse, R92, R52 ;  /* 0x0000005c4434723c */ /* 0x040ff00000001834 */
[C---:B------:R-:W-:Y:S01]  /*ada0*/  HMMA.16816.F32 R56, R68.reuse, R94, R56 ;  /* 0x0000005e4438723c */ /* 0x040fe20000001838 */
[----:B------:R-:W1:Y:S07]  /*adb0*/  LDSM.16.MT88.4 R92, [R248+0x7900] ;  /* 0x00790000f85c783b */ /* 0x000e6e0000004200 */
[C---:B------:R-:W-:Y:S08]  /*adc0*/  HMMA.16816.F32 R60, R68.reuse, R96, R60 ;  /* 0x00000060443c723c */ /* 0x040ff0000000183c */
[----:B------:R-:W-:Y:S07]  /*add0*/  HMMA.16816.F32 R64, R68, R98, R64 ;  /* 0x000000624440723c */ /* 0x000fee0000001840 */
[----:B-----5:R-:W-:Y:S01]  /*ade0*/  F2FP.PACK_AB R68, R165, R160 ;  /* 0x000000a0a544723e */ /* 0x020fe200000000ff */
        /* <DEDUP_REMOVED lines=8> */
[C---:B------:R-:W-:Y:S01]  /*ae70*/  HMMA.16816.F32 R128, R68.reuse, R124, R4 ;  /* 0x0000007c4480723c */ /* 0x040fe20000001804 */
[----:B------:R-:W2:Y:S02]  /*ae80*/  LDSM.16.MT88.4 R4, [R244+0x7900] ;  /* 0x00790000f404783b */ /* 0x000ea40000004200 */
[----:B------:R-:W-:Y:S02]  /*ae90*/  FADD.FTZ R3, R153, R154 ;  /* 0x0000009a99037221 */ /* 0x000fe40000010000 */
[----:B------:R-:W-:Y:S03]  /*aea0*/  FADD.FTZ R151, R151, R158 ;  /* 0x0000009e97977221 */ /* 0x000fe60000010000 */
[C---:B------:R-:W-:Y:S04]  /*aeb0*/  HMMA.16816.F32 R124, R68.reuse, R126, R8 ;  /* 0x0000007e447c723c */ /* 0x040fe80000001808 */
[----:B------:R-:W-:Y:S04]  /*aec0*/  FADD.FTZ R2, R150, R151 ;  /* 0x0000009796027221 */ /* 0x000fe80000010000 */
[C---:B------:R-:W-:Y:S01]  /*aed0*/  HMMA.16816.F32 R120, R68.reuse, R116, R12 ;  /* 0x000000744478723c */ /* 0x040fe2000000180c */
[----:B------:R3:W-:Y:S04]  /*aee0*/  STL [R1+0x24], R2 ;  /* 0x0000240201007387 */ /* 0x0007e80000100800 */
[----:B------:R4:W-:Y:S03]  /*aef0*/  STL [R1+0x20], R3 ;  /* 0x0000200301007387 */ /* 0x0009e60000100800 */
[C---:B------:R-:W-:Y:S08]  /*af00*/  HMMA.16816.F32 R116, R68.reuse, R118, R16 ;  /* 0x000000764474723c */ /* 0x040ff00000001810 */
[C---:B------:R-:W-:Y:S08]  /*af10*/  HMMA.16816.F32 R112, R68.reuse, R108, R20 ;  /* 0x0000006c4470723c */ /* 0x040ff00000001814 */
[C---:B------:R-:W-:Y:S04]  /*af20*/  HMMA.16816.F32 R108, R68.reuse, R110, R24 ;  /* 0x0000006e446c723c */ /* 0x040fe80000001818 */
[----:B---3--:R-:W-:Y:S02]  /*af30*/  IMAD.MOV.U32 R2, RZ, RZ, R132 ;  /* 0x000000ffff027224 */ /* 0x008fe400078e0084 */
[----:B----4-:R-:W-:Y:S02]  /*af40*/  IMAD.MOV.U32 R3, RZ, RZ, R0 ;  /* 0x000000ffff037224 */ /* 0x010fe400078e0000 */
[C---:B------:R-:W-:Y:S08]  /*af50*/  HMMA.16816.F32 R104, R68.reuse, R100, R28 ;  /* 0x000000644468723c */ /* 0x040ff0000000181c */
[C---:B------:R-:W-:Y:S08]  /*af60*/  HMMA.16816.F32 R100, R68.reuse, R102, R32 ;  /* 0x000000664464723c */ /* 0x040ff00000001820 */
[C---:B-1----:R-:W-:Y:S08]  /*af70*/  HMMA.16816.F32 R96, R68.reuse, R92, R36 ;  /* 0x0000005c4460723c */ /* 0x042ff00000001824 */
        /* <DEDUP_REMOVED lines=8> */
.L_x_557:
[----:B------:R-:W-:-:S13]  /*b000*/  ISETP.LE.AND P0, PT, RZ, UR10, PT ;  /* 0x0000000aff007c0c */ /* 0x000fda000bf03270 */
[----:B------:R-:W-:Y:S05]  /*b010*/  @!P0 BRA `(.L_x_561) ;  /* 0x0000414000008947 */ /* 0x000fea0003800000 */
[----:B------:R-:W2:Y:S01]  /*b020*/  LDL.LU R4, [R1+0x2c] ;  /* 0x00002c0001047983 */ /* 0x000ea20000300800 */
[----:B------:R-:W-:Y:S02]  /*b030*/  IMAD.MOV.U32 R135, RZ, RZ, R132 ;  /* 0x000000ffff877224 */ /* 0x000fe400078e0084 */
[----:B----4-:R-:W-:Y:S01]  /*b040*/  IMAD.MOV.U32 R3, RZ, RZ, R0 ;  /* 0x000000ffff037224 */ /* 0x010fe200078e0000 */
[----:B------:R-:W3:Y:S01]  /*b050*/  LDL.LU R5, [R1+0x30] ;  /* 0x0000300001057983 */ /* 0x000ee20000300800 */
[----:B--2---:R-:W-:Y:S02]  /*b060*/  SHF.R.S32.HI R192, RZ, 0x1f, R4 ;  /* 0x0000001fffc07819 */ /* 0x004fe40000011404 */
[C---:B------:R-:W-:Y:S02]  /*b070*/  SHF.L.U32 R193, R4.reuse, 0x1, RZ ;  /* 0x0000000104c17819 */ /* 0x040fe400000006ff */
[----:B------:R-:W-:Y:S02]  /*b080*/  SHF.L.U64.HI R192, R4, 0x1, R192 ;  /* 0x0000000104c07819 */ /* 0x000fe400000102c0 */
[----:B------:R-:W3:Y:S02]  /*b090*/  LDL.LU R4, [R1+0x28] ;  /* 0x0000280001047983 */ /* 0x000ee40000300800 */
[C---:B---3--:R-:W-:Y:S01]  /*b0a0*/  SHF.L.U64.HI R194, R4.reuse, 0x1, R5 ;  /* 0x0000000104c27819 */ /* 0x048fe20000010205 */
[----:B------:R-:W-:Y:S01]  /*b0b0*/  IMAD.SHL.U32 R195, R4, 0x2, RZ ;  /* 0x0000000204c37824 */ /* 0x000fe200078e00ff */
[----:B------:R-:W-:Y:S05]  /*b0c0*/  BRA `(.L_x_562) ;  /* 0x000003e000007947 */ /* 0x000fea0003800000 */
.L_x_564:
[----:B------:R-:W2:Y:S01]  /*b0d0*/  LDL R2, [R1+0x4] ;  /* 0x0000040001027983 */ /* 0x000ea20000100800 */
[----:B------:R-:W-:Y:S01]  /*b0e0*/  ULEA UR4, UR10, UR11, 0x7 ;  /* 0x0000000b0a047291 */ /* 0x000fe2000f8e383f */
[----:B------:R-:W-:Y:S02]  /*b0f0*/  IMAD.MOV.U32 R251, RZ, RZ, RZ ;  /* 0x000000fffffb7224 */ /* 0x000fe400078e00ff */
[----:B------:R-:W3:Y:S03]  /*b100*/  LDL R20, [R1] ;  /* 0x0000000001147983 */ /* 0x000ee60000100800 */
[----:B------:R-:W-:Y:S05]  /*b110*/  IMAD.U32 R252, RZ, RZ, UR4 ;  /* 0x00000004fffc7e24 */ /* 0x000fea000f8e00ff */
[----:B--2---:R-:W-:Y:S05]  /*b120*/  IADD3 R252, R252, -0x80, R2 ;  /* 0xffffff80fcfc7810 */ /* 0x004fea0007ffe002 */
        /* <DEDUP_REMOVED lines=25> */
[----:B------:R-:W4:Y:S04]  /*b2c0*/  SHFL.IDX PT, R6, R12, 0x1, 0x181f ;  /* 0x00381f000c067f89 */ /* 0x000f2800000e0000 */
[----:B------:R-:W5:Y:S04]  /*b2d0*/  SHFL.IDX PT, R7, R0, 0x1, 0x181f ;  /* 0x00381f0000077f89 */ /* 0x000f6800000e0000 */
[----:B------:R-:W5:Y:S04]  /*b2e0*/  SHFL.IDX PT, R4, R12, 0x2, 0x181f ;  /* 0x00581f000c047f89 */ /* 0x000f6800000e0000 */
[----:B------:R-:W5:Y:S04]  /*b2f0*/  SHFL.IDX PT, R5, R0, 0x2, 0x181f ;  /* 0x00581f0000057f89 */ /* 0x000f6800000e0000 */
[----:B------:R-:W5:Y:S01]  /*b300*/  SHFL.IDX PT, R2, R12, 0x3, 0x181f ;  /* 0x00781f000c027f89 */ /* 0x000f6200000e0000 */
[C---:B-1----:R-:W-:Y:S02]  /*b310*/  IADD3 R10, P6, R8.reuse, R193, RZ ;  /* 0x000000c1080a7210 */ /* 0x042fe40007fde0ff */
[----:B------:R-:W-:Y:S01]  /*b320*/  IADD3 R14, P1, R8, R195, RZ ;  /* 0x000000c3080e7210 */ /* 0x000fe20007f3e0ff */
[----:B------:R-:W1:Y:S02]  /*b330*/  SHFL.IDX PT, R13, R0, 0x3, 0x181f ;  /* 0x00781f00000d7f89 */ /* 0x000e6400000e0000 */
[C-C-:B--2---:R-:W-:Y:S01]  /*b340*/  IMAD.X R11, R9.reuse, 0x1, R192.reuse, P6 ;  /* 0x00000001090b7824 */ /* 0x144fe200030e06c0 */
[-C--:B------:R-:W-:Y:S02]  /*b350*/  IADD3.X R15, R9, R194.reuse, RZ, P1, !PT ;  /* 0x000000c2090f7210 */ /* 0x080fe40000ffe4ff */
[C---:B----4-:R-:W-:Y:S02]  /*b360*/  IADD3 R8, P0, R6.reuse, R193, RZ ;  /* 0x000000c106087210 */ /* 0x050fe40007f1e0ff */
[----:B---3--:R2:W-:Y:S01]  /*b370*/  LDGSTS.E.BYPASS.LTC128B.128 [R20+0x8100], [R10.64], !P5 ;  /* 0x081000000a147fae */ /* 0x0085e2000e901d4e */
[----:B------:R-:W-:Y:S02]  /*b380*/  IADD3 R6, P1, R6, R195, RZ ;  /* 0x000000c306067210 */ /* 0x000fe40007f3e0ff */
[C---:B-----5:R-:W-:Y:S01]  /*b390*/  IMAD.X R9, R7.reuse, 0x1, R192, P0 ;  /* 0x0000000107097824 */ /* 0x060fe200000e06c0 */
[----:B------:R2:W-:Y:S01]  /*b3a0*/  LDGSTS.E.BYPASS.LTC128B.128 [R20+0xc100], [R14.64], !P4 ;  /* 0x0c1000000e147fae */ /* 0x0005e2000e101d4e */
[C---:B------:R-:W-:Y:S01]  /*b3b0*/  IADD3 R16, P0, R4.reuse, R193, RZ ;  /* 0x000000c104107210 */ /* 0x040fe20007f1e0ff */
[----:B------:R-:W-:Y:S01]  /*b3c0*/  IMAD.X R7, R7, 0x1, R194, P1 ;  /* 0x0000000107077824 */ /* 0x000fe200008e06c2 */
[----:B------:R-:W-:Y:S01]  /*b3d0*/  IADD3 R18, P6, R4, R195, RZ ;  /* 0x000000c304127210 */ /* 0x000fe20007fde0ff */
[----:B------:R2:W-:Y:S02]  /*b3e0*/  LDGSTS.E.BYPASS.LTC128B.128 [R20+0x9100], [R8.64], !P5 ;  /* 0x0910000008147fae */ /* 0x0005e4000e901d4e */
[C-C-:B------:R-:W-:Y:S01]  /*b3f0*/  IMAD.X R17, R5.reuse, 0x1, R192.reuse, P0 ;  /* 0x0000000105117824 */ /* 0x140fe200000e06c0 */
[----:B------:R-:W-:Y:S01]  /*b400*/  IADD3.X R19, R5, R194, RZ, P6, !PT ;  /* 0x000000c205137210 */ /* 0x000fe200037fe4ff */
[----:B------:R2:W-:Y:S01]  /*b410*/  LDGSTS.E.BYPASS.LTC128B.128 [R20+0xd100], [R6.64], !P4 ;  /* 0x0d10000006147fae */ /* 0x0005e2000e101d4e */
[C---:B------:R-:W-:Y:S02]  /*b420*/  IADD3 R4, P1, R2.reuse, R193, RZ ;  /* 0x000000c102047210 */ /* 0x040fe40007f3e0ff */
[----:B------:R-:W-:Y:S01]  /*b430*/  IADD3 R12, P0, R2, R195, RZ ;  /* 0x000000c3020c7210 */ /* 0x000fe20007f1e0ff */
[----:B------:R2:W-:Y:S02]  /*b440*/  LDGSTS.E.BYPASS.LTC128B.128 [R20+0xa100], [R16.64], !P5 ;  /* 0x0a10000010147fae */ /* 0x0005e4000e901d4e */
[C---:B-1----:R-:W-:Y:S02]  /*b450*/  IMAD.X R5, R13.reuse, 0x1, R192, P1 ;  /* 0x000000010d057824 */ /* 0x042fe400008e06c0 */
[----:B------:R2:W-:Y:S01]  /*b460*/  LDGSTS.E.BYPASS.LTC128B.128 [R20+0xe100], [R18.64], !P4 ;  /* 0x0e10000012147fae */ /* 0x0005e2000e101d4e */
[----:B------:R-:W-:Y:S03]  /*b470*/  IMAD.X R13, R13, 0x1, R194, P0 ;  /* 0x000000010d0d7824 */ /* 0x000fe600000e06c2 */
[----:B------:R2:W-:Y:S04]  /*b480*/  LDGSTS.E.BYPASS.LTC128B.128 [R20+0xb100], [R4.64], !P5 ;  /* 0x0b10000004147fae */ /* 0x0005e8000e901d4e */
[----:B------:R2:W-:Y:S01]  /*b490*/  LDGSTS.E.BYPASS.LTC128B.128 [R20+0xf100], [R12.64], !P4 ;  /* 0x0f1000000c147fae */ /* 0x0005e2000e101d4e */
[----:B------:R-:W-:-:S05]  /*b4a0*/  BRA `(.L_x_563) ;  /* 0x0000180000007947 */ /* 0x000fca0003800000 */
.L_x_562:
[----:B------:R-:W2:Y:S01]  /*b4b0*/  LDL R134, [R1+0x1c] ;  /* 0x00001c0001867983 */ /* 0x000ea20000100800 */
[----:B------:R-:W-:Y:S04]  /*b4c0*/  DEPBAR.LE SB0, 0x0 ;  /* 0x000080000000791a */ /* 0x000fe80000000000 */
[----:B------:R-:W3:Y:S01]  /*b4d0*/  LDL R187, [R1+0x18] ;  /* 0x0000180001bb7983 */ /* 0x000ee20000100800 */
[----:B------:R-:W-:Y:S01]  /*b4e0*/  SHF.R.S32.HI R29, RZ, 0x1f, R252 ;  /* 0x0000001fff1d7819 */ /* 0x000fe200000114fc */
[C---:B------:R-:W-:Y:S01]  /*b4f0*/  IMAD.WIDE.U32 R38, R252.reuse, c[0x0][0x208], RZ ;  /* 0x00008200fc267a25 */ /* 0x040fe200078e00ff */
[----:B------:R-:W-:Y:S01]  /*b500*/  SHF.R.S32.HI R37, RZ, 0x1f, R251 ;  /* 0x0000001fff257819 */ /* 0x000fe200000114fb */
[----:B------:R-:W4:Y:S01]  /*b510*/  LDL R186, [R1+0x14] ;  /* 0x0000140001ba7983 */ /* 0x000f220000100800 */
[----:B------:R-:W-:Y:S01]  /*b520*/  UISETP.GE.AND UP0, UPT, UR10, 0x1, UPT ;  /* 0x000000010a00788c */ /* 0x000fe2000bf06270 */
[----:B------:R-:W-:Y:S02]  /*b530*/  IMAD R29, R29, c[0x0][0x208], RZ ;  /* 0x000082001d1d7a24 */ /* 0x000fe400078e02ff */
[----:B------:R-:W5:Y:S01]  /*b540*/  LDL R185, [R1+0x10] ;  /* 0x0000100001b97983 */ /* 0x000f620000100800 */
[----:B------:R-:W-:Y:S02]  /*b550*/  IMAD R37, R37, c[0x0][0x218], RZ ;  /* 0x0000860025257a24 */ /* 0x000fe400078e02ff */
[----:B------:R-:W-:Y:S01]  /*b560*/  IMAD R29, R252, c[0x0][0x20c], R29 ;  /* 0x00008300fc1d7a24 */ /* 0x000fe200078e021d */
[----:B------:R-:W5:Y:S01]  /*b570*/  LDL R184, [R1+0xc] ;  /* 0x00000c0001b87983 */ /* 0x000f620000100800 */
[----:B------:R-:W-:Y:S03]  /*b580*/  IMAD R37, R251, c[0x0][0x21c], R37 ;  /* 0x00008700fb257a24 */ /* 0x000fe600078e0225 */
[----:B------:R-:W5:Y:S01]  /*b590*/  LDL R176, [R1+0x8] ;  /* 0x0000080001b07983 */ /* 0x000f620000100800 */
[----:B------:R-:W-:Y:S03]  /*b5a0*/  IADD3 R39, R39, R29, RZ ;  /* 0x0000001d27277210 */ /* 0x000fe60007ffe0ff */
[----:B------:R-:W-:Y:S02]  /*b5b0*/  BAR.SYNC.DEFER_BLOCKING 0x0 ;  /* 0x0000000000007b1d */ /* 0x000fe40000010000 */
[----:B------:R-:W-:Y:S05]  /*b5c0*/  IMAD.WIDE.U32 R38, R251, c[0x0][0x218], R38 ;  /* 0x00008600fb267a25 */ /* 0x000fea00078e0026 */
[----:B------:R-:W-:Y:S04]  /*b5d0*/  IADD3 R0, P0, R38, UR24, RZ ;  /* 0x0000001826007c10 */ /* 0x000fe8000ff1e0ff */
[----:B------:R-:W-:Y:S02]  /*b5e0*/  IADD3.X R37, R39, UR16, R37, P0, !PT ;  /* 0x0000001027257c10 */ /* 0x000fe400087fe425 */
[C---:B------:R-:W-:Y:S04]  /*b5f0*/  LEA R60, P0, R0.reuse, c[0x0][0x1f8], 0x1 ;  /* 0x00007e00003c7a11 */ /* 0x040fe800078008ff */
[----:B------:R-:W-:Y:S01]  /*b600*/  LEA.HI.X R2, R0, c[0x0][0x1fc], R37, 0x1, P0 ;  /* 0x00007f0000027a11 */ /* 0x000fe200000f0c25 */
[----:B------:R-:W1:Y:S08]  /*b610*/  LDSM.16.M88.4 R8, [R250+0x8100] ;  /* 0x00810000fa08783b */ /* 0x000e700000000200 */
[----:B------:R-:W1:Y:S08]  /*b620*/  LDSM.16.M88.4 R16, [R250+0x8900] ;  /* 0x00890000fa10783b */ /* 0x000e700000000200 */
[----:B------:R-:W1:Y:S08]  /*b630*/  LDSM.16.M88.4 R24, [R250+0x9100] ;  /* 0x00910000fa18783b */ /* 0x000e700000000200 */
[----:B------:R-:W1:Y:S08]  /*b640*/  LDSM.16.M88.4 R32, [R250+0x9900] ;  /* 0x00990000fa20783b */ /* 0x000e700000000200 */
[----:B------:R-:W1:Y:S02]  /*b650*/  LDSM.16.M88.4 R40, [R250+0xa100] ;  /* 0x00a10000fa28783b */ /* 0x000e640000000200 */
[C---:B-1----:R-:W-:Y:S06]  /*b660*/  HMMA.16816.F32 R4, R136.reuse, R8, RZ ;  /* 0x000000088804723c */ /* 0x042fec00000018ff */
[----:B------:R-:W-:Y:S02]  /*b670*/  LDSM.16.M88.4 R48, [R250+0xa900] ;  /* 0x00a90000fa30783b */ /* 0x000fe40000000200 */
[C---:B------:R-:W-:Y:S06]  /*b680*/  HMMA.16816.F32 R8, R136.reuse, R10, RZ ;  /* 0x0000000a8808723c */ /* 0x040fec00000018ff */
[----:B------:R-:W-:Y:S02]  /*b690*/  LDSM.16.M88.4 R56, [R250+0xb100] ;  /* 0x00b10000fa38783b */ /* 0x000fe40000000200 */
[C---:B------:R-:W-:Y:S06]  /*b6a0*/  HMMA.16816.F32 R12, R136.reuse, R16, RZ ;  /* 0x00000010880c723c */ /* 0x040fec00000018ff */
[----:B------:R-:W-:Y:S02]  /*b6b0*/  LDSM.16.M88.4 R64, [R250+0xb900] ;  /* 0x00b90000fa40783b */ /* 0x000fe40000000200 */
[C---:B------:R-:W-:Y:S06]  /*b6c0*/  HMMA.16816.F32 R16, R136.reuse, R18, RZ ;  /* 0x000000128810723c */ /* 0x040fec00000018ff */
[----:B------:R-:W-:Y:S02]  /*b6d0*/  LDSM.16.M88.4 R140, [R249] ;  /* 0x00000000f98c783b */ /* 0x000fe40000000200 */
[C---:B------:R-:W-:Y:S06]  /*b6e0*/  HMMA.16816.F32 R20, R136.reuse, R24, RZ ;  /* 0x000000188814723c */ /* 0x040fec00000018ff */
[----:B------:R-:W-:Y:S02]  /*b6f0*/  LDSM.16.M88.4 R144, [R243] ;  /* 0x00000000f390783b */ /* 0x000fe40000000200 */
[C---:B------:R-:W-:Y:S06]  /*b700*/  HMMA.16816.F32 R24, R136.reuse, R26, RZ ;  /* 0x0000001a8818723c */ /* 0x040fec00000018ff */
[----:B------:R-:W-:Y:S02]  /*b710*/  LDSM.16.M88.4 R148, [R242] ;  /* 0x00000000f294783b */ /* 0x000fe40000000200 */
[C---:B------:R-:W-:Y:S06]  /*b720*/  HMMA.16816.F32 R28, R136.reuse, R32, RZ ;  /* 0x00000020881c723c */ /* 0x040fec00000018ff */
[----:B------:R-:W1:Y:S02]  /*b730*/  SHFL.IDX PT, R52, R60, RZ, 0x181f ;  /* 0x00181fff3c347589 */ /* 0x000e6400000e0000 */
[C---:B------:R-:W-:Y:S06]  /*b740*/  HMMA.16816.F32 R32, R136.reuse, R34, RZ ;  /* 0x000000228820723c */ /* 0x040fec00000018ff */
[----:B------:R-:W1:Y:S02]  /*b750*/  SHFL.IDX PT, R53, R2, RZ, 0x181f ;  /* 0x00181fff02357589 */ /* 0x000e6400000e0000 */
[C---:B------:R-:W-:Y:S06]  /*b760*/  HMMA.16816.F32 R36, R136.reuse, R40, RZ ;  /* 0x000000288824723c */ /* 0x040fec00000018ff */
[----:B------:R-:W1:Y:S02]  /*b770*/  SHFL.IDX PT, R54, R60, 0x1, 0x181f ;  /* 0x00381f003c367f89 */ /* 0x000e6400000e0000 */
[C---:B------:R-:W-:Y:S01]  /*b780*/  HMMA.16816.F32 R40, R136.reuse, R42, RZ ;  /* 0x0000002a8828723c */ /* 0x040fe200000018ff */
[C---:B-1----:R-:W-:Y:S05]  /*b790*/  IADD3 R62, P0, R52.reuse, R193, RZ ;  /* 0x000000c1343e7210 */ /* 0x042fea0007f1e0ff */
[----:B------:R-:W-:Y:S01]  /*b7a0*/  LDSM.16.M88.4 R152, [R241] ;  /* 0x00000000f198783b */ /* 0x000fe20000000200 */
[----:B------:R-:W-:Y:S01]  /*b7b0*/  IADD3 R180, P6, R52, R195, RZ ;  /* 0x000000c334b47210 */ /* 0x000fe20007fde0ff */
[C---:B------:R-:W-:Y:S01]  /*b7c0*/  HMMA.16816.F32 R44, R136.reuse, R48, RZ ;  /* 0x00000030882c723c */ /* 0x040fe200000018ff */
[C---:B------:R-:W-:Y:S05]  /*b7d0*/  IADD3.X R63, R53.reuse, R192, RZ, P0, !PT ;  /* 0x000000c0353f7210 */ /* 0x040fea00007fe4ff */
[----:B------:R-:W-:Y:S01]  /*b7e0*/  LDSM.16.M88.4 R156, [R240] ;  /* 0x00000000f09c783b */ /* 0x000fe20000000200 */
[----:B------:R-:W-:Y:S01]  /*b7f0*/  IADD3.X R181, R53, R194, RZ, P6, !PT ;  /* 0x000000c235b57210 */ /* 0x000fe200037fe4ff */
[C---:B------:R-:W-:Y:S01]  /*b800*/  HMMA.16816.F32 R48, R136.reuse, R50, RZ ;  /* 0x000000328830723c */ /* 0x040fe200000018ff */
[C---:B------:R-:W-:Y:S05]  /*b810*/  IADD3 R182, P1, R54.reuse, R193, RZ ;  /* 0x000000c136b67210 */ /* 0x040fea0007f3e0ff */
[----:B------:R-:W-:Y:S01]  /*b820*/  LDSM.16.M88.4 R160, [R239] ;  /* 0x00000000efa0783b */ /* 0x000fe20000000200 */
[----:B------:R-:W-:Y:S02]  /*b830*/  IADD3 R178, P0, R54, R195, RZ ;  /* 0x000000c336b27210 */ /* 0x000fe40007f1e0ff */
[C---:B------:R-:W-:Y:S05]  /*b840*/  HMMA.16816.F32 R52, R136.reuse, R56, RZ ;  /* 0x000000388834723c */ /* 0x040fea00000018ff */
[----:B------:R-:W-:Y:S03]  /*b850*/  LDSM.16.M88.4 R164, [R238] ;  /* 0x00000000eea4783b */ /* 0x000fe60000000200 */
[C---:B------:R-:W-:Y:S05]  /*b860*/  HMMA.16816.F32 R56, R136.reuse, R58, RZ ;  /* 0x0000003a8838723c */ /* 0x040fea00000018ff */
[----:B------:R-:W-:Y:S08]  /*b870*/  LDSM.16.M88.4 R172, [R237] ;  /* 0x00000000edac783b */ /* 0x000ff00000000200 */
[----:B------:R-:W1:Y:S08]  /*b880*/  SHFL.IDX PT, R61, R2, 0x1, 0x181f ;  /* 0x00381f00023d7f89 */ /* 0x000e7000000e0000 */
[----:B------:R-:W1:Y:S08]  /*b890*/  SHFL.IDX PT, R0, R60, 0x2, 0x181f ;  /* 0x00581f003c007f89 */ /* 0x000e7000000e0000 */
[----:B------:R-:W1:Y:S02]  /*b8a0*/  SHFL.IDX PT, R132, R60, 0x3, 0x181f ;  /* 0x00781f003c847f89 */ /* 0x000e6400000e0000 */
[C---:B-1----:R-:W-:Y:S06]  /*b8b0*/  IADD3.X R183, R61.reuse, R192, RZ, P1, !PT ;  /* 0x000000c03db77210 */ /* 0x042fec0000ffe4ff */
[----:B------:R-:W1:Y:S01]  /*b8c0*/  SHFL.IDX PT, R133, R2, 0x2, 0x181f ;  /* 0x00581f0002857f89 */ /* 0x000e6200000e0000 */
[----:B------:R-:W-:Y:S02]  /*b8d0*/  IADD3.X R179, R61, R194, RZ, P0, !PT ;  /* 0x000000c23db37210 */ /* 0x000fe400007fe4ff */
[C---:B------:R-:W-:Y:S05]  /*b8e0*/  IADD3 R190, P0, R0.reuse, R193, RZ ;  /* 0x000000c100be7210 */ /* 0x040fea0007f1e0ff */
[----:B------:R-:W1:Y:S01]  /*b8f0*/  SHFL.IDX PT, R177, R2, 0x3, 0x181f ;  /* 0x00781f0002b17f89 */ /* 0x000e6200000e0000 */
[----:B------:R-:W-:Y:S02]  /*b900*/  IADD3 R196, P6, R0, R195, RZ ;  /* 0x000000c300c47210 */ /* 0x000fe40007fde0ff */
[C---:B------:R-:W-:Y:S02]  /*b910*/  IADD3 R188, P1, R132.reuse, R193, RZ ;  /* 0x000000c184bc7210 */ /* 0x040fe40007f3e0ff */
[C---:B-1----:R-:W-:Y:S02]  /*b920*/  IADD3.X R191, R133.reuse, R192, RZ, P0, !PT ;  /* 0x000000c085bf7210 */ /* 0x042fe400007fe4ff */
[----:B------:R-:W-:Y:S02]  /*b930*/  IADD3.X R197, R133, R194, RZ, P6, !PT ;  /* 0x000000c285c57210 */ /* 0x000fe400037fe4ff */
[----:B------:R-:W-:Y:S02]  /*b940*/  IADD3 R132, P0, R132, R195, RZ ;  /* 0x000000c384847210 */ /* 0x000fe40007f1e0ff */
[C---:B------:R-:W-:Y:S02]  /*b950*/  IADD3.X R189, R177.reuse, R192, RZ, P1, !PT ;  /* 0x000000c0b1bd7210 */ /* 0x040fe40000ffe4ff */
[----:B------:R-:W-:Y:S02]  /*b960*/  IADD3.X R133, R177, R194, RZ, P0, !PT ;  /* 0x000000c2b1857210 */ /* 0x000fe400007fe4ff */
[----:B------:R-:W-:Y:S01]  /*b970*/  PLOP3.LUT P0, PT, PT, PT, UP0, 0x80, 0x0 ;  /* 0x000000000000781c */ /* 0x000fe20003f0f008 */
[----:B--2---:R1:W-:Y:S08]  /*b980*/  LDGSTS.E.BYPASS.LTC128B.128 [R134], [R62.64], !P5 ;  /* 0x000000003e867fae */ /* 0x0043f0000e901d4e */
[----:B---3--:R2:W-:Y:S08]  /*b990*/  LDGSTS.E.BYPASS.LTC128B.128 [R187], [R180.64], !P4 ;  /* 0x00000000b4bb7fae */ /* 0x0085f0000e101d4e */
[----:B----4-:R2:W-:Y:S08]  /*b9a0*/  LDGSTS.E.BYPASS.LTC128B.128 [R186], [R182.64], !P5 ;  /* 0x00000000b6ba7fae */ /* 0x0105f0000e901d4e */
[----:B-----5:R3:W-:Y:S01]  /*b9b0*/  LDGSTS.E.BYPASS.LTC128B.128 [R185], [R178.64], !P4 ;  /* 0x00000000b2b97fae */ /* 0x0207e2000e101d4e */
[C---:B-1----:R-:W-:Y:S07]  /*b9c0*/  HMMA.16816.F32 R60, R136.reuse, R64, RZ ;  /* 0x00000040883c723c */ /* 0x042fee00000018ff */
[----:B------:R1:W-:Y:S01]  /*b9d0*/  LDGSTS.E.BYPASS.LTC128B.128 [R184], [R190.64], !P5 ;  /* 0x00000000beb87fae */ /* 0x0003e2000e901d4e */
[----:B------:R-:W-:Y:S07]  /*b9e0*/  HMMA.16816.F32 R64, R136, R66, RZ ;  /* 0x000000428840723c */ /* 0x000fee00000018ff */
[----:B------:R3:W-:Y:S01]  /*b9f0*/  LDGSTS.E.BYPASS.LTC128B.128 [R176], [R196.64], !P4 ;  /* 0x00000000c4b07fae */ /* 0x0007e2000e101d4e */
[C---:B------:R-:W-:Y:S07]  /*ba00*/  HMMA.16816.F32 R4, R168.reuse, R140, R4 ;  /* 0x0000008ca804723c */ /* 0x040fee0000001804 */
[----:B------:R4:W-:Y:S01]  /*ba10*/  LDGSTS.E.BYPASS.LTC128B.128 [R134+0x3000], [R188.64], !P5 ;  /* 0x03000000bc867fae */ /* 0x0009e2000e901d4e */
[C---:B------:R-:W-:Y:S07]  /*ba20*/  HMMA.16816.F32 R8, R168.reuse, R142, R8 ;  /* 0x0000008ea808723c */ /* 0x040fee0000001808 */
[----:B------:R5:W-:Y:S01]  /*ba30*/  LDGSTS.E.BYPASS.LTC128B.128 [R134+0x7000], [R132.64], !P4 ;  /* 0x0700000084867fae */ /* 0x000be2000e101d4e */
[C---:B------:R-:W-:Y:S07]  /*ba40*/  HMMA.16816.F32 R12, R168.reuse, R144, R12 ;  /* 0x00000090a80c723c */ /* 0x040fee000000180c */
[----:B--2---:R-:W-:Y:S01]  /*ba50*/  LDSM.16.M88.4 R180, [R247+0x8900] ;  /* 0x00890000f7b4783b */ /* 0x004fe20000000200 */
[C---:B------:R-:W-:Y:S07]  /*ba60*/  HMMA.16816.F32 R16, R168.reuse, R146, R16 ;  /* 0x00000092a810723c */ /* 0x040fee0000001810 */
[----:B------:R-:W0:Y:S01]  /*ba70*/  LDGDEPBAR ;  /* 0x00000000000079af */ /* 0x000e220000000000 */
[C---:B------:R-:W-:Y:S07]  /*ba80*/  HMMA.16816.F32 R20, R168.reuse, R148, R20 ;  /* 0x00000094a814723c */ /* 0x040fee0000001814 */
[----:B---3--:R-:W2:Y:S01]  /*ba90*/  LDSM.16.M88.4 R176, [R247+0x8100] ;  /* 0x00810000f7b0783b */ /* 0x008ea20000000200 */
[C---:B------:R-:W-:Y:S07]  /*baa0*/  HMMA.16816.F32 R24, R168.reuse, R150, R24 ;  /* 0x00000096a818723c */ /* 0x040fee0000001818 */
[----:B-1----:R-:W1:Y:S01]  /*bab0*/  LDSM.16.M88.4 R184, [R247+0x9100] ;  /* 0x00910000f7b8783b */ /* 0x002e620000000200 */
[C---:B------:R-:W-:Y:S07]  /*bac0*/  HMMA.16816.F32 R28, R168.reuse, R152, R28 ;  /* 0x00000098a81c723c */ /* 0x040fee000000181c */
[----:B------:R-:W3:Y:S01]  /*bad0*/  LDSM.16.M88.4 R140, [R247+0x9900] ;  /* 0x00990000f78c783b */ /* 0x000ee20000000200 */
[C---:B------:R-:W-:Y:S07]  /*bae0*/  HMMA.16816.F32 R32, R168.reuse, R154, R32 ;  /* 0x0000009aa820723c */ /* 0x040fee0000001820 */
[----:B------:R-:W1:Y:S01]  /*baf0*/  LDSM.16.M88.4 R144, [R247+0xa100] ;  /* 0x00a10000f790783b */ /* 0x000e620000000200 */
[C---:B------:R-:W-:Y:S07]  /*bb00*/  HMMA.16816.F32 R36, R168.reuse, R156, R36 ;  /* 0x0000009ca824723c */ /* 0x040fee0000001824 */
[----:B------:R-:W1:Y:S01]  /*bb10*/  LDSM.16.M88.4 R148, [R247+0xa900] ;  /* 0x00a90000f794783b */ /* 0x000e620000000200 */
[C---:B------:R-:W-:Y:S07]  /*bb20*/  HMMA.16816.F32 R40, R168.reuse, R158, R40 ;  /* 0x0000009ea828723c */ /* 0x040fee0000001828 */
[----:B------:R-:W1:Y:S01]  /*bb30*/  LDSM.16.M88.4 R152, [R247+0xb100] ;  /* 0x00b10000f798783b */ /* 0x000e620000000200 */
[C---:B------:R-:W-:Y:S07]  /*bb40*/  HMMA.16816.F32 R44, R168.reuse, R160, R44 ;  /* 0x000000a0a82c723c */ /* 0x040fee000000182c */
[----:B------:R-:W1:Y:S01]  /*bb50*/  LDSM.16.M88.4 R156, [R247+0xb900] ;  /* 0x00b90000f79c783b */ /* 0x000e620000000200 */
[C---:B------:R-:W-:Y:S07]  /*bb60*/  HMMA.16816.F32 R48, R168.reuse, R162, R48 ;  /* 0x000000a2a830723c */ /* 0x040fee0000001830 */
[----:B------:R-:W1:Y:S01]  /*bb70*/  LDSM.16.M88.4 R160, [R236] ;  /* 0x00000000eca0783b */ /* 0x000e620000000200 */
[C---:B------:R-:W-:Y:S07]  /*bb80*/  HMMA.16816.F32 R52, R168.reuse, R164, R52 ;  /* 0x000000a4a834723c */ /* 0x040fee0000001834 */
[----:B----4-:R-:W-:Y:S01]  /*bb90*/  LDSM.16.M88.4 R188, [R247+0xf900] ;  /* 0x00f90000f7bc783b */ /* 0x010fe20000000200 */
[C---:B------:R-:W-:Y:S07]  /*bba0*/  HMMA.16816.F32 R56, R168.reuse, R166, R56 ;  /* 0x000000a6a838723c */ /* 0x040fee0000001838 */
[----:B------:R-:W4:Y:S01]  /*bbb0*/  LDSM.16.M88.4 R164, [R236+0x800] ;  /* 0x00080000eca4783b */ /* 0x000f220000000200 */
        /* <DEDUP_REMOVED lines=8> */
[----:B------:R-:W-:Y:S07]  /*bc40*/  LDSM.16.M88.4 R180, [R236+0x3800] ;  /* 0x00380000ecb4783b */ /* 0x000fee0000000200 */
[C---:B-1----:R-:W-:Y:S08]  /*bc50*/  HMMA.16816.F32 R20, R204.reuse, R184, R20 ;  /* 0x000000b8cc14723c */ /* 0x042ff00000001814 */
[C---:B------:R-:W-:Y:S01]  /*bc60*/  HMMA.16816.F32 R24, R204.reuse, R186, R24 ;  /* 0x000000bacc18723c */ /* 0x040fe20000001818 */
[----:B------:R-:W-:Y:S07]  /*bc70*/  LDSM.16.M88.4 R184, [R247+0xf100] ;  /* 0x00f10000f7b8783b */ /* 0x000fee0000000200 */
[C---:B---3--:R-:W-:Y:S08]  /*bc80*/  HMMA.16816.F32 R28, R204.reuse, R140, R28 ;  /* 0x0000008ccc1c723c */ /* 0x048ff0000000181c */
[C---:B------:R-:W-:Y:S01]  /*bc90*/  HMMA.16816.F32 R32, R204.reuse, R142, R32 ;  /* 0x0000008ecc20723c */ /* 0x040fe20000001820 */
[----:B------:R-:W1:Y:S07]  /*bca0*/  LDSM.16.M88.4 R140, [R236+0x2000] ;  /* 0x00200000ec8c783b */ /* 0x000e6e0000000200 */
[C---:B------:R-:W-:Y:S08]  /*bcb0*/  HMMA.16816.F32 R36, R204.reuse, R144, R36 ;  /* 0x00000090cc24723c */ /* 0x040ff00000001824 */
[C---:B------:R-:W-:Y:S01]  /*bcc0*/  HMMA.16816.F32 R40, R204.reuse, R146, R40 ;  /* 0x00000092cc28723c */ /* 0x040fe20000001828 */
[----:B------:R-:W3:Y:S07]  /*bcd0*/  LDSM.16.M88.4 R144, [R236+0x2800] ;  /* 0x00280000ec90783b */ /* 0x000eee0000000200 */
        /* <DEDUP_REMOVED lines=12> */
[C---:B----4-:R-:W-:Y:S08]  /*bda0*/  HMMA.16816.F32 R12, R208.reuse, R164, R12 ;  /* 0x000000a4d00c723c */ /* 0x050ff0000000180c */
[C---:B------:R-:W-:Y:S01]  /*bdb0*/  HMMA.16816.F32 R16, R208.reuse, R166, R16 ;  /* 0x000000a6d010723c */ /* 0x040fe20000001810 */
[----:B------:R-:W4:Y:S07]  /*bdc0*/  LDSM.16.M88.4 R164, [R250+0xd900] ;  /* 0x00d90000faa4783b */ /* 0x000f2e0000000200 */
[C---:B------:R-:W-:Y:S08]  /*bdd0*/  HMMA.16816.F32 R20, R208.reuse, R172, R20 ;  /* 0x000000acd014723c */ /* 0x040ff00000001814 */
[C---:B------:R-:W-:Y:S01]  /*bde0*/  HMMA.16816.F32 R24, R208.reuse, R174, R24 ;  /* 0x000000aed018723c */ /* 0x040fe20000001818 */
[----:B------:R-:W4:Y:S07]  /*bdf0*/  LDSM.16.M88.4 R172, [R250+0xe100] ;  /* 0x00e10000faac783b */ /* 0x000f2e0000000200 */
[C---:B--2---:R-:W-:Y:S08]  /*be00*/  HMMA.16816.F32 R28, R208.reuse, R176, R28 ;  /* 0x000000b0d01c723c */ /* 0x044ff0000000181c */
[C---:B------:R-:W-:Y:S01]  /*be10*/  HMMA.16816.F32 R32, R208.reuse, R178, R32 ;  /* 0x000000b2d020723c */ /* 0x040fe20000001820 */
[----:B------:R-:W-:Y:S07]  /*be20*/  LDSM.16.M88.4 R176, [R235] ;  /* 0x00000000ebb0783b */ /* 0x000fee0000000200 */
[C---:B-1----:R-:W-:Y:S08]  /*be30*/  HMMA.16816.F32 R36, R208.reuse, R140, R36 ;  /* 0x0000008cd024723c */ /* 0x042ff00000001824 */
[C---:B------:R-:W-:Y:S01]  /*be40*/  HMMA.16816.F32 R40, R208.reuse, R142, R40 ;  /* 0x0000008ed028723c */ /* 0x040fe20000001828 */
[----:B------:R-:W1:Y:S07]  /*be50*/  LDSM.16.M88.4 R140, [R250+0xe900] ;  /* 0x00e90000fa8c783b */ /* 0x000e6e0000000200 */
[C---:B---3--:R-:W-:Y:S08]  /*be60*/  HMMA.16816.F32 R44, R208.reuse, R144, R44 ;  /* 0x00000090d02c723c */ /* 0x048ff0000000182c */
[C---:B------:R-:W-:Y:S01]  /*be70*/  HMMA.16816.F32 R48, R208.reuse, R146, R48 ;  /* 0x00000092d030723c */ /* 0x040fe20000001830 */
[----:B------:R-:W2:Y:S07]  /*be80*/  LDSM.16.M88.4 R144, [R250+0xf100] ;  /* 0x00f10000fa90783b */ /* 0x000eae0000000200 */
[C---:B------:R-:W-:Y:S08]  /*be90*/  HMMA.16816.F32 R52, R208.reuse, R148, R52 ;  /* 0x00000094d034723c */ /* 0x040ff00000001834 */
[C---:B------:R-:W-:Y:S01]  /*bea0*/  HMMA.16816.F32 R56, R208.reuse, R150, R56 ;  /* 0x00000096d038723c */ /* 0x040fe20000001838 */
[----:B------:R-:W3:Y:S07]  /*beb0*/  LDSM.16.M88.4 R148, [R250+0xf900] ;  /* 0x00f90000fa94783b */ /* 0x000eee0000000200 */
[C---:B------:R-:W-:Y:S08]  /*bec0*/  HMMA.16816.F32 R60, R208.reuse, R180, R60 ;  /* 0x000000b4d03c723c */ /* 0x040ff0000000183c */
[----:B------:R-:W-:Y:S01]  /*bed0*/  HMMA.16816.F32 R64, R208, R182, R64 ;  /* 0x000000b6d040723c */ /* 0x000fe20000001840 */
[----:B------:R-:W1:Y:S07]  /*bee0*/  LDSM.16.M88.4 R180, [R234] ;  /* 0x00000000eab4783b */ /* 0x000e6e0000000200 */
        /* <DEDUP_REMOVED lines=11> */
[----:B------:R-:W-:Y:S07]  /*bfa0*/  LDSM.16.M88.4 R164, [R247+0xd100] ;  /* 0x00d10000f7a4783b */ /* 0x000fee0000000200 */
[C---:B------:R-:W-:Y:S08]  /*bfb0*/  HMMA.16816.F32 R36, R212.reuse, R172, R36 ;  /* 0x000000acd424723c */ /* 0x040ff00000001824 */
[C---:B------:R-:W-:Y:S01]  /*bfc0*/  HMMA.16816.F32 R40, R212.reuse, R174, R40 ;  /* 0x000000aed428723c */ /* 0x040fe20000001828 */
[----:B------:R-:W-:Y:S07]  /*bfd0*/  LDSM.16.M88.4 R172, [R247+0xd900] ;  /* 0x00d90000f7ac783b */ /* 0x000fee0000000200 */
[C---:B-1----:R-:W-:Y:S08]  /*bfe0*/  HMMA.16816.F32 R44, R212.reuse, R140, R44 ;  /* 0x0000008cd42c723c */ /* 0x042ff0000000182c */
[C---:B------:R-:W-:Y:S01]  /*bff0*/  HMMA.16816.F32 R48, R212.reuse, R142, R48 ;  /* 0x0000008ed430723c */ /* 0x040fe20000001830 */
[----:B------:R-:W1:Y:S07]  /*c000*/  LDSM.16.M88.4 R140, [R230] ;  /* 0x00000000e68c783b */ /* 0x000e6e0000000200 */
[C---:B--2---:R-:W-:Y:S08]  /*c010*/  HMMA.16816.F32 R52, R212.reuse, R144, R52 ;  /* 0x00000090d434723c */ /* 0x044ff00000001834 */
[C---:B------:R-:W-:Y:S01]  /*c020*/  HMMA.16816.F32 R56, R212.reuse, R146, R56 ;  /* 0x00000092d438723c */ /* 0x040fe20000001838 */
[----:B------:R-:W2:Y:S07]  /*c030*/  LDSM.16.M88.4 R144, [R229] ;  /* 0x00000000e590783b */ /* 0x000eae0000000200 */
[C---:B---3--:R-:W-:Y:S08]  /*c040*/  HMMA.16816.F32 R60, R212.reuse, R148, R60 ;  /* 0x00000094d43c723c */ /* 0x048ff0000000183c */
[----:B------:R-:W-:Y:S01]  /*c050*/  HMMA.16816.F32 R64, R212, R150, R64 ;  /* 0x00000096d440723c */ /* 0x000fe20000001840 */
[----:B------:R-:W3:Y:S07]  /*c060*/  LDSM.16.M88.4 R148, [R228] ;  /* 0x00000000e494783b */ /* 0x000eee0000000200 */
        /* <DEDUP_REMOVED lines=8> */
[----:B------:R-:W4:Y:S07]  /*c0f0*/  LDSM.16.M88.4 R152, [R247+0xc100] ;  /* 0x00c10000f798783b */ /* 0x000f2e0000000200 */
[C---:B------:R-:W-:Y:S08]  /*c100*/  HMMA.16816.F32 R28, R216.reuse, R156, R28 ;  /* 0x0000009cd81c723c */ /* 0x040ff0000000181c */
[C---:B------:R-:W-:Y:S01]  /*c110*/  HMMA.16816.F32 R32, R216.reuse, R158, R32 ;  /* 0x0000009ed820723c */ /* 0x040fe20000001820 */
[----:B------:R-:W3:Y:S07]  /*c120*/  LDSM.16.M88.4 R156, [R247+0xc900] ;  /* 0x00c90000f79c783b */ /* 0x000eee0000000200 */
[C---:B------:R-:W-:Y:S08]  /*c130*/  HMMA.16816.F32 R36, R216.reuse, R160, R36 ;  /* 0x000000a0d824723c */ /* 0x040ff00000001824 */
[C---:B------:R-:W-:Y:S01]  /*c140*/  HMMA.16816.F32 R40, R216.reuse, R162, R40 ;  /* 0x000000a2d828723c */ /* 0x040fe20000001828 */
[----:B------:R-:W4:Y:S07]  /*c150*/  LDSM.16.M88.4 R160, [R236+0x4000] ;  /* 0x00400000eca0783b */ /* 0x000f2e0000000200 */
[C---:B-1----:R-:W-:Y:S08]  /*c160*/  HMMA.16816.F32 R44, R216.reuse, R140, R44 ;  /* 0x0000008cd82c723c */ /* 0x042ff0000000182c */
[C---:B------:R-:W-:Y:S01]  /*c170*/  HMMA.16816.F32 R48, R216.reuse, R142, R48 ;  /* 0x0000008ed830723c */ /* 0x040fe20000001830 */
[----:B------:R-:W1:Y:S07]  /*c180*/  LDSM.16.M88.4 R140, [R236+0x4800] ;  /* 0x00480000ec8c783b */ /* 0x000e6e0000000200 */
[C---:B--2---:R-:W-:Y:S08]  /*c190*/  HMMA.16816.F32 R52, R216.reuse, R144, R52 ;  /* 0x00000090d834723c */ /* 0x044ff00000001834 */
[C---:B------:R-:W-:Y:S08]  /*c1a0*/  HMMA.16816.F32 R56, R216.reuse, R146, R56 ;  /* 0x00000092d838723c */ /* 0x040ff00000001838 */
[C---:B---3--:R-:W-:Y:S08]  /*c1b0*/  HMMA.16816.F32 R60, R216.reuse, R148, R60 ;  /* 0x00000094d83c723c */ /* 0x048ff0000000183c */
[----:B------:R-:W-:Y:S08]  /*c1c0*/  HMMA.16816.F32 R64, R216, R150, R64 ;  /* 0x00000096d840723c */ /* 0x000ff00000001840 */
[C---:B----4-:R-:W-:Y:S08]  /*c1d0*/  HMMA.16816.F32 R4, R220.reuse, R152, R4 ;  /* 0x00000098dc04723c */ /* 0x050ff00000001804 */
        /* <DEDUP_REMOVED lines=26> */
[----:B------:R-:W-:Y:S01]  /*c380*/  MUFU.TANH R141, R9 ;  /* 0x00000009008d7308 */ /* 0x000fe20000002400 */
[----:B------:R-:W-:Y:S02]  /*c390*/  FMUL.FTZ R0, R7, c[0x0][0x320] ;  /* 0x0000c80007007a20 */ /* 0x000fe40000410000 */
[----:B------:R-:W2:Y:S01]  /*c3a0*/  LDSM.16.M88.4 R4, [R236+0x5000] ;  /* 0x00500000ec04783b */ /* 0x000ea20000000200 */
[----:B------:R-:W-:Y:S02]  /*c3b0*/  FMUL.FTZ R148, R8, c[0x0][0x320] ;  /* 0x0000c80008947a20 */ /* 0x000fe40000410000 */
[----:B------:R-:W-:Y:S02]  /*c3c0*/  FMUL.FTZ R13, R13, c[0x0][0x320] ;  /* 0x0000c8000d0d7a20 */ /* 0x000fe40000410000 */
[----:B------:R-:W-:Y:S02]  /*c3d0*/  FMUL.FTZ R14, R14, c[0x0][0x320] ;  /* 0x0000c8000e0e7a20 */ /* 0x000fe40000410000 */
[----:B------:R-:W-:Y:S01]  /*c3e0*/  MUFU.TANH R140, R10 ;  /* 0x0000000a008c7308 */ /* 0x000fe20000002400 */
[----:B------:R-:W-:Y:S02]  /*c3f0*/  FMUL.FTZ R152, R16, c[0x0][0x320] ;  /* 0x0000c80010987a20 */ /* 0x000fe40000410000 */
[----:B------:R-:W-:Y:S01]  /*c400*/  FMUL.FTZ R15, R15, c[0x0][0x320] ;  /* 0x0000c8000f0f7a20 */ /* 0x000fe20000410000 */
[----:B-1----:R1:W-:Y:S01]  /*c410*/  STL [R1+0x48], R2 ;  /* 0x0000480201007387 */ /* 0x0023e20000100800 */
[----:B------:R-:W-:Y:S02]  /*c420*/  FMUL.FTZ R17, R17, c[0x0][0x320] ;  /* 0x0000c80011117a20 */ /* 0x000fe40000410000 */
[----:B------:R-:W-:Y:S02]  /*c430*/  FMUL.FTZ R18, R18, c[0x0][0x320] ;  /* 0x0000c80012127a20 */ /* 0x000fe40000410000 */
[----:B------:R-:W-:Y:S01]  /*c440*/  FMUL.FTZ R19, R19, c[0x0][0x320] ;  /* 0x0000c80013137a20 */ /* 0x000fe20000410000 */
[----:B------:R-:W3:Y:S10]  /*c450*/  MUFU.TANH R0, R0 ;  /* 0x0000000000007308 */ /* 0x000ef40000002400 */
[----:B------:R-:W-:Y:S10]  /*c460*/  MUFU.TANH R144, R144 ;  /* 0x0000009000907308 */ /* 0x000ff40000002400 */
[----:B-1----:R1:W4:Y:S01]  /*c470*/  MUFU.TANH R2, R11 ;  /* 0x0000000b00027308 */ /* 0x0023220000002400 */
[C---:B--2---:R-:W-:Y:S01]  /*c480*/  HMMA.16816.F32 R20, R224.reuse, R4, R20 ;  /* 0x00000004e014723c */ /* 0x044fe20000001814 */
[----:B---3--:R2:W-:Y:S08]  /*c490*/  STL [R1+0x44], R0 ;  /* 0x0000440001007387 */ /* 0x0085f00000100800 */
[----:B------:R-:W-:Y:S01]  /*c4a0*/  MUFU.TANH R145, R145 ;  /* 0x0000009100917308 */ /* 0x000fe20000002400 */
[C---:B------:R-:W-:Y:S01]  /*c4b0*/  HMMA.16816.F32 R24, R224.reuse, R6, R24 ;  /* 0x00000006e018723c */ /* 0x040fe20000001818 */
[----:B------:R-:W-:Y:S08]  /*c4c0*/  LDSM.16.M88.4 R4, [R236+0x6000] ;  /* 0x00600000ec04783b */ /* 0x000ff00000000200 */
[----:B------:R-:W-:Y:S01]  /*c4d0*/  MUFU.TANH R148, R148 ;  /* 0x0000009400947308 */ /* 0x000fe20000002400 */
[----:B-1----:R-:W1:Y:S04]  /*c4e0*/  LDSM.16.M88.4 R8, [R236+0x5800] ;  /* 0x00580000ec08783b */ /* 0x002e680000000200 */
[----:B------:R-:W-:Y:S02]  /*c4f0*/  FMUL.FTZ R156, R20, c[0x0][0x320] ;  /* 0x0000c800149c7a20 */ /* 0x000fe40000410000 */
[----:B--2---:R-:W-:Y:S03]  /*c500*/  FMUL.FTZ R0, R12, c[0x0][0x320] ;  /* 0x0000c8000c007a20 */ /* 0x004fe60000410000 */
[----:B------:R-:W-:Y:S01]  /*c510*/  MUFU.TANH R142, R14 ;  /* 0x0000000e008e7308 */ /* 0x000fe20000002400 */
[----:B------:R-:W-:Y:S01]  /*c520*/  FMUL.FTZ R21, R21, c[0x0][0x320] ;  /* 0x0000c80015157a20 */ /* 0x000fe20000410000 */
[----:B----4-:R2:W-:Y:S01]  /*c530*/  STL [R1+0x4c], R2 ;  /* 0x00004c0201007387 */ /* 0x0105e20000100800 */
[----:B------:R-:W-:Y:S02]  /*c540*/  FMUL.FTZ R22, R22, c[0x0][0x320] ;  /* 0x0000c80016167a20 */ /* 0x000fe40000410000 */
[----:B------:R-:W-:Y:S02]  /*c550*/  FMUL.FTZ R187, R24, c[0x0][0x320] ;  /* 0x0000c80018bb7a20 */ /* 0x000fe40000410000 */
[----:B------:R-:W-:Y:S02]  /*c560*/  FMUL.FTZ R23, R23, c[0x0][0x320] ;  /* 0x0000c80017177a20 */ /* 0x000fe40000410000 */
[----:B------:R-:W-:Y:S01]  /*c570*/  FMUL.FTZ R25, R25, c[0x0][0x320] ;  /* 0x0000c80019197a20 */ /* 0x000fe20000410000 */
[----:B------:R-:W-:Y:S01]  /*c580*/  MUFU.TANH R160, R15 ;  /* 0x0000000f00a07308 */ /* 0x000fe20000002400 */
[----:B------:R-:W-:Y:S02]  /*c590*/  FMUL.FTZ R26, R26, c[0x0][0x320] ;  /* 0x0000c8001a1a7a20 */ /* 0x000fe40000410000 */
[----:B------:R-:W-:Y:S07]  /*c5a0*/  FMUL.FTZ R27, R27, c[0x0][0x320] ;  /* 0x0000c8001b1b7a20 */ /* 0x000fee0000410000 */
[----:B------:R-:W-:Y:S10]  /*c5b0*/  MUFU.TANH R152, R152 ;  /* 0x0000009800987308 */ /* 0x000ff40000002400 */
[----:B--2---:R-:W2:Y:S01]  /*c5c0*/  MUFU.TANH R2, R0 ;  /* 0x0000000000027308 */ /* 0x004ea20000002400 */
[C---:B-1----:R-:W-:Y:S09]  /*c5d0*/  HMMA.16816.F32 R28, R224.reuse, R8, R28 ;  /* 0x00000008e01c723c */ /* 0x042ff2000000181c */
[----:B------:R-:W1:Y:S01]  /*c5e0*/  MUFU.TANH R0, R13 ;  /* 0x0000000d00007308 */ /* 0x000e620000002400 */
[C---:B------:R-:W-:Y:S01]  /*c5f0*/  HMMA.16816.F32 R32, R224.reuse, R10, R32 ;  /* 0x0000000ae020723c */ /* 0x040fe20000001820 */
[----:B------:R-:W3:Y:S08]  /*c600*/  LDSM.16.M88.4 R8, [R236+0x6800] ;  /* 0x00680000ec08783b */ /* 0x000ef00000000200 */
[----:B------:R-:W4:Y:S01]  /*c610*/  MUFU.TANH R157, R17 ;  /* 0x00000011009d7308 */ /* 0x000f220000002400 */
[C---:B------:R-:W-:Y:S01]  /*c620*/  HMMA.16816.F32 R36, R224.reuse, R4, R36 ;  /* 0x00000004e024723c */ /* 0x040fe20000001824 */
[----:B--2---:R-:W-:Y:S03]  /*c630*/  STL [R1+0x40], R2 ;  /* 0x0000400201007387 */ /* 0x004fe60000100800 */
[----:B------:R-:W-:Y:S04]  /*c640*/  FMUL.FTZ R164, R28, c[0x0][0x320] ;  /* 0x0000c8001ca47a20 */ /* 0x000fe80000410000 */
[C---:B------:R-:W-:Y:S01]  /*c650*/  HMMA.16816.F32 R40, R224.reuse, R6, R40 ;  /* 0x00000006e028723c */ /* 0x040fe20000001828 */
[----:B------:R-:W2:Y:S01]  /*c660*/  MUFU.TANH R154, R18 ;  /* 0x00000012009a7308 */ /* 0x000ea20000002400 */
[----:B------:R-:W2:Y:S02]  /*c670*/  LDSM.16.M88.4 R4, [R236+0x7000] ;  /* 0x00700000ec04783b */ /* 0x000ea40000000200 */
[----:B------:R-:W-:Y:S02]  /*c680*/  FMUL.FTZ R29, R29, c[0x0][0x320] ;  /* 0x0000c8001d1d7a20 */ /* 0x000fe40000410000 */
[----:B------:R-:W-:Y:S02]  /*c690*/  FMUL.FTZ R30, R30, c[0x0][0x320] ;  /* 0x0000c8001e1e7a20 */ /* 0x000fe40000410000 */
[----:B------:R-:W-:Y:S02]  /*c6a0*/  FMUL.FTZ R172, R32, c[0x0][0x320] ;  /* 0x0000c80020ac7a20 */ /* 0x000fe40000410000 */
[----:B-1----:R1:W-:Y:S01]  /*c6b0*/  STL [R1+0x3c], R0 ;  /* 0x00003c0001007387 */ /* 0x0023e20000100800 */
[----:B------:R-:W1:Y:S01]  /*c6c0*/  MUFU.TANH R167, R19 ;  /* 0x0000001300a77308 */ /* 0x000e620000002400 */
[----:B------:R-:W-:Y:S02]  /*c6d0*/  FMUL.FTZ R31, R31, c[0x0][0x320] ;  /* 0x0000c8001f1f7a20 */ /* 0x000fe40000410000 */
[----:B------:R-:W-:Y:S02]  /*c6e0*/  FMUL.FTZ R33, R33, c[0x0][0x320] ;  /* 0x0000c80021217a20 */ /* 0x000fe40000410000 */
[----:B------:R-:W-:Y:S02]  /*c6f0*/  FMUL.FTZ R34, R34, c[0x0][0x320] ;  /* 0x0000c80022227a20 */ /* 0x000fe40000410000 */
[----:B------:R-:W-:Y:S02]  /*c700*/  FMUL.FTZ R35, R35, c[0x0][0x320] ;  /* 0x0000c80023237a20 */ /* 0x000fe40000410000 */
[----:B------:R-:W-:Y:S01]  /*c710*/  FMUL.FTZ R37, R37, c[0x0][0x320] ;  /* 0x0000c80025257a20 */ /* 0x000fe20000410000 */
[----:B------:R-:W4:Y:S01]  /*c720*/  MUFU.TANH R156, R156 ;  /* 0x0000009c009c7308 */ /* 0x000f220000002400 */
[----:B------:R-:W-:Y:S01]  /*c730*/  FMUL.FTZ R38, R38, c[0x0][0x320] ;  /* 0x0000c80026267a20 */ /* 0x000fe20000410000 */
[C---:B---3--:R-:W-:Y:S03]  /*c740*/  HMMA.16816.F32 R44, R224.reuse, R8, R44 ;  /* 0x00000008e02c723c */ /* 0x048fe6000000182c */
[----:B------:R-:W-:Y:S02]  /*c750*/  FMUL.FTZ R198, R40, c[0x0][0x320] ;  /* 0x0000c80028c67a20 */ /* 0x000fe40000410000 */
[----:B------:R-:W-:Y:S03]  /*c760*/  FMUL.FTZ R39, R39, c[0x0][0x320] ;  /* 0x0000c80027277a20 */ /* 0x000fe60000410000 */
[----:B------:R-:W3:Y:S01]  /*c770*/  MUFU.TANH R183, R21 ;  /* 0x0000001500b77308 */ /* 0x000ee20000002400 */
[C---:B------:R-:W-:Y:S01]  /*c780*/  HMMA.16816.F32 R48, R224.reuse, R10, R48 ;  /* 0x0000000ae030723c */ /* 0x040fe20000001830 */
[----:B------:R-:W3:Y:S01]  /*c790*/  LDSM.16.M88.4 R8, [R236+0x7800] ;  /* 0x00780000ec08783b */ /* 0x000ee20000000200 */
[----:B------:R-:W-:Y:S04]  /*c7a0*/  DEPBAR.LE SB0, 0x0 ;  /* 0x000080000000791a */ /* 0x000fe80000000000 */
[----:B-1----:R-:W-:Y:S02]  /*c7b0*/  FMUL.FTZ R0, R36, c[0x0][0x320] ;  /* 0x0000c80024007a20 */ /* 0x002fe40000410000 */
[----:B------:R-:W-:Y:S01]  /*c7c0*/  FMUL.FTZ R41, R41, c[0x0][0x320] ;  /* 0x0000c80029297a20 */ /* 0x000fe20000410000 */
[----:B------:R-:W1:Y:S01]  /*c7d0*/  MUFU.TANH R158, R22 ;  /* 0x00000016009e7308 */ /* 0x000e620000002400 */
[----:B------:R-:W-:Y:S01]  /*c7e0*/  BAR.SYNC.DEFER_BLOCKING 0x0 ;  /* 0x0000000000007b1d */ /* 0x000fe20000010000 */
[C---:B--2---:R-:W-:Y:S05]  /*c7f0*/  HMMA.16816.F32 R52, R224.reuse, R4, R52 ;  /* 0x00000004e034723c */ /* 0x044fea0000001834 */
[----:B------:R-:W-:Y:S02]  /*c800*/  FMUL.FTZ R188, R44, c[0x0][0x320] ;  /* 0x0000c8002cbc7a20 */ /* 0x000fe40000410000 */
[----:B------:R-:W-:Y:S01]  /*c810*/  FMUL.FTZ R42, R42, c[0x0][0x320] ;  /* 0x0000c8002a2a7a20 */ /* 0x000fe20000410000 */
[----:B-----5:R2:W1:Y:S01]  /*c820*/  MUFU.TANH R132, R0 ;  /* 0x0000000000847308 */ /* 0x0204620000002400 */
        /* <DEDUP_REMOVED lines=10> */
[----:B------:R-:W-:Y:S01]  /*c8d0*/  FMUL.FTZ R50, R50, c[0x0][0x320] ;  /* 0x0000c80032327a20 */ /* 0x000fe20000410000 */
[C---:B---3--:R-:W-:Y:S03]  /*c8e0*/  HMMA.16816.F32 R60, R224.reuse, R8, R60 ;  /* 0x00000008e03c723c */ /* 0x048fe6000000183c */
        /* <DEDUP_REMOVED lines=20> */
[----:B--2---:R-:W-:Y:S09]  /*ca30*/  FMUL.FTZ R0, R67, c[0x0][0x320] ;  /* 0x0000c80043007a20 */ /* 0x004ff20000410000 */
[----:B------:R3:W2:Y:S10]  /*ca40*/  MUFU.TANH R201, R29 ;  /* 0x0000001d00c97308 */ /* 0x0006b40000002400 */
[----:B------:R3:W1:Y:S10]  /*ca50*/  MUFU.TANH R166, R30 ;  /* 0x0000001e00a67308 */ /* 0x0006740000002400 */
[----:B------:R3:W1:Y:S10]  /*ca60*/  MUFU.TANH R203, R31 ;  /* 0x0000001f00cb7308 */ /* 0x0006740000002400 */
[----:B------:R-:W1:Y:S10]  /*ca70*/  MUFU.TANH R172, R172 ;  /* 0x000000ac00ac7308 */ /* 0x000e740000002400 */
[----:B------:R3:W1:Y:S10]  /*ca80*/  MUFU.TANH R176, R33 ;  /* 0x0000002100b07308 */ /* 0x0006740000002400 */
[----:B------:R3:W1:Y:S10]  /*ca90*/  MUFU.TANH R182, R34 ;  /* 0x0000002200b67308 */ /* 0x0006740000002400 */
[----:B------:R3:W1:Y:S10]  /*caa0*/  MUFU.TANH R186, R35 ;  /* 0x0000002300ba7308 */ /* 0x0006740000002400 */
        /* <DEDUP_REMOVED lines=30> */
[----:B------:R3:W1:Y:S02]  /*cc90*/  MUFU.TANH R133, R0 ;  /* 0x0000000000857308 */ /* 0x0006640000002400 */
[----:B-1234-:R-:W-:-:S05]  /*cca0*/  @P0 BRA `(.L_x_564) ;  /* 0xffffe42000000947 */ /* 0x01efca000383ffff */
.L_x_563:
[----:B--2---:R-:W2:Y:S01]  /*ccb0*/  LDL.LU R13, [R1+0x48] ;  /* 0x00004800010d7983 */ /* 0x004ea20000300800 */
[----:B------:R-:W-:Y:S02]  /*ccc0*/  FMNMX.FTZ R0, R144, R3, !PT ;  /* 0x0000000390007209 */ /* 0x000fe40007810000 */
[----:B------:R-:W-:Y:S01]  /*ccd0*/  MOV R48, R142 ;  /* 0x0000008e00307202 */ /* 0x000fe20000000f00 */
[----:B------:R-:W3:Y:S01]  /*cce0*/  LDL.LU R12, [R1+0x44] ;  /* 0x00004400010c7983 */ /* 0x000ee20000300800 */
[----:B------:R-:W-:Y:S02]  /*ccf0*/  FMNMX.FTZ R5, R145, R0, !PT ;  /* 0x0000000091057209 */ /* 0x000fe40007810000 */
[----:B------:R-:W-:Y:S01]  /*cd00*/  MOV R40, R143 ;  /* 0x0000008f00287202 */ /* 0x000fe20000000f00 */
[----:B------:R-:W4:Y:S01]  /*cd10*/  LDL.LU R10, [R1+0x4c] ;  /* 0x00004c00010a7983 */ /* 0x000f220000300800 */
[----:B------:R-:W-:Y:S02]  /*cd20*/  FMNMX.FTZ R0, R148, R5, !PT ;  /* 0x0000000594007209 */ /* 0x000fe40007810000 */
[----:B------:R-:W-:Y:S01]  /*cd30*/  MOV R43, R132 ;  /* 0x00000084002b7202 */ /* 0x000fe20000000f00 */
[----:B------:R-:W5:Y:S01]  /*cd40*/  LDL.LU R32, [R1+0x40] ;  /* 0x0000400001207983 */ /* 0x000f620000300800 */
[----:B------:R-:W-:Y:S02]  /*cd50*/  FMNMX.FTZ R5, R141, R0, !PT ;  /* 0x000000008d057209 */ /* 0x000fe40007810000 */
[----:B------:R-:W-:Y:S01]  /*cd60*/  MOV R41, R150 ;  /* 0x0000009600297202 */ /* 0x000fe20000000f00 */
[----:B------:R-:W4:Y:S01]  /*cd70*/  LDL.LU R49, [R1+0x3c] ;  /* 0x00003c0001317983 */ /* 0x000f220000300800 */
        /* <DEDUP_REMOVED lines=11> */
[----:B---3--:R-:W-:Y:S04]  /*ce30*/  FMNMX.FTZ R7, R12, R7, !PT ;  /* 0x000000070c077209 */ /* 0x008fe80007810000 */
[----:B------:R-:W-:Y:S02]  /*ce40*/  FMNMX.FTZ R7, R140, R7, !PT ;  /* 0x000000078c077209 */ /* 0x000fe40007810000 */
[----:B-----5:R-:W-:Y:S02]  /*ce50*/  FMNMX.FTZ R5, R32, R5, !PT ;  /* 0x0000000520057209 */ /* 0x020fe40007810000 */
[----:B----4-:R-:W-:Y:S02]  /*ce60*/  FMNMX.FTZ R7, R10, R7, !PT ;  /* 0x000000070a077209 */ /* 0x010fe40007810000 */
        /* <DEDUP_REMOVED lines=67> */
[----:B------:R-:W-:Y:S02]  /*d2a0*/  FMUL.FTZ R148, R132, c[0x0][0x2d0] ;  /* 0x0000b40084947a20 */ /* 0x000fe40000410000 */
[----:B------:R-:W-:Y:S01]  /*d2b0*/  FFMA.FTZ R143, R141, c[0x0][0x2d0], -R150 ;  /* 0x0000b4008d8f7a23 */ /* 0x000fe20000010896 */
[----:B------:R-:W-:Y:S01]  /*d2c0*/  MUFU.EX2 R146, R146 ;  /* 0x0000009200927308 */ /* 0x000fe20000000800 */
[--C-:B------:R-:W-:Y:S02]  /*d2d0*/  FFMA.FTZ R142, R13, c[0x0][0x2d0], -R148.reuse ;  /* 0x0000b4000d8e7a23 */ /* 0x100fe40000010894 */
[--C-:B------:R-:W-:Y:S02]  /*d2e0*/  FFMA.FTZ R141, R12, c[0x0][0x2d0], -R148.reuse ;  /* 0x0000b4000c8d7a23 */ /* 0x100fe40000010894 */
[----:B------:R-:W1:Y:S01]  /*d2f0*/  LDSM.16.MT88.4 R12, [R248+0x100] ;  /* 0x00010000f80c783b */ /* 0x000e620000004200 */
[----:B------:R-:W-:Y:S02]  /*d300*/  FMUL.FTZ R3, R2, c[0x0][0x2d0] ;  /* 0x0000b40002037a20 */ /* 0x000fe40000410000 */
[----:B------:R-:W-:Y:S02]  /*d310*/  FADD.FTZ R2, -R132, R135 ;  /* 0x0000008784027221 */ /* 0x000fe40000010100 */
[----:B------:R-:W-:Y:S01]  /*d320*/  FFMA.FTZ R135, R10, c[0x0][0x2d0], -R148 ;  /* 0x0000b4000a877a23 */ /* 0x000fe20000010894 */
[----:B------:R-:W-:Y:S01]  /*d330*/  MUFU.EX2 R144, R144 ;  /* 0x0000009000907308 */ /* 0x000fe20000000800 */
[----:B------:R-:W-:Y:S02]  /*d340*/  FFMA.FTZ R145, R145, c[0x0][0x2d0], -R150 ;  /* 0x0000b40091917a23 */ /* 0x000fe40000010896 */
[----:B------:R-:W-:Y:S02]  /*d350*/  FFMA.FTZ R140, R140, c[0x0][0x2d0], -R148 ;  /* 0x0000b4008c8c7a23 */ /* 0x000fe40000010894 */
[----:B------:R-:W-:Y:S02]  /*d360*/  FMUL.FTZ R6, R2, c[0x0][0x2d0] ;  /* 0x0000b40002067a20 */ /* 0x000fe40000410000 */
[--C-:B------:R-:W-:Y:S02]  /*d370*/  FFMA.FTZ R152, R152, c[0x0][0x2d0], -R150.reuse ;  /* 0x0000b40098987a23 */ /* 0x100fe40000010896 */
[----:B------:R-:W-:Y:S01]  /*d380*/  FFMA.FTZ R157, R157, c[0x0][0x2d0], -R150 ;  /* 0x0000b4009d9d7a23 */ /* 0x000fe20000010896 */
[----:B------:R-:W2:Y:S01]  /*d390*/  MUFU.EX2 R3, R3 ;  /* 0x0000000300037308 */ /* 0x000ea20000000800 */
[--C-:B------:R-:W-:Y:S02]  /*d3a0*/  FFMA.FTZ R154, R154, c[0x0][0x2d0], -R148.reuse ;  /* 0x0000b4009a9a7a23 */ /* 0x100fe40000010894 */
[----:B------:R-:W-:Y:S02]  /*d3b0*/  FFMA.FTZ R167, R167, c[0x0][0x2d0], -R148 ;  /* 0x0000b400a7a77a23 */ /* 0x000fe40000010894 */
[--C-:B------:R-:W-:Y:S02]  /*d3c0*/  FFMA.FTZ R156, R156, c[0x0][0x2d0], -R150.reuse ;  /* 0x0000b4009c9c7a23 */ /* 0x100fe40000010896 */
[----:B------:R-:W-:Y:S02]  /*d3d0*/  FFMA.FTZ R183, R183, c[0x0][0x2d0], -R150 ;  /* 0x0000b400b7b77a23 */ /* 0x000fe40000010896 */
[--C-:B------:R-:W-:Y:S01]  /*d3e0*/  FFMA.FTZ R158, R158, c[0x0][0x2d0], -R148.reuse ;  /* 0x0000b4009e9e7a23 */ /* 0x100fe20000010894 */
[----:B------:R-:W3:Y:S01]  /*d3f0*/  MUFU.EX2 R2, R6 ;  /* 0x0000000600027308 */ /* 0x000ee20000000800 */
[--C-:B------:R-:W-:Y:S02]  /*d400*/  FFMA.FTZ R185, R185, c[0x0][0x2d0], -R148.reuse ;  /* 0x0000b400b9b97a23 */ /* 0x100fe40000010894 */
[--C-:B------:R-:W-:Y:S02]  /*d410*/  FFMA.FTZ R162, R162, c[0x0][0x2d0], -R148.reuse ;  /* 0x0000b400a2a27a23 */ /* 0x100fe40000010894 */
[----:B------:R-:W-:Y:S02]  /*d420*/  FFMA.FTZ R191, R191, c[0x0][0x2d0], -R148 ;  /* 0x0000b400bfbf7a23 */ /* 0x000fe40000010894 */
[--C-:B------:R-:W-:Y:S02]  /*d430*/  FFMA.FTZ R164, R164, c[0x0][0x2d0], -R150.reuse ;  /* 0x0000b400a4a47a23 */ /* 0x100fe40000010896 */
[----:B------:R-:W-:Y:S01]  /*d440*/  FFMA.FTZ R201, R201, c[0x0][0x2d0], -R150 ;  /* 0x0000b400c9c97a23 */ /* 0x000fe20000010896 */
[----:B------:R-:W4:Y:S01]  /*d450*/  MUFU.EX2 R145, R145 ;  /* 0x0000009100917308 */ /* 0x000f220000000800 */
[--C-:B------:R-:W-:Y:S02]  /*d460*/  FFMA.FTZ R166, R166, c[0x0][0x2d0], -R148.reuse ;  /* 0x0000b400a6a67a23 */ /* 0x100fe40000010894 */
[----:B------:R-:W-:Y:S02]  /*d470*/  FFMA.FTZ R203, R203, c[0x0][0x2d0], -R148 ;  /* 0x0000b400cbcb7a23 */ /* 0x000fe40000010894 */
[C---:B--2---:R-:W-:Y:S02]  /*d480*/  FMUL.FTZ R4, R3.reuse, R128 ;  /* 0x0000008003047220 */ /* 0x044fe40000410000 */
[C---:B------:R-:W-:Y:S02]  /*d490*/  FMUL.FTZ R5, R3.reuse, R129 ;  /* 0x0000008103057220 */ /* 0x040fe40000410000 */
[C---:B------:R-:W-:Y:S01]  /*d4a0*/  FMUL.FTZ R8, R3.reuse, R124 ;  /* 0x0000007c03087220 */ /* 0x040fe20000410000 */
[----:B------:R-:W2:Y:S01]  /*d4b0*/  MUFU.EX2 R143, R143 ;  /* 0x0000008f008f7308 */ /* 0x000ea20000000800 */
[C---:B------:R-:W-:Y:S01]  /*d4c0*/  FMUL.FTZ R9, R3.reuse, R125 ;  /* 0x0000007d03097220 */ /* 0x040fe20000410000 */
[----:B------:R-:W-:Y:S01]  /*d4d0*/  MOV R125, R42 ;  /* 0x0000002a007d7202 */ /* 0x000fe20000000f00 */
[C---:B------:R-:W-:Y:S01]  /*d4e0*/  FMUL.FTZ R16, R3.reuse, R116 ;  /* 0x0000007403107220 */ /* 0x040fe20000410000 */
[----:B------:R-:W-:Y:S01]  /*d4f0*/  MOV R124, R41 ;  /* 0x00000029007c7202 */ /* 0x000fe20000000f00 */
[C---:B---3--:R-:W-:Y:S02]  /*d500*/  FMUL.FTZ R6, R2.reuse, R130 ;  /* 0x0000008202067220 */ /* 0x048fe40000410000 */
[C---:B------:R-:W-:Y:S02]  /*d510*/  FMUL.FTZ R7, R2.reuse, R131 ;  /* 0x0000008302077220 */ /* 0x040fe40000410000 */
[C---:B------:R-:W-:Y:S01]  /*d520*/  FMUL.FTZ R10, R2.reuse, R126 ;  /* 0x0000007e020a7220 */ /* 0x040fe20000410000 */
[----:B------:R-:W-:Y:S01]  /*d530*/  MUFU.EX2 R142, R142 ;  /* 0x0000008e008e7308 */ /* 0x000fe20000000800 */
[C---:B------:R-:W-:Y:S01]  /*d540*/  FMUL.FTZ R11, R2.reuse, R127 ;  /* 0x0000007f020b7220 */ /* 0x040fe20000410000 */
[----:B------:R-:W-:Y:S01]  /*d550*/  MOV R126, R43 ;  /* 0x0000002b007e7202 */ /* 0x000fe20000000f00 */
[----:B------:R-:W-:Y:S01]  /*d560*/  FMUL.FTZ R17, R3, R117 ;  /* 0x0000007503117220 */ /* 0x000fe20000410000 */
[----:B----4-:R-:W-:Y:S01]  /*d570*/  F2FP.PACK_AB R128, R145, R146 ;  /* 0x000000929180723e */ /* 0x010fe200000000ff */
[C---:B------:R-:W-:Y:S01]  /*d580*/  FMUL.FTZ R18, R2.reuse, R118 ;  /* 0x0000007602127220 */ /* 0x040fe20000410000 */
[----:B------:R-:W-:Y:S01]  /*d590*/  MOV R127, R40 ;  /* 0x00000028007f7202 */ /* 0x000fe20000000f00 */
[C---:B------:R-:W-:Y:S02]  /*d5a0*/  FMUL.FTZ R19, R2.reuse, R119 ;  /* 0x0000007702137220 */ /* 0x040fe40000410000 */
[C---:B------:R-:W-:Y:S01]  /*d5b0*/  FMUL.FTZ R24, R3.reuse, R108 ;  /* 0x0000006c03187220 */ /* 0x040fe20000410000 */
[----:B------:R-:W3:Y:S01]  /*d5c0*/  MUFU.EX2 R141, R141 ;  /* 0x0000008d008d7308 */ /* 0x000ee20000000800 */
[----:B------:R-:W-:Y:S01]  /*d5d0*/  FMUL.FTZ R25, R3, R109 ;  /* 0x0000006d03197220 */ /* 0x000fe20000410000 */
[----:B------:R-:W-:Y:S01]  /*d5e0*/  LDSM.16.MT88.4 R116, [R246+0x3900] ;  /* 0x00390000f674783b */ /* 0x000fe20000004200 */
[C---:B------:R-:W-:Y:S01]  /*d5f0*/  FMUL.FTZ R26, R2.reuse, R110 ;  /* 0x0000006e021a7220 */ /* 0x040fe20000410000 */
[----:B--2---:R-:W-:Y:S01]  /*d600*/  F2FP.PACK_AB R130, R143, R144 ;  /* 0x000000908f82723e */ /* 0x004fe200000000ff */
[C---:B------:R-:W-:Y:S02]  /*d610*/  FMUL.FTZ R27, R2.reuse, R111 ;  /* 0x0000006f021b7220 */ /* 0x040fe40000410000 */
[C---:B------:R-:W-:Y:S02]  /*d620*/  FMUL.FTZ R33, R3.reuse, R101 ;  /* 0x0000006503217220 */ /* 0x040fe40000410000 */
[C---:B------:R-:W-:Y:S01]  /*d630*/  FMUL.FTZ R34, R2.reuse, R102 ;  /* 0x0000006602227220 */ /* 0x040fe20000410000 */
[----:B------:R-:W-:Y:S01]  /*d640*/  MUFU.EX2 R140, R140 ;  /* 0x0000008c008c7308 */ /* 0x000fe20000000800 */
[C---:B------:R-:W-:Y:S01]  /*d650*/  FMUL.FTZ R35, R2.reuse, R103 ;  /* 0x0000006702237220 */ /* 0x040fe20000410000 */
[----:B------:R-:W-:Y:S01]  /*d660*/  LDSM.16.MT88.4 R108, [R245+0x3900] ;  /* 0x00390000f56c783b */ /* 0x000fe20000004200 */
[C---:B------:R-:W-:Y:S02]  /*d670*/  FMUL.FTZ R40, R3.reuse, R92 ;  /* 0x0000005c03287220 */ /* 0x040fe40000410000 */
[----:B------:R-:W-:Y:S02]  /*d680*/  FMUL.FTZ R41, R3, R93 ;  /* 0x0000005d03297220 */ /* 0x000fe40000410000 */
[C---:B------:R-:W-:Y:S02]  /*d690*/  FMUL.FTZ R42, R2.reuse, R94 ;  /* 0x0000005e022a7220 */ /* 0x040fe40000410000 */
[C---:B------:R-:W-:Y:S01]  /*d6a0*/  FMUL.FTZ R43, R2.reuse, R95 ;  /* 0x0000005f022b7220 */ /* 0x040fe20000410000 */
[----:B------:R-:W2:Y:S01]  /*d6b0*/  MUFU.EX2 R135, R135 ;  /* 0x0000008700877308 */ /* 0x000ea20000000800 */
[C---:B------:R-:W-:Y:S01]  /*d6c0*/  FMUL.FTZ R50, R2.reuse, R86 ;  /* 0x0000005602327220 */ /* 0x040fe20000410000 */
[----:B------:R-:W-:Y:S01]  /*d6d0*/  LDSM.16.MT88.4 R92, [R245+0x5100] ;  /* 0x00510000f55c783b */ /* 0x000fe20000004200 */
[C---:B------:R-:W-:Y:S01]  /*d6e0*/  FMUL.FTZ R51, R2.reuse, R87 ;  /* 0x0000005702337220 */ /* 0x040fe20000410000 */
[----:B---3--:R-:W-:Y:S01]  /*d6f0*/  F2FP.PACK_AB R129, R141, R142 ;  /* 0x0000008e8d81723e */ /* 0x008fe200000000ff */
[C---:B------:R-:W-:Y:S02]  /*d700*/  FMUL.FTZ R56, R3.reuse, R76 ;  /* 0x0000004c03387220 */ /* 0x040fe40000410000 */
[C---:B------:R-:W-:Y:S02]  /*d710*/  FMUL.FTZ R57, R3.reuse, R77 ;  /* 0x0000004d03397220 */ /* 0x040fe40000410000 */
[C---:B------:R-:W-:Y:S01]  /*d720*/  FMUL.FTZ R58, R2.reuse, R78 ;  /* 0x0000004e023a7220 */ /* 0x040fe20000410000 */
[----:B------:R-:W-:Y:S01]  /*d730*/  MUFU.EX2 R152, R152 ;  /* 0x0000009800987308 */ /* 0x000fe20000000800 */
[C---:B------:R-:W-:Y:S02]  /*d740*/  FMUL.FTZ R59, R2.reuse, R79 ;  /* 0x0000004f023b7220 */ /* 0x040fe40000410000 */
[----:B------:R-:W-:Y:S01]  /*d750*/  LDSM.16.MT88.4 R76, [R248+0x900] ;  /* 0x00090000f84c783b */ /* 0x000fe20000004200 */
[C---:B------:R-:W-:Y:S02]  /*d760*/  FMUL.FTZ R64, R3.reuse, R68 ;  /* 0x0000004403407220 */ /* 0x040fe40000410000 */
[----:B------:R-:W-:Y:S02]  /*d770*/  FMUL.FTZ R65, R3, R69 ;  /* 0x0000004503417220 */ /* 0x000fe40000410000 */
[C---:B------:R-:W-:Y:S02]  /*d780*/  FMUL.FTZ R66, R2.reuse, R70 ;  /* 0x0000004602427220 */ /* 0x040fe40000410000 */
[----:B------:R-:W-:Y:S01]  /*d790*/  FMUL.FTZ R67, R2, R71 ;  /* 0x0000004702437220 */ /* 0x000fe20000410000 */
[----:B------:R-:W3:Y:S01]  /*d7a0*/  MUFU.EX2 R157, R157 ;  /* 0x0000009d009d7308 */ /* 0x000ee20000000800 */
[--C-:B------:R-:W-:Y:S01]  /*d7b0*/  FFMA.FTZ R172, R172, c[0x0][0x2d0], -R150.reuse ;  /* 0x0000b400acac7a23 */ /* 0x100fe20000010896 */
[----:B--2---:R-:W-:Y:S01]  /*d7c0*/  F2FP.PACK_AB R131, R135, R140 ;  /* 0x0000008c8783723e */ /* 0x004fe200000000ff */
[----:B------:R-:W-:Y:S02]  /*d7d0*/  FFMA.FTZ R176, R176, c[0x0][0x2d0], -R150 ;  /* 0x0000b400b0b07a23 */ /* 0x000fe40000010896 */
[--C-:B------:R-:W-:Y:S02]  /*d7e0*/  FFMA.FTZ R182, R182, c[0x0][0x2d0], -R148.reuse ;  /* 0x0000b400b6b67a23 */ /* 0x100fe40000010894 */
[--C-:B------:R-:W-:Y:S02]  /*d7f0*/  FFMA.FTZ R186, R186, c[0x0][0x2d0], -R148.reuse ;  /* 0x0000b400baba7a23 */ /* 0x100fe40000010894 */
[C---:B-1----:R-:W-:Y:S01]  /*d800*/  HMMA.16816.F32 R4, R128.reuse, R12, R4 ;  /* 0x0000000c8004723c */ /* 0x042fe20000001804 */
[----:B------:R-:W-:Y:S04]  /*d810*/  MUFU.EX2 R154, R154 ;  /* 0x0000009a009a7308 */ /* 0x000fe80000000800 */
[----:B------:R-:W-:Y:S02]  /*d820*/  FFMA.FTZ R202, R202, c[0x0][0x2d0], -R148 ;  /* 0x0000b400caca7a23 */ /* 0x000fe40000010894 */
[C---:B------:R-:W-:Y:S01]  /*d830*/  FMUL.FTZ R12, R3.reuse, R120 ;  /* 0x00000078030c7220 */ /* 0x040fe20000410000 */
[C---:B------:R-:W-:Y:S01]  /*d840*/  HMMA.16816.F32 R8, R128.reuse, R14, R8 ;  /* 0x0000000e8008723c */ /* 0x040fe20000001808 */
[----:B------:R-:W2:Y:S02]  /*d850*/  LDL.LU R120, [R1+0x20] ;  /* 0x0000200001787983 */ /* 0x000ea40000300800 */
[----:B------:R-:W1:Y:S01]  /*d860*/  MUFU.EX2 R167, R167 ;  /* 0x000000a700a77308 */ /* 0x000e620000000800 */
[----:B------:R-:W-:Y:S01]  /*d870*/  FMUL.FTZ R13, R3, R121 ;  /* 0x00000079030d7220 */ /* 0x000fe20000410000 */
[----:B---3--:R-:W-:Y:S02]  /*d880*/  F2FP.PACK_AB R70, R157, R152 ;  /* 0x000000989d46723e */ /* 0x008fe400000000ff */
[C---:B------:R-:W-:Y:S02]  /*d890*/  FMUL.FTZ R14, R2.reuse, R122 ;  /* 0x0000007a020e7220 */ /* 0x040fe40000410000 */
[----:B------:R-:W-:Y:S03]  /*d8a0*/  FMUL.FTZ R15, R2, R123 ;  /* 0x0000007b020f7220 */ /* 0x000fe60000410000 */
[--C-:B------:R-:W-:Y:S01]  /*d8b0*/  FFMA.FTZ R198, R198, c[0x0][0x2d0], -R150.reuse ;  /* 0x0000b400c6c67a23 */ /* 0x100fe20000010896 */
[----:B------:R-:W-:Y:S01]  /*d8c0*/  MUFU.EX2 R156, R156 ;  /* 0x0000009c009c7308 */ /* 0x000fe20000000800 */
[----:B------:R-:W-:Y:S02]  /*d8d0*/  FFMA.FTZ R200, R200, c[0x0][0x2d0], -R150 ;  /* 0x0000b400c8c87a23 */ /* 0x000fe40000010896 */
[C---:B------:R-:W-:Y:S03]  /*d8e0*/  HMMA.16816.F32 R12, R128.reuse, R20, R12 ;  /* 0x00000014800c723c */ /* 0x040fe6000000180c */
[--C-:B------:R-:W-:Y:S02]  /*d8f0*/  FFMA.FTZ R196, R196, c[0x0][0x2d0], -R148.reuse ;  /* 0x0000b400c4c47a23 */ /* 0x100fe40000010894 */
[----:B------:R-:W-:Y:S02]  /*d900*/  FFMA.FTZ R190, R190, c[0x0][0x2d0], -R148 ;  /* 0x0000b400bebe7a23 */ /* 0x000fe40000010894 */
[C---:B------:R-:W-:Y:S01]  /*d910*/  FMUL.FTZ R20, R3.reuse, R112 ;  /* 0x0000007003147220 */ /* 0x040fe20000410000 */
[C---:B------:R-:W-:Y:S01]  /*d920*/  HMMA.16816.F32 R16, R128.reuse, R22, R16 ;  /* 0x000000168010723c */ /* 0x040fe20000001810 */
[----:B------:R-:W-:Y:S03]  /*d930*/  MUFU.EX2 R183, R183 ;  /* 0x000000b700b77308 */ /* 0x000fe60000000800 */
[----:B------:R-:W-:Y:S01]  /*d940*/  FMUL.FTZ R21, R3, R113 ;  /* 0x0000007103157220 */ /* 0x000fe20000410000 */
[----:B-1----:R-:W-:Y:S01]  /*d950*/  F2FP.PACK_AB R71, R167, R154 ;  /* 0x0000009aa747723e */ /* 0x002fe200000000ff */
[--C-:B------:R-:W-:Y:S02]  /*d960*/  FFMA.FTZ R188, R188, c[0x0][0x2d0], -R150.reuse ;  /* 0x0000b400bcbc7a23 */ /* 0x100fe40000010896 */
[C---:B------:R-:W-:Y:S02]  /*d970*/  FMUL.FTZ R23, R2.reuse, R115 ;  /* 0x0000007302177220 */ /* 0x040fe40000410000 */
[----:B------:R-:W3:Y:S01]  /*d980*/  LDL.LU R115, [R1+0x24] ;  /* 0x0000240001737983 */ /* 0x000ee20000300800 */
[----:B------:R-:W-:Y:S01]  /*d990*/  MUFU.EX2 R158, R158 ;  /* 0x0000009e009e7308 */ /* 0x000fe20000000800 */
[----:B------:R-:W-:Y:S02]  /*d9a0*/  FMUL.FTZ R22, R2, R114 ;  /* 0x0000007202167220 */ /* 0x000fe40000410000 */
[----:B------:R-:W-:Y:S02]  /*d9b0*/  FFMA.FTZ R184, R184, c[0x0][0x2d0], -R150 ;  /* 0x0000b400b8b87a23 */ /* 0x000fe40000010896 */
[--C-:B------:R-:W-:Y:S02]  /*d9c0*/  FFMA.FTZ R180, R180, c[0x0][0x2d0], -R148.reuse ;  /* 0x0000b400b4b47a23 */ /* 0x100fe40000010894 */
[----:B------:R-:W-:Y:S01]  /*d9d0*/  FFMA.FTZ R178, R178, c[0x0][0x2d0], -R148 ;  /* 0x0000b400b2b27a23 */ /* 0x000fe20000010894 */
[C---:B------:R-:W-:Y:S02]  /*d9e0*/  HMMA.16816.F32 R20, R128.reuse, R28, R20 ;  /* 0x0000001c8014723c */ /* 0x040fe40000001814 */
[----:B------:R-:W-:Y:S01]  /*d9f0*/  MUFU.EX2 R185, R185 ;  /* 0x000000b900b97308 */ /* 0x000fe20000000800 */
[--C-:B------:R-:W-:Y:S02]  /*da00*/  FFMA.FTZ R174, R174, c[0x0][0x2d0], -R150.reuse ;  /* 0x0000b400aeae7a23 */ /* 0x100fe40000010896 */
[--C-:B------:R-:W-:Y:S02]  /*da10*/  FFMA.FTZ R199, R199, c[0x0][0x2d0], -R150.reuse ;  /* 0x0000b400c7c77a23 */ /* 0x100fe40000010896 */
[C---:B------:R-:W-:Y:S01]  /*da20*/  FMUL.FTZ R28, R3.reuse, R104 ;  /* 0x00000068031c7220 */ /* 0x040fe20000410000 */
[C---:B------:R-:W-:Y:S04]  /*da30*/  HMMA.16816.F32 R24, R128.reuse, R30, R24 ;  /* 0x0000001e8018723c */ /* 0x040fe80000001818 */
[C---:B------:R-:W-:Y:S01]  /*da40*/  FMUL.FTZ R29, R3.reuse, R105 ;  /* 0x00000069031d7220 */ /* 0x040fe20000410000 */
[----:B------:R-:W-:Y:S01]  /*da50*/  MUFU.EX2 R162, R162 ;  /* 0x000000a200a27308 */ /* 0x000fe20000000800 */
[--C-:B------:R-:W-:Y:S02]  /*da60*/  FFMA.FTZ R104, R32, c[0x0][0x2d0], -R150.reuse ;  /* 0x0000b40020687a23 */ /* 0x100fe40000010896 */
[C---:B------:R-:W-:Y:S04]  /*da70*/  FMUL.FTZ R30, R2.reuse, R106 ;  /* 0x0000006a021e7220 */ /* 0x040fe80000410000 */
[----:B------:R-:W-:Y:S02]  /*da80*/  FMUL.FTZ R31, R2, R107 ;  /* 0x0000006b021f7220 */ /* 0x000fe40000410000 */
[----:B------:R-:W-:Y:S01]  /*da90*/  FMUL.FTZ R32, R3, R100 ;  /* 0x0000006403207220 */ /* 0x000fe20000410000 */
[----:B------:R-:W-:Y:S01]  /*daa0*/  MUFU.EX2 R104, R104 ;  /* 0x0000006800687308 */ /* 0x000fe20000000800 */
[----:B------:R-:W-:Y:S01]  /*dab0*/  LDSM.16.MT88.4 R100, [R246+0x1900] ;  /* 0x00190000f664783b */ /* 0x000fe20000004200 */
[----:B------:R-:W-:Y:S02]  /*dac0*/  FFMA.FTZ R105, R49, c[0x0][0x2d0], -R150 ;  /* 0x0000b40031697a23 */ /* 0x000fe40000010896 */
[C---:B------:R-:W-:Y:S03]  /*dad0*/  HMMA.16816.F32 R28, R128.reuse, R36, R28 ;  /* 0x00000024801c723c */ /* 0x040fe6000000181c */
[C---:B------:R-:W-:Y:S02]  /*dae0*/  FMUL.FTZ R49, R3.reuse, R85 ;  /* 0x0000005503317220 */ /* 0x040fe40000410000 */
[--C-:B------:R-:W-:Y:S01]  /*daf0*/  FFMA.FTZ R106, R48, c[0x0][0x2d0], -R148.reuse ;  /* 0x0000b400306a7a23 */ /* 0x100fe20000010894 */
[----:B------:R-:W1:Y:S01]  /*db00*/  MUFU.EX2 R105, R105 ;  /* 0x0000006900697308 */ /* 0x000e620000000800 */
[C---:B------:R-:W-:Y:S01]  /*db10*/  FMUL.FTZ R36, R3.reuse, R96 ;  /* 0x0000006003247220 */ /* 0x040fe20000410000 */
[C---:B------:R-:W-:Y:S04]  /*db20*/  HMMA.16816.F32 R32, R128.reuse, R38, R32 ;  /* 0x000000268020723c */ /* 0x040fe80000001820 */
[C---:B------:R-:W-:Y:S02]  /*db30*/  FMUL.FTZ R37, R3.reuse, R97 ;  /* 0x0000006103257220 */ /* 0x040fe40000410000 */
[----:B------:R-:W-:Y:S02]  /*db40*/  FMUL.FTZ R48, R3, R84 ;  /* 0x0000005403307220 */ /* 0x000fe40000410000 */
[C---:B------:R-:W-:Y:S01]  /*db50*/  FMUL.FTZ R38, R2.reuse, R98 ;  /* 0x0000006202267220 */ /* 0x040fe20000410000 */
[----:B------:R-:W4:Y:S01]  /*db60*/  LDSM.16.MT88.4 R84, [R244+0x4100] ;  /* 0x00410000f454783b */ /* 0x000f220000004200 */
[----:B------:R-:W-:Y:S02]  /*db70*/  MUFU.EX2 R106, R106 ;  /* 0x0000006a006a7308 */ /* 0x000fe40000000800 */
[----:B------:R-:W-:Y:S02]  /*db80*/  FMUL.FTZ R39, R2, R99 ;  /* 0x0000006302277220 */ /* 0x000fe40000410000 */
[----:B------:R-:W-:Y:S02]  /*db90*/  FFMA.FTZ R107, R160, c[0x0][0x2d0], -R148 ;  /* 0x0000b400a06b7a23 */ /* 0x000fe40000010894 */
[--C-:B------:R-:W-:Y:S01]  /*dba0*/  FFMA.FTZ R160, R187, c[0x0][0x2d0], -R150.reuse ;  /* 0x0000b400bba07a23 */ /* 0x100fe20000010896 */
[----:B------:R-:W-:Y:S01]  /*dbb0*/  LDSM.16.MT88.4 R96, [R244+0x5100] ;  /* 0x00510000f460783b */ /* 0x000fe20000004200 */
[----:B------:R-:W-:Y:S01]  /*dbc0*/  FFMA.FTZ R187, R127, c[0x0][0x2d0], -R150 ;  /* 0x0000b4007fbb7a23 */ /* 0x000fe20000010896 */
[C---:B------:R-:W-:Y:S01]  /*dbd0*/  HMMA.16816.F32 R36, R128.reuse, R44, R36 ;  /* 0x0000002c8024723c */ /* 0x040fe20000001824 */
[----:B------:R-:W5:Y:S02]  /*dbe0*/  MUFU.EX2 R107, R107 ;  /* 0x0000006b006b7308 */ /* 0x000f640000000800 */
[----:B-1----:R-:W-:Y:S01]  /*dbf0*/  F2FP.PACK_AB R68, R105, R104 ;  /* 0x000000686944723e */ /* 0x002fe200000000ff */
[--C-:B------:R-:W-:Y:S02]  /*dc00*/  FFMA.FTZ R197, R197, c[0x0][0x2d0], -R148.reuse ;  /* 0x0000b400c5c57a23 */ /* 0x100fe40000010894 */
[----:B------:R-:W-:Y:S02]  /*dc10*/  FFMA.FTZ R189, R189, c[0x0][0x2d0], -R148 ;  /* 0x0000b400bdbd7a23 */ /* 0x000fe40000010894 */
[C---:B------:R-:W-:Y:S03]  /*dc20*/  HMMA.16816.F32 R40, R128.reuse, R46, R40 ;  /* 0x0000002e8028723c */ /* 0x040fe60000001828 */
[----:B------:R-:W-:Y:S01]  /*dc30*/  MUFU.EX2 R160, R160 ;  /* 0x000000a000a07308 */ /* 0x000fe20000000800 */
[C---:B------:R-:W-:Y:S02]  /*dc40*/  FMUL.FTZ R44, R3.reuse, R88 ;  /* 0x00000058032c7220 */ /* 0x040fe40000410000 */
[----:B------:R-:W-:Y:S02]  /*dc50*/  FMUL.FTZ R45, R3, R89 ;  /* 0x00000059032d7220 */ /* 0x000fe40000410000 */
[C---:B------:R-:W-:Y:S04]  /*dc60*/  FMUL.FTZ R46, R2.reuse, R90 ;  /* 0x0000005a022e7220 */ /* 0x040fe80000410000 */
[C---:B------:R-:W-:Y:S01]  /*dc70*/  FMUL.FTZ R47, R2.reuse, R91 ;  /* 0x0000005b022f7220 */ /* 0x040fe20000410000 */
[----:B------:R-:W1:Y:S01]  /*dc80*/  MUFU.EX2 R187, R187 ;  /* 0x000000bb00bb7308 */ /* 0x000e620000000800 */
[----:B------:R-:W-:Y:S01]  /*dc90*/  LDSM.16.MT88.4 R88, [R244+0x900] ;  /* 0x00090000f458783b */ /* 0x000fe20000004200 */
[--C-:B------:R-:W-:Y:S01]  /*dca0*/  FFMA.FTZ R181, R181, c[0x0][0x2d0], -R150.reuse ;  /* 0x0000b400b5b57a23 */ /* 0x100fe20000010896 */
[----:B-----5:R-:W-:Y:S01]  /*dcb0*/  F2FP.PACK_AB R69, R107, R106 ;  /* 0x0000006a6b45723e */ /* 0x020fe200000000ff */
[----:B------:R-:W-:Y:S02]  /*dcc0*/  FFMA.FTZ R179, R179, c[0x0][0x2d0], -R150 ;  /* 0x0000b400b3b37a23 */ /* 0x000fe40000010896 */
[C---:B------:R-:W-:Y:S03]  /*dcd0*/  HMMA.16816.F32 R44, R128.reuse, R52, R44 ;  /* 0x00000034802c723c */ /* 0x040fe6000000182c */
[--C-:B------:R-:W-:Y:S01]  /*dce0*/  FFMA.FTZ R177, R177, c[0x0][0x2d0], -R148.reuse ;  /* 0x0000b400b1b17a23 */ /* 0x100fe20000010894 */
[----:B------:R-:W5:Y:S01]  /*dcf0*/  MUFU.EX2 R191, R191 ;  /* 0x000000bf00bf7308 */ /* 0x000f620000000800 */
[----:B------:R-:W-:Y:S02]  /*dd00*/  FFMA.FTZ R175, R175, c[0x0][0x2d0], -R148 ;  /* 0x0000b400afaf7a23 */ /* 0x000fe40000010894 */
[C---:B------:R-:W-:Y:S01]  /*dd10*/  FMUL.FTZ R52, R3.reuse, R80 ;  /* 0x0000005003347220 */ /* 0x040fe20000410000 */
[C---:B------:R-:W-:Y:S04]  /*dd20*/  HMMA.16816.F32 R48, R128.reuse, R54, R48 ;  /* 0x000000368030723c */ /* 0x040fe80000001830 */
[----:B------:R-:W-:Y:S02]  /*dd30*/  FMUL.FTZ R53, R3, R81 ;  /* 0x0000005103357220 */ /* 0x000fe40000410000 */
[----:B------:R-:W-:Y:S01]  /*dd40*/  MUFU.EX2 R164, R164 ;  /* 0x000000a400a47308 */ /* 0x000fe20000000800 */
[C---:B------:R-:W-:Y:S02]  /*dd50*/  FMUL.FTZ R54, R2.reuse, R82 ;  /* 0x0000005202367220 */ /* 0x040fe40000410000 */
[C---:B------:R-:W-:Y:S02]  /*dd60*/  FMUL.FTZ R55, R2.reuse, R83 ;  /* 0x0000005302377220 */ /* 0x040fe40000410000 */
[----:B------:R-:W1:Y:S01]  /*dd70*/  LDSM.16.MT88.4 R80, [R246+0x900] ;  /* 0x00090000f650783b */ /* 0x000e620000004200 */
[--C-:B------:R-:W-:Y:S02]  /*dd80*/  FFMA.FTZ R173, R173, c[0x0][0x2d0], -R150.reuse ;  /* 0x0000b400adad7a23 */ /* 0x100fe40000010896 */
[----:B------:R-:W-:Y:S02]  /*dd90*/  FFMA.FTZ R165, R165, c[0x0][0x2d0], -R150 ;  /* 0x0000b400a5a57a23 */ /* 0x000fe40000010896 */
[C---:B------:R-:W-:Y:S01]  /*dda0*/  HMMA.16816.F32 R52, R128.reuse, R60, R52 ;  /* 0x0000003c8034723c */ /* 0x040fe20000001834 */
[----:B------:R-:W-:Y:S02]  /*ddb0*/  MUFU.EX2 R201, R201 ;  /* 0x000000c900c97308 */ /* 0x000fe40000000800 */
[--C-:B------:R-:W-:Y:S02]  /*ddc0*/  FFMA.FTZ R163, R163, c[0x0][0x2d0], -R148.reuse ;  /* 0x0000b400a3a37a23 */ /* 0x100fe40000010894 */
[----:B------:R-:W-:Y:S02]  /*ddd0*/  FFMA.FTZ R161, R161, c[0x0][0x2d0], -R148 ;  /* 0x0000b400a1a17a23 */ /* 0x000fe40000010894 */
        /* <DEDUP_REMOVED lines=8> */
[----:B------:R-:W5:Y:S01]  /*de60*/  LDSM.16.MT88.4 R72, [R245+0x900] ;  /* 0x00090000f548783b */ /* 0x000f620000004200 */
[----:B------:R-:W-:Y:S02]  /*de70*/  FFMA.FTZ R159, R159, c[0x0][0x2d0], -R150 ;  /* 0x0000b4009f9f7a23 */ /* 0x000fe40000010896 */
[--C-:B------:R-:W-:Y:S02]  /*de80*/  FFMA.FTZ R153, R153, c[0x0][0x2d0], -R148.reuse ;  /* 0x0000b40099997a23 */ /* 0x100fe40000010894 */
[C---:B----4-:R-:W-:Y:S03]  /*de90*/  HMMA.16816.F32 R60, R128.reuse, R84, R60 ;  /* 0x00000054803c723c */ /* 0x050fe6000000183c */
[----:B------:R-:W-:Y:S01]  /*dea0*/  FFMA.FTZ R151, R151, c[0x0][0x2d0], -R148 ;  /* 0x0000b40097977a23 */ /* 0x000fe20000010894 */
[----:B------:R-:W-:Y:S01]  /*deb0*/  MUFU.EX2 R172, R172 ;  /* 0x000000ac00ac7308 */ /* 0x000fe20000000800 */
[----:B------:R-:W-:Y:S02]  /*dec0*/  FFMA.FTZ R149, R149, c[0x0][0x2d0], -R150 ;  /* 0x0000b40095957a23 */ /* 0x000fe40000010896 */
[----:B------:R-:W-:Y:S01]  /*ded0*/  FFMA.FTZ R134, R134, c[0x0][0x2d0], -R148 ;  /* 0x0000b40086867a23 */ /* 0x000fe20000010894 */
[----:B------:R-:W-:Y:S01]  /*dee0*/  HMMA.16816.F32 R64, R128, R86, R64 ;  /* 0x000000568040723c */ /* 0x000fe20000001840 */
[----:B------:R-:W4:Y:S05]  /*def0*/  LDSM.16.MT88.4 R84, [R248+0x4900] ;  /* 0x00490000f854783b */ /* 0x000f2a0000004200 */
[----:B------:R-:W-:Y:S02]  /*df00*/  MUFU.EX2 R176, R176 ;  /* 0x000000b000b07308 */ /* 0x000fe40000000800 */
[C---:B------:R-:W-:Y:S08]  /*df10*/  HMMA.16816.F32 R4, R68.reuse, R76, R4 ;  /* 0x0000004c4404723c */ /* 0x040ff00000001804 */
[C---:B------:R-:W-:Y:S01]  /*df20*/  HMMA.16816.F32 R8, R68.reuse, R78, R8 ;  /* 0x0000004e4408723c */ /* 0x040fe20000001808 */
[----:B------:R-:W4:Y:S01]  /*df30*/  LDSM.16.MT88.4 R76, [R246+0x4900] ;  /* 0x00490000f64c783b */ /* 0x000f220000004200 */
[----:B------:R-:W-:Y:S06]  /*df40*/  MUFU.EX2 R182, R182 ;  /* 0x000000b600b67308 */ /* 0x000fec0000000800 */
[C---:B-1----:R-:W-:Y:S04]  /*df50*/  HMMA.16816.F32 R12, R68.reuse, R80, R12 ;  /* 0x00000050440c723c */ /* 0x042fe8000000180c */
[----:B------:R-:W-:Y:S04]  /*df60*/  MUFU.EX2 R186, R186 ;  /* 0x000000ba00ba7308 */ /* 0x000fe80000000800 */
[C---:B------:R-:W-:Y:S01]  /*df70*/  HMMA.16816.F32 R16, R68.reuse, R82, R16 ;  /* 0x000000524410723c */ /* 0x040fe20000001810 */
[----:B------:R-:W-:Y:S05]  /*df80*/  LDSM.16.MT88.4 R80, [R244+0x4900] ;  /* 0x00490000f450783b */ /* 0x000fea0000004200 */
[----:B------:R-:W-:Y:S02]  /*df90*/  MUFU.EX2 R202, R202 ;  /* 0x000000ca00ca7308 */ /* 0x000fe40000000800 */
[C---:B-----5:R-:W-:Y:S08]  /*dfa0*/  HMMA.16816.F32 R20, R68.reuse, R72, R20 ;  /* 0x000000484414723c */ /* 0x060ff00000001814 */
[C---:B------:R-:W-:Y:S01]  /*dfb0*/  HMMA.16816.F32 R24, R68.reuse, R74, R24 ;  /* 0x0000004a4418723c */ /* 0x040fe20000001818 */
[----:B------:R-:W1:Y:S01]  /*dfc0*/  LDSM.16.MT88.4 R72, [R245+0x4900] ;  /* 0x00490000f548783b */ /* 0x000e620000004200 */
[----:B------:R-:W-:Y:S06]  /*dfd0*/  MUFU.EX2 R198, R198 ;  /* 0x000000c600c67308 */ /* 0x000fec0000000800 */
[C---:B------:R-:W-:Y:S04]  /*dfe0*/  HMMA.16816.F32 R28, R68.reuse, R88, R28 ;  /* 0x00000058441c723c */ /* 0x040fe8000000181c */
[----:B------:R-:W-:Y:S04]  /*dff0*/  MUFU.EX2 R200, R200 ;  /* 0x000000c800c87308 */ /* 0x000fe80000000800 */
[C---:B------:R-:W-:Y:S01]  /*e000*/  HMMA.16816.F32 R32, R68.reuse, R90, R32 ;  /* 0x0000005a4420723c */ /* 0x040fe20000001820 */
[----:B------:R-:W-:Y:S05]  /*e010*/  LDSM.16.MT88.4 R88, [R246+0x5100] ;  /* 0x00510000f658783b */ /* 0x000fea0000004200 */
[----:B------:R-:W-:Y:S02]  /*e020*/  MUFU.EX2 R196, R196 ;  /* 0x000000c400c47308 */ /* 0x000fe40000000800 */
[C---:B----4-:R-:W-:Y:S08]  /*e030*/  HMMA.16816.F32 R36, R68.reuse, R84, R36 ;  /* 0x000000544424723c */ /* 0x050ff00000001824 */
[C---:B------:R-:W-:Y:S01]  /*e040*/  HMMA.16816.F32 R40, R68.reuse, R86, R40 ;  /* 0x000000564428723c */ /* 0x040fe20000001828 */
[----:B------:R-:W-:Y:S01]  /*e050*/  LDSM.16.MT88.4 R84, [R244+0x1100] ;  /* 0x00110000f454783b */ /* 0x000fe20000004200 */
[----:B------:R-:W-:Y:S06]  /*e060*/  MUFU.EX2 R190, R190 ;  /* 0x000000be00be7308 */ /* 0x000fec0000000800 */
[C---:B------:R-:W-:Y:S04]  /*e070*/  HMMA.16816.F32 R44, R68.reuse, R76, R44 ;  /* 0x0000004c442c723c */ /* 0x040fe8000000182c */
[----:B------:R-:W-:Y:S04]  /*e080*/  MUFU.EX2 R188, R188 ;  /* 0x000000bc00bc7308 */ /* 0x000fe80000000800 */
[C---:B------:R-:W-:Y:S01]  /*e090*/  HMMA.16816.F32 R48, R68.reuse, R78, R48 ;  /* 0x0000004e4430723c */ /* 0x040fe20000001830 */
[----:B------:R-:W4:Y:S05]  /*e0a0*/  LDSM.16.MT88.4 R76, [R248+0x1100] ;  /* 0x00110000f84c783b */ /* 0x000f2a0000004200 */
[----:B------:R-:W-:Y:S02]  /*e0b0*/  MUFU.EX2 R184, R184 ;  /* 0x000000b800b87308 */ /* 0x000fe40000000800 */
[C---:B-1----:R-:W-:Y:S08]  /*e0c0*/  HMMA.16816.F32 R52, R68.reuse, R72, R52 ;  /* 0x000000484434723c */ /* 0x042ff00000001834 */
[C---:B------:R-:W-:Y:S01]  /*e0d0*/  HMMA.16816.F32 R56, R68.reuse, R74, R56 ;  /* 0x0000004a4438723c */ /* 0x040fe20000001838 */
[----:B------:R-:W1:Y:S01]  /*e0e0*/  LDSM.16.MT88.4 R72, [R246+0x1100] ;  /* 0x00110000f648783b */ /* 0x000e620000004200 */
[----:B------:R-:W-:Y:S02]  /*e0f0*/  MUFU.EX2 R180, R180 ;  /* 0x000000b400b47308 */ /* 0x000fe40000000800 */
[----:B--2---:R-:W-:Y:S04]  /*e100*/  FFMA.FTZ R146, R3, R120, R146 ;  /* 0x0000007803927223 */ /* 0x004fe80000010092 */
[C---:B------:R-:W-:Y:S04]  /*e110*/  HMMA.16816.F32 R60, R68.reuse, R80, R60 ;  /* 0x00000050443c723c */ /* 0x040fe8000000183c */
[----:B------:R-:W-:Y:S01]  /*e120*/  MUFU.EX2 R178, R178 ;  /* 0x000000b200b27308 */ /* 0x000fe20000000800 */
[----:B------:R-:W-:Y:S03]  /*e130*/  FADD.FTZ R145, R145, R146 ;  /* 0x0000009291917221 */ /* 0x000fe60000010000 */
[----:B------:R-:W-:Y:S01]  /*e140*/  HMMA.16816.F32 R64, R68, R82, R64 ;  /* 0x000000524440723c */ /* 0x000fe20000001840 */
[----:B------:R-:W2:Y:S03]  /*e150*/  LDSM.16.MT88.4 R80, [R245+0x1100] ;  /* 0x00110000f550783b */ /* 0x000ea60000004200 */
[----:B------:R-:W-:Y:S02]  /*e160*/  FADD.FTZ R144, R144, R145 ;  /* 0x0000009190907221 */ /* 0x000fe40000010000 */
[----:B------:R-:W-:Y:S01]  /*e170*/  MUFU.EX2 R174, R174 ;  /* 0x000000ae00ae7308 */ /* 0x000fe20000000800 */
[----:B------:R-:W-:Y:S01]  /*e180*/  F2FP.PACK_AB R68, R183, R156 ;  /* 0x0000009cb744723e */ /* 0x000fe200000000ff */
[----:B------:R-:W-:Y:S01]  /*e190*/  FADD.FTZ R143, R143, R144 ;  /* 0x000000908f8f7221 */ /* 0x000fe20000010000 */
[----:B------:R-:W-:Y:S03]  /*e1a0*/  F2FP.PACK_AB R69, R185, R158 ;  /* 0x0000009eb945723e */ /* 0x000fe600000000ff */
[----:B------:R-:W-:Y:S01]  /*e1b0*/  F2FP.PACK_AB R70, R187, R160 ;  /* 0x000000a0bb46723e */ /* 0x000fe200000000ff */
[----:B------:R-:W-:Y:S01]  /*e1c0*/  FADD.FTZ R104, R104, R143 ;  /* 0x0000008f68687221 */ /* 0x000fe20000010000 */
[----:B------:R-:W-:Y:S02]  /*e1d0*/  F2FP.PACK_AB R71, R191, R162 ;  /* 0x000000a2bf47723e */ /* 0x000fe400000000ff */
[----:B------:R-:W-:Y:S01]  /*e1e0*/  MUFU.EX2 R199, R199 ;  /* 0x000000c700c77308 */ /* 0x000fe20000000800 */
[----:B------:R-:W-:Y:S04]  /*e1f0*/  FADD.FTZ R105, R105, R104 ;  /* 0x0000006869697221 */ /* 0x000fe80000010000 */
[C---:B----4-:R-:W-:Y:S03]  /*e200*/  HMMA.16816.F32 R4, R68.reuse, R76, R4 ;  /* 0x0000004c4404723c */ /* 0x050fe60000001804 */
[----:B---3--:R-:W-:Y:S02]  /*e210*/  FFMA.FTZ R142, R2, R115, R142 ;  /* 0x00000073028e7223 */ /* 0x008fe4000001008e */
[----:B------:R-:W-:Y:S01]  /*e220*/  MUFU.EX2 R197, R197 ;  /* 0x000000c500c57308 */ /* 0x000fe20000000800 */
[----:B------:R-:W-:Y:S02]  /*e230*/  FADD.FTZ R152, R152, R105 ;  /* 0x0000006998987221 */ /* 0x000fe40000010000 */
[C---:B------:R-:W-:Y:S01]  /*e240*/  HMMA.16816.F32 R8, R68.reuse, R78, R8 ;  /* 0x0000004e4408723c */ /* 0x040fe20000001808 */
[----:B------:R-:W3:Y:S03]  /*e250*/  LDSM.16.MT88.4 R76, [R248+0x5100] ;  /* 0x00510000f84c783b */ /* 0x000ee60000004200 */
[----:B------:R-:W-:Y:S02]  /*e260*/  FADD.FTZ R157, R157, R152 ;  /* 0x000000989d9d7221 */ /* 0x000fe40000010000 */
[----:B------:R-:W-:Y:S01]  /*e270*/  FADD.FTZ R141, R141, R142 ;  /* 0x0000008e8d8d7221 */ /* 0x000fe20000010000 */
[----:B------:R-:W-:Y:S01]  /*e280*/  MUFU.EX2 R189, R189 ;  /* 0x000000bd00bd7308 */ /* 0x000fe20000000800 */
[C---:B-1----:R-:W-:Y:S04]  /*e290*/  HMMA.16816.F32 R12, R68.reuse, R72, R12 ;  /* 0x00000048440c723c */ /* 0x042fe8000000180c */
[----:B------:R-:W-:Y:S02]  /*e2a0*/  FADD.FTZ R156, R156, R157 ;  /* 0x0000009d9c9c7221 */ /* 0x000fe40000010000 */
[----:B------:R-:W-:Y:S02]  /*e2b0*/  FADD.FTZ R140, R140, R141 ;  /* 0x0000008d8c8c7221 */ /* 0x000fe40000010000 */
[C---:B------:R-:W-:Y:S01]  /*e2c0*/  HMMA.16816.F32 R16, R68.reuse, R74, R16 ;  /* 0x0000004a4410723c */ /* 0x040fe20000001810 */
[----:B------:R-:W1:Y:S01]  /*e2d0*/  LDSM.16.MT88.4 R72, [R248+0x1900] ;  /* 0x00190000f848783b */ /* 0x000e620000004200 */
[----:B------:R-:W-:Y:S02]  /*e2e0*/  MUFU.EX2 R181, R181 ;  /* 0x000000b500b57308 */ /* 0x000fe40000000800 */
[----:B------:R-:W-:Y:S02]  /*e2f0*/  FADD.FTZ R183, R183, R156 ;  /* 0x0000009cb7b77221 */ /* 0x000fe40000010000 */
[----:B------:R-:W-:Y:S02]  /*e300*/  FADD.FTZ R135, R135, R140 ;  /* 0x0000008c87877221 */ /* 0x000fe40000010000 */
[C---:B--2---:R-:W-:Y:S04]  /*e310*/  HMMA.16816.F32 R20, R68.reuse, R80, R20 ;  /* 0x000000504414723c */ /* 0x044fe80000001814 */
[----:B------:R-:W-:Y:S01]  /*e320*/  MUFU.EX2 R179, R179 ;  /* 0x000000b300b37308 */ /* 0x000fe20000000800 */
[----:B------:R-:W-:Y:S02]  /*e330*/  FADD.FTZ R160, R160, R183 ;  /* 0x000000b7a0a07221 */ /* 0x000fe40000010000 */
[----:B------:R-:W-:Y:S01]  /*e340*/  FADD.FTZ R106, R106, R135 ;  /* 0x000000876a6a7221 */ /* 0x000fe20000010000 */
[C---:B------:R-:W-:Y:S01]  /*e350*/  HMMA.16816.F32 R24, R68.reuse, R82, R24 ;  /* 0x000000524418723c */ /* 0x040fe20000001818 */
[----:B------:R-:W2:Y:S03]  /*e360*/  LDSM.16.MT88.4 R80, [R245+0x1900] ;  /* 0x00190000f550783b */ /* 0x000ea60000004200 */
[----:B------:R-:W-:Y:S01]  /*e370*/  FADD.FTZ R187, R187, R160 ;  /* 0x000000a0bbbb7221 */ /* 0x000fe20000010000 */
[----:B------:R-:W-:Y:S01]  /*e380*/  MOV R135, R132 ;  /* 0x0000008400877202 */ /* 0x000fe20000000f00 */
[----:B------:R-:W-:Y:S01]  /*e390*/  MUFU.EX2 R177, R177 ;  /* 0x000000b100b17308 */ /* 0x000fe20000000800 */
[----:B------:R-:W-:Y:S01]  /*e3a0*/  FADD.FTZ R107, R107, R106 ;  /* 0x0000006a6b6b7221 */ /* 0x000fe20000010000 */
[C---:B------:R-:W-:Y:S04]  /*e3b0*/  HMMA.16816.F32 R28, R68.reuse, R84, R28 ;  /* 0x00000054441c723c */ /* 0x040fe8000000181c */
[----:B------:R-:W-:Y:S04]  /*e3c0*/  FADD.FTZ R154, R154, R107 ;  /* 0x0000006b9a9a7221 */ /* 0x000fe80000010000 */
[C---:B------:R-:W-:Y:S01]  /*e3d0*/  HMMA.16816.F32 R32, R68.reuse, R86, R32 ;  /* 0x000000564420723c */ /* 0x040fe20000001820 */
[----:B------:R-:W-:Y:S01]  /*e3e0*/  LDSM.16.MT88.4 R84, [R246+0x5900] ;  /* 0x00590000f654783b */ /* 0x000fe20000004200 */
[----:B------:R-:W-:Y:S02]  /*e3f0*/  MUFU.EX2 R175, R175 ;  /* 0x000000af00af7308 */ /* 0x000fe40000000800 */
[----:B------:R-:W-:Y:S04]  /*e400*/  FADD.FTZ R167, R167, R154 ;  /* 0x0000009aa7a77221 */ /* 0x000fe80000010000 */
[C---:B---3--:R-:W-:Y:S04]  /*e410*/  HMMA.16816.F32 R36, R68.reuse, R76, R36 ;  /* 0x0000004c4424723c */ /* 0x048fe80000001824 */
[----:B------:R-:W-:Y:S01]  /*e420*/  MUFU.EX2 R173, R173 ;  /* 0x000000ad00ad7308 */ /* 0x000fe20000000800 */
[----:B------:R-:W-:Y:S03]  /*e430*/  FADD.FTZ R158, R158, R167 ;  /* 0x000000a79e9e7221 */ /* 0x000fe60000010000 */
[C---:B------:R-:W-:Y:S01]  /*e440*/  HMMA.16816.F32 R40, R68.reuse, R78, R40 ;  /* 0x0000004e4428723c */ /* 0x040fe20000001828 */
[----:B------:R-:W3:Y:S03]  /*e450*/  LDSM.16.MT88.4 R76, [R244+0x1900] ;  /* 0x00190000f44c783b */ /* 0x000ee60000004200 */
[----:B------:R-:W-:Y:S02]  /*e460*/  FADD.FTZ R185, R185, R158 ;  /* 0x0000009eb9b97221 */ /* 0x000fe40000010000 */
[----:B------:R-:W-:Y:S02]  /*e470*/  MUFU.EX2 R165, R165 ;  /* 0x000000a500a57308 */ /* 0x000fe40000000800 */
[C---:B------:R-:W-:Y:S04]  /*e480*/  HMMA.16816.F32 R44, R68.reuse, R88, R44 ;  /* 0x00000058442c723c */ /* 0x040fe8000000182c */
[----:B------:R-:W-:Y:S03]  /*e490*/  FADD.FTZ R162, R162, R185 ;  /* 0x000000b9a2a27221 */ /* 0x000fe60000010000 */
[----:B------:R-:W-:Y:S01]  /*e4a0*/  FFMA.FTZ R88, R125, c[0x0][0x2d0], -R150 ;  /* 0x0000b4007d587a23 */ /* 0x000fe20000010896 */
[C---:B------:R-:W-:Y:S01]  /*e4b0*/  HMMA.16816.F32 R48, R68.reuse, R90, R48 ;  /* 0x0000005a4430723c */ /* 0x040fe20000001830 */
[----:B------:R-:W-:Y:S03]  /*e4c0*/  MUFU.EX2 R163, R163 ;  /* 0x000000a300a37308 */ /* 0x000fe60000000800 */
[--C-:B------:R-:W-:Y:S02]  /*e4d0*/  FFMA.FTZ R89, R124, c[0x0][0x2d0], -R148.reuse ;  /* 0x0000b4007c597a23 */ /* 0x100fe40000010894 */
[----:B------:R-:W-:Y:S02]  /*e4e0*/  FFMA.FTZ R148, R133, c[0x0][0x2d0], -R148 ;  /* 0x0000b40085947a23 */ /* 0x000fe40000010894 */
[C---:B------:R-:W-:Y:S03]  /*e4f0*/  HMMA.16816.F32 R52, R68.reuse, R92, R52 ;  /* 0x0000005c4434723c */ /* 0x040fe60000001834 */
[----:B------:R-:W4:Y:S01]  /*e500*/  MUFU.EX2 R114, R88 ;  /* 0x0000005800727308 */ /* 0x000f220000000800 */
[--C-:B------:R-:W-:Y:S02]  /*e510*/  FFMA.FTZ R90, R126, c[0x0][0x2d0], -R150.reuse ;  /* 0x0000b4007e5a7a23 */ /* 0x100fe40000010896 */
[----:B------:R-:W-:Y:S01]  /*e520*/  LDSM.16.MT88.4 R124, [R248+0x3900] ;  /* 0x00390000f87c783b */ /* 0x000fe20000004200 */
[----:B------:R-:W-:Y:S01]  /*e530*/  FFMA.FTZ R150, R147, c[0x0][0x2d0], -R150 ;  /* 0x0000b40093967a23 */ /* 0x000fe20000010896 */
[C---:B------:R-:W-:Y:S04]  /*e540*/  HMMA.16816.F32 R56, R68.reuse, R94, R56 ;  /* 0x0000005e4438723c */ /* 0x040fe80000001838 */
[----:B------:R-:W-:Y:S01]  /*e550*/  FADD.FTZ R191, R191, R162 ;  /* 0x000000a2bfbf7221 */ /* 0x000fe20000010000 */
[----:B------:R-:W5:Y:S01]  /*e560*/  MUFU.EX2 R112, R90 ;  /* 0x0000005a00707308 */ /* 0x000f620000000800 */
[----:B------:R-:W-:Y:S02]  /*e570*/  LDSM.16.MT88.4 R92, [R245+0x6100] ;  /* 0x00610000f55c783b */ /* 0x000fe40000004200 */
[C---:B------:R-:W-:Y:S07]  /*e580*/  HMMA.16816.F32 R60, R68.reuse, R96, R60 ;  /* 0x00000060443c723c */ /* 0x040fee000000183c */
[----:B------:R2:W2:Y:S01]  /*e590*/  MUFU.EX2 R113, R89 ;  /* 0x0000005900717308 */ /* 0x0004a20000000800 */
[----:B------:R-:W-:Y:S01]  /*e5a0*/  HMMA.16816.F32 R64, R68, R98, R64 ;  /* 0x000000624440723c */ /* 0x000fe20000001840 */
[----:B------:R-:W-:Y:S03]  /*e5b0*/  LDSM.16.MT88.4 R96, [R246+0x2900] ;  /* 0x00290000f660783b */ /* 0x000fe60000004200 */
[----:B----4-:R-:W-:Y:S03]  /*e5c0*/  MOV R147, R114 ;  /* 0x0000007200937202 */ /* 0x010fe60000000f00 */
[----:B------:R-:W-:Y:S01]  /*e5d0*/  F2FP.PACK_AB R68, R201, R164 ;  /* 0x000000a4c944723e */ /* 0x000fe200000000ff */
[----:B------:R-:W-:Y:S01]  /*e5e0*/  FADD.FTZ R164, R164, R187 ;  /* 0x000000bba4a47221 */ /* 0x000fe20000010000 */
[----:B------:R-:W-:Y:S01]  /*e5f0*/  F2FP.PACK_AB R69, R203, R166 ;  /* 0x000000a6cb45723e */ /* 0x000fe200000000ff */
[----:B------:R-:W-:Y:S02]  /*e600*/  MUFU.EX2 R150, R150 ;  /* 0x0000009600967308 */ /* 0x000fe40000000800 */
[----:B------:R-:W-:Y:S01]  /*e610*/  F2FP.PACK_AB R70, R176, R172 ;  /* 0x000000acb046723e */ /* 0x000fe200000000ff */
[----:B------:R-:W-:Y:S01]  /*e620*/  FADD.FTZ R201, R201, R164 ;  /* 0x000000a4c9c97221 */ /* 0x000fe20000010000 */
[----:B------:R-:W-:Y:S01]  /*e630*/  F2FP.PACK_AB R71, R186, R182 ;  /* 0x000000b6ba47723e */ /* 0x000fe200000000ff */
[----:B------:R-:W-:Y:S02]  /*e640*/  FADD.FTZ R166, R166, R191 ;  /* 0x000000bfa6a67221 */ /* 0x000fe40000010000 */
[----:B------:R-:W-:Y:S02]  /*e650*/  FADD.FTZ R201, R172, R201 ;  /* 0x000000c9acc97221 */ /* 0x000fe40000010000 */
[----:B------:R-:W-:Y:S01]  /*e660*/  FADD.FTZ R203, R203, R166 ;  /* 0x000000a6cbcb7221 */ /* 0x000fe20000010000 */
[----:B------:R-:W-:Y:S01]  /*e670*/  MUFU.EX2 R133, R148 ;  /* 0x0000009400857308 */ /* 0x000fe20000000800 */
[C---:B-1----:R-:W-:Y:S01]  /*e680*/  HMMA.16816.F32 R4, R68.reuse, R72, R4 ;  /* 0x000000484404723c */ /* 0x042fe20000001804 */
[----:B--2---:R-:W-:Y:S02]  /*e690*/  LDSM.16.MT88.4 R88, [R246+0x6100] ;  /* 0x00610000f658783b */ /* 0x004fe40000004200 */
[----:B------:R-:W-:Y:S02]  /*e6a0*/  FADD.FTZ R176, R176, R201 ;  /* 0x000000c9b0b07221 */ /* 0x000fe40000010000 */
[----:B------:R-:W-:Y:S03]  /*e6b0*/  FADD.FTZ R203, R182, R203 ;  /* 0x000000cbb6cb7221 */ /* 0x000fe60000010000 */
[C---:B------:R-:W-:Y:S01]  /*e6c0*/  HMMA.16816.F32 R8, R68.reuse, R74, R8 ;  /* 0x0000004a4408723c */ /* 0x040fe20000001808 */
[----:B------:R-:W1:Y:S01]  /*e6d0*/  MUFU.EX2 R161, R161 ;  /* 0x000000a100a17308 */ /* 0x000e620000000800 */
[----:B------:R-:W2:Y:S02]  /*e6e0*/  LDSM.16.MT88.4 R72, [R248+0x5900] ;  /* 0x00590000f848783b */ /* 0x000ea40000004200 */
[----:B------:R-:W-:Y:S04]  /*e6f0*/  FADD.FTZ R186, R186, R203 ;  /* 0x000000cbbaba7221 */ /* 0x000fe80000010000 */
[C---:B------:R-:W-:Y:S03]  /*e700*/  HMMA.16816.F32 R12, R68.reuse, R100, R12 ;  /* 0x00000064440c723c */ /* 0x040fe6000000180c */
[----:B------:R-:W-:Y:S05]  /*e710*/  MUFU.EX2 R155, R155 ;  /* 0x0000009b009b7308 */ /* 0x000fea0000000800 */
[C---:B------:R-:W-:Y:S01]  /*e720*/  HMMA.16816.F32 R16, R68.reuse, R102, R16 ;  /* 0x000000664410723c */ /* 0x040fe20000001810 */
[----:B------:R-:W-:Y:S04]  /*e730*/  LDSM.16.MT88.4 R100, [R244+0x3900] ;  /* 0x00390000f464783b */ /* 0x000fe80000004200 */
[----:B------:R-:W4:Y:S03]  /*e740*/  MUFU.EX2 R159, R159 ;  /* 0x0000009f009f7308 */ /* 0x000f260000000800 */
[C---:B------:R-:W-:Y:S07]  /*e750*/  HMMA.16816.F32 R20, R68.reuse, R80, R20 ;  /* 0x000000504414723c */ /* 0x040fee0000001814 */
[----:B------:R-:W-:Y:S01]  /*e760*/  MUFU.EX2 R153, R153 ;  /* 0x0000009900997308 */ /* 0x000fe20000000800 */
[C---:B------:R-:W-:Y:S01]  /*e770*/  HMMA.16816.F32 R24, R68.reuse, R82, R24 ;  /* 0x000000524418723c */ /* 0x040fe20000001818 */
[----:B------:R-:W1:Y:S07]  /*e780*/  LDSM.16.MT88.4 R80, [R245+0x5900] ;  /* 0x00590000f550783b */ /* 0x000e6e0000004200 */
[C---:B---3--:R-:W-:Y:S01]  /*e790*/  HMMA.16816.F32 R28, R68.reuse, R76, R28 ;  /* 0x0000004c441c723c */ /* 0x048fe2000000181c */
[----:B------:R-:W3:Y:S07]  /*e7a0*/  MUFU.EX2 R151, R151 ;  /* 0x0000009700977308 */ /* 0x000eee0000000800 */
[C---:B------:R-:W-:Y:S01]  /*e7b0*/  HMMA.16816.F32 R32, R68.reuse, R78, R32 ;  /* 0x0000004e4420723c */ /* 0x040fe20000001820 */
[----:B------:R-:W3:Y:S02]  /*e7c0*/  LDSM.16.MT88.4 R76, [R244+0x5900] ;  /* 0x00590000f44c783b */ /* 0x000ee40000004200 */
[----:B------:R-:W1:Y:S05]  /*e7d0*/  MUFU.EX2 R149, R149 ;  /* 0x0000009500957308 */ /* 0x000e6a0000000800 */
[C---:B--2---:R-:W-:Y:S05]  /*e7e0*/  HMMA.16816.F32 R36, R68.reuse, R72, R36 ;  /* 0x000000484424723c */ /* 0x044fea0000001824 */
[----:B------:R-:W2:Y:S03]  /*e7f0*/  MUFU.EX2 R134, R134 ;  /* 0x0000008600867308 */ /* 0x000ea60000000800 */
[C---:B------:R-:W-:Y:S01]  /*e800*/  HMMA.16816.F32 R40, R68.reuse, R74, R40 ;  /* 0x0000004a4428723c */ /* 0x040fe20000001828 */
[----:B------:R-:W2:Y:S07]  /*e810*/  LDSM.16.MT88.4 R72, [R248+0x2100] ;  /* 0x00210000f848783b */ /* 0x000eae0000004200 */
[C---:B------:R-:W-:Y:S08]  /*e820*/  HMMA.16816.F32 R44, R68.reuse, R84, R44 ;  /* 0x00000054442c723c */ /* 0x040ff0000000182c */
[C---:B------:R-:W-:Y:S01]  /*e830*/  HMMA.16816.F32 R48, R68.reuse, R86, R48 ;  /* 0x000000564430723c */ /* 0x040fe20000001830 */
[----:B------:R-:W2:Y:S07]  /*e840*/  LDSM.16.MT88.4 R84, [R246+0x2100] ;  /* 0x00210000f654783b */ /* 0x000eae0000004200 */
[C---:B-1----:R-:W-:Y:S08]  /*e850*/  HMMA.16816.F32 R52, R68.reuse, R80, R52 ;  /* 0x000000504434723c */ /* 0x042ff00000001834 */
[C---:B------:R-:W-:Y:S01]  /*e860*/  HMMA.16816.F32 R56, R68.reuse, R82, R56 ;  /* 0x000000524438723c */ /* 0x040fe20000001838 */
[----:B------:R-:W1:Y:S07]  /*e870*/  LDSM.16.MT88.4 R80, [R245+0x2100] ;  /* 0x00210000f550783b */ /* 0x000e6e0000004200 */
[C---:B---3--:R-:W-:Y:S08]  /*e880*/  HMMA.16816.F32 R60, R68.reuse, R76, R60 ;  /* 0x0000004c443c723c */ /* 0x048ff0000000183c */
[----:B------:R-:W-:Y:S01]  /*e890*/  HMMA.16816.F32 R64, R68, R78, R64 ;  /* 0x0000004e4440723c */ /* 0x000fe20000001840 */
[----:B------:R-:W3:Y:S06]  /*e8a0*/  LDSM.16.MT88.4 R76, [R244+0x2100] ;  /* 0x00210000f44c783b */ /* 0x000eec0000004200 */
[----:B-----5:R-:W-:Y:S02]  /*e8b0*/  F2FP.PACK_AB R68, R114, R112 ;  /* 0x000000707244723e */ /* 0x020fe400000000ff */
[----:B------:R-:W-:Y:S03]  /*e8c0*/  F2FP.PACK_AB R69, R202, R113 ;  /* 0x00000071ca45723e */ /* 0x000fe600000000ff */
[----:B------:R-:W-:Y:S02]  /*e8d0*/  F2FP.PACK_AB R70, R200, R198 ;  /* 0x000000c6c846723e */ /* 0x000fe400000000ff */
[----:B------:R-:W-:Y:S07]  /*e8e0*/  F2FP.PACK_AB R71, R190, R196 ;  /* 0x000000c4be47723e */ /* 0x000fee00000000ff */
[C---:B--2---:R-:W-:Y:S08]  /*e8f0*/  HMMA.16816.F32 R4, R68.reuse, R72, R4 ;  /* 0x000000484404723c */ /* 0x044ff00000001804 */
[C---:B------:R-:W-:Y:S01]  /*e900*/  HMMA.16816.F32 R8, R68.reuse, R74, R8 ;  /* 0x0000004a4408723c */ /* 0x040fe20000001808 */
[----:B------:R-:W2:Y:S07]  /*e910*/  LDSM.16.MT88.4 R72, [R248+0x6100] ;  /* 0x00610000f848783b */ /* 0x000eae0000004200 */
[C---:B------:R-:W-:Y:S08]  /*e920*/  HMMA.16816.F32 R12, R68.reuse, R84, R12 ;  /* 0x00000054440c723c */ /* 0x040ff0000000180c */
[C---:B------:R-:W-:Y:S01]  /*e930*/  HMMA.16816.F32 R16, R68.reuse, R86, R16 ;  /* 0x000000564410723c */ /* 0x040fe20000001810 */
[----:B------:R-:W5:Y:S07]  /*e940*/  LDSM.16.MT88.4 R84, [R244+0x6100] ;  /* 0x00610000f454783b */ /* 0x000f6e0000004200 */
[C---:B-1----:R-:W-:Y:S08]  /*e950*/  HMMA.16816.F32 R20, R68.reuse, R80, R20 ;  /* 0x000000504414723c */ /* 0x042ff00000001814 */
        /* <DEDUP_REMOVED lines=21> */
[C---:B-1----:R-:W-:Y:S08]  /*eab0*/  HMMA.16816.F32 R4, R68.reuse, R80, R4 ;  /* 0x000000504404723c */ /* 0x042ff00000001804 */
[C---:B------:R-:W-:Y:S01]  /*eac0*/  HMMA.16816.F32 R8, R68.reuse, R82, R8 ;  /* 0x000000524408723c */ /* 0x040fe20000001808 */
[----:B------:R-:W1:Y:S07]  /*ead0*/  LDSM.16.MT88.4 R80, [R248+0x6900] ;  /* 0x00690000f850783b */ /* 0x000e6e0000004200 */
[C---:B------:R-:W-:Y:S08]  /*eae0*/  HMMA.16816.F32 R12, R68.reuse, R96, R12 ;  /* 0x00000060440c723c */ /* 0x040ff0000000180c */
[C---:B------:R-:W-:Y:S01]  /*eaf0*/  HMMA.16816.F32 R16, R68.reuse, R98, R16 ;  /* 0x000000624410723c */ /* 0x040fe20000001810 */
[----:B------:R-:W-:Y:S07]  /*eb00*/  LDSM.16.MT88.4 R96, [R244+0x7100] ;  /* 0x00710000f460783b */ /* 0x000fee0000004200 */
[C---:B---3--:R-:W-:Y:S08]  /*eb10*/  HMMA.16816.F32 R20, R68.reuse, R76, R20 ;  /* 0x0000004c4414723c */ /* 0x048ff00000001814 */
[C---:B------:R-:W-:Y:S01]  /*eb20*/  HMMA.16816.F32 R24, R68.reuse, R78, R24 ;  /* 0x0000004e4418723c */ /* 0x040fe20000001818 */
[----:B------:R-:W3:Y:S07]  /*eb30*/  LDSM.16.MT88.4 R76, [R245+0x6900] ;  /* 0x00690000f54c783b */ /* 0x000eee0000004200 */
        /* <DEDUP_REMOVED lines=13> */
[----:B------:R-:W-:Y:S01]  /*ec10*/  HMMA.16816.F32 R64, R68, R74, R64 ;  /* 0x0000004a4440723c */ /* 0x000fe20000001840 */
[----:B------:R-:W2:Y:S06]  /*ec20*/  LDSM.16.MT88.4 R72, [R245+0x3100] ;  /* 0x00310000f548783b */ /* 0x000eac0000004200 */
[----:B------:R-:W-:Y:S02]  /*ec30*/  F2FP.PACK_AB R68, R179, R181 ;  /* 0x000000b5b344723e */ /* 0x000fe400000000ff */
[----:B------:R-:W-:Y:S03]  /*ec40*/  F2FP.PACK_AB R69, R175, R177 ;  /* 0x000000b1af45723e */ /* 0x000fe600000000ff */
[----:B------:R-:W-:Y:S02]  /*ec50*/  F2FP.PACK_AB R70, R165, R173 ;  /* 0x000000ada546723e */ /* 0x000fe400000000ff */
[----:B------:R-:W-:Y:S07]  /*ec60*/  F2FP.PACK_AB R71, R161, R163 ;  /* 0x000000a3a147723e */ /* 0x000fee00000000ff */
[C---:B-1----:R-:W-:Y:S08]  /*ec70*/  HMMA.16816.F32 R4, R68.reuse, R80, R4 ;  /* 0x000000504404723c */ /* 0x042ff00000001804 */
[C---:B------:R-:W-:Y:S01]  /*ec80*/  HMMA.16816.F32 R8, R68.reuse, R82, R8 ;  /* 0x000000524408723c */ /* 0x040fe20000001808 */
[----:B------:R-:W1:Y:S07]  /*ec90*/  LDSM.16.MT88.4 R80, [R248+0x7100] ;  /* 0x00710000f850783b */ /* 0x000e6e0000004200 */
[C---:B---3--:R-:W-:Y:S08]  /*eca0*/  HMMA.16816.F32 R12, R68.reuse, R76, R12 ;  /* 0x0000004c440c723c */ /* 0x048ff0000000180c */
[C---:B------:R-:W-:Y:S01]  /*ecb0*/  HMMA.16816.F32 R16, R68.reuse, R78, R16 ;  /* 0x0000004e4410723c */ /* 0x040fe20000001810 */
[----:B------:R-:W-:Y:S07]  /*ecc0*/  LDSM.16.MT88.4 R76, [R245+0x7900] ;  /* 0x00790000f54c783b */ /* 0x000fee0000004200 */
[C---:B--2---:R-:W-:Y:S07]  /*ecd0*/  HMMA.16816.F32 R20, R68.reuse, R72, R20 ;  /* 0x000000484414723c */ /* 0x044fee0000001814 */
[----:B------:R-:W-:Y:S01]  /*ece0*/  MOV R73, R113 ;  /* 0x0000007100497202 */ /* 0x000fe20000000f00 */
[C---:B------:R-:W-:Y:S04]  /*ecf0*/  HMMA.16816.F32 R24, R68.reuse, R74, R24 ;  /* 0x0000004a4418723c */ /* 0x040fe80000001818 */
[----:B------:R-:W-:Y:S04]  /*ed00*/  MOV R72, R112 ;  /* 0x0000007000487202 */ /* 0x000fe80000000f00 */
[C---:B------:R-:W-:Y:S08]  /*ed10*/  HMMA.16816.F32 R28, R68.reuse, R84, R28 ;  /* 0x00000054441c723c */ /* 0x040ff0000000181c */
[C---:B------:R-:W-:Y:S01]  /*ed20*/  HMMA.16816.F32 R32, R68.reuse, R86, R32 ;  /* 0x000000564420723c */ /* 0x040fe20000001820 */
[----:B------:R-:W-:Y:S07]  /*ed30*/  LDSM.16.MT88.4 R84, [R246+0x7900] ;  /* 0x00790000f654783b */ /* 0x000fee0000004200 */
[C---:B-1----:R-:W-:Y:S08]  /*ed40*/  HMMA.16816.F32 R36, R68.reuse, R80, R36 ;  /* 0x000000504424723c */ /* 0x042ff00000001824 */
[C---:B------:R-:W-:Y:S08]  /*ed50*/  HMMA.16816.F32 R40, R68.reuse, R82, R40 ;  /* 0x000000524428723c */ /* 0x040ff00000001828 */
[C---:B------:R-:W-:Y:S08]  /*ed60*/  HMMA.16816.F32 R44, R68.reuse, R88, R44 ;  /* 0x00000058442c723c */ /* 0x040ff0000000182c */
[C---:B------:R-:W-:Y:S08]  /*ed70*/  HMMA.16816.F32 R48, R68.reuse, R90, R48 ;  /* 0x0000005a4430723c */ /* 0x040ff00000001830 */
[C---:B------:R-:W-:Y:S08]  /*ed80*/  HMMA.16816.F32 R52, R68.reuse, R92, R52 ;  /* 0x0000005c4434723c */ /* 0x040ff00000001834 */
[C---:B------:R-:W-:Y:S01]  /*ed90*/  HMMA.16816.F32 R56, R68.reuse, R94, R56 ;  /* 0x0000005e4438723c */ /* 0x040fe20000001838 */
[----:B------:R-:W1:Y:S07]  /*eda0*/  LDSM.16.MT88.4 R92, [R248+0x7900] ;  /* 0x00790000f85c783b */ /* 0x000e6e0000004200 */
[C---:B------:R-:W-:Y:S08]  /*edb0*/  HMMA.16816.F32 R60, R68.reuse, R96, R60 ;  /* 0x00000060443c723c */ /* 0x040ff0000000183c */
[----:B------:R-:W-:Y:S07]  /*edc0*/  HMMA.16816.F32 R64, R68, R98, R64 ;  /* 0x000000624440723c */ /* 0x000fee0000001840 */
[----:B----4-:R-:W-:Y:S02]  /*edd0*/  F2FP.PACK_AB R68, R159, R155 ;  /* 0x0000009b9f44723e */ /* 0x010fe400000000ff */
[----:B------:R-:W-:Y:S03]  /*ede0*/  F2FP.PACK_AB R69, R151, R153 ;  /* 0x000000999745723e */ /* 0x000fe600000000ff */
[----:B------:R-:W-:Y:S02]  /*edf0*/  F2FP.PACK_AB R70, R150, R149 ;  /* 0x000000959646723e */ /* 0x000fe400000000ff */
[----:B------:R-:W-:Y:S07]  /*ee00*/  F2FP.PACK_AB R71, R133, R134 ;  /* 0x000000868547723e */ /* 0x000fee00000000ff */
[C---:B------:R-:W-:Y:S01]  /*ee10*/  HMMA.16816.F32 R128, R68.reuse, R124, R4 ;  /* 0x0000007c4480723c */ /* 0x040fe20000001804 */
[----:B------:R-:W2:Y:S07]  /*ee20*/  LDSM.16.MT88.4 R4, [R244+0x7900] ;  /* 0x00790000f404783b */ /* 0x000eae0000004200 */
        /* <DEDUP_REMOVED lines=36> */
[----:B------:R-:W-:Y:S01]  /*f070*/  FADD.FTZ R2, R159, R2 ;  /* 0x000000029f027221 */ /* 0x000fe20000010000 */
[C---:B--2---:R-:W-:Y:S03]  /*f080*/  HMMA.16816.F32 R72, R68.reuse, R4, R60 ;  /* 0x000000044448723c */ /* 0x044fe6000000183c */
[----:B------:R-:W-:Y:S04]  /*f090*/  FADD.FTZ R149, R149, R2 ;  /* 0x0000000295957221 */ /* 0x000fe80000010000 */
[----:B------:R-:W-:Y:S01]  /*f0a0*/  FADD.FTZ R4, R163, R8 ;  /* 0x00000008a3047221 */ /* 0x000fe20000010000 */
[----:B------:R-:W-:Y:S04]  /*f0b0*/  HMMA.16816.F32 R68, R68, R6, R64 ;  /* 0x000000064444723c */ /* 0x000fe80000001840 */
[----:B------:R-:W-:Y:S02]  /*f0c0*/  FADD.FTZ R4, R161, R4 ;  /* 0x00000004a1047221 */ /* 0x000fe40000010000 */
[----:B------:R-:W-:Y:S02]  /*f0d0*/  FADD.FTZ R3, R150, R149 ;  /* 0x0000009596037221 */ /* 0x000fe40000010000 */
[----:B------:R-:W-:Y:S03]  /*f0e0*/  FADD.FTZ R4, R153, R4 ;  /* 0x0000000499047221 */ /* 0x000fe60000010000 */
[----:B------:R1:W-:Y:S01]  /*f0f0*/  STL [R1+0x20], R3 ;  /* 0x0000200301007387 */ /* 0x0003e20000100800 */
[----:B------:R-:W-:Y:S04]  /*f100*/  FADD.FTZ R151, R151, R4 ;  /* 0x0000000497977221 */ /* 0x000fe80000010000 */
[----:B------:R-:W-:Y:S04]  /*f110*/  FADD.FTZ R134, R134, R151 ;  /* 0x0000009786867221 */ /* 0x000fe80000010000 */
[----:B------:R-:W-:Y:S05]  /*f120*/  FADD.FTZ R2, R133, R134 ;  /* 0x0000008685027221 */ /* 0x000fea0000010000 */
[----:B------:R2:W-:Y:S01]  /*f130*/  STL [R1+0x24], R2 ;  /* 0x0000240201007387 */ /* 0x0005e20000100800 */
[----:B-1----:R-:W-:Y:S01]  /*f140*/  MOV R3, R0 ;  /* 0x0000000000037202 */ /* 0x002fe20000000f00 */
[----:B--2---:R-:W-:-:S05]  /*f150*/  @P0 BRA `(.L_x_562) ;  /* 0xffffc35000000947 */ /* 0x004fca000383ffff */
.L_x_561:
[----:B------:R-:W2:Y:S04]  /*f160*/  LDL.LU R4, [R1+0x20] ;  /* 0x0000200001047983 */ /* 0x000ea80000300800 */
[----:B----4-:R-:W3:Y:S01]  /*f170*/  LDL.LU R2, [R1+0x24] ;  /* 0x0000240001027983 */ /* 0x010ee20000300800 */
[----:B------:R-:W-:-:S02]  /*f180*/  MOV R3, RZ ;  /* 0x000000ff00037202 */ /* 0x000fc40000000f00 */
[----:B------:R-:W-:Y:S01]  /*f190*/  PLOP3.LUT P2, PT, PT, PT, PT, 0x8, 0x0 ;  /* 0x000000000000781c */ /* 0x000fe20003f4e170 */
[----:B--2---:R-:W1:Y:S04]  /*f1a0*/  SHFL.BFLY PT, R6, R4, 0x2, 0x1f ;  /* 0x0c401f0004067f89 */ /* 0x004e6800000e0000 */
[----:B---3--:R-:W2:Y:S01]  /*f1b0*/  SHFL.BFLY PT, R7, R2, 0x2, 0x1f ;  /* 0x0c401f0002077f89 */ /* 0x008ea200000e0000 */
[----:B-1----:R-:W-:Y:S01]  /*f1c0*/  FADD.FTZ R6, R6, R4 ;  /* 0x0000000406067221 */ /* 0x002fe20000010000 */
[----:B------:R-:W-:Y:S01]  /*f1d0*/  MOV R4, RZ ;  /* 0x000000ff00047202 */ /* 0x000fe20000000f00 */
        /* <DEDUP_REMOVED lines=49> */
[----:B------:R-:W-:Y:S01]  /*f4f0*/  FMUL.FTZ R69, R4, R69 ;  /* 0x0000004504457220 */ /* 0x000fe20000410000 */
[----:B------:R-:W-:Y:S01]  /*f500*/  MOV R4, 0xff800000 ;  /* 0xff80000000047802 */ /* 0x000fe20000000f00 */
        /* <DEDUP_REMOVED lines=34> */
.L_x_555:
[----:B------:R-:W-:Y:S01]  /*f730*/  USHF.R.S32.HI UR8, URZ, 0x1f, UR9 ;  /* 0x0000001f3f087899 */ /* 0x000fe20008011409 */
        /* <DEDUP_REMOVED lines=48> */
[----:B------:R-:W-:Y:S01]  /*fa40*/  F2FP.PACK_AB R88, R89, R88 ;  /* 0x000000585958723e */ /* 0x000fe200000000ff */
[----:B------:R-:W-:Y:S01]  /*fa50*/  IMAD.SHL.U32 R13, R12, 0x2, RZ ;  /* 0x000000020c0d7824 */ /* 0x000fe200078e00ff */
[----:B------:R-:W-:Y:S01]  /*fa60*/  BAR.SYNC.DEFER_BLOCKING 0x1, 0x100 ;  /* 0x0044000000007b1d */ /* 0x000fe20000010000 */
[----:B------:R-:W-:-:S02]  /*fa70*/  F2FP.PACK_AB R90, R91, R90 ;  /* 0x0000005a5b5a723e */ /* 0x000fc400000000ff */
[----:B------:R-:W-:Y:S02]  /*fa80*/  F2FP.PACK_AB R84, R85, R84 ;  /* 0x000000545554723e */ /* 0x000fe400000000ff */
[C---:B------:R-:W-:Y:S02]  /*fa90*/  IADD3 R10, R13.reuse, 0x80, RZ ;  /* 0x000000800d0a7810 */ /* 0x040fe40007ffe0ff */
[----:B------:R-:W-:Y:S02]  /*faa0*/  IADD3 R15, R13, 0x70, RZ ;  /* 0x000000700d0f7810 */ /* 0x000fe40007ffe0ff */
[----:B------:R-:W-:Y:S02]  /*fab0*/  @P0 IADD3 R15, R10, 0x10, RZ ;  /* 0x000000100a0f0810 */ /* 0x000fe40007ffe0ff */
[----:B------:R-:W-:Y:S01]  /*fac0*/  SEL R10, R9, 0xffffffe0, !P1 ;  /* 0xffffffe0090a7807 */ /* 0x000fe20004800000 */
[----:B------:R-:W-:Y:S01]  /*fad0*/  IMAD.MOV.U32 R9, RZ, RZ, 0x40 ;  /* 0x00000040ff097424 */ /* 0x000fe200078e00ff */
[----:B------:R-:W-:-:S02]  /*fae0*/  F2FP.PACK_AB R86, R87, R86 ;  /* 0x000000565756723e */ /* 0x000fc400000000ff */
[----:B------:R-:W-:Y:S01]  /*faf0*/  F2FP.PACK_AB R80, R81, R80 ;  /* 0x000000505150723e */ /* 0x000fe200000000ff */
[----:B------:R-:W-:Y:S01]  /*fb00*/  IMAD.IADD R17, R13, 0x1, R10 ;  /* 0x000000010d117824 */ /* 0x000fe200078e020a */
[----:B------:R-:W-:Y:S01]  /*fb10*/  SEL R12, R9, 0xffffffc0, !P2 ;  /* 0xffffffc0090c7807 */ /* 0x000fe20005000000 */
[--C-:B------:R-:W-:Y:S01]  /*fb20*/  IMAD.IADD R9, R10, 0x1, R15.reuse ;  /* 0x000000010a097824 */ /* 0x100fe200078e020f */
[----:B------:R-:W-:Y:S02]  /*fb30*/  F2FP.PACK_AB R82, R83, R82 ;  /* 0x000000525352723e */ /* 0x000fe400000000ff */
[----:B------:R-:W-:Y:S01]  /*fb40*/  F2FP.PACK_AB R76, R77, R76 ;  /* 0x0000004c4d4c723e */ /* 0x000fe200000000ff */
[--C-:B------:R-:W-:Y:S01]  /*fb50*/  IMAD.IADD R19, R13, 0x1, R12.reuse ;  /* 0x000000010d137824 */ /* 0x100fe200078e020c */
[----:B------:R-:W-:Y:S01]  /*fb60*/  F2FP.PACK_AB R78, R79, R78 ;  /* 0x0000004e4f4e723e */ /* 0x000fe200000000ff */
[----:B------:R-:W-:Y:S01]  /*fb70*/  STS [R13+0x80], R128 ;  /* 0x000080800d007388 */ /* 0x000fe20000000800 */
[C---:B------:R-:W-:Y:S01]  /*fb80*/  IMAD.IADD R21, R12.reuse, 0x1, R15 ;  /* 0x000000010c157824 */ /* 0x040fe200078e020f */
[----:B------:R-:W-:Y:S01]  /*fb90*/  F2FP.PACK_AB R72, R73, R72 ;  /* 0x000000484948723e */ /* 0x000fe200000000ff */
[----:B------:R-:W-:Y:S01]  /*fba0*/  IMAD.IADD R23, R12, 0x1, R17 ;  /* 0x000000010c177824 */ /* 0x000fe200078e0211 */
[----:B------:R-:W-:Y:S01]  /*fbb0*/  STS [R13+0x480], R130 ;  /* 0x000480820d007388 */ /* 0x000fe20000000800 */
[----:B------:R-:W-:Y:S01]  /*fbc0*/  IMAD.IADD R25, R9, 0x1, R12 ;  /* 0x0000000109197824 */ /* 0x000fe200078e020c */
[----:B------:R-:W-:Y:S01]  /*fbd0*/  F2FP.PACK_AB R74, R75, R74 ;  /* 0x0000004a4b4a723e */ /* 0x000fe200000000ff */
[----:B------:R-:W-:Y:S01]  /*fbe0*/  IMAD.U32 R12, RZ, RZ, UR4 ;  /* 0x00000004ff0c7e24 */ /* 0x000fe2000f8e00ff */
[----:B------:R-:W-:Y:S01]  /*fbf0*/  STS [R15], R124 ;  /* 0x0000007c0f007388 */ /* 0x000fe20000000800 */
[----:B------:R-:W-:-:S02]  /*fc00*/  F2FP.PACK_AB R68, R69, R68 ;  /* 0x000000444544723e */ /* 0x000fc400000000ff */
        /* <DEDUP_REMOVED lines=23> */
[----:B-1----:R-:W-:Y:S01]  /*fd80*/  IMAD.U32 R13, RZ, RZ, UR5 ;  /* 0x00000005ff0d7e24 */ /* 0x002fe2000f8e00ff */
[----:B------:R-:W-:-:S02]  /*fd90*/  ULDC.64 UR4, c[0x0][0x508] ;  /* 0x0001420000047ab9 */ /* 0x000fc40000000a00 */
        /* <DEDUP_REMOVED lines=8> */
[----:B------:R-:W-:Y:S01]  /*fe20*/  BAR.SYNC.DEFER_BLOCKING 0x1, 0x100 ;  /* 0x0044000000007b1d */ /* 0x000fe20000010000 */
[----:B------:R-:W-:-:S04]  /*fe30*/  UISETP.NE.U32.AND UP0, UPT, URZ, UR4, UPT ;  /* 0x000000043f00728c */ /* 0x000fc8000bf05070 */
[----:B------:R-:W-:Y:S01]  /*fe40*/  UISETP.NE.AND.EX UP0, UPT, URZ, UR5, UPT, UP0 ;  /* 0x000000053f00728c */ /* 0x000fe2000bf05300 */
[----:B------:R-:W3:Y:S02]  /*fe50*/  @P1 LDG.E R6, [R12.64] ;  /* 0x0000000e0c061981 */ /* 0x000ee4000c1e1900 */
[----:B------:R-:W-:-:S03]  /*fe60*/  ULDC.64 UR4, c[0x0][0x508] ;  /* 0x0001420000047ab9 */ /* 0x000fc60000000a00 */
[----:B------:R-:W-:-:S05]  /*fe70*/  PLOP3.LUT P0, PT, PT, PT, UP0, 0x80, 0x0 ;  /* 0x000000000000781c */ /* 0x000fca0003f0f008 */
[----:B------:R-:W-:Y:S01]  /*fe80*/  @UP0 UIMAD.WIDE UR4, UR13, UR6, UR4 ;  /* 0x000000060d0402a5 */ /* 0x000fe2000f8e0204 */
[----:B--2---:R-:W-:-:S05]  /*fe90*/  IMAD.MOV.U32 R9, RZ, RZ, c[0x0][0x388] ;  /* 0x0000e200ff097624 */ /* 0x004fca00078e00ff */
[----:B------:R-:W-:Y:S02]  /*fea0*/  IMAD.U32 R14, RZ, RZ, UR4 ;  /* 0x00000004ff0e7e24 */ /* 0x000fe4000f8e00ff */
[----:B------:R-:W-:-:S05]  /*feb0*/  IMAD.U32 R15, RZ, RZ, UR5 ;  /* 0x00000005ff0f7e24 */ /* 0x000fca000f8e00ff */
[----:B------:R1:W5:Y:S01]  /*fec0*/  @P0 LDG.E R9, [R14.64] ;  /* 0x0000000e0e090981 */ /* 0x000362000c1e1900 */
[----:B------:R-:W-:Y:S02]  /*fed0*/  UMOV UR16, URZ ;  /* 0x0000003f00107c82 */ /* 0x000fe40008000000 */
[----:B------:R-:W-:Y:S01]  /*fee0*/  UMOV UR17, URZ ;  /* 0x0000003f00117c82 */ /* 0x000fe20008000000 */
[----:B---3--:R-:W2:Y:S02]  /*fef0*/  @P1 R2UR UR5, R6 ;  /* 0x00000000060513c2 */ /* 0x008ea400000e0000 */
[----:B--2---:R-:W-:Y:S02]  /*ff00*/  @UP1 USHF.R.S32.HI UR4, URZ, 0x1f, UR5 ;  /* 0x0000001f3f041899 */ /* 0x004fe40008011405 */
[----:B------:R-:W-:-:S05]  /*ff10*/  @UP1 UMOV UR16, UR5 ;  /* 0x0000000500101c82 */ /* 0x000fca0008000000 */
[----:B------:R-:W-:Y:S01]  /*ff20*/  @UP1 UMOV UR17, UR4 ;  /* 0x0000000400111c82 */ /* 0x000fe20008000000 */
[----:B------:R-:W-:Y:S05]  /*ff30*/  @P0 BRA `(.L_x_566) ;  /* 0x0000004000000947 */ /* 0x000fea0003800000 */
[----:B-1----:R-:W-:Y:S05]  /*ff40*/  @!P1 BRA `(.L_x_566) ;  /* 0x0000003000009947 */ /* 0x002fea0003800000 */
[----:B-----5:R-:W2:Y:S04]  /*ff50*/  LDG.E R9, [R12.64] ;  /* 0x0000000e0c097981 */ /* 0x020ea8000c1e1900 */
[----:B------:R-:W2:Y:S02]  /*ff60*/  LDG.E R6, [R12.64+0x4] ;  /* 0x0000040e0c067981 */ /* 0x000ea4000c1e1900 */
[----:B--2---:R-:W-:Y:S02]  /*ff70*/  IADD3 R9, -R9, R6, RZ ;  /* 0x0000000609097210 */ /* 0x004fe40007ffe1ff */
.L_x_566:
[----:B-1----:R-:W-:Y:S01]  /*ff80*/  LOP3.LUT R3, R8, 0xffffffe0, RZ, 0xc0, !PT ;  /* 0xffffffe008037812 */ /* 0x002fe200078ec0ff */
[----:B------:R-:W1:Y:S01]  /*ff90*/  S2R R39, SR_CTAID.X ;  /* 0x0000000000277919 */ /* 0x000e620000002500 */
[----:B------:R-:W-:Y:S01]  /*ffa0*/  SHF.R.S32.HI R13, RZ, 0x1f, R2 ;  /* 0x0000001fff0d7819 */ /* 0x000fe20000011402 */
[----:B------:R-:W-:Y:S01]  /*ffb0*/  IMAD.MOV.U32 R10, RZ, RZ, c[0x0][0x4e8] ;  /* 0x00013a00ff0a7624 */ /* 0x000fe200078e00ff */
[----:B------:R-:W-:Y:S01]  /*ffc0*/  LEA.HI R6, R11, R11, RZ, 0x1 ;  /* 0x0000000b0b067211 */ /* 0x000fe200078f08ff */
[----:B------:R-:W-:Y:S01]  /*ffd0*/  IMAD.IADD R3, R0, 0x1, -R3 ;  /* 0x0000000100037824 */ /* 0x000fe200078e0a03 */
[----:B------:R-:W-:Y:S01]  /*ffe0*/  LEA.HI R13, R13, R2, RZ, 0x3 ;  /* 0x000000020d0d7211 */ /* 0x000fe200078f18ff */
[----:B------:R-:W-:Y:S01]  /*fff0*/  ULDC.64 UR4, c[0x0][0x490] ;  /* 0x0001240000047ab9 */ /* 0x000fe20000000a00 */
[----:B------:R-:W-:Y:S01]  /*10000*/  LOP3.LUT R6, R6, 0x1ffffffe, RZ, 0xc0, !PT ;  /* 0x1ffffffe06067812 */ /* 0x000fe200078ec0ff */
[----:B------:R-:W-:Y:S01]  /*10010*/  UIMAD UR11, UR8, UR4, URZ ;  /* 0x00000004080b72a4 */ /* 0x000fe2000f8e023f */
[----:B------:R-:W-:Y:S01]  /*10020*/  SHF.R.S32.HI R8, RZ, 0x1f, R3 ;  /* 0x0000001fff087819 */ /* 0x000fe20000011403 */
[----:B------:R-:W-:Y:S01]  /*10030*/  USHF.R.S32.HI UR10, URZ, 0x1f, UR13 ;  /* 0x0000001f3f0a7899 */ /* 0x000fe2000801140d */
[----:B------:R-:W-:Y:S01]  /*10040*/  LOP3.LUT R13, R13, 0xffffff8, RZ, 0xc0, !PT ;  /* 0x0ffffff80d0d7812 */ /* 0x000fe200078ec0ff */
[----:B------:R-:W-:Y:S01]  /*10050*/  IMAD.IADD R11, R11, 0x1, -R6 ;  /* 0x000000010b0b7824 */ /* 0x000fe200078e0a06 */
[----:B------:R-:W-:Y:S01]  /*10060*/  LEA.HI R8, R8, R3, RZ, 0x2 ;  /* 0x0000000308087211 */ /* 0x000fe200078f10ff */
[----:B------:R-:W-:Y:S01]  /*10070*/  UMOV UR20, UR16 ;  /* 0x0000001000147c82 */ /* 0x000fe20008000000 */
[----:B------:R-:W-:Y:S01]  /*10080*/  ISETP.NE.AND P1, PT, R10, 0x1, PT ;  /* 0x000000010a00780c */ /* 0x000fe20003f25270 */
[----:B------:R-:W-:Y:S01]  /*10090*/  IMAD.IADD R2, R2, 0x1, -R13 ;  /* 0x0000000102027824 */ /* 0x000fe200078e0a0d */
[----:B------:R-:W-:Y:S01]  /*100a0*/  SHF.R.S32.HI R13, RZ, 0x2, R8 ;  /* 0x00000002ff0d7819 */ /* 0x000fe20000011408 */
[----:B------:R-:W-:Y:S01]  /*100b0*/  UMOV UR21, UR17 ;  /* 0x0000001100157c82 */ /* 0x000fe20008000000 */
[----:B------:R-:W-:Y:S01]  /*100c0*/  LOP3.LUT P2, RZ, R3, 0x3, RZ, 0xc0, !PT ;  /* 0x0000000303ff7812 */ /* 0x000fe2000784c0ff */
[----:B------:R-:W-:Y:S01]  /*100d0*/  UIMAD.WIDE.U32 UR20, UR9, UR4, UR20 ;  /* 0x00000004091472a5 */ /* 0x000fe2000f8e0014 */
[----:B------:R-:W-:Y:S01]  /*100e0*/  BSSY B0, `(.L_x_567) ;  /* 0x0000073000007945 */ /* 0x000fe20003800000 */
[----:B------:R-:W-:Y:S01]  /*100f0*/  IMAD R2, R2, 0x10, R13 ;  /* 0x0000001002027824 */ /* 0x000fe200078e020d */
[----:B------:R-:W-:-:S02]  /*10100*/  UIMAD UR11, UR9, UR5, UR11 ;  /* 0x00000005090b72a4 */ /* 0x000fc4000f8e020b */
[----:B------:R-:W-:Y:S01]  /*10110*/  USEL UR10, UR10, URZ, !UP1 ;  /* 0x0000003f0a0a7287 */ /* 0x000fe2000c800000 */
[----:B------:R-:W-:Y:S01]  /*10120*/  IMAD R6, R11, 0x8, R2 ;  /* 0x000000080b067824 */ /* 0x000fe200078e0202 */
[----:B------:R-:W-:Y:S02]  /*10130*/  ULDC.64 UR6, c[0x0][0x498] ;  /* 0x0001260000067ab9 */ /* 0x000fe40000000a00 */
[----:B------:R-:W-:Y:S01]  /*10140*/  UIADD3 UR21, UR21, UR11, URZ ;  /* 0x0000000b15157290 */ /* 0x000fe2000fffe03f */
[----:B-1----:R-:W-:Y:S01]  /*10150*/  IMAD R6, R39, 0x80, R6 ;  /* 0x0000008027067824 */ /* 0x002fe200078e0206 */
[----:B------:R-:W-:Y:S02]  /*10160*/  USEL UR13, UR13, URZ, !UP1 ;  /* 0x0000003f0d0d7287 */ /* 0x000fe4000c800000 */
[----:B------:R-:W-:Y:S01]  /*10170*/  UIMAD UR11, UR10, UR6, URZ ;  /* 0x000000060a0b72a4 */ /* 0x000fe2000f8e023f */
[----:B------:R-:W-:Y:S01]  /*10180*/  @P1 IMAD.HI.U32 R8, R6, c[0x0][0x4ec], RZ ;  /* 0x00013b0006081a27 */ /* 0x000fe200078e00ff */
[----:B------:R-:W-:-:S02]  /*10190*/  UIMAD.WIDE.U32 UR20, UR13, UR6, UR20 ;  /* 0x000000060d1472a5 */ /* 0x000fc4000f8e0014 */
[----:B------:R-:W-:Y:S01]  /*101a0*/  UIMAD UR7, UR13, UR7, UR11 ;  /* 0x000000070d0772a4 */ /* 0x000fe2000f8e020b */
[----:B------:R-:W-:Y:S01]  /*101b0*/  IMAD.MOV.U32 R14, RZ, RZ, R6 ;  /* 0x000000ffff0e7224 */ /* 0x000fe200078e0006 */
[----:B------:R-:W-:Y:S01]  /*101c0*/  @P1 SHF.R.U32.HI R14, RZ, c[0x0][0x4f0], R8 ;  /* 0x00013c00ff0e1a19 */ /* 0x000fe20000011608 */
[----:B------:R-:W-:Y:S02]  /*101d0*/  ULDC.64 UR4, c[0x0][0x3a0] ;  /* 0x0000e80000047ab9 */ /* 0x000fe40000000a00 */
[----:B------:R-:W-:Y:S01]  /*101e0*/  UIMAD.WIDE.U32 UR18, UR16, UR4, URZ ;  /* 0x00000004101272a5 */ /* 0x000fe2000f8e003f */
[--C-:B------:R-:W-:Y:S01]  /*101f0*/  SHF.R.S32.HI R8, RZ, 0x1f, R14.reuse ;  /* 0x0000001fff087819 */ /* 0x100fe2000001140e */
[----:B------:R-:W-:Y:S01]  /*10200*/  IMAD.MOV R11, RZ, RZ, -R14 ;  /* 0x000000ffff0b7224 */ /* 0x000fe200078e0a0e */
[----:B------:R-:W-:Y:S01]  /*10210*/  MOV R3, UR7 ;  /* 0x0000000700037c02 */ /* 0x000fe20008000f00 */
[----:B------:R-:W-:Y:S01]  /*10220*/  UIMAD UR4, UR17, UR4, URZ ;  /* 0x00000004110472a4 */ /* 0x000fe2000f8e023f */
[----:B------:R-:W-:Y:S01]  /*10230*/  IADD3 R14, P0, R14, UR20, RZ ;  /* 0x000000140e0e7c10 */ /* 0x000fe2000ff1e0ff */
[----:B------:R-:W-:Y:S01]  /*10240*/  IMAD R11, R11, c[0x0][0x4e8], R6 ;  /* 0x00013a000b0b7a24 */ /* 0x000fe200078e0206 */
[CC--:B------:R-:W-:Y:S01]  /*10250*/  LEA.HI R6, R5.reuse, R0.reuse, RZ, 0x3 ;  /* 0x0000000005067211 */ /* 0x0c0fe200078f18ff */
[----:B------:R-:W-:Y:S01]  /*10260*/  UIMAD UR16, UR16, UR5, UR4 ;  /* 0x00000005101072a4 */ /* 0x000fe2000f8e0204 */
[----:B------:R-:W-:-:S02]  /*10270*/  LEA.HI R5, R5, R0, RZ, 0x6 ;  /* 0x0000000005057211 */ /* 0x000fc400078f30ff */
[----:B------:R-:W-:Y:S01]  /*10280*/  LOP3.LUT R13, R6, 0xfffffff8, RZ, 0xc0, !PT ;  /* 0xfffffff8060d7812 */ /* 0x000fe200078ec0ff */
[----:B------:R-:W-:Y:S01]  /*10290*/  ULDC.64 UR4, c[0x0][0x3e8] ;  /* 0x0000fa0000047ab9 */ /* 0x000fe20000000a00 */
[----:B------:R-:W-:Y:S01]  /*102a0*/  SHF.R.S32.HI R6, RZ, 0x3, R6 ;  /* 0x00000003ff067819 */ /* 0x000fe20000011406 */
[----:B------:R-:W-:Y:S01]  /*102b0*/  UIADD3 UR17, UR19, UR16, URZ ;  /* 0x0000001013117290 */ /* 0x000fe2000fffe03f */
[----:B------:R-:W-:Y:S01]  /*102c0*/  IADD3.X R15, R8, UR21, R3, P0, !PT ;  /* 0x00000015080f7c10 */ /* 0x000fe200087fe403 */
[----:B------:R-:W-:Y:S01]  /*102d0*/  IMAD.IADD R13, R0, 0x1, -R13 ;  /* 0x00000001000d7824 */ /* 0x000fe200078e0a0d */
[----:B------:R-:W-:Y:S01]  /*102e0*/  SHF.R.S32.HI R0, RZ, 0x1f, R11 ;  /* 0x0000001fff007819 */ /* 0x000fe2000001140b */
[----:B------:R-:W-:Y:S01]  /*102f0*/  UIMAD UR8, UR8, UR4, URZ ;  /* 0x00000004080872a4 */ /* 0x000fe2000f8e023f */
[----:B------:R-:W-:Y:S01]  /*10300*/  IMAD.SHL.U32 R3, R6, 0x40, RZ ;  /* 0x0000004006037824 */ /* 0x000fe200078e00ff */
[----:B------:R-:W-:Y:S01]  /*10310*/  UMOV UR16, UR18 ;  /* 0x0000001200107c82 */ /* 0x000fe20008000000 */
[----:B------:R-:W-:Y:S01]  /*10320*/  IMAD R8, R13, 0x20, R6 ;  /* 0x000000200d087824 */ /* 0x000fe200078e0206 */
[----:B------:R-:W-:Y:S01]  /*10330*/  UIMAD UR8, UR9, UR5, UR8 ;  /* 0x00000005090872a4 */ /* 0x000fe2000f8e0208 */
[----:B------:R-:W-:Y:S01]  /*10340*/  IMAD R0, R0, c[0x0][0x488], RZ ;  /* 0x0001220000007a24 */ /* 0x000fe200078e02ff */
[----:B------:R-:W-:Y:S01]  /*10350*/  UIMAD.WIDE.U32 UR16, UR9, UR4, UR16 ;  /* 0x00000004091072a5 */ /* 0x000fe2000f8e0010 */
[----:B------:R-:W-:Y:S01]  /*10360*/  IMAD.WIDE.U32 R14, R11, c[0x0][0x488], R14 ;  /* 0x000122000b0e7a25 */ /* 0x000fe200078e000e */
[----:B------:R-:W-:Y:S01]  /*10370*/  LOP3.LUT R3, R3, 0x1c0, RZ, 0xc0, !PT ;  /* 0x000001c003037812 */ /* 0x000fe200078ec0ff */
[----:B------:R-:W-:-:S02]  /*10380*/  ULDC.64 UR4, c[0x0][0x3f0] ;  /* 0x0000fc0000047ab9 */ /* 0x000fc40000000a00 */
[----:B------:R-:W-:Y:S01]  /*10390*/  IMAD R11, R11, c[0x0][0x48c], R0 ;  /* 0x000123000b0b7a24 */ /* 0x000fe200078e0200 */
[C---:B------:R-:W-:Y:S01]  /*103a0*/  LEA R12, P0, R14.reuse, c[0x0][0x450], 0x2 ;  /* 0x000114000e0c7a11 */ /* 0x040fe200078010ff */
[----:B------:R-:W-:Y:S01]  /*103b0*/  IMAD.SHL.U32 R0, R13, 0x8, RZ ;  /* 0x000000080d007824 */ /* 0x000fe200078e00ff */
[----:B------:R-:W-:Y:S01]  /*103c0*/  UIADD3 UR9, UR17, UR8, URZ ;  /* 0x0000000811097290 */ /* 0x000fe2000fffe03f */
[----:B------:R-:W-:Y:S01]  /*103d0*/  IMAD R13, R39, 0x80, R8 ;  /* 0x00000080270d7824 */ /* 0x000fe200078e0208 */
[----:B------:R-:W-:Y:S01]  /*103e0*/  IADD3 R11, R15, R11, RZ ;  /* 0x0000000b0f0b7210 */ /* 0x000fe20007ffe0ff */
[----:B------:R-:W-:Y:S01]  /*103f0*/  UIMAD UR10, UR10, UR4, URZ ;  /* 0x000000040a0a72a4 */ /* 0x000fe2000f8e023f */
[----:B------:R-:W-:Y:S01]  /*10400*/  LOP3.LUT R10, R3, 0x38, R0, 0xf8, !PT ;  /* 0x00000038030a7812 */ /* 0x000fe200078ef800 */
[----:B------:R-:W-:Y:S01]  /*10410*/  @P1 IMAD.HI.U32 R16, R13, c[0x0][0x4ec], RZ ;  /* 0x00013b000d101a27 */ /* 0x000fe200078e00ff */
[----:B------:R-:W-:Y:S01]  /*10420*/  LEA.HI.X R11, R14, c[0x0][0x454], R11, 0x2, P0 ;  /* 0x000115000e0b7a11 */ /* 0x000fe200000f140b */
[----:B------:R-:W-:Y:S01]  /*10430*/  UMOV UR8, UR16 ;  /* 0x0000001000087c82 */ /* 0x000fe20008000000 */
[----:B------:R-:W-:Y:S01]  /*10440*/  SHF.R.U32.HI R3, RZ, 0x3, R3 ;  /* 0x00000003ff037819 */ /* 0x000fe20000011603 */
[--C-:B------:R-:W-:Y:S01]  /*10450*/  IMAD.MOV.U32 R8, RZ, RZ, R13.reuse ;  /* 0x000000ffff087224 */ /* 0x100fe200078e000d */
[----:B------:R-:W-:Y:S01]  /*10460*/  @P1 SHF.R.U32.HI R8, RZ, c[0x0][0x4f0], R16 ;  /* 0x00013c00ff081a19 */ /* 0x000fe20000011610 */
[----:B------:R-:W-:Y:S01]  /*10470*/  UIMAD UR5, UR13, UR5, UR10 ;  /* 0x000000050d0572a4 */ /* 0x000fe2000f8e020a */
[----:B------:R-:W-:Y:S01]  /*10480*/  SHFL.IDX PT, R42, R12, RZ, 0x1c1f ;  /* 0x001c1fff0c2a7589 */ /* 0x000fe200000e0000 */
[----:B------:R-:W-:Y:S01]  /*10490*/  UIMAD.WIDE.U32 UR8, UR13, UR4, UR8 ;  /* 0x000000040d0872a5 */ /* 0x000fe2000f8e0008 */
[----:B------:R-:W-:Y:S01]  /*104a0*/  LOP3.LUT R3, R10, R3, RZ, 0x3c, !PT ;  /* 0x000000030a037212 */ /* 0x000fe200078e3cff */
[--C-:B------:R-:W-:Y:S01]  /*104b0*/  IMAD.MOV R32, RZ, RZ, -R8.reuse ;  /* 0x000000ffff207224 */ /* 0x100fe200078e0a08 */
[----:B------:R-:W1:Y:S01]  /*104c0*/  SHFL.IDX PT, R43, R11, RZ, 0x1c1f ;  /* 0x001c1fff0b2b7589 */ /* 0x000e6200000e0000 */
[----:B------:R-:W-:Y:S01]  /*104d0*/  UIADD3 UR5, UR9, UR5, URZ ;  /* 0x0000000509057290 */ /* 0x000fe2000fffe03f */
[----:B------:R-:W-:Y:S01]  /*104e0*/  SHF.R.S32.HI R10, RZ, 0x1f, R8 ;  /* 0x0000001fff0a7819 */ /* 0x000fe20000011408 */
[----:B------:R-:W-:Y:S01]  /*104f0*/  IMAD R32, R32, c[0x0][0x4e8], R13 ;  /* 0x00013a0020207a24 */ /* 0x000fe200078e020d */
[----:B------:R-:W-:Y:S01]  /*10500*/  SHFL.IDX PT, R34, R12, 0x1, 0x1c1f ;  /* 0x003c1f000c227f89 */ /* 0x000fe200000e0000 */
[----:B------:R-:W-:Y:S01]  /*10510*/  IMAD R13, R39, 0x80, R2 ;  /* 0x00000080270d7824 */ /* 0x000fe200078e0202 */
[----:B------:R-:W-:Y:S01]  /*10520*/  IADD3 R36, R0, 0x40, RZ ;  /* 0x0000004000247810 */ /* 0x000fe20007ffe0ff */
[----:B-----5:R-:W-:Y:S01]  /*10530*/  IMAD R2, R9, c[0x0][0x4e8], RZ ;  /* 0x00013a0009027a24 */ /* 0x020fe200078e02ff */
[----:B------:R-:W2:Y:S01]  /*10540*/  SHFL.IDX PT, R35, R11, 0x1, 0x1c1f ;  /* 0x003c1f000b237f89 */ /* 0x000ea200000e0000 */
[----:B------:R-:W-:Y:S01]  /*10550*/  IMAD.U32 R15, RZ, RZ, UR9 ;  /* 0x00000009ff0f7e24 */ /* 0x000fe2000f8e00ff */
[C---:B------:R-:W-:Y:S01]  /*10560*/  IADD3 R9, R13.reuse, 0x8, RZ ;  /* 0x000000080d097810 */ /* 0x040fe20007ffe0ff */
[----:B------:R-:W-:Y:S01]  /*10570*/  IMAD.U32 R14, RZ, RZ, UR8 ;  /* 0x00000008ff0e7e24 */ /* 0x000fe2000f8e00ff */
[-C--:B------:R-:W-:Y:S01]  /*10580*/  ISETP.GE.OR P0, PT, R13, R2.reuse, P2 ;  /* 0x000000020d00720c */ /* 0x080fe20001706670 */
[----:B------:R-:W-:Y:S01]  /*10590*/  IMAD.U32 R15, RZ, RZ, UR5 ;  /* 0x00000005ff0f7e24 */ /* 0x000fe2000f8e00ff */
[----:B------:R-:W-:Y:S01]  /*105a0*/  ISETP.GE.OR P2, PT, R9, R2, P2 ;  /* 0x000000020900720c */ /* 0x000fe20001746670 */
[----:B------:R-:W-:Y:S01]  /*105b0*/  IMAD R17, R10, c[0x0][0x3e0], RZ ;  /* 0x0000f8000a117a24 */ /* 0x000fe200078e02ff */
[----:B------:R-:W-:Y:S01]  /*105c0*/  SHF.L.U32 R10, R5, 0x3, RZ ;  /* 0x00000003050a7819 */ /* 0x000fe200000006ff */
[----:B------:R-:W-:-:S03]  /*105d0*/  IMAD.WIDE.U32 R14, R8, c[0x0][0x3e0], R14 ;  /* 0x0000f800080e7a25 */ /* 0x000fc600078e000e */
[----:B------:R-:W-:Y:S01]  /*105e0*/  LOP3.LUT R10, R3, 0x7ffffe00, R10, 0xf8, !PT ;  /* 0x7ffffe00030a7812 */ /* 0x000fe200078ef80a */
[----:B------:R-:W-:Y:S01]  /*105f0*/  IMAD R17, R8, c[0x0][0x3e4], R17 ;  /* 0x0000f90008117a24 */ /* 0x000fe200078e0211 */
[----:B------:R-:W-:Y:S01]  /*10600*/  SHF.R.S32.HI R8, RZ, 0x1f, R32 ;  /* 0x0000001fff087819 */ /* 0x000fe20000011420 */
[----:B------:R-:W-:Y:S02]  /*10610*/  IMAD R39, R39, 0x80, R6 ;  /* 0x0000008027277824 */ /* 0x000fe400078e0206 */
[----:B------:R-:W-:Y:S01]  /*10620*/  IMAD.IADD R15, R15, 0x1, R17 ;  /* 0x000000010f0f7824 */ /* 0x000fe200078e0211 */
[----:B-1----:R1:W-:Y:S01]  /*10630*/  @!P0 ST.E [R42.64], R4 ;  /* 0x000000042a008985 */ /* 0x0023e2000c10190e */
[----:B------:R-:W-:Y:S02]  /*10640*/  IMAD R5, R8, c[0x0][0x3d8], RZ ;  /* 0x0000f60008057a24 */ /* 0x000fe400078e02ff */
[----:B------:R-:W-:Y:S02]  /*10650*/  IMAD.SHL.U32 R40, R10, 0x2, RZ ;  /* 0x000000020a287824 */ /* 0x000fe400078e00ff */
[C---:B------:R-:W-:Y:S01]  /*10660*/  IMAD R3, R32.reuse, c[0x0][0x3dc], R5 ;  /* 0x0000f70020037a24 */ /* 0x040fe200078e0205 */
[----:B--2---:R1:W-:Y:S01]  /*10670*/  @!P2 ST.E [R34.64], R7 ;  /* 0x000000072200a985 */ /* 0x0043e2000c10190e */
[----:B------:R-:W-:-:S03]  /*10680*/  IMAD.WIDE.U32 R32, R32, c[0x0][0x3d8], R14 ;  /* 0x0000f60020207a25 */ /* 0x000fc600078e000e */
[----:B------:R1:W2:Y:S01]  /*10690*/  LDS.128 R28, [R40+0x1080] ;  /* 0x00108000281c7984 */ /* 0x0002a20000000c00 */
[----:B------:R-:W-:Y:S01]  /*106a0*/  IMAD.IADD R3, R33, 0x1, R3 ;  /* 0x0000000121037824 */ /* 0x000fe200078e0203 */
[C---:B------:R-:W-:Y:S02]  /*106b0*/  LEA R38, P0, R32.reuse, c[0x0][0x380], 0x1 ;  /* 0x0000e00020267a11 */ /* 0x040fe400078008ff */
[----:B------:R1:W3:Y:S02]  /*106c0*/  LDS.128 R24, [R40+0x2080] ;  /* 0x0020800028187984 */ /* 0x0002e40000000c00 */
[----:B------:R-:W-:Y:S02]  /*106d0*/  LEA.HI.X R37, R32, c[0x0][0x384], R3, 0x1, P0 ;  /* 0x0000e10020257a11 */ /* 0x000fe400000f0c03 */
[----:B------:R1:W4:Y:S01]  /*106e0*/  LDS.128 R20, [R40+0x3080] ;  /* 0x0030800028147984 */ /* 0x0003220000000c00 */
[----:B------:R-:W-:-:S03]  /*106f0*/  ISETP.GE.AND P0, PT, R39, R2, PT ;  /* 0x000000022700720c */ /* 0x000fc60003f06270 */
[----:B------:R1:W1:Y:S04]  /*10700*/  LDS.128 R16, [R40+0x5080] ;  /* 0x0050800028107984 */ /* 0x0002680000000c00 */
[----:B------:R1:W1:Y:S04]  /*10710*/  LDS.128 R12, [R40+0x6080] ;  /* 0x00608000280c7984 */ /* 0x0002680000000c00 */
[----:B------:R1:W1:Y:S04]  /*10720*/  LDS.128 R8, [R40+0x7080] ;  /* 0x0070800028087984 */ /* 0x0002680000000c00 */
[----:B------:R1:W1:Y:S04]  /*10730*/  SHFL.IDX PT, R42, R38, RZ, 0x181f ;  /* 0x00181fff262a7589 */ /* 0x00026800000e0000 */
[----:B------:R1:W1:Y:S01]  /*10740*/  SHFL.IDX PT, R43, R37, RZ, 0x181f ;  /* 0x00181fff252b7589 */ /* 0x00026200000e0000 */
[----:B------:R-:W-:Y:S05]  /*10750*/  @P0 BRA `(.L_x_568) ;  /* 0x000000b000000947 */ /* 0x000fea0003800000 */
[----:B-1----:R-:W1:Y:S01]  /*10760*/  LDS.128 R32, [R40+0x80] ;  /* 0x0000800028207984 */ /* 0x002e620000000c00 */
[----:B------:R-:W-:-:S02]  /*10770*/  ISETP.GE.AND P0, PT, R36, c[0x0][0x3c8], PT ;  /* 0x0000f20024007a0c */ /* 0x000fc40003f06270 */
[----:B------:R-:W-:Y:S01]  /*10780*/  ISETP.GE.AND P1, PT, R0, c[0x0][0x3c8], PT ;  /* 0x0000f20000007a0c */ /* 0x000fe20003f26270 */
[----:B------:R-:W5:Y:S10]  /*10790*/  LDS.128 R4, [R40+0x4080] ;  /* 0x0040800028047984 */ /* 0x000f740000000c00 */
[----:B------:R-:W-:-:S02]  /*107a0*/  @!P0 SHF.R.S32.HI R3, RZ, 0x1f, R36 ;  /* 0x0000001fff038819 */ /* 0x000fc40000011424 */
[----:B------:R-:W-:Y:S02]  /*107b0*/  @!P1 IMAD.WIDE R44, R0, 0x2, R42 ;  /* 0x00000002002c9825 */ /* 0x000fe400078e022a */
[----:B------:R-:W-:-:S04]  /*107c0*/  @!P0 LEA.HI R3, R3, R36, RZ, 0x3 ;  /* 0x0000002403038211 */ /* 0x000fc800078f18ff */
[----:B------:R-:W-:-:S05]  /*107d0*/  @!P0 LOP3.LUT R3, R3, 0xfffffff8, RZ, 0xc0, !PT ;  /* 0xfffffff803038812 */ /* 0x000fca00078ec0ff */
[----:B------:R-:W-:Y:S01]  /*107e0*/  @!P0 IMAD.WIDE R42, R3, 0x2, R42 ;  /* 0x00000002032a8825 */ /* 0x000fe200078e022a */
[----:B-1----:R1:W-:Y:S04]  /*107f0*/  @!P1 ST.E.128 [R44.64], R32 ;  /* 0x000000202c009985 */ /* 0x0023e8000c101d0e */
[----:B-----5:R1:W-:Y:S02]  /*10800*/  @!P0 ST.E.128 [R42.64], R4 ;  /* 0x000000042a008985 */ /* 0x0203e4000c101d0e */
.L_x_568:
[----:B------:R-:W-:Y:S05]  /*10810*/  BSYNC B0 ;  /* 0x0000000000007941 */ /* 0x000fea0003800000 */
.L_x_567:
        /* <DEDUP_REMOVED lines=15> */
.L_x_570:
[----:B------:R-:W-:Y:S05]  /*10910*/  BSYNC B0 ;  /* 0x0000000000007941 */ /* 0x000fea0003800000 */
.L_x_569:
        /* <DEDUP_REMOVED lines=15> */
.L_x_572:
[----:B------:R-:W-:Y:S05]  /*10a10*/  BSYNC B0 ;  /* 0x0000000000007941 */ /* 0x000fea0003800000 */
.L_x_571:
        /* <DEDUP_REMOVED lines=16> */
.L_x_565:
        /* <DEDUP_REMOVED lines=31> */
.L_x_573:
[----:B-1----:R-:W1:Y:S01]  /*10d10*/  S2R R0, SR_TID.X ;  /* 0x0000000000007919 */ /* 0x002e620000002100 */
[----:B------:R-:W-:Y:S01]  /*10d20*/  USHF.R.S32.HI UR6, URZ, 0x1f, UR13 ;  /* 0x0000001f3f067899 */ /* 0x000fe2000801140d */
[----:B------:R-:W-:Y:S01]  /*10d30*/  BSSY B0, `(.L_x_574) ;  /* 0x0000029000007945 */ /* 0x000fe20003800000 */
[----:B------:R-:W-:-:S02]  /*10d40*/  USEL UR13, UR13, URZ, !UP1 ;  /* 0x0000003f0d0d7287 */ /* 0x000fc4000c800000 */
[----:B------:R-:W-:Y:S01]  /*10d50*/  USEL UR6, UR6, URZ, !UP1 ;  /* 0x0000003f06067287 */ /* 0x000fe2000c800000 */
[----:B-1----:R-:W-:-:S13]  /*10d60*/  ISETP.GT.AND P0, PT, R0, 0x7f, PT ;  /* 0x0000007f0000780c */ /* 0x002fda0003f04270 */
        /* <DEDUP_REMOVED lines=31> */
[----:B------:R-:W-:Y:S02]  /*10f60*/  IMAD R2, R5, c[0x0][0x48c], R2 ;  /* 0x0001230005027a24 */ /* 0x000fe400078e0202 */
[----:B------:R-:W-:-:S03]  /*10f70*/  IMAD.MOV.U32 R5, RZ, RZ, -0x800000 ;  /* 0xff800000ff057424 */ /* 0x000fc600078e00ff */
[----:B------:R-:W-:Y:S02]  /*10f80*/  IADD3 R3, R7, R2, RZ ;  /* 0x0000000207037210 */ /* 0x000fe40007ffe0ff */
[----:B------:R-:W-:-:S04]  /*10f90*/  LEA R2, P0, R6, c[0x0][0x450], 0x2 ;  /* 0x0001140006027a11 */ /* 0x000fc800078010ff */
[----:B------:R-:W-:-:S05]  /*10fa0*/  LEA.HI.X R3, R6, c[0x0][0x454], R3, 0x2, P0 ;  /* 0x0001150006037a11 */ /* 0x000fca00000f1403 */
[----:B------:R1:W-:Y:S04]  /*10fb0*/  STG.E [R2.64], R5 ;  /* 0x0000000502007986 */ /* 0x0003e8000c10190e */
.L_x_575:
[----:B------:R-:W-:Y:S05]  /*10fc0*/  BSYNC B0 ;  /* 0x0000000000007941 */ /* 0x000fea0003800000 */
.L_x_574:
[----:B-1----:R-:W1:Y:S01]  /*10fd0*/  S2R R2, SR_CTAID.X ;  /* 0x0000000000027919 */ /* 0x002e620000002500 */
[----:B------:R-:W-:Y:S01]  /*10fe0*/  SHF.R.S32.HI R3, RZ, 0x1f, R0 ;  /* 0x0000001fff037819 */ /* 0x000fe20000011400 */
        /* <DEDUP_REMOVED lines=16> */
[----:B------:R-:W-:Y:S01]  /*110f0*/  UIMAD.WIDE.U32 UR16, UR9, UR4, UR16 ;  /* 0x00000004091072a5 */ /* 0x000fe2000f8e0010 */
[----:B------:R-:W-:Y:S01]  /*11100*/  SHF.L.U32 R9, R0, 0x3, RZ ;  /* 0x0000000300097819 */ /* 0x000fe200000006ff */
[----:B------:R-:W-:Y:S02]  /*11110*/  UIMAD UR7, UR9, UR5, UR7 ;  /* 0x00000005090772a4 */ /* 0x000fe4000f8e0207 */
[C---:B-1----:R-:W-:Y:S01]  /*11120*/  IMAD R5, R2.reuse, 0x80, R5 ;  /* 0x0000008002057824 */ /* 0x042fe200078e0205 */
[----:B------:R-:W-:Y:S01]  /*11130*/  ULDC.64 UR4, c[0x0][0x3f0] ;  /* 0x0000fc0000047ab9 */ /* 0x000fe20000000a00 */
[----:B------:R-:W-:Y:S01]  /*11140*/  IMAD R3, R2, 0x80, R3 ;  /* 0x0000008002037824 */ /* 0x000fe200078e0203 */
[----:B------:R-:W-:Y:S01]  /*11150*/  UIMAD UR6, UR6, UR4, URZ ;  /* 0x00000004060672a4 */ /* 0x000fe2000f8e023f */
[----:B------:R-:W-:Y:S01]  /*11160*/  @P0 IMAD.HI.U32 R4, R5, c[0x0][0x4ec], RZ ;  /* 0x00013b0005040a27 */ /* 0x000fe200078e00ff */
[----:B------:R-:W-:Y:S01]  /*11170*/  UIADD3 UR17, UR7, UR17, URZ ;  /* 0x0000001107117290 */ /* 0x000fe2000fffe03f */
[----:B------:R-:W-:Y:S01]  /*11180*/  MOV R7, R5 ;  /* 0x0000000500077202 */ /* 0x000fe20000000f00 */
[----:B------:R-:W-:Y:S01]  /*11190*/  UIMAD UR5, UR13, UR5, UR6 ;  /* 0x000000050d0572a4 */ /* 0x000fe2000f8e0206 */
[----:B------:R-:W-:Y:S01]  /*111a0*/  IADD3 R0, R9, 0x40, RZ ;  /* 0x0000004009007810 */ /* 0x000fe20007ffe0ff */
[----:B------:R-:W-:Y:S01]  /*111b0*/  UIMAD.WIDE.U32 UR16, UR13, UR4, UR16 ;  /* 0x000000040d1072a5 */ /* 0x000fe2000f8e0010 */
[----:B------:R-:W-:-:S03]  /*111c0*/  @P0 SHF.R.U32.HI R7, RZ, c[0x0][0x4f0], R4 ;  /* 0x00013c00ff070a19 */ /* 0x000fc60000011604 */
        /* <DEDUP_REMOVED lines=31> */
.L_x_577:
[----:B------:R-:W-:Y:S05]  /*113c0*/  BSYNC B0 ;  /* 0x0000000000007941 */ /* 0x000fea0003800000 */
.L_x_576:
[----:B------:R-:W-:Y:S01]  /*113d0*/  IADD3 R11, R3, 0x20, RZ ;  /* 0x00000020030b7810 */ /* 0x000fe20007ffe0ff */
[----:B--23--:R2:W3:Y:S01]  /*113e0*/  SHFL.IDX PT, R7, R4, 0x1, 0x181f ;  /* 0x00381f0004077f89 */ /* 0x00c4e200000e0000 */
[----:B------:R-:W-:Y:S02]  /*113f0*/  BSSY B0, `(.L_x_578) ;  /* 0x000000d000007945 */ /* 0x000fe40003800000 */
[----:B------:R-:W-:Y:S01]  /*11400*/  ISETP.GE.AND P0, PT, R11, R8, PT ;  /* 0x000000080b00720c */ /* 0x000fe20003f06270 */
[----:B------:R2:W4:-:S12]  /*11410*/  SHFL.IDX PT, R6, R5, 0x1, 0x181f ;  /* 0x00381f0005067f89 */ /* 0x00051800000e0000 */
[----:B------:R-:W-:Y:S05]  /*11420*/  @P0 BRA `(.L_x_579) ;  /* 0x0000009000000947 */ /* 0x000fea0003800000 */
[----:B------:R-:W-:Y:S02]  /*11430*/  ISETP.GE.AND P0, PT, R0, c[0x0][0x3c8], PT ;  /* 0x0000f20000007a0c */ /* 0x000fe40003f06270 */
[----:B------:R-:W-:-:S11]  /*11440*/  ISETP.GE.AND P1, PT, R9, c[0x0][0x3c8], PT ;  /* 0x0000f20009007a0c */ /* 0x000fd60003f26270 */
[----:B------:R-:W-:-:S04]  /*11450*/  @!P0 SHF.R.S32.HI R11, RZ, 0x1f, R0 ;  /* 0x0000001fff0b8819 */ /* 0x000fc80000011400 */
[----:B------:R-:W-:Y:S01]  /*11460*/  @!P0 LEA.HI R2, R11, R0, RZ, 0x3 ;  /* 0x000000000b028211 */ /* 0x000fe200078f18ff */
[----:B---34-:R-:W-:-:S03]  /*11470*/  @!P1 IMAD.WIDE R10, R9, 0x2, R6 ;  /* 0x00000002090a9825 */ /* 0x018fc600078e0206 */
[----:B------:R-:W-:Y:S02]  /*11480*/  @!P0 LOP3.LUT R2, R2, 0xfffffff8, RZ, 0xc0, !PT ;  /* 0xfffffff802028812 */ /* 0x000fe400078ec0ff */
[----:B------:R3:W-:Y:S03]  /*11490*/  @!P1 ST.E.128 [R10.64], RZ ;  /* 0x000000ff0a009985 */ /* 0x0007e6000c101d0e */
[----:B------:R-:W-:-:S05]  /*114a0*/  @!P0 IMAD.WIDE R6, R2, 0x2, R6 ;  /* 0x0000000202068825 */ /* 0x000fca00078e0206 */
[----:B------:R3:W-:Y:S02]  /*114b0*/  @!P0 ST.E.128 [R6.64], RZ ;  /* 0x000000ff06008985 */ /* 0x0007e4000c101d0e */
.L_x_579:
[----:B------:R-:W-:Y:S05]  /*114c0*/  BSYNC B0 ;  /* 0x0000000000007941 */ /* 0x000fea0003800000 */
.L_x_578:
        /* <DEDUP_REMOVED lines=9> */
[----:B------:R-:W-:Y:S01]  /*11560*/  @!P0 LEA.HI R2, R11, R0, RZ, 0x3 ;  /* 0x000000000b028211 */ /* 0x000fe200078f18ff */
[----:B-1--4-:R-:W-:-:S03]  /*11570*/  @!P1 IMAD.WIDE R10, R9, 0x2, R6 ;  /* 0x00000002090a9825 */ /* 0x012fc600078e0206 */
[----:B------:R-:W-:Y:S02]  /*11580*/  @!P0 LOP3.LUT R2, R2, 0xfffffff8, RZ, 0xc0, !PT ;  /* 0xfffffff802028812 */ /* 0x000fe400078ec0ff */
[----:B------:R1:W-:Y:S03]  /*11590*/  @!P1 ST.E.128 [R10.64], RZ ;  /* 0x000000ff0a009985 */ /* 0x0003e6000c101d0e */
[----:B------:R-:W-:-:S05]  /*115a0*/  @!P0 IMAD.WIDE R6, R2, 0x2, R6 ;  /* 0x0000000202068825 */ /* 0x000fca00078e0206 */
[----:B------:R1:W-:Y:S02]  /*115b0*/  @!P0 ST.E.128 [R6.64], RZ ;  /* 0x000000ff06008985 */ /* 0x0003e4000c101d0e */
.L_x_581:
[----:B------:R-:W-:Y:S05]  /*115c0*/  BSYNC B0 ;  /* 0x0000000000007941 */ /* 0x000fea0003800000 */
.L_x_580:
[----:B------:R-:W-:Y:S01]  /*115d0*/  IADD3 R3, R3, 0x60, RZ ;  /* 0x0000006003037810 */ /* 0x000fe20007ffe0ff */
[----:B-1----:R1:W2:Y:S03]  /*115e0*/  SHFL.IDX PT, R7, R4, 0x3, 0x181f ;  /* 0x00781f0004077f89 */ /* 0x0022a600000e0000 */
        /* <DEDUP_REMOVED lines=8> */
[----:B--2---:R-:W-:-:S04]  /*11670*/  SHF.R.S32.HI R3, RZ, 0x1f, R0 ;  /* 0x0000001fff037819 */ /* 0x004fc80000011400 */
[----:B------:R-:W-:-:S04]  /*11680*/  LEA.HI R3, R3, R0, RZ, 0x3 ;  /* 0x0000000003037211 */ /* 0x000fc800078f18ff */
[----:B------:R-:W-:-:S05]  /*11690*/  LOP3.LUT R3, R3, 0xfffffff8, RZ, 0xc0, !PT ;  /* 0xfffffff803037812 */ /* 0x000fca00078ec0ff */
[----:B------:R-:W-:-:S05]  /*116a0*/  IMAD.WIDE R6, R3, 0x2, R6 ;  /* 0x0000000203067825 */ /* 0x000fca00078e0206 */
[----:B------:R-:W-:Y:S01]  /*116b0*/  ST.E.128 [R6.64], RZ ;  /* 0x000000ff06007985 */ /* 0x000fe2000c101d0e */
[----:B------:R-:W-:Y:S05]  /*116c0*/  EXIT ;  /* 0x000000000000794d */ /* 0x000fea0003800000 */
.L_x_582:
        /* <DEDUP_REMOVED lines=11> */
.L_x_2174:


//--------------------- .text._ZN7cutlass13device_kernelIN5flash19enable_sm80_to_sm89INS1_16FlashAttnFwdSm80INS1_25CollectiveMainloopFwdSm80ILi8ELi1ELb1EN4cute5tupleIJNS5_1CILi128EEES8_S8_EEELi128ENS_6half_tEfNS_4arch4Sm80ELb1ELb0ELb1ELb1ELb1ELb1ELb1ELb0EEENS1_21CollectiveEpilogueFwdIS9_NS6_IJNS7_ILi1EEESF_SF_EEESA_SC_Li256ELb1ELb1ELb0ELb0EEENS1_19SingleTileSchedulerILb1ELb0ELb1ELi128EEEEEEEEEvNT_6ParamsE --------------------------
	.section	.text._ZN7cutlass13device_kernelIN5flash19enable_sm80_to_sm89INS1_16FlashAttnFwdSm80INS1_25CollectiveMainloopFwdSm80ILi8ELi1ELb1EN4cute5tupleIJNS5_1CILi128EEES8_S8_EEELi128ENS_6half_tEfNS_4arch4Sm80ELb1ELb0ELb1ELb1ELb1ELb1ELb1ELb0EEENS1_21CollectiveEpilogueFwdIS9_NS6_IJNS7_ILi1EEESF_SF_EEESA_SC_Li256ELb1ELb1ELb0ELb0EEENS1_19SingleTileSchedulerILb1ELb0ELb1ELi128EEEEEEEEEvNT_6ParamsE,"ax",@progbits
	.sectioninfo	@"SHI_REGISTERS=255"
	.align	128
.text._ZN7cutlass13device_kernelIN5flash19enable_sm80_to_sm89INS1_16FlashAttnFwdSm80INS1_25CollectiveMainloopFwdSm80ILi8ELi1ELb1EN4cute5tupleIJNS5_1CILi128EEES8_S8_EEELi128ENS_6half_tEfNS_4arch4Sm80ELb1ELb0ELb1ELb1ELb1ELb1ELb1ELb0EEENS1_21CollectiveEpilogueFwdIS9_NS6_IJNS7_ILi1EEESF_SF_EEESA_SC_Li256ELb1ELb1ELb0ELb0EEENS1_19SingleTileSchedulerILb1ELb0ELb1ELi128EEEEEEEEEvNT_6ParamsE:
        .type           _ZN7cutlass13device_kernelIN5flash19enable_sm80_to_sm89INS1_16FlashAttnFwdSm80INS1_25CollectiveMainloopFwdSm80ILi8ELi1ELb1EN4cute5tupleIJNS5_1CILi128EEES8_S8_EEELi128ENS_6half_tEfNS_4arch4Sm80ELb1ELb0ELb1ELb1ELb1ELb1ELb1ELb0EEENS1_21CollectiveEpilogueFwdIS9_NS6_IJNS7_ILi1EEESF_SF_EEESA_SC_Li256ELb1ELb1ELb0ELb0EEENS1_19SingleTileSchedulerILb1ELb0ELb1ELi128EEEEEEEEEvNT_6ParamsE,@function
        .size           _ZN7cutlass13device_kernelIN5flash19enable_sm80_to_sm89INS1_16FlashAttnFwdSm80INS1_25CollectiveMainloopFwdSm80ILi8ELi1ELb1EN4cute5tupleIJNS5_1CILi128EEES8_S8_EEELi128ENS_6half_tEfNS_4arch4Sm80ELb1ELb0ELb1ELb1ELb1ELb1ELb1ELb0EEENS1_21CollectiveEpilogueFwdIS9_NS6_IJNS7_ILi1EEESF_SF_EEESA_SC_Li256ELb1ELb1ELb0ELb0EEENS1_19SingleTileSchedulerILb1ELb0ELb1ELi128EEEEEEEEEvNT_6ParamsE,(.L_x_2175 - _ZN7cutlass13device_kernelIN5flash19enable_sm80_to_sm89INS1_16FlashAttnFwdSm80INS1_25CollectiveMainloopFwdSm80ILi8ELi1ELb1EN4cute5tupleIJNS5_1CILi128EEES8_S8_EEELi128ENS_6half_tEfNS_4arch4Sm80ELb1ELb0ELb1ELb1ELb1ELb1ELb1ELb0EEENS1_21CollectiveEpilogueFwdIS9_NS6_IJNS7_ILi1EEESF_SF_EEESA_SC_Li256ELb1ELb1ELb0ELb0EEENS1_19SingleTileSchedulerILb1ELb0ELb1ELi128EEEEEEEEEvNT_6ParamsE)
        .other          _ZN7cutlass13device_kernelIN5flash19enable_sm80_to_sm89INS1_16FlashAttnFwdSm80INS1_25CollectiveMainloopFwdSm80ILi8ELi1ELb1EN4cute5tupleIJNS5_1CILi128EEES8_S8_EEELi128ENS_6half_tEfNS_4arch4Sm80ELb1ELb0ELb1ELb1ELb1ELb1ELb1ELb0EEENS1_21CollectiveEpilogueFwdIS9_NS6_IJNS7_ILi1EEESF_SF_EEESA_SC_Li256ELb1ELb1ELb0ELb0EEENS1_19SingleTileSchedulerILb1ELb0ELb1ELi128EEEEEEEEEvNT_6ParamsE,@"STO_CUDA_ENTRY STV_DEFAULT"
_ZN7cutlass13device_kernelIN5flash19enable_sm80_to_sm89INS1_16FlashAttnFwdSm80INS1_25CollectiveMainloopFwdSm80ILi8ELi1ELb1EN4cute5tupleIJNS5_1CILi128EEES8_S8_EEELi128ENS_6half_tEfNS_4arch4Sm80ELb1ELb0ELb1ELb1ELb1ELb1ELb1ELb0EEENS1_21CollectiveEpilogueFwdIS9_NS6_IJNS7_ILi1EEESF_SF_EEESA_SC_Li256ELb1ELb1ELb0ELb0EEENS1_19SingleTileSchedulerILb1ELb0ELb1ELi128EEEEEEEEEvNT_6ParamsE:
        /* <DEDUP_REMOVED lines=21> */
.L_x_584:
[----:B------:R-:W-:-:S04]  /*0150*/  ISETP.NE.U32.AND P0, PT, RZ, c[0x0][0x560], PT ;  /* 0x00015800ff007a0c */ /* 0x000fc80003f05070 */
[----:B------:R-:W-:-:S13]  /*0160*/  ISETP.NE.AND.EX P0, PT, RZ, c[0x0][0x564], PT, P0 ;  /* 0x00015900ff007a0c */ /* 0x000fda0003f05300 */
[----:B------:R-:W-:Y:S05]  /*0170*/  @!P0 BRA `(.L_x_586) ;  /* 0x000000a000008947 */ /* 0x000fea0003800000 */
[----:B------:R-:W-:Y:S02]  /*0180*/  ULDC.64 UR4, c[0x0][0x560] ;  /* 0x0001580000047ab9 */ /* 0x000fe40000000a00 */
[----:B------:R-:W-:-:S06]  /*0190*/  UIMAD.WIDE UR4, UR21, UR7, UR4 ;  /* 0x00000007150472a5 */ /* 0x000fcc000f8e0204 */
[----:B------:R-:W-:Y:S02]  /*01a0*/  MOV R2, UR4 ;  /* 0x0000000400027c02 */ /* 0x000fe40008000f00 */
[----:B------:R-:W-:-:S05]  /*01b0*/  MOV R3, UR5 ;  /* 0x0000000500037c02 */ /* 0x000fca0008000f00 */
[----:B------:R1:W2:Y:S04]  /*01c0*/  LDG.E R0, [R2.64] ;  /* 0x0000001602007981 */ /* 0x0002a8000c1e1900 */
[----:B-1----:R-:W3:Y:S01]  /*01d0*/  LDG.E R2, [R2.64+0x4] ;  /* 0x0000041602027981 */ /* 0x002ee2000c1e1900 */
[----:B--2---:R-:W1:Y:S08]  /*01e0*/  R2UR UR4, R0 ;  /* 0x00000000000473c2 */ /* 0x004e7000000e0000 */
[----:B---3--:R-:W1:Y:S02]  /*01f0*/  R2UR UR5, R2 ;  /* 0x00000000020573c2 */ /* 0x008e6400000e0000 */
[----:B-1----:R-:W-:Y:S01]  /*0200*/  UIADD3 UR5, -UR4, UR5, URZ ;  /* 0x0000000504057290 */ /* 0x002fe2000fffe13f */
[----:B------:R-:W-:Y:S05]  /*0210*/  BRA `(.L_x_585) ;  /* 0x0000001000007947 */ /* 0x000fea0003800000 */
.L_x_586:
[----:B------:R-:W-:Y:S02]  /*0220*/  ULDC UR5, c[0x0][0x54c] ;  /* 0x0001530000057ab9 */ /* 0x000fe40000000800 */
.L_x_585:
[----:B------:R-:W-:Y:S02]  /*0230*/  ULDC UR4, c[0x0][0x548] ;  /* 0x0001520000047ab9 */ /* 0x000fe40000000800 */
[----:B------:R-:W-:-:S02]  /*0240*/  USHF.L.U32 UR14, UR14, 0x7, URZ ;  /* 0x000000070e0e7899 */ /* 0x000fc4000800063f */
[----:B------:R-:W-:-:S04]  /*0250*/  UIMAD UR4, UR5, UR4, URZ ;  /* 0x00000004050472a4 */ /* 0x000fc8000f8e023f */
[----:B------:R-:W-:-:S04]  /*0260*/  UISETP.GE.AND UP0, UPT, UR14, UR4, UPT ;  /* 0x000000040e00728c */ /* 0x000fc8000bf06270 */
[----:B------:R-:W-:Y:S01]  /*0270*/  USEL UR21, UR21, 0xffffffff, !UP0 ;  /* 0xffffffff15157887 */ /* 0x000fe2000c000000 */
[----:B------:R-:W-:Y:S05]  /*0280*/  BRA `(.L_x_587) ;  /* 0x000001b000007947 */ /* 0x000fea0003800000 */
.L_x_583:
        /* <DEDUP_REMOVED lines=8> */
.L_x_588:
        /* <DEDUP_REMOVED lines=13> */
.L_x_590:
[----:B------:R-:W-:Y:S02]  /*03e0*/  ULDC UR5, c[0x0][0x54c] ;  /* 0x0001530000057ab9 */ /* 0x000fe40000000800 */
.L_x_589:
[----:B------:R-:W-:Y:S02]  /*03f0*/  ULDC UR4, c[0x0][0x548] ;  /* 0x0001520000047ab9 */ /* 0x000fe40000000800 */
[----:B------:R-:W-:-:S02]  /*0400*/  USHF.L.U32 UR14, UR14, 0x7, URZ ;  /* 0x000000070e0e7899 */ /* 0x000fc4000800063f */
[----:B------:R-:W-:-:S04]  /*0410*/  UIMAD UR4, UR5, UR4, URZ ;  /* 0x00000004050472a4 */ /* 0x000fc8000f8e023f */
[----:B------:R-:W-:-:S04]  /*0420*/  UISETP.GE.AND UP0, UPT, UR14, UR4, UPT ;  /* 0x000000040e00728c */ /* 0x000fc8000bf06270 */
[----:B------:R-:W-:-:S06]  /*0430*/  USEL UR21, UR21, 0xffffffff, !UP0 ;  /* 0xffffffff15157887 */ /* 0x000fcc000c000000 */
.L_x_587:
        /* <DEDUP_REMOVED lines=34> */
[----:B------:R3:W4:Y:S01]  /*0660*/  @P2 LDG.E R7, [R4.64] ;  /* 0x0000001604072981 */ /* 0x000722000c1e1900 */
[----:B------:R-:W-:Y:S01]  /*0670*/  UIMAD.WIDE UR4, UR21, UR7, UR4 ;  /* 0x00000007150472a5 */ /* 0x000fe2000f8e0204 */
[----:B------:R-:W-:Y:S01]  /*0680*/  MOV R24, RZ ;  /* 0x000000ff00187202 */ /* 0x000fe20000000f00 */
[----:B------:R-:W-:Y:S01]  /*0690*/  IMAD.MOV.U32 R8, RZ, RZ, RZ ;  /* 0x000000ffff087224 */ /* 0x000fe200078e00ff */
[----:B------:R-:W4:Y:S03]  /*06a0*/  @P3 LDG.E R6, [R10.64] ;  /* 0x000000160a063981 */ /* 0x000f26000c1e1900 */
[----:B-1----:R-:W-:Y:S01]  /*06b0*/  IMAD.U32 R2, RZ, RZ, UR4 ;  /* 0x00000004ff027e24 */ /* 0x002fe2000f8e00ff */
[----:B------:R-:W-:Y:S01]  /*06c0*/  MOV R3, UR5 ;  /* 0x0000000500037c02 */ /* 0x000fe20008000f00 */
[----:B---3--:R-:W-:Y:S01]  /*06d0*/  IMAD.U32 R4, RZ, RZ, UR8 ;  /* 0x00000008ff047e24 */ /* 0x008fe2000f8e00ff */
[----:B------:R-:W-:-:S03]  /*06e0*/  MOV R5, UR9 ;  /* 0x0000000900057c02 */ /* 0x000fc60008000f00 */
[----:B------:R1:W5:Y:S04]  /*06f0*/  @P1 LDG.E R8, [R2.64] ;  /* 0x0000001602081981 */ /* 0x000368000c1e1900 */
[----:B------:R1:W5:Y:S01]  /*0700*/  @P4 LDG.E R24, [R4.64] ;  /* 0x0000001604184981 */ /* 0x000362000c1e1900 */
[----:B------:R-:W3:Y:S01]  /*0710*/  S2UR UR13, SR_CTAID.Y ;  /* 0x00000000000d79c3 */ /* 0x000ee20000002600 */
[----:B------:R-:W-:Y:S02]  /*0720*/  UMOV UR16, URZ ;  /* 0x0000003f00107c82 */ /* 0x000fe40008000000 */
[----:B------:R-:W-:Y:S02]  /*0730*/  ULDC UR20, c[0x0][0x168] ;  /* 0x00005a0000147ab9 */ /* 0x000fe40000000800 */
[----:B------:R-:W-:-:S02]  /*0740*/  UMOV UR17, URZ ;  /* 0x0000003f00117c82 */ /* 0x000fc40008000000 */
[----:B------:R-:W-:Y:S02]  /*0750*/  ULDC UR4, c[0x0][0x2ac] ;  /* 0x0000ab0000047ab9 */ /* 0x000fe40000000800 */
[----:B------:R-:W-:Y:S02]  /*0760*/  ULDC UR19, c[0x0][0x1d0] ;  /* 0x0000740000137ab9 */ /* 0x000fe40000000800 */
[----:B------:R-:W-:Y:S02]  /*0770*/  UIMAD UR19, UR4, UR19, URZ ;  /* 0x00000013041372a4 */ /* 0x000fe4000f8e023f */
[----:B------:R-:W-:Y:S02]  /*0780*/  ULDC UR18, c[0x0][0x228] ;  /* 0x00008a0000127ab9 */ /* 0x000fe40000000800 */
[----:B---3--:R-:W-:Y:S01]  /*0790*/  USHF.R.S32.HI UR12, URZ, 0x1f, UR13 ;  /* 0x0000001f3f0c7899 */ /* 0x008fe2000801140d */
[----:B--2---:R1:W2:Y:S08]  /*07a0*/  @P0 R2UR UR20, R0 ;  /* 0x00000000001403c2 */ /* 0x0042b000000e0000 */
[----:B----4-:R1:W3:Y:S08]  /*07b0*/  @P2 R2UR UR16, R7 ;  /* 0x00000000071023c2 */ /* 0x0102f000000e0000 */
[----:B------:R1:W4:Y:S01]  /*07c0*/  @P3 R2UR UR17, R6 ;  /* 0x00000000061133c2 */ /* 0x00032200000e0000 */
[----:B------:R-:W-:Y:S05]  /*07d0*/  @P0 BRA `(.L_x_591) ;  /* 0x0000006000000947 */ /* 0x000fea0003800000 */
[----:B------:R-:W-:Y:S05]  /*07e0*/  @!P3 BRA `(.L_x_591) ;  /* 0x000000500000b947 */ /* 0x000fea0003800000 */
[----:B-1--4-:R-:W4:Y:S04]  /*07f0*/  LDG.E R6, [R10.64] ;  /* 0x000000160a067981 */ /* 0x012f28000c1e1900 */
[----:B---3--:R-:W3:Y:S01]  /*0800*/  LDG.E R0, [R10.64+0x4] ;  /* 0x000004160a007981 */ /* 0x008ee2000c1e1900 */
[----:B--2-4-:R-:W1:Y:S08]  /*0810*/  R2UR UR20, R6 ;  /* 0x00000000061473c2 */ /* 0x014e7000000e0000 */
[----:B---3--:R-:W1:Y:S02]  /*0820*/  R2UR UR4, R0 ;  /* 0x00000000000473c2 */ /* 0x008e6400000e0000 */
[----:B-1----:R-:W-:-:S06]  /*0830*/  UIADD3 UR20, -UR20, UR4, URZ ;  /* 0x0000000414147290 */ /* 0x002fcc000fffe13f */
.L_x_591:
[----:B------:R-:W-:-:S04]  /*0840*/  ISETP.NE.U32.AND P0, PT, RZ, c[0x0][0x368], PT ;  /* 0x0000da00ff007a0c */ /* 0x000fc80003f05070 */
[----:B------:R-:W-:-:S13]  /*0850*/  ISETP.NE.AND.EX P0, PT, RZ, c[0x0][0x36c], PT, P0 ;  /* 0x0000db00ff007a0c */ /* 0x000fda0003f05300 */
[----:B------:R-:W-:Y:S05]  /*0860*/  @!P0 BRA `(.L_x_592) ;  /* 0x0000007000008947 */ /* 0x000fea0003800000 */
[----:B------:R-:W-:Y:S02]  /*0870*/  ULDC.64 UR4, c[0x0][0x368] ;  /* 0x0000da0000047ab9 */ /* 0x000fe40000000a00 */
[----:B------:R-:W-:-:S06]  /*0880*/  UIMAD.WIDE UR4, UR21, UR7, UR4 ;  /* 0x00000007150472a5 */ /* 0x000fcc000f8e0204 */
[----:B-1----:R-:W-:Y:S02]  /*0890*/  MOV R4, UR4 ;  /* 0x0000000400047c02 */ /* 0x002fe40008000f00 */
[----:B------:R-:W-:-:S05]  /*08a0*/  MOV R5, UR5 ;  /* 0x0000000500057c02 */ /* 0x000fca0008000f00 */
[----:B----4-:R-:W4:Y:S02]  /*08b0*/  LDG.E R0, [R4.64] ;  /* 0x0000001604007981 */ /* 0x010f24000c1e1900 */
[----:B----4-:R1:W4:Y:S02]  /*08c0*/  R2UR UR19, R0 ;  /* 0x00000000001373c2 */ /* 0x01032400000e0000 */
[----:B-1--4-:R-:W-:Y:S05]  /*08d0*/  BRA `(.L_x_593) ;  /* 0x0000006000007947 */ /* 0x012fea0003800000 */
.L_x_592:
[----:B------:R-:W-:Y:S05]  /*08e0*/  @!P4 BRA `(.L_x_593) ;  /* 0x000000500000c947 */ /* 0x000fea0003800000 */
[----:B-1--4-:R1:W4:Y:S04]  /*08f0*/  LDG.E R0, [R4.64] ;  /* 0x0000001604007981 */ /* 0x012328000c1e1900 */
[----:B-1-3--:R-:W3:Y:S01]  /*0900*/  LDG.E R4, [R4.64+0x4] ;  /* 0x0000041604047981 */ /* 0x00aee2000c1e1900 */
[----:B----4-:R-:W1:Y:S08]  /*0910*/  R2UR UR19, R0 ;  /* 0x00000000001373c2 */ /* 0x010e7000000e0000 */
[----:B---3--:R-:W1:Y:S02]  /*0920*/  R2UR UR4, R4 ;  /* 0x00000000040473c2 */ /* 0x008e6400000e0000 */
[----:B-1----:R-:W-:-:S06]  /*0930*/  UIADD3 UR19, -UR19, UR4, URZ ;  /* 0x0000000413137290 */ /* 0x002fcc000fffe13f */
.L_x_593:
[----:B-1--4-:R1:W4:Y:S01]  /*0940*/  @P1 LDG.E R5, [R2.64] ;  /* 0x0000001602051981 */ /* 0x012322000c1e1900 */
[----:B------:R-:W-:-:S03]  /*0950*/  ULDC.64 UR4, c[0x0][0x378] ;  /* 0x0000de0000047ab9 */ /* 0x000fc60000000a00 */
[----:B---3--:R1:W3:Y:S01]  /*0960*/  @P1 LDG.E R4, [R2.64+0x4] ;  /* 0x0000041602041981 */ /* 0x0082e2000c1e1900 */
[----:B------:R-:W-:-:S04]  /*0970*/  UISETP.NE.U32.AND UP0, UPT, URZ, UR4, UPT ;  /* 0x000000043f00728c */ /* 0x000fc8000bf05070 */
[----:B------:R-:W-:-:S03]  /*0980*/  UISETP.NE.AND.EX UP0, UPT, URZ, UR5, UPT, UP0 ;  /* 0x000000053f00728c */ /* 0x000fc6000bf05300 */
[----:B------:R-:W-:-:S03]  /*0990*/  ULDC.64 UR4, c[0x0][0x378] ;  /* 0x0000de0000047ab9 */ /* 0x000fc60000000a00 */
[----:B------:R-:W-:-:S05]  /*09a0*/  PLOP3.LUT P0, PT, PT, PT, UP0, 0x80, 0x0 ;  /* 0x000000000000781c */ /* 0x000fca0003f0f008 */
[----:B------:R-:W-:-:S06]  /*09b0*/  @UP0 UIMAD.WIDE UR4, UR21, UR7, UR4 ;  /* 0x00000007150402a5 */ /* 0x000fcc000f8e0204 */
[----:B-1----:R-:W-:Y:S02]  /*09c0*/  IMAD.U32 R2, RZ, RZ, UR4 ;  /* 0x00000004ff027e24 */ /* 0x002fe4000f8e00ff */
[----:B------:R-:W-:-:S05]  /*09d0*/  IMAD.U32 R3, RZ, RZ, UR5 ;  /* 0x00000005ff037e24 */ /* 0x000fca000f8e00ff */
[----:B--2---:R-:W2:Y:S01]  /*09e0*/  @P0 LDG.E R0, [R2.64] ;  /* 0x0000001602000981 */ /* 0x004ea2000c1e1900 */
[----:B------:R-:W-:Y:S02]  /*09f0*/  ULDC UR6, c[0x0][0x2c4] ;  /* 0x0000b10000067ab9 */ /* 0x000fe40000000800 */
[----:B------:R-:W-:Y:S02]  /*0a00*/  UISETP.NE.AND UP2, UPT, UR6, 0x1, UPT ;  /* 0x000000010600788c */ /* 0x000fe4000bf45270 */
[----:B------:R-:W-:Y:S02]  /*0a10*/  UIADD3 UR6, -UR16, UR19, URZ ;  /* 0x0000001310067290 */ /* 0x000fe4000fffe13f */
[----:B------:R-:W-:-:S07]  /*0a20*/  UMOV UR15, UR19 ;  /* 0x00000013000f7c82 */ /* 0x000fce0008000000 */
[----:B------:R-:W-:Y:S01]  /*0a30*/  @UP2 UIADD3 UR24, UR14, 0x7f, URZ ;  /* 0x0000007f0e182890 */ /* 0x000fe2000fffe03f */
[----:B----4-:R-:W1:Y:S08]  /*0a40*/  @P1 R2UR UR4, R5 ;  /* 0x00000000050413c2 */ /* 0x010e7000000e0000 */
[----:B---3--:R-:W1:Y:S02]  /*0a50*/  @P1 R2UR UR5, R4 ;  /* 0x00000000040513c2 */ /* 0x008e6400000e0000 */
[----:B-1----:R-:W-:-:S03]  /*0a60*/  @UP3 UIADD3 UR18, -UR4, UR5, URZ ;  /* 0x0000000504123290 */ /* 0x002fc6000fffe13f */
[----:B------:R-:W-:-:S03]  /*0a70*/  ULDC.64 UR4, c[0x0][0x2c8] ;  /* 0x0000b20000047ab9 */ /* 0x000fc60000000a00 */
[----:B--2---:R1:W2:Y:S01]  /*0a80*/  @P0 R2UR UR15, R0 ;  /* 0x00000000000f03c2 */ /* 0x0042a200000e0000 */
[----:B------:R-:W-:Y:S02]  /*0a90*/  UIMAD.WIDE.U32 UR24, UR24, UR4, URZ ;  /* 0x00000004181872a5 */ /* 0x000fe4000f8e003f */
[----:B------:R-:W-:Y:S02]  /*0aa0*/  UIADD3 UR11, UR6, UR18, URZ ;  /* 0x00000012060b7290 */ /* 0x000fe4000fffe03f */
[----:B------:R-:W-:Y:S02]  /*0ab0*/  UIADD3 UR4, UR14, 0x7f, URZ ;  /* 0x0000007f0e047890 */ /* 0x000fe4000fffe03f */
[----:B------:R-:W-:Y:S02]  /*0ac0*/  UIADD3 UR9, UR11, 0x80, -UR20 ;  /* 0x000000800b097890 */ /* 0x000fe4000fffe814 */
[----:B------:R-:W-:Y:S02]  /*0ad0*/  @UP2 USHF.R.U32.HI UR4, URZ, UR5, UR25 ;  /* 0x000000053f042299 */ /* 0x000fe40008011619 */
[----:B------:R-:W-:-:S02]  /*0ae0*/  UIADD3 UR10, UR11, 0x7f, URZ ;  /* 0x0000007f0b0a7890 */ /* 0x000fc4000fffe03f */
[----:B------:R-:W-:Y:S02]  /*0af0*/  UIADD3 UR5, UR9, UR4, URZ ;  /* 0x0000000409057290 */ /* 0x000fe4000fffe03f */
[----:B------:R-:W-:Y:S02]  /*0b00*/  USHF.R.S32.HI UR8, URZ, 0x1f, UR10 ;  /* 0x0000001f3f087899 */ /* 0x000fe4000801140a */
[----:B------:R-:W-:Y:S02]  /*0b10*/  USHF.R.S32.HI UR4, URZ, 0x1f, UR5 ;  /* 0x0000001f3f047899 */ /* 0x000fe40008011405 */
[----:B------:R-:W-:Y:S02]  /*0b20*/  ULEA.HI UR10, UR8, UR10, URZ, 0x7 ;  /* 0x0000000a080a7291 */ /* 0x000fe4000f8f383f */
[----:B------:R-:W-:Y:S02]  /*0b30*/  ULEA.HI UR4, UR4, UR5, URZ, 0x7 ;  /* 0x0000000504047291 */ /* 0x000fe4000f8f383f */
[----:B------:R-:W-:-:S02]  /*0b40*/  USHF.R.S32.HI UR10, URZ, 0x7, UR10 ;  /* 0x000000073f0a7899 */ /* 0x000fc4000801140a */
[----:B------:R-:W-:-:S04]  /*0b50*/  USHF.R.S32.HI UR4, URZ, 0x7, UR4 ;  /* 0x000000073f047899 */ /* 0x000fc80008011404 */
[----:B------:R-:W-:-:S04]  /*0b60*/  UISETP.LT.AND UP0, UPT, UR10, UR4, UPT ;  /* 0x000000040a00728c */ /* 0x000fc8000bf01270 */
[----:B------:R-:W-:Y:S02]  /*0b70*/  USEL UR5, UR10, UR4, UP0 ;  /* 0x000000040a057287 */ /* 0x000fe40008000000 */
[----:B------:R-:W-:Y:S02]  /*0b80*/  UIADD3 UR4, -UR6, URZ, URZ ;  /* 0x0000003f06047290 */ /* 0x000fe4000fffe13f */
[----:B------:R-:W-:Y:S02]  /*0b90*/  ULEA UR6, UR5, -UR6, 0x7 ;  /* 0x8000000605067291 */ /* 0x000fe4000f8e383f */
[----:B------:R-:W-:Y:S02]  /*0ba0*/  UISETP.LT.AND UP1, UPT, URZ, UR4, UPT ;  /* 0x000000043f00728c */ /* 0x000fe4000bf21270 */
[----:B------:R-:W-:Y:S02]  /*0bb0*/  UISETP.LT.AND UP0, UPT, UR6, UR18, UPT ;  /* 0x000000120600728c */ /* 0x000fe4000bf01270 */
[----:B------:R-:W-:-:S02]  /*0bc0*/  USEL UR4, URZ, UR4, !UP1 ;  /* 0x000000043f047287 */ /* 0x000fc4000c800000 */
[----:B------:R-:W-:Y:S02]  /*0bd0*/  USEL UR5, UR6, UR18, UP0 ;  /* 0x0000001206057287 */ /* 0x000fe40008000000 */
[----:B------:R-:W-:Y:S02]  /*0be0*/  USHF.R.U32.HI UR8, URZ, 0x7, UR4 ;  /* 0x000000073f087899 */ /* 0x000fe40008011604 */
[----:B------:R-:W-:-:S05]  /*0bf0*/  UISETP.GT.AND UP0, UPT, UR5, UR4, UPT ;  /* 0x000000040500728c */ /* 0x000fca000bf04270 */
[----:B------:R-:W-:-:S06]  /*0c00*/  UMOV UR6, UR8 ;  /* 0x0000000800067c82 */ /* 0x000fcc0008000000 */
        /* <DEDUP_REMOVED lines=16> */
[----:B------:R-:W-:-:S03]  /*0d10*/  ULDC.64 UR4, c[0x0][0x240] ;  /* 0x0000900000047ab9 */ /* 0x000fc60000000a00 */
[----:B------:R-:W-:Y:S01]  /*0d20*/  LEA.HI R0, R4, R174, RZ, 0x3 ;  /* 0x000000ae04007211 */ /* 0x000fe200078f18ff */
[----:B------:R1:W2:Y:S01]  /*0d30*/  @P4 LDG.E R23, [R2.64] ;  /* 0x0000001602174981 */ /* 0x0002a2000c1e1900 */
[----:B------:R-:W-:Y:S01]  /*0d40*/  UIMAD UR4, UR12, UR4, URZ ;  /* 0x000000040c0472a4 */ /* 0x000fe2000f8e023f */
[----:B------:R-:W-:Y:S01]  /*0d50*/  IMAD.MOV.U32 R146, RZ, RZ, c[0x0][0x238] ;  /* 0x00008e00ff927624 */ /* 0x000fe200078e00ff */
[----:B------:R-:W-:Y:S01]  /*0d60*/  SHF.R.S32.HI R95, RZ, 0x3, R0 ;  /* 0x00000003ff5f7819 */ /* 0x000fe20000011400 */
[----:B------:R-:W-:Y:S01]  /*0d70*/  USHF.R.S32.HI UR24, URZ, 0x1f, UR21 ;  /* 0x0000001f3f187899 */ /* 0x000fe20008011415 */
[----:B------:R-:W-:Y:S01]  /*0d80*/  LOP3.LUT R0, R0, 0xfffffff8, RZ, 0xc0, !PT ;  /* 0xfffffff800007812 */ /* 0x000fe200078ec0ff */
[----:B------:R-:W-:Y:S01]  /*0d90*/  UIADD3 UR25, UR6, -0x1, URZ ;  /* 0xffffffff06197890 */ /* 0x000fe2000fffe03f */
[----:B------:R-:W-:Y:S01]  /*0da0*/  SHF.R.S32.HI R7, RZ, 0x1f, R95 ;  /* 0x0000001fff077819 */ /* 0x000fe2000001145f */
[----:B------:R-:W-:Y:S01]  /*0db0*/  UIMAD UR7, UR13, UR5, UR4 ;  /* 0x000000050d0772a4 */ /* 0x000fe2000f8e0204 */
[C---:B-----5:R-:W-:Y:S01]  /*0dc0*/  IADD3 R118, P0, R95.reuse, R8, RZ ;  /* 0x000000085f767210 */ /* 0x060fe20007f1e0ff */
[----:B------:R-:W-:Y:S01]  /*0dd0*/  IMAD.IADD R22, R174, 0x1, -R0 ;  /* 0x00000001ae167824 */ /* 0x000fe200078e0a00 */
[----:B------:R-:W-:Y:S01]  /*0de0*/  USEL UR27, UR21, URZ, !UP3 ;  /* 0x0000003f151b7287 */ /* 0x000fe2000d800000 */
[----:B------:R-:W-:Y:S01]  /*0df0*/  IADD3 R142, -R95, UR18, RZ ;  /* 0x000000125f8e7c10 */ /* 0x000fe2000fffe1ff */
[----:B------:R-:W-:Y:S01]  /*0e00*/  USEL UR26, UR24, URZ, !UP3 ;  /* 0x0000003f181a7287 */ /* 0x000fe2000d800000 */
[----:B------:R-:W-:Y:S01]  /*0e10*/  IMAD.SHL.U32 R20, R22, 0x8, RZ ;  /* 0x0000000816147824 */ /* 0x000fe200078e00ff */
[----:B------:R-:W-:Y:S01]  /*0e20*/  LEA.HI.X.SX32 R119, R8, R7, 0x1, P0 ;  /* 0x0000000708777211 */ /* 0x000fe200000f0eff */
[----:B------:R-:W-:Y:S01]  /*0e30*/  ULDC.64 UR4, c[0x0][0x248] ;  /* 0x0000920000047ab9 */ /* 0x000fe20000000a00 */
[----:B------:R-:W-:Y:S01]  /*0e40*/  IMAD.MOV.U32 R157, RZ, RZ, 0x7 ;  /* 0x00000007ff9d7424 */ /* 0x000fe200078e00ff */
[----:B------:R-:W-:Y:S01]  /*0e50*/  UIMAD UR4, UR26, UR4, URZ ;  /* 0x000000041a0472a4 */ /* 0x000fe2000f8e023f */
[----:B------:R-:W-:Y:S01]  /*0e60*/  SHF.R.S32.HI R21, RZ, 0x1f, R20 ;  /* 0x0000001fff157819 */ /* 0x000fe20000011414 */
[----:B------:R-:W-:Y:S01]  /*0e70*/  IMAD R0, R119, c[0x0][0x238], RZ ;  /* 0x00008e0077007a24 */ /* 0x000fe200078e02ff */
[----:B------:R-:W-:Y:S01]  /*0e80*/  LEA.HI R4, R4, R174, RZ, 0x6 ;  /* 0x000000ae04047211 */ /* 0x000fe200078f30ff */
[----:B------:R-:W-:Y:S01]  /*0e90*/  IMAD.U32 R98, RZ, RZ, UR27 ;  /* 0x0000001bff627e24 */ /* 0x000fe2000f8e00ff */
[----:B------:R-:W-:Y:S01]  /*0ea0*/  UIMAD UR4, UR27, UR5, UR4 ;  /* 0x000000051b0472a4 */ /* 0x000fe2000f8e0204 */
[----:B------:R-:W-:Y:S01]  /*0eb0*/  IMAD R0, R118, c[0x0][0x23c], R0 ;  /* 0x00008f0076007a24 */ /* 0x000fe200078e0200 */
[----:B------:R-:W-:Y:S01]  /*0ec0*/  SHF.L.U64.HI R165, R146, R157, c[0x0][0x23c] ;  /* 0x00008f0092a57619 */ /* 0x000fe2000001029d */
[----:B-1----:R-:W-:Y:S01]  /*0ed0*/  IMAD.WIDE.U32 R2, R118, c[0x0][0x238], R20 ;  /* 0x00008e0076027a25 */ /* 0x002fe200078e0014 */
[----:B------:R-:W-:Y:S01]  /*0ee0*/  USHF.R.S32.HI UR5, URZ, 0x1f, UR25 ;  /* 0x0000001f3f057899 */ /* 0x000fe20008011419 */
[C---:B------:R-:W-:Y:S01]  /*0ef0*/  IADD3 R91, R20.reuse, 0x40, RZ ;  /* 0x00000040145b7810 */ /* 0x040fe20007ffe0ff */
[----:B------:R-:W-:Y:S01]  /*0f00*/  USHF.R.S32.HI UR28, URZ, 0x1f, UR15 ;  /* 0x0000001f3f1c7899 */ /* 0x000fe2000801140f */
[----:B------:R-:W-:Y:S01]  /*0f10*/  IMAD.IADD R3, R3, 0x1, R0 ;  /* 0x0000000103037824 */ /* 0x000fe200078e0200 */
[----:B------:R-:W-:Y:S01]  /*0f20*/  ISETP.GE.AND P6, PT, R20, c[0x0][0x1d4], PT ;  /* 0x0000750014007a0c */ /* 0x000fe20003fc6270 */
[----:B------:R-:W-:Y:S01]  /*0f30*/  IMAD.U32 R0, RZ, RZ, UR13 ;  /* 0x0000000dff007e24 */ /* 0x000fe2000f8e00ff */
[----:B------:R-:W-:Y:S01]  /*0f40*/  ISETP.GE.AND P5, PT, R91, c[0x0][0x1d4], PT ;  /* 0x000075005b007a0c */ /* 0x000fe20003fa6270 */
[----:B------:R-:W-:Y:S01]  /*0f50*/  IMAD.SHL.U32 R173, R146, 0x80, RZ ;  /* 0x0000008092ad7824 */ /* 0x000fe200078e00ff */
[C---:B------:R-:W-:Y:S01]  /*0f60*/  IADD3 R155, R95.reuse, 0x20, RZ ;  /* 0x000000205f9b7810 */ /* 0x040fe20007ffe0ff */
[----:B------:R-:W-:Y:S01]  /*0f70*/  IMAD.WIDE.U32 R2, R0, c[0x0][0x240], R2 ;  /* 0x0000900000027a25 */ /* 0x000fe200078e0002 */
[----:B------:R-:W-:-:S02]  /*0f80*/  IADD3 R153, R95, 0x60, RZ ;  /* 0x000000605f997810 */ /* 0x000fc40007ffe0ff */
[----:B------:R-:W-:Y:S01]  /*0f90*/  IADD3 R154, R95, 0x40, RZ ;  /* 0x000000405f9a7810 */ /* 0x000fe20007ffe0ff */
[----:B------:R-:W-:Y:S01]  /*0fa0*/  IMAD.U32 R0, RZ, RZ, UR25 ;  /* 0x00000019ff007e24 */ /* 0x000fe2000f8e00ff */
[----:B------:R-:W-:Y:S01]  /*0fb0*/  IADD3 R3, R3, UR7, RZ ;  /* 0x0000000703037c10 */ /* 0x000fe2000fffe0ff */
[----:B------:R-:W-:Y:S01]  /*0fc0*/  IMAD.MOV.U32 R25, RZ, RZ, c[0x0][0x23c] ;  /* 0x00008f00ff197624 */ /* 0x000fe200078e00ff */
[----:B------:R-:W-:Y:S01]  /*0fd0*/  ULDC.64 UR6, c[0x0][0x280] ;  /* 0x0000a00000067ab9 */ /* 0x000fe20000000a00 */
[----:B------:R-:W-:Y:S01]  /*0fe0*/  IMAD R6, R0, -0x80, R142 ;  /* 0xffffff8000067824 */ /* 0x000fe200078e028e */
[----:B------:R-:W-:Y:S01]  /*0ff0*/  UIMAD UR6, UR28, UR6, URZ ;  /* 0x000000061c0672a4 */ /* 0x000fe2000f8e023f */
[----:B------:R-:W-:Y:S01]  /*1000*/  IMAD.WIDE.U32 R130, R98, c[0x0][0x248], R2 ;  /* 0x0000920062827a25 */ /* 0x000fe200078e0002 */
[----:B------:R-:W-:Y:S01]  /*1010*/  IADD3 R141, R24, UR19, RZ ;  /* 0x00000013188d7c10 */ /* 0x000fe2000fffe0ff */
[----:B------:R-:W-:Y:S01]  /*1020*/  ULDC UR19, c[0x0][0x294] ;  /* 0x0000a50000137ab9 */ /* 0x000fe20000000800 */
[----:B------:R-:W-:Y:S01]  /*1030*/  ISETP.GE.AND P0, PT, R6, 0x1, PT ;  /* 0x000000010600780c */ /* 0x000fe20003f06270 */
[----:B------:R-:W-:Y:S01]  /*1040*/  IMAD.SHL.U32 R3, R95, 0x40, RZ ;  /* 0x000000405f037824 */ /* 0x000fe200078e00ff */
[----:B------:R-:W-:Y:S01]  /*1050*/  IADD3 R127, R131, UR4, RZ ;  /* 0x00000004837f7c10 */ /* 0x000fe2000fffe0ff */
[----:B------:R-:W-:Y:S01]  /*1060*/  IMAD.SHL.U32 R0, R4, 0x8, RZ ;  /* 0x0000000804007824 */ /* 0x000fe200078e00ff */
[----:B------:R-:W-:Y:S01]  /*1070*/  ISETP.GE.AND P2, PT, R6, 0x21, PT ;  /* 0x000000210600780c */ /* 0x000fe20003f46270 */
[----:B------:R-:W-:Y:S01]  /*1080*/  IMAD R2, R165, UR25, RZ ;  /* 0x00000019a5027c24 */ /* 0x000fe2000f8e02ff */
[----:B------:R-:W-:Y:S01]  /*1090*/  LOP3.LUT R129, R3, 0x1c0, RZ, 0xc0, !PT ;  /* 0x000001c003817812 */ /* 0x000fe200078ec0ff */
[----:B------:R-:W-:Y:S01]  /*10a0*/  IMAD.MOV.U32 R126, RZ, RZ, R130 ;  /* 0x000000ffff7e7224 */ /* 0x000fe200078e0082 */
[----:B------:R-:W-:Y:S01]  /*10b0*/  LOP3.LUT R133, R0, 0xfffffe00, RZ, 0xc0, !PT ;  /* 0xfffffe0000857812 */ /* 0x000fe200078ec0ff */
[----:B------:R-:W-:Y:S01]  /*10c0*/  IMAD R2, R173, UR5, R2 ;  /* 0x00000005ad027c24 */ /* 0x000fe2000f8e0202 */
[----:B------:R-:W-:Y:S01]  /*10d0*/  LOP3.LUT R77, R129, 0x38, R20, 0xf8, !PT ;  /* 0x00000038814d7812 */ /* 0x000fe200078ef814 */
[----:B------:R-:W-:Y:S01]  /*10e0*/  IMAD.WIDE.U32 R14, R173, UR25, R126 ;  /* 0x00000019ad0e7c25 */ /* 0x000fe2000f8e007e */
[----:B------:R-:W-:Y:S01]  /*10f0*/  SHF.R.U32.HI R166, RZ, 0x3, R129 ;  /* 0x00000003ffa67819 */ /* 0x000fe20000011681 */
[----:B------:R-:W-:Y:S01]  /*1100*/  ULDC.64 UR4, c[0x0][0x260] ;  /* 0x0000980000047ab9 */ /* 0x000fe20000000a00 */
[----:B------:R-:W-:Y:S01]  /*1110*/  P2R R144, PR, RZ, 0x20 ;  /* 0x00000020ff907803 */ /* 0x000fe20000000000 */
[----:B------:R-:W-:Y:S01]  /*1120*/  IMAD.IADD R3, R15, 0x1, R2 ;  /* 0x000000010f037824 */ /* 0x000fe200078e0202 */
[----:B------:R-:W-:Y:S01]  /*1130*/  LOP3.LUT R77, R133, R77, R166, 0xf6, !PT ;  /* 0x0000004d854d7212 */ /* 0x000fe200078ef6a6 */
[----:B------:R-:W-:Y:S01]  /*1140*/  IMAD.U32 R0, RZ, RZ, UR13 ;  /* 0x0000000dff007e24 */ /* 0x000fe2000f8e00ff */
[----:B------:R-:W-:Y:S01]  /*1150*/  @P0 LEA R4, P1, R14, c[0x0][0x220], 0x1 ;  /* 0x000088000e040a11 */ /* 0x000fe200078208ff */
[----:B------:R-:W-:Y:S01]  /*1160*/  UIMAD UR4, UR12, UR4, URZ ;  /* 0x000000040c0472a4 */ /* 0x000fe2000f8e023f */
[----:B------:R-:W-:Y:S01]  /*1170*/  IMAD.SHL.U32 R32, R22, 0x4, RZ ;  /* 0x0000000416207824 */ /* 0x000fe200078e00ff */
[----:B------:R-:W-:Y:S01]  /*1180*/  P2R R145, PR, RZ, 0x40 ;  /* 0x00000040ff917803 */ /* 0x000fe20000000000 */
[----:B------:R-:W-:Y:S01]  /*1190*/  IMAD.SHL.U32 R77, R77, 0x2, RZ ;  /* 0x000000024d4d7824 */ /* 0x000fe200078e00ff */
[----:B------:R-:W-:Y:S01]  /*11a0*/  @P0 LEA.HI.X R5, R14, c[0x0][0x224], R3, 0x1, P1 ;  /* 0x000089000e050a11 */ /* 0x000fe200008f0c03 */
[----:B------:R-:W-:Y:S01]  /*11b0*/  UIMAD UR4, UR13, UR5, UR4 ;  /* 0x000000050d0472a4 */ /* 0x000fe2000f8e0204 */
[----:B------:R-:W-:Y:S01]  /*11c0*/  SHF.R.S32.HI R33, RZ, 0x1f, R32 ;  /* 0x0000001fff217819 */ /* 0x000fe20000011420 */
[C---:B------:R-:W-:Y:S01]  /*11d0*/  IMAD.WIDE.U32 R18, R95.reuse, c[0x0][0x290], R20 ;  /* 0x0000a4005f127a25 */ /* 0x040fe200078e0014 */
[----:B------:R-:W-:Y:S01]  /*11e0*/  ISETP.GE.AND P1, PT, R6, 0x41, PT ;  /* 0x000000410600780c */ /* 0x000fe20003f26270 */
[----:B------:R-:W-:Y:S01]  /*11f0*/  @!PT LDS RZ, [RZ] ;  /* 0x00000000fffff984 */ /* 0x000fe20000000800 */
[----:B------:R-:W-:Y:S01]  /*1200*/  @!PT LDS RZ, [RZ] ;  /* 0x00000000fffff984 */ /* 0x000fe20000000800 */
[----:B------:R-:W-:Y:S01]  /*1210*/  @!PT LDS RZ, [RZ] ;  /* 0x00000000fffff984 */ /* 0x000fe20000000800 */
[----:B------:R1:W-:Y:S01]  /*1220*/  @P0 LDGSTS.E.BYPASS.LTC128B.128 [R77+0x8100], [R4.64], !P6 ;  /* 0x08100000044d0fae */ /* 0x0003e2000f101d56 */
[----:B------:R-:W-:Y:S01]  /*1230*/  IADD3 R34, R32, 0x20, RZ ;  /* 0x0000002020227810 */ /* 0x000fe20007ffe0ff */
[----:B------:R-:W-:-:S02]  /*1240*/  IMAD.WIDE.U32 R8, R95, c[0x0][0x290], R32 ;  /* 0x0000a4005f087a25 */ /* 0x000fc400078e0020 */
[----:B------:R1:W-:Y:S01]  /*1250*/  @P0 LDGSTS.E.BYPASS.LTC128B.128 [R77+0xc100], [R4.64+0x80], !P5 ;  /* 0x0c100080044d0fae */ /* 0x0003e2000e901d56 */
[----:B------:R-:W-:Y:S01]  /*1260*/  ISETP.GT.AND P0, PT, R6, 0x60, PT ;  /* 0x000000600600780c */ /* 0x000fe20003f04270 */
[----:B------:R-:W-:Y:S02]  /*1270*/  IMAD.MOV.U32 R150, RZ, RZ, 0x6 ;  /* 0x00000006ff967424 */ /* 0x000fe400078e00ff */
[----:B------:R-:W-:Y:S02]  /*1280*/  IMAD.MOV.U32 R152, RZ, RZ, 0x5 ;  /* 0x00000005ff987424 */ /* 0x000fe400078e00ff */
[----:B------:R-:W-:Y:S02]  /*1290*/  IMAD.SHL.U32 R148, R146, 0x40, RZ ;  /* 0x0000004092947824 */ /* 0x000fe400078e00ff */
[----:B------:R-:W-:Y:S02]  /*12a0*/  IMAD.MOV.U32 R176, RZ, RZ, c[0x0][0x2b8] ;  /* 0x0000ae00ffb07624 */ /* 0x000fe400078e00ff */
[----:B------:R-:W-:-:S02]  /*12b0*/  IMAD.MOV.U32 R175, RZ, RZ, c[0x0][0x27c] ;  /* 0x00009f00ffaf7624 */ /* 0x000fc400078e00ff */
[----:B------:R-:W-:Y:S02]  /*12c0*/  IMAD.MOV.U32 R147, RZ, RZ, c[0x0][0x27c] ;  /* 0x00009f00ff937624 */ /* 0x000fe400078e00ff */
[----:B------:R-:W-:Y:S02]  /*12d0*/  IMAD.U32 R90, RZ, RZ, UR25 ;  /* 0x00000019ff5a7e24 */ /* 0x000fe4000f8e00ff */
[----:B------:R-:W-:Y:S02]  /*12e0*/  IMAD.SHL.U32 R147, R147, 0x2, RZ ;  /* 0x0000000293937824 */ /* 0x000fe400078e00ff */
[----:B------:R-:W-:Y:S02]  /*12f0*/  IMAD R117, R22, 0x20, R95 ;  /* 0x0000002016757824 */ /* 0x000fe400078e025f */
[----:B-1----:R-:W-:Y:S01]  /*1300*/  IMAD.WIDE.U32 R4, R0, c[0x0][0x260], R20 ;  /* 0x0000980000047a25 */ /* 0x002fe200078e0014 */
[----:B------:R-:W-:-:S03]  /*1310*/  @P2 LEA R0, P3, R146, R14, 0x5 ;  /* 0x0000000e92002211 */ /* 0x000fc600078628ff */
[----:B------:R-:W-:Y:S01]  /*1320*/  IMAD.MOV.U32 R12, RZ, RZ, R4 ;  /* 0x000000ffff0c7224 */ /* 0x000fe200078e0004 */
[----:B------:R-:W-:Y:S02]  /*1330*/  @P2 LEA.HI.X R2, R146, R3, R25, 0x5, P3 ;  /* 0x0000000392022211 */ /* 0x000fe400018f2c19 */
[----:B------:R-:W-:Y:S01]  /*1340*/  IADD3 R13, R5, UR4, RZ ;  /* 0x00000004050d7c10 */ /* 0x000fe2000fffe0ff */
[----:B------:R-:W-:Y:S01]  /*1350*/  IMAD R5, R7, c[0x0][0x280], RZ ;  /* 0x0000a00007057a24 */ /* 0x000fe200078e02ff */
[----:B------:R-:W-:Y:S01]  /*1360*/  @P2 LEA R16, P3, R0, c[0x0][0x220], 0x1 ;  /* 0x0000880000102a11 */ /* 0x000fe200078608ff */
[----:B------:R-:W-:Y:S02]  /*1370*/  ULDC.64 UR4, c[0x0][0x290] ;  /* 0x0000a40000047ab9 */ /* 0x000fe40000000a00 */
[----:B------:R-:W-:Y:S01]  /*1380*/  IMAD.WIDE.U32 R98, R98, c[0x0][0x268], R12 ;  /* 0x00009a0062627a25 */ /* 0x000fe200078e000c */
[----:B------:R-:W-:Y:S01]  /*1390*/  @P2 LEA.HI.X R17, R0, c[0x0][0x224], R2, 0x1, P3 ;  /* 0x0000890000112a11 */ /* 0x000fe200018f0c02 */
[----:B------:R-:W-:Y:S01]  /*13a0*/  UIMAD UR4, UR28, UR4, URZ ;  /* 0x000000041c0472a4 */ /* 0x000fe2000f8e023f */
[----:B------:R-:W-:Y:S01]  /*13b0*/  ISETP.GE.AND P3, PT, R20, c[0x0][0x27c], PT ;  /* 0x00009f0014007a0c */ /* 0x000fe20003f66270 */
[C---:B------:R-:W-:Y:S01]  /*13c0*/  IMAD R2, R95.reuse, c[0x0][0x284], R5 ;  /* 0x0000a1005f027a24 */ /* 0x040fe200078e0205 */
[----:B------:R-:W-:Y:S01]  /*13d0*/  UIMAD UR28, UR15, UR7, UR6 ;  /* 0x000000070f1c72a4 */ /* 0x000fe2000f8e0206 */
[----:B------:R-:W-:Y:S01]  /*13e0*/  IMAD.WIDE.U32 R4, R95, c[0x0][0x280], R32 ;  /* 0x0000a0005f047a25 */ /* 0x000fe200078e0020 */
[----:B------:R1:W-:Y:S01]  /*13f0*/  @P2 LDGSTS.E.BYPASS.LTC128B.128 [R77+0x9100], [R16.64], !P6 ;  /* 0x09100000104d2fae */ /* 0x0003e2000f101d56 */
[----:B------:R-:W-:Y:S01]  /*1400*/  P2R R143, PR, RZ, 0x8 ;  /* 0x00000008ff8f7803 */ /* 0x000fe20000000000 */
[----:B------:R-:W-:Y:S01]  /*1410*/  UIMAD UR29, UR15, UR5, UR4 ;  /* 0x000000050f1d72a4 */ /* 0x000fe2000f8e0204 */
[----:B------:R-:W-:Y:S01]  /*1420*/  IMAD R0, R7, c[0x0][0x290], RZ ;  /* 0x0000a40007007a24 */ /* 0x000fe200078e02ff */
[----:B------:R1:W-:Y:S01]  /*1430*/  @P2 LDGSTS.E.BYPASS.LTC128B.128 [R77+0xd100], [R16.64+0x80], !P5 ;  /* 0x0d100080104d2fae */ /* 0x0003e2000e901d56 */
[----:B------:R-:W-:Y:S01]  /*1440*/  IMAD.IADD R11, R5, 0x1, R2 ;  /* 0x00000001050b7824 */ /* 0x000fe200078e0202 */
[----:B------:R-:W-:Y:S01]  /*1450*/  SEL R5, RZ, c[0x0][0x27c], !P3 ;  /* 0x00009f00ff057a07 */ /* 0x000fe20005800000 */
[----:B------:R-:W-:Y:S01]  /*1460*/  IMAD.WIDE.U32 R6, R95, c[0x0][0x280], R20 ;  /* 0x0000a0005f067a25 */ /* 0x000fe200078e0014 */
[----:B------:R-:W-:-:S02]  /*1470*/  ULDC.64 UR4, c[0x0][0x1e8] ;  /* 0x00007a0000047ab9 */ /* 0x000fc40000000a00 */
[----:B------:R-:W-:Y:S01]  /*1480*/  UIMAD UR31, UR12, UR4, URZ ;  /* 0x000000040c1f72a4 */ /* 0x000fe2000f8e023f */
[----:B------:R-:W-:Y:S01]  /*1490*/  IMAD.IADD R7, R2, 0x1, R7 ;  /* 0x0000000102077824 */ /* 0x000fe200078e0207 */
[----:B------:R-:W-:Y:S01]  /*14a0*/  UIMAD.WIDE.U32 UR32, UR13, UR4, URZ ;  /* 0x000000040d2072a5 */ /* 0x000fe2000f8e003f */
[----:B------:R-:W-:Y:S01]  /*14b0*/  IMAD R0, R95, c[0x0][0x294], R0 ;  /* 0x0000a5005f007a24 */ /* 0x000fe200078e0200 */
[----:B------:R-:W-:Y:S01]  /*14c0*/  UIMAD UR31, UR13, UR5, UR31 ;  /* 0x000000050d1f72a4 */ /* 0x000fe2000f8e021f */
[----:B------:R-:W-:Y:S01]  /*14d0*/  IMAD.IADD R2, R20, 0x1, R5 ;  /* 0x0000000114027824 */ /* 0x000fe200078e0205 */
[----:B------:R-:W-:Y:S01]  /*14e0*/  ULDC.64 UR6, c[0x0][0x268] ;  /* 0x00009a0000067ab9 */ /* 0x000fe20000000a00 */
[----:B------:R-:W-:Y:S01]  /*14f0*/  IMAD.IADD R9, R9, 0x1, R0 ;  /* 0x0000000109097824 */ /* 0x000fe200078e0200 */
[----:B------:R-:W-:Y:S01]  /*1500*/  ULDC.64 UR4, c[0x0][0x210] ;  /* 0x0000840000047ab9 */ /* 0x000fe20000000a00 */
[----:B------:R-:W-:Y:S01]  /*1510*/  IMAD.IADD R5, R0, 0x1, R19 ;  /* 0x0000000100057824 */ /* 0x000fe200078e0213 */
[----:B------:R-:W-:Y:S01]  /*1520*/  SHF.R.S32.HI R0, RZ, 0x1f, R2 ;  /* 0x0000001fff007819 */ /* 0x000fe20000011402 */
[----:B------:R-:W-:Y:S01]  /*1530*/  IMAD.MOV.U32 R10, RZ, RZ, R4 ;  /* 0x000000ffff0a7224 */ /* 0x000fe200078e0004 */
[----:B------:R-:W-:Y:S01]  /*1540*/  UIMAD UR34, UR12, UR4, URZ ;  /* 0x000000040c2272a4 */ /* 0x000fe2000f8e023f */
[----:B------:R-:W-:Y:S01]  /*1550*/  IMAD.MOV.U32 R4, RZ, RZ, R18 ;  /* 0x000000ffff047224 */ /* 0x000fe200078e0012 */
[CC--:B------:R-:W-:Y:S01]  /*1560*/  LEA.HI R15, R0.reuse, R2.reuse, RZ, 0x3 ;  /* 0x00000002000f7211 */ /* 0x0c0fe200078f18ff */
[----:B------:R-:W-:Y:S01]  /*1570*/  IMAD.U32 R12, RZ, RZ, UR15 ;  /* 0x0000000fff0c7e24 */ /* 0x000fe2000f8e00ff */
[----:B------:R-:W-:Y:S01]  /*1580*/  LEA.HI R18, R0, R2, RZ, 0x6 ;  /* 0x0000000200127211 */ /* 0x000fe200078f30ff */
[----:B------:R-:W-:Y:S01]  /*1590*/  IMAD.U32 R0, RZ, RZ, UR15 ;  /* 0x0000000fff007e24 */ /* 0x000fe2000f8e00ff */
[----:B------:R-:W-:Y:S01]  /*15a0*/  UIMAD UR6, UR26, UR6, URZ ;  /* 0x000000061a0672a4 */ /* 0x000fe2000f8e023f */
[----:B------:R-:W-:Y:S01]  /*15b0*/  IMAD.WIDE.U32 R106, R12, c[0x0][0x280], R10 ;  /* 0x0000a0000c6a7a25 */ /* 0x000fe200078e000a */
[----:B------:R-:W-:Y:S01]  /*15c0*/  UIMAD.WIDE.U32 UR36, UR13, UR4, URZ ;  /* 0x000000040d2472a5 */ /* 0x000fe2000f8e003f */
[----:B------:R-:W-:Y:S01]  /*15d0*/  LOP3.LUT R93, R15, 0xfffffff8, RZ, 0xc0, !PT ;  /* 0xfffffff80f5d7812 */ /* 0x000fe200078ec0ff */
[----:B------:R-:W-:Y:S01]  /*15e0*/  UIMAD UR34, UR13, UR5, UR34 ;  /* 0x000000050d2272a4 */ /* 0x000fe2000f8e0222 */
[----:B------:R-:W-:Y:S01]  /*15f0*/  IMAD.WIDE.U32 R102, R0, c[0x0][0x280], R6 ;  /* 0x0000a00000667a25 */ /* 0x000fe200078e0006 */
[----:B------:R-:W-:Y:S01]  /*1600*/  UIMAD UR6, UR27, UR7, UR6 ;  /* 0x000000071b0672a4 */ /* 0x000fe2000f8e0206 */
[----:B------:R-:W-:Y:S01]  /*1610*/  SHF.R.S32.HI R114, RZ, 0x3, R15 ;  /* 0x00000003ff727819 */ /* 0x000fe2000001140f */
[----:B------:R-:W-:Y:S01]  /*1620*/  ULDC.64 UR4, c[0x0][0x2b0] ;  /* 0x0000ac0000047ab9 */ /* 0x000fe20000000a00 */
[----:B------:R-:W-:Y:S01]  /*1630*/  IMAD.WIDE.U32 R6, R146, 0x40, RZ ;  /* 0x0000004092067825 */ /* 0x000fe200078e00ff */
[----:B------:R-:W-:Y:S01]  /*1640*/  IADD3 R112, R107, UR28, RZ ;  /* 0x0000001c6b707c10 */ /* 0x000fe2000fffe0ff */
[----:B------:R-:W-:Y:S01]  /*1650*/  UIADD3 UR31, UR33, UR31, URZ ;  /* 0x0000001f211f7290 */ /* 0x000fe2000fffe03f */
[----:B------:R-:W-:Y:S01]  /*1660*/  IADD3 R108, R99, UR6, RZ ;  /* 0x00000006636c7c10 */ /* 0x000fe2000fffe0ff */
[----:B------:R-:W-:Y:S01]  /*1670*/  IMAD.SHL.U32 R11, R25, 0x40, RZ ;  /* 0x00000040190b7824 */ /* 0x000fe200078e00ff */
[----:B------:R-:W-:Y:S01]  /*1680*/  @P1 IADD3 R0, P2, R14, R6, RZ ;  /* 0x000000060e001210 */ /* 0x000fe20007f5e0ff */
[----:B------:R-:W-:Y:S01]  /*1690*/  IMAD.U32 R2, RZ, RZ, UR15 ;  /* 0x0000000fff027e24 */ /* 0x000fe2000f8e00ff */
[----:B------:R-:W-:Y:S01]  /*16a0*/  IADD3 R123, P3, R6, 0x80, RZ ;  /* 0x00000080067b7810 */ /* 0x000fe20007f7e0ff */
[----:B------:R-:W-:Y:S01]  /*16b0*/  IMAD.IADD R11, R7, 0x1, R11 ;  /* 0x00000001070b7824 */ /* 0x000fe200078e020b */
[----:B------:R-:W-:Y:S01]  /*16c0*/  IADD3 R110, R103, UR28, RZ ;  /* 0x0000001c676e7c10 */ /* 0x000fe2000fffe0ff */
[----:B------:R-:W-:Y:S01]  /*16d0*/  IMAD.WIDE.U32 R100, R2, c[0x0][0x290], R4 ;  /* 0x0000a40002647a25 */ /* 0x000fe200078e0004 */
[----:B------:R-:W-:Y:S01]  /*16e0*/  SHF.R.S32.HI R113, RZ, 0x1f, R93 ;  /* 0x0000001fff717819 */ /* 0x000fe2000001145d */
[----:B------:R-:W-:-:S02]  /*16f0*/  UIADD3 UR34, UR37, UR34, URZ ;  /* 0x0000002225227290 */ /* 0x000fc4000fffe03f */
[----:B------:R-:W-:Y:S01]  /*1700*/  @P1 IMAD.X R4, R11, 0x1, R3, P2 ;  /* 0x000000010b041824 */ /* 0x000fe200010e0603 */
[----:B------:R-:W-:Y:S01]  /*1710*/  @P1 LEA R6, P2, R0, c[0x0][0x220], 0x1 ;  /* 0x0000880000061a11 */ /* 0x000fe200078408ff */
[----:B------:R-:W-:Y:S01]  /*1720*/  IMAD.WIDE.U32 R104, R2, c[0x0][0x290], R8 ;  /* 0x0000a40002687a25 */ /* 0x000fe200078e0008 */
[----:B------:R-:W-:Y:S02]  /*1730*/  SHF.R.S32.HI R9, RZ, 0x1f, R153 ;  /* 0x0000001fff097819 */ /* 0x000fe40000011499 */
[----:B------:R-:W-:Y:S01]  /*1740*/  @P1 LEA.HI.X R7, R0, c[0x0][0x224], R4, 0x1, P2 ;  /* 0x0000890000071a11 */ /* 0x000fe200010f0c04 */
[----:B------:R-:W-:Y:S01]  /*1750*/  IMAD.SHL.U32 R0, R155, 0x40, RZ ;  /* 0x000000409b007824 */ /* 0x000fe200078e00ff */
[----:B------:R-:W-:Y:S01]  /*1760*/  SHF.R.S32.HI R4, RZ, 0x1f, R154 ;  /* 0x0000001fff047819 */ /* 0x000fe2000001149a */
[----:B------:R-:W-:Y:S01]  /*1770*/  IMAD.SHL.U32 R5, R154, 0x40, RZ ;  /* 0x000000409a057824 */ /* 0x000fe200078e00ff */
[----:B------:R-:W-:Y:S01]  /*1780*/  SHF.R.S32.HI R8, RZ, 0x1f, R155 ;  /* 0x0000001fff087819 */ /* 0x000fe2000001149b */
[----:B------:R-:W-:Y:S01]  /*1790*/  IMAD.SHL.U32 R10, R153, 0x40, RZ ;  /* 0x00000040990a7824 */ /* 0x000fe200078e00ff */
[----:B------:R-:W-:Y:S01]  /*17a0*/  LOP3.LUT R128, R0, 0x1c0, RZ, 0xc0, !PT ;  /* 0x000001c000807812 */ /* 0x000fe200078ec0ff */
[----:B------:R-:W-:Y:S01]  /*17b0*/  @P0 IMAD.MOV.U32 R2, RZ, RZ, R14 ;  /* 0x000000ffff020224 */ /* 0x000fe200078e000e */
[----:B------:R-:W-:Y:S01]  /*17c0*/  LEA.HI R0, R9, R153, RZ, 0x3 ;  /* 0x0000009909007211 */ /* 0x000fe200078f18ff */
[----:B------:R-:W-:Y:S01]  /*17d0*/  @P0 IMAD R12, R25, 0x60, RZ ;  /* 0x00000060190c0824 */ /* 0x000fe200078e02ff */
[----:B------:R-:W-:Y:S01]  /*17e0*/  LEA.HI R4, R4, R154, RZ, 0x3 ;  /* 0x0000009a04047211 */ /* 0x000fe200078f18ff */
[----:B------:R-:W-:Y:S01]  /*17f0*/  @P0 IMAD.WIDE.U32 R2, R146, 0x60, R2 ;  /* 0x0000006092020825 */ /* 0x000fe200078e0002 */
[----:B------:R-:W-:Y:S01]  /*1800*/  LEA.HI R8, R8, R155, RZ, 0x3 ;  /* 0x0000009b08087211 */ /* 0x000fe200078f18ff */
[----:B------:R1:W-:Y:S01]  /*1810*/  @P1 LDGSTS.E.BYPASS.LTC128B.128 [R77+0xa100], [R6.64], !P6 ;  /* 0x0a100000064d1fae */ /* 0x0003e2000f101d56 */
[----:B------:R-:W-:Y:S01]  /*1820*/  LOP3.LUT R125, R5, 0x1c0, RZ, 0xc0, !PT ;  /* 0x000001c0057d7812 */ /* 0x000fe200078ec0ff */
[----:B------:R-:W-:Y:S01]  /*1830*/  IMAD.SHL.U32 R0, R0, 0x40, RZ ;  /* 0x0000004000007824 */ /* 0x000fe200078e00ff */
[----:B------:R-:W-:Y:S01]  /*1840*/  LOP3.LUT R124, R10, 0x1c0, RZ, 0xc0, !PT ;  /* 0x000001c00a7c7812 */ /* 0x000fe200078ec0ff */
[----:B------:R-:W-:Y:S01]  /*1850*/  IMAD.SHL.U32 R4, R4, 0x40, RZ ;  /* 0x0000004004047824 */ /* 0x000fe200078e00ff */
[----:B------:R-:W-:Y:S01]  /*1860*/  SHF.R.U32.HI R164, RZ, 0x3, R128 ;  /* 0x00000003ffa47819 */ /* 0x000fe20000011680 */
[----:B------:R-:W-:Y:S01]  /*1870*/  IMAD.SHL.U32 R5, R8, 0x40, RZ ;  /* 0x0000004008057824 */ /* 0x000fe200078e00ff */
[----:B------:R-:W-:Y:S01]  /*1880*/  LOP3.LUT R134, R0, 0xfffffe00, RZ, 0xc0, !PT ;  /* 0xfffffe0000867812 */ /* 0x000fe200078ec0ff */
[----:B------:R-:W-:Y:S01]  /*1890*/  IMAD.SHL.U32 R0, R18, 0x80, RZ ;  /* 0x0000008012007824 */ /* 0x000fe200078e00ff */
[----:B------:R-:W-:Y:S01]  /*18a0*/  LOP3.LUT R135, R4, 0xfffffe00, RZ, 0xc0, !PT ;  /* 0xfffffe0004877812 */ /* 0x000fe200078ec0ff */
[----:B------:R-:W-:Y:S01]  /*18b0*/  @P0 IMAD.IADD R3, R3, 0x1, R12 ;  /* 0x0000000103030824 */ /* 0x000fe200078e020c */
[----:B------:R-:W-:Y:S01]  /*18c0*/  LOP3.LUT R4, R128, 0x38, R15, 0xf8, !PT ;  /* 0x0000003880047812 */ /* 0x000fe200078ef80f */
[----:B------:R1:W-:Y:S01]  /*18d0*/  @P1 LDGSTS.E.BYPASS.LTC128B.128 [R77+0xe100], [R6.64+0x80], !P5 ;  /* 0x0e100080064d1fae */ /* 0x0003e2000e901d56 */
[----:B------:R-:W-:Y:S01]  /*18e0*/  LOP3.LUT R136, R5, 0xfffffe00, RZ, 0xc0, !PT ;  /* 0xfffffe0005887812 */ /* 0x000fe200078ec0ff */
[----:B------:R-:W-:Y:S01]  /*18f0*/  IMAD.X R120, RZ, RZ, R11, P3 ;  /* 0x000000ffff787224 */ /* 0x000fe200018e060b */
[----:B------:R-:W-:-:S02]  /*1900*/  LOP3.LUT R5, R129, 0x38, R15, 0xf8, !PT ;  /* 0x0000003881057812 */ /* 0x000fc400078ef80f */
[----:B------:R-:W-:Y:S02]  /*1910*/  SHF.R.U32.HI R163, RZ, 0x3, R125 ;  /* 0x00000003ffa37819 */ /* 0x000fe4000001167d */
[----:B------:R-:W-:Y:S02]  /*1920*/  SHF.R.U32.HI R162, RZ, 0x3, R124 ;  /* 0x00000003ffa27819 */ /* 0x000fe4000001167c */
[--C-:B------:R-:W-:Y:S02]  /*1930*/  LOP3.LUT R8, R125, 0x38, R15.reuse, 0xf8, !PT ;  /* 0x000000387d087812 */ /* 0x100fe400078ef80f */
[----:B------:R-:W-:Y:S02]  /*1940*/  LOP3.LUT R10, R124, 0x38, R15, 0xf8, !PT ;  /* 0x000000387c0a7812 */ /* 0x000fe400078ef80f */
[----:B------:R-:W-:Y:S02]  /*1950*/  LOP3.LUT R0, R0, 0xffffe000, RZ, 0xc0, !PT ;  /* 0xffffe00000007812 */ /* 0x000fe400078ec0ff */
[----:B------:R-:W-:-:S02]  /*1960*/  LOP3.LUT R4, R4, R164, RZ, 0x3c, !PT ;  /* 0x000000a404047212 */ /* 0x000fc400078e3cff */
[----:B------:R-:W-:Y:S02]  /*1970*/  LOP3.LUT R9, R5, R166, RZ, 0x3c, !PT ;  /* 0x000000a605097212 */ /* 0x000fe400078e3cff */
[----:B------:R-:W-:Y:S02]  /*1980*/  LOP3.LUT R8, R8, R163, RZ, 0x3c, !PT ;  /* 0x000000a308087212 */ /* 0x000fe400078e3cff */
[----:B------:R-:W-:Y:S02]  /*1990*/  LOP3.LUT R5, R10, R162, RZ, 0x3c, !PT ;  /* 0x000000a20a057212 */ /* 0x000fe400078e3cff */
[-C--:B------:R-:W-:Y:S02]  /*19a0*/  IADD3 R10, R4, R0.reuse, R136 ;  /* 0x00000000040a7210 */ /* 0x080fe40007ffe088 */
[----:B------:R-:W-:Y:S02]  /*19b0*/  @P0 LEA R4, P2, R2, c[0x0][0x220], 0x1 ;  /* 0x0000880002040a11 */ /* 0x000fe400078408ff */
[-C--:B------:R-:W-:Y:S01]  /*19c0*/  IADD3 R13, R9, R0.reuse, R133 ;  /* 0x00000000090d7210 */ /* 0x080fe20007ffe085 */
[----:B------:R-:W-:Y:S01]  /*19d0*/  IMAD.SHL.U32 R139, R10, 0x2, RZ ;  /* 0x000000020a8b7824 */ /* 0x000fe200078e00ff */
[----:B------:R-:W-:-:S02]  /*19e0*/  IADD3 R9, R8, R0, R135 ;  /* 0x0000000008097210 */ /* 0x000fc40007ffe087 */
[----:B------:R-:W-:Y:S01]  /*19f0*/  IADD3 R8, R5, R0, R134 ;  /* 0x0000000005087210 */ /* 0x000fe20007ffe086 */
[----:B------:R-:W-:Y:S01]  /*1a00*/  IMAD.MOV.U32 R0, RZ, RZ, c[0x0][0x290] ;  /* 0x0000a400ff007624 */ /* 0x000fe200078e00ff */
[----:B------:R-:W-:Y:S01]  /*1a10*/  @P0 LEA.HI.X R5, R2, c[0x0][0x224], R3, 0x1, P2 ;  /* 0x0000890002050a11 */ /* 0x000fe200010f0c03 */
[----:B------:R-:W-:Y:S01]  /*1a20*/  IMAD.MOV.U32 R2, RZ, RZ, c[0x0][0x280] ;  /* 0x0000a000ff027624 */ /* 0x000fe200078e00ff */
[-C--:B------:R-:W-:Y:S01]  /*1a30*/  SHF.L.U64.HI R146, R146, R150.reuse, c[0x0][0x23c] ;  /* 0x00008f0092927619 */ /* 0x080fe20000010296 */
[----:B------:R-:W-:Y:S01]  /*1a40*/  IMAD.SHL.U32 R167, R0, 0x40, RZ ;  /* 0x0000004000a77824 */ /* 0x000fe200078e00ff */
[----:B------:R-:W-:Y:S01]  /*1a50*/  IADD3 R111, R105, UR29, RZ ;  /* 0x0000001d696f7c10 */ /* 0x000fe2000fffe0ff */
[----:B------:R1:W-:Y:S01]  /*1a60*/  @P0 LDGSTS.E.BYPASS.LTC128B.128 [R77+0xb100], [R4.64], !P6 ;  /* 0x0b100000044d0fae */ /* 0x0003e2000f101d56 */
[----:B------:R-:W-:Y:S01]  /*1a70*/  SHF.L.U64.HI R149, R2, R150, c[0x0][0x284] ;  /* 0x0000a10002957619 */ /* 0x000fe20000010296 */
[----:B------:R-:W-:Y:S01]  /*1a80*/  IMAD.SHL.U32 R168, R0, 0x80, RZ ;  /* 0x0000008000a87824 */ /* 0x000fe200078e00ff */
[CC--:B------:R-:W-:Y:S01]  /*1a90*/  SHF.L.U64.HI R156, R2.reuse, R157.reuse, c[0x0][0x284] ;  /* 0x0000a100029c7619 */ /* 0x0c0fe2000001029d */
[----:B------:R1:W-:Y:S01]  /*1aa0*/  @P0 LDGSTS.E.BYPASS.LTC128B.128 [R77+0xf100], [R4.64+0x80], !P5 ;  /* 0x0f100080044d0fae */ /* 0x0003e2000e901d56 */
[----:B------:R-:W-:Y:S01]  /*1ab0*/  SHF.L.U64.HI R151, R2, R152, c[0x0][0x284] ;  /* 0x0000a10002977619 */ /* 0x000fe20000010298 */
[C---:B------:R-:W-:Y:S01]  /*1ac0*/  IMAD.SHL.U32 R169, R0.reuse, 0x20, RZ ;  /* 0x0000002000a97824 */ /* 0x040fe200078e00ff */
[C---:B------:R-:W-:Y:S01]  /*1ad0*/  SHF.L.U64.HI R150, R0.reuse, R150, c[0x0][0x294] ;  /* 0x0000a50000967619 */ /* 0x040fe20000010296 */
[----:B------:R-:W0:Y:S01]  /*1ae0*/  LDGDEPBAR ;  /* 0x00000000000079af */ /* 0x000e220000000000 */
[C---:B------:R-:W-:Y:S01]  /*1af0*/  SHF.L.U64.HI R157, R0.reuse, R157, c[0x0][0x294] ;  /* 0x0000a500009d7619 */ /* 0x040fe2000001029d */
[C---:B------:R-:W-:Y:S01]  /*1b00*/  IMAD.WIDE.U32 R158, R0.reuse, 0x60, RZ ;  /* 0x00000060009e7825 */ /* 0x040fe200078e00ff */
[----:B------:R-:W-:-:S02]  /*1b10*/  SHF.L.U64.HI R152, R0, R152, c[0x0][0x294] ;  /* 0x0000a50000987619 */ /* 0x000fc40000010298 */
[----:B------:R-:W-:Y:S01]  /*1b20*/  SHF.R.S32.HI R0, RZ, 0x1f, R91 ;  /* 0x0000001fff007819 */ /* 0x000fe2000001145b */
[----:B------:R-:W-:Y:S01]  /*1b30*/  IMAD.WIDE.U32 R160, R2, 0x60, RZ ;  /* 0x0000006002a07825 */ /* 0x000fe200078e00ff */
[----:B------:R-:W-:Y:S02]  /*1b40*/  ISETP.GE.AND P5, PT, R20, c[0x0][0x1d4], PT ;  /* 0x0000750014007a0c */ /* 0x000fe40003fa6270 */
[----:B------:R-:W-:Y:S01]  /*1b50*/  LEA.HI R0, R0, R91, RZ, 0x3 ;  /* 0x0000005b00007211 */ /* 0x000fe200078f18ff */
[C---:B------:R-:W-:Y:S01]  /*1b60*/  IMAD.SHL.U32 R170, R2.reuse, 0x40, RZ ;  /* 0x0000004002aa7824 */ /* 0x040fe200078e00ff */
[----:B------:R-:W-:Y:S01]  /*1b70*/  IADD3 R109, R101, UR29, RZ ;  /* 0x0000001d656d7c10 */ /* 0x000fe2000fffe0ff */
[----:B------:R-:W-:Y:S01]  /*1b80*/  IMAD.SHL.U32 R171, R2, 0x80, RZ ;  /* 0x0000008002ab7824 */ /* 0x000fe200078e00ff */
[----:B------:R-:W-:Y:S01]  /*1b90*/  LOP3.LUT R82, R0, 0xfffffff8, RZ, 0xc0, !PT ;  /* 0xfffffff800527812 */ /* 0x000fe200078ec0ff */
[----:B------:R-:W-:Y:S01]  /*1ba0*/  IMAD.SHL.U32 R172, R2, 0x20, RZ ;  /* 0x0000002002ac7824 */ /* 0x000fe200078e00ff */
[----:B------:R-:W-:Y:S01]  /*1bb0*/  BAR.SYNC.DEFER_BLOCKING 0x0 ;  /* 0x0000000000007b1d */ /* 0x000fe20000010000 */
[----:B------:R-:W-:Y:S01]  /*1bc0*/  IMAD.SHL.U32 R140, R13, 0x2, RZ ;  /* 0x000000020d8c7824 */ /* 0x000fe200078e00ff */
[----:B------:R-:W-:Y:S01]  /*1bd0*/  SHF.R.S32.HI R92, RZ, 0x1f, R82 ;  /* 0x0000001fff5c7819 */ /* 0x000fe20000011452 */
[----:B------:R-:W-:Y:S01]  /*1be0*/  IMAD.SHL.U32 R138, R9, 0x2, RZ ;  /* 0x00000002098a7824 */ /* 0x000fe200078e00ff */
[----:B------:R-:W-:Y:S01]  /*1bf0*/  ISETP.NE.AND P1, PT, R176, 0x1, PT ;  /* 0x00000001b000780c */ /* 0x000fe20003f25270 */
[----:B------:R-:W-:Y:S01]  /*1c00*/  IMAD.SHL.U32 R137, R8, 0x2, RZ ;  /* 0x0000000208897824 */ /* 0x000fe200078e00ff */
[----:B------:R-:W-:Y:S01]  /*1c10*/  ISETP.GE.AND P0, PT, R175, 0x1, PT ;  /* 0x00000001af00780c */ /* 0x000fe20003f06270 */
[----:B--2---:R-:W2:Y:S02]  /*1c20*/  @P4 R2UR UR30, R23 ;  /* 0x00000000171e43c2 */ /* 0x004ea400000e0000 */
[----:B--2---:R-:W-:-:S02]  /*1c30*/  @UP0 USHF.R.S32.HI UR39, URZ, 0x1f, UR30 ;  /* 0x0000001f3f270899 */ /* 0x004fc4000801141e */
[----:B------:R-:W-:Y:S02]  /*1c40*/  @UP0 UMOV UR38, UR30 ;  /* 0x0000001e00260c82 */ /* 0x000fe40008000000 */
[----:B------:R-:W-:Y:S02]  /*1c50*/  @!UP0 UMOV UR38, UR21 ;  /* 0x0000001500268c82 */ /* 0x000fe40008000000 */
[----:B------:R-:W-:Y:S02]  /*1c60*/  UIMAD.WIDE.U32 UR26, UR38, UR4, URZ ;  /* 0x00000004261a72a5 */ /* 0x000fe4000f8e003f */
[----:B------:R-:W-:Y:S02]  /*1c70*/  @!UP0 UMOV UR39, UR24 ;  /* 0x0000001800278c82 */ /* 0x000fe40008000000 */
[----:B------:R-:W-:-:S03]  /*1c80*/  UIMAD UR7, UR39, UR4, URZ ;  /* 0x00000004270772a4 */ /* 0x000fc6000f8e023f */
[----:B------:R-:W-:Y:S02]  /*1c90*/  ULDC UR4, c[0x0][0x284] ;  /* 0x0000a10000047ab9 */ /* 0x000fe40000000800 */
[----:B------:R-:W-:-:S03]  /*1ca0*/  UIMAD UR7, UR38, UR5, UR7 ;  /* 0x00000005260772a4 */ /* 0x000fc6000f8e0207 */
[----:B------:R-:W-:Y:S02]  /*1cb0*/  UMOV UR5, 0x60 ;  /* 0x0000006000057882 */ /* 0x000fe40000000000 */
[----:B------:R-:W-:Y:S02]  /*1cc0*/  UIMAD UR19, UR5, UR19, URZ ;  /* 0x00000013051372a4 */ /* 0x000fe4000f8e023f */
[----:B------:R-:W-:Y:S02]  /*1cd0*/  UIMAD UR4, UR5, UR4, URZ ;  /* 0x00000004050472a4 */ /* 0x000fe4000f8e023f */
[----:B------:R-:W-:Y:S02]  /*1ce0*/  UIADD3 UR7, UR27, UR7, URZ ;  /* 0x000000071b077290 */ /* 0x000fe4000fffe03f */
[----:B------:R-:W-:Y:S02]  /*1cf0*/  IADD3 R122, R159, UR19, RZ ;  /* 0x000000139f7a7c10 */ /* 0x000fe4000fffe0ff */
[----:B------:R-:W-:Y:S01]  /*1d00*/  IADD3 R121, R161, UR4, RZ ;  /* 0x00000004a1797c10 */ /* 0x000fe2000fffe0ff */
[----:B-1----:R-:W-:-:S02]  /*1d10*/  ULDC.U8 UR4, c[0x0][0x298] ;  /* 0x0000a60000047ab9 */ /* 0x002fc40000000000 */
.L_x_641:
[----:B------:R-:W-:Y:S01]  /*1d20*/  IMAD.SHL.U32 R97, R90, 0x80, RZ ;  /* 0x000000805a617824 */ /* 0x000fe200078e00ff */
[----:B------:R-:W-:Y:S04]  /*1d30*/  DEPBAR.LE SB0, 0x0 ;  /* 0x000080000000791a */ /* 0x000fe80000000000 */
[----:B------:R-:W-:Y:S01]  /*1d40*/  IMAD.IADD R0, R117, 0x1, R97 ;  /* 0x0000000175007824 */ /* 0x000fe200078e0261 */
[----:B------:R-:W-:Y:S01]  /*1d50*/  ISETP.NE.AND P1, PT, R176, 0x1, PT ;  /* 0x00000001b000780c */ /* 0x000fe20003f25270 */
[----:B------:R-:W-:Y:S01]  /*1d60*/  IMAD.MOV.U32 R94, RZ, RZ, RZ ;  /* 0x000000ffff5e7224 */ /* 0x000fe200078e00ff */
[----:B------:R-:W-:Y:S01]  /*1d70*/  ISETP.GE.AND P2, PT, R175, 0x1, PT ;  /* 0x00000001af00780c */ /* 0x000fe20003f46270 */
[----:B-1----:R-:W-:Y:S01]  /*1d80*/  IMAD.IADD R4, R141, 0x1, R0 ;  /* 0x000000018d047824 */ /* 0x002fe200078e0200 */
[----:B------:R-:W-:Y:S01]  /*1d90*/  ISETP.GE.AND P0, PT, R0, UR18, PT ;  /* 0x0000001200007c0c */ /* 0x000fe2000bf06270 */
[----:B------:R-:W-:Y:S02]  /*1da0*/  BSSY B2, `(.L_x_595) ;  /* 0x0000544000027945 */ /* 0x000fe40003800000 */
[----:B------:R-:W-:Y:S01]  /*1db0*/  IMAD.MOV.U32 R0, RZ, RZ, R4 ;  /* 0x000000ffff007224 */ /* 0x000fe200078e0004 */
[----:B------:R-:W-:Y:S05]  /*1dc0*/  ISETP.GT.OR P0, PT, R117, 0x7f, P0 ;  /* 0x0000007f7500780c */ /* 0x000fea0000704670 */
[----:B------:R-:W-:Y:S05]  /*1dd0*/  @P1 IMAD.HI.U32 R2, R4, c[0x0][0x2bc], RZ ;  /* 0x0000af0004021a27 */ /* 0x000fea00078e00ff */
[----:B------:R-:W-:Y:S04]  /*1de0*/  @P1 SHF.R.U32.HI R0, RZ, c[0x0][0x2c0], R2 ;  /* 0x0000b000ff001a19 */ /* 0x000fe80000011602 */
[C---:B------:R-:W-:Y:S04]  /*1df0*/  @!P0 IADD3 R3, P1, R0.reuse, UR26, RZ ;  /* 0x0000001a00038c10 */ /* 0x040fe8000ff3e0ff */
[----:B------:R-:W-:Y:S01]  /*1e00*/  @!P0 LEA.HI.X.SX32 R5, R0, UR7, 0x1, P1 ;  /* 0x0000000700058c11 */ /* 0x000fe200088f0eff */
[----:B------:R-:W-:Y:S01]  /*1e10*/  IMAD.MOV R0, RZ, RZ, -R0 ;  /* 0x000000ffff007224 */ /* 0x000fe200078e0a00 */
[C---:B------:R-:W-:Y:S03]  /*1e20*/  @!P0 LEA R2, P1, R3.reuse, c[0x0][0x2a0], 0x2 ;  /* 0x0000a80003028a11 */ /* 0x040fe600078210ff */
[----:B------:R-:W-:Y:S01]  /*1e30*/  IMAD R96, R0, c[0x0][0x2b8], R4 ;  /* 0x0000ae0000607a24 */ /* 0x000fe200078e0204 */
[----:B------:R-:W-:Y:S04]  /*1e40*/  @!P0 LEA.HI.X R3, R3, c[0x0][0x2a4], R5, 0x2, P1 ;  /* 0x0000a90003038a11 */ /* 0x000fe800008f1405 */
[----:B------:R-:W-:Y:S01]  /*1e50*/  SHF.R.S32.HI R115, RZ, 0x1f, R96 ;  /* 0x0000001fff737819 */ /* 0x000fe20000011460 */
[----:B------:R1:W2:Y:S04]  /*1e60*/  @!P0 LDG.E R94, [R2.64] ;  /* 0x00000016025e8981 */ /* 0x0002a8000c1e1900 */
[----:B------:R-:W-:Y:S01]  /*1e70*/  IMAD R0, R115, c[0x0][0x1e0], RZ ;  /* 0x0000780073007a24 */ /* 0x000fe200078e02ff */
[----:B------:R-:W-:Y:S03]  /*1e80*/  BAR.SYNC.DEFER_BLOCKING 0x0 ;  /* 0x0000000000007b1d */ /* 0x000fe60000010000 */
[C---:B------:R-:W-:Y:S02]  /*1e90*/  IMAD R0, R96.reuse, c[0x0][0x1e4], R0 ;  /* 0x0000790060007a24 */ /* 0x040fe400078e0200 */
[----:B-1----:R-:W-:Y:S04]  /*1ea0*/  IMAD.WIDE.U32 R2, R96, c[0x0][0x1e0], RZ ;  /* 0x0000780060027a25 */ /* 0x002fe800078e00ff */
        /* <DEDUP_REMOVED lines=14> */
[----:B------:R-:W-:Y:S04]  /*1f90*/  IMAD.WIDE.U32 R36, R171, R90, RZ ;  /* 0x0000005aab247225 */ /* 0x000fe800078e00ff */
[C---:B------:R-:W-:Y:S02]  /*1fa0*/  IMAD R3, R0.reuse, R171, R3 ;  /* 0x000000ab00037224 */ /* 0x040fe400078e0203 */
[----:B------:R-:W-:Y:S01]  /*1fb0*/  IMAD R0, R0, R168, R2 ;  /* 0x000000a800007224 */ /* 0x000fe200078e0202 */
[----:B------:R-:W-:Y:S01]  /*1fc0*/  IADD3 R2, -R97, UR18, RZ ;  /* 0x0000001261027c10 */ /* 0x000fe2000fffe1ff */
[----:B------:R-:W-:Y:S01]  /*1fd0*/  IMAD.WIDE.U32 R68, R168, R90, RZ ;  /* 0x0000005aa8447225 */ /* 0x000fe200078e00ff */
[----:B------:R-:W-:Y:S02]  /*1fe0*/  IADD3 R41, R37, R3, RZ ;  /* 0x0000000325297210 */ /* 0x000fe40007ffe0ff */
[----:B------:R-:W-:Y:S02]  /*1ff0*/  IMNMX R89, R2, 0x80, PT ;  /* 0x0000008002597817 */ /* 0x000fe40003800200 */
        /* <DEDUP_REMOVED lines=30> */
.L_x_599:
[----:B------:R-:W-:Y:S05]  /*21e0*/  BSYNC B0 ;  /* 0x0000000000007941 */ /* 0x000fea0003800000 */
.L_x_598:
        /* <DEDUP_REMOVED lines=39> */
.L_x_601:
[----:B------:R-:W-:Y:S05]  /*2460*/  BSYNC B0 ;  /* 0x0000000000007941 */ /* 0x000fea0003800000 */
.L_x_600:
        /* <DEDUP_REMOVED lines=40> */
.L_x_603:
[----:B------:R-:W-:Y:S05]  /*26f0*/  BSYNC B0 ;  /* 0x0000000000007941 */ /* 0x000fea0003800000 */
.L_x_602:
        /* <DEDUP_REMOVED lines=38> */
.L_x_605:
[----:B------:R-:W-:Y:S05]  /*2960*/  BSYNC B0 ;  /* 0x0000000000007941 */ /* 0x000fea0003800000 */
.L_x_604:
        /* <DEDUP_REMOVED lines=72> */
.L_x_609:
[----:B------:R-:W-:Y:S05]  /*2df0*/  BSYNC B0 ;  /* 0x0000000000007941 */ /* 0x000fea0003800000 */
.L_x_608:
        /* <DEDUP_REMOVED lines=8> */
[----:B------:R-:W-:Y:S01]  /*2e80*/  @!P0 HADD2.F32 R0, -RZ, R28.H0_H0 ;  /* 0x2000001cff008230 */ /* 0x000fe20000004100 */
[--C-:B------:R-:W-:Y:S01]  /*2e90*/  @!P0 SHF.R.U64 R4, R12, 0x10, R13.reuse ;  /* 0x000000100c048819 */ /* 0x100fe2000000120d */
[----:B------:R-:W-:Y:S01]  /*2ea0*/  @!P0 HADD2.F32 R6, -RZ, R58.H0_H0 ;  /* 0x2000003aff068230 */ /* 0x000fe20000004100 */
[----:B------:R-:W-:Y:S02]  /*2eb0*/  @!P0 SHF.R.U32.HI R12, RZ, 0x10, R13 ;  /* 0x00000010ff0c8819 */ /* 0x000fe4000001160d */
[--C-:B------:R-:W-:Y:S01]  /*2ec0*/  @!P0 SHF.R.U64 R13, R44, 0x10, R45.reuse ;  /* 0x000000102c0d8819 */ /* 0x100fe2000000122d */
        /* <DEDUP_REMOVED lines=10> */
[CC--:B------:R-:W-:Y:S01]  /*2f70*/  @!P0 FMUL.FTZ R38, R5.reuse, R0.reuse ;  /* 0x0000000005268220 */ /* 0x0c0fe20000410000 */
[----:B------:R-:W-:Y:S01]  /*2f80*/  @!P0 HADD2.F32 R3, -RZ, R3.H0_H0 ;  /* 0x20000003ff038230 */ /* 0x000fe20000004100 */
[C---:B------:R-:W-:Y:S02]  /*2f90*/  @!P0 FMUL.FTZ R0, R2.reuse, R0 ;  /* 0x0000000002008220 */ /* 0x040fe40000410000 */
[-C--:B------:R-:W-:Y:S02]  /*2fa0*/  @!P0 FFMA.FTZ R45, R2, R6.reuse, -R38 ;  /* 0x00000006022d8223 */ /* 0x080fe40000010826 */
[----:B------:R-:W-:Y:S01]  /*2fb0*/  @!P0 FFMA.FTZ R0, R5, R6, R0 ;  /* 0x0000000605008223 */ /* 0x000fe20000010000 */
[----:B------:R-:W-:Y:S01]  /*2fc0*/  @!P0 MOV R5, R10 ;  /* 0x0000000a00058202 */ /* 0x000fe20000000f00 */
[-C--:B------:R-:W-:Y:S02]  /*2fd0*/  @!P0 FMUL.FTZ R38, R7, R4.reuse ;  /* 0x0000000407268220 */ /* 0x080fe40000410000 */
        /* <DEDUP_REMOVED lines=15> */
[C---:B------:R-:W-:Y:S02]  /*30d0*/  @!P0 FMUL.FTZ R3, R6.reuse, R3 ;  /* 0x0000000306038220 */ /* 0x040fe40000410000 */
        /* <DEDUP_REMOVED lines=11> */
.L_x_607:
[----:B------:R-:W-:Y:S05]  /*3190*/  BSYNC B1 ;  /* 0x0000000000017941 */ /* 0x000fea0003800000 */
.L_x_606:
        /* <DEDUP_REMOVED lines=11> */
[----:B------:R-:W-:Y:S01]  /*3250*/  @!P0 HADD2.F32 R0, -RZ, R29.H0_H0 ;  /* 0x2000001dff008230 */ /* 0x000fe20000004100 */
[----:B------:R-:W-:Y:S01]  /*3260*/  @!P0 SHF.R.U64 R4, R14, 0x10, R15 ;  /* 0x000000100e048819 */ /* 0x000fe2000000120f */
[----:B------:R-:W-:Y:S01]  /*3270*/  @!P0 HADD2.F32 R6, -RZ, R59.H0_H0 ;  /* 0x2000003bff068230 */ /* 0x000fe20000004100 */
[----:B------:R-:W-:Y:S02]  /*3280*/  @!P0 SHF.R.U64 R13, R46, 0x10, R47 ;  /* 0x000000102e0d8819 */ /* 0x000fe4000000122f */
[----:B------:R-:W-:Y:S01]  /*3290*/  @!P0 SHF.R.U32.HI R7, RZ, 0x10, R15 ;  /* 0x00000010ff078819 */ /* 0x000fe2000001160f */
[----:B------:R-:W-:Y:S01]  /*32a0*/  @!P0 HADD2.F32 R4, -RZ, R4.H0_H0 ;  /* 0x20000004ff048230 */ /* 0x000fe20000004100 */
[----:B------:R-:W-:Y:S01]  /*32b0*/  @!P0 SHF.R.U32.HI R46, RZ, 0x10, R47 ;  /* 0x00000010ff2e8819 */ /* 0x000fe2000001162f */
[----:B------:R-:W-:Y:S02]  /*32c0*/  @!P0 HADD2.F32 R13, -RZ, R13.H0_H0 ;  /* 0x2000000dff0d8230 */ /* 0x000fe40000004100 */
[----:B------:R-:W-:Y:S02]  /*32d0*/  @!P0 HADD2.F32 R15, -RZ, R59.H1_H1 ;  /* 0x3000003bff0f8230 */ /* 0x000fe40000004100 */
        /* <DEDUP_REMOVED lines=40> */
.L_x_613:
[----:B------:R-:W-:Y:S05]  /*3560*/  BSYNC B0 ;  /* 0x0000000000007941 */ /* 0x000fea0003800000 */
.L_x_612:
        /* <DEDUP_REMOVED lines=57> */
.L_x_611:
[----:B------:R-:W-:Y:S05]  /*3900*/  BSYNC B1 ;  /* 0x0000000000017941 */ /* 0x000fea0003800000 */
.L_x_610:
[----:B-1----:R1:W4:Y:S01]  /*3910*/  SHFL.IDX PT, R38, R87, 0x2, 0x181f ;  /* 0x00581f0057267f89 */ /* 0x00232200000e0000 */
[----:B------:R-:W-:Y:S03]  /*3920*/  BSSY B1, `(.L_x_614) ;  /* 0x0000075000017945 */ /* 0x000fe60003800000 */
        /* <DEDUP_REMOVED lines=58> */
.L_x_617:
[----:B------:R-:W-:Y:S05]  /*3cd0*/  BSYNC B0 ;  /* 0x0000000000007941 */ /* 0x000fea0003800000 */
.L_x_616:
[----:B------:R-:W-:Y:S11]  /*3ce0*/  ISETP.GE.AND P0, PT, R91, c[0x0][0x1d4], PT ;  /* 0x000075005b007a0c */ /* 0x000ff60003f06270 */
[----:B------:R-:W-:Y:S02]  /*3cf0*/  @!UPT UIADD3 URZ, URZ, URZ, URZ ;  /* 0x0000003f3f3ff290 */ /* 0x000fe4000fffe03f */
        /* <DEDUP_REMOVED lines=55> */
.L_x_615:
[----:B------:R-:W-:Y:S05]  /*4070*/  BSYNC B1 ;  /* 0x0000000000017941 */ /* 0x000fea0003800000 */
.L_x_614:
[----:B--2---:R2:W1:Y:S04]  /*4080*/  SHFL.IDX PT, R29, R87, 0x3, 0x181f ;  /* 0x00781f00571d7f89 */ /* 0x00446800000e0000 */
[----:B------:R2:W4:Y:S01]  /*4090*/  SHFL.IDX PT, R28, R88, 0x3, 0x181f ;  /* 0x00781f00581c7f89 */ /* 0x00052200000e0000 */
[----:B------:R-:W-:-:S05]  /*40a0*/  @P2 BRA `(.L_x_618) ;  /* 0x0000313000002947 */ /* 0x000fca0003800000 */
[----:B------:R-:W-:Y:S01]  /*40b0*/  BSSY B0, `(.L_x_619) ;  /* 0x0000038000007945 */ /* 0x000fe20003800000 */
[----:B------:R-:W-:-:S05]  /*40c0*/  @P5 BRA `(.L_x_620) ;  /* 0x0000036000005947 */ /* 0x000fca0003800000 */
[C---:B----4-:R-:W-:Y:S01]  /*40d0*/  LEA R22, P0, R20.reuse, R28, 0x1 ;  /* 0x0000001c14167211 */ /* 0x050fe200078008ff */
[----:B------:R-:W4:Y:S03]  /*40e0*/  LDS.128 R8, [R77+0xb100] ;  /* 0x00b100004d087984 */ /* 0x000f260000000c00 */
[----:B-1----:R-:W-:Y:S02]  /*40f0*/  LEA.HI.X R23, R20, R29, R21, 0x1, P0 ;  /* 0x0000001d14177211 */ /* 0x002fe400000f0c15 */
        /* <DEDUP_REMOVED lines=51> */
.L_x_620:
[----:B------:R-:W-:Y:S05]  /*4430*/  BSYNC B0 ;  /* 0x0000000000007941 */ /* 0x000fea0003800000 */
.L_x_619:
[----:B------:R-:W-:Y:S11]  /*4440*/  ISETP.GE.AND P0, PT, R91, c[0x0][0x1d4], PT ;  /* 0x000075005b007a0c */ /* 0x000ff60003f06270 */
[----:B------:R-:W-:Y:S02]  /*4450*/  @!UPT UIADD3 URZ, URZ, URZ, URZ ;  /* 0x0000003f3f3ff290 */ /* 0x000fe4000fffe03f */
[----:B------:R-:W-:-:S05]  /*4460*/  @P0 BRA `(.L_x_618) ;  /* 0x00002d7000000947 */ /* 0x000fca0003800000 */
[C---:B-1--4-:R-:W-:Y:S01]  /*4470*/  LEA R22, P0, R82.reuse, R28, 0x1 ;  /* 0x0000001c52167211 */ /* 0x052fe200078008ff */
[----:B------:R-:W1:Y:S03]  /*4480*/  LDS.128 R8, [R77+0xf100] ;  /* 0x00f100004d087984 */ /* 0x000e660000000c00 */
        /* <DEDUP_REMOVED lines=53> */
.L_x_597:
[----:B------:R-:W-:Y:S01]  /*47e0*/  ISETP.GE.AND P0, PT, R155, R89, PT ;  /* 0x000000599b00720c */ /* 0x000fe20003f06270 */
[----:B------:R-:W-:Y:S01]  /*47f0*/  CS2R R62, SRZ ;  /* 0x00000000003e7805 */ /* 0x000fe2000001ff00 */
[----:B------:R-:W-:Y:S01]  /*4800*/  ISETP.NE.AND P6, PT, R143, RZ, PT ;  /* 0x000000ff8f00720c */ /* 0x000fe20003fc5270 */
[----:B------:R-:W-:Y:S01]  /*4810*/  CS2R R60, SRZ ;  /* 0x00000000003c7805 */ /* 0x000fe2000001ff00 */
[----:B------:R-:W-:Y:S01]  /*4820*/  ISETP.GE.OR P4, PT, R20, c[0x0][0x27c], P0 ;  /* 0x00009f0014007a0c */ /* 0x000fe20000786670 */
[----:B------:R-:W-:Y:S01]  /*4830*/  CS2R R58, SRZ ;  /* 0x00000000003a7805 */ /* 0x000fe2000001ff00 */
[----:B------:R-:W-:Y:S01]  /*4840*/  IADD3 R132, -R147, c[0x0][0x1d4], RZ ;  /* 0x0000750093847a10 */ /* 0x000fe20007ffe1ff */
        /* <DEDUP_REMOVED lines=10> */
[----:B------:R-:W-:Y:S01]  /*48f0*/  @!P4 IADD3 R0, P1, P0, R102, R36, R172 ;  /* 0x000000246600c210 */ /* 0x000fe2000783e0ac */
[----:B------:R-:W-:Y:S01]  /*4900*/  CS2R R44, SRZ ;  /* 0x00000000002c7805 */ /* 0x000fe2000001ff00 */
[----:B------:R1:W2:Y:S01]  /*4910*/  SHFL.IDX PT, R75, R87, RZ, 0x181f ;  /* 0x00181fff574b7589 */ /* 0x0002a200000e0000 */
[----:B------:R-:W-:Y:S01]  /*4920*/  BSSY B0, `(.L_x_621) ;  /* 0x00000d7000007945 */ /* 0x000fe20003800000 */
[----:B------:R-:W-:Y:S02]  /*4930*/  @!P4 IADD3.X R2, R110, R41, R151, P1, P0 ;  /* 0x000000296e02c210 */ /* 0x000fe40000fe0497 */
[----:B------:R-:W-:Y:S04]  /*4940*/  @!P4 IADD3 R3, P1, P0, R100, R68, R169 ;  /* 0x000000446403c210 */ /* 0x000fe8000783e0a9 */
[C---:B------:R-:W-:Y:S01]  /*4950*/  @!P4 IADD3.X R8, R109.reuse, R43, R152, P1, P0 ;  /* 0x0000002b6d08c210 */ /* 0x040fe20000fe0498 */
[----:B------:R1:W3:Y:S01]  /*4960*/  SHFL.IDX PT, R74, R88, RZ, 0x181f ;  /* 0x00181fff584a7589 */ /* 0x0002e200000e0000 */
[----:B------:R-:W-:Y:S04]  /*4970*/  ISETP.GE.AND P0, PT, R154, R89, PT ;  /* 0x000000599a00720c */ /* 0x000fe80003f06270 */
[----:B------:R-:W-:Y:S11]  /*4980*/  ISETP.GE.OR P2, PT, R20, c[0x0][0x27c], P0 ;  /* 0x00009f0014007a0c */ /* 0x000ff60000746670 */
[----:B------:R-:W-:Y:S02]  /*4990*/  @!UPT UIADD3 URZ, URZ, URZ, URZ ;  /* 0x0000003f3f3ff290 */ /* 0x000fe4000fffe03f */
[----:B------:R-:W-:Y:S04]  /*49a0*/  @!P2 IADD3 R6, P1, P0, R102, R170, R36 ;  /* 0x000000aa6606a210 */ /* 0x000fe8000783e024 */
[----:B------:R-:W-:Y:S02]  /*49b0*/  @!P2 IADD3.X R9, R110, R149, R41, P1, P0 ;  /* 0x000000956e09a210 */ /* 0x000fe40000fe0429 */
        /* <DEDUP_REMOVED lines=26> */
[-C--:B------:R-:W-:Y:S04]  /*4b60*/  ISETP.GE.AND P0, PT, R95, R89.reuse, PT ;  /* 0x000000595f00720c */ /* 0x080fe80003f06270 */
[----:B------:R-:W-:Y:S01]  /*4b70*/  ISETP.GE.OR P0, PT, R20, c[0x0][0x27c], P0 ;  /* 0x00009f0014007a0c */ /* 0x000fe20000706670 */
[----:B------:R-:W4:Y:S08]  /*4b80*/  @!P1 LDG.E.128 R64, [R12.64] ;  /* 0x000000160c409981 */ /* 0x000f30000c1e1d00 */
[----:B------:R-:W4:Y:S04]  /*4b90*/  @!P1 LDG.E.128 R28, [R10.64] ;  /* 0x000000160a1c9981 */ /* 0x000f28000c1e1d00 */
        /* <DEDUP_REMOVED lines=8> */
[C---:B------:R-:W-:Y:S04]  /*4c20*/  @!P0 LEA R2, P1, R68.reuse, c[0x0][0x288], 0x1 ;  /* 0x0000a20044028a11 */ /* 0x040fe800078208ff */
[----:B------:R-:W-:Y:S02]  /*4c30*/  @!P0 LEA.HI.X R3, R68, c[0x0][0x28c], R0, 0x1, P1 ;  /* 0x0000a30044038a11 */ /* 0x000fe400008f0c00 */
[----:B------:R-:W-:Y:S03]  /*4c40*/  ISETP.GE.AND P1, PT, R20, c[0x0][0x27c], PT ;  /* 0x00009f0014007a0c */ /* 0x000fe60003f26270 */
[----:B------:R1:W5:Y:S01]  /*4c50*/  @!P0 LDG.E.128 R4, [R2.64] ;  /* 0x0000001602048981 */ /* 0x000362000c1e1d00 */
[----:B------:R-:W-:Y:S01]  /*4c60*/  ISETP.GE.OR P0, PT, R95, R89, P5 ;  /* 0x000000595f00720c */ /* 0x000fe20002f06670 */
[----:B--2---:R-:W-:Y:S02]  /*4c70*/  IMAD.MOV.U32 R8, RZ, RZ, R58 ;  /* 0x000000ffff087224 */ /* 0x004fe400078e003a */
[----:B-1----:R-:W-:Y:S02]  /*4c80*/  IMAD.MOV.U32 R3, RZ, RZ, R59 ;  /* 0x000000ffff037224 */ /* 0x002fe400078e003b */
[----:B------:R-:W-:Y:S02]  /*4c90*/  IMAD.MOV.U32 R2, RZ, RZ, R56 ;  /* 0x000000ffff027224 */ /* 0x000fe400078e0038 */
[----:B------:R-:W-:Y:S01]  /*4ca0*/  IMAD.MOV.U32 R0, RZ, RZ, R57 ;  /* 0x000000ffff007224 */ /* 0x000fe200078e0039 */
[----:B------:R-:W-:Y:S01]  /*4cb0*/  PRMT R69, R3, 0x5410, R8 ;  /* 0x0000541003457816 */ /* 0x000fe20000000008 */
[----:B---3--:R-:W-:Y:S02]  /*4cc0*/  IMAD.MOV.U32 R8, RZ, RZ, R18 ;  /* 0x000000ffff087224 */ /* 0x008fe400078e0012 */
        /* <DEDUP_REMOVED lines=17> */
[----:B----4-:R-:W-:Y:S02]  /*4de0*/  IMAD.MOV.U32 R8, RZ, RZ, R66 ;  /* 0x000000ffff087224 */ /* 0x010fe400078e0042 */
        /* <DEDUP_REMOVED lines=13> */
[----:B-----5:R-:W-:Y:S01]  /*4ec0*/  IMAD.MOV.U32 R3, RZ, RZ, R4 ;  /* 0x000000ffff037224 */ /* 0x020fe200078e0004 */
[----:B------:R-:W-:Y:S01]  /*4ed0*/  SEL R0, R147, R132, !P6 ;  /* 0x0000008493007207 */ /* 0x000fe20007000000 */
[----:B------:R-:W1:Y:S01]  /*4ee0*/  LDS.128 R12, [R140+0x8100] ;  /* 0x008100008c0c7984 */ /* 0x000e620000000c00 */
[----:B------:R-:W-:Y:S01]  /*4ef0*/  MOV R9, R5 ;  /* 0x0000000500097202 */ /* 0x000fe20000000f00 */
[----:B------:R-:W-:Y:S01]  /*4f00*/  IMAD.MOV.U32 R41, RZ, RZ, R44 ;  /* 0x000000ffff297224 */ /* 0x000fe200078e002c */
[----:B------:R-:W-:Y:S01]  /*4f10*/  SHF.R.S32.HI R2, RZ, 0x1f, R0 ;  /* 0x0000001fff027819 */ /* 0x000fe20000011400 */
[----:B------:R-:W-:Y:S01]  /*4f20*/  IMAD.MOV.U32 R10, RZ, RZ, R6 ;  /* 0x000000ffff0a7224 */ /* 0x000fe200078e0006 */
[----:B------:R-:W-:Y:S01]  /*4f30*/  @!P1 SHF.R.U32.HI R8, RZ, 0x10, R5 ;  /* 0x00000010ff089819 */ /* 0x000fe20000011605 */
[----:B------:R-:W-:Y:S01]  /*4f40*/  IMAD.MOV.U32 R48, RZ, RZ, R46 ;  /* 0x000000ffff307224 */ /* 0x000fe200078e002e */
[----:B------:R-:W-:Y:S01]  /*4f50*/  LEA.HI R0, R2, R0, RZ, 0x4 ;  /* 0x0000000002007211 */ /* 0x000fe200078f20ff */
[----:B------:R-:W-:Y:S01]  /*4f60*/  @!P1 HADD2.F32 R3, -RZ, R3.H0_H0 ;  /* 0x20000003ff039230 */ /* 0x000fe20000004100 */
[----:B------:R-:W-:Y:S02]  /*4f70*/  @!P1 SHF.R.U64 R42, R44, 0x10, R45 ;  /* 0x000000102c2a9819 */ /* 0x000fe4000000122d */
[----:B------:R-:W-:Y:S02]  /*4f80*/  LEA.HI.SX32 R0, R0, R114, 0x1c ;  /* 0x0000007200007211 */ /* 0x000fe400078fe2ff */
[--C-:B------:R-:W-:Y:S01]  /*4f90*/  @!P1 SHF.R.U64 R11, R6, 0x10, R7.reuse ;  /* 0x00000010060b9819 */ /* 0x100fe20000001207 */
[----:B------:R-:W-:Y:S01]  /*4fa0*/  @!P1 HADD2.F32 R42, -RZ, R42.H0_H0 ;  /* 0x2000002aff2a9230 */ /* 0x000fe20000004100 */
[----:B------:R-:W-:Y:S02]  /*4fb0*/  SHF.R.S32.HI R2, RZ, 0x1f, R0 ;  /* 0x0000001fff027819 */ /* 0x000fe40000011400 */
[----:B------:R-:W-:Y:S02]  /*4fc0*/  SHF.L.U32 R76, R0, 0x3, RZ ;  /* 0x00000003004c7819 */ /* 0x000fe400000006ff */
[----:B------:R-:W-:Y:S02]  /*4fd0*/  LEA.HI R0, R2, R0, RZ, 0x3 ;  /* 0x0000000002007211 */ /* 0x000fe400078f18ff */
[----:B------:R-:W-:Y:S02]  /*4fe0*/  LEA R80, P0, R93, R74, 0x1 ;  /* 0x0000004a5d507211 */ /* 0x000fe400078008ff */
[----:B------:R-:W-:Y:S01]  /*4ff0*/  LOP3.LUT R2, R129, 0x38, R76, 0xf8, !PT ;  /* 0x0000003881027812 */ /* 0x000fe200078ef84c */
[----:B------:R-:W-:Y:S01]  /*5000*/  IMAD.SHL.U32 R0, R0, 0x400, RZ ;  /* 0x0000040000007824 */ /* 0x000fe200078e00ff */
[----:B------:R-:W-:Y:S02]  /*5010*/  @!P1 SHF.R.U32.HI R23, RZ, 0x10, R7 ;  /* 0x00000010ff179819 */ /* 0x000fe40000011607 */
[----:B------:R-:W-:Y:S02]  /*5020*/  LOP3.LUT R2, R2, R166, RZ, 0x3c, !PT ;  /* 0x000000a602027212 */ /* 0x000fe400078e3cff */
[----:B------:R-:W-:Y:S02]  /*5030*/  LOP3.LUT R52, R0, 0x7fffe000, RZ, 0xc0, !PT ;  /* 0x7fffe00000347812 */ /* 0x000fe400078ec0ff */
[----:B------:R-:W-:Y:S02]  /*5040*/  LEA.HI.X R81, R93, R75, R113, 0x1, P0 ;  /* 0x0000004b5d517211 */ /* 0x000fe400000f0c71 */
[----:B------:R-:W-:Y:S02]  /*5050*/  IADD3 R52, R2, R52, R133 ;  /* 0x0000003402347210 */ /* 0x000fe40007ffe085 */
[----:B------:R-:W-:Y:S02]  /*5060*/  ISETP.GE.AND P0, PT, R76, c[0x0][0x1d4], PT ;  /* 0x000075004c007a0c */ /* 0x000fe40003f06270 */
[----:B------:R-:W-:Y:S02]  /*5070*/  SHF.L.U32 R52, R52, 0x1, RZ ;  /* 0x0000000134347819 */ /* 0x000fe400000006ff */
[----:B------:R-:W-:Y:S01]  /*5080*/  @!P1 SHF.R.U64 R2, R4, 0x10, R5 ;  /* 0x0000001004029819 */ /* 0x000fe20000001205 */
[----:B-1----:R-:W-:Y:S01]  /*5090*/  @!P1 IMAD.MOV.U32 R0, RZ, RZ, R12 ;  /* 0x000000ffff009224 */ /* 0x002fe200078e000c */
[----:B------:R-:W-:Y:S01]  /*50a0*/  MOV R22, R7 ;  /* 0x0000000700167202 */ /* 0x000fe20000000f00 */
[----:B------:R-:W-:Y:S01]  /*50b0*/  @!P1 HADD2.F32 R7, -RZ, R41.H0_H0 ;  /* 0x20000029ff079230 */ /* 0x000fe20000004100 */
[----:B------:R-:W1:Y:S01]  /*50c0*/  LDS.128 R52, [R52+0x8100] ;  /* 0x0081000034347984 */ /* 0x000e620000000c00 */
[----:B------:R-:W-:Y:S01]  /*50d0*/  @!P1 HADD2.F32 R2, -RZ, R2.H0_H0 ;  /* 0x20000002ff029230 */ /* 0x000fe20000004100 */
[----:B------:R-:W-:Y:S01]  /*50e0*/  MOV R43, R45 ;  /* 0x0000002d002b7202 */ /* 0x000fe20000000f00 */
[----:B------:R-:W-:Y:S01]  /*50f0*/  @!P1 HADD2.F32 R5, -RZ, R0.H0_H0 ;  /* 0x20000000ff059230 */ /* 0x000fe20000004100 */
[----:B------:R-:W-:Y:S01]  /*5100*/  @!P1 SHF.R.U32.HI R44, RZ, 0x10, R45 ;  /* 0x00000010ff2c9819 */ /* 0x000fe2000001162d */
[----:B------:R-:W-:Y:S01]  /*5110*/  @!P0 IMAD.WIDE R74, R76, 0x2, R74 ;  /* 0x000000024c4a8825 */ /* 0x000fe200078e024a */
[--C-:B------:R-:W-:Y:S02]  /*5120*/  @!P1 SHF.R.U32.HI R51, RZ, 0x10, R47.reuse ;  /* 0x00000010ff339819 */ /* 0x100fe4000001162f */
[----:B------:R-:W-:Y:S01]  /*5130*/  @!P1 SHF.R.U64 R49, R46, 0x10, R47 ;  /* 0x000000102e319819 */ /* 0x000fe2000000122f */
[----:B------:R-:W-:Y:S01]  /*5140*/  @!P1 HADD2.F32 R44, -RZ, R44.H0_H0 ;  /* 0x2000002cff2c9230 */ /* 0x000fe20000004100 */
[----:B------:R-:W-:Y:S01]  /*5150*/  MOV R50, R47 ;  /* 0x0000002f00327202 */ /* 0x000fe20000000f00 */
[----:B------:R-:W-:Y:S02]  /*5160*/  @!P1 HADD2.F32 R46, -RZ, R48.H0_H0 ;  /* 0x20000030ff2e9230 */ /* 0x000fe40000004100 */
[----:B------:R-:W-:Y:S01]  /*5170*/  @!P1 HADD2.F32 R48, -RZ, R49.H0_H0 ;  /* 0x20000031ff309230 */ /* 0x000fe20000004100 */
[----:B-1----:R-:W-:Y:S05]  /*5180*/  @!P1 MOV R4, R52 ;  /* 0x0000003400049202 */ /* 0x002fea0000000f00 */
[--C-:B------:R-:W-:Y:S02]  /*5190*/  @!P1 HADD2.F32 R6, -RZ, R4.reuse.H0_H0 ;  /* 0x20000004ff069230 */ /* 0x100fe40000004100 */
[----:B------:R-:W-:Y:S02]  /*51a0*/  @!P1 HADD2.F32 R41, -RZ, R4.H1_H1 ;  /* 0x30000004ff299230 */ /* 0x000fe40000004100 */
[----:B------:R-:W-:Y:S01]  /*51b0*/  @!P1 HADD2.F32 R4, -RZ, R0.H1_H1 ;  /* 0x30000000ff049230 */ /* 0x000fe20000004100 */
[-C--:B------:R-:W-:Y:S02]  /*51c0*/  @!P1 FMUL.FTZ R0, R5, R3.reuse ;  /* 0x0000000305009220 */ /* 0x080fe40000410000 */
[C---:B------:R-:W-:Y:S02]  /*51d0*/  @!P1 FMUL.FTZ R45, R6.reuse, R3 ;  /* 0x00000003062d9220 */ /* 0x040fe40000410000 */
[-C--:B------:R-:W-:Y:S02]  /*51e0*/  @!P1 FMUL.FTZ R3, R41, R2.reuse ;  /* 0x0000000229039220 */ /* 0x080fe40000410000 */
[----:B------:R-:W-:Y:S02]  /*51f0*/  @!P1 FFMA.FTZ R0, R6, R7, R0 ;  /* 0x0000000706009223 */ /* 0x000fe40000010000 */
[----:B------:R-:W-:Y:S02]  /*5200*/  @!P1 IMAD.MOV.U32 R6, RZ, RZ, R53 ;  /* 0x000000ffff069224 */ /* 0x000fe400078e0035 */
[C---:B------:R-:W-:Y:S02]  /*5210*/  @!P1 FMUL.FTZ R2, R4.reuse, R2 ;  /* 0x0000000204029220 */ /* 0x040fe40000410000 */
[-C--:B------:R-:W-:Y:S01]  /*5220*/  @!P1 FFMA.FTZ R85, R4, R42.reuse, -R3 ;  /* 0x0000002a04559223 */ /* 0x080fe20000010803 */
[----:B------:R-:W-:Y:S01]  /*5230*/  @!P1 MOV R4, R13 ;  /* 0x0000000d00049202 */ /* 0x000fe20000000f00 */
[----:B------:R-:W-:Y:S01]  /*5240*/  @!P1 FFMA.FTZ R86, R5, R7, -R45 ;  /* 0x0000000705569223 */ /* 0x000fe2000001082d */
[----:B------:R-:W-:Y:S01]  /*5250*/  @!P1 HADD2.F32 R5, -RZ, R8.H0_H0 ;  /* 0x20000008ff059230 */ /* 0x000fe20000004100 */
[----:B------:R-:W-:Y:S01]  /*5260*/  @!P1 FFMA.FTZ R2, R41, R42, R2 ;  /* 0x0000002a29029223 */ /* 0x000fe20000010002 */
[--C-:B------:R-:W-:Y:S01]  /*5270*/  @!P1 HADD2.F32 R41, -RZ, R6.reuse.H0_H0 ;  /* 0x20000006ff299230 */ /* 0x100fe20000004100 */
[----:B------:R-:W-:Y:S01]  /*5280*/  @!P1 IMAD.MOV.U32 R8, RZ, RZ, R54 ;  /* 0x000000ffff089224 */ /* 0x000fe200078e0036 */
[----:B------:R-:W-:Y:S02]  /*5290*/  @!P1 HADD2.F32 R3, -RZ, R9.H0_H0 ;  /* 0x20000009ff039230 */ /* 0x000fe40000004100 */
[----:B------:R-:W-:Y:S01]  /*52a0*/  @!P1 HADD2.F32 R42, -RZ, R43.H0_H0 ;  /* 0x2000002bff2a9230 */ /* 0x000fe20000004100 */
[----:B------:R-:W-:Y:S01]  /*52b0*/  @!P1 F2FP.PACK_AB R0, R2, R0 ;  /* 0x000000000200923e */ /* 0x000fe200000000ff */
[----:B------:R-:W-:Y:S02]  /*52c0*/  @!P1 HADD2.F32 R43, -RZ, R6.H1_H1 ;  /* 0x30000006ff2b9230 */ /* 0x000fe40000004100 */
        /* <DEDUP_REMOVED lines=19> */
[----:B------:R-:W-:Y:S01]  /*5400*/  @!P1 FMUL.FTZ R6, R45, R5 ;  /* 0x000000052d069220 */ /* 0x000fe20000410000 */
[----:B------:R-:W-:Y:S01]  /*5410*/  @!P1 HADD2.F32 R49, -RZ, R10.H1_H1 ;  /* 0x3000000aff319230 */ /* 0x000fe20000004100 */
[C---:B------:R-:W-:Y:S02]  /*5420*/  @!P1 FFMA.FTZ R78, R8.reuse, R48, -R11 ;  /* 0x00000030084e9223 */ /* 0x040fe4000001080b */
[C---:B------:R-:W-:Y:S02]  /*5430*/  @!P1 FFMA.FTZ R79, R9.reuse, R46, -R6 ;  /* 0x0000002e094f9223 */ /* 0x040fe40000010806 */
[----:B------:R-:W-:Y:S01]  /*5440*/  @!P1 FMUL.FTZ R6, R8, R7 ;  /* 0x0000000708069220 */ /* 0x000fe20000410000 */
[----:B------:R-:W-:Y:S01]  /*5450*/  @!P1 HADD2.F32 R7, -RZ, R22.H0_H0 ;  /* 0x20000016ff079230 */ /* 0x000fe20000004100 */
[----:B------:R-:W-:Y:S01]  /*5460*/  @!P1 IMAD.MOV.U32 R8, RZ, RZ, R15 ;  /* 0x000000ffff089224 */ /* 0x000fe200078e000f */
[----:B------:R-:W-:Y:S01]  /*5470*/  @!P1 HADD2.F32 R22, -RZ, R10.H0_H0 ;  /* 0x2000000aff169230 */ /* 0x000fe20000004100 */
[----:B------:R-:W-:Y:S01]  /*5480*/  @!P1 FMUL.FTZ R5, R9, R5 ;  /* 0x0000000509059220 */ /* 0x000fe20000410000 */
[----:B------:R-:W-:Y:S01]  /*5490*/  @!P1 HADD2.F32 R9, -RZ, R23.H0_H0 ;  /* 0x20000017ff099230 */ /* 0x000fe20000004100 */
[----:B------:R-:W-:Y:S01]  /*54a0*/  @!P1 FFMA.FTZ R4, R43, R44, R4 ;  /* 0x0000002c2b049223 */ /* 0x000fe20000010004 */
[--C-:B------:R-:W-:Y:S01]  /*54b0*/  @!P1 HADD2.F32 R11, -RZ, R8.reuse.H0_H0 ;  /* 0x20000008ff0b9230 */ /* 0x100fe20000004100 */
[----:B------:R-:W-:Y:S01]  /*54c0*/  @!P1 FFMA.FTZ R5, R45, R46, R5 ;  /* 0x0000002e2d059223 */ /* 0x000fe20000010005 */
[----:B------:R-:W-:Y:S01]  /*54d0*/  @!P1 HADD2.F32 R10, -RZ, R8.H1_H1 ;  /* 0x30000008ff0a9230 */ /* 0x000fe20000004100 */
[----:B------:R-:W-:Y:S01]  /*54e0*/  @!P1 FMUL.FTZ R8, R22, R7 ;  /* 0x0000000716089220 */ /* 0x000fe20000410000 */
[----:B------:R-:W-:Y:S01]  /*54f0*/  @!P1 F2FP.PACK_AB R3, R4, R3 ;  /* 0x000000030403923e */ /* 0x000fe200000000ff */
[----:B------:R-:W-:Y:S01]  /*5500*/  @!P1 HADD2.F32 R23, -RZ, R50.H0_H0 ;  /* 0x20000032ff179230 */ /* 0x000fe20000004100 */
[----:B------:R-:W-:Y:S01]  /*5510*/  @!P1 FMUL.FTZ R7, R11, R7 ;  /* 0x000000070b079220 */ /* 0x000fe20000410000 */
[----:B------:R-:W-:Y:S01]  /*5520*/  @!P1 HADD2.F32 R50, -RZ, R51.H0_H0 ;  /* 0x20000033ff329230 */ /* 0x000fe20000004100 */
[----:B------:R-:W-:Y:S02]  /*5530*/  @!P1 FMUL.FTZ R51, R49, R9 ;  /* 0x0000000931339220 */ /* 0x000fe40000410000 */
[----:B------:R-:W-:Y:S01]  /*5540*/  @!P1 FFMA.FTZ R76, R11, R23, -R8 ;  /* 0x000000170b4c9223 */ /* 0x000fe20000010808 */
[----:B------:R-:W-:Y:S01]  /*5550*/  @!P1 F2FP.PACK_AB R11, R78, R79 ;  /* 0x0000004f4e0b923e */ /* 0x000fe200000000ff */
        /* <DEDUP_REMOVED lines=9> */
[----:B------:R-:W-:Y:S01]  /*55f0*/  @!P1 IMAD.MOV.U32 R14, RZ, RZ, R11 ;  /* 0x000000ffff0e9224 */ /* 0x000fe200078e000b */
[----:B------:R-:W-:Y:S01]  /*5600*/  @!P1 MOV R13, R10 ;  /* 0x0000000a000d9202 */ /* 0x000fe20000000f00 */
[----:B------:R-:W-:Y:S01]  /*5610*/  @!P1 IMAD.MOV.U32 R53, RZ, RZ, R3 ;  /* 0x000000ffff359224 */ /* 0x000fe200078e0003 */
[----:B------:R-:W-:Y:S02]  /*5620*/  @!P1 MOV R15, R41 ;  /* 0x00000029000f9202 */ /* 0x000fe40000000f00 */
[----:B------:R-:W-:Y:S02]  /*5630*/  @!P1 F2FP.PACK_AB R5, R6, R5 ;  /* 0x000000050605923e */ /* 0x000fe400000000ff */
[----:B------:R-:W-:Y:S01]  /*5640*/  @!P1 F2FP.PACK_AB R7, R8, R7 ;  /* 0x000000070807923e */ /* 0x000fe200000000ff */
[----:B------:R1:W-:Y:S01]  /*5650*/  ST.E.128 [R80.64], R12 ;  /* 0x0000000c50007985 */ /* 0x0003e2000c101d16 */
[----:B------:R-:W-:Y:S02]  /*5660*/  @!P1 MOV R54, R5 ;  /* 0x0000000500369202 */ /* 0x000fe40000000f00 */
[----:B------:R-:W-:Y:S05]  /*5670*/  @!P1 MOV R55, R7 ;  /* 0x0000000700379202 */ /* 0x000fea0000000f00 */
[----:B------:R1:W-:Y:S02]  /*5680*/  @!P0 ST.E.128 [R74.64], R52 ;  /* 0x000000344a008985 */ /* 0x0003e4000c101d16 */
.L_x_622:
[----:B------:R-:W-:Y:S05]  /*5690*/  BSYNC B0 ;  /* 0x0000000000007941 */ /* 0x000fea0003800000 */
.L_x_621:
[----:B-----5:R2:W3:Y:S01]  /*56a0*/  SHFL.IDX PT, R5, R87, 0x1, 0x181f ;  /* 0x00381f0057057f89 */ /* 0x0204e200000e0000 */
[----:B------:R-:W-:Y:S01]  /*56b0*/  ISETP.GE.OR P0, PT, R155, R89, P5 ;  /* 0x000000599b00720c */ /* 0x000fe20002f06670 */
[----:B------:R-:W-:Y:S02]  /*56c0*/  BSSY B0, `(.L_x_623) ;  /* 0x0000078000007945 */ /* 0x000fe40003800000 */
[----:B------:R2:W4:Y:S10]  /*56d0*/  SHFL.IDX PT, R4, R88, 0x1, 0x181f ;  /* 0x00381f0058047f89 */ /* 0x00053400000e0000 */
[----:B------:R-:W-:-:S05]  /*56e0*/  @P0 BRA `(.L_x_624) ;  /* 0x0000075000000947 */ /* 0x000fca0003800000 */
[----:B------:R-:W-:Y:S01]  /*56f0*/  SEL R0, R147, R132, !P6 ;  /* 0x0000008493007207 */ /* 0x000fe20007000000 */
[----:B-1----:R-:W1:Y:S01]  /*5700*/  LDS.128 R12, [R139+0x8100] ;  /* 0x008100008b0c7984 */ /* 0x002e620000000c00 */
[C---:B----4-:R-:W-:Y:S01]  /*5710*/  LEA R54, P0, R93.reuse, R4, 0x1 ;  /* 0x000000045d367211 */ /* 0x050fe200078008ff */
[----:B------:R-:W-:Y:S01]  /*5720*/  @!P1 HADD2.F32 R10, -RZ, R68.H0_H0 ;  /* 0x20000044ff0a9230 */ /* 0x000fe20000004100 */
[----:B------:R-:W-:Y:S01]  /*5730*/  SHF.R.S32.HI R2, RZ, 0x1f, R0 ;  /* 0x0000001fff027819 */ /* 0x000fe20000011400 */
[----:B------:R-:W-:Y:S01]  /*5740*/  @!P1 HADD2.F32 R42, -RZ, R69.H0_H0 ;  /* 0x20000045ff2a9230 */ /* 0x000fe20000004100 */
[----:B---3--:R-:W-:Y:S02]  /*5750*/  LEA.HI.X R55, R93, R5, R113, 0x1, P0 ;  /* 0x000000055d377211 */ /* 0x008fe400000f0c71 */
[----:B------:R-:W-:Y:S02]  /*5760*/  LEA.HI R0, R2, R0, RZ, 0x4 ;  /* 0x0000000002007211 */ /* 0x000fe400078f20ff */
[----:B------:R-:W-:Y:S02]  /*5770*/  @!P1 SHF.R.U32.HI R6, RZ, 0x10, R17 ;  /* 0x00000010ff069819 */ /* 0x000fe40000011611 */
[----:B------:R-:W-:Y:S02]  /*5780*/  LEA.HI.SX32 R0, R0, R114, 0x1c ;  /* 0x0000007200007211 */ /* 0x000fe400078fe2ff */
[--C-:B------:R-:W-:Y:S02]  /*5790*/  @!P1 SHF.R.U32.HI R23, RZ, 0x10, R59.reuse ;  /* 0x00000010ff179819 */ /* 0x100fe4000001163b */
[----:B------:R-:W-:Y:S02]  /*57a0*/  SHF.R.S32.HI R3, RZ, 0x1f, R0 ;  /* 0x0000001fff037819 */ /* 0x000fe40000011400 */
[----:B------:R-:W-:Y:S01]  /*57b0*/  SHF.L.U32 R2, R0, 0x3, RZ ;  /* 0x0000000300027819 */ /* 0x000fe200000006ff */
[----:B------:R-:W-:Y:S01]  /*57c0*/  @!P1 HADD2.F32 R44, -RZ, R23.H0_H0 ;  /* 0x20000017ff2c9230 */ /* 0x000fe20000004100 */
[----:B------:R-:W-:Y:S01]  /*57d0*/  LEA.HI R0, R3, R0, RZ, 0x3 ;  /* 0x0000000003007211 */ /* 0x000fe200078f18ff */
[----:B------:R-:W-:Y:S01]  /*57e0*/  @!P1 HADD2.F32 R23, -RZ, R69.H1_H1 ;  /* 0x30000045ff179230 */ /* 0x000fe20000004100 */
[----:B------:R-:W-:Y:S02]  /*57f0*/  ISETP.GE.AND P0, PT, R2, c[0x0][0x1d4], PT ;  /* 0x0000750002007a0c */ /* 0x000fe40003f06270 */
[----:B------:R-:W-:Y:S01]  /*5800*/  LOP3.LUT R3, R128, 0x38, R2, 0xf8, !PT ;  /* 0x0000003880037812 */ /* 0x000fe200078ef802 */
[----:B------:R-:W-:Y:S01]  /*5810*/  IMAD.SHL.U32 R0, R0, 0x400, RZ ;  /* 0x0000040000007824 */ /* 0x000fe200078e00ff */
[----:B------:R-:W-:Y:S02]  /*5820*/  @!P1 SHF.R.U64 R58, R58, 0x10, R59 ;  /* 0x000000103a3a9819 */ /* 0x000fe4000000123b */
[----:B------:R-:W-:Y:S02]  /*5830*/  LOP3.LUT R3, R3, R164, RZ, 0x3c, !PT ;  /* 0x000000a403037212 */ /* 0x000fe400078e3cff */
[----:B------:R-:W-:Y:S02]  /*5840*/  LOP3.LUT R0, R0, 0x7fffe000, RZ, 0xc0, !PT ;  /* 0x7fffe00000007812 */ /* 0x000fe400078ec0ff */
[----:B------:R-:W-:Y:S02]  /*5850*/  @!P1 SHF.R.U32.HI R22, RZ, 0x10, R57 ;  /* 0x00000010ff169819 */ /* 0x000fe40000011639 */
[----:B------:R-:W-:Y:S01]  /*5860*/  IADD3 R0, R3, R0, R136 ;  /* 0x0000000003007210 */ /* 0x000fe20007ffe088 */
[----:B------:R-:W-:Y:S01]  /*5870*/  @!P0 IMAD.WIDE R74, R2, 0x2, R4 ;  /* 0x00000002024a8825 */ /* 0x000fe200078e0204 */
[--C-:B------:R-:W-:Y:S01]  /*5880*/  @!P1 SHF.R.U64 R9, R18, 0x10, R19.reuse ;  /* 0x0000001012099819 */ /* 0x100fe20000001213 */
[----:B------:R-:W-:Y:S01]  /*5890*/  @!P1 HADD2.F32 R4, -RZ, R35.H0_H0 ;  /* 0x20000023ff049230 */ /* 0x000fe20000004100 */
[----:B------:R-:W-:Y:S02]  /*58a0*/  SHF.L.U32 R48, R0, 0x1, RZ ;  /* 0x0000000100307819 */ /* 0x000fe400000006ff */
[----:B------:R-:W-:Y:S01]  /*58b0*/  @!P1 SHF.R.U32.HI R8, RZ, 0x10, R19 ;  /* 0x00000010ff089819 */ /* 0x000fe20000011613 */
[----:B-1----:R-:W-:Y:S01]  /*58c0*/  @!P1 IMAD.MOV.U32 R3, RZ, RZ, R12 ;  /* 0x000000ffff039224 */ /* 0x002fe200078e000c */
[----:B------:R-:W-:Y:S01]  /*58d0*/  @!P1 SHF.R.U64 R0, R16, 0x10, R17 ;  /* 0x0000001010009819 */ /* 0x000fe20000001211 */
[----:B------:R-:W-:Y:S01]  /*58e0*/  @!P1 HADD2.F32 R9, -RZ, R9.H0_H0 ;  /* 0x20000009ff099230 */ /* 0x000fe20000004100 */
[----:B------:R-:W1:Y:S01]  /*58f0*/  LDS.128 R48, [R48+0x8100] ;  /* 0x0081000030307984 */ /* 0x000e620000000c00 */
[----:B------:R-:W-:Y:S01]  /*5900*/  @!P1 SHF.R.U64 R16, R56, 0x10, R57 ;  /* 0x0000001038109819 */ /* 0x000fe20000001239 */
[--C-:B------:R-:W-:Y:S02]  /*5910*/  @!P1 HADD2.F32 R5, -RZ, R3.reuse.H0_H0 ;  /* 0x20000003ff059230 */ /* 0x100fe40000004100 */
[----:B------:R-:W-:Y:S02]  /*5920*/  @!P1 HADD2.F32 R2, -RZ, R0.H0_H0 ;  /* 0x20000000ff029230 */ /* 0x000fe40000004100 */
[----:B------:R-:W-:Y:S01]  /*5930*/  @!P1 HADD2.F32 R3, -RZ, R3.H1_H1 ;  /* 0x30000003ff039230 */ /* 0x000fe20000004100 */
[----:B------:R-:W-:Y:S01]  /*5940*/  @!P1 FMUL.FTZ R0, R5, R4 ;  /* 0x0000000405009220 */ /* 0x000fe20000410000 */
[----:B------:R-:W-:Y:S02]  /*5950*/  @!P1 HADD2.F32 R16, -RZ, R16.H0_H0 ;  /* 0x20000010ff109230 */ /* 0x000fe40000004100 */
[----:B------:R-:W-:Y:S01]  /*5960*/  @!P1 HADD2.F32 R19, -RZ, R22.H0_H0 ;  /* 0x20000016ff139230 */ /* 0x000fe20000004100 */
[----:B-1----:R-:W-:Y:S05]  /*5970*/  @!P1 MOV R11, R48 ;  /* 0x00000030000b9202 */ /* 0x002fea0000000f00 */
[--C-:B------:R-:W-:Y:S02]  /*5980*/  @!P1 HADD2.F32 R7, -RZ, R11.reuse.H0_H0 ;  /* 0x2000000bff079230 */ /* 0x100fe40000004100 */
[----:B------:R-:W-:Y:S03]  /*5990*/  @!P1 HADD2.F32 R11, -RZ, R11.H1_H1 ;  /* 0x3000000bff0b9230 */ /* 0x000fe60000004100 */
[----:B------:R-:W-:Y:S02]  /*59a0*/  @!P1 FMUL.FTZ R17, R7, R4 ;  /* 0x0000000407119220 */ /* 0x000fe40000410000 */
[----:B------:R-:W-:Y:S02]  /*59b0*/  @!P1 FMUL.FTZ R4, R11, R2 ;  /* 0x000000020b049220 */ /* 0x000fe40000410000 */
[-C--:B------:R-:W-:Y:S02]  /*59c0*/  @!P1 FFMA.FTZ R0, R7, R10.reuse, R0 ;  /* 0x0000000a07009223 */ /* 0x080fe40000010000 */
[----:B------:R-:W-:Y:S01]  /*59d0*/  @!P1 FFMA.FTZ R59, R5, R10, -R17 ;  /* 0x0000000a053b9223 */ /* 0x000fe20000010811 */
[----:B------:R-:W-:Y:S01]  /*59e0*/  @!P1 HADD2.F32 R5, -RZ, R6.H0_H0 ;  /* 0x20000006ff059230 */ /* 0x000fe20000004100 */
[----:B------:R-:W-:Y:S01]  /*59f0*/  @!P1 IMAD.MOV.U32 R10, RZ, RZ, R49 ;  /* 0x000000ffff0a9224 */ /* 0x000fe200078e0031 */
[----:B------:R-:W-:Y:S01]  /*5a00*/  @!P1 HADD2.F32 R17, -RZ, R68.H1_H1 ;  /* 0x30000044ff119230 */ /* 0x000fe20000004100 */
[C---:B------:R-:W-:Y:S02]  /*5a10*/  @!P1 FMUL.FTZ R2, R3.reuse, R2 ;  /* 0x0000000203029220 */ /* 0x040fe40000410000 */
[-C--:B------:R-:W-:Y:S01]  /*5a20*/  @!P1 FFMA.FTZ R57, R3, R16.reuse, -R4 ;  /* 0x0000001003399223 */ /* 0x080fe20000010804 */
[----:B------:R-:W-:Y:S01]  /*5a30*/  @!P1 MOV R4, R13 ;  /* 0x0000000d00049202 */ /* 0x000fe20000000f00 */
[----:B------:R-:W-:Y:S01]  /*5a40*/  @!P1 FFMA.FTZ R2, R11, R16, R2 ;  /* 0x000000100b029223 */ /* 0x000fe20000010002 */
[--C-:B------:R-:W-:Y:S02]  /*5a50*/  @!P1 HADD2.F32 R16, -RZ, R10.reuse.H0_H0 ;  /* 0x2000000aff109230 */ /* 0x100fe40000004100 */
[----:B------:R-:W-:Y:S02]  /*5a60*/  @!P1 HADD2.F32 R3, -RZ, R35.H1_H1 ;  /* 0x30000023ff039230 */ /* 0x000fe40000004100 */
[----:B------:R-:W-:Y:S01]  /*5a70*/  @!P1 HADD2.F32 R18, -RZ, R10.H1_H1 ;  /* 0x3000000aff129230 */ /* 0x000fe20000004100 */
[----:B------:R-:W-:Y:S01]  /*5a80*/  @!P1 IMAD.MOV.U32 R10, RZ, RZ, R51 ;  /* 0x000000ffff0a9224 */ /* 0x000fe200078e0033 */
[--C-:B------:R-:W-:Y:S01]  /*5a90*/  @!P1 HADD2.F32 R7, -RZ, R4.reuse.H0_H0 ;  /* 0x20000004ff079230 */ /* 0x100fe20000004100 */
[----:B------:R-:W-:Y:S01]  /*5aa0*/  @!P1 F2FP.PACK_AB R0, R2, R0 ;  /* 0x000000000200923e */ /* 0x000fe200000000ff */
[----:B------:R-:W-:Y:S01]  /*5ab0*/  @!P1 HADD2.F32 R6, -RZ, R4.H1_H1 ;  /* 0x30000004ff069230 */ /* 0x000fe20000004100 */
[----:B------:R-:W-:Y:S01]  /*5ac0*/  @!P1 FMUL.FTZ R4, R16, R3 ;  /* 0x0000000310049220 */ /* 0x000fe20000410000 */
[--C-:B------:R-:W-:Y:S01]  /*5ad0*/  @!P1 HADD2.F32 R41, -RZ, R10.reuse.H0_H0 ;  /* 0x2000000aff299230 */ /* 0x100fe20000004100 */
[----:B------:R-:W-:Y:S01]  /*5ae0*/  @!P1 FMUL.FTZ R11, R18, R5 ;  /* 0x00000005120b9220 */ /* 0x000fe20000410000 */
[----:B------:R-:W-:Y:S01]  /*5af0*/  @!P1 MOV R48, R0 ;  /* 0x0000000000309202 */ /* 0x000fe20000000f00 */
[C---:B------:R-:W-:Y:S01]  /*5b00*/  @!P1 FFMA.FTZ R56, R7.reuse, R17, -R4 ;  /* 0x0000001107389223 */ /* 0x040fe20000010804 */
[----:B------:R-:W-:Y:S01]  /*5b10*/  @!P1 HADD2.F32 R43, -RZ, R10.H1_H1 ;  /* 0x3000000aff2b9230 */ /* 0x000fe20000004100 */
[C---:B------:R-:W-:Y:S01]  /*5b20*/  @!P1 FMUL.FTZ R4, R6.reuse, R5 ;  /* 0x0000000506049220 */ /* 0x040fe20000410000 */
[----:B------:R-:W-:Y:S01]  /*5b30*/  @!P1 MOV R5, R15 ;  /* 0x0000000f00059202 */ /* 0x000fe20000000f00 */
[----:B------:R-:W-:Y:S01]  /*5b40*/  @!P1 FMUL.FTZ R3, R7, R3 ;  /* 0x0000000307039220 */ /* 0x000fe20000410000 */
[----:B------:R-:W-:Y:S01]  /*5b50*/  @!P1 HADD2.F32 R7, -RZ, R36.H0_H0 ;  /* 0x20000024ff079230 */ /* 0x000fe20000004100 */
[----:B------:R-:W-:Y:S01]  /*5b60*/  @!P1 FFMA.FTZ R53, R6, R19, -R11 ;  /* 0x0000001306359223 */ /* 0x000fe2000001080b */
[----:B------:R-:W-:Y:S01]  /*5b70*/  @!P1 HADD2.F32 R6, -RZ, R8.H0_H0 ;  /* 0x20000008ff069230 */ /* 0x000fe20000004100 */
[----:B------:R-:W-:Y:S01]  /*5b80*/  @!P1 FFMA.FTZ R3, R16, R17, R3 ;  /* 0x0000001110039223 */ /* 0x000fe20000010003 */
[--C-:B------:R-:W-:Y:S01]  /*5b90*/  @!P1 HADD2.F32 R8, -RZ, R5.reuse.H0_H0 ;  /* 0x20000005ff089230 */ /* 0x100fe20000004100 */
[-C--:B------:R-:W-:Y:S01]  /*5ba0*/  @!P1 FMUL.FTZ R10, R41, R7.reuse ;  /* 0x00000007290a9220 */ /* 0x080fe20000410000 */
[----:B------:R-:W-:Y:S01]  /*5bb0*/  @!P1 HADD2.F32 R5, -RZ, R5.H1_H1 ;  /* 0x30000005ff059230 */ /* 0x000fe20000004100 */
[----:B------:R-:W-:Y:S02]  /*5bc0*/  @!P1 FMUL.FTZ R11, R43, R6 ;  /* 0x000000062b0b9220 */ /* 0x000fe40000410000 */
[C---:B------:R-:W-:Y:S01]  /*5bd0*/  @!P1 FFMA.FTZ R52, R8.reuse, R42, -R10 ;  /* 0x0000002a08349223 */ /* 0x040fe2000001080a */
[----:B------:R-:W-:Y:S01]  /*5be0*/  @!P1 MOV R10, R50 ;  /* 0x00000032000a9202 */ /* 0x000fe20000000f00 */
[----:B------:R-:W-:Y:S02]  /*5bf0*/  @!P1 FMUL.FTZ R7, R8, R7 ;  /* 0x0000000708079220 */ /* 0x000fe40000410000 */
[C---:B------:R-:W-:Y:S02]  /*5c00*/  @!P1 FMUL.FTZ R8, R5.reuse, R6 ;  /* 0x0000000605089220 */ /* 0x040fe40000410000 */
[----:B------:R-:W-:Y:S01]  /*5c10*/  @!P1 IMAD.MOV.U32 R6, RZ, RZ, R14 ;  /* 0x000000ffff069224 */ /* 0x000fe200078e000e */
[--C-:B------:R-:W-:Y:S01]  /*5c20*/  @!P1 HADD2.F32 R22, -RZ, R10.reuse.H0_H0 ;  /* 0x2000000aff169230 */ /* 0x100fe20000004100 */
[----:B------:R-:W-:Y:S01]  /*5c30*/  @!P1 FFMA.FTZ R47, R5, R44, -R11 ;  /* 0x0000002c052f9223 */ /* 0x000fe2000001080b */
[----:B------:R-:W-:Y:S01]  /*5c40*/  @!P1 HADD2.F32 R35, -RZ, R10.H1_H1 ;  /* 0x3000000aff239230 */ /* 0x000fe20000004100 */
[----:B------:R-:W-:Y:S01]  /*5c50*/  @!P1 FFMA.FTZ R4, R18, R19, R4 ;  /* 0x0000001312049223 */ /* 0x000fe20000010004 */
[----:B------:R-:W-:Y:S02]  /*5c60*/  @!P1 HADD2.F32 R5, -RZ, R36.H1_H1 ;  /* 0x30000024ff059230 */ /* 0x000fe40000004100 */
[----:B------:R-:W-:Y:S01]  /*5c70*/  @!P1 F2FP.PACK_AB R16, R47, R52 ;  /* 0x000000342f10923e */ /* 0x000fe200000000ff */
[----:B------:R-:W-:Y:S01]  /*5c80*/  @!P1 FMUL.FTZ R45, R35, R9 ;  /* 0x00000009232d9220 */ /* 0x000fe20000410000 */
[----:B------:R-:W-:Y:S01]  /*5c90*/  @!P1 F2FP.PACK_AB R3, R4, R3 ;  /* 0x000000030403923e */ /* 0x000fe200000000ff */
[--C-:B------:R-:W-:Y:S01]  /*5ca0*/  @!P1 HADD2.F32 R11, -RZ, R6.reuse.H0_H0 ;  /* 0x20000006ff0b9230 */ /* 0x100fe20000004100 */
        /* <DEDUP_REMOVED lines=18> */
[----:B------:R-:W-:Y:S01]  /*5dd0*/  @!P1 F2FP.PACK_AB R5, R6, R5 ;  /* 0x000000050605923e */ /* 0x000fe200000000ff */
[----:B------:R-:W-:Y:S01]  /*5de0*/  @!P1 IMAD.MOV.U32 R49, RZ, RZ, R3 ;  /* 0x000000ffff319224 */ /* 0x000fe200078e0003 */
[----:B------:R-:W-:Y:S02]  /*5df0*/  @!P1 F2FP.PACK_AB R7, R8, R7 ;  /* 0x000000070807923e */ /* 0x000fe400000000ff */
[----:B------:R1:W-:Y:S01]  /*5e00*/  ST.E.128 [R54.64], R12 ;  /* 0x0000000c36007985 */ /* 0x0003e2000c101d16 */
[----:B------:R-:W-:Y:S02]  /*5e10*/  @!P1 MOV R50, R5 ;  /* 0x0000000500329202 */ /* 0x000fe40000000f00 */
[----:B------:R-:W-:Y:S05]  /*5e20*/  @!P1 MOV R51, R7 ;  /* 0x0000000700339202 */ /* 0x000fea0000000f00 */
[----:B------:R1:W-:Y:S02]  /*5e30*/  @!P0 ST.E.128 [R74.64], R48 ;  /* 0x000000304a008985 */ /* 0x0003e4000c101d16 */
.L_x_624:
[----:B------:R-:W-:Y:S05]  /*5e40*/  BSYNC B0 ;  /* 0x0000000000007941 */ /* 0x000fea0003800000 */
.L_x_623:
[----:B---3--:R3:W1:Y:S01]  /*5e50*/  SHFL.IDX PT, R5, R87, 0x2, 0x181f ;  /* 0x00581f0057057f89 */ /* 0x00866200000e0000 */
[----:B------:R-:W-:Y:S01]  /*5e60*/  ISETP.GE.OR P0, PT, R154, R89, P5 ;  /* 0x000000599a00720c */ /* 0x000fe20002f06670 */
[----:B------:R-:W-:Y:S02]  /*5e70*/  BSSY B0, `(.L_x_625) ;  /* 0x0000078000007945 */ /* 0x000fe40003800000 */
[----:B----4-:R3:W4:Y:S10]  /*5e80*/  SHFL.IDX PT, R4, R88, 0x2, 0x181f ;  /* 0x00581f0058047f89 */ /* 0x01073400000e0000 */
[----:B------:R-:W-:-:S05]  /*5e90*/  @P0 BRA `(.L_x_626) ;  /* 0x0000075000000947 */ /* 0x000fca0003800000 */
[----:B------:R-:W-:Y:S01]  /*5ea0*/  SEL R0, R147, R132, !P6 ;  /* 0x0000008493007207 */ /* 0x000fe20007000000 */
[----:B-1----:R-:W1:Y:S01]  /*5eb0*/  LDS.128 R12, [R138+0x8100] ;  /* 0x008100008a0c7984 */ /* 0x002e620000000c00 */
[C---:B----4-:R-:W-:Y:S01]  /*5ec0*/  LEA R50, P0, R93.reuse, R4, 0x1 ;  /* 0x000000045d327211 */ /* 0x050fe200078008ff */
[----:B------:R-:W-:Y:S01]  /*5ed0*/  @!P1 HADD2.F32 R10, -RZ, R70.H0_H0 ;  /* 0x20000046ff0a9230 */ /* 0x000fe20000004100 */
[----:B------:R-:W-:Y:S01]  /*5ee0*/  SHF.R.S32.HI R2, RZ, 0x1f, R0 ;  /* 0x0000001fff027819 */ /* 0x000fe20000011400 */
[--C-:B------:R-:W-:Y:S01]  /*5ef0*/  @!P1 HADD2.F32 R23, -RZ, R71.reuse.H1_H1 ;  /* 0x30000047ff179230 */ /* 0x100fe20000004100 */
[----:B------:R-:W-:Y:S02]  /*5f00*/  LEA.HI.X R51, R93, R5, R113, 0x1, P0 ;  /* 0x000000055d337211 */ /* 0x000fe400000f0c71 */
[----:B------:R-:W-:Y:S02]  /*5f10*/  LEA.HI R0, R2, R0, RZ, 0x4 ;  /* 0x0000000002007211 */ /* 0x000fe400078f20ff */
[----:B------:R-:W-:Y:S02]  /*5f20*/  @!P1 SHF.R.U64 R16, R60, 0x10, R61 ;  /* 0x000000103c109819 */ /* 0x000fe4000000123d */
[----:B------:R-:W-:Y:S02]  /*5f30*/  LEA.HI.SX32 R0, R0, R114, 0x1c ;  /* 0x0000007200007211 */ /* 0x000fe400078fe2ff */
[----:B------:R-:W-:Y:S01]  /*5f40*/  @!P1 SHF.R.U32.HI R6, RZ, 0x10, R25 ;  /* 0x00000010ff069819 */ /* 0x000fe20000011619 */
[----:B------:R-:W-:Y:S01]  /*5f50*/  @!P1 HADD2.F32 R16, -RZ, R16.H0_H0 ;  /* 0x20000010ff109230 */ /* 0x000fe20000004100 */
[----:B------:R-:W-:Y:S02]  /*5f60*/  SHF.R.S32.HI R3, RZ, 0x1f, R0 ;  /* 0x0000001fff037819 */ /* 0x000fe40000011400 */
[----:B------:R-:W-:Y:S02]  /*5f70*/  SHF.L.U32 R2, R0, 0x3, RZ ;  /* 0x0000000300027819 */ /* 0x000fe400000006ff */
[----:B------:R-:W-:Y:S02]  /*5f80*/  LEA.HI R0, R3, R0, RZ, 0x3 ;  /* 0x0000000003007211 */ /* 0x000fe400078f18ff */
[----:B------:R-:W-:Y:S02]  /*5f90*/  ISETP.GE.AND P0, PT, R2, c[0x0][0x1d4], PT ;  /* 0x0000750002007a0c */ /* 0x000fe40003f06270 */
[----:B------:R-:W-:Y:S01]  /*5fa0*/  LOP3.LUT R3, R125, 0x38, R2, 0xf8, !PT ;  /* 0x000000387d037812 */ /* 0x000fe200078ef802 */
[----:B------:R-:W-:Y:S01]  /*5fb0*/  IMAD.SHL.U32 R0, R0, 0x400, RZ ;  /* 0x0000040000007824 */ /* 0x000fe200078e00ff */
[--C-:B------:R-:W-:Y:S02]  /*5fc0*/  @!P1 SHF.R.U32.HI R8, RZ, 0x10, R27.reuse ;  /* 0x00000010ff089819 */ /* 0x100fe4000001161b */
[----:B------:R-:W-:Y:S02]  /*5fd0*/  LOP3.LUT R3, R3, R163, RZ, 0x3c, !PT ;  /* 0x000000a303037212 */ /* 0x000fe400078e3cff */
[----:B------:R-:W-:Y:S02]  /*5fe0*/  LOP3.LUT R0, R0, 0x7fffe000, RZ, 0xc0, !PT ;  /* 0x7fffe00000007812 */ /* 0x000fe400078ec0ff */
[----:B------:R-:W-:Y:S01]  /*5ff0*/  @!P1 SHF.R.U64 R9, R26, 0x10, R27 ;  /* 0x000000101a099819 */ /* 0x000fe2000000121b */
[----:B------:R-:W-:Y:S01]  /*6000*/  @!P1 HADD2.F32 R27, -RZ, R71.H0_H0 ;  /* 0x20000047ff1b9230 */ /* 0x000fe20000004100 */
[----:B------:R-:W-:Y:S01]  /*6010*/  IADD3 R0, R3, R0, R135 ;  /* 0x0000000003007210 */ /* 0x000fe20007ffe087 */
[----:B------:R-:W-:Y:S01]  /*6020*/  @!P0 IMAD.WIDE R54, R2, 0x2, R4 ;  /* 0x0000000202368825 */ /* 0x000fe200078e0204 */
[----:B------:R-:W-:Y:S01]  /*6030*/  @!P1 HADD2.F32 R4, -RZ, R37.H0_H0 ;  /* 0x20000025ff049230 */ /* 0x000fe20000004100 */
[----:B------:R-:W-:Y:S01]  /*6040*/  @!P1 SHF.R.U32.HI R19, RZ, 0x10, R61 ;  /* 0x00000010ff139819 */ /* 0x000fe2000001163d */
[----:B------:R-:W-:Y:S01]  /*6050*/  @!P1 HADD2.F32 R9, -RZ, R9.H0_H0 ;  /* 0x20000009ff099230 */ /* 0x000fe20000004100 */
[----:B------:R-:W-:Y:S01]  /*6060*/  SHF.L.U32 R44, R0, 0x1, RZ ;  /* 0x00000001002c7819 */ /* 0x000fe200000006ff */
[----:B-1----:R-:W-:Y:S01]  /*6070*/  @!P1 IMAD.MOV.U32 R3, RZ, RZ, R12 ;  /* 0x000000ffff039224 */ /* 0x002fe200078e000c */
[----:B------:R-:W-:Y:S01]  /*6080*/  @!P1 SHF.R.U64 R0, R24, 0x10, R25 ;  /* 0x0000001018009819 */ /* 0x000fe20000001219 */
[----:B------:R-:W-:Y:S01]  /*6090*/  @!P1 HADD2.F32 R19, -RZ, R19.H0_H0 ;  /* 0x20000013ff139230 */ /* 0x000fe20000004100 */
[--C-:B------:R-:W-:Y:S02]  /*60a0*/  @!P1 SHF.R.U32.HI R22, RZ, 0x10, R63.reuse ;  /* 0x00000010ff169819 */ /* 0x100fe4000001163f */
[----:B------:R-:W1:Y:S01]  /*60b0*/  LDS.128 R44, [R44+0x8100] ;  /* 0x008100002c2c7984 */ /* 0x000e620000000c00 */
[--C-:B------:R-:W-:Y:S01]  /*60c0*/  @!P1 HADD2.F32 R5, -RZ, R3.reuse.H0_H0 ;  /* 0x20000003ff059230 */ /* 0x100fe20000004100 */
[----:B------:R-:W-:Y:S01]  /*60d0*/  @!P1 SHF.R.U64 R25, R62, 0x10, R63 ;  /* 0x000000103e199819 */ /* 0x000fe2000000123f */
        /* <DEDUP_REMOVED lines=40> */
[----:B------:R-:W-:Y:S01]  /*6360*/  @!P1 FMUL.FTZ R10, R26, R7 ;  /* 0x000000071a0a9220 */ /* 0x000fe20000410000 */
[----:B------:R-:W-:Y:S01]  /*6370*/  @!P1 HADD2.F32 R5, -RZ, R5.H1_H1 ;  /* 0x30000005ff059230 */ /* 0x000fe20000004100 */
[----:B------:R-:W-:Y:S02]  /*6380*/  @!P1 FMUL.FTZ R11, R35, R6 ;  /* 0x00000006230b9220 */ /* 0x000fe40000410000 */
[C---:B------:R-:W-:Y:S01]  /*6390*/  @!P1 FFMA.FTZ R42, R8.reuse, R27, -R10 ;  /* 0x0000001b082a9223 */ /* 0x040fe2000001080a */
[----:B------:R-:W-:Y:S01]  /*63a0*/  @!P1 MOV R10, R46 ;  /* 0x0000002e000a9202 */ /* 0x000fe20000000f00 */
[----:B------:R-:W-:Y:S02]  /*63b0*/  @!P1 FMUL.FTZ R7, R8, R7 ;  /* 0x0000000708079220 */ /* 0x000fe40000410000 */
[C---:B------:R-:W-:Y:S02]  /*63c0*/  @!P1 FMUL.FTZ R8, R5.reuse, R6 ;  /* 0x0000000605089220 */ /* 0x040fe40000410000 */
[----:B------:R-:W-:Y:S01]  /*63d0*/  @!P1 IMAD.MOV.U32 R6, RZ, RZ, R14 ;  /* 0x000000ffff069224 */ /* 0x000fe200078e000e */
[----:B------:R-:W-:Y:S01]  /*63e0*/  @!P1 HADD2.F32 R22, -RZ, R10.H0_H0 ;  /* 0x2000000aff169230 */ /* 0x000fe20000004100 */
[----:B------:R-:W-:Y:S01]  /*63f0*/  @!P1 FFMA.FTZ R41, R5, R36, -R11 ;  /* 0x0000002405299223 */ /* 0x000fe2000001080b */
[----:B------:R-:W-:Y:S01]  /*6400*/  @!P1 HADD2.F32 R5, -RZ, R38.H1_H1 ;  /* 0x30000026ff059230 */ /* 0x000fe20000004100 */
[----:B------:R-:W-:Y:S01]  /*6410*/  @!P1 FFMA.FTZ R4, R18, R19, R4 ;  /* 0x0000001312049223 */ /* 0x000fe20000010004 */
[----:B------:R-:W-:Y:S02]  /*6420*/  @!P1 HADD2.F32 R24, -RZ, R10.H1_H1 ;  /* 0x3000000aff189230 */ /* 0x000fe40000004100 */
[----:B------:R-:W-:Y:S01]  /*6430*/  @!P1 F2FP.PACK_AB R16, R41, R42 ;  /* 0x0000002a2910923e */ /* 0x000fe200000000ff */
[--C-:B------:R-:W-:Y:S01]  /*6440*/  @!P1 HADD2.F32 R11, -RZ, R6.reuse.H0_H0 ;  /* 0x20000006ff0b9230 */ /* 0x100fe20000004100 */
[----:B------:R-:W-:Y:S01]  /*6450*/  @!P1 F2FP.PACK_AB R3, R4, R3 ;  /* 0x000000030403923e */ /* 0x000fe200000000ff */
[----:B------:R-:W-:Y:S01]  /*6460*/  @!P1 FMUL.FTZ R37, R24, R9 ;  /* 0x0000000918259220 */ /* 0x000fe20000410000 */
[----:B------:R-:W-:Y:S01]  /*6470*/  @!P1 HADD2.F32 R10, -RZ, R6.H1_H1 ;  /* 0x30000006ff0a9230 */ /* 0x000fe20000004100 */
[-C--:B------:R-:W-:Y:S01]  /*6480*/  @!P1 FMUL.FTZ R6, R22, R5.reuse ;  /* 0x0000000516069220 */ /* 0x080fe20000410000 */
[----:B------:R-:W-:Y:S01]  /*6490*/  @!P1 MOV R15, R16 ;  /* 0x00000010000f9202 */ /* 0x000fe20000000f00 */
        /* <DEDUP_REMOVED lines=21> */
.L_x_626:
[----:B------:R-:W-:Y:S05]  /*65f0*/  BSYNC B0 ;  /* 0x0000000000007941 */ /* 0x000fea0003800000 */
.L_x_625:
[----:B------:R2:W3:Y:S01]  /*6600*/  SHFL.IDX PT, R43, R87, 0x3, 0x181f ;  /* 0x00781f00572b7f89 */ /* 0x0004e200000e0000 */
[----:B------:R-:W-:Y:S03]  /*6610*/  ISETP.GE.OR P0, PT, R153, R89, P5 ;  /* 0x000000599900720c */ /* 0x000fe60002f06670 */
[----:B------:R2:W4:Y:S10]  /*6620*/  SHFL.IDX PT, R42, R88, 0x3, 0x181f ;  /* 0x00781f00582a7f89 */ /* 0x00053400000e0000 */
[----:B------:R-:W-:-:S05]  /*6630*/  @P0 BRA `(.L_x_618) ;  /* 0x00000ba000000947 */ /* 0x000fca0003800000 */
[----:B------:R-:W-:Y:S01]  /*6640*/  SEL R0, R147, R132, !P6 ;  /* 0x0000008493007207 */ /* 0x000fe20007000000 */
[----:B------:R-:W5:Y:S01]  /*6650*/  LDS.128 R16, [R137+0x8100] ;  /* 0x0081000089107984 */ /* 0x000f620000000c00 */
[C---:B-1--4-:R-:W-:Y:S01]  /*6660*/  LEA R50, P0, R93.reuse, R42, 0x1 ;  /* 0x0000002a5d327211 */ /* 0x052fe200078008ff */
[--C-:B------:R-:W-:Y:S01]  /*6670*/  @!P1 HADD2.F32 R24, -RZ, R72.reuse.H0_H0 ;  /* 0x20000048ff189230 */ /* 0x100fe20000004100 */
[----:B------:R-:W-:Y:S01]  /*6680*/  SHF.R.S32.HI R2, RZ, 0x1f, R0 ;  /* 0x0000001fff027819 */ /* 0x000fe20000011400 */
[----:B------:R-:W-:Y:S01]  /*6690*/  @!P1 HADD2.F32 R14, -RZ, R72.H1_H1 ;  /* 0x30000048ff0e9230 */ /* 0x000fe20000004100 */
[----:B---3--:R-:W-:Y:S01]  /*66a0*/  LEA.HI.X R51, R93, R43, R113, 0x1, P0 ;  /* 0x0000002b5d337211 */ /* 0x008fe200000f0c71 */
[----:B------:R-:W-:Y:S01]  /*66b0*/  @!P1 HADD2.F32 R35, -RZ, R73.H0_H0 ;  /* 0x20000049ff239230 */ /* 0x000fe20000004100 */
[----:B------:R-:W-:Y:S01]  /*66c0*/  LEA.HI R0, R2, R0, RZ, 0x4 ;  /* 0x0000000002007211 */ /* 0x000fe200078f20ff */
[----:B------:R-:W-:Y:S01]  /*66d0*/  @!P1 HADD2.F32 R3, -RZ, R39.H0_H0 ;  /* 0x20000027ff039230 */ /* 0x000fe20000004100 */
[----:B------:R-:W-:Y:S01]  /*66e0*/  @!P1 SHF.R.U64 R9, R28, 0x10, R29 ;  /* 0x000000101c099819 */ /* 0x000fe2000000121d */
[----:B------:R-:W-:Y:S01]  /*66f0*/  @!P1 HADD2.F32 R28, -RZ, R73.H1_H1 ;  /* 0x30000049ff1c9230 */ /* 0x000fe20000004100 */
[----:B------:R-:W-:Y:S02]  /*6700*/  LEA.HI.SX32 R0, R0, R114, 0x1c ;  /* 0x0000007200007211 */ /* 0x000fe400078fe2ff */
[----:B------:R-:W-:Y:S02]  /*6710*/  @!P1 SHF.R.U32.HI R10, RZ, 0x10, R31 ;  /* 0x00000010ff0a9819 */ /* 0x000fe4000001161f */
[----:B------:R-:W-:Y:S02]  /*6720*/  SHF.R.S32.HI R2, RZ, 0x1f, R0 ;  /* 0x0000001fff027819 */ /* 0x000fe40000011400 */
[----:B------:R-:W-:Y:S02]  /*6730*/  SHF.L.U32 R41, R0, 0x3, RZ ;  /* 0x0000000300297819 */ /* 0x000fe400000006ff */
[----:B------:R-:W-:Y:S02]  /*6740*/  LEA.HI R0, R2, R0, RZ, 0x3 ;  /* 0x0000000002007211 */ /* 0x000fe400078f18ff */
[----:B------:R-:W-:Y:S02]  /*6750*/  LOP3.LUT R2, R124, 0x38, R41, 0xf8, !PT ;  /* 0x000000387c027812 */ /* 0x000fe400078ef829 */
[----:B------:R-:W-:Y:S01]  /*6760*/  @!P1 SHF.R.U64 R11, R30, 0x10, R31 ;  /* 0x000000101e0b9819 */ /* 0x000fe2000000121f */
[----:B------:R-:W-:Y:S01]  /*6770*/  IMAD.SHL.U32 R0, R0, 0x400, RZ ;  /* 0x0000040000007824 */ /* 0x000fe200078e00ff */
[----:B------:R-:W-:Y:S02]  /*6780*/  LOP3.LUT R2, R2, R162, RZ, 0x3c, !PT ;  /* 0x000000a202027212 */ /* 0x000fe400078e3cff */
[----:B------:R-:W-:Y:S02]  /*6790*/  @!P1 SHF.R.U32.HI R5, RZ, 0x10, R29 ;  /* 0x00000010ff059819 */ /* 0x000fe4000001161d */
[----:B------:R-:W-:Y:S02]  /*67a0*/  LOP3.LUT R0, R0, 0x7fffe000, RZ, 0xc0, !PT ;  /* 0x7fffe00000007812 */ /* 0x000fe400078ec0ff */
[--C-:B------:R-:W-:Y:S02]  /*67b0*/  @!P1 SHF.R.U32.HI R7, RZ, 0x10, R65.reuse ;  /* 0x00000010ff079819 */ /* 0x100fe40000011641 */
[----:B------:R-:W-:Y:S02]  /*67c0*/  IADD3 R0, R2, R0, R134 ;  /* 0x0000000002007210 */ /* 0x000fe40007ffe086 */
[----:B------:R-:W-:Y:S01]  /*67d0*/  @!P1 SHF.R.U64 R22, R64, 0x10, R65 ;  /* 0x0000001040169819 */ /* 0x000fe20000001241 */
[----:B------:R-:W-:Y:S01]  /*67e0*/  @!P1 HADD2.F32 R26, -RZ, R7.H0_H0 ;  /* 0x20000007ff1a9230 */ /* 0x000fe20000004100 */
[----:B------:R-:W-:Y:S02]  /*67f0*/  SHF.L.U32 R44, R0, 0x1, RZ ;  /* 0x00000001002c7819 */ /* 0x000fe400000006ff */
[--C-:B------:R-:W-:Y:S01]  /*6800*/  @!P1 SHF.R.U64 R30, R66, 0x10, R67.reuse ;  /* 0x00000010421e9819 */ /* 0x100fe20000001243 */
[----:B------:R-:W-:Y:S01]  /*6810*/  @!P1 HADD2.F32 R22, -RZ, R22.H0_H0 ;  /* 0x20000016ff169230 */ /* 0x000fe20000004100 */
[----:B-----5:R-:W-:Y:S02]  /*6820*/  @!P1 MOV R4, R17 ;  /* 0x0000001100049202 */ /* 0x020fe40000000f00 */
[----:B------:R-:W1:Y:S01]  /*6830*/  LDS.128 R44, [R44+0x8100] ;  /* 0x008100002c2c7984 */ /* 0x000e620000000c00 */
[----:B------:R-:W-:Y:S01]  /*6840*/  @!P1 MOV R8, R16 ;  /* 0x0000001000089202 */ /* 0x000fe20000000f00 */
[----:B------:R-:W-:Y:S01]  /*6850*/  @!P1 HADD2.F32 R30, -RZ, R30.H0_H0 ;  /* 0x2000001eff1e9230 */ /* 0x000fe20000004100 */
[----:B------:R-:W-:Y:S01]  /*6860*/  @!P1 SHF.R.U32.HI R37, RZ, 0x10, R67 ;  /* 0x00000010ff259819 */ /* 0x000fe20000011643 */
[----:B------:R-:W-:Y:S01]  /*6870*/  @!P1 HADD2.F32 R0, -RZ, R4.H0_H0 ;  /* 0x20000004ff009230 */ /* 0x000fe20000004100 */
[----:B------:R-:W-:Y:S03]  /*6880*/  ISETP.GE.AND P0, PT, R41, c[0x0][0x1d4], PT ;  /* 0x0000750029007a0c */ /* 0x000fe60003f06270 */
[----:B------:R-:W-:Y:S01]  /*6890*/  @!P1 HADD2.F32 R37, -RZ, R37.H0_H0 ;  /* 0x20000025ff259230 */ /* 0x000fe20000004100 */
[----:B-1----:R-:W-:Y:S01]  /*68a0*/  @!P1 IMAD.MOV.U32 R6, RZ, RZ, R45 ;  /* 0x000000ffff069224 */ /* 0x002fe200078e002d */
[----:B------:R-:W-:Y:S01]  /*68b0*/  @!P1 MOV R29, R46 ;  /* 0x0000002e001d9202 */ /* 0x000fe20000000f00 */
[----:B------:R-:W-:Y:S02]  /*68c0*/  @!P1 IMAD.MOV.U32 R12, RZ, RZ, R44 ;  /* 0x000000ffff0c9224 */ /* 0x000fe400078e002c */
[----:B------:R-:W-:Y:S01]  /*68d0*/  @!P1 IMAD.MOV.U32 R36, RZ, RZ, R47 ;  /* 0x000000ffff249224 */ /* 0x000fe200078e002f */
[--C-:B------:R-:W-:Y:S02]  /*68e0*/  @!P1 HADD2.F32 R23, -RZ, R6.reuse.H0_H0 ;  /* 0x20000006ff179230 */ /* 0x100fe40000004100 */
[----:B------:R-:W-:Y:S02]  /*68f0*/  @!P1 HADD2.F32 R25, -RZ, R6.H1_H1 ;  /* 0x30000006ff199230 */ /* 0x000fe40000004100 */
[----:B------:R-:W-:Y:S01]  /*6900*/  @!P1 HADD2.F32 R6, -RZ, R8.H0_H0 ;  /* 0x20000008ff069230 */ /* 0x000fe20000004100 */
[-C--:B------:R-:W-:Y:S01]  /*6910*/  @!P1 FMUL.FTZ R2, R23, R3.reuse ;  /* 0x0000000317029220 */ /* 0x080fe20000410000 */
[----:B------:R-:W-:Y:S01]  /*6920*/  @!P1 HADD2.F32 R13, -RZ, R12.H0_H0 ;  /* 0x2000000cff0d9230 */ /* 0x000fe20000004100 */
[C---:B------:R-:W-:Y:S01]  /*6930*/  @!P1 FMUL.FTZ R3, R0.reuse, R3 ;  /* 0x0000000300039220 */ /* 0x040fe20000410000 */
[----:B------:R-:W-:Y:S01]  /*6940*/  @!P1 HADD2.F32 R31, -RZ, R36.H0_H0 ;  /* 0x20000024ff1f9230 */ /* 0x000fe20000004100 */
[----:B------:R-:W-:Y:S01]  /*6950*/  @!P1 FFMA.FTZ R54, R0, R24, -R2 ;  /* 0x0000001800369223 */ /* 0x000fe20000010802 */
[----:B------:R-:W-:Y:S02]  /*6960*/  @!P1 HADD2.F32 R0, -RZ, R5.H0_H0 ;  /* 0x20000005ff009230 */ /* 0x000fe40000004100 */
[----:B------:R-:W-:Y:S02]  /*6970*/  @!P1 HADD2.F32 R2, -RZ, R39.H1_H1 ;  /* 0x30000027ff029230 */ /* 0x000fe40000004100 */
[----:B------:R-:W-:Y:S01]  /*6980*/  @!P1 HADD2.F32 R5, -RZ, R4.H1_H1 ;  /* 0x30000004ff059230 */ /* 0x000fe20000004100 */
[----:B------:R-:W-:Y:S01]  /*6990*/  @!P1 FMUL.FTZ R7, R25, R0 ;  /* 0x0000000019079220 */ /* 0x000fe20000410000 */
[----:B------:R-:W-:Y:S01]  /*69a0*/  @!P1 HADD2.F32 R36, -RZ, R36.H1_H1 ;  /* 0x30000024ff249230 */ /* 0x000fe20000004100 */
[----:B------:R-:W-:Y:S01]  /*69b0*/  @!P1 FMUL.FTZ R15, R13, R2 ;  /* 0x000000020d0f9220 */ /* 0x000fe20000410000 */
[--C-:B------:R-:W-:Y:S01]  /*69c0*/  @!P1 HADD2.F32 R27, -RZ, R29.reuse.H0_H0 ;  /* 0x2000001dff1b9230 */ /* 0x100fe20000004100 */
[C---:B------:R-:W-:Y:S01]  /*69d0*/  @!P1 FMUL.FTZ R4, R5.reuse, R0 ;  /* 0x0000000005049220 */ /* 0x040fe20000410000 */
[----:B------:R-:W-:Y:S01]  /*69e0*/  @!P1 HADD2.F32 R29, -RZ, R29.H1_H1 ;  /* 0x3000001dff1d9230 */ /* 0x000fe20000004100 */
[C---:B------:R-:W-:Y:S01]  /*69f0*/  @!P1 FMUL.FTZ R0, R6.reuse, R2 ;  /* 0x0000000206009220 */ /* 0x040fe20000410000 */
[----:B------:R-:W-:Y:S01]  /*6a00*/  @!P1 HADD2.F32 R2, -RZ, R9.H0_H0 ;  /* 0x20000009ff029230 */ /* 0x000fe20000004100 */
[----:B------:R-:W-:Y:S01]  /*6a10*/  @!P1 FFMA.FTZ R53, R5, R26, -R7 ;  /* 0x0000001a05359223 */ /* 0x000fe20000010807 */
[----:B------:R-:W-:Y:S01]  /*6a20*/  @!P1 MOV R9, R19 ;  /* 0x0000001300099202 */ /* 0x000fe20000000f00 */
[-C--:B------:R-:W-:Y:S01]  /*6a30*/  @!P1 FFMA.FTZ R52, R6, R14.reuse, -R15 ;  /* 0x0000000e06349223 */ /* 0x080fe2000001080f */
[----:B------:R-:W-:Y:S01]  /*6a40*/  @!P1 HADD2.F32 R7, -RZ, R40.H0_H0 ;  /* 0x20000028ff079230 */ /* 0x000fe20000004100 */
[----:B------:R-:W-:Y:S01]  /*6a50*/  @!P1 FFMA.FTZ R0, R13, R14, R0 ;  /* 0x0000000e0d009223 */ /* 0x000fe20000010000 */
[----:B------:R-:W-:Y:S02]  /*6a60*/  @!P1 HADD2.F32 R15, -RZ, R12.H1_H1 ;  /* 0x3000000cff0f9230 */ /* 0x000fe40000004100 */
[--C-:B------:R-:W-:Y:S02]  /*6a70*/  @!P1 HADD2.F32 R6, -RZ, R9.reuse.H0_H0 ;  /* 0x20000009ff069230 */ /* 0x100fe40000004100 */
[----:B------:R-:W-:Y:S01]  /*6a80*/  @!P1 HADD2.F32 R5, -RZ, R8.H1_H1 ;  /* 0x30000008ff059230 */ /* 0x000fe20000004100 */
[-C--:B------:R-:W-:Y:S01]  /*6a90*/  @!P1 FMUL.FTZ R8, R31, R7.reuse ;  /* 0x000000071f089220 */ /* 0x080fe20000410000 */
[----:B------:R-:W-:Y:S01]  /*6aa0*/  @!P1 HADD2.F32 R9, -RZ, R9.H1_H1 ;  /* 0x30000009ff099230 */ /* 0x000fe20000004100 */
[-C--:B------:R-:W-:Y:S02]  /*6ab0*/  @!P1 FMUL.FTZ R12, R15, R2.reuse ;  /* 0x000000020f0c9220 */ /* 0x080fe40000410000 */
[C---:B------:R-:W-:Y:S02]  /*6ac0*/  @!P1 FMUL.FTZ R7, R6.reuse, R7 ;  /* 0x0000000706079220 */ /* 0x040fe40000410000 */
[----:B------:R-:W-:Y:S01]  /*6ad0*/  @!P1 FFMA.FTZ R48, R6, R35, -R8 ;  /* 0x0000002306309223 */ /* 0x000fe20000010808 */
[----:B------:R-:W-:Y:S01]  /*6ae0*/  @!P1 HADD2.F32 R8, -RZ, R11.H0_H0 ;  /* 0x2000000bff089230 */ /* 0x000fe20000004100 */
[----:B------:R-:W-:Y:S02]  /*6af0*/  @!P1 IMAD.MOV.U32 R6, RZ, RZ, R18 ;  /* 0x000000ffff069224 */ /* 0x000fe400078e0012 */
[C---:B------:R-:W-:Y:S02]  /*6b00*/  @!P1 FMUL.FTZ R2, R5.reuse, R2 ;  /* 0x0000000205029220 */ /* 0x040fe40000410000 */
[----:B------:R-:W-:Y:S01]  /*6b10*/  @!P1 FFMA.FTZ R49, R5, R22, -R12 ;  /* 0x0000001605319223 */ /* 0x000fe2000001080c */
[----:B------:R-:W-:Y:S01]  /*6b20*/  @!P1 HADD2.F32 R5, -RZ, R40.H1_H1 ;  /* 0x30000028ff059230 */ /* 0x000fe20000004100 */
        /* <DEDUP_REMOVED lines=8> */
[----:B------:R-:W-:Y:S02]  /*6bb0*/  @!P1 FMUL.FTZ R38, R36, R12 ;  /* 0x0000000c24269220 */ /* 0x000fe40000410000 */
[----:B------:R-:W-:Y:S01]  /*6bc0*/  @!P1 FFMA.FTZ R40, R11, R28, -R6 ;  /* 0x0000001c0b289223 */ /* 0x000fe20000010806 */
[----:B------:R-:W-:Y:S01]  /*6bd0*/  @!P1 MOV R44, R0 ;  /* 0x00000000002c9202 */ /* 0x000fe20000000f00 */
[C---:B------:R-:W-:Y:S02]  /*6be0*/  @!P1 FFMA.FTZ R39, R10.reuse, R30, -R39 ;  /* 0x0000001e0a279223 */ /* 0x040fe40000010827 */
[----:B------:R-:W-:Y:S02]  /*6bf0*/  @!P1 FFMA.FTZ R38, R9, R37, -R38 ;  /* 0x0000002509269223 */ /* 0x000fe40000010826 */
[----:B------:R-:W-:Y:S01]  /*6c00*/  @!P1 FMUL.FTZ R5, R11, R5 ;  /* 0x000000050b059220 */ /* 0x000fe20000410000 */
[----:B------:R-:W-:Y:S01]  /*6c10*/  @!P1 F2FP.PACK_AB R11, R49, R52 ;  /* 0x00000034310b923e */ /* 0x000fe200000000ff */
        /* <DEDUP_REMOVED lines=10> */
[----:B------:R-:W-:Y:S01]  /*6cc0*/  @!P1 FFMA.FTZ R5, R27, R28, R5 ;  /* 0x0000001c1b059223 */ /* 0x000fe20000010005 */
        /* <DEDUP_REMOVED lines=15> */
.L_x_596:
        /* <DEDUP_REMOVED lines=19> */
.L_x_628:
[----:B-123--:R-:W-:Y:S05]  /*6ef0*/  BSYNC B0 ;  /* 0x0000000000007941 */ /* 0x00efea0003800000 */
.L_x_627:
[----:B------:R1:W2:Y:S01]  /*6f00*/  SHFL.IDX PT, R0, R87, 0x1, 0x181f ;  /* 0x00381f0057007f89 */ /* 0x0002a200000e0000 */
[----:B------:R-:W-:Y:S01]  /*6f10*/  ISETP.GE.AND P0, PT, R12, 0x21, PT ;  /* 0x000000210c00780c */ /* 0x000fe20003f06270 */
[----:B------:R-:W-:Y:S02]  /*6f20*/  BSSY B0, `(.L_x_629) ;  /* 0x000000d000007945 */ /* 0x000fe40003800000 */
[----:B------:R1:W3:Y:S10]  /*6f30*/  SHFL.IDX PT, R2, R88, 0x1, 0x181f ;  /* 0x00381f0058027f89 */ /* 0x0002f400000e0000 */
[----:B------:R-:W-:-:S05]  /*6f40*/  @!P0 BRA `(.L_x_630) ;  /* 0x000000a000008947 */ /* 0x000fca0003800000 */
[----:B------:R-:W4:Y:S01]  /*6f50*/  @!P5 LDS.128 R8, [R77+0x9100] ;  /* 0x009100004d08d984 */ /* 0x000f220000000c00 */
[C---:B---3--:R-:W-:Y:S04]  /*6f60*/  @!P5 LEA R4, P0, R20.reuse, R2, 0x1 ;  /* 0x000000021404d211 */ /* 0x048fe800078008ff */
[----:B--2---:R-:W-:Y:S02]  /*6f70*/  @!P5 LEA.HI.X R5, R20, R0, R21, 0x1, P0 ;  /* 0x000000001405d211 */ /* 0x004fe400000f0c15 */
[----:B------:R-:W-:Y:S11]  /*6f80*/  ISETP.GE.AND P0, PT, R91, c[0x0][0x1d4], PT ;  /* 0x000075005b007a0c */ /* 0x000ff60003f06270 */
[----:B------:R-:W-:Y:S02]  /*6f90*/  @!UPT UIADD3 URZ, URZ, URZ, URZ ;  /* 0x0000003f3f3ff290 */ /* 0x000fe4000fffe03f */
[C---:B------:R-:W-:Y:S04]  /*6fa0*/  @!P0 LEA R2, P1, R82.reuse, R2, 0x1 ;  /* 0x0000000252028211 */ /* 0x040fe800078208ff */
[----:B------:R-:W-:Y:S01]  /*6fb0*/  @!P0 LEA.HI.X R3, R82, R0, R92, 0x1, P1 ;  /* 0x0000000052038211 */ /* 0x000fe200008f0c5c */
[----:B----4-:R-:W-:Y:S04]  /*6fc0*/  @!P5 ST.E.128 [R4.64], R8 ;  /* 0x000000080400d985 */ /* 0x010fe8000c101d16 */
[----:B------:R-:W2:Y:S04]  /*6fd0*/  @!P0 LDS.128 R4, [R77+0xd100] ;  /* 0x00d100004d048984 */ /* 0x000ea80000000c00 */
[----:B--2---:R2:W-:Y:S02]  /*6fe0*/  @!P0 ST.E.128 [R2.64], R4 ;  /* 0x0000000402008985 */ /* 0x0045e4000c101d16 */
.L_x_630:
[----:B------:R-:W-:Y:S05]  /*6ff0*/  BSYNC B0 ;  /* 0x0000000000007941 */ /* 0x000fea0003800000 */
.L_x_629:
[----:B--2---:R2:W4:Y:S01]  /*7000*/  SHFL.IDX PT, R0, R87, 0x2, 0x181f ;  /* 0x00581f0057007f89 */ /* 0x00452200000e0000 */
[----:B------:R-:W-:Y:S01]  /*7010*/  ISETP.GE.AND P0, PT, R12, 0x41, PT ;  /* 0x000000410c00780c */ /* 0x000fe20003f06270 */
[----:B------:R-:W-:Y:S02]  /*7020*/  BSSY B0, `(.L_x_631) ;  /* 0x000000d000007945 */ /* 0x000fe40003800000 */
[----:B---3--:R2:W3:Y:S10]  /*7030*/  SHFL.IDX PT, R2, R88, 0x2, 0x181f ;  /* 0x00581f0058027f89 */ /* 0x0084f400000e0000 */
[----:B------:R-:W-:-:S05]  /*7040*/  @!P0 BRA `(.L_x_632) ;  /* 0x000000a000008947 */ /* 0x000fca0003800000 */
[----:B------:R-:W5:Y:S01]  /*7050*/  @!P5 LDS.128 R8, [R77+0xa100] ;  /* 0x00a100004d08d984 */ /* 0x000f620000000c00 */
[C---:B---3--:R-:W-:Y:S04]  /*7060*/  @!P5 LEA R4, P0, R20.reuse, R2, 0x1 ;  /* 0x000000021404d211 */ /* 0x048fe800078008ff */
[----:B----4-:R-:W-:Y:S02]  /*7070*/  @!P5 LEA.HI.X R5, R20, R0, R21, 0x1, P0 ;  /* 0x000000001405d211 */ /* 0x010fe400000f0c15 */
[----:B------:R-:W-:Y:S11]  /*7080*/  ISETP.GE.AND P0, PT, R91, c[0x0][0x1d4], PT ;  /* 0x000075005b007a0c */ /* 0x000ff60003f06270 */
[----:B------:R-:W-:Y:S02]  /*7090*/  @!UPT UIADD3 URZ, URZ, URZ, URZ ;  /* 0x0000003f3f3ff290 */ /* 0x000fe4000fffe03f */
[C---:B------:R-:W-:Y:S04]  /*70a0*/  @!P0 LEA R2, P1, R82.reuse, R2, 0x1 ;  /* 0x0000000252028211 */ /* 0x040fe800078208ff */
[----:B------:R-:W-:Y:S01]  /*70b0*/  @!P0 LEA.HI.X R3, R82, R0, R92, 0x1, P1 ;  /* 0x0000000052038211 */ /* 0x000fe200008f0c5c */
[----:B-----5:R-:W-:Y:S04]  /*70c0*/  @!P5 ST.E.128 [R4.64], R8 ;  /* 0x000000080400d985 */ /* 0x020fe8000c101d16 */
[----:B------:R-:W3:Y:S04]  /*70d0*/  @!P0 LDS.128 R4, [R77+0xe100] ;  /* 0x00e100004d048984 */ /* 0x000ee80000000c00 */
[----:B---3--:R3:W-:Y:S02]  /*70e0*/  @!P0 ST.E.128 [R2.64], R4 ;  /* 0x0000000402008985 */ /* 0x0087e4000c101d16 */
.L_x_632:
[----:B------:R-:W-:Y:S05]  /*70f0*/  BSYNC B0 ;  /* 0x0000000000007941 */ /* 0x000fea0003800000 */
.L_x_631:
[----:B----4-:R4:W1:Y:S01]  /*7100*/  SHFL.IDX PT, R0, R87, 0x3, 0x181f ;  /* 0x00781f0057007f89 */ /* 0x01086200000e0000 */
[----:B------:R-:W-:Y:S03]  /*7110*/  ISETP.GE.AND P0, PT, R12, 0x61, PT ;  /* 0x000000610c00780c */ /* 0x000fe60003f06270 */
[----:B---3--:R4:W3:Y:S10]  /*7120*/  SHFL.IDX PT, R2, R88, 0x3, 0x181f ;  /* 0x00781f0058027f89 */ /* 0x0088f400000e0000 */
[----:B------:R-:W-:-:S05]  /*7130*/  @!P0 BRA `(.L_x_618) ;  /* 0x000000a000008947 */ /* 0x000fca0003800000 */
[----:B------:R-:W5:Y:S01]  /*7140*/  @!P5 LDS.128 R8, [R77+0xb100] ;  /* 0x00b100004d08d984 */ /* 0x000f620000000c00 */
[C---:B---3--:R-:W-:Y:S04]  /*7150*/  @!P5 LEA R4, P0, R20.reuse, R2, 0x1 ;  /* 0x000000021404d211 */ /* 0x048fe800078008ff */
[----:B-1----:R-:W-:Y:S02]  /*7160*/  @!P5 LEA.HI.X R5, R20, R0, R21, 0x1, P0 ;  /* 0x000000001405d211 */ /* 0x002fe400000f0c15 */
[----:B------:R-:W-:Y:S11]  /*7170*/  ISETP.GE.AND P0, PT, R91, c[0x0][0x1d4], PT ;  /* 0x000075005b007a0c */ /* 0x000ff60003f06270 */
[----:B------:R-:W-:Y:S02]  /*7180*/  @!UPT UIADD3 URZ, URZ, URZ, URZ ;  /* 0x0000003f3f3ff290 */ /* 0x000fe4000fffe03f */
[C---:B------:R-:W-:Y:S04]  /*7190*/  @!P0 LEA R2, P1, R82.reuse, R2, 0x1 ;  /* 0x0000000252028211 */ /* 0x040fe800078208ff */
[----:B------:R-:W-:Y:S01]  /*71a0*/  @!P0 LEA.HI.X R3, R82, R0, R92, 0x1, P1 ;  /* 0x0000000052038211 */ /* 0x000fe200008f0c5c */
[----:B-----5:R-:W-:Y:S04]  /*71b0*/  @!P5 ST.E.128 [R4.64], R8 ;  /* 0x000000080400d985 */ /* 0x020fe8000c101d16 */
[----:B------:R-:W1:Y:S04]  /*71c0*/  @!P0 LDS.128 R4, [R77+0xf100] ;  /* 0x00f100004d048984 */ /* 0x000e680000000c00 */
[----:B-1----:R1:W-:Y:S02]  /*71d0*/  @!P0 ST.E.128 [R2.64], R4 ;  /* 0x0000000402008985 */ /* 0x0023e4000c101d16 */
.L_x_618:
[----:B------:R-:W-:Y:S05]  /*71e0*/  BSYNC B2 ;  /* 0x0000000000027941 */ /* 0x000fea0003800000 */
.L_x_595:
[----:B-1----:R-:W-:Y:S01]  /*71f0*/  IMAD.IADD R0, R142, 0x1, -R97 ;  /* 0x000000018e007824 */ /* 0x002fe200078e0a61 */
[----:B---3--:R-:W-:Y:S01]  /*7200*/  LEA R2, P0, R90, R118, 0x7 ;  /* 0x000000765a027211 */ /* 0x008fe200078038ff */
[----:B------:R-:W-:Y:S01]  /*7210*/  BSSY B0, `(.L_x_633) ;  /* 0x0000058000007945 */ /* 0x000fe20003800000 */
[----:B------:R-:W-:Y:S02]  /*7220*/  ISETP.NE.AND P6, PT, R144, RZ, PT ;  /* 0x000000ff9000720c */ /* 0x000fe40003fc5270 */
[C---:B------:R-:W-:Y:S02]  /*7230*/  ISETP.GE.AND P2, PT, R0.reuse, 0x21, PT ;  /* 0x000000210000780c */ /* 0x040fe40003f46270 */
[----:B------:R-:W-:Y:S02]  /*7240*/  ISETP.GE.AND P1, PT, R0, 0x41, PT ;  /* 0x000000410000780c */ /* 0x000fe40003f26270 */
[----:B------:R-:W-:Y:S09]  /*7250*/  LEA.HI.X.SX32 R3, R90, R119, 0x7, P0 ;  /* 0x000000775a037211 */ /* 0x000ff200000f3eff */
[C---:B------:R-:W-:Y:S05]  /*7260*/  @P2 IADD3 R6, P0, R2.reuse, 0x20, RZ ;  /* 0x0000002002062810 */ /* 0x040fea0007f1e0ff */
[--C-:B------:R-:W-:Y:S01]  /*7270*/  @P2 IMAD.X R7, RZ, RZ, R3.reuse, P0 ;  /* 0x000000ffff072224 */ /* 0x100fe200000e0603 */
[----:B------:R-:W-:Y:S04]  /*7280*/  @P1 IADD3 R12, P0, R2, 0x40, RZ ;  /* 0x00000040020c1810 */ /* 0x000fe80007f1e0ff */
[----:B------:R-:W-:Y:S02]  /*7290*/  @P1 IADD3.X R14, RZ, R3, RZ, P0, !PT ;  /* 0x00000003ff0e1210 */ /* 0x000fe400007fe4ff */
[----:B------:R-:W-:Y:S11]  /*72a0*/  ISETP.GE.AND P0, PT, R0, 0x61, PT ;  /* 0x000000610000780c */ /* 0x000ff60003f06270 */
[----:B------:R-:W-:Y:S02]  /*72b0*/  @!UPT UIADD3 URZ, URZ, URZ, URZ ;  /* 0x0000003f3f3ff290 */ /* 0x000fe4000fffe03f */
[----:B------:R-:W-:Y:S05]  /*72c0*/  @P0 IADD3 R13, P3, R2, 0x60, RZ ;  /* 0x00000060020d0810 */ /* 0x000fea0007f7e0ff */
[----:B------:R-:W-:Y:S01]  /*72d0*/  @P0 IMAD.X R15, RZ, RZ, R3, P3 ;  /* 0x000000ffff0f0224 */ /* 0x000fe200018e0603 */
[----:B------:R-:W-:Y:S11]  /*72e0*/  ISETP.GE.AND P3, PT, R0, 0x1, PT ;  /* 0x000000010000780c */ /* 0x000ff60003f66270 */
[----:B------:R-:W-:Y:S02]  /*72f0*/  @!UPT UIADD3 URZ, URZ, URZ, URZ ;  /* 0x0000003f3f3ff290 */ /* 0x000fe4000fffe03f */
[----:B------:R-:W-:Y:S01]  /*7300*/  @P3 IMAD R0, R3, c[0x0][0x258], RZ ;  /* 0x0000960003003a24 */ /* 0x000fe200078e02ff */
[-C--:B------:R-:W-:Y:S01]  /*7310*/  @P3 MOV R5, R108.reuse ;  /* 0x0000006c00053202 */ /* 0x080fe20000000f00 */
[----:B----4-:R-:W-:Y:S01]  /*7320*/  @P3 IMAD.MOV.U32 R4, RZ, RZ, R98 ;  /* 0x000000ffff043224 */ /* 0x010fe200078e0062 */
[-C--:B------:R-:W-:Y:S03]  /*7330*/  @P2 MOV R3, R108.reuse ;  /* 0x0000006c00032202 */ /* 0x080fe60000000f00 */
[C---:B------:R-:W-:Y:S04]  /*7340*/  @P3 IMAD.WIDE.U32 R4, R2.reuse, c[0x0][0x258], R4 ;  /* 0x0000960002043a25 */ /* 0x040fe800078e0004 */
[----:B------:R-:W-:Y:S01]  /*7350*/  @P3 IMAD R2, R2, c[0x0][0x25c], R0 ;  /* 0x0000970002023a24 */ /* 0x000fe200078e0200 */
[----:B------:R-:W-:Y:S01]  /*7360*/  @P3 LEA R10, P4, R4, c[0x0][0x250], 0x1 ;  /* 0x00009400040a3a11 */ /* 0x000fe200078808ff */
[----:B------:R-:W-:Y:S02]  /*7370*/  @P2 IMAD R0, R7, c[0x0][0x258], RZ ;  /* 0x0000960007002a24 */ /* 0x000fe400078e02ff */
[----:B------:R-:W-:Y:S02]  /*7380*/  @P3 IMAD.IADD R2, R5, 0x1, R2 ;  /* 0x0000000105023824 */ /* 0x000fe400078e0202 */
[----:B------:R-:W-:Y:S03]  /*7390*/  @P2 IMAD R0, R6, c[0x0][0x25c], R0 ;  /* 0x0000970006002a24 */ /* 0x000fe600078e0200 */
[----:B------:R-:W-:Y:S01]  /*73a0*/  @P3 LEA.HI.X R11, R4, c[0x0][0x254], R2, 0x1, P4 ;  /* 0x00009500040b3a11 */ /* 0x000fe200020f0c02 */
[----:B------:R-:W-:Y:S04]  /*73b0*/  @P2 IMAD.MOV.U32 R2, RZ, RZ, R98 ;  /* 0x000000ffff022224 */ /* 0x000fe800078e0062 */
[----:B------:R-:W-:Y:S04]  /*73c0*/  @P2 IMAD.WIDE.U32 R2, R6, c[0x0][0x258], R2 ;  /* 0x0000960006022a25 */ /* 0x000fe800078e0002 */
[----:B------:R-:W-:Y:S01]  /*73d0*/  @P2 IMAD.IADD R0, R3, 0x1, R0 ;  /* 0x0000000103002824 */ /* 0x000fe200078e0200 */
[C---:B------:R-:W-:Y:S02]  /*73e0*/  @P2 LEA R8, P4, R2.reuse, c[0x0][0x250], 0x1 ;  /* 0x0000940002082a11 */ /* 0x040fe400078808ff */
[----:B------:R-:W-:Y:S02]  /*73f0*/  @P1 MOV R3, R108 ;  /* 0x0000006c00031202 */ /* 0x000fe40000000f00 */
[----:B------:R-:W-:Y:S01]  /*7400*/  @P2 LEA.HI.X R9, R2, c[0x0][0x254], R0, 0x1, P4 ;  /* 0x0000950002092a11 */ /* 0x000fe200020f0c00 */
[----:B------:R-:W-:Y:S02]  /*7410*/  @P1 IMAD.MOV.U32 R2, RZ, RZ, R98 ;  /* 0x000000ffff021224 */ /* 0x000fe400078e0062 */
[----:B------:R-:W-:Y:S02]  /*7420*/  @P1 IMAD R0, R14, c[0x0][0x258], RZ ;  /* 0x000096000e001a24 */ /* 0x000fe400078e02ff */
[C---:B------:R-:W-:Y:S04]  /*7430*/  @P1 IMAD.WIDE.U32 R2, R12.reuse, c[0x0][0x258], R2 ;  /* 0x000096000c021a25 */ /* 0x040fe800078e0002 */
[----:B------:R-:W-:Y:S01]  /*7440*/  @P1 IMAD R0, R12, c[0x0][0x25c], R0 ;  /* 0x000097000c001a24 */ /* 0x000fe200078e0200 */
[C---:B------:R-:W-:Y:S03]  /*7450*/  @P1 LEA R4, P4, R2.reuse, c[0x0][0x250], 0x1 ;  /* 0x0000940002041a11 */ /* 0x040fe600078808ff */
[----:B------:R-:W-:Y:S02]  /*7460*/  @P1 IMAD.IADD R0, R3, 0x1, R0 ;  /* 0x0000000103001824 */ /* 0x000fe400078e0200 */
[----:B------:R-:W-:Y:S03]  /*7470*/  @P0 IMAD.MOV.U32 R3, RZ, RZ, R108 ;  /* 0x000000ffff030224 */ /* 0x000fe600078e006c */
[----:B------:R-:W-:Y:S01]  /*7480*/  @P1 LEA.HI.X R5, R2, c[0x0][0x254], R0, 0x1, P4 ;  /* 0x0000950002051a11 */ /* 0x000fe200020f0c00 */
[----:B------:R-:W-:Y:S01]  /*7490*/  @P0 IMAD R0, R15, c[0x0][0x258], RZ ;  /* 0x000096000f000a24 */ /* 0x000fe200078e02ff */
[----:B------:R-:W-:Y:S03]  /*74a0*/  @P0 MOV R2, R98 ;  /* 0x0000006200020202 */ /* 0x000fe60000000f00 */
[C---:B------:R-:W-:Y:S02]  /*74b0*/  @P0 IMAD R0, R13.reuse, c[0x0][0x25c], R0 ;  /* 0x000097000d000a24 */ /* 0x040fe400078e0200 */
[----:B------:R-:W-:Y:S01]  /*74c0*/  @P0 IMAD.WIDE.U32 R2, R13, c[0x0][0x258], R2 ;  /* 0x000096000d020a25 */ /* 0x000fe200078e0002 */
[----:B------:R-:W-:Y:S04]  /*74d0*/  IADD3 R13, -R95, R89, RZ ;  /* 0x000000595f0d7210 */ /* 0x000fe80007ffe1ff */
[C---:B------:R-:W-:Y:S02]  /*74e0*/  @P0 LEA R6, P4, R2.reuse, c[0x0][0x250], 0x1 ;  /* 0x0000940002060a11 */ /* 0x040fe400078808ff */
[----:B------:R-:W-:Y:S04]  /*74f0*/  @P0 IADD3 R0, R3, R0, RZ ;  /* 0x0000000003000210 */ /* 0x000fe80007ffe0ff */
[----:B------:R-:W-:Y:S01]  /*7500*/  @P0 LEA.HI.X R7, R2, c[0x0][0x254], R0, 0x1, P4 ;  /* 0x0000950002070a11 */ /* 0x000fe200020f0c00 */
[----:B------:R-:W-:Y:S01]  /*7510*/  IMAD R0, R115, c[0x0][0x208], RZ ;  /* 0x0000820073007a24 */ /* 0x000fe200078e02ff */
[----:B------:R-:W-:Y:S01]  /*7520*/  ISETP.NE.AND P4, PT, R145, RZ, PT ;  /* 0x000000ff9100720c */ /* 0x000fe20003f85270 */
[C---:B------:R-:W-:Y:S04]  /*7530*/  IMAD.WIDE.U32 R2, R96.reuse, c[0x0][0x208], RZ ;  /* 0x0000820060027a25 */ /* 0x040fe800078e00ff */
[----:B------:R-:W-:Y:S04]  /*7540*/  IMAD R0, R96, c[0x0][0x20c], R0 ;  /* 0x0000830060007a24 */ /* 0x000fe800078e0200 */
[----:B------:R-:W-:Y:S04]  /*7550*/  IMAD.IADD R3, R3, 0x1, R0 ;  /* 0x0000000103037824 */ /* 0x000fe800078e0200 */
[----:B------:R-:W-:Y:S01]  /*7560*/  @!PT LDS RZ, [RZ] ;  /* 0x00000000fffff984 */ /* 0x000fe20000000800 */
[----:B------:R-:W-:Y:S01]  /*7570*/  @!PT LDS RZ, [RZ] ;  /* 0x00000000fffff984 */ /* 0x000fe20000000800 */
[----:B------:R-:W-:Y:S01]  /*7580*/  @!PT LDS RZ, [RZ] ;  /* 0x00000000fffff984 */ /* 0x000fe20000000800 */
[----:B------:R1:W-:Y:S01]  /*7590*/  @P3 LDGSTS.E.BYPASS.LTC128B.128 [R77+0x100], [R10.64], !P4 ;  /* 0x001000000a4d3fae */ /* 0x0003e2000e101d56 */
[----:B------:R-:W-:Y:S03]  /*75a0*/  IMAD.WIDE.U32 R2, R94, c[0x0][0x218], R2 ;  /* 0x000086005e027a25 */ /* 0x000fe600078e0002 */
[----:B------:R1:W-:Y:S04]  /*75b0*/  @P3 LDGSTS.E.BYPASS.LTC128B.128 [R77+0x4100], [R10.64+0x80], !P6 ;  /* 0x041000800a4d3fae */ /* 0x0003e8000f101d56 */
[----:B------:R1:W-:Y:S04]  /*75c0*/  @P2 LDGSTS.E.BYPASS.LTC128B.128 [R77+0x1100], [R8.64], !P4 ;  /* 0x01100000084d2fae */ /* 0x0003e8000e101d56 */
[----:B------:R1:W-:Y:S04]  /*75d0*/  @P2 LDGSTS.E.BYPASS.LTC128B.128 [R77+0x5100], [R8.64+0x80], !P6 ;  /* 0x05100080084d2fae */ /* 0x0003e8000f101d56 */
[----:B------:R3:W-:Y:S04]  /*75e0*/  @P1 LDGSTS.E.BYPASS.LTC128B.128 [R77+0x2100], [R4.64], !P4 ;  /* 0x02100000044d1fae */ /* 0x0007e8000e101d56 */
[----:B------:R3:W-:Y:S04]  /*75f0*/  @P1 LDGSTS.E.BYPASS.LTC128B.128 [R77+0x6100], [R4.64+0x80], !P6 ;  /* 0x06100080044d1fae */ /* 0x0007e8000f101d56 */
[----:B------:R1:W-:Y:S04]  /*7600*/  @P0 LDGSTS.E.BYPASS.LTC128B.128 [R77+0x3100], [R6.64], !P4 ;  /* 0x03100000064d0fae */ /* 0x0003e8000e101d56 */
[----:B------:R1:W-:Y:S01]  /*7610*/  @P0 LDGSTS.E.BYPASS.LTC128B.128 [R77+0x7100], [R6.64+0x80], !P6 ;  /* 0x07100080064d0fae */ /* 0x0003e2000f101d56 */
[----:B------:R-:W-:Y:S03]  /*7620*/  IADD3 R0, P0, R2, UR36, RZ ;  /* 0x0000002402007c10 */ /* 0x000fe6000ff1e0ff */
[----:B------:R-:W0:Y:S01]  /*7630*/  LDGDEPBAR ;  /* 0x00000000000079af */ /* 0x000e220000000000 */
[----:B---3--:R-:W-:Y:S04]  /*7640*/  IMAD R4, R116, c[0x0][0x218], RZ ;  /* 0x0000860074047a24 */ /* 0x008fe800078e02ff */
[----:B------:R-:W-:Y:S05]  /*7650*/  IMAD R4, R94, c[0x0][0x21c], R4 ;  /* 0x000087005e047a24 */ /* 0x000fea00078e0204 */
[----:B------:R-:W-:Y:S01]  /*7660*/  IADD3.X R2, R3, UR34, R4, P0, !PT ;  /* 0x0000002203027c10 */ /* 0x000fe200087fe404 */
[----:B------:R-:W-:Y:S04]  /*7670*/  DEPBAR.LE SB0, 0x0 ;  /* 0x000080000000791a */ /* 0x000fe80000000000 */
[----:B------:R-:W-:Y:S01]  /*7680*/  BAR.SYNC.DEFER_BLOCKING 0x0 ;  /* 0x0000000000007b1d */ /* 0x000fe20000010000 */
[C---:B------:R-:W-:Y:S04]  /*7690*/  LEA R14, P0, R0.reuse, c[0x0][0x1f8], 0x1 ;  /* 0x00007e00000e7a11 */ /* 0x040fe800078008ff */
[----:B------:R-:W-:Y:S02]  /*76a0*/  LEA.HI.X R12, R0, c[0x0][0x1fc], R2, 0x1, P0 ;  /* 0x00007f00000c7a11 */ /* 0x000fe400000f0c02 */
[----:B------:R1:W3:Y:S01]  /*76b0*/  SHFL.IDX PT, R2, R14, RZ, 0x181f ;  /* 0x00181fff0e027589 */ /* 0x0002e200000e0000 */
[----:B------:R-:W-:Y:S03]  /*76c0*/  ISETP.GE.AND P0, PT, R13, 0x1, PT ;  /* 0x000000010d00780c */ /* 0x000fe60003f06270 */
[----:B------:R1:W4:Y:S10]  /*76d0*/  SHFL.IDX PT, R0, R12, RZ, 0x181f ;  /* 0x00181fff0c007589 */ /* 0x00033400000e0000 */
[----:B------:R-:W-:-:S05]  /*76e0*/  @!P0 BRA `(.L_x_634) ;  /* 0x000000a000008947 */ /* 0x000fca0003800000 */
[----:B-1----:R-:W1:Y:S01]  /*76f0*/  @!P5 LDS.128 R8, [R77+0x100] ;  /* 0x000100004d08d984 */ /* 0x002e620000000c00 */
[C---:B---3--:R-:W-:Y:S04]  /*7700*/  @!P5 LEA R4, P0, R20.reuse, R2, 0x1 ;  /* 0x000000021404d211 */ /* 0x048fe800078008ff */
[----:B----4-:R-:W-:Y:S02]  /*7710*/  @!P5 LEA.HI.X R5, R20, R0, R21, 0x1, P0 ;  /* 0x000000001405d211 */ /* 0x010fe400000f0c15 */
[----:B------:R-:W-:Y:S11]  /*7720*/  ISETP.GE.AND P0, PT, R91, c[0x0][0x1d4], PT ;  /* 0x000075005b007a0c */ /* 0x000ff60003f06270 */
[----:B------:R-:W-:Y:S02]  /*7730*/  @!UPT UIADD3 URZ, URZ, URZ, URZ ;  /* 0x0000003f3f3ff290 */ /* 0x000fe4000fffe03f */
[C---:B------:R-:W-:Y:S04]  /*7740*/  @!P0 LEA R2, P1, R82.reuse, R2, 0x1 ;  /* 0x0000000252028211 */ /* 0x040fe800078208ff */
[----:B------:R-:W-:Y:S01]  /*7750*/  @!P0 LEA.HI.X R3, R82, R0, R92, 0x1, P1 ;  /* 0x0000000052038211 */ /* 0x000fe200008f0c5c */
[----:B-1----:R-:W-:Y:S04]  /*7760*/  @!P5 ST.E.128 [R4.64], R8 ;  /* 0x000000080400d985 */ /* 0x002fe8000c101d16 */
[----:B------:R-:W1:Y:S04]  /*7770*/  @!P0 LDS.128 R4, [R77+0x4100] ;  /* 0x004100004d048984 */ /* 0x000e680000000c00 */
[----:B-1----:R1:W-:Y:S02]  /*7780*/  @!P0 ST.E.128 [R2.64], R4 ;  /* 0x0000000402008985 */ /* 0x0023e4000c101d16 */
.L_x_634:
[----:B------:R-:W-:Y:S05]  /*7790*/  BSYNC B0 ;  /* 0x0000000000007941 */ /* 0x000fea0003800000 */
.L_x_633:
[----:B----4-:R4:W1:Y:S01]  /*77a0*/  SHFL.IDX PT, R0, R12, 0x1, 0x181f ;  /* 0x00381f000c007f89 */ /* 0x01086200000e0000 */
[----:B------:R-:W-:Y:S01]  /*77b0*/  ISETP.GE.AND P0, PT, R13, 0x21, PT ;  /* 0x000000210d00780c */ /* 0x000fe20003f06270 */
[----:B------:R-:W-:Y:S02]  /*77c0*/  BSSY B0, `(.L_x_635) ;  /* 0x000000d000007945 */ /* 0x000fe40003800000 */
[----:B-1-3--:R4:W1:Y:S10]  /*77d0*/  SHFL.IDX PT, R2, R14, 0x1, 0x181f ;  /* 0x00381f000e027f89 */ /* 0x00a87400000e0000 */
[----:B------:R-:W-:-:S05]  /*77e0*/  @!P0 BRA `(.L_x_636) ;  /* 0x000000a000008947 */ /* 0x000fca0003800000 */
[----:B------:R-:W3:Y:S01]  /*77f0*/  @!P5 LDS.128 R8, [R77+0x1100] ;  /* 0x001100004d08d984 */ /* 0x000ee20000000c00 */
[C---:B-1----:R-:W-:Y:S04]  /*7800*/  @!P5 LEA R4, P0, R20.reuse, R2, 0x1 ;  /* 0x000000021404d211 */ /* 0x042fe800078008ff */
[----:B------:R-:W-:Y:S02]  /*7810*/  @!P5 LEA.HI.X R5, R20, R0, R21, 0x1, P0 ;  /* 0x000000001405d211 */ /* 0x000fe400000f0c15 */
[----:B------:R-:W-:Y:S11]  /*7820*/  ISETP.GE.AND P0, PT, R91, c[0x0][0x1d4], PT ;  /* 0x000075005b007a0c */ /* 0x000ff60003f06270 */
[----:B------:R-:W-:Y:S02]  /*7830*/  @!UPT UIADD3 URZ, URZ, URZ, URZ ;  /* 0x0000003f3f3ff290 */ /* 0x000fe4000fffe03f */
[C---:B------:R-:W-:Y:S04]  /*7840*/  @!P0 LEA R2, P1, R82.reuse, R2, 0x1 ;  /* 0x0000000252028211 */ /* 0x040fe800078208ff */
[----:B------:R-:W-:Y:S01]  /*7850*/  @!P0 LEA.HI.X R3, R82, R0, R92, 0x1, P1 ;  /* 0x0000000052038211 */ /* 0x000fe200008f0c5c */
[----:B---3--:R-:W-:Y:S04]  /*7860*/  @!P5 ST.E.128 [R4.64], R8 ;  /* 0x000000080400d985 */ /* 0x008fe8000c101d16 */
[----:B------:R-:W1:Y:S04]  /*7870*/  @!P0 LDS.128 R4, [R77+0x5100] ;  /* 0x005100004d048984 */ /* 0x000e680000000c00 */
[----:B-1----:R1:W-:Y:S02]  /*7880*/  @!P0 ST.E.128 [R2.64], R4 ;  /* 0x0000000402008985 */ /* 0x0023e4000c101d16 */
.L_x_636:
[----:B------:R-:W-:Y:S05]  /*7890*/  BSYNC B0 ;  /* 0x0000000000007941 */ /* 0x000fea0003800000 */
.L_x_635:
[----:B------:R3:W2:Y:S01]  /*78a0*/  SHFL.IDX PT, R0, R12, 0x2, 0x181f ;  /* 0x00581f000c007f89 */ /* 0x0006a200000e0000 */
[----:B------:R-:W-:Y:S01]  /*78b0*/  ISETP.GE.AND P0, PT, R13, 0x41, PT ;  /* 0x000000410d00780c */ /* 0x000fe20003f06270 */
[----:B------:R-:W-:Y:S02]  /*78c0*/  BSSY B0, `(.L_x_637) ;  /* 0x000000d000007945 */ /* 0x000fe40003800000 */
[----:B-1----:R3:W1:Y:S10]  /*78d0*/  SHFL.IDX PT, R2, R14, 0x2, 0x181f ;  /* 0x00581f000e027f89 */ /* 0x00267400000e0000 */
[----:B------:R-:W-:-:S05]  /*78e0*/  @!P0 BRA `(.L_x_638) ;  /* 0x000000a000008947 */ /* 0x000fca0003800000 */
[----:B------:R-:W5:Y:S01]  /*78f0*/  @!P5 LDS.128 R8, [R77+0x2100] ;  /* 0x002100004d08d984 */ /* 0x000f620000000c00 */
[C---:B-1----:R-:W-:Y:S04]  /*7900*/  @!P5 LEA R4, P0, R20.reuse, R2, 0x1 ;  /* 0x000000021404d211 */ /* 0x042fe800078008ff */
[----:B--2---:R-:W-:Y:S02]  /*7910*/  @!P5 LEA.HI.X R5, R20, R0, R21, 0x1, P0 ;  /* 0x000000001405d211 */ /* 0x004fe400000f0c15 */
[----:B------:R-:W-:Y:S11]  /*7920*/  ISETP.GE.AND P0, PT, R91, c[0x0][0x1d4], PT ;  /* 0x000075005b007a0c */ /* 0x000ff60003f06270 */
[----:B------:R-:W-:Y:S02]  /*7930*/  @!UPT UIADD3 URZ, URZ, URZ, URZ ;  /* 0x0000003f3f3ff290 */ /* 0x000fe4000fffe03f */
[C---:B------:R-:W-:Y:S04]  /*7940*/  @!P0 LEA R2, P1, R82.reuse, R2, 0x1 ;  /* 0x0000000252028211 */ /* 0x040fe800078208ff */
[----:B------:R-:W-:Y:S01]  /*7950*/  @!P0 LEA.HI.X R3, R82, R0, R92, 0x1, P1 ;  /* 0x0000000052038211 */ /* 0x000fe200008f0c5c */
[----:B-----5:R-:W-:Y:S04]  /*7960*/  @!P5 ST.E.128 [R4.64], R8 ;  /* 0x000000080400d985 */ /* 0x020fe8000c101d16 */
[----:B------:R-:W1:Y:S04]  /*7970*/  @!P0 LDS.128 R4, [R77+0x6100] ;  /* 0x006100004d048984 */ /* 0x000e680000000c00 */
[----:B-1----:R1:W-:Y:S02]  /*7980*/  @!P0 ST.E.128 [R2.64], R4 ;  /* 0x0000000402008985 */ /* 0x0023e4000c101d16 */
.L_x_638:
[----:B------:R-:W-:Y:S05]  /*7990*/  BSYNC B0 ;  /* 0x0000000000007941 */ /* 0x000fea0003800000 */
.L_x_637:
[----:B--2---:R2:W3:Y:S01]  /*79a0*/  SHFL.IDX PT, R0, R12, 0x3, 0x181f ;  /* 0x00781f000c007f89 */ /* 0x0044e200000e0000 */
[----:B------:R-:W-:Y:S01]  /*79b0*/  ISETP.GE.AND P0, PT, R13, 0x61, PT ;  /* 0x000000610d00780c */ /* 0x000fe20003f06270 */
[----:B------:R-:W-:Y:S02]  /*79c0*/  BSSY B0, `(.L_x_639) ;  /* 0x000000d000007945 */ /* 0x000fe40003800000 */
[----:B-1----:R2:W1:Y:S10]  /*79d0*/  SHFL.IDX PT, R2, R14, 0x3, 0x181f ;  /* 0x00781f000e027f89 */ /* 0x00247400000e0000 */
[----:B------:R-:W-:-:S05]  /*79e0*/  @!P0 BRA `(.L_x_640) ;  /* 0x000000a000008947 */ /* 0x000fca0003800000 */
[----:B------:R-:W5:Y:S01]  /*79f0*/  @!P5 LDS.128 R8, [R77+0x3100] ;  /* 0x003100004d08d984 */ /* 0x000f620000000c00 */
[C---:B-1----:R-:W-:Y:S04]  /*7a00*/  @!P5 LEA R4, P0, R20.reuse, R2, 0x1 ;  /* 0x000000021404d211 */ /* 0x042fe800078008ff */
[----:B---3--:R-:W-:Y:S02]  /*7a10*/  @!P5 LEA.HI.X R5, R20, R0, R21, 0x1, P0 ;  /* 0x000000001405d211 */ /* 0x008fe400000f0c15 */
[----:B------:R-:W-:Y:S11]  /*7a20*/  ISETP.GE.AND P0, PT, R91, c[0x0][0x1d4], PT ;  /* 0x000075005b007a0c */ /* 0x000ff60003f06270 */
[----:B------:R-:W-:Y:S02]  /*7a30*/  @!UPT UIADD3 URZ, URZ, URZ, URZ ;  /* 0x0000003f3f3ff290 */ /* 0x000fe4000fffe03f */
[C---:B------:R-:W-:Y:S04]  /*7a40*/  @!P0 LEA R2, P1, R82.reuse, R2, 0x1 ;  /* 0x0000000252028211 */ /* 0x040fe800078208ff */
[----:B------:R-:W-:Y:S01]  /*7a50*/  @!P0 LEA.HI.X R3, R82, R0, R92, 0x1, P1 ;  /* 0x0000000052038211 */ /* 0x000fe200008f0c5c */
[----:B-----5:R-:W-:Y:S04]  /*7a60*/  @!P5 ST.E.128 [R4.64], R8 ;  /* 0x000000080400d985 */ /* 0x020fe8000c101d16 */
[----:B------:R-:W1:Y:S04]  /*7a70*/  @!P0 LDS.128 R4, [R77+0x7100] ;  /* 0x007100004d048984 */ /* 0x000e680000000c00 */
[----:B-1----:R1:W-:Y:S02]  /*7a80*/  @!P0 ST.E.128 [R2.64], R4 ;  /* 0x0000000402008985 */ /* 0x0023e4000c101d16 */
.L_x_640:
[----:B------:R-:W-:Y:S05]  /*7a90*/  BSYNC B0 ;  /* 0x0000000000007941 */ /* 0x000fea0003800000 */
.L_x_639:
[C---:B------:R-:W-:Y:S02]  /*7aa0*/  ISETP.GT.AND P0, PT, R90.reuse, UR8, PT ;  /* 0x000000085a007c0c */ /* 0x040fe4000bf04270 */
[----:B------:R-:W-:Y:S11]  /*7ab0*/  IADD3 R90, R90, -0x1, RZ ;  /* 0xffffffff5a5a7810 */ /* 0x000ff60007ffe0ff */
[----:B-1----:R-:W-:Y:S01]  /*7ac0*/  @P0 SHF.R.S32.HI R2, RZ, 0x1f, R90 ;  /* 0x0000001fff020819 */ /* 0x002fe2000001145a */
[----:B---3--:R-:W-:Y:S02]  /*7ad0*/  @P0 IMAD R0, R165, R90, RZ ;  /* 0x0000005aa5000224 */ /* 0x008fe400078e02ff */
[----:B------:R-:W-:Y:S02]  /*7ae0*/  @P0 IMAD.MOV.U32 R4, RZ, RZ, R130 ;  /* 0x000000ffff040224 */ /* 0x000fe400078e0082 */
[----:B------:R-:W-:Y:S02]  /*7af0*/  @P0 IMAD.MOV.U32 R5, RZ, RZ, R127 ;  /* 0x000000ffff050224 */ /* 0x000fe400078e007f */
[-C--:B------:R-:W-:Y:S02]  /*7b00*/  @P0 IMAD R0, R2, R173.reuse, R0 ;  /* 0x000000ad02000224 */ /* 0x080fe400078e0200 */
[----:B------:R-:W-:Y:S04]  /*7b10*/  @P0 IMAD.WIDE.U32 R4, R90, R173, R4 ;  /* 0x000000ad5a040225 */ /* 0x000fe800078e0004 */
[----:B------:R-:W-:Y:S01]  /*7b20*/  @P0 IMAD.IADD R0, R5, 0x1, R0 ;  /* 0x0000000105000824 */ /* 0x000fe200078e0200 */
[C---:B------:R-:W-:Y:S04]  /*7b30*/  @P0 LEA R2, P1, R4.reuse, c[0x0][0x220], 0x1 ;  /* 0x0000880004020a11 */ /* 0x040fe800078208ff */
[----:B------:R-:W-:Y:S02]  /*7b40*/  @P0 LEA.HI.X R3, R4, c[0x0][0x224], R0, 0x1, P1 ;  /* 0x0000890004030a11 */ /* 0x000fe400008f0c00 */
[----:B--2-4-:R-:W-:Y:S03]  /*7b50*/  @P0 IADD3 R14, P2, P1, R148, 0x80, R2 ;  /* 0x00000080940e0810 */ /* 0x014fe6000795e002 */
        /* <DEDUP_REMOVED lines=8> */
[CC--:B------:R-:W-:Y:S04]  /*7be0*/  @P0 IADD3 R4, P1, R6.reuse, R148.reuse, RZ ;  /* 0x0000009406040210 */ /* 0x0c0fe80007f3e0ff */
[----:B------:R1:W-:Y:S01]  /*7bf0*/  @P0 LDGSTS.E.BYPASS.LTC128B.128 [R77+0x9100], [R6.64], !P4 ;  /* 0x09100000064d0fae */ /* 0x0003e2000e101d56 */
[C---:B------:R-:W-:Y:S01]  /*7c00*/  @P0 IMAD.X R5, R7.reuse, 0x1, R146, P1 ;  /* 0x0000000107050824 */ /* 0x040fe200008e0692 */
[-C--:B------:R-:W-:Y:S02]  /*7c10*/  @P0 IADD3 R12, P1, R6, R123.reuse, RZ ;  /* 0x0000007b060c0210 */ /* 0x080fe40007f3e0ff */
        /* <DEDUP_REMOVED lines=13> */
.L_x_594:
[----:B-12---:R-:W-:Y:S01]  /*7cf0*/  UIADD3 UR6, UR14, 0x7f, URZ ;  /* 0x0000007f0e067890 */ /* 0x006fe2000fffe03f */
[----:B------:R-:W-:Y:S01]  /*7d00*/  PLOP3.LUT P2, PT, PT, PT, PT, 0x80, 0x0 ;  /* 0x000000000000781c */ /* 0x000fe20003f4f070 */
[----:B------:R-:W-:Y:S01]  /*7d10*/  ULDC.64 UR4, c[0x0][0x2c8] ;  /* 0x0000b20000047ab9 */ /* 0x000fe20000000a00 */
[----:B------:R-:W-:Y:S01]  /*7d20*/  CS2R R10, SRZ ;  /* 0x00000000000a7805 */ /* 0x000fe2000001ff00 */
[----:B------:R-:W-:Y:S01]  /*7d30*/  UIMAD.WIDE.U32 UR18, UR6, UR4, URZ ;  /* 0x00000004061272a5 */ /* 0x000fe2000f8e003f */
[----:B------:R-:W-:Y:S01]  /*7d40*/  IMAD.MOV.U32 R138, RZ, RZ, RZ ;  /* 0x000000ffff8a7224 */ /* 0x000fe200078e00ff */
[----:B------:R-:W-:Y:S01]  /*7d50*/  CS2R R14, SRZ ;  /* 0x00000000000e7805 */ /* 0x000fe2000001ff00 */
[----:B------:R-:W-:Y:S01]  /*7d60*/  IMAD.MOV.U32 R136, RZ, RZ, RZ ;  /* 0x000000ffff887224 */ /* 0x000fe200078e00ff */
[----:B------:R-:W-:Y:S01]  /*7d70*/  @UP2 USHF.R.U32.HI UR6, URZ, UR5, UR19 ;  /* 0x000000053f062299 */ /* 0x000fe20008011613 */
[----:B------:R-:W-:Y:S01]  /*7d80*/  MOV R134, RZ ;  /* 0x000000ff00867202 */ /* 0x000fe20000000f00 */
[----:B-----5:R-:W-:Y:S01]  /*7d90*/  CS2R R8, SRZ ;  /* 0x0000000000087805 */ /* 0x020fe2000001ff00 */
[----:B------:R-:W-:Y:S01]  /*7da0*/  IMAD.MOV.U32 R132, RZ, RZ, RZ ;  /* 0x000000ffff847224 */ /* 0x000fe200078e00ff */
[----:B------:R-:W-:Y:S01]  /*7db0*/  UIADD3 UR6, UR9, UR6, URZ ;  /* 0x0000000609067290 */ /* 0x000fe2000fffe03f */
[----:B------:R-:W-:Y:S01]  /*7dc0*/  MOV R130, RZ ;  /* 0x000000ff00827202 */ /* 0x000fe20000000f00 */
[----:B------:R-:W-:Y:S01]  /*7dd0*/  CS2R R12, SRZ ;  /* 0x00000000000c7805 */ /* 0x000fe2000001ff00 */
[----:B------:R-:W-:Y:S01]  /*7de0*/  IMAD.MOV.U32 R128, RZ, RZ, RZ ;  /* 0x000000ffff807224 */ /* 0x000fe200078e00ff */
[----:B------:R-:W-:Y:S01]  /*7df0*/  USHF.R.S32.HI UR4, URZ, 0x1f, UR6 ;  /* 0x0000001f3f047899 */ /* 0x000fe20008011406 */
[----:B------:R-:W-:Y:S01]  /*7e00*/  MOV R126, RZ ;  /* 0x000000ff007e7202 */ /* 0x000fe20000000f00 */
[----:B------:R-:W-:Y:S01]  /*7e10*/  CS2R R16, SRZ ;  /* 0x0000000000107805 */ /* 0x000fe2000001ff00 */
[----:B------:R-:W-:Y:S01]  /*7e20*/  IMAD.MOV.U32 R124, RZ, RZ, RZ ;  /* 0x000000ffff7c7224 */ /* 0x000fe200078e00ff */
[----:B------:R-:W-:Y:S01]  /*7e30*/  ULEA.HI UR4, UR4, UR6, URZ, 0x7 ;  /* 0x0000000604047291 */ /* 0x000fe2000f8f383f */
[----:B------:R-:W-:Y:S01]  /*7e40*/  MOV R122, RZ ;  /* 0x000000ff007a7202 */ /* 0x000fe20000000f00 */
[----:B------:R-:W-:Y:S01]  /*7e50*/  CS2R R18, SRZ ;  /* 0x0000000000127805 */ /* 0x000fe2000001ff00 */
[----:B------:R-:W-:Y:S01]  /*7e60*/  IMAD.MOV.U32 R120, RZ, RZ, RZ ;  /* 0x000000ffff787224 */ /* 0x000fe200078e00ff */
[----:B------:R-:W-:Y:S01]  /*7e70*/  USHF.R.S32.HI UR4, URZ, 0x7, UR4 ;  /* 0x000000073f047899 */ /* 0x000fe20008011404 */
[----:B------:R-:W-:Y:S01]  /*7e80*/  MOV R118, RZ ;  /* 0x000000ff00767202 */ /* 0x000fe20000000f00 */
[----:B------:R-:W-:Y:S01]  /*7e90*/  CS2R R20, SRZ ;  /* 0x0000000000147805 */ /* 0x000fe2000001ff00 */
[----:B------:R-:W-:Y:S01]  /*7ea0*/  IMAD.MOV.U32 R116, RZ, RZ, RZ ;  /* 0x000000ffff747224 */ /* 0x000fe200078e00ff */
[----:B------:R-:W-:Y:S01]  /*7eb0*/  UISETP.LT.AND UP0, UPT, UR10, UR4, UPT ;  /* 0x000000040a00728c */ /* 0x000fe2000bf01270 */
[----:B------:R-:W-:Y:S01]  /*7ec0*/  CS2R R114, SRZ ;  /* 0x0000000000727805 */ /* 0x000fe2000001ff00 */
[----:B------:R-:W-:Y:S01]  /*7ed0*/  MOV R112, RZ ;  /* 0x000000ff00707202 */ /* 0x000fe20000000f00 */
[----:B------:R-:W-:Y:S01]  /*7ee0*/  CS2R R110, SRZ ;  /* 0x00000000006e7805 */ /* 0x000fe2000001ff00 */
[----:B------:R-:W-:Y:S01]  /*7ef0*/  USEL UR10, UR10, UR4, UP0 ;  /* 0x000000040a0a7287 */ /* 0x000fe20008000000 */
[----:B------:R-:W-:Y:S01]  /*7f00*/  IMAD.MOV.U32 R23, RZ, RZ, RZ ;  /* 0x000000ffff177224 */ /* 0x000fe200078e00ff */
[----:B------:R-:W-:Y:S01]  /*7f10*/  MOV R108, RZ ;  /* 0x000000ff006c7202 */ /* 0x000fe20000000f00 */
[----:B------:R-:W-:Y:S01]  /*7f20*/  CS2R R106, SRZ ;  /* 0x00000000006a7805 */ /* 0x000fe2000001ff00 */
[----:B------:R-:W-:Y:S01]  /*7f30*/  UISETP.GE.AND UP0, UPT, UR10, 0x1, UPT ;  /* 0x000000010a00788c */ /* 0x000fe2000bf06270 */
[----:B------:R-:W-:Y:S01]  /*7f40*/  CS2R R24, SRZ ;  /* 0x0000000000187805 */ /* 0x000fe2000001ff00 */
[----:B------:R-:W-:Y:S01]  /*7f50*/  IMAD.MOV.U32 R104, RZ, RZ, RZ ;  /* 0x000000ffff687224 */ /* 0x000fe200078e00ff */
[----:B------:R-:W-:Y:S01]  /*7f60*/  CS2R R102, SRZ ;  /* 0x0000000000667805 */ /* 0x000fe2000001ff00 */
[----:B------:R-:W-:Y:S01]  /*7f70*/  MOV R100, RZ ;  /* 0x000000ff00647202 */ /* 0x000fe20000000f00 */
[----:B------:R-:W-:Y:S01]  /*7f80*/  CS2R R98, SRZ ;  /* 0x0000000000627805 */ /* 0x000fe2000001ff00 */
[----:B------:R-:W-:Y:S01]  /*7f90*/  PLOP3.LUT P0, PT, PT, PT, UP0, 0x80, 0x0 ;  /* 0x000000000000781c */ /* 0x000fe20003f0f008 */
[----:B------:R-:W-:Y:S01]  /*7fa0*/  CS2R R26, SRZ ;  /* 0x00000000001a7805 */ /* 0x000fe2000001ff00 */
[----:B------:R-:W-:Y:S01]  /*7fb0*/  IMAD.MOV.U32 R96, RZ, RZ, RZ ;  /* 0x000000ffff607224 */ /* 0x000fe200078e00ff */
[----:B------:R-:W-:Y:S01]  /*7fc0*/  CS2R R94, SRZ ;  /* 0x00000000005e7805 */ /* 0x000fe2000001ff00 */
[----:B------:R-:W-:Y:S01]  /*7fd0*/  CS2R R92, SRZ ;  /* 0x00000000005c7805 */ /* 0x000fe2000001ff00 */
[----:B------:R-:W-:Y:S01]  /*7fe0*/  CS2R R90, SRZ ;  /* 0x00000000005a7805 */ /* 0x000fe2000001ff00 */
[----:B------:R-:W-:Y:S01]  /*7ff0*/  MOV R88, RZ ;  /* 0x000000ff00587202 */ /* 0x000fe20000000f00 */
[----:B------:R-:W-:Y:S01]  /*8000*/  CS2R R86, SRZ ;  /* 0x0000000000567805 */ /* 0x000fe2000001ff00 */
[----:B------:R-:W-:Y:S01]  /*8010*/  CS2R R84, SRZ ;  /* 0x0000000000547805 */ /* 0x000fe2000001ff00 */
[----:B------:R-:W-:Y:S01]  /*8020*/  CS2R R82, SRZ ;  /* 0x0000000000527805 */ /* 0x000fe2000001ff00 */
[----:B------:R-:W-:Y:S01]  /*8030*/  IMAD.MOV.U32 R7, RZ, RZ, RZ ;  /* 0x000000ffff077224 */ /* 0x000fe200078e00ff */
[----:B------:R-:W-:Y:S01]  /*8040*/  MOV R80, RZ ;  /* 0x000000ff00507202 */ /* 0x000fe20000000f00 */
[----:B------:R-:W-:Y:S01]  /*8050*/  CS2R R78, SRZ ;  /* 0x00000000004e7805 */ /* 0x000fe2000001ff00 */
[----:B------:R-:W-:Y:S01]  /*8060*/  IMAD.MOV.U32 R76, RZ, RZ, RZ ;  /* 0x000000ffff4c7224 */ /* 0x000fe200078e00ff */
[----:B------:R-:W-:Y:S01]  /*8070*/  CS2R R30, SRZ ;  /* 0x00000000001e7805 */ /* 0x000fe2000001ff00 */
        /* <DEDUP_REMOVED lines=11> */
[----:B------:R-:W-:Y:S01]  /*8130*/  IMAD.MOV.U32 R172, RZ, RZ, c[0x0][0x2b8] ;  /* 0x0000ae00ffac7624 */ /* 0x000fe200078e00ff */
[----:B------:R-:W-:Y:S02]  /*8140*/  ULDC.64 UR4, c[0x0][0x2b0] ;  /* 0x0000ac0000047ab9 */ /* 0x000fe40000000a00 */
[----:B------:R1:W2:Y:S01]  /*8150*/  @P0 LDG.E R0, [R2.64] ;  /* 0x0000001602000981 */ /* 0x0002a2000c1e1900 */
[----:B------:R-:W-:-:S03]  /*8160*/  IMAD.MOV.U32 R245, RZ, RZ, RZ ;  /* 0x000000fffff57224 */ /* 0x000fc600078e00ff */
[----:B------:R-:W-:Y:S01]  /*8170*/  BAR.SYNC.DEFER_BLOCKING 0x0 ;  /* 0x0000000000007b1d */ /* 0x000fe20000010000 */
[----:B------:R-:W-:Y:S02]  /*8180*/  ISETP.NE.AND P1, PT, R172, 0x1, PT ;  /* 0x00000001ac00780c */ /* 0x000fe40003f25270 */
[----:B-1----:R-:W-:-:S04]  /*8190*/  LEA.HI R2, R183, R174, RZ, 0x3 ;  /* 0x000000aeb7027211 */ /* 0x002fc800078f18ff */
[----:B------:R-:W-:Y:S01]  /*81a0*/  SHF.R.S32.HI R68, RZ, 0x3, R2 ;  /* 0x00000003ff447819 */ /* 0x000fe20000011402 */
[----:B--2---:R1:W2:Y:S02]  /*81b0*/  @P0 R2UR UR7, R0 ;  /* 0x00000000000703c2 */ /* 0x0042a400000e0000 */
[----:B--2---:R-:W-:Y:S02]  /*81c0*/  @!UP0 UMOV UR7, UR21 ;  /* 0x0000001500078c82 */ /* 0x004fe40008000000 */
[----:B------:R-:W-:Y:S02]  /*81d0*/  USHF.R.S32.HI UR6, URZ, 0x1f, UR7 ;  /* 0x0000001f3f067899 */ /* 0x000fe40008011407 */
[----:B------:R-:W-:Y:S02]  /*81e0*/  UIMAD.WIDE.U32 UR18, UR7, UR4, URZ ;  /* 0x00000004071272a5 */ /* 0x000fe4000f8e003f */
[----:B------:R-:W-:-:S04]  /*81f0*/  UIMAD UR6, UR6, UR4, URZ ;  /* 0x00000004060672a4 */ /* 0x000fc8000f8e023f */
[----:B------:R-:W-:-:S04]  /*8200*/  UIMAD UR5, UR7, UR5, UR6 ;  /* 0x00000005070572a4 */ /* 0x000fc8000f8e0206 */
[----:B------:R-:W-:Y:S01]  /*8210*/  UIADD3 UR8, UR19, UR5, URZ ;  /* 0x0000000513087290 */ /* 0x000fe2000fffe03f */
[----:B-1----:R-:W-:Y:S01]  /*8220*/  LOP3.LUT R0, R2, 0xfffffff8, RZ, 0xc0, !PT ;  /* 0xfffffff802007812 */ /* 0x002fe200078ec0ff */
[----:B------:R-:W-:Y:S02]  /*8230*/  USHF.R.S32.HI UR6, URZ, 0x1f, UR17 ;  /* 0x0000001f3f067899 */ /* 0x000fe40008011411 */
[----:B------:R-:W-:Y:S02]  /*8240*/  ULDC.64 UR4, c[0x0][0x178] ;  /* 0x00005e0000047ab9 */ /* 0x000fe40000000a00 */
[----:B------:R-:W-:Y:S02]  /*8250*/  IMAD.IADD R50, R174, 0x1, -R0 ;  /* 0x00000001ae327824 */ /* 0x000fe400078e0a00 */
[----:B------:R-:W-:Y:S02]  /*8260*/  IMAD.U32 R0, RZ, RZ, UR10 ;  /* 0x0000000aff007e24 */ /* 0x000fe4000f8e00ff */
[----:B------:R-:W-:-:S04]  /*8270*/  IMAD R169, R50, 0x20, R68 ;  /* 0x0000002032a97824 */ /* 0x000fc800078e0244 */
[----:B------:R-:W-:Y:S01]  /*8280*/  IMAD R0, R0, 0x80, R169 ;  /* 0x0000008000007824 */ /* 0x000fe200078e02a9 */
[----:B------:R-:W-:Y:S02]  /*8290*/  UIMAD UR6, UR6, UR4, URZ ;  /* 0x00000004060672a4 */ /* 0x000fe4000f8e023f */
[----:B------:R-:W-:Y:S01]  /*82a0*/  UIMAD.WIDE.U32 UR24, UR17, UR4, URZ ;  /* 0x00000004111872a5 */ /* 0x000fe2000f8e003f */
[----:B------:R-:W-:Y:S02]  /*82b0*/  IADD3 R4, R169, UR14, RZ ;  /* 0x0000000ea9047c10 */ /* 0x000fe4000fffe0ff */
[----:B------:R-:W-:Y:S01]  /*82c0*/  IADD3 R19, R68, UR14, RZ ;  /* 0x0000000e44137c10 */ /* 0x000fe2000fffe0ff */
[----:B------:R-:W-:Y:S01]  /*82d0*/  IMAD.SHL.U32 R167, R50, 0x8, RZ ;  /* 0x0000000832a77824 */ /* 0x000fe200078e00ff */
[----:B------:R-:W-:Y:S01]  /*82e0*/  IADD3 R0, R0, -0x80, RZ ;  /* 0xffffff8000007810 */ /* 0x000fe20007ffe0ff */
[----:B------:R-:W-:Y:S03]  /*82f0*/  STL [R1+0x2c], R169 ;  /* 0x00002ca901007387 */ /* 0x000fe60000100800 */
[----:B------:R-:W-:-:S02]  /*8300*/  ISETP.GE.AND P0, PT, R0, UR11, PT ;  /* 0x0000000b00007c0c */ /* 0x000fc4000bf06270 */
        /* <DEDUP_REMOVED lines=10> */
[----:B------:R-:W-:Y:S01]  /*83b0*/  UIMAD UR17, UR17, UR5, UR6 ;  /* 0x00000005111172a4 */ /* 0x000fe2000f8e0206 */
[----:B------:R-:W-:Y:S01]  /*83c0*/  PLOP3.LUT P1, PT, PT, PT, UP2, 0x80, 0x0 ;  /* 0x000000000000781c */ /* 0x000fe20003f2f028 */
[----:B------:R-:W-:Y:S01]  /*83d0*/  IMAD.MOV.U32 R0, RZ, RZ, R4 ;  /* 0x000000ffff007224 */ /* 0x000fe200078e0004 */
[----:B------:R-:W-:Y:S01]  /*83e0*/  ULDC.64 UR6, c[0x0][0x348] ;  /* 0x0000d20000067ab9 */ /* 0x000fe20000000a00 */
[----:B------:R-:W-:Y:S01]  /*83f0*/  PLOP3.LUT P0, PT, PT, PT, UP2, 0x80, 0x0 ;  /* 0x000000000000781c */ /* 0x000fe20003f0f028 */
[----:B------:R-:W-:Y:S01]  /*8400*/  UISETP.NE.U32.AND UP0, UPT, URZ, UR6, UPT ;  /* 0x000000063f00728c */ /* 0x000fe2000bf05070 */
[----:B------:R-:W-:Y:S01]  /*8410*/  IADD3 R82, R167, 0x40, RZ ;  /* 0x00000040a7527810 */ /* 0x000fe20007ffe0ff */
[----:B------:R-:W-:Y:S01]  /*8420*/  ULDC.64 UR4, c[0x0][0x1b8] ;  /* 0x00006e0000047ab9 */ /* 0x000fe20000000a00 */
[----:B------:R-:W-:Y:S01]  /*8430*/  STL [R1], R167 ;  /* 0x000000a701007387 */ /* 0x000fe20000100800 */
[----:B------:R-:W-:-:S02]  /*8440*/  UISETP.NE.AND.EX UP0, UPT, URZ, UR7, UPT, UP0 ;  /* 0x000000073f00728c */ /* 0x000fc4000bf05300 */
[----:B------:R-:W-:Y:S02]  /*8450*/  UIADD3 UR25, UR25, UR17, URZ ;  /* 0x0000001119197290 */ /* 0x000fe4000fffe03f */
[----:B------:R-:W-:Y:S02]  /*8460*/  UIMAD UR6, UR12, UR4, URZ ;  /* 0x000000040c0672a4 */ /* 0x000fe4000f8e023f */
[----:B------:R-:W-:Y:S02]  /*8470*/  USHF.R.S32.HI UR7, URZ, 0x1f, UR21 ;  /* 0x0000001f3f077899 */ /* 0x000fe40008011415 */
[----:B------:R-:W-:Y:S02]  /*8480*/  UIMAD UR6, UR13, UR5, UR6 ;  /* 0x000000050d0672a4 */ /* 0x000fe4000f8e0206 */
[----:B------:R-:W-:Y:S02]  /*8490*/  UIMAD.WIDE.U32 UR24, UR13, UR4, UR24 ;  /* 0x000000040d1872a5 */ /* 0x000fe4000f8e0018 */
[----:B------:R-:W-:-:S02]  /*84a0*/  USEL UR7, UR7, URZ, !UP0 ;  /* 0x0000003f07077287 */ /* 0x000fc4000c000000 */
[----:B------:R-:W-:Y:S01]  /*84b0*/  ULDC.64 UR4, c[0x0][0x1c0] ;  /* 0x0000700000047ab9 */ /* 0x000fe20000000a00 */
[----:B-1----:R-:W-:Y:S01]  /*84c0*/  @P1 IMAD.HI.U32 R2, R4, c[0x0][0x2c8], RZ ;  /* 0x0000b20004021a27 */ /* 0x002fe200078e00ff */
[----:B------:R-:W-:Y:S01]  /*84d0*/  USEL UR9, UR21, URZ, !UP0 ;  /* 0x0000003f15097287 */ /* 0x000fe2000c000000 */
[----:B------:R-:W-:Y:S01]  /*84e0*/  ISETP.GE.AND P1, PT, R82, c[0x0][0x198], PT ;  /* 0x0000660052007a0c */ /* 0x000fe20003f26270 */
[----:B------:R-:W-:Y:S02]  /*84f0*/  UIMAD UR7, UR7, UR4, URZ ;  /* 0x00000004070772a4 */ /* 0x000fe4000f8e023f */
        /* <DEDUP_REMOVED lines=8> */
[----:B------:R-:W-:Y:S01]  /*8580*/  IMAD.U32 R3, RZ, RZ, UR25 ;  /* 0x00000019ff037e24 */ /* 0x000fe2000f8e00ff */
[----:B------:R-:W-:Y:S01]  /*8590*/  UIMAD UR17, UR20, UR17, URZ ;  /* 0x00000011141172a4 */ /* 0x000fe2000f8e023f */
[----:B------:R-:W-:Y:S01]  /*85a0*/  IMAD.U32 R2, RZ, RZ, UR24 ;  /* 0x00000018ff027e24 */ /* 0x000fe2000f8e00ff */
[----:B------:R-:W-:Y:S01]  /*85b0*/  ULEA UR24, UR10, 0xffffff80, 0x7 ;  /* 0xffffff800a187891 */ /* 0x000fe2000f8e383f */
[----:B------:R-:W-:Y:S02]  /*85c0*/  IMAD R6, R6, c[0x0][0x1b0], RZ ;  /* 0x00006c0006067a24 */ /* 0x000fe400078e02ff */
[----:B------:R-:W-:Y:S01]  /*85d0*/  IMAD.U32 R3, RZ, RZ, UR5 ;  /* 0x00000005ff037e24 */ /* 0x000fe2000f8e00ff */
[----:B------:R-:W-:Y:S01]  /*85e0*/  ISETP.GE.AND P3, PT, R19, UR17, PT ;  /* 0x0000001113007c0c */ /* 0x000fe2000bf66270 */
[----:B------:R-:W-:Y:S01]  /*85f0*/  IMAD R4, R5, c[0x0][0x2c4], R4 ;  /* 0x0000b10005047a24 */ /* 0x000fe200078e0204 */
[----:B------:R-:W-:Y:S01]  /*8600*/  ULDC.64 UR4, c[0x0][0x1e8] ;  /* 0x00007a0000047ab9 */ /* 0x000fe20000000a00 */
[C---:B------:R-:W-:Y:S01]  /*8610*/  IMAD R5, R0.reuse, c[0x0][0x1b4], R6 ;  /* 0x00006d0000057a24 */ /* 0x040fe200078e0206 */
[----:B------:R-:W-:Y:S01]  /*8620*/  UIMAD.WIDE.U32 UR26, UR13, UR4, URZ ;  /* 0x000000040d1a72a5 */ /* 0x000fe2000f8e003f */
[----:B------:R-:W-:Y:S01]  /*8630*/  IMAD.WIDE.U32 R2, R0, c[0x0][0x1b0], R2 ;  /* 0x00006c0000027a25 */ /* 0x000fe200078e0002 */
[----:B------:R-:W-:Y:S01]  /*8640*/  SHF.R.S32.HI R0, RZ, 0x1f, R4 ;  /* 0x0000001fff007819 */ /* 0x000fe20000011404 */
[----:B------:R-:W-:-:S02]  /*8650*/  UIMAD UR4, UR12, UR4, URZ ;  /* 0x000000040c0472a4 */ /* 0x000fc4000f8e023f */
[----:B------:R-:W-:Y:S01]  /*8660*/  IMAD.IADD R3, R3, 0x1, R5 ;  /* 0x0000000103037824 */ /* 0x000fe200078e0205 */
[----:B------:R-:W-:Y:S01]  /*8670*/  IADD3 R5, R19, 0x20, RZ ;  /* 0x0000002013057810 */ /* 0x000fe20007ffe0ff */
[----:B------:R-:W-:Y:S01]  /*8680*/  IMAD R0, R0, c[0x0][0x1a8], RZ ;  /* 0x00006a0000007a24 */ /* 0x000fe200078e02ff */
[----:B------:R-:W-:Y:S01]  /*8690*/  UIMAD UR4, UR13, UR5, UR4 ;  /* 0x000000050d0472a4 */ /* 0x000fe2000f8e0204 */
[C---:B------:R-:W-:Y:S01]  /*86a0*/  IMAD.WIDE.U32 R2, R4.reuse, c[0x0][0x1a8], R2 ;  /* 0x00006a0004027a25 */ /* 0x040fe200078e0002 */
[----:B------:R-:W-:Y:S01]  /*86b0*/  ISETP.GE.AND P4, PT, R5, UR17, PT ;  /* 0x0000001105007c0c */ /* 0x000fe2000bf86270 */
[----:B------:R-:W-:Y:S02]  /*86c0*/  UIADD3 UR24, UR11, -UR24, URZ ;  /* 0x800000180b187290 */ /* 0x000fe4000fffe03f */
[----:B------:R-:W-:Y:S01]  /*86d0*/  IMAD R6, R4, c[0x0][0x1ac], R0 ;  /* 0x00006b0004067a24 */ /* 0x000fe200078e0200 */
[----:B------:R-:W-:Y:S01]  /*86e0*/  IADD3 R0, R19, 0x60, RZ ;  /* 0x0000006013007810 */ /* 0x000fe20007ffe0ff */
[----:B------:R-:W-:Y:S01]  /*86f0*/  UIADD3 UR9, UR27, UR4, URZ ;  /* 0x000000041b097290 */ /* 0x000fe2000fffe03f */
[----:B------:R-:W-:-:S02]  /*8700*/  LEA R15, P0, R2, c[0x0][0x160], 0x1 ;  /* 0x00005800020f7a11 */ /* 0x000fc400078008ff */
[----:B------:R-:W-:Y:S01]  /*8710*/  ISETP.GE.AND P5, PT, R0, UR17, PT ;  /* 0x0000001100007c0c */ /* 0x000fe2000bfa6270 */
[----:B------:R-:W-:Y:S01]  /*8720*/  IMAD.IADD R0, R3, 0x1, R6 ;  /* 0x0000000103007824 */ /* 0x000fe200078e0206 */
[----:B------:R-:W-:Y:S01]  /*8730*/  IADD3 R4, R19, 0x40, RZ ;  /* 0x0000004013047810 */ /* 0x000fe20007ffe0ff */
[----:B------:R-:W-:Y:S01]  /*8740*/  SHFL.IDX PT, R8, R15, RZ, 0x181f ;  /* 0x00181fff0f087589 */ /* 0x000fe200000e0000 */
[----:B------:R-:W-:Y:S01]  /*8750*/  LEA.HI R3, R183, R174, RZ, 0x6 ;  /* 0x000000aeb7037211 */ /* 0x000fe200078f30ff */
[----:B------:R-:W-:Y:S01]  /*8760*/  ULDC.64 UR4, c[0x0][0x210] ;  /* 0x0000840000047ab9 */ /* 0x000fe20000000a00 */
[----:B------:R-:W-:Y:S01]  /*8770*/  LEA.HI.X R14, R2, c[0x0][0x164], R0, 0x1, P0 ;  /* 0x00005900020e7a11 */ /* 0x000fe200000f0c00 */
[----:B------:R-:W-:Y:S01]  /*8780*/  IMAD.MOV R2, RZ, RZ, -R7 ;  /* 0x000000ffff027224 */ /* 0x000fe200078e0a07 */
[----:B------:R-:W-:Y:S01]  /*8790*/  ISETP.GE.AND P6, PT, R4, UR17, PT ;  /* 0x0000001104007c0c */ /* 0x000fe2000bfc6270 */
[----:B------:R-:W-:Y:S01]  /*87a0*/  IMAD.SHL.U32 R4, R68, 0x40, RZ ;  /* 0x0000004044047824 */ /* 0x000fe200078e00ff */
[----:B------:R-:W-:Y:S01]  /*87b0*/  ISETP.GE.AND P0, PT, R167, c[0x0][0x198], PT ;  /* 0x00006600a7007a0c */ /* 0x000fe20003f06270 */
[----:B------:R-:W1:Y:S01]  /*87c0*/  SHFL.IDX PT, R9, R14, RZ, 0x181f ;  /* 0x00181fff0e097589 */ /* 0x000e6200000e0000 */
[----:B------:R-:W-:Y:S01]  /*87d0*/  IMAD.SHL.U32 R0, R3, 0x8, RZ ;  /* 0x0000000803007824 */ /* 0x000fe200078e00ff */
[----:B------:R-:W-:Y:S01]  /*87e0*/  @!P4 SHF.R.S32.HI R16, RZ, 0x1f, R82 ;  /* 0x0000001fff10c819 */ /* 0x000fe20000011452 */
[----:B------:R-:W-:Y:S01]  /*87f0*/  IMAD R86, R2, c[0x0][0x2b8], R10 ;  /* 0x0000ae0002567a24 */ /* 0x000fe200078e020a */
[----:B------:R-:W-:Y:S01]  /*8800*/  LOP3.LUT R24, R4, 0x1c0, RZ, 0xc0, !PT ;  /* 0x000001c004187812 */ /* 0x000fe200078ec0ff */
[----:B------:R-:W-:Y:S01]  /*8810*/  SHFL.IDX PT, R3, R14, 0x2, 0x181f ;  /* 0x00581f000e037f89 */ /* 0x000fe200000e0000 */
[----:B------:R-:W-:Y:S01]  /*8820*/  LOP3.LUT R25, R0, 0xfffffe00, RZ, 0xc0, !PT ;  /* 0xfffffe0000197812 */ /* 0x000fe200078ec0ff */
[----:B------:R-:W-:Y:S01]  /*8830*/  IMAD.WIDE.U32 R6, R86, c[0x0][0x1e0], RZ ;  /* 0x0000780056067a25 */ /* 0x000fe200078e00ff */
[----:B------:R-:W-:Y:S01]  /*8840*/  @!P3 SHF.R.S32.HI R0, RZ, 0x1f, R82 ;  /* 0x0000001fff00b819 */ /* 0x000fe20000011452 */
[----:B------:R-:W-:Y:S01]  /*8850*/  SHFL.IDX PT, R4, R15, 0x1, 0x181f ;  /* 0x00381f000f047f89 */ /* 0x000fe200000e0000 */
[----:B------:R-:W-:Y:S01]  /*8860*/  SHF.R.S32.HI R85, RZ, 0x1f, R86 ;  /* 0x0000001fff557819 */ /* 0x000fe20000011456 */
[----:B------:R-:W-:Y:S01]  /*8870*/  UIMAD UR12, UR12, UR4, URZ ;  /* 0x000000040c0c72a4 */ /* 0x000fe2000f8e023f */
[----:B------:R-:W-:Y:S01]  /*8880*/  SHF.R.U32.HI R27, RZ, 0x3, R24 ;  /* 0x00000003ff1b7819 */ /* 0x000fe20000011618 */
[----:B------:R-:W3:Y:S01]  /*8890*/  SHFL.IDX PT, R5, R14, 0x1, 0x181f ;  /* 0x00381f000e057f89 */ /* 0x000ee200000e0000 */
[----:B------:R-:W-:Y:S01]  /*88a0*/  LOP3.LUT R2, R24, 0x38, R167, 0xf8, !PT ;  /* 0x0000003818027812 */ /* 0x000fe200078ef8a7 */
[----:B------:R-:W-:Y:S01]  /*88b0*/  UIMAD.WIDE.U32 UR28, UR13, UR4, URZ ;  /* 0x000000040d1c72a5 */ /* 0x000fe2000f8e003f */
[-C--:B------:R-:W-:Y:S01]  /*88c0*/  @!P3 LEA.HI R10, R0, R82.reuse, RZ, 0x3 ;  /* 0x00000052000ab211 */ /* 0x080fe200078f18ff */
[----:B------:R-:W-:Y:S01]  /*88d0*/  IMAD R0, R85, c[0x0][0x1e0], RZ ;  /* 0x0000780055007a24 */ /* 0x000fe200078e02ff */
[----:B------:R-:W-:Y:S01]  /*88e0*/  LOP3.LUT R11, R2, R27, RZ, 0x3c, !PT ;  /* 0x0000001b020b7212 */ /* 0x000fe200078e3cff */
[----:B------:R-:W-:Y:S01]  /*88f0*/  STL [R1+0x4], R86 ;  /* 0x0000045601007387 */ /* 0x000fe20000100800 */
[----:B------:R-:W-:Y:S01]  /*8900*/  @!P3 LOP3.LUT R12, R10, 0xfffffff8, RZ, 0xc0, !PT ;  /* 0xfffffff80a0cb812 */ /* 0x000fe200078ec0ff */
[----:B------:R-:W-:Y:S01]  /*8910*/  IMAD R0, R86, c[0x0][0x1e4], R0 ;  /* 0x0000790056007a24 */ /* 0x000fe200078e0200 */
[----:B------:R-:W-:Y:S01]  /*8920*/  IADD3 R100, -R68, UR24, RZ ;  /* 0x0000001844647c10 */ /* 0x000fe2000fffe1ff */
[----:B------:R-:W4:Y:S01]  /*8930*/  SHFL.IDX PT, R2, R15, 0x2, 0x181f ;  /* 0x00581f000f027f89 */ /* 0x000f2200000e0000 */
[----:B------:R-:W-:Y:S01]  /*8940*/  IMAD.IADD R239, R25, 0x1, R11 ;  /* 0x0000000119ef7824 */ /* 0x000fe200078e020b */
[----:B------:R-:W-:Y:S01]  /*8950*/  P2R R35, PR, RZ, 0x40 ;  /* 0x00000040ff237803 */ /* 0x000fe20000000000 */
[----:B------:R-:W-:Y:S01]  /*8960*/  IMAD.IADD R13, R7, 0x1, R0 ;  /* 0x00000001070d7824 */ /* 0x000fe200078e0200 */
[----:B------:R-:W-:Y:S01]  /*8970*/  @!P4 LEA.HI R7, R16, R82, RZ, 0x3 ;  /* 0x000000521007c211 */ /* 0x000fe200078f18ff */
[----:B-1----:R-:W-:Y:S01]  /*8980*/  @!P3 IMAD.WIDE R10, R167, 0x2, R8 ;  /* 0x00000002a70ab825 */ /* 0x002fe200078e0208 */
[----:B------:R-:W-:Y:S01]  /*8990*/  P2R R46, PR, RZ, 0x20 ;  /* 0x00000020ff2e7803 */ /* 0x000fe20000000000 */
[----:B------:R-:W-:-:S02]  /*89a0*/  UIMAD UR12, UR13, UR5, UR12 ;  /* 0x000000050d0c72a4 */ /* 0x000fc4000f8e020c */
[C---:B------:R-:W-:Y:S02]  /*89b0*/  @!P3 IMAD.SHL.U32 R0, R239.reuse, 0x2, RZ ;  /* 0x00000002ef00b824 */ /* 0x040fe400078e00ff */
[----:B------:R-:W-:Y:S01]  /*89c0*/  @!P3 IMAD.WIDE R8, R12, 0x2, R8 ;  /* 0x000000020c08b825 */ /* 0x000fe200078e0208 */
[----:B------:R-:W-:Y:S02]  /*89d0*/  UIADD3 UR12, UR29, UR12, URZ ;  /* 0x0000000c1d0c7290 */ /* 0x000fe4000fffe03f */
[----:B------:R1:W-:Y:S01]  /*89e0*/  @!P3 LDGSTS.E.BYPASS.LTC128B.128 [R0+0x100], [R10.64], !P0 ;  /* 0x001000000a00bfae */ /* 0x0003e2000c101d56 */
[----:B------:R-:W-:Y:S01]  /*89f0*/  IMAD.MOV.U32 R12, RZ, RZ, R6 ;  /* 0x000000ffff0c7224 */ /* 0x000fe200078e0006 */
[----:B------:R-:W-:Y:S01]  /*8a00*/  @!P6 SHF.R.S32.HI R6, RZ, 0x1f, R82 ;  /* 0x0000001fff06e819 */ /* 0x000fe20000011452 */
[----:B------:R-:W-:Y:S01]  /*8a10*/  @!P4 IMAD.SHL.U32 R17, R239, 0x2, RZ ;  /* 0x00000002ef11c824 */ /* 0x000fe200078e00ff */
[----:B------:R1:W-:Y:S02]  /*8a20*/  @!P3 LDGSTS.E.BYPASS.LTC128B.128 [R0+0x4100], [R8.64], !P1 ;  /* 0x041000000800bfae */ /* 0x0003e4000c901d56 */
[----:B-1----:R-:W-:-:S02]  /*8a30*/  @!P6 LEA.HI R0, R6, R82, RZ, 0x3 ;  /* 0x000000520600e211 */ /* 0x002fc400078f18ff */
[----:B------:R-:W-:Y:S01]  /*8a40*/  @!P4 LOP3.LUT R8, R7, 0xfffffff8, RZ, 0xc0, !PT ;  /* 0xfffffff80708c812 */ /* 0x000fe200078ec0ff */
[----:B------:R1:W-:Y:S01]  /*8a50*/  SHFL.IDX PT, R6, R15, 0x3, 0x181f ;  /* 0x00781f000f067f89 */ /* 0x0003e200000e0000 */
[----:B------:R-:W-:-:S03]  /*8a60*/  @!P6 LOP3.LUT R0, R0, 0xfffffff8, RZ, 0xc0, !PT ;  /* 0xfffffff80000e812 */ /* 0x000fc600078ec0ff */
[----:B------:R5:W5:Y:S01]  /*8a70*/  SHFL.IDX PT, R7, R14, 0x3, 0x181f ;  /* 0x00781f000e077f89 */ /* 0x000b6200000e0000 */
[----:B---3--:R-:W-:-:S04]  /*8a80*/  @!P4 IMAD.WIDE R8, R8, 0x2, R4 ;  /* 0x000000020808c825 */ /* 0x008fc800078e0204 */
[----:B----4-:R-:W-:Y:S01]  /*8a90*/  @!P6 IMAD.WIDE R10, R0, 0x2, R2 ;  /* 0x00000002000ae825 */ /* 0x010fe200078e0202 */
[----:B------:R-:W-:-:S03]  /*8aa0*/  @!P5 SHF.R.S32.HI R0, RZ, 0x1f, R82 ;  /* 0x0000001fff00d819 */ /* 0x000fc60000011452 */
[----:B------:R-:W-:Y:S01]  /*8ab0*/  @!P4 IMAD.WIDE R4, R167, 0x2, R4 ;  /* 0x00000002a704c825 */ /* 0x000fe200078e0204 */
[----:B------:R-:W-:-:S03]  /*8ac0*/  @!P5 LEA.HI R0, R0, R82, RZ, 0x3 ;  /* 0x000000520000d211 */ /* 0x000fc600078f18ff */
[----:B------:R-:W-:Y:S01]  /*8ad0*/  @!P6 IMAD.WIDE R2, R167, 0x2, R2 ;  /* 0x00000002a702e825 */ /* 0x000fe200078e0202 */
[----:B------:R3:W-:Y:S01]  /*8ae0*/  @!P4 LDGSTS.E.BYPASS.LTC128B.128 [R17+0x1100], [R4.64], !P0 ;  /* 0x011000000411cfae */ /* 0x0007e2000c101d56 */
[----:B------:R-:W-:-:S03]  /*8af0*/  @!P5 LOP3.LUT R0, R0, 0xfffffff8, RZ, 0xc0, !PT ;  /* 0xfffffff80000d812 */ /* 0x000fc600078ec0ff */
[----:B------:R4:W-:Y:S01]  /*8b00*/  @!P4 LDGSTS.E.BYPASS.LTC128B.128 [R17+0x5100], [R8.64], !P1 ;  /* 0x051000000811cfae */ /* 0x0009e2000c901d56 */
[----:B-1----:R-:W-:Y:S01]  /*8b10*/  LEA.HI R15, R183, R174, RZ, 0x4 ;  /* 0x000000aeb70f7211 */ /* 0x002fe200078f20ff */
[----:B-----5:R-:W-:-:S05]  /*8b20*/  @!P6 IMAD.SHL.U32 R14, R239, 0x2, RZ ;  /* 0x00000002ef0ee824 */ /* 0x020fca00078e00ff */
[----:B------:R1:W-:Y:S04]  /*8b30*/  @!P6 LDGSTS.E.BYPASS.LTC128B.128 [R14+0x2100], [R2.64], !P0 ;  /* 0x02100000020eefae */ /* 0x0003e8000c101d56 */
[----:B------:R5:W-:Y:S01]  /*8b40*/  @!P6 LDGSTS.E.BYPASS.LTC128B.128 [R14+0x6100], [R10.64], !P1 ;  /* 0x061000000a0eefae */ /* 0x000be2000c901d56 */
[----:B----4-:R-:W-:Y:S01]  /*8b50*/  @!P5 IMAD.SHL.U32 R8, R239, 0x2, RZ ;  /* 0x00000002ef08d824 */ /* 0x010fe200078e00ff */
[----:B-1----:R-:W-:Y:S01]  /*8b60*/  LOP3.LUT R2, R15, 0xfffffff0, RZ, 0xc0, !PT ;  /* 0xfffffff00f027812 */ /* 0x002fe200078ec0ff */
[----:B-----5:R-:W-:-:S04]  /*8b70*/  @!P5 IMAD.WIDE R10, R0, 0x2, R6 ;  /* 0x00000002000ad825 */ /* 0x020fc800078e0206 */
[----:B------:R-:W-:-:S04]  /*8b80*/  @!P5 IMAD.WIDE R6, R167, 0x2, R6 ;  /* 0x00000002a706d825 */ /* 0x000fc800078e0206 */
[----:B------:R-:W-:Y:S01]  /*8b90*/  IMAD.IADD R0, R174, 0x1, -R2 ;  /* 0x00000001ae007824 */ /* 0x000fe200078e0a02 */
[----:B------:R1:W-:Y:S04]  /*8ba0*/  @!P5 LDGSTS.E.BYPASS.LTC128B.128 [R8+0x3100], [R6.64], !P0 ;  /* 0x031000000608dfae */ /* 0x0003e8000c101d56 */
[----:B------:R4:W-:Y:S04]  /*8bb0*/  @!P5 LDGSTS.E.BYPASS.LTC128B.128 [R8+0x7100], [R10.64], !P1 ;  /* 0x071000000a08dfae */ /* 0x0009e8000c901d56 */
[----:B------:R-:W0:Y:S01]  /*8bc0*/  LDGDEPBAR ;  /* 0x00000000000079af */ /* 0x000e220000000000 */
[----:B-1----:R-:W-:-:S02]  /*8bd0*/  SHF.R.S32.HI R6, RZ, 0x1f, R0 ;  /* 0x0000001fff067819 */ /* 0x002fc40000011400 */
[----:B--2---:R-:W-:Y:S01]  /*8be0*/  SHF.R.S32.HI R84, RZ, 0x1f, R245 ;  /* 0x0000001fff547819 */ /* 0x004fe200000114f5 */
[----:B------:R-:W-:Y:S01]  /*8bf0*/  IMAD.WIDE.U32 R2, R245, c[0x0][0x1f0], R12 ;  /* 0x00007c00f5027a25 */ /* 0x000fe200078e000c */
[----:B------:R-:W-:-:S03]  /*8c00*/  LEA.HI R12, R6, R0, RZ, 0x3 ;  /* 0x00000000060c7211 */ /* 0x000fc600078f18ff */
[----:B---3--:R-:W-:Y:S01]  /*8c10*/  IMAD R5, R84, c[0x0][0x1f0], RZ ;  /* 0x00007c0054057a24 */ /* 0x008fe200078e02ff */
[----:B------:R-:W-:-:S03]  /*8c20*/  IADD3 R4, P0, R2, UR26, RZ ;  /* 0x0000001a02047c10 */ /* 0x000fc6000ff1e0ff */
[----:B------:R-:W-:-:S05]  /*8c30*/  IMAD R5, R245, c[0x0][0x1f4], R5 ;  /* 0x00007d00f5057a24 */ /* 0x000fca00078e0205 */
[----:B------:R-:W-:Y:S02]  /*8c40*/  IADD3.X R2, R3, UR9, R5, P0, !PT ;  /* 0x0000000903027c10 */ /* 0x000fe400087fe405 */
[----:B------:R-:W-:Y:S02]  /*8c50*/  LOP3.LUT R3, R12, 0xfffffff8, RZ, 0xc0, !PT ;  /* 0xfffffff80c037812 */ /* 0x000fe400078ec0ff */
[----:B----4-:R-:W-:-:S03]  /*8c60*/  LEA R10, P0, R4, c[0x0][0x1c8], 0x1 ;  /* 0x00007200040a7a11 */ /* 0x010fc600078008ff */
[----:B------:R-:W-:Y:S01]  /*8c70*/  IMAD.IADD R11, R0, 0x1, -R3 ;  /* 0x00000001000b7824 */ /* 0x000fe200078e0a03 */
[----:B------:R-:W-:Y:S01]  /*8c80*/  LEA.HI.X R5, R4, c[0x0][0x1cc], R2, 0x1, P0 ;  /* 0x0000730004057a11 */ /* 0x000fe200000f0c02 */
[----:B------:R-:W-:Y:S01]  /*8c90*/  SHFL.IDX PT, R6, R10, RZ, 0x181f ;  /* 0x00181fff0a067589 */ /* 0x000fe200000e0000 */
[----:B------:R-:W-:Y:S02]  /*8ca0*/  IMAD.MOV.U32 R4, RZ, RZ, 0x10 ;  /* 0x00000010ff047424 */ /* 0x000fe400078e00ff */
[----:B------:R-:W-:Y:S01]  /*8cb0*/  R2P PR, R11, 0x6 ;  /* 0x000000060b007804 */ /* 0x000fe20000000000 */
[----:B------:R-:W1:Y:S01]  /*8cc0*/  SHFL.IDX PT, R7, R5, RZ, 0x181f ;  /* 0x00181fff05077589 */ /* 0x000e6200000e0000 */
[----:B------:R-:W-:Y:S01]  /*8cd0*/  ISETP.GE.AND P0, PT, R100, 0x1, PT ;  /* 0x000000016400780c */ /* 0x000fe20003f06270 */
[----:B------:R-:W-:Y:S01]  /*8ce0*/  IMAD.MOV.U32 R2, RZ, RZ, 0x20 ;  /* 0x00000020ff027424 */ /* 0x000fe200078e00ff */
[----:B------:R-:W-:Y:S02]  /*8cf0*/  ISETP.GE.AND P6, PT, R167, c[0x0][0x1d4], PT ;  /* 0x00007500a7007a0c */ /* 0x000fe40003fc6270 */
[----:B------:R-:W-:-:S02]  /*8d00*/  ISETP.GE.AND P5, PT, R82, c[0x0][0x1d4], PT ;  /* 0x0000750052007a0c */ /* 0x000fc40003fa6270 */
[----:B------:R-:W-:Y:S02]  /*8d10*/  SEL R4, R4, 0xfffffff0, !P1 ;  /* 0xfffffff004047807 */ /* 0x000fe40004800000 */
[----:B------:R-:W-:Y:S02]  /*8d20*/  SEL R2, R2, 0xffffffe0, !P2 ;  /* 0xffffffe002027807 */ /* 0x000fe40005000000 */
[----:B------:R-:W-:Y:S02]  /*8d30*/  SEL R164, RZ, 0x10, P5 ;  /* 0x00000010ffa47807 */ /* 0x000fe40002800000 */
[----:B------:R-:W-:Y:S02]  /*8d40*/  ISETP.GT.AND P1, PT, R169, 0x7f, PT ;  /* 0x0000007fa900780c */ /* 0x000fe40003f24270 */
        /* <DEDUP_REMOVED lines=8> */
[----:B------:R-:W-:-:S03]  /*8dd0*/  ISETP.GE.AND P0, PT, R100, 0x21, PT ;  /* 0x000000216400780c */ /* 0x000fc60003f06270 */
[----:B--2---:R-:W-:Y:S10]  /*8de0*/  SHFL.IDX PT, R6, R10, 0x1, 0x181f ;  /* 0x00381f000a067f89 */ /* 0x004ff400000e0000 */
[----:B-1----:R-:W-:Y:S01]  /*8df0*/  @P0 SHF.R.S32.HI R0, RZ, 0x1f, R82 ;  /* 0x0000001fff000819 */ /* 0x002fe20000011452 */
[----:B------:R-:W1:Y:S03]  /*8e00*/  SHFL.IDX PT, R7, R5, 0x1, 0x181f ;  /* 0x00381f0005077f89 */ /* 0x000e6600000e0000 */
        /* <DEDUP_REMOVED lines=29> */
[----:B------:R-:W-:-:S03]  /*8fe0*/  ISETP.LT.AND P0, PT, RZ, c[0x0][0x27c], PT ;  /* 0x00009f00ff007a0c */ /* 0x000fc60003f01270 */
[----:B------:R-:W0:Y:S01]  /*8ff0*/  LDGDEPBAR ;  /* 0x00000000000079af */ /* 0x000e220000000000 */
[----:B-1----:R-:W-:-:S04]  /*9000*/  SHF.R.S32.HI R0, RZ, 0x4, R15 ;  /* 0x00000004ff007819 */ /* 0x002fc8000001140f */
[----:B------:R-:W-:-:S04]  /*9010*/  LEA.HI R3, R15, R0, RZ, 0x1 ;  /* 0x000000000f037211 */ /* 0x000fc800078f08ff */
[----:B------:R-:W-:-:S05]  /*9020*/  LOP3.LUT R3, R3, 0xfffffffe, RZ, 0xc0, !PT ;  /* 0xfffffffe03037812 */ /* 0x000fca00078ec0ff */
[----:B------:R-:W-:Y:S02]  /*9030*/  IMAD.IADD R83, R0, 0x1, -R3 ;  /* 0x0000000100537824 */ /* 0x000fe400078e0a03 */
[----:B------:R-:W-:Y:S02]  /*9040*/  IMAD.SHL.U32 R0, R11, 0x40, RZ ;  /* 0x000000400b007824 */ /* 0x000fe400078e00ff */
[----:B------:R-:W-:-:S03]  /*9050*/  IMAD.SHL.U32 R5, R83, 0x8, RZ ;  /* 0x0000000853057824 */ /* 0x000fc600078e00ff */
[----:B------:R-:W-:-:S04]  /*9060*/  LOP3.LUT R0, R0, 0x1c0, RZ, 0xc0, !PT ;  /* 0x000001c000007812 */ /* 0x000fc800078ec0ff */
[----:B------:R-:W-:Y:S02]  /*9070*/  LOP3.LUT R5, R0, 0x8, R5, 0xf8, !PT ;  /* 0x0000000800057812 */ /* 0x000fe400078ef805 */
[----:B------:R-:W-:Y:S01]  /*9080*/  SHF.R.U32.HI R3, RZ, 0x3, R0 ;  /* 0x00000003ff037819 */ /* 0x000fe20000011600 */
[----:B------:R-:W-:-:S03]  /*9090*/  IMAD.SHL.U32 R0, R12, 0x40, RZ ;  /* 0x000000400c007824 */ /* 0x000fc600078e00ff */
[----:B------:R-:W-:-:S04]  /*90a0*/  LOP3.LUT R3, R5, R3, RZ, 0x3c, !PT ;  /* 0x0000000305037212 */ /* 0x000fc800078e3cff */
[----:B------:R-:W-:Y:S01]  /*90b0*/  LOP3.LUT R3, R3, 0xfffffe00, R0, 0xf8, !PT ;  /* 0xfffffe0003037812 */ /* 0x000fe200078ef800 */
[----:B------:R-:W-:Y:S05]  /*90c0*/  @P0 BRA `(.L_x_643) ;  /* 0x0000002000000947 */ /* 0x000fea0003800000 */
[----:B------:R-:W-:-:S04]  /*90d0*/  DEPBAR.LE SB0, 0x1 ;  /* 0x000080400000791a */ /* 0x000fc80000000000 */
[----:B------:R-:W-:Y:S05]  /*90e0*/  BRA `(.L_x_644) ;  /* 0x00004bf000007947 */ /* 0x000fea0003800000 */
.L_x_643:
[----:B------:R-:W-:Y:S01]  /*90f0*/  USHF.R.S32.HI UR25, URZ, 0x1f, UR15 ;  /* 0x0000001f3f197899 */ /* 0x000fe2000801140f */
[----:B------:R-:W-:Y:S01]  /*9100*/  BSSY B2, `(.L_x_644) ;  /* 0x00004bd000027945 */ /* 0x000fe20003800000 */
[----:B------:R-:W-:Y:S01]  /*9110*/  ULDC.64 UR6, c[0x0][0x280] ;  /* 0x0000a00000067ab9 */ /* 0x000fe20000000a00 */
[----:B------:R-:W-:Y:S01]  /*9120*/  IMAD R0, R50, 0x20, R19 ;  /* 0x0000002032007824 */ /* 0x000fe200078e0213 */
[----:B------:R-:W-:Y:S01]  /*9130*/  ULDC.64 UR4, c[0x0][0x290] ;  /* 0x0000a40000047ab9 */ /* 0x000fe20000000a00 */
[----:B------:R-:W-:Y:S01]  /*9140*/  SHF.L.U32 R45, R239, 0x1, RZ ;  /* 0x00000001ef2d7819 */ /* 0x000fe200000006ff */
[----:B------:R-:W-:Y:S02]  /*9150*/  UIMAD.WIDE.U32 UR30, UR15, UR6, URZ ;  /* 0x000000060f1e72a5 */ /* 0x000fe4000f8e003f */
[----:B------:R-:W-:Y:S02]  /*9160*/  UIMAD UR6, UR25, UR6, URZ ;  /* 0x00000006190672a4 */ /* 0x000fe4000f8e023f */
[----:B------:R-:W-:-:S02]  /*9170*/  UIMAD UR25, UR25, UR4, URZ ;  /* 0x00000004191972a4 */ /* 0x000fc4000f8e023f */
[----:B------:R-:W-:Y:S02]  /*9180*/  UIMAD.WIDE.U32 UR32, UR15, UR4, URZ ;  /* 0x000000040f2072a5 */ /* 0x000fe4000f8e003f */
[----:B------:R-:W-:Y:S02]  /*9190*/  UIMAD UR6, UR15, UR7, UR6 ;  /* 0x000000070f0672a4 */ /* 0x000fe4000f8e0206 */
[----:B------:R-:W-:Y:S02]  /*91a0*/  ULDC.U8 UR4, c[0x0][0x298] ;  /* 0x0000a60000047ab9 */ /* 0x000fe40000000000 */
[----:B------:R-:W-:Y:S01]  /*91b0*/  ISETP.NE.AND P0, PT, RZ, UR4, PT ;  /* 0x00000004ff007c0c */ /* 0x000fe2000bf05270 */
[----:B------:R-:W-:Y:S02]  /*91c0*/  UIMAD UR5, UR15, UR5, UR25 ;  /* 0x000000050f0572a4 */ /* 0x000fe4000f8e0219 */
[----:B------:R-:W-:Y:S02]  /*91d0*/  UIADD3 UR6, UR6, UR31, URZ ;  /* 0x0000001f06067290 */ /* 0x000fe4000fffe03f */
[----:B------:R-:W-:-:S08]  /*91e0*/  UIADD3 UR5, UR5, UR33, URZ ;  /* 0x0000002105057290 */ /* 0x000fd0000fffe03f */
[----:B------:R-:W-:Y:S05]  /*91f0*/  @!P0 BRA `(.L_x_645) ;  /* 0x0000253000008947 */ /* 0x000fea0003800000 */
[----:B------:R-:W-:Y:S01]  /*9200*/  PLOP3.LUT P0, PT, PT, PT, UP2, 0x80, 0x0 ;  /* 0x000000000000781c */ /* 0x000fe20003f0f028 */
[----:B------:R-:W-:Y:S01]  /*9210*/  IMAD.U32 R7, RZ, RZ, UR6 ;  /* 0x00000006ff077e24 */ /* 0x000fe2000f8e00ff */
[----:B------:R-:W-:Y:S01]  /*9220*/  MOV R8, UR30 ;  /* 0x0000001e00087c02 */ /* 0x000fe20008000f00 */
[----:B------:R-:W-:Y:S01]  /*9230*/  IMAD.U32 R9, RZ, RZ, UR31 ;  /* 0x0000001fff097e24 */ /* 0x000fe2000f8e00ff */
[----:B------:R-:W-:Y:S01]  /*9240*/  MOV R9, UR33 ;  /* 0x0000002100097c02 */ /* 0x000fe20008000f00 */
[----:B------:R-:W-:Y:S01]  /*9250*/  BSSY B0, `(.L_x_646) ;  /* 0x0000032000007945 */ /* 0x000fe20003800000 */
[----:B------:R-:W-:Y:S01]  /*9260*/  MOV R6, R8 ;  /* 0x0000000800067202 */ /* 0x000fe20000000f00 */
[----:B------:R-:W-:Y:S01]  /*9270*/  IMAD.U32 R8, RZ, RZ, UR32 ;  /* 0x00000020ff087e24 */ /* 0x000fe2000f8e00ff */
[----:B------:R-:W-:Y:S01]  /*9280*/  CS2R R32, SRZ ;  /* 0x0000000000207805 */ /* 0x000fe2000001ff00 */
[----:B------:R-:W-:Y:S01]  /*9290*/  IMAD.SHL.U32 R38, R50, 0x4, RZ ;  /* 0x0000000432267824 */ /* 0x000fe200078e00ff */
[----:B------:R-:W-:Y:S01]  /*92a0*/  CS2R R20, SRZ ;  /* 0x0000000000147805 */ /* 0x000fe2000001ff00 */
[----:B------:R-:W-:Y:S01]  /*92b0*/  CS2R R14, SRZ ;  /* 0x00000000000e7805 */ /* 0x000fe2000001ff00 */
[----:B------:R-:W-:Y:S01]  /*92c0*/  CS2R R22, SRZ ;  /* 0x0000000000167805 */ /* 0x000fe2000001ff00 */
[----:B------:R-:W-:Y:S01]  /*92d0*/  @P0 IMAD.HI.U32 R5, R0, c[0x0][0x2c8], RZ ;  /* 0x0000b20000050a27 */ /* 0x000fe200078e00ff */
[----:B------:R-:W-:Y:S01]  /*92e0*/  PLOP3.LUT P0, PT, PT, PT, UP2, 0x80, 0x0 ;  /* 0x000000000000781c */ /* 0x000fe20003f0f028 */
[----:B------:R-:W-:-:S12]  /*92f0*/  CS2R R16, SRZ ;  /* 0x0000000000107805 */ /* 0x000fd8000001ff00 */
[----:B------:R-:W-:-:S04]  /*9300*/  @P0 SHF.R.U32.HI R0, RZ, c[0x0][0x2cc], R5 ;  /* 0x0000b300ff000a19 */ /* 0x000fc80000011605 */
[----:B------:R-:W-:Y:S01]  /*9310*/  SHF.R.S32.HI R10, RZ, 0x1f, R0 ;  /* 0x0000001fff0a7819 */ /* 0x000fe20000011400 */
[----:B------:R-:W-:-:S04]  /*9320*/  IMAD.WIDE.U32 R6, R0, c[0x0][0x280], R6 ;  /* 0x0000a00000067a25 */ /* 0x000fc800078e0006 */
[----:B------:R-:W-:Y:S01]  /*9330*/  IMAD R5, R10, c[0x0][0x280], RZ ;  /* 0x0000a0000a057a24 */ /* 0x000fe200078e02ff */
[----:B------:R-:W-:-:S03]  /*9340*/  LEA R25, P0, R6, c[0x0][0x270], 0x1 ;  /* 0x00009c0006197a11 */ /* 0x000fc600078008ff */
[----:B------:R-:W-:-:S04]  /*9350*/  IMAD R5, R0, c[0x0][0x284], R5 ;  /* 0x0000a10000057a24 */ /* 0x000fc800078e0205 */
[----:B------:R-:W-:Y:S01]  /*9360*/  IMAD.IADD R5, R7, 0x1, R5 ;  /* 0x0000000107057824 */ /* 0x000fe200078e0205 */
[----:B------:R-:W-:-:S04]  /*9370*/  MOV R7, UR5 ;  /* 0x0000000500077c02 */ /* 0x000fc80008000f00 */
[----:B------:R-:W-:Y:S01]  /*9380*/  LEA.HI.X R24, R6, c[0x0][0x274], R5, 0x1, P0 ;  /* 0x00009d0006187a11 */ /* 0x000fe200000f0c05 */
[----:B------:R-:W-:Y:S02]  /*9390*/  IMAD.MOV.U32 R6, RZ, RZ, R8 ;  /* 0x000000ffff067224 */ /* 0x000fe400078e0008 */
[----:B------:R-:W-:Y:S01]  /*93a0*/  IMAD R5, R10, c[0x0][0x290], RZ ;  /* 0x0000a4000a057a24 */ /* 0x000fe200078e02ff */
[----:B------:R1:W2:Y:S01]  /*93b0*/  SHFL.IDX PT, R8, R25, RZ, 0x181f ;  /* 0x00181fff19087589 */ /* 0x0002a200000e0000 */
[----:B------:R-:W-:-:S03]  /*93c0*/  IMAD.WIDE.U32 R6, R0, c[0x0][0x290], R6 ;  /* 0x0000a40000067a25 */ /* 0x000fc600078e0006 */
[----:B------:R1:W3:Y:S01]  /*93d0*/  SHFL.IDX PT, R9, R24, RZ, 0x181f ;  /* 0x00181fff18097589 */ /* 0x0002e200000e0000 */
        /* <DEDUP_REMOVED lines=25> */
.L_x_647:
[----:B------:R-:W-:Y:S05]  /*9570*/  BSYNC B0 ;  /* 0x0000000000007941 */ /* 0x000fea0003800000 */
.L_x_646:
        /* <DEDUP_REMOVED lines=43> */
.L_x_649:
[----:B------:R-:W-:Y:S05]  /*9830*/  BSYNC B0 ;  /* 0x0000000000007941 */ /* 0x000fea0003800000 */
.L_x_648:
[----:B------:R-:W-:Y:S01]  /*9840*/  ISETP.NE.AND P0, PT, R35, RZ, PT ;  /* 0x000000ff2300720c */ /* 0x000fe20003f05270 */
        /* <DEDUP_REMOVED lines=27> */
[C---:B---3--:R-:W-:Y:S01]  /*9a00*/  IADD3 R5, R38.reuse, 0x20, RZ ;  /* 0x0000002026057810 */ /* 0x048fe20007ffe0ff */
[----:B------:R-:W-:Y:S01]  /*9a10*/  CS2R R34, SRZ ;  /* 0x0000000000227805 */ /* 0x000fe2000001ff00 */
[----:B------:R-:W-:Y:S01]  /*9a20*/  ISETP.GE.AND P1, PT, R38, c[0x0][0x27c], PT ;  /* 0x00009f0026007a0c */ /* 0x000fe20003f26270 */
[----:B------:R-:W-:Y:S01]  /*9a30*/  CS2R R36, SRZ ;  /* 0x0000000000247805 */ /* 0x000fe2000001ff00 */
[----:B------:R-:W-:Y:S01]  /*9a40*/  ISETP.GE.AND P0, PT, R5, c[0x0][0x27c], PT ;  /* 0x00009f0005007a0c */ /* 0x000fe20003f06270 */
[----:B------:R-:W-:Y:S01]  /*9a50*/  CS2R R40, SRZ ;  /* 0x0000000000287805 */ /* 0x000fe2000001ff00 */
[----:B------:R-:W-:-:S09]  /*9a60*/  CS2R R42, SRZ ;  /* 0x00000000002a7805 */ /* 0x000fd2000001ff00 */
[----:B-1----:R-:W-:Y:S02]  /*9a70*/  @!P1 IMAD.WIDE R12, R38, 0x2, R8 ;  /* 0x00000002260c9825 */ /* 0x002fe400078e0208 */
[----:B------:R-:W-:-:S03]  /*9a80*/  @!P0 SHF.R.S32.HI R0, RZ, 0x1f, R5 ;  /* 0x0000001fff008819 */ /* 0x000fc60000011405 */
[----:B------:R1:W5:Y:S01]  /*9a90*/  @!P1 LD.E.64 R34, [R12.64] ;  /* 0x000000160c229980 */ /* 0x000362000c101b00 */
[----:B------:R-:W-:-:S04]  /*9aa0*/  @!P0 LEA.HI R0, R0, R5, RZ, 0x2 ;  /* 0x0000000500008211 */ /* 0x000fc800078f10ff */
[----:B------:R-:W-:-:S05]  /*9ab0*/  @!P0 LOP3.LUT R0, R0, 0xfffffffc, RZ, 0xc0, !PT ;  /* 0xfffffffc00008812 */ /* 0x000fca00078ec0ff */
[----:B------:R-:W-:-:S04]  /*9ac0*/  @!P0 IMAD.WIDE R10, R0, 0x2, R8 ;  /* 0x00000002000a8825 */ /* 0x000fc800078e0208 */
[--C-:B----4-:R-:W-:Y:S01]  /*9ad0*/  @!P0 IMAD.WIDE R8, R0, 0x2, R6.reuse ;  /* 0x0000000200088825 */ /* 0x110fe200078e0206 */
[----:B------:R1:W5:Y:S03]  /*9ae0*/  @!P0 LD.E.64 R40, [R10.64] ;  /* 0x000000160a288980 */ /* 0x000366000c101b00 */
[----:B------:R-:W-:Y:S01]  /*9af0*/  @!P1 IMAD.WIDE R6, R38, 0x2, R6 ;  /* 0x0000000226069825 */ /* 0x000fe200078e0206 */
[----:B------:R1:W5:Y:S04]  /*9b00*/  @!P0 LD.E.64 R42, [R8.64] ;  /* 0x00000016082a8980 */ /* 0x000368000c101b00 */
[----:B------:R1:W5:Y:S02]  /*9b10*/  @!P1 LD.E.64 R36, [R6.64] ;  /* 0x0000001606249980 */ /* 0x000364000c101b00 */
.L_x_651:
[----:B---3--:R-:W-:Y:S05]  /*9b20*/  BSYNC B0 ;  /* 0x0000000000007941 */ /* 0x008fea0003800000 */
.L_x_650:
[----:B------:R-:W-:Y:S01]  /*9b30*/  ISETP.NE.AND P0, PT, R46, RZ, PT ;  /* 0x000000ff2e00720c */ /* 0x000fe20003f05270 */
        /* <DEDUP_REMOVED lines=9> */
[----:B------:R2:W4:Y:S01]  /*9bd0*/  SHFL.IDX PT, R9, R24, 0x3, 0x181f ;  /* 0x00781f0018097f89 */ /* 0x00052200000e0000 */
[----:B------:R-:W-:Y:S01]  /*9be0*/  IMAD.MOV.U32 R10, RZ, RZ, R43 ;  /* 0x000000ffff0a7224 */ /* 0x000fe200078e002b */
[----:B------:R-:W-:Y:S01]  /*9bf0*/  PRMT R61, R61, 0x5410, R0 ;  /* 0x000054103d3d7816 */ /* 0x000fe20000000000 */
[----:B------:R-:W-:Y:S01]  /*9c00*/  IMAD.MOV.U32 R0, RZ, RZ, R37 ;  /* 0x000000ffff007224 */ /* 0x000fe200078e0025 */
[----:B------:R2:W2:Y:S01]  /*9c10*/  SHFL.IDX PT, R7, R18, 0x3, 0x181f ;  /* 0x00781f0012077f89 */ /* 0x0004a200000e0000 */
[----:B------:R-:W-:Y:S01]  /*9c20*/  PRMT R62, R11, 0x7610, R62 ;  /* 0x000076100b3e7816 */ /* 0x000fe2000000003e */
[----:B------:R-:W-:Y:S01]  /*9c30*/  CS2R R46, SRZ ;  /* 0x00000000002e7805 */ /* 0x000fe2000001ff00 */
[----:B------:R-:W-:Y:S01]  /*9c40*/  PRMT R63, R10, 0x7610, R63 ;  /* 0x000076100a3f7816 */ /* 0x000fe2000000003f */
[----:B----4-:R4:W2:Y:S01]  /*9c50*/  SHFL.IDX PT, R6, R19, 0x3, 0x181f ;  /* 0x00781f0013067f89 */ /* 0x0108a200000e0000 */
[----:B------:R-:W-:Y:S01]  /*9c60*/  PRMT R61, R0, 0x7610, R61 ;  /* 0x00007610003d7816 */ /* 0x000fe2000000003d */
[----:B------:R-:W-:Y:S01]  /*9c70*/  CS2R R52, SRZ ;  /* 0x0000000000347805 */ /* 0x000fe2000001ff00 */
[----:B------:R-:W-:Y:S01]  /*9c80*/  CS2R R48, SRZ ;  /* 0x0000000000307805 */ /* 0x000fe2000001ff00 */
[----:B-12---:R-:W-:Y:S01]  /*9c90*/  PRMT R25, R25, 0x5410, R5 ;  /* 0x0000541019197816 */ /* 0x006fe20000000005 */
[----:B------:R-:W-:-:S05]  /*9ca0*/  IMAD.MOV.U32 R5, RZ, RZ, R36 ;  /* 0x000000ffff057224 */ /* 0x000fca00078e0024 */
[----:B------:R-:W-:Y:S01]  /*9cb0*/  PRMT R25, R5, 0x7610, R25 ;  /* 0x0000761005197816 */ /* 0x000fe20000000019 */
        /* <DEDUP_REMOVED lines=8> */
[----:B------:R-:W-:Y:S02]  /*9d40*/  @!P1 IMAD.WIDE R12, R38, 0x2, R8 ;  /* 0x00000002260c9825 */ /* 0x000fe400078e0208 */
[----:B------:R-:W-:-:S03]  /*9d50*/  @!P0 SHF.R.S32.HI R0, RZ, 0x1f, R5 ;  /* 0x0000001fff008819 */ /* 0x000fc60000011405 */
[----:B------:R1:W5:Y:S01]  /*9d60*/  @!P1 LD.E.64 R46, [R12.64] ;  /* 0x000000160c2e9980 */ /* 0x000362000c101b00 */
[----:B------:R-:W-:-:S04]  /*9d70*/  @!P0 LEA.HI R0, R0, R5, RZ, 0x2 ;  /* 0x0000000500008211 */ /* 0x000fc800078f10ff */
[----:B------:R-:W-:-:S05]  /*9d80*/  @!P0 LOP3.LUT R0, R0, 0xfffffffc, RZ, 0xc0, !PT ;  /* 0xfffffffc00008812 */ /* 0x000fca00078ec0ff */
[----:B------:R-:W-:-:S04]  /*9d90*/  @!P0 IMAD.WIDE R10, R0, 0x2, R8 ;  /* 0x00000002000a8825 */ /* 0x000fc800078e0208 */
[--C-:B------:R-:W-:Y:S01]  /*9da0*/  @!P0 IMAD.WIDE R8, R0, 0x2, R6.reuse ;  /* 0x0000000200088825 */ /* 0x100fe200078e0206 */
[----:B------:R1:W5:Y:S03]  /*9db0*/  @!P0 LD.E.64 R54, [R10.64] ;  /* 0x000000160a368980 */ /* 0x000366000c101b00 */
[----:B------:R-:W-:Y:S01]  /*9dc0*/  @!P1 IMAD.WIDE R6, R38, 0x2, R6 ;  /* 0x0000000226069825 */ /* 0x000fe200078e0206 */
[----:B------:R1:W5:Y:S04]  /*9dd0*/  @!P0 LD.E.64 R52, [R8.64] ;  /* 0x0000001608348980 */ /* 0x000368000c101b00 */
[----:B------:R1:W5:Y:S02]  /*9de0*/  @!P1 LD.E.64 R48, [R6.64] ;  /* 0x0000001606309980 */ /* 0x000364000c101b00 */
.L_x_653:
[----:B---3--:R-:W-:Y:S05]  /*9df0*/  BSYNC B0 ;  /* 0x0000000000007941 */ /* 0x008fea0003800000 */
.L_x_652:
[----:B------:R-:W-:Y:S01]  /*9e00*/  UIADD3 UR4, -UR14, UR17, URZ ;  /* 0x000000110e047290 */ /* 0x000fe2000fffe13f */
[----:B-----5:R-:W-:Y:S01]  /*9e10*/  IMAD.MOV.U32 R0, RZ, RZ, R54 ;  /* 0x000000ffff007224 */ /* 0x020fe200078e0036 */
[----:B------:R-:W-:-:S04]  /*9e20*/  DEPBAR.LE SB0, 0x1 ;  /* 0x000080400000791a */ /* 0x000fc80000000000 */
[----:B------:R-:W-:Y:S01]  /*9e30*/  UISETP.LT.AND UP0, UPT, UR4, 0x80, UPT ;  /* 0x000000800400788c */ /* 0x000fe2000bf01270 */
[----:B------:R-:W-:Y:S01]  /*9e40*/  PRMT R66, R66, 0x5410, R0 ;  /* 0x0000541042427816 */ /* 0x000fe20000000000 */
[----:B-1----:R-:W-:Y:S01]  /*9e50*/  IMAD.MOV.U32 R6, RZ, RZ, R55 ;  /* 0x000000ffff067224 */ /* 0x002fe200078e0037 */
[----:B------:R-:W-:Y:S01]  /*9e60*/  BSSY B1, `(.L_x_654) ;  /* 0x000006d000017945 */ /* 0x000fe20003800000 */
[----:B------:R-:W-:Y:S01]  /*9e70*/  USEL UR4, UR4, 0x80, UP0 ;  /* 0x0000008004047887 */ /* 0x000fe20008000000 */
[----:B------:R-:W-:Y:S02]  /*9e80*/  IMAD.MOV.U32 R5, RZ, RZ, R46 ;  /* 0x000000ffff057224 */ /* 0x000fe400078e002e */
[----:B------:R-:W-:Y:S01]  /*9e90*/  IMAD.MOV.U32 R0, RZ, RZ, R47 ;  /* 0x000000ffff007224 */ /* 0x000fe200078e002f */
[----:B------:R-:W-:Y:S01]  /*9ea0*/  PRMT R67, R67, 0x5410, R6 ;  /* 0x0000541043437816 */ /* 0x000fe20000000006 */
[----:B------:R-:W-:Y:S01]  /*9eb0*/  IMAD.MOV.U32 R7, RZ, RZ, R52 ;  /* 0x000000ffff077224 */ /* 0x000fe200078e0034 */
[----:B------:R-:W-:Y:S01]  /*9ec0*/  BAR.SYNC.DEFER_BLOCKING 0x0 ;  /* 0x0000000000007b1d */ /* 0x000fe20000010000 */
[----:B------:R-:W-:Y:S01]  /*9ed0*/  ISETP.GE.AND P0, PT, R68, UR4, PT ;  /* 0x0000000444007c0c */ /* 0x000fe2000bf06270 */
[----:B------:R-:W-:Y:S01]  /*9ee0*/  IMAD.MOV.U32 R6, RZ, RZ, R53 ;  /* 0x000000ffff067224 */ /* 0x000fe200078e0035 */
[----:B------:R-:W-:Y:S01]  /*9ef0*/  PRMT R64, R64, 0x5410, R5 ;  /* 0x0000541040407816 */ /* 0x000fe20000000005 */
[----:B------:R-:W-:Y:S01]  /*9f00*/  IMAD.MOV.U32 R5, RZ, RZ, R48 ;  /* 0x000000ffff057224 */ /* 0x000fe200078e0030 */
[----:B------:R-:W-:Y:S01]  /*9f10*/  PRMT R65, R65, 0x5410, R0 ;  /* 0x0000541041417816 */ /* 0x000fe20000000000 */
[----:B------:R-:W-:Y:S01]  /*9f20*/  IMAD.MOV.U32 R0, RZ, RZ, R49 ;  /* 0x000000ffff007224 */ /* 0x000fe200078e0031 */
[----:B------:R-:W-:-:S02]  /*9f30*/  PRMT R66, R7, 0x7610, R66 ;  /* 0x0000761007427816 */ /* 0x000fc40000000042 */
[----:B------:R-:W-:Y:S02]  /*9f40*/  PRMT R67, R6, 0x7610, R67 ;  /* 0x0000761006437816 */ /* 0x000fe40000000043 */
[----:B------:R-:W-:Y:S02]  /*9f50*/  PRMT R64, R5, 0x7610, R64 ;  /* 0x0000761005407816 */ /* 0x000fe40000000040 */
[----:B------:R-:W-:Y:S01]  /*9f60*/  PRMT R65, R0, 0x7610, R65 ;  /* 0x0000761000417816 */ /* 0x000fe20000000041 */
[----:B------:R-:W-:Y:S05]  /*9f70*/  @P0 BRA `(.L_x_655) ;  /* 0x000005b000000947 */ /* 0x000fea0003800000 */
[----:B------:R-:W-:Y:S01]  /*9f80*/  ISETP.GE.AND P0, PT, R38, c[0x0][0x27c], PT ;  /* 0x00009f0026007a0c */ /* 0x000fe20003f06270 */
[----:B------:R-:W-:-:S12]  /*9f90*/  BSSY B0, `(.L_x_656) ;  /* 0x000002c000007945 */ /* 0x000fd80003800000 */
[----:B------:R-:W-:Y:S05]  /*9fa0*/  @P0 BRA `(.L_x_657) ;  /* 0x000002a000000947 */ /* 0x000fea0003800000 */
[----:B------:R-:W1:Y:S01]  /*9fb0*/  LDS.128 R8, [R45+0x100] ;  /* 0x000100002d087984 */ /* 0x000e620000000c00 */
[----:B------:R-:W-:Y:S02]  /*9fc0*/  SHF.R.U32.HI R0, RZ, 0x10, R17 ;  /* 0x00000010ff007819 */ /* 0x000fe40000011611 */
[--C-:B----4-:R-:W-:Y:S02]  /*9fd0*/  SHF.R.U64 R19, R14, 0x10, R15.reuse ;  /* 0x000000100e137819 */ /* 0x110fe4000000120f */
[----:B------:R-:W-:Y:S02]  /*9fe0*/  SHF.R.U32.HI R5, RZ, 0x10, R15 ;  /* 0x00000010ff057819 */ /* 0x000fe4000001160f */
[----:B------:R-:W-:Y:S01]  /*9ff0*/  SHF.R.U64 R18, R16, 0x10, R17 ;  /* 0x0000001010127819 */ /* 0x000fe20000001211 */
[----:B------:R-:W-:Y:S02]  /*a000*/  HADD2.F32 R19, -RZ, R19.H0_H0 ;  /* 0x20000013ff137230 */ /* 0x000fe40000004100 */
[----:B------:R-:W-:-:S02]  /*a010*/  HADD2.F32 R24, -RZ, R5.H0_H0 ;  /* 0x20000005ff187230 */ /* 0x000fc40000004100 */
[----:B------:R-:W-:Y:S02]  /*a020*/  HADD2.F32 R5, -RZ, R39.H1_H1 ;  /* 0x30000027ff057230 */ /* 0x000fe40000004100 */
        /* <DEDUP_REMOVED lines=34> */
.L_x_657:
[----:B------:R-:W-:Y:S05]  /*a250*/  BSYNC B0 ;  /* 0x0000000000007941 */ /* 0x000fea0003800000 */
.L_x_656:
[----:B------:R-:W-:-:S04]  /*a260*/  IADD3 R0, R38, 0x20, RZ ;  /* 0x0000002026007810 */ /* 0x000fc80007ffe0ff */
[----:B------:R-:W-:-:S13]  /*a270*/  ISETP.GE.AND P0, PT, R0, c[0x0][0x27c], PT ;  /* 0x00009f0000007a0c */ /* 0x000fda0003f06270 */
[----:B------:R-:W-:Y:S05]  /*a280*/  @P0 BRA `(.L_x_655) ;  /* 0x000002a000000947 */ /* 0x000fea0003800000 */
[----:B-1----:R-:W1:Y:S01]  /*a290*/  LDS.128 R8, [R45+0x4100] ;  /* 0x004100002d087984 */ /* 0x002e620000000c00 */
[----:B------:R-:W-:Y:S02]  /*a2a0*/  SHF.R.U32.HI R0, RZ, 0x10, R23 ;  /* 0x00000010ff007819 */ /* 0x000fe40000011617 */
[----:B------:R-:W-:Y:S02]  /*a2b0*/  SHF.R.U32.HI R5, RZ, 0x10, R21 ;  /* 0x00000010ff057819 */ /* 0x000fe40000011615 */
[----:B------:R-:W-:Y:S02]  /*a2c0*/  SHF.R.U64 R17, R22, 0x10, R23 ;  /* 0x0000001016117819 */ /* 0x000fe40000001217 */
[----:B------:R-:W-:Y:S01]  /*a2d0*/  SHF.R.U64 R20, R20, 0x10, R21 ;  /* 0x0000001014147819 */ /* 0x000fe20000001215 */
[----:B----4-:R-:W-:Y:S02]  /*a2e0*/  HADD2.F32 R19, -RZ, R5.H0_H0 ;  /* 0x20000005ff137230 */ /* 0x010fe40000004100 */
[----:B------:R-:W-:-:S02]  /*a2f0*/  HADD2.F32 R5, -RZ, R51.H1_H1 ;  /* 0x30000033ff057230 */ /* 0x000fc40000004100 */
[--C-:B-1----:R-:W-:Y:S02]  /*a300*/  HADD2.F32 R7, -RZ, R11.reuse.H0_H0 ;  /* 0x2000000bff077230 */ /* 0x102fe40000004100 */
[--C-:B------:R-:W-:Y:S02]  /*a310*/  HADD2.F32 R14, -RZ, R10.reuse.H0_H0 ;  /* 0x2000000aff0e7230 */ /* 0x100fe40000004100 */
[----:B------:R-:W-:Y:S02]  /*a320*/  HADD2.F32 R13, -RZ, R10.H1_H1 ;  /* 0x3000000aff0d7230 */ /* 0x000fe40000004100 */
[----:B------:R-:W-:Y:S02]  /*a330*/  HADD2.F32 R11, -RZ, R11.H1_H1 ;  /* 0x3000000bff0b7230 */ /* 0x000fe40000004100 */
[----:B------:R-:W-:Y:S02]  /*a340*/  HADD2.F32 R10, -RZ, R0.H0_H0 ;  /* 0x20000000ff0a7230 */ /* 0x000fe40000004100 */
[----:B------:R-:W-:-:S02]  /*a350*/  HADD2.F32 R6, -RZ, R8.H0_H0 ;  /* 0x20000008ff067230 */ /* 0x000fc40000004100 */
        /* <DEDUP_REMOVED lines=8> */
[----:B------:R-:W-:Y:S02]  /*a3e0*/  FFMA.FTZ R11, R11, R19, R10 ;  /* 0x000000130b0b7223 */ /* 0x000fe4000001000a */
[----:B------:R-:W-:-:S02]  /*a3f0*/  FMUL.FTZ R12, R8, R0 ;  /* 0x00000000080c7220 */ /* 0x000fc40000410000 */
[C---:B------:R-:W-:Y:S01]  /*a400*/  FMUL.FTZ R7, R6.reuse, R0 ;  /* 0x0000000006077220 */ /* 0x040fe20000410000 */
[--C-:B------:R-:W-:Y:S01]  /*a410*/  HADD2.F32 R0, -RZ, R56.reuse.H0_H0 ;  /* 0x20000038ff007230 */ /* 0x100fe20000004100 */
[-C--:B------:R-:W-:Y:S01]  /*a420*/  FFMA.FTZ R12, R6, R5.reuse, -R12 ;  /* 0x00000005060c7223 */ /* 0x080fe2000001080c */
[----:B------:R-:W-:Y:S01]  /*a430*/  F2FP.PACK_AB R11, R11, R18 ;  /* 0x000000120b0b723e */ /* 0x000fe200000000ff */
[----:B------:R-:W-:Y:S01]  /*a440*/  FFMA.FTZ R8, R8, R5, R7 ;  /* 0x0000000508087223 */ /* 0x000fe20000010007 */
[----:B------:R-:W-:Y:S01]  /*a450*/  HADD2.F32 R5, -RZ, R56.H1_H1 ;  /* 0x30000038ff057230 */ /* 0x000fe20000004100 */
[-C--:B------:R-:W-:Y:S01]  /*a460*/  FMUL.FTZ R6, R13, R0.reuse ;  /* 0x000000000d067220 */ /* 0x080fe20000410000 */
[----:B------:R-:W-:Y:S01]  /*a470*/  HADD2.F32 R7, -RZ, R20.H0_H0 ;  /* 0x20000014ff077230 */ /* 0x000fe20000004100 */
        /* <DEDUP_REMOVED lines=11> */
.L_x_655:
[----:B------:R-:W-:Y:S05]  /*a530*/  BSYNC B1 ;  /* 0x0000000000017941 */ /* 0x000fea0003800000 */
.L_x_654:
[----:B------:R-:W-:Y:S01]  /*a540*/  IADD3 R0, R68, 0x20, RZ ;  /* 0x0000002044007810 */ /* 0x000fe20007ffe0ff */
[----:B------:R-:W-:Y:S03]  /*a550*/  BSSY B1, `(.L_x_658) ;  /* 0x000005e000017945 */ /* 0x000fe60003800000 */
[----:B------:R-:W-:-:S13]  /*a560*/  ISETP.GE.AND P0, PT, R0, UR4, PT ;  /* 0x0000000400007c0c */ /* 0x000fda000bf06270 */
[----:B------:R-:W-:Y:S05]  /*a570*/  @P0 BRA `(.L_x_659) ;  /* 0x000005b000000947 */ /* 0x000fea0003800000 */
[----:B------:R-:W-:Y:S01]  /*a580*/  ISETP.GE.AND P0, PT, R38, c[0x0][0x27c], PT ;  /* 0x00009f0026007a0c */ /* 0x000fe20003f06270 */
[----:B------:R-:W-:-:S12]  /*a590*/  BSSY B0, `(.L_x_660) ;  /* 0x000002c000007945 */ /* 0x000fd80003800000 */
[----:B------:R-:W-:Y:S05]  /*a5a0*/  @P0 BRA `(.L_x_661) ;  /* 0x000002a000000947 */ /* 0x000fea0003800000 */
[----:B-1----:R-:W1:Y:S01]  /*a5b0*/  LDS.128 R8, [R45+0x1100] ;  /* 0x001100002d087984 */ /* 0x002e620000000c00 */
[----:B------:R-:W-:Y:S02]  /*a5c0*/  SHF.R.U32.HI R0, RZ, 0x10, R29 ;  /* 0x00000010ff007819 */ /* 0x000fe4000001161d */
[----:B------:R-:W-:Y:S02]  /*a5d0*/  SHF.R.U32.HI R5, RZ, 0x10, R27 ;  /* 0x00000010ff057819 */ /* 0x000fe4000001161b */
[----:B------:R-:W-:Y:S02]  /*a5e0*/  SHF.R.U64 R17, R28, 0x10, R29 ;  /* 0x000000101c117819 */ /* 0x000fe4000000121d */
[----:B----4-:R-:W-:Y:S01]  /*a5f0*/  SHF.R.U64 R19, R26, 0x10, R27 ;  /* 0x000000101a137819 */ /* 0x010fe2000000121b */
        /* <DEDUP_REMOVED lines=37> */
.L_x_661:
[----:B------:R-:W-:Y:S05]  /*a850*/  BSYNC B0 ;  /* 0x0000000000007941 */ /* 0x000fea0003800000 */
.L_x_660:
[----:B------:R-:W-:-:S04]  /*a860*/  IADD3 R0, R38, 0x20, RZ ;  /* 0x0000002026007810 */ /* 0x000fc80007ffe0ff */
[----:B------:R-:W-:-:S13]  /*a870*/  ISETP.GE.AND P0, PT, R0, c[0x0][0x27c], PT ;  /* 0x00009f0000007a0c */ /* 0x000fda0003f06270 */
        /* <DEDUP_REMOVED lines=43> */
.L_x_659:
[----:B------:R-:W-:Y:S05]  /*ab30*/  BSYNC B1 ;  /* 0x0000000000017941 */ /* 0x000fea0003800000 */
.L_x_658:
        /* <DEDUP_REMOVED lines=49> */
.L_x_665:
[----:B------:R-:W-:Y:S05]  /*ae50*/  BSYNC B0 ;  /* 0x0000000000007941 */ /* 0x000fea0003800000 */
.L_x_664:
        /* <DEDUP_REMOVED lines=45> */
.L_x_663:
[----:B------:R-:W-:Y:S05]  /*b130*/  BSYNC B1 ;  /* 0x0000000000017941 */ /* 0x000fea0003800000 */
.L_x_662:
[----:B------:R-:W-:-:S04]  /*b140*/  IADD3 R0, R68, 0x60, RZ ;  /* 0x0000006044007810 */ /* 0x000fc80007ffe0ff */
        /* <DEDUP_REMOVED lines=47> */
.L_x_668:
[----:B------:R-:W-:Y:S05]  /*b440*/  BSYNC B0 ;  /* 0x0000000000007941 */ /* 0x000fea0003800000 */
.L_x_667:
        /* <DEDUP_REMOVED lines=46> */
.L_x_645:
[----:B------:R-:W-:Y:S01]  /*b730*/  PLOP3.LUT P0, PT, PT, PT, UP2, 0x80, 0x0 ;  /* 0x000000000000781c */ /* 0x000fe20003f0f028 */
[----:B------:R-:W-:Y:S01]  /*b740*/  IMAD.U32 R8, RZ, RZ, UR30 ;  /* 0x0000001eff087e24 */ /* 0x000fe2000f8e00ff */
[----:B------:R-:W-:Y:S01]  /*b750*/  SHF.R.S32.HI R26, RZ, 0x1f, R167 ;  /* 0x0000001fff1a7819 */ /* 0x000fe200000114a7 */
[----:B------:R-:W-:Y:S01]  /*b760*/  IMAD.U32 R7, RZ, RZ, UR6 ;  /* 0x00000006ff077e24 */ /* 0x000fe2000f8e00ff */
[----:B------:R-:W-:Y:S01]  /*b770*/  CS2R R22, SRZ ;  /* 0x0000000000167805 */ /* 0x000fe2000001ff00 */
[----:B------:R-:W-:Y:S01]  /*b780*/  IMAD.MOV.U32 R6, RZ, RZ, R8 ;  /* 0x000000ffff067224 */ /* 0x000fe200078e0008 */
[----:B------:R-:W-:Y:S01]  /*b790*/  CS2R R20, SRZ ;  /* 0x0000000000147805 */ /* 0x000fe2000001ff00 */
[----:B------:R-:W-:Y:S02]  /*b7a0*/  IMAD.U32 R8, RZ, RZ, UR32 ;  /* 0x00000020ff087e24 */ /* 0x000fe4000f8e00ff */
[----:B------:R-:W-:-:S02]  /*b7b0*/  IMAD.U32 R9, RZ, RZ, UR31 ;  /* 0x0000001fff097e24 */ /* 0x000fc4000f8e00ff */
[----:B------:R-:W-:Y:S02]  /*b7c0*/  IMAD.U32 R9, RZ, RZ, UR33 ;  /* 0x00000021ff097e24 */ /* 0x000fe4000f8e00ff */
[----:B------:R-:W-:Y:S01]  /*b7d0*/  @P0 IMAD.HI.U32 R5, R0, c[0x0][0x2c8], RZ ;  /* 0x0000b20000050a27 */ /* 0x000fe200078e00ff */
[----:B------:R-:W-:-:S13]  /*b7e0*/  PLOP3.LUT P0, PT, PT, PT, UP2, 0x80, 0x0 ;  /* 0x000000000000781c */ /* 0x000fda0003f0f028 */
[----:B------:R-:W-:-:S04]  /*b7f0*/  @P0 SHF.R.U32.HI R0, RZ, c[0x0][0x2cc], R5 ;  /* 0x0000b300ff000a19 */ /* 0x000fc80000011605 */
[----:B------:R-:W-:Y:S01]  /*b800*/  SHF.R.S32.HI R10, RZ, 0x1f, R0 ;  /* 0x0000001fff0a7819 */ /* 0x000fe20000011400 */
[----:B------:R-:W-:-:S04]  /*b810*/  IMAD.WIDE.U32 R6, R0, c[0x0][0x280], R6 ;  /* 0x0000a00000067a25 */ /* 0x000fc800078e0006 */
[----:B------:R-:W-:Y:S01]  /*b820*/  IMAD R5, R10, c[0x0][0x280], RZ ;  /* 0x0000a0000a057a24 */ /* 0x000fe200078e02ff */
[----:B------:R-:W-:-:S03]  /*b830*/  LEA R15, P0, R6, c[0x0][0x270], 0x1 ;  /* 0x00009c00060f7a11 */ /* 0x000fc600078008ff */
[----:B------:R-:W-:-:S05]  /*b840*/  IMAD R5, R0, c[0x0][0x284], R5 ;  /* 0x0000a10000057a24 */ /* 0x000fca00078e0205 */
[----:B------:R-:W-:Y:S01]  /*b850*/  IADD3 R5, R7, R5, RZ ;  /* 0x0000000507057210 */ /* 0x000fe20007ffe0ff */
[----:B------:R-:W-:-:S03]  /*b860*/  IMAD.U32 R7, RZ, RZ, UR5 ;  /* 0x00000005ff077e24 */ /* 0x000fc6000f8e00ff */
[----:B------:R-:W-:Y:S01]  /*b870*/  LEA.HI.X R14, R6, c[0x0][0x274], R5, 0x1, P0 ;  /* 0x00009d00060e7a11 */ /* 0x000fe200000f0c05 */
[----:B------:R-:W-:Y:S01]  /*b880*/  IMAD R5, R10, c[0x0][0x290], RZ ;  /* 0x0000a4000a057a24 */ /* 0x000fe200078e02ff */
[----:B------:R-:W-:Y:S02]  /*b890*/  MOV R6, R8 ;  /* 0x0000000800067202 */ /* 0x000fe40000000f00 */
        /* <DEDUP_REMOVED lines=11> */
[----:B-1----:R-:W-:-:S05]  /*b950*/  @!P0 IADD3 R8, P1, R8, R6, RZ ;  /* 0x0000000608088210 */ /* 0x002fca0007f3e0ff */
[----:B--2---:R-:W-:Y:S01]  /*b960*/  @!P0 IMAD.X R9, R5, 0x1, R0, P1 ;  /* 0x0000000105098824 */ /* 0x004fe200008e0600 */
[----:B---3--:R-:W-:Y:S01]  /*b970*/  @!P0 IADD3 R6, P1, R7, R6, RZ ;  /* 0x0000000607068210 */ /* 0x008fe20007f3e0ff */
[----:B------:R-:W1:Y:S01]  /*b980*/  SHFL.IDX PT, R5, R11, RZ, 0x181f ;  /* 0x00181fff0b057589 */ /* 0x000e6200000e0000 */
[----:B------:R-:W-:Y:S01]  /*b990*/  CS2R R18, SRZ ;  /* 0x0000000000127805 */ /* 0x000fe2000001ff00 */
[----:B------:R-:W-:Y:S02]  /*b9a0*/  CS2R R16, SRZ ;  /* 0x0000000000107805 */ /* 0x000fe4000001ff00 */
[----:B------:R2:W3:Y:S01]  /*b9b0*/  @!P0 LD.E.128 R20, [R8.64] ;  /* 0x0000001608148980 */ /* 0x0004e2000c101d00 */
[----:B-1----:R-:W-:-:S05]  /*b9c0*/  @!P0 IADD3.X R7, R5, R0, RZ, P1, !PT ;  /* 0x0000000005078210 */ /* 0x002fca0000ffe4ff */
        /* <DEDUP_REMOVED lines=38> */
.L_x_670:
[----:B-12---:R-:W-:Y:S05]  /*bc30*/  BSYNC B0 ;  /* 0x0000000000007941 */ /* 0x006fea0003800000 */
.L_x_669:
[----:B------:R-:W1:Y:S01]  /*bc40*/  SHFL.IDX PT, R5, R15, 0x2, 0x181f ;  /* 0x00581f000f057f89 */ /* 0x000e6200000e0000 */
[----:B------:R-:W-:Y:S01]  /*bc50*/  ISETP.NE.AND P0, PT, R35, RZ, PT ;  /* 0x000000ff2300720c */ /* 0x000fe20003f05270 */
[----:B------:R-:W-:Y:S01]  /*bc60*/  CS2R R54, SRZ ;  /* 0x0000000000367805 */ /* 0x000fe2000001ff00 */
[----:B------:R-:W-:Y:S01]  /*bc70*/  CS2R R52, SRZ ;  /* 0x0000000000347805 */ /* 0x000fe2000001ff00 */
[----:B------:R-:W2:Y:S01]  /*bc80*/  SHFL.IDX PT, R6, R14, 0x2, 0x181f ;  /* 0x00581f000e067f89 */ /* 0x000ea200000e0000 */
[----:B------:R-:W-:Y:S02]  /*bc90*/  ISETP.GE.OR P0, PT, R167, c[0x0][0x27c], P0 ;  /* 0x00009f00a7007a0c */ /* 0x000fe40000706670 */
[----:B------:R-:W-:-:S11]  /*bca0*/  ISETP.NE.AND P3, PT, R46, RZ, PT ;  /* 0x000000ff2e00720c */ /* 0x000fd60003f65270 */
[C---:B------:R-:W-:Y:S01]  /*bcb0*/  @!P0 IMAD.SHL.U32 R0, R167.reuse, 0x2, RZ ;  /* 0x00000002a7008824 */ /* 0x040fe200078e00ff */
[----:B------:R-:W-:-:S04]  /*bcc0*/  @!P0 SHF.L.U64.HI R7, R167, 0x1, R26 ;  /* 0x00000001a7078819 */ /* 0x000fc8000001021a */
[-C--:B-1----:R-:W-:Y:S02]  /*bcd0*/  @!P0 IADD3 R8, P2, R5, R0.reuse, RZ ;  /* 0x0000000005088210 */ /* 0x082fe40007f5e0ff */
[----:B------:R-:W-:Y:S03]  /*bce0*/  SHFL.IDX PT, R5, R11, 0x2, 0x181f ;  /* 0x00581f000b057f89 */ /* 0x000fe600000e0000 */
[----:B--2---:R-:W-:Y:S02]  /*bcf0*/  @!P0 IMAD.X R9, R6, 0x1, R7, P2 ;  /* 0x0000000106098824 */ /* 0x004fe400010e0607 */
[----:B------:R-:W1:Y:S01]  /*bd00*/  SHFL.IDX PT, R6, R12, 0x2, 0x181f ;  /* 0x00581f000c067f89 */ /* 0x000e6200000e0000 */
[----:B------:R-:W-:Y:S01]  /*bd10*/  CS2R R58, SRZ ;  /* 0x00000000003a7805 */ /* 0x000fe2000001ff00 */
[----:B------:R-:W-:Y:S02]  /*bd20*/  CS2R R56, SRZ ;  /* 0x0000000000387805 */ /* 0x000fe4000001ff00 */
        /* <DEDUP_REMOVED lines=20> */
[----:B------:R1:W1:Y:S01]  /*be70*/  SHFL.IDX PT, R10, R14, 0x3, 0x181f ;  /* 0x00781f000e0a7f89 */ /* 0x00026200000e0000 */
[----:B------:R-:W-:Y:S03]  /*be80*/  BSSY B0, `(.L_x_671) ;  /* 0x0000024000007945 */ /* 0x000fe60003800000 */
[----:B--2---:R2:W1:Y:S01]  /*be90*/  SHFL.IDX PT, R8, R15, 0x3, 0x181f ;  /* 0x00781f000f087f89 */ /* 0x00446200000e0000 */
        /* <DEDUP_REMOVED lines=28> */
[----:B------:R-:W-:-:S02]  /*c060*/  IADD3 R8, P2, R8, R6, RZ ;  /* 0x0000000608087210 */ /* 0x000fc40007f5e0ff */
[----:B------:R-:W-:-:S03]  /*c070*/  IADD3 R6, P0, R9, R6, RZ ;  /* 0x0000000609067210 */ /* 0x000fc60007f1e0ff */
[--C-:B------:R-:W-:Y:S02]  /*c080*/  IMAD.X R9, R10, 0x1, R0.reuse, P2 ;  /* 0x000000010a097824 */ /* 0x100fe400010e0600 */
[----:B------:R-:W-:-:S03]  /*c090*/  IMAD.X R7, R11, 0x1, R0, P0 ;  /* 0x000000010b077824 */ /* 0x000fc600000e0600 */
[----:B------:R1:W5:Y:S04]  /*c0a0*/  @!P1 LD.E.128 R64, [R8.64] ;  /* 0x0000001608409980 */ /* 0x000368000c101d00 */
[----:B------:R1:W5:Y:S02]  /*c0b0*/  @!P1 LD.E.128 R60, [R6.64] ;  /* 0x00000016063c9980 */ /* 0x000364000c101d00 */
.L_x_672:
[----:B-12---:R-:W-:Y:S05]  /*c0c0*/  BSYNC B0 ;  /* 0x0000000000007941 */ /* 0x006fea0003800000 */
.L_x_671:
[----:B------:R-:W-:Y:S01]  /*c0d0*/  UIADD3 UR4, -UR14, UR17, URZ ;  /* 0x000000110e047290 */ /* 0x000fe2000fffe13f */
[----:B-----5:R-:W-:Y:S01]  /*c0e0*/  IMAD.MOV.U32 R0, RZ, RZ, R66 ;  /* 0x000000ffff007224 */ /* 0x020fe200078e0042 */
[----:B------:R-:W-:-:S04]  /*c0f0*/  DEPBAR.LE SB0, 0x1 ;  /* 0x000080400000791a */ /* 0x000fc80000000000 */
[----:B------:R-:W-:Y:S01]  /*c100*/  UISETP.LT.AND UP0, UPT, UR4, 0x80, UPT ;  /* 0x000000800400788c */ /* 0x000fe2000bf01270 */
[----:B------:R-:W-:Y:S01]  /*c110*/  PRMT R81, R81, 0x5410, R0 ;  /* 0x0000541051517816 */ /* 0x000fe20000000000 */
[----:B------:R-:W-:Y:S01]  /*c120*/  IMAD.MOV.U32 R6, RZ, RZ, R67 ;  /* 0x000000ffff067224 */ /* 0x000fe200078e0043 */
[----:B------:R-:W-:Y:S01]  /*c130*/  BSSY B0, `(.L_x_673) ;  /* 0x0000071000007945 */ /* 0x000fe20003800000 */
[----:B------:R-:W-:Y:S01]  /*c140*/  USEL UR4, UR4, 0x80, UP0 ;  /* 0x0000008004047887 */ /* 0x000fe20008000000 */
[----:B------:R-:W-:Y:S02]  /*c150*/  IMAD.MOV.U32 R5, RZ, RZ, R64 ;  /* 0x000000ffff057224 */ /* 0x000fe400078e0040 */
[----:B------:R-:W-:Y:S01]  /*c160*/  IMAD.MOV.U32 R0, RZ, RZ, R65 ;  /* 0x000000ffff007224 */ /* 0x000fe200078e0041 */
[----:B------:R-:W-:Y:S01]  /*c170*/  PRMT R79, R79, 0x5410, R6 ;  /* 0x000054104f4f7816 */ /* 0x000fe20000000006 */
[----:B------:R-:W-:Y:S01]  /*c180*/  IMAD.MOV.U32 R7, RZ, RZ, R62 ;  /* 0x000000ffff077224 */ /* 0x000fe200078e003e */
[----:B------:R-:W-:Y:S01]  /*c190*/  BAR.SYNC.DEFER_BLOCKING 0x0 ;  /* 0x0000000000007b1d */ /* 0x000fe20000010000 */
[----:B------:R-:W-:Y:S01]  /*c1a0*/  ISETP.GE.OR P0, PT, R68, UR4, P1 ;  /* 0x0000000444007c0c */ /* 0x000fe20008f06670 */
        /* <DEDUP_REMOVED lines=10> */
[----:B------:R-:W-:Y:S01]  /*c250*/  MOV R0, c[0x0][0x27c] ;  /* 0x00009f0000007a02 */ /* 0x000fe20000000f00 */
[----:B------:R-:W1:Y:S01]  /*c260*/  LDS.128 R8, [R45+0x100] ;  /* 0x000100002d087984 */ /* 0x000e620000000c00 */
[----:B------:R-:W-:Y:S02]  /*c270*/  SHF.R.U32.HI R7, RZ, 0x10, R17 ;  /* 0x00000010ff077819 */ /* 0x000fe40000011611 */
[----:B------:R-:W-:Y:S02]  /*c280*/  LEA.HI R0, R0, R50, RZ, 0x1d ;  /* 0x0000003200007211 */ /* 0x000fe400078fe8ff */
[----:B------:R-:W-:-:S02]  /*c290*/  SHF.R.U64 R49, R20, 0x10, R21 ;  /* 0x0000001014317819 */ /* 0x000fc40000001215 */
[----:B------:R-:W-:Y:S02]  /*c2a0*/  SHF.R.S32.HI R6, RZ, 0x1f, R0 ;  /* 0x0000001fff067819 */ /* 0x000fe40000011400 */
[----:B------:R-:W-:Y:S01]  /*c2b0*/  SHF.L.U32 R5, R0, 0x3, RZ ;  /* 0x0000000300057819 */ /* 0x000fe200000006ff */
[----:B------:R-:W-:Y:S01]  /*c2c0*/  HADD2.F32 R49, -RZ, R49.H0_H0 ;  /* 0x20000031ff317230 */ /* 0x000fe20000004100 */
[----:B------:R-:W-:Y:S02]  /*c2d0*/  LEA.HI R0, R6, R0, RZ, 0x3 ;  /* 0x0000000006007211 */ /* 0x000fe400078f18ff */
[----:B------:R-:W-:Y:S02]  /*c2e0*/  LOP3.LUT R5, R24, 0x38, R5, 0xf8, !PT ;  /* 0x0000003818057812 */ /* 0x000fe400078ef805 */
[----:B------:R-:W-:Y:S02]  /*c2f0*/  SHF.L.U32 R0, R0, 0xa, RZ ;  /* 0x0000000a00007819 */ /* 0x000fe400000006ff */
[----:B------:R-:W-:-:S02]  /*c300*/  LOP3.LUT R5, R5, R27, RZ, 0x3c, !PT ;  /* 0x0000001b05057212 */ /* 0x000fc400078e3cff */
[----:B------:R-:W-:Y:S02]  /*c310*/  LOP3.LUT R0, R0, 0x7fffe000, RZ, 0xc0, !PT ;  /* 0x7fffe00000007812 */ /* 0x000fe400078ec0ff */
[----:B------:R-:W-:Y:S02]  /*c320*/  SHF.R.U64 R48, R22, 0x10, R23 ;  /* 0x0000001016307819 */ /* 0x000fe40000001217 */
[----:B------:R-:W-:Y:S02]  /*c330*/  IADD3 R0, R5, R0, R25 ;  /* 0x0000000005007210 */ /* 0x000fe40007ffe019 */
[----:B------:R-:W-:Y:S01]  /*c340*/  SHF.R.U32.HI R25, RZ, 0x10, R21 ;  /* 0x00000010ff197819 */ /* 0x000fe20000011615 */
        /* <DEDUP_REMOVED lines=79> */
.L_x_674:
[----:B------:R-:W-:Y:S05]  /*c840*/  BSYNC B0 ;  /* 0x0000000000007941 */ /* 0x000fea0003800000 */
.L_x_673:
[----:B------:R-:W-:Y:S01]  /*c850*/  IADD3 R0, R68, 0x20, RZ ;  /* 0x0000002044007810 */ /* 0x000fe20007ffe0ff */
[----:B------:R-:W-:Y:S03]  /*c860*/  BSSY B0, `(.L_x_675) ;  /* 0x000006c000007945 */ /* 0x000fe60003800000 */
[----:B------:R-:W-:-:S13]  /*c870*/  ISETP.GE.OR P0, PT, R0, UR4, P1 ;  /* 0x0000000400007c0c */ /* 0x000fda0008f06670 */
        /* <DEDUP_REMOVED lines=32> */
[----:B------:R-:W-:Y:S01]  /*ca80*/  SHF.R.U32.HI R18, RZ, 0x10, R39 ;  /* 0x00000010ff127819 */ /* 0x000fe20000011627 */
[----:B------:R-:W-:Y:S01]  /*ca90*/  HADD2.F32 R0, -RZ, R71.H0_H0 ;  /* 0x20000047ff007230 */ /* 0x000fe20000004100 */
        /* <DEDUP_REMOVED lines=22> */
[----:B------:R-:W-:Y:S01]  /*cc00*/  HADD2.F32 R11, -RZ, R12.H0_H0 ;  /* 0x2000000cff0b7230 */ /* 0x000fe20000004100 */
[C---:B------:R-:W-:Y:S01]  /*cc10*/  FMUL.FTZ R27, R6.reuse, R0 ;  /* 0x00000000061b7220 */ /* 0x040fe20000410000 */
[--C-:B------:R-:W-:Y:S01]  /*cc20*/  HADD2.F32 R0, -RZ, R72.reuse.H0_H0 ;  /* 0x20000048ff007230 */ /* 0x100fe20000004100 */
[----:B------:R-:W-:Y:S01]  /*cc30*/  FFMA.FTZ R35, R7, R42, R8 ;  /* 0x0000002a07237223 */ /* 0x000fe20000010008 */
[----:B------:R-:W-:Y:S01]  /*cc40*/  HADD2.F32 R8, -RZ, R72.H1_H1 ;  /* 0x30000048ff087230 */ /* 0x000fe20000004100 */
[----:B------:R-:W-:Y:S01]  /*cc50*/  FFMA.FTZ R32, R6, R9, R5 ;  /* 0x0000000906207223 */ /* 0x000fe20000010005 */
[--C-:B------:R-:W-:Y:S01]  /*cc60*/  HADD2.F32 R23, -RZ, R10.reuse.H0_H0 ;  /* 0x2000000aff177230 */ /* 0x100fe20000004100 */
[----:B------:R-:W-:Y:S01]  /*cc70*/  FMUL.FTZ R7, R24, R0 ;  /* 0x0000000018077220 */ /* 0x000fe20000410000 */
[----:B------:R-:W-:Y:S01]  /*cc80*/  HADD2.F32 R25, -RZ, R10.H1_H1 ;  /* 0x3000000aff197230 */ /* 0x000fe20000004100 */
[-C--:B------:R-:W-:Y:S01]  /*cc90*/  FMUL.FTZ R6, R21, R17.reuse ;  /* 0x0000001115067220 */ /* 0x080fe20000410000 */
[----:B------:R-:W-:Y:S01]  /*cca0*/  HADD2.F32 R10, -RZ, R15.H1_H1 ;  /* 0x3000000fff0a7230 */ /* 0x000fe20000004100 */
[C---:B------:R-:W-:Y:S01]  /*ccb0*/  FFMA.FTZ R28, R11.reuse, R8, R7 ;  /* 0x000000080b1c7223 */ /* 0x040fe20000010007 */
[----:B------:R-:W-:Y:S01]  /*ccc0*/  HADD2.F32 R15, -RZ, R12.H1_H1 ;  /* 0x3000000cff0f7230 */ /* 0x000fe20000004100 */
[----:B------:R-:W-:Y:S01]  /*ccd0*/  FMUL.FTZ R16, R11, R0 ;  /* 0x000000000b107220 */ /* 0x000fe20000410000 */
[--C-:B------:R-:W-:Y:S01]  /*cce0*/  HADD2.F32 R5, -RZ, R73.reuse.H0_H0 ;  /* 0x20000049ff057230 */ /* 0x100fe20000004100 */
[C---:B------:R-:W-:Y:S01]  /*ccf0*/  FMUL.FTZ R17, R10.reuse, R17 ;  /* 0x000000110a117220 */ /* 0x040fe20000410000 */
[----:B------:R-:W-:Y:S01]  /*cd00*/  HADD2.F32 R12, -RZ, R14.H0_H0 ;  /* 0x2000000eff0c7230 */ /* 0x000fe20000004100 */
[----:B------:R-:W-:Y:S01]  /*cd10*/  FFMA.FTZ R29, R10, R39, R6 ;  /* 0x000000270a1d7223 */ /* 0x000fe20000010006 */
[----:B------:R-:W-:Y:S01]  /*cd20*/  HADD2.F32 R7, -RZ, R36.H0_H0 ;  /* 0x20000024ff077230 */ /* 0x000fe20000004100 */
[-C--:B------:R-:W-:Y:S01]  /*cd30*/  FMUL.FTZ R6, R23, R5.reuse ;  /* 0x0000000517067220 */ /* 0x080fe20000410000 */
[----:B------:R-:W-:Y:S01]  /*cd40*/  HADD2.F32 R0, -RZ, R73.H1_H1 ;  /* 0x30000049ff007230 */ /* 0x000fe20000004100 */
[----:B------:R-:W-:Y:S01]  /*cd50*/  FMUL.FTZ R11, R12, R5 ;  /* 0x000000050c0b7220 */ /* 0x000fe20000410000 */
[----:B------:R-:W-:Y:S01]  /*cd60*/  HADD2.F32 R10, -RZ, R30.H0_H0 ;  /* 0x2000001eff0a7230 */ /* 0x000fe20000004100 */
[----:B------:R-:W-:Y:S01]  /*cd70*/  FMUL.FTZ R5, R26, R7 ;  /* 0x000000071a057220 */ /* 0x000fe20000410000 */
[----:B------:R-:W-:Y:S01]  /*cd80*/  HADD2.F32 R36, -RZ, R41.H0_H0 ;  /* 0x20000029ff247230 */ /* 0x000fe20000004100 */
[----:B------:R-:W-:Y:S01]  /*cd90*/  FFMA.FTZ R30, R12, R0, R6 ;  /* 0x000000000c1e7223 */ /* 0x000fe20000010006 */
[----:B------:R-:W-:Y:S01]  /*cda0*/  HADD2.F32 R14, -RZ, R14.H1_H1 ;  /* 0x3000000eff0e7230 */ /* 0x000fe20000004100 */
[----:B------:R-:W-:-:S02]  /*cdb0*/  FMUL.FTZ R6, R25, R10 ;  /* 0x0000000a19067220 */ /* 0x000fc40000410000 */
[C---:B------:R-:W-:Y:S02]  /*cdc0*/  FMUL.FTZ R7, R15.reuse, R7 ;  /* 0x000000070f077220 */ /* 0x040fe40000410000 */
[----:B------:R-:W-:Y:S02]  /*cdd0*/  FFMA.FTZ R15, R15, R36, R5 ;  /* 0x000000240f0f7223 */ /* 0x000fe40000010005 */
[C---:B------:R-:W-:Y:S02]  /*cde0*/  FMUL.FTZ R5, R14.reuse, R10 ;  /* 0x0000000a0e057220 */ /* 0x040fe40000410000 */
[----:B------:R-:W-:Y:S02]  /*cdf0*/  FFMA.FTZ R18, R14, R38, R6 ;  /* 0x000000260e127223 */ /* 0x000fe40000010006 */
[----:B------:R-:W-:Y:S02]  /*ce00*/  FFMA.FTZ R12, R20, R13, -R33 ;  /* 0x0000000d140c7223 */ /* 0x000fe40000010821 */
[----:B------:R-:W-:-:S02]  /*ce10*/  FFMA.FTZ R13, R19, R42, -R31 ;  /* 0x0000002a130d7223 */ /* 0x000fc4000001081f */
        /* <DEDUP_REMOVED lines=16> */
.L_x_676:
[----:B------:R-:W-:Y:S05]  /*cf20*/  BSYNC B0 ;  /* 0x0000000000007941 */ /* 0x000fea0003800000 */
.L_x_675:
        /* <DEDUP_REMOVED lines=109> */
.L_x_678:
[----:B------:R-:W-:Y:S05]  /*d600*/  BSYNC B0 ;  /* 0x0000000000007941 */ /* 0x000fea0003800000 */
.L_x_677:
[----:B------:R-:W-:-:S04]  /*d610*/  IADD3 R0, R68, 0x60, RZ ;  /* 0x0000006044007810 */ /* 0x000fc80007ffe0ff */
        /* <DEDUP_REMOVED lines=53> */
[----:B------:R-:W-:-:S02]  /*d970*/  HADD2.F32 R12, -RZ, R78.H1_H1 ;  /* 0x3000004eff0c7230 */ /* 0x000fc40000004100 */
[----:B------:R-:W-:Y:S02]  /*d980*/  HADD2.F32 R24, -RZ, R11.H0_H0 ;  /* 0x2000000bff187230 */ /* 0x000fe40000004100 */
[----:B------:R-:W-:Y:S01]  /*d990*/  HADD2.F32 R6, -RZ, R15.H0_H0 ;  /* 0x2000000fff067230 */ /* 0x000fe20000004100 */
[----:B------:R-:W-:Y:S01]  /*d9a0*/  FFMA.FTZ R41, R8, R12, R9 ;  /* 0x0000000c08297223 */ /* 0x000fe20000010009 */
[----:B------:R-:W-:Y:S01]  /*d9b0*/  HADD2.F32 R9, -RZ, R79.H1_H1 ;  /* 0x3000004fff097230 */ /* 0x000fe20000004100 */
[----:B------:R-:W-:Y:S01]  /*d9c0*/  FMUL.FTZ R8, R21, R33 ;  /* 0x0000002115087220 */ /* 0x000fe20000410000 */
[----:B------:R-:W-:Y:S01]  /*d9d0*/  HADD2.F32 R23, -RZ, R11.H1_H1 ;  /* 0x3000000bff177230 */ /* 0x000fe20000004100 */
[-C--:B------:R-:W-:Y:S01]  /*d9e0*/  FMUL.FTZ R5, R24, R0.reuse ;  /* 0x0000000018057220 */ /* 0x080fe20000410000 */
[----:B------:R-:W-:Y:S01]  /*d9f0*/  HADD2.F32 R15, -RZ, R15.H1_H1 ;  /* 0x3000000fff0f7230 */ /* 0x000fe20000004100 */
[----:B------:R-:W-:Y:S01]  /*da00*/  FMUL.FTZ R29, R6, R0 ;  /* 0x00000000061d7220 */ /* 0x000fe20000410000 */
[--C-:B------:R-:W-:Y:S01]  /*da10*/  HADD2.F32 R0, -RZ, R80.reuse.H0_H0 ;  /* 0x20000050ff007230 */ /* 0x100fe20000004100 */
        /* <DEDUP_REMOVED lines=38> */
[----:B------:R-:W-:-:S03]  /*dc80*/  FFMA.FTZ R5, R27, R40, -R5 ;  /* 0x000000281b057223 */ /* 0x000fc60000010805 */
[----:B------:R-:W-:Y:S02]  /*dc90*/  F2FP.PACK_AB R12, R7, R12 ;  /* 0x0000000c070c723e */ /* 0x000fe400000000ff */
[----:B------:R-:W-:-:S05]  /*dca0*/  F2FP.PACK_AB R14, R5, R14 ;  /* 0x0000000e050e723e */ /* 0x000fca00000000ff */
[----:B------:R1:W-:Y:S04]  /*dcb0*/  STS.128 [R37+0x100], R12 ;  /* 0x0001000c25007388 */ /* 0x0003e80000000c00 */
[----:B------:R1:W-:Y:S02]  /*dcc0*/  STS.128 [R35+0x100], R8 ;  /* 0x0001000823007388 */ /* 0x0003e40000000c00 */
.L_x_666:
[----:B------:R-:W-:Y:S05]  /*dcd0*/  BSYNC B2 ;  /* 0x0000000000027941 */ /* 0x000fea0003800000 */
.L_x_644:
[----:B------:R-:W-:Y:S01]  /*dce0*/  LEA.HI R171, R183, R174, RZ, 0x5 ;  /* 0x000000aeb7ab7211 */ /* 0x000fe200078f28ff */
[----:B------:R-:W-:Y:S01]  /*dcf0*/  BAR.SYNC.DEFER_BLOCKING 0x0 ;  /* 0x0000000000007b1d */ /* 0x000fe20000010000 */
[----:B------:R-:W-:Y:S01]  /*dd00*/  IMAD R0, R85, c[0x0][0x208], RZ ;  /* 0x0000820055007a24 */ /* 0x000fe200078e02ff */
[----:B------:R-:W-:Y:S01]  /*dd10*/  LOP3.LUT P3, RZ, R50, 0x2, RZ, 0xc0, !PT ;  /* 0x0000000232ff7812 */ /* 0x000fe2000786c0ff */
[C---:B------:R-:W-:Y:S01]  /*dd20*/  IMAD.WIDE.U32 R6, R86.reuse, c[0x0][0x208], RZ ;  /* 0x0000820056067a25 */ /* 0x040fe200078e00ff */
[----:B------:R-:W-:Y:S01]  /*dd30*/  SHF.R.S32.HI R170, RZ, 0x5, R171 ;  /* 0x00000005ffaa7819 */ /* 0x000fe200000114ab */
[----:B------:R-:W-:Y:S01]  /*dd40*/  UISETP.GE.AND UP0, UPT, UR10, 0x2, UPT ;  /* 0x000000020a00788c */ /* 0x000fe2000bf06270 */
[----:B------:R-:W-:Y:S01]  /*dd50*/  SHF.R.S32.HI R168, RZ, 0x1f, R167 ;  /* 0x0000001fffa87819 */ /* 0x000fe200000114a7 */
[----:B------:R-:W-:-:S02]  /*dd60*/  IMAD R0, R86, c[0x0][0x20c], R0 ;  /* 0x0000830056007a24 */ /* 0x000fc400078e0200 */
[----:B------:R-:W-:Y:S02]  /*dd70*/  IMAD R196, R170, 0x400, R3 ;  /* 0x00000400aac47824 */ /* 0x000fe400078e0203 */
[----:B------:R-:W-:Y:S02]  /*dd80*/  IMAD.IADD R7, R7, 0x1, R0 ;  /* 0x0000000107077824 */ /* 0x000fe400078e0200 */
[----:B------:R-:W-:Y:S01]  /*dd90*/  IMAD.SHL.U32 R0, R50, 0x40, RZ ;  /* 0x0000004032007824 */ /* 0x000fe200078e00ff */
[C---:B------:R-:W-:Y:S01]  /*dda0*/  LEA R204, R196.reuse, 0x100, 0x1 ;  /* 0x00000100c4cc7811 */ /* 0x040fe200078e08ff */
[----:B------:R-:W-:Y:S02]  /*ddb0*/  IMAD.SHL.U32 R196, R196, 0x2, RZ ;  /* 0x00000002c4c47824 */ /* 0x000fe400078e00ff */
[----:B-1----:R-:W-:Y:S01]  /*ddc0*/  IMAD.SHL.U32 R8, R68, 0x8, RZ ;  /* 0x0000000844087824 */ /* 0x002fe200078e00ff */
[----:B------:R-:W-:Y:S01]  /*ddd0*/  LOP3.LUT R0, R0, 0x1c0, RZ, 0xc0, !PT ;  /* 0x000001c000007812 */ /* 0x000fe200078ec0ff */
[----:B------:R-:W-:-:S02]  /*dde0*/  IMAD R200, R4, 0x2, R204 ;  /* 0x0000000204c87824 */ /* 0x000fc400078e02cc */
[----:B------:R-:W-:Y:S01]  /*ddf0*/  IMAD R204, R2, 0x2, R204 ;  /* 0x0000000202cc7824 */ /* 0x000fe200078e02cc */
[----:B------:R-:W-:Y:S01]  /*de00*/  LOP3.LUT R8, R0, 0x8, R8, 0xf8, !PT ;  /* 0x0000000800087812 */ /* 0x000fe200078ef808 */
[----:B------:R-:W-:Y:S01]  /*de10*/  IMAD R212, R2, 0x2, R200 ;  /* 0x0000000202d47824 */ /* 0x000fe200078e02c8 */
[----:B------:R-:W-:Y:S01]  /*de20*/  LDSM.16.M88.4 R140, [R196+0x100] ;  /* 0x00010000c48c783b */ /* 0x000fe20000000200 */
[----:B------:R-:W-:Y:S01]  /*de30*/  IMAD R5, R84, c[0x0][0x218], RZ ;  /* 0x0000860054057a24 */ /* 0x000fe200078e02ff */
[----:B------:R-:W-:Y:S01]  /*de40*/  SHF.R.U32.HI R0, RZ, 0x3, R0 ;  /* 0x00000003ff007819 */ /* 0x000fe20000011600 */
[C---:B------:R-:W-:Y:S01]  /*de50*/  IMAD.WIDE.U32 R6, R245.reuse, c[0x0][0x218], R6 ;  /* 0x00008600f5067a25 */ /* 0x040fe200078e0006 */
[----:B------:R-:W-:Y:S02]  /*de60*/  LDSM.16.M88.4 R144, [R200] ;  /* 0x00000000c890783b */ /* 0x000fe40000000200 */
[----:B------:R-:W-:Y:S01]  /*de70*/  LOP3.LUT R0, R8, R0, RZ, 0x3c, !PT ;  /* 0x0000000008007212 */ /* 0x000fe200078e3cff */
[----:B------:R-:W-:Y:S01]  /*de80*/  IMAD R9, R245, c[0x0][0x21c], R5 ;  /* 0x00008700f5097a24 */ /* 0x000fe200078e0205 */
[----:B------:R-:W-:Y:S01]  /*de90*/  LDSM.16.M88.4 R176, [R204] ;  /* 0x00000000ccb0783b */ /* 0x000fe20000000200 */
[----:B------:R-:W-:Y:S01]  /*dea0*/  IADD3 R5, P0, R6, UR28, RZ ;  /* 0x0000001c06057c10 */ /* 0x000fe2000ff1e0ff */
[----:B------:R-:W-:-:S02]  /*deb0*/  IMAD.WIDE R16, R167, 0x2, RZ ;  /* 0x00000002a7107825 */ /* 0x000fc400078e02ff */
[----:B------:R-:W-:Y:S01]  /*dec0*/  LDSM.16.M88.4 R192, [R212] ;  /* 0x00000000d4c0783b */ /* 0x000fe20000000200 */
[----:B------:R-:W-:Y:S01]  /*ded0*/  IADD3.X R6, R7, UR12, R9, P0, !PT ;  /* 0x0000000c07067c10 */ /* 0x000fe200087fe409 */
[----:B------:R-:W-:Y:S01]  /*dee0*/  IMAD R0, R83, 0x200, R0 ;  /* 0x0000020053007824 */ /* 0x000fe200078e0200 */
[----:B------:R-:W-:Y:S01]  /*def0*/  LEA R7, P0, R5, c[0x0][0x1f8], 0x1 ;  /* 0x00007e0005077a11 */ /* 0x000fe200078008ff */
[----:B------:R-:W-:Y:S01]  /*df00*/  LDSM.16.M88.4 R196, [R196+0x4100] ;  /* 0x00410000c4c4783b */ /* 0x000fe20000000200 */
[----:B------:R-:W-:Y:S02]  /*df10*/  IMAD.SHL.U32 R239, R239, 0x2, RZ ;  /* 0x00000002efef7824 */ /* 0x000fe400078e00ff */
[----:B------:R-:W-:Y:S01]  /*df20*/  IMAD.SHL.U32 R216, R0, 0x2, RZ ;  /* 0x0000000200d87824 */ /* 0x000fe200078e00ff */
[----:B------:R-:W-:Y:S01]  /*df30*/  LDSM.16.M88.4 R200, [R200+0x4000] ;  /* 0x00400000c8c8783b */ /* 0x000fe20000000200 */
[----:B------:R-:W-:-:S03]  /*df40*/  LEA.HI.X R6, R5, c[0x0][0x1fc], R6, 0x1, P0 ;  /* 0x00007f0005067a11 */ /* 0x000fc600000f0c06 */
[----:B------:R-:W-:Y:S01]  /*df50*/  LDSM.16.M88.4 R204, [R204+0x4000] ;  /* 0x00400000cccc783b */ /* 0x000fe20000000200 */
[C---:B------:R-:W-:Y:S02]  /*df60*/  IADD3 R11, R216.reuse, 0x8100, RZ ;  /* 0x00008100d80b7810 */ /* 0x040fe40007ffe0ff */
[----:B------:R-:W-:Y:S01]  /*df70*/  IADD3 R223, R216, 0x8120, RZ ;  /* 0x00008120d8df7810 */ /* 0x000fe20007ffe0ff */
[----:B------:R-:W-:Y:S01]  /*df80*/  LDSM.16.M88.4 R212, [R212+0x4000] ;  /* 0x00400000d4d4783b */ /* 0x000fe20000000200 */
[----:B------:R-:W-:-:S03]  /*df90*/  @P3 IADD3 R223, R11, -0x20, RZ ;  /* 0xffffffe00bdf3810 */ /* 0x000fc60007ffe0ff */
[----:B------:R-:W-:Y:S01]  /*dfa0*/  BAR.SYNC.DEFER_BLOCKING 0x0 ;  /* 0x0000000000007b1d */ /* 0x000fe20000010000 */
[C---:B------:R-:W-:Y:S02]  /*dfb0*/  IADD3 R238, R223.reuse, 0x800, RZ ;  /* 0x00000800dfee7810 */ /* 0x040fe40007ffe0ff */
[C---:B------:R-:W-:Y:S02]  /*dfc0*/  IADD3 R237, R223.reuse, 0x1000, RZ ;  /* 0x00001000dfed7810 */ /* 0x040fe40007ffe0ff */
[C---:B------:R-:W-:Y:S01]  /*dfd0*/  IADD3 R236, R223.reuse, 0x1800, RZ ;  /* 0x00001800dfec7810 */ /* 0x040fe20007ffe0ff */
[----:B------:R-:W1:Y:S01]  /*dfe0*/  SHFL.IDX PT, R0, R7, RZ, 0x181f ;  /* 0x00181fff07007589 */ /* 0x000e6200000e0000 */
[C---:B------:R-:W-:Y:S02]  /*dff0*/  IADD3 R235, R223.reuse, 0x2000, RZ ;  /* 0x00002000dfeb7810 */ /* 0x040fe40007ffe0ff */
[C---:B------:R-:W-:Y:S01]  /*e000*/  IADD3 R234, R223.reuse, 0x2800, RZ ;  /* 0x00002800dfea7810 */ /* 0x040fe20007ffe0ff */
[----:B------:R-:W2:Y:S01]  /*e010*/  SHFL.IDX PT, R8, R7, 0x2, 0x181f ;  /* 0x00581f0007087f89 */ /* 0x000ea200000e0000 */
[----:B------:R-:W-:-:S02]  /*e020*/  IADD3 R233, R223, 0x3000, RZ ;  /* 0x00003000dfe97810 */ /* 0x000fc40007ffe0ff */
[C---:B------:R-:W-:Y:S01]  /*e030*/  IADD3 R232, R223.reuse, 0x3800, RZ ;  /* 0x00003800dfe87810 */ /* 0x040fe20007ffe0ff */
[----:B------:R-:W3:Y:S01]  /*e040*/  SHFL.IDX PT, R13, R6, RZ, 0x181f ;  /* 0x00181fff060d7589 */ /* 0x000ee200000e0000 */
[C---:B------:R-:W-:Y:S02]  /*e050*/  IADD3 R231, R223.reuse, 0x4000, RZ ;  /* 0x00004000dfe77810 */ /* 0x040fe40007ffe0ff */
[C---:B------:R-:W-:Y:S01]  /*e060*/  IADD3 R230, R223.reuse, 0x4800, RZ ;  /* 0x00004800dfe67810 */ /* 0x040fe20007ffe0ff */
[----:B------:R-:W5:Y:S01]  /*e070*/  SHFL.IDX PT, R9, R7, 0x3, 0x181f ;  /* 0x00781f0007097f89 */ /* 0x000f6200000e0000 */
[C---:B------:R-:W-:Y:S02]  /*e080*/  IADD3 R229, R223.reuse, 0x5000, RZ ;  /* 0x00005000dfe57810 */ /* 0x040fe40007ffe0ff */
[C---:B------:R-:W-:Y:S01]  /*e090*/  IADD3 R228, R223.reuse, 0x5800, RZ ;  /* 0x00005800dfe47810 */ /* 0x040fe20007ffe0ff */
[----:B------:R4:W4:Y:S01]  /*e0a0*/  SHFL.IDX PT, R5, R7, 0x1, 0x181f ;  /* 0x00381f0007057f89 */ /* 0x00092200000e0000 */
[----:B------:R-:W-:Y:S01]  /*e0b0*/  IADD3 R227, R223, 0x6000, RZ ;  /* 0x00006000dfe37810 */ /* 0x000fe20007ffe0ff */
[----:B------:R-:W-:-:S04]  /*e0c0*/  DEPBAR.LE SB0, 0x0 ;  /* 0x000080000000791a */ /* 0x000fc80000000000 */
[----:B------:R-:W-:Y:S01]  /*e0d0*/  BAR.SYNC.DEFER_BLOCKING 0x0 ;  /* 0x0000000000007b1d */ /* 0x000fe20000010000 */
[C---:B------:R-:W-:Y:S02]  /*e0e0*/  IADD3 R226, R223.reuse, 0x6800, RZ ;  /* 0x00006800dfe27810 */ /* 0x040fe40007ffe0ff */
[----:B-1----:R-:W-:Y:S02]  /*e0f0*/  IADD3 R18, P0, R0, R16, RZ ;  /* 0x0000001000127210 */ /* 0x002fe40007f1e0ff */
[C---:B------:R-:W-:Y:S01]  /*e100*/  IADD3 R225, R223.reuse, 0x7000, RZ ;  /* 0x00007000dfe17810 */ /* 0x040fe20007ffe0ff */
[----:B------:R-:W1:Y:S01]  /*e110*/  SHFL.IDX PT, R21, R6, 0x2, 0x181f ;  /* 0x00581f0006157f89 */ /* 0x000e6200000e0000 */
[----:B--2---:R-:W-:Y:S02]  /*e120*/  IADD3 R10, P1, R16, R8, RZ ;  /* 0x00000008100a7210 */ /* 0x004fe40007f3e0ff */
[----:B------:R-:W-:Y:S01]  /*e130*/  IADD3 R224, R223, 0x7800, RZ ;  /* 0x00007800dfe07810 */ /* 0x000fe20007ffe0ff */
[----:B------:R-:W2:Y:S01]  /*e140*/  SHFL.IDX PT, R20, R6, 0x3, 0x181f ;  /* 0x00781f0006147f89 */ /* 0x000ea200000e0000 */
[----:B---34-:R-:W-:-:S03]  /*e150*/  IMAD.X R19, R13, 0x1, R17, P0 ;  /* 0x000000010d137824 */ /* 0x018fc600000e0611 */
[----:B------:R3:W4:Y:S01]  /*e160*/  SHFL.IDX PT, R22, R6, 0x1, 0x181f ;  /* 0x00381f0006167f89 */ /* 0x00072200000e0000 */
[C---:B-----5:R-:W-:Y:S02]  /*e170*/  IADD3 R36, P0, R16.reuse, R9, RZ ;  /* 0x0000000910247210 */ /* 0x060fe40007f1e0ff */
[----:B------:R-:W-:Y:S02]  /*e180*/  SHF.R.S32.HI R7, RZ, 0x1f, R82 ;  /* 0x0000001fff077819 */ /* 0x000fe40000011452 */
[----:B------:R-:W-:Y:S01]  /*e190*/  IADD3 R14, P2, R16, R5, RZ ;  /* 0x00000005100e7210 */ /* 0x000fe20007f5e0ff */
[----:B------:R-:W5:Y:S04]  /*e1a0*/  LDSM.16.M88.4 R28, [R216+0x8100] ;  /* 0x00810000d81c783b */ /* 0x000f680000000200 */
[----:B------:R-:W5:Y:S01]  /*e1b0*/  LDSM.16.M88.4 R56, [R216+0x8900] ;  /* 0x00890000d838783b */ /* 0x000f620000000200 */
[----:B-1----:R-:W-:-:S03]  /*e1c0*/  IMAD.X R11, R17, 0x1, R21, P1 ;  /* 0x00000001110b7824 */ /* 0x002fc600008e0615 */
[----:B------:R-:W1:Y:S01]  /*e1d0*/  LDSM.16.M88.4 R60, [R223] ;  /* 0x00000000df3c783b */ /* 0x000e620000000200 */
[----:B--2---:R-:W-:-:S03]  /*e1e0*/  IMAD.X R37, R17, 0x1, R20, P0 ;  /* 0x0000000111257824 */ /* 0x004fc600000e0614 */
[----:B------:R-:W2:Y:S01]  /*e1f0*/  LDSM.16.M88.4 R44, [R223+0x800] ;  /* 0x00080000df2c783b */ /* 0x000ea20000000200 */
[----:B---3--:R-:W-:Y:S01]  /*e200*/  LEA.HI R6, R7, R82, RZ, 0x3 ;  /* 0x0000005207067211 */ /* 0x008fe200078f18ff */
[----:B----4-:R-:W-:Y:S02]  /*e210*/  IMAD.X R15, R17, 0x1, R22, P2 ;  /* 0x00000001110f7824 */ /* 0x010fe400010e0616 */
[----:B------:R-:W3:Y:S01]  /*e220*/  LDSM.16.M88.4 R52, [R216+0x9900] ;  /* 0x00990000d834783b */ /* 0x000ee20000000200 */
[----:B------:R-:W-:-:S03]  /*e230*/  LOP3.LUT R165, R6, 0xfffffff8, RZ, 0xc0, !PT ;  /* 0xfffffff806a57812 */ /* 0x000fc600078ec0ff */
[----:B------:R-:W-:Y:S01]  /*e240*/  LDSM.16.M88.4 R32, [R216+0x9100] ;  /* 0x00910000d820783b */ /* 0x000fe20000000200 */
[----:B------:R-:W-:Y:S01]  /*e250*/  SHF.R.S32.HI R166, RZ, 0x1f, R165 ;  /* 0x0000001fffa67819 */ /* 0x000fe200000114a5 */
[----:B------:R-:W-:Y:S02]  /*e260*/  IMAD.WIDE R6, R165, 0x2, RZ ;  /* 0x00000002a5067825 */ /* 0x000fe400078e02ff */
[----:B------:R-:W4:Y:S03]  /*e270*/  LDSM.16.M88.4 R64, [R216+0xa100] ;  /* 0x00a10000d840783b */ /* 0x000f260000000200 */
[----:B------:R-:W-:Y:S01]  /*e280*/  IADD3 R16, P1, R0, R6, RZ ;  /* 0x0000000600107210 */ /* 0x000fe20007f3e0ff */
[----:B------:R-:W-:Y:S01]  /*e290*/  LDSM.16.M88.4 R84, [R216+0xb100] ;  /* 0x00b10000d854783b */ /* 0x000fe20000000200 */
[C---:B------:R-:W-:Y:S01]  /*e2a0*/  IADD3 R12, P0, R6.reuse, R5, RZ ;  /* 0x00000005060c7210 */ /* 0x040fe20007f1e0ff */
[----:B------:R-:W-:Y:S01]  /*e2b0*/  IMAD.MOV.U32 R0, RZ, RZ, 0x40 ;  /* 0x00000040ff007424 */ /* 0x000fe200078e00ff */
[C---:B------:R-:W-:Y:S01]  /*e2c0*/  IADD3 R8, P3, R6.reuse, R8, RZ ;  /* 0x0000000806087210 */ /* 0x040fe20007f7e0ff */
[----:B------:R-:W-:Y:S01]  /*e2d0*/  IMAD.X R17, R13, 0x1, R7, P1 ;  /* 0x000000010d117824 */ /* 0x000fe200008e0607 */
[----:B------:R-:W-:Y:S01]  /*e2e0*/  IADD3 R6, P2, R6, R9, RZ ;  /* 0x0000000906067210 */ /* 0x000fe20007f5e0ff */
[----:B------:R-:W-:Y:S01]  /*e2f0*/  IMAD.X R13, R7, 0x1, R22, P0 ;  /* 0x00000001070d7824 */ /* 0x000fe200000e0616 */
[----:B------:R-:W-:Y:S01]  /*e300*/  ISETP.GE.AND P1, PT, R167, c[0x0][0x1d4], PT ;  /* 0x00007500a7007a0c */ /* 0x000fe20003f26270 */
[C---:B------:R-:W-:Y:S01]  /*e310*/  IMAD.X R9, R7.reuse, 0x1, R21, P3 ;  /* 0x0000000107097824 */ /* 0x040fe200018e0615 */
[----:B------:R-:W-:Y:S01]  /*e320*/  ISETP.GE.AND P0, PT, R82, c[0x0][0x1d4], PT ;  /* 0x0000750052007a0c */ /* 0x000fe20003f06270 */
[----:B------:R-:W-:Y:S01]  /*e330*/  IMAD.X R7, R7, 0x1, R20, P2 ;  /* 0x0000000107077824 */ /* 0x000fe200010e0614 */
[C---:B------:R-:W-:Y:S01]  /*e340*/  ISETP.LT.OR P2, PT, R100.reuse, 0x1, P1 ;  /* 0x000000016400780c */ /* 0x040fe20000f41670 */
[----:B------:R-:W-:Y:S01]  /*e350*/  LDSM.16.M88.4 R80, [R216+0xa900] ;  /* 0x00a90000d850783b */ /* 0x000fe20000000200 */
[C---:B-----5:R-:W-:Y:S03]  /*e360*/  HMMA.16816.F32 R40, R140.reuse, R28, RZ ;  /* 0x0000001c8c28723c */ /* 0x060fe600000018ff */
[----:B------:R-:W-:Y:S04]  /*e370*/  LDSM.16.M88.4 R92, [R216+0xb900] ;  /* 0x00b90000d85c783b */ /* 0x000fe80000000200 */
[----:B------:R-:W-:Y:S01]  /*e380*/  LDSM.16.M88.4 R76, [R223+0x1000] ;  /* 0x00100000df4c783b */ /* 0x000fe20000000200 */
[C---:B------:R-:W-:Y:S03]  /*e390*/  HMMA.16816.F32 R28, R140.reuse, R30, RZ ;  /* 0x0000001e8c1c723c */ /* 0x040fe600000018ff */
[----:B------:R-:W5:Y:S04]  /*e3a0*/  LDSM.16.M88.4 R72, [R223+0x1800] ;  /* 0x00180000df48783b */ /* 0x000f680000000200 */
[----:B------:R-:W3:Y:S01]  /*e3b0*/  LDSM.16.M88.4 R68, [R223+0x2000] ;  /* 0x00200000df44783b */ /* 0x000ee20000000200 */
[C---:B------:R-:W-:Y:S03]  /*e3c0*/  HMMA.16816.F32 R24, R140.reuse, R56, RZ ;  /* 0x000000388c18723c */ /* 0x040fe600000018ff */
[----:B------:R-:W4:Y:S04]  /*e3d0*/  LDSM.16.M88.4 R88, [R223+0x2800] ;  /* 0x00280000df58783b */ /* 0x000f280000000200 */
[----:B------:R-:W4:Y:S01]  /*e3e0*/  LDSM.16.M88.4 R124, [R223+0x3000] ;  /* 0x00300000df7c783b */ /* 0x000f220000000200 */
[----:B------:R-:W-:Y:S03]  /*e3f0*/  HMMA.16816.F32 R20, R140, R58, RZ ;  /* 0x0000003a8c14723c */ /* 0x000fe600000018ff */
[----:B------:R-:W4:Y:S04]  /*e400*/  LDSM.16.M88.4 R136, [R223+0x3800] ;  /* 0x00380000df88783b */ /* 0x000f280000000200 */
[----:B------:R-:W-:Y:S01]  /*e410*/  @!PT LDS RZ, [RZ] ;  /* 0x00000000fffff984 */ /* 0x000fe20000000800 */
[----:B------:R-:W-:Y:S01]  /*e420*/  @!PT LDS RZ, [RZ] ;  /* 0x00000000fffff984 */ /* 0x000fe20000000800 */
[----:B------:R-:W-:Y:S01]  /*e430*/  @!PT LDS RZ, [RZ] ;  /* 0x00000000fffff984 */ /* 0x000fe20000000800 */
[----:B------:R4:W-:Y:S01]  /*e440*/  LDGSTS.E.BYPASS.LTC128B.128 [R239+0x100], [R18.64], !P2 ;  /* 0x0010000012ef7fae */ /* 0x0009e2000d101d56 */
[C---:B------:R-:W-:Y:S01]  /*e450*/  ISETP.LT.OR P2, PT, R100.reuse, 0x1, P0 ;  /* 0x000000016400780c */ /* 0x040fe20000741670 */
[C---:B-1----:R-:W-:Y:S02]  /*e460*/  HMMA.16816.F32 R132, R144.reuse, R60, R40 ;  /* 0x0000003c9084723c */ /* 0x042fe40000001828 */
[----:B------:R-:W-:Y:S04]  /*e470*/  STL [R1+0x30], R165 ;  /* 0x000030a501007387 */ /* 0x000fe80000100800 */
[----:B------:R-:W-:Y:S02]  /*e480*/  STL [R1+0x20], R168 ;  /* 0x000020a801007387 */ /* 0x000fe40000100800 */
[C---:B------:R-:W-:Y:S02]  /*e490*/  HMMA.16816.F32 R128, R144.reuse, R62, R28 ;  /* 0x0000003e9080723c */ /* 0x040fe4000000181c */
[----:B------:R-:W-:Y:S04]  /*e4a0*/  STL [R1+0x34], R166 ;  /* 0x000034a601007387 */ /* 0x000fe80000100800 */
[----:B------:R1:W-:Y:S01]  /*e4b0*/  LDGSTS.E.BYPASS.LTC128B.128 [R239+0x4100], [R16.64], !P2 ;  /* 0x0410000010ef7fae */ /* 0x0003e2000d101d56 */
[C---:B------:R-:W-:Y:S01]  /*e4c0*/  ISETP.LT.OR P2, PT, R100.reuse, 0x21, P1 ;  /* 0x000000216400780c */ /* 0x040fe20000f41670 */
[----:B--2---:R-:W-:Y:S08]  /*e4d0*/  HMMA.16816.F32 R60, R144, R44, R24 ;  /* 0x0000002c903c723c */ /* 0x004ff00000001818 */
[----:B---3--:R-:W-:Y:S04]  /*e4e0*/  HMMA.16816.F32 R24, R140, R54, RZ ;  /* 0x000000368c18723c */ /* 0x008fe800000018ff */
[----:B------:R2:W-:Y:S01]  /*e4f0*/  LDGSTS.E.BYPASS.LTC128B.128 [R239+0x1100], [R14.64], !P2 ;  /* 0x011000000eef7fae */ /* 0x0005e2000d101d56 */
[----:B------:R-:W-:-:S03]  /*e500*/  ISETP.LT.OR P2, PT, R100, 0x21, P0 ;  /* 0x000000216400780c */ /* 0x000fc60000741670 */
[----:B------:R-:W-:Y:S08]  /*e510*/  HMMA.16816.F32 R44, R144, R46, R20 ;  /* 0x0000002e902c723c */ /* 0x000ff00000001814 */
[----:B----4-:R-:W-:Y:S02]  /*e520*/  HMMA.16816.F32 R20, R140, R64, RZ ;  /* 0x000000408c14723c */ /* 0x010fe400000018ff */
[----:B------:R2:W-:Y:S01]  /*e530*/  LDGSTS.E.BYPASS.LTC128B.128 [R239+0x5100], [R12.64], !P2 ;  /* 0x051000000cef7fae */ /* 0x0005e2000d101d56 */
[----:B------:R-:W-:-:S02]  /*e540*/  ISETP.LT.OR P2, PT, R100, 0x41, P1 ;  /* 0x000000416400780c */ /* 0x000fc40000f41670 */
[----:B------:R-:W-:-:S03]  /*e550*/  ISETP.LT.OR P1, PT, R100, 0x61, P1 ;  /* 0x000000616400780c */ /* 0x000fc60000f21670 */
[C---:B------:R-:W-:Y:S08]  /*e560*/  HMMA.16816.F32 R40, R140.reuse, R32, RZ ;  /* 0x000000208c28723c */ /* 0x040ff000000018ff */
[----:B------:R3:W-:Y:S01]  /*e570*/  LDGSTS.E.BYPASS.LTC128B.128 [R239+0x2100], [R10.64], !P2 ;  /* 0x021000000aef7fae */ /* 0x0007e2000d101d56 */
[C---:B------:R-:W-:Y:S01]  /*e580*/  ISETP.LT.OR P2, PT, R100.reuse, 0x41, P0 ;  /* 0x000000416400780c */ /* 0x040fe20000741670 */
[----:B-1----:R-:W-:Y:S01]  /*e590*/  HMMA.16816.F32 R16, R140, R66, RZ ;  /* 0x000000428c10723c */ /* 0x002fe200000018ff */
[----:B------:R-:W-:-:S07]  /*e5a0*/  ISETP.LT.OR P0, PT, R100, 0x61, P0 ;  /* 0x000000616400780c */ /* 0x000fce0000701670 */
[----:B------:R-:W-:Y:S04]  /*e5b0*/  HMMA.16816.F32 R32, R140, R34, RZ ;  /* 0x000000228c20723c */ /* 0x000fe800000018ff */
[----:B------:R3:W-:Y:S01]  /*e5c0*/  LDGSTS.E.BYPASS.LTC128B.128 [R239+0x6100], [R8.64], !P2 ;  /* 0x0610000008ef7fae */ /* 0x0007e2000d101d56 */
[----:B------:R-:W-:-:S03]  /*e5d0*/  LOP3.LUT P2, RZ, R50, 0x4, RZ, 0xc0, !PT ;  /* 0x0000000432ff7812 */ /* 0x000fc6000784c0ff */
[----:B-----5:R-:W-:Y:S01]  /*e5e0*/  HMMA.16816.F32 R116, R144, R74, R24 ;  /* 0x0000004a9074723c */ /* 0x020fe20000001818 */
[----:B------:R-:W-:Y:S01]  /*e5f0*/  SEL R0, R0, 0xffffffc0, !P2 ;  /* 0xffffffc000007807 */ /* 0x000fe20005000000 */
[----:B------:R1:W-:Y:S04]  /*e600*/  LDGSTS.E.BYPASS.LTC128B.128 [R239+0x3100], [R36.64], !P1 ;  /* 0x0310000024ef7fae */ /* 0x0003e8000c901d56 */
[----:B------:R-:W-:Y:S01]  /*e610*/  IMAD.IADD R222, R216, 0x1, R0 ;  /* 0x00000001d8de7824 */ /* 0x000fe200078e0200 */
[----:B------:R4:W-:Y:S01]  /*e620*/  LDGSTS.E.BYPASS.LTC128B.128 [R239+0x7100], [R6.64], !P0 ;  /* 0x0710000006ef7fae */ /* 0x0009e2000c101d56 */
[C---:B------:R-:W-:Y:S01]  /*e630*/  HMMA.16816.F32 R28, R140.reuse, R52, RZ ;  /* 0x000000348c1c723c */ /* 0x040fe200000018ff */
[----:B------:R-:W-:Y:S01]  /*e640*/  IMAD.IADD R219, R0, 0x1, R223 ;  /* 0x0000000100db7824 */ /* 0x000fe200078e02df */
[----:B------:R-:W-:Y:S01]  /*e650*/  PLOP3.LUT P0, PT, PT, PT, UP0, 0x80, 0x0 ;  /* 0x000000000000781c */ /* 0x000fe20003f0f008 */
[----:B------:R-:W0:Y:S05]  /*e660*/  LDGDEPBAR ;  /* 0x00000000000079af */ /* 0x000e2a0000000000 */
[C---:B------:R-:W-:Y:S08]  /*e670*/  HMMA.16816.F32 R24, R140.reuse, R82, RZ ;  /* 0x000000528c18723c */ /* 0x040ff000000018ff */
[----:B--2---:R-:W-:Y:S08]  /*e680*/  HMMA.16816.F32 R12, R140, R80, RZ ;  /* 0x000000508c0c723c */ /* 0x004ff000000018ff */
[----:B------:R-:W-:Y:S08]  /*e690*/  HMMA.16816.F32 R104, R144, R68, R20 ;  /* 0x000000449068723c */ /* 0x000ff00000001814 */
[----:B------:R-:W-:Y:S08]  /*e6a0*/  HMMA.16816.F32 R20, R140, R84, RZ ;  /* 0x000000548c14723c */ /* 0x000ff000000018ff */
[C---:B------:R-:W-:Y:S08]  /*e6b0*/  HMMA.16816.F32 R112, R144.reuse, R70, R16 ;  /* 0x000000469070723c */ /* 0x040ff00000001810 */
[----:B------:R-:W-:Y:S01]  /*e6c0*/  HMMA.16816.F32 R120, R144, R78, R32 ;  /* 0x0000004e9078723c */ /* 0x000fe20000001820 */
[----:B------:R-:W2:Y:S07]  /*e6d0*/  LDSM.16.M88.4 R32, [R222+0x8900] ;  /* 0x00890000de20783b */ /* 0x000eae0000000200 */
[----:B------:R-:W-:Y:S08]  /*e6e0*/  HMMA.16816.F32 R16, R140, R86, RZ ;  /* 0x000000568c10723c */ /* 0x000ff000000018ff */
[C---:B------:R-:W-:Y:S01]  /*e6f0*/  HMMA.16816.F32 R108, R144.reuse, R72, R28 ;  /* 0x00000048906c723c */ /* 0x040fe2000000181c */
[----:B------:R-:W5:Y:S07]  /*e700*/  LDSM.16.M88.4 R28, [R222+0x8100] ;  /* 0x00810000de1c783b */ /* 0x000f6e0000000200 */
[C---:B------:R-:W-:Y:S01]  /*e710*/  HMMA.16816.F32 R80, R144.reuse, R90, R24 ;  /* 0x0000005a9050723c */ /* 0x040fe20000001818 */
[----:B------:R-:W1:Y:S07]  /*e720*/  LDSM.16.M88.4 R24, [R222+0x9100] ;  /* 0x00910000de18783b */ /* 0x000e6e0000000200 */
[----:B------:R-:W-:Y:S08]  /*e730*/  HMMA.16816.F32 R96, R144, R88, R12 ;  /* 0x000000589060723c */ /* 0x000ff0000000180c */
[----:B------:R-:W-:Y:S08]  /*e740*/  HMMA.16816.F32 R12, R140, R92, RZ ;  /* 0x0000005c8c0c723c */ /* 0x000ff000000018ff */
[C---:B------:R-:W-:Y:S08]  /*e750*/  HMMA.16816.F32 R40, R144.reuse, R76, R40 ;  /* 0x0000004c9028723c */ /* 0x040ff00000001828 */
[----:B------:R-:W-:Y:S01]  /*e760*/  HMMA.16816.F32 R76, R144, R124, R20 ;  /* 0x0000007c904c723c */ /* 0x000fe20000001814 */
[----:B------:R-:W1:Y:S07]  /*e770*/  LDSM.16.M88.4 R20, [R222+0x9900] ;  /* 0x00990000de14783b */ /* 0x000e6e0000000200 */
[----:B---3--:R-:W-:Y:S08]  /*e780*/  HMMA.16816.F32 R8, R140, R94, RZ ;  /* 0x0000005e8c08723c */ /* 0x008ff000000018ff */
[C---:B------:R-:W-:Y:S01]  /*e790*/  HMMA.16816.F32 R72, R144.reuse, R126, R16 ;  /* 0x0000007e9048723c */ /* 0x040fe20000001810 */
[----:B------:R-:W3:Y:S07]  /*e7a0*/  LDSM.16.M88.4 R16, [R222+0xa100] ;  /* 0x00a10000de10783b */ /* 0x000eee0000000200 */
[C---:B------:R-:W-:Y:S01]  /*e7b0*/  HMMA.16816.F32 R68, R144.reuse, R136, R12 ;  /* 0x000000889044723c */ /* 0x040fe2000000180c */
[----:B------:R-:W3:Y:S07]  /*e7c0*/  LDSM.16.M88.4 R12, [R222+0xa900] ;  /* 0x00a90000de0c783b */ /* 0x000eee0000000200 */
[----:B------:R-:W-:Y:S01]  /*e7d0*/  HMMA.16816.F32 R56, R144, R138, R8 ;  /* 0x0000008a9038723c */ /* 0x000fe20000001808 */
[----:B------:R-:W3:Y:S07]  /*e7e0*/  LDSM.16.M88.4 R8, [R222+0xb100] ;  /* 0x00b10000de08783b */ /* 0x000eee0000000200 */
[C---:B--2---:R-:W-:Y:S08]  /*e7f0*/  HMMA.16816.F32 R48, R176.reuse, R34, R44 ;  /* 0x00000022b030723c */ /* 0x044ff0000000182c */
[C---:B-----5:R-:W-:Y:S08]  /*e800*/  HMMA.16816.F32 R64, R176.reuse, R28, R132 ;  /* 0x0000001cb040723c */ /* 0x060ff00000001884 */
[C---:B------:R-:W-:Y:S01]  /*e810*/  HMMA.16816.F32 R52, R176.reuse, R30, R128 ;  /* 0x0000001eb034723c */ /* 0x040fe20000001880 */
[----:B------:R-:W2:Y:S07]  /*e820*/  LDSM.16.M88.4 R28, [R219] ;  /* 0x00000000db1c783b */ /* 0x000eae0000000200 */
[C---:B-1----:R-:W-:Y:S08]  /*e830*/  HMMA.16816.F32 R44, R176.reuse, R24, R40 ;  /* 0x00000018b02c723c */ /* 0x042ff00000001828 */
[C---:B------:R-:W-:Y:S01]  /*e840*/  HMMA.16816.F32 R40, R176.reuse, R26, R120 ;  /* 0x0000001ab028723c */ /* 0x040fe20000001878 */
[----:B------:R-:W1:Y:S07]  /*e850*/  LDSM.16.M88.4 R24, [R219+0x800] ;  /* 0x00080000db18783b */ /* 0x000e6e0000000200 */
[C---:B------:R-:W-:Y:S01]  /*e860*/  HMMA.16816.F32 R60, R176.reuse, R32, R60 ;  /* 0x00000020b03c723c */ /* 0x040fe2000000183c */
[----:B------:R-:W5:Y:S07]  /*e870*/  LDSM.16.M88.4 R32, [R222+0xb900] ;  /* 0x00b90000de20783b */ /* 0x000f6e0000000200 */
[C---:B------:R-:W-:Y:S08]  /*e880*/  HMMA.16816.F32 R36, R176.reuse, R20, R108 ;  /* 0x00000014b024723c */ /* 0x040ff0000000186c */
[C---:B------:R-:W-:Y:S01]  /*e890*/  HMMA.16816.F32 R88, R176.reuse, R22, R116 ;  /* 0x00000016b058723c */ /* 0x040fe20000001874 */
[----:B------:R-:W1:Y:S07]  /*e8a0*/  LDSM.16.M88.4 R20, [R219+0x1000] ;  /* 0x00100000db14783b */ /* 0x000e6e0000000200 */
[C---:B---3--:R-:W-:Y:S08]  /*e8b0*/  HMMA.16816.F32 R92, R176.reuse, R16, R104 ;  /* 0x00000010b05c723c */ /* 0x048ff00000001868 */
[C---:B------:R-:W-:Y:S01]  /*e8c0*/  HMMA.16816.F32 R104, R176.reuse, R18, R112 ;  /* 0x00000012b068723c */ /* 0x040fe20000001870 */
[----:B------:R-:W3:Y:S07]  /*e8d0*/  LDSM.16.M88.4 R16, [R219+0x1800] ;  /* 0x00180000db10783b */ /* 0x000eee0000000200 */
[C---:B------:R-:W-:Y:S08]  /*e8e0*/  HMMA.16816.F32 R100, R176.reuse, R12, R96 ;  /* 0x0000000cb064723c */ /* 0x040ff00000001860 */
[C---:B------:R-:W-:Y:S01]  /*e8f0*/  HMMA.16816.F32 R80, R176.reuse, R14, R80 ;  /* 0x0000000eb050723c */ /* 0x040fe20000001850 */
[----:B------:R-:W3:Y:S07]  /*e900*/  LDSM.16.M88.4 R12, [R219+0x2000] ;  /* 0x00200000db0c783b */ /* 0x000eee0000000200 */
[C---:B------:R-:W-:Y:S08]  /*e910*/  HMMA.16816.F32 R120, R176.reuse, R8, R76 ;  /* 0x00000008b078723c */ /* 0x040ff0000000184c */
[----:B------:R-:W-:Y:S01]  /*e920*/  HMMA.16816.F32 R72, R176, R10, R72 ;  /* 0x0000000ab048723c */ /* 0x000fe20000001848 */
[----:B------:R-:W3:Y:S07]  /*e930*/  LDSM.16.M88.4 R8, [R219+0x2800] ;  /* 0x00280000db08783b */ /* 0x000eee0000000200 */
[C---:B--2---:R-:W-:Y:S01]  /*e940*/  HMMA.16816.F32 R112, R192.reuse, R28, R64 ;  /* 0x0000001cc070723c */ /* 0x044fe20000001840 */
[----:B------:R-:W2:Y:S07]  /*e950*/  LDSM.16.M88.4 R64, [R219+0x3000] ;  /* 0x00300000db40783b */ /* 0x000eae0000000200 */
[C---:B-1----:R-:W-:Y:S01]  /*e960*/  HMMA.16816.F32 R96, R192.reuse, R24, R60 ;  /* 0x00000018c060723c */ /* 0x042fe2000000183c */
[----:B------:R-:W1:Y:S07]  /*e970*/  LDSM.16.M88.4 R60, [R219+0x3800] ;  /* 0x00380000db3c783b */ /* 0x000e6e0000000200 */
[----:B------:R-:W-:Y:S01]  /*e980*/  HMMA.16816.F32 R84, R192, R26, R48 ;  /* 0x0000001ac054723c */ /* 0x000fe20000001830 */
[----:B------:R-:W1:Y:S04]  /*e990*/  LDSM.16.M88.4 R24, [R216+0xd900] ;  /* 0x00d90000d818783b */ /* 0x000e680000000200 */
[----:B------:R-:W-:Y:S03]  /*e9a0*/  LDSM.16.M88.4 R48, [R216+0xc100] ;  /* 0x00c10000d830783b */ /* 0x000fe60000000200 */
[----:B-----5:R-:W-:Y:S08]  /*e9b0*/  HMMA.16816.F32 R116, R176, R32, R68 ;  /* 0x00000020b074723c */ /* 0x020ff00000001844 */
[C---:B------:R-:W-:Y:S08]  /*e9c0*/  HMMA.16816.F32 R76, R192.reuse, R20, R44 ;  /* 0x00000014c04c723c */ /* 0x040ff0000000182c */
[----:B------:R-:W-:Y:S01]  /*e9d0*/  HMMA.16816.F32 R68, R192, R22, R40 ;  /* 0x00000016c044723c */ /* 0x000fe20000001828 */
[----:B------:R-:W5:Y:S07]  /*e9e0*/  LDSM.16.M88.4 R20, [R216+0xe100] ;  /* 0x00e10000d814783b */ /* 0x000f6e0000000200 */
[----:B------:R-:W-:Y:S08]  /*e9f0*/  HMMA.16816.F32 R124, R176, R34, R56 ;  /* 0x00000022b07c723c */ /* 0x000ff00000001838 */
[C---:B------:R-:W-:Y:S01]  /*ea00*/  HMMA.16816.F32 R108, R192.reuse, R30, R52 ;  /* 0x0000001ec06c723c */ /* 0x040fe20000001834 */
[----:B------:R-:W1:Y:S07]  /*ea10*/  LDSM.16.M88.4 R28, [R216+0xd100] ;  /* 0x00d10000d81c783b */ /* 0x000e6e0000000200 */
[C---:B---3--:R-:W-:Y:S01]  /*ea20*/  HMMA.16816.F32 R56, R192.reuse, R16, R36 ;  /* 0x00000010c038723c */ /* 0x048fe20000001824 */
[----:B------:R-:W3:Y:S07]  /*ea30*/  LDSM.16.M88.4 R36, [R216+0xc900] ;  /* 0x00c90000d824783b */ /* 0x000eee0000000200 */
[C---:B------:R-:W-:Y:S01]  /*ea40*/  HMMA.16816.F32 R52, R192.reuse, R18, R88 ;  /* 0x00000012c034723c */ /* 0x040fe20000001858 */
[----:B------:R-:W1:Y:S04]  /*ea50*/  LDSM.16.M88.4 R16, [R216+0xe900] ;  /* 0x00e90000d810783b */ /* 0x000e680000000200 */
[----:B------:R-:W-:Y:S03]  /*ea60*/  LDSM.16.M88.4 R88, [R216+0xf900] ;  /* 0x00f90000d858783b */ /* 0x000fe60000000200 */
[C---:B------:R-:W-:Y:S08]  /*ea70*/  HMMA.16816.F32 R44, R192.reuse, R12, R92 ;  /* 0x0000000cc02c723c */ /* 0x040ff0000000185c */
[C---:B------:R-:W-:Y:S08]  /*ea80*/  HMMA.16816.F32 R40, R192.reuse, R14, R104 ;  /* 0x0000000ec028723c */ /* 0x040ff00000001868 */
[C---:B------:R-:W-:Y:S08]  /*ea90*/  HMMA.16816.F32 R32, R192.reuse, R8, R100 ;  /* 0x00000008c020723c */ /* 0x040ff00000001864 */
[C---:B------:R-:W-:Y:S08]  /*eaa0*/  HMMA.16816.F32 R12, R192.reuse, R10, R80 ;  /* 0x0000000ac00c723c */ /* 0x040ff00000001850 */
[C---:B--2---:R-:W-:Y:S08]  /*eab0*/  HMMA.16816.F32 R8, R192.reuse, R64, R120 ;  /* 0x00000040c008723c */ /* 0x044ff00000001878 */
[C---:B------:R-:W-:Y:S01]  /*eac0*/  HMMA.16816.F32 R72, R192.reuse, R66, R72 ;  /* 0x00000042c048723c */ /* 0x040fe20000001848 */
[----:B------:R-:W2:Y:S07]  /*ead0*/  LDSM.16.M88.4 R64, [R216+0xf100] ;  /* 0x00f10000d840783b */ /* 0x000eae0000000200 */
[C---:B-1----:R-:W-:Y:S08]  /*eae0*/  HMMA.16816.F32 R80, R192.reuse, R60, R116 ;  /* 0x0000003cc050723c */ /* 0x042ff00000001874 */
[----:B------:R-:W-:Y:S01]  /*eaf0*/  HMMA.16816.F32 R124, R192, R62, R124 ;  /* 0x0000003ec07c723c */ /* 0x000fe2000000187c */
[----:B------:R-:W1:Y:S07]  /*eb00*/  LDSM.16.M88.4 R60, [R223+0x4000] ;  /* 0x00400000df3c783b */ /* 0x000e6e0000000200 */
[C---:B------:R-:W-:Y:S01]  /*eb10*/  HMMA.16816.F32 R100, R196.reuse, R24, R56 ;  /* 0x00000018c464723c */ /* 0x040fe20000001838 */
[----:B------:R-:W1:Y:S07]  /*eb20*/  LDSM.16.M88.4 R56, [R223+0x5000] ;  /* 0x00500000df38783b */ /* 0x000e6e0000000200 */
[C---:B-----5:R-:W-:Y:S01]  /*eb30*/  HMMA.16816.F32 R92, R196.reuse, R20, R44 ;  /* 0x00000014c45c723c */ /* 0x060fe2000000182c */
[----:B------:R-:W5:Y:S07]  /*eb40*/  LDSM.16.M88.4 R44, [R223+0x5800] ;  /* 0x00580000df2c783b */ /* 0x000f6e0000000200 */
[C---:B------:R-:W-:Y:S08]  /*eb50*/  HMMA.16816.F32 R128, R196.reuse, R48, R112 ;  /* 0x00000030c480723c */ /* 0x040ff00000001870 */
[C---:B------:R-:W-:Y:S08]  /*eb60*/  HMMA.16816.F32 R120, R196.reuse, R50, R108 ;  /* 0x00000032c478723c */ /* 0x040ff0000000186c */
[C---:B------:R-:W-:Y:S01]  /*eb70*/  HMMA.16816.F32 R104, R196.reuse, R30, R68 ;  /* 0x0000001ec468723c */ /* 0x040fe20000001844 */
[----:B------:R-:W1:Y:S07]  /*eb80*/  LDSM.16.M88.4 R68, [R223+0x4800] ;  /* 0x00480000df44783b */ /* 0x000e6e0000000200 */
[C---:B---3--:R-:W-:Y:S08]  /*eb90*/  HMMA.16816.F32 R116, R196.reuse, R36, R96 ;  /* 0x00000024c474723c */ /* 0x048ff00000001860 */
[C---:B------:R-:W-:Y:S01]  /*eba0*/  HMMA.16816.F32 R108, R196.reuse, R28, R76 ;  /* 0x0000001cc46c723c */ /* 0x040fe2000000184c */
[----:B------:R-:W3:Y:S07]  /*ebb0*/  LDSM.16.M88.4 R28, [R223+0x7800] ;  /* 0x00780000df1c783b */ /* 0x000eee0000000200 */
[C---:B------:R-:W-:Y:S01]  /*ebc0*/  HMMA.16816.F32 R96, R196.reuse, R26, R52 ;  /* 0x0000001ac460723c */ /* 0x040fe20000001834 */
[----:B------:R-:W1:Y:S07]  /*ebd0*/  LDSM.16.M88.4 R52, [R222+0xc100] ;  /* 0x00c10000de34783b */ /* 0x000e6e0000000200 */
[C---:B------:R-:W-:Y:S01]  /*ebe0*/  HMMA.16816.F32 R112, R196.reuse, R38, R84 ;  /* 0x00000026c470723c */ /* 0x040fe20000001854 */
[----:B------:R-:W-:Y:S07]  /*ebf0*/  LDSM.16.M88.4 R36, [R223+0x6800] ;  /* 0x00680000df24783b */ /* 0x000fee0000000200 */
[C---:B------:R-:W-:Y:S01]  /*ec00*/  HMMA.16816.F32 R84, R196.reuse, R22, R40 ;  /* 0x00000016c454723c */ /* 0x040fe20000001828 */
[----:B------:R-:W3:Y:S07]  /*ec10*/  LDSM.16.M88.4 R40, [R223+0x6000] ;  /* 0x00600000df28783b */ /* 0x000eee0000000200 */
[C---:B------:R-:W-:Y:S01]  /*ec20*/  HMMA.16816.F32 R76, R196.reuse, R16, R32 ;  /* 0x00000010c44c723c */ /* 0x040fe20000001820 */
[----:B------:R-:W3:Y:S07]  /*ec30*/  LDSM.16.M88.4 R32, [R223+0x7000] ;  /* 0x00700000df20783b */ /* 0x000eee0000000200 */
[C---:B------:R-:W-:Y:S08]  /*ec40*/  HMMA.16816.F32 R48, R196.reuse, R18, R12 ;  /* 0x00000012c430723c */ /* 0x040ff0000000180c */
[C---:B--2---:R-:W-:Y:S08]  /*ec50*/  HMMA.16816.F32 R24, R196.reuse, R64, R8 ;  /* 0x00000040c418723c */ /* 0x044ff00000001808 */
[----:B------:R-:W-:Y:S08]  /*ec60*/  HMMA.16816.F32 R16, R196, R88, R80 ;  /* 0x00000058c410723c */ /* 0x000ff00000001850 */
[----:B-1----:R-:W-:Y:S08]  /*ec70*/  HMMA.16816.F32 R8, R200, R60, R128 ;  /* 0x0000003cc808723c */ /* 0x002ff00000001880 */
[C---:B------:R-:W-:Y:S01]  /*ec80*/  HMMA.16816.F32 R12, R196.reuse, R90, R124 ;  /* 0x0000005ac40c723c */ /* 0x040fe2000000187c */
[----:B------:R-:W-:Y:S07]  /*ec90*/  LDSM.16.M88.4 R88, [R219+0x5000] ;  /* 0x00500000db58783b */ /* 0x000fee0000000200 */
[----:B------:R-:W-:Y:S08]  /*eca0*/  HMMA.16816.F32 R20, R196, R66, R72 ;  /* 0x00000042c414723c */ /* 0x000ff00000001848 */
[C---:B------:R-:W-:Y:S08]  /*ecb0*/  HMMA.16816.F32 R64, R200.reuse, R56, R108 ;  /* 0x00000038c840723c */ /* 0x040ff0000000186c */
[C---:B------:R-:W-:Y:S01]  /*ecc0*/  HMMA.16816.F32 R156, R200.reuse, R58, R104 ;  /* 0x0000003ac89c723c */ /* 0x040fe20000001868 */
[----:B------:R-:W1:Y:S04]  /*ecd0*/  LDSM.16.M88.4 R56, [R222+0xc900] ;  /* 0x00c90000de38783b */ /* 0x000e680000000200 */
[----:B------:R-:W-:Y:S03]  /*ece0*/  LDSM.16.M88.4 R104, [R219+0x4000] ;  /* 0x00400000db68783b */ /* 0x000fe60000000200 */
[C---:B-----5:R-:W-:Y:S01]  /*ecf0*/  HMMA.16816.F32 R160, R200.reuse, R44, R100 ;  /* 0x0000002cc8a0723c */ /* 0x060fe20000001864 */
[----:B------:R-:W-:Y:S07]  /*ed00*/  LDSM.16.M88.4 R100, [R219+0x4800] ;  /* 0x00480000db64783b */ /* 0x000fee0000000200 */
[C---:B------:R-:W-:Y:S01]  /*ed10*/  HMMA.16816.F32 R152, R200.reuse, R46, R96 ;  /* 0x0000002ec898723c */ /* 0x040fe20000001860 */
[----:B------:R-:W2:Y:S07]  /*ed20*/  LDSM.16.M88.4 R44, [R222+0xd100] ;  /* 0x00d10000de2c783b */ /* 0x000eae0000000200 */
[C---:B------:R-:W-:Y:S08]  /*ed30*/  HMMA.16816.F32 R72, R200.reuse, R68, R116 ;  /* 0x00000044c848723c */ /* 0x040ff00000001874 */
[C---:B---3--:R-:W-:Y:S01]  /*ed40*/  HMMA.16816.F32 R116, R200.reuse, R28, R16 ;  /* 0x0000001cc874723c */ /* 0x048fe20000001810 */
[----:B------:R-:W3:Y:S07]  /*ed50*/  LDSM.16.M88.4 R16, [R222+0xd900] ;  /* 0x00d90000de10783b */ /* 0x000eee0000000200 */
[----:B------:R-:W-:Y:S08]  /*ed60*/  HMMA.16816.F32 R68, R200, R70, R112 ;  /* 0x00000046c844723c */ /* 0x000ff00000001870 */
[----:B------:R-:W-:Y:S01]  /*ed70*/  HMMA.16816.F32 R108, R204, R52, R8 ;  /* 0x00000034cc6c723c */ /* 0x000fe20000001808 */
[----:B------:R-:W5:Y:S07]  /*ed80*/  LDSM.16.M88.4 R8, [R222+0xe900] ;  /* 0x00e90000de08783b */ /* 0x000f6e0000000200 */
[C---:B------:R-:W-:Y:S01]  /*ed90*/  HMMA.16816.F32 R112, R200.reuse, R30, R12 ;  /* 0x0000001ec870723c */ /* 0x040fe2000000180c */
[----:B------:R-:W1:Y:S07]  /*eda0*/  LDSM.16.M88.4 R12, [R222+0xe100] ;  /* 0x00e10000de0c783b */ /* 0x000e6e0000000200 */
[C---:B------:R-:W-:Y:S08]  /*edb0*/  HMMA.16816.F32 R60, R200.reuse, R62, R120 ;  /* 0x0000003ec83c723c */ /* 0x040ff00000001878 */
[C---:B------:R-:W-:Y:S01]  /*edc0*/  HMMA.16816.F32 R148, R200.reuse, R40, R92 ;  /* 0x00000028c894723c */ /* 0x040fe2000000185c */
[----:B------:R-:W-:Y:S07]  /*edd0*/  LDSM.16.M88.4 R92, [R222+0xf900] ;  /* 0x00f90000de5c783b */ /* 0x000fee0000000200 */
[C---:B------:R-:W-:Y:S01]  /*ede0*/  HMMA.16816.F32 R124, R200.reuse, R32, R24 ;  /* 0x00000020c87c723c */ /* 0x040fe20000001818 */
[----:B------:R-:W2:Y:S07]  /*edf0*/  LDSM.16.M88.4 R24, [R222+0xf100] ;  /* 0x00f10000de18783b */ /* 0x000eae0000000200 */
[C---:B------:R-:W-:Y:S01]  /*ee00*/  HMMA.16816.F32 R132, R200.reuse, R36, R76 ;  /* 0x00000024c884723c */ /* 0x040fe2000000184c */
[----:B------:R-:W2:Y:S07]  /*ee10*/  LDSM.16.M88.4 R76, [R219+0x5800] ;  /* 0x00580000db4c783b */ /* 0x000eae0000000200 */
[C---:B------:R-:W-:Y:S08]  /*ee20*/  HMMA.16816.F32 R136, R200.reuse, R42, R84 ;  /* 0x0000002ac888723c */ /* 0x040ff00000001854 */
[C---:B------:R-:W-:Y:S08]  /*ee30*/  HMMA.16816.F32 R128, R200.reuse, R38, R48 ;  /* 0x00000026c880723c */ /* 0x040ff00000001830 */
[----:B------:R-:W-:Y:S08]  /*ee40*/  HMMA.16816.F32 R120, R200, R34, R20 ;  /* 0x00000022c878723c */ /* 0x000ff00000001814 */
[C---:B-1----:R-:W-:Y:S01]  /*ee50*/  HMMA.16816.F32 R80, R204.reuse, R58, R68 ;  /* 0x0000003acc50723c */ /* 0x042fe20000001844 */
[----:B------:R-:W1:Y:S07]  /*ee60*/  LDSM.16.M88.4 R68, [R219+0x6800] ;  /* 0x00680000db44783b */ /* 0x000e6e0000000200 */
[C---:B------:R-:W-:Y:S01]  /*ee70*/  HMMA.16816.F32 R84, R204.reuse, R56, R72 ;  /* 0x00000038cc54723c */ /* 0x040fe20000001848 */
[----:B------:R-:W1:Y:S07]  /*ee80*/  LDSM.16.M88.4 R72, [R219+0x6000] ;  /* 0x00600000db48783b */ /* 0x000e6e0000000200 */
[C---:B------:R-:W-:Y:S01]  /*ee90*/  HMMA.16816.F32 R96, R204.reuse, R54, R60 ;  /* 0x00000036cc60723c */ /* 0x040fe2000000183c */
[----:B------:R-:W-:Y:S07]  /*eea0*/  LDSM.16.M88.4 R60, [R219+0x7800] ;  /* 0x00780000db3c783b */ /* 0x000fee0000000200 */
[----:B--2---:R-:W-:Y:S01]  /*eeb0*/  HMMA.16816.F32 R56, R204, R44, R64 ;  /* 0x0000002ccc38723c */ /* 0x004fe20000001840 */
[----:B------:R-:W2:Y:S01]  /*eec0*/  LDSM.16.M88.4 R64, [R219+0x7000] ;  /* 0x00700000db40783b */ /* 0x000ea20000000200 */
[----:B------:R-:W-:-:S06]  /*eed0*/  DEPBAR.LE SB0, 0x0 ;  /* 0x000080000000791a */ /* 0x000fcc0000000000 */
[C---:B------:R-:W-:Y:S08]  /*eee0*/  HMMA.16816.F32 R52, R204.reuse, R46, R156 ;  /* 0x0000002ecc34723c */ /* 0x040ff0000000189c */
[C---:B---3--:R-:W-:Y:S08]  /*eef0*/  HMMA.16816.F32 R48, R204.reuse, R16, R160 ;  /* 0x00000010cc30723c */ /* 0x048ff000000018a0 */
        /* <DEDUP_REMOVED lines=26> */
[----:B------:R-:W-:Y:S07]  /*f0a0*/  @!P0 BRA `(.L_x_679) ;  /* 0x0000049000008947 */ /* 0x000fee0003800000 */
[----:B----4-:R-:W-:Y:S01]  /*f0b0*/  ULEA UR4, UR10, UR16, 0x7 ;  /* 0x000000100a047291 */ /* 0x010fe2000f8e383f */
[----:B------:R-:W-:Y:S01]  /*f0c0*/  ISETP.NE.AND P3, PT, R172, 0x1, PT ;  /* 0x00000001ac00780c */ /* 0x000fe20003f65270 */
[----:B------:R-:W-:Y:S01]  /*f0d0*/  IMAD.MOV.U32 R245, RZ, RZ, RZ ;  /* 0x000000fffff57224 */ /* 0x000fe200078e00ff */
[----:B------:R-:W-:-:S03]  /*f0e0*/  ISETP.GT.AND P4, PT, R169, 0x7f, PT ;  /* 0x0000007fa900780c */ /* 0x000fc60003f84270 */
        /* <DEDUP_REMOVED lines=9> */
[----:B------:R1:W2:Y:S01]  /*f180*/  @!P4 LDG.E R245, [R6.64] ;  /* 0x0000001606f5c981 */ /* 0x0002a2000c1e1900 */
[----:B------:R-:W-:Y:S01]  /*f190*/  IMAD.MOV R0, RZ, RZ, -R0 ;  /* 0x000000ffff007224 */ /* 0x000fe200078e0a00 */
[----:B------:R-:W-:Y:S01]  /*f1a0*/  SEL R25, RZ, 0x10, P6 ;  /* 0x00000010ff197807 */ /* 0x000fe20003000000 */
[----:B------:R-:W-:Y:S01]  /*f1b0*/  IMAD.SHL.U32 R17, R167, 0x2, RZ ;  /* 0x00000002a7117824 */ /* 0x000fe200078e00ff */
[----:B------:R-:W-:Y:S01]  /*f1c0*/  IADD3 R10, -R164, 0x10, RZ ;  /* 0x00000010a40a7810 */ /* 0x000fe20007ffe1ff */
[----:B------:R-:W-:-:S05]  /*f1d0*/  IMAD R9, R0, c[0x0][0x2b8], R5 ;  /* 0x0000ae0000097a24 */ /* 0x000fca00078e0205 */
[----:B------:R-:W-:Y:S01]  /*f1e0*/  SHF.R.S32.HI R0, RZ, 0x1f, R9 ;  /* 0x0000001fff007819 */ /* 0x000fe20000011409 */
[----:B------:R-:W-:Y:S04]  /*f1f0*/  STL [R1+0x4], R9 ;  /* 0x0000040901007387 */ /* 0x000fe80000100800 */
        /* <DEDUP_REMOVED lines=8> */
[----:B------:R-:W-:-:S04]  /*f280*/  IADD3 R0, P0, R6, UR26, RZ ;  /* 0x0000001a06007c10 */ /* 0x000fc8000ff1e0ff */
[----:B------:R-:W-:Y:S02]  /*f290*/  IADD3.X R6, R7, UR9, R5, P0, !PT ;  /* 0x0000000907067c10 */ /* 0x000fe400087fe405 */
[----:B------:R-:W-:-:S04]  /*f2a0*/  LEA R5, P0, R0, c[0x0][0x1c8], 0x1 ;  /* 0x0000720000057a11 */ /* 0x000fc800078008ff */
[----:B------:R-:W-:Y:S01]  /*f2b0*/  LEA.HI.X R0, R0, c[0x0][0x1cc], R6, 0x1, P0 ;  /* 0x0000730000007a11 */ /* 0x000fe200000f0c06 */
[----:B------:R-:W-:Y:S01]  /*f2c0*/  SHFL.IDX PT, R7, R5, 0x3, 0x181f ;  /* 0x00781f0005077f89 */ /* 0x000fe200000e0000 */
[----:B------:R-:W-:-:S03]  /*f2d0*/  IADD3 R6, -R25, 0x10, RZ ;  /* 0x0000001019067810 */ /* 0x000fc60007ffe1ff */
[----:B------:R-:W-:Y:S04]  /*f2e0*/  SHFL.IDX PT, R8, R0, 0x3, 0x181f ;  /* 0x00781f0000087f89 */ /* 0x000fe800000e0000 */
[----:B------:R-:W1:Y:S04]  /*f2f0*/  SHFL.IDX PT, R9, R5, RZ, 0x181f ;  /* 0x00181fff05097589 */ /* 0x000e6800000e0000 */
[----:B------:R-:W-:Y:S04]  /*f300*/  SHFL.IDX PT, R14, R5, 0x1, 0x181f ;  /* 0x00381f00050e7f89 */ /* 0x000fe800000e0000 */
[----:B------:R-:W2:Y:S04]  /*f310*/  SHFL.IDX PT, R12, R0, RZ, 0x181f ;  /* 0x00181fff000c7589 */ /* 0x000ea800000e0000 */
[----:B------:R3:W4:Y:S04]  /*f320*/  SHFL.IDX PT, R13, R5, 0x2, 0x181f ;  /* 0x00581f00050d7f89 */ /* 0x00072800000e0000 */
[----:B------:R-:W5:Y:S04]  /*f330*/  SHFL.IDX PT, R15, R0, 0x1, 0x181f ;  /* 0x00381f00000f7f89 */ /* 0x000f6800000e0000 */
[----:B------:R4:W4:Y:S01]  /*f340*/  SHFL.IDX PT, R24, R0, 0x2, 0x181f ;  /* 0x00581f0000187f89 */ /* 0x00092200000e0000 */
[----:B-1----:R-:W-:-:S02]  /*f350*/  IADD3 R20, P2, R9, R17, RZ ;  /* 0x0000001109147210 */ /* 0x002fc40007f5e0ff */
[----:B---3--:R-:W-:Y:S02]  /*f360*/  LOP3.LUT R5, R6, 0xf, RZ, 0xc0, !PT ;  /* 0x0000000f06057812 */ /* 0x008fe400078ec0ff */
[----:B------:R-:W-:Y:S02]  /*f370*/  SHF.L.U64.HI R6, R167, 0x1, R168 ;  /* 0x00000001a7067819 */ /* 0x000fe400000102a8 */
[----:B------:R-:W-:Y:S02]  /*f380*/  IADD3 R22, P1, P0, R5, R7, R17 ;  /* 0x0000000705167210 */ /* 0x000fe4000783e011 */
[----:B------:R-:W-:Y:S01]  /*f390*/  LOP3.LUT R5, R10, 0xf, RZ, 0xc0, !PT ;  /* 0x0000000f0a057812 */ /* 0x000fe200078ec0ff */
[--C-:B--2---:R-:W-:Y:S01]  /*f3a0*/  IMAD.X R21, R12, 0x1, R6.reuse, P2 ;  /* 0x000000010c157824 */ /* 0x104fe200010e0606 */
[----:B------:R-:W-:Y:S01]  /*f3b0*/  IADD3.X R23, RZ, R8, R6, P1, P0 ;  /* 0x00000008ff177210 */ /* 0x000fe20000fe0406 */
[----:B----4-:R-:W-:-:S03]  /*f3c0*/  IMAD.SHL.U32 R0, R165, 0x2, RZ ;  /* 0x00000002a5007824 */ /* 0x010fc600078e00ff */
[----:B------:R1:W-:Y:S02]  /*f3d0*/  LDGSTS.E.BYPASS.LTC128B.128 [R239+0x8100], [R20.64], !P6 ;  /* 0x0810000014ef7fae */ /* 0x0003e4000f101d56 */
[----:B------:R-:W-:Y:S02]  /*f3e0*/  IADD3 R10, P1, P0, R5, R7, R0 ;  /* 0x00000007050a7210 */ /* 0x000fe4000783e000 */
[----:B------:R-:W-:-:S04]  /*f3f0*/  SHF.L.U64.HI R5, R165, 0x1, R166 ;  /* 0x00000001a5057819 */ /* 0x000fc800000102a6 */
[--C-:B------:R-:W-:Y:S02]  /*f400*/  IADD3.X R11, RZ, R8, R5.reuse, P1, P0 ;  /* 0x00000008ff0b7210 */ /* 0x100fe40000fe0405 */
[-C--:B------:R-:W-:Y:S02]  /*f410*/  IADD3 R18, P0, R9, R0.reuse, RZ ;  /* 0x0000000009127210 */ /* 0x080fe40007f1e0ff */
[CC--:B------:R-:W-:Y:S02]  /*f420*/  IADD3 R16, P1, R14.reuse, R17.reuse, RZ ;  /* 0x000000110e107210 */ /* 0x0c0fe40007f3e0ff */
[-C--:B------:R-:W-:Y:S01]  /*f430*/  IADD3 R14, P2, R14, R0.reuse, RZ ;  /* 0x000000000e0e7210 */ /* 0x080fe20007f5e0ff */
[--C-:B------:R-:W-:Y:S01]  /*f440*/  IMAD.X R19, R12, 0x1, R5.reuse, P0 ;  /* 0x000000010c137824 */ /* 0x100fe200000e0605 */
[----:B------:R-:W-:Y:S01]  /*f450*/  IADD3 R12, P0, R13, R17, RZ ;  /* 0x000000110d0c7210 */ /* 0x000fe20007f1e0ff */
[--C-:B-----5:R-:W-:Y:S01]  /*f460*/  IMAD.X R17, R15, 0x1, R6.reuse, P1 ;  /* 0x000000010f117824 */ /* 0x120fe200008e0606 */
[----:B------:R-:W-:Y:S01]  /*f470*/  IADD3 R8, P1, R13, R0, RZ ;  /* 0x000000000d087210 */ /* 0x000fe20007f3e0ff */
[--C-:B------:R-:W-:Y:S01]  /*f480*/  IMAD.X R15, R15, 0x1, R5.reuse, P2 ;  /* 0x000000010f0f7824 */ /* 0x100fe200010e0605 */
[----:B------:R-:W-:Y:S01]  /*f490*/  ISETP.NE.U32.AND P2, PT, R164, RZ, PT ;  /* 0x000000ffa400720c */ /* 0x000fe20003f45070 */
[C---:B------:R-:W-:Y:S01]  /*f4a0*/  IMAD.X R13, R24.reuse, 0x1, R6, P0 ;  /* 0x00000001180d7824 */ /* 0x040fe200000e0606 */
        /* <DEDUP_REMOVED lines=9> */
.L_x_679:
[----:B----4-:R-:W-:Y:S01]  /*f540*/  FMUL.FTZ R0, R108, c[0x0][0x320] ;  /* 0x0000c8006c007a20 */ /* 0x010fe20000410000 */
[----:B------:R-:W-:Y:S01]  /*f550*/  SHF.R.S32.HI R6, RZ, 0x1f, R170 ;  /* 0x0000001fff067819 */ /* 0x000fe200000114aa */
[----:B------:R-:W-:Y:S01]  /*f560*/  FMUL.FTZ R5, R66, c[0x0][0x320] ;  /* 0x0000c80042057a20 */ /* 0x000fe20000410000 */
[----:B------:R-:W-:Y:S01]  /*f570*/  LEA.HI R7, R183, R174, RZ, 0x2 ;  /* 0x000000aeb7077211 */ /* 0x000fe200078f10ff */
[----:B------:R2:W-:Y:S01]  /*f580*/  MUFU.TANH R90, R0 ;  /* 0x00000000005a7308 */ /* 0x0005e20000002400 */
[----:B------:R-:W-:Y:S01]  /*f590*/  LEA.HI R6, R6, R170, RZ, 0x3 ;  /* 0x000000aa06067211 */ /* 0x000fe200078f18ff */
[----:B------:R-:W-:Y:S01]  /*f5a0*/  UMOV UR4, 0xffffff80 ;  /* 0xffffff8000047882 */ /* 0x000fe20000000000 */
[----:B------:R-:W-:Y:S01]  /*f5b0*/  PLOP3.LUT P1, PT, PT, PT, UP2, 0x80, 0x0 ;  /* 0x000000000000781c */ /* 0x000fe20003f2f028 */
[----:B------:R-:W-:Y:S01]  /*f5c0*/  UIMAD UR4, UR10, UR4, 0x81 ;  /* 0x000000810a0474a4 */ /* 0x000fe2000f8e0204 */
[----:B------:R-:W-:Y:S01]  /*f5d0*/  LOP3.LUT R6, R6, 0xffffff8, RZ, 0xc0, !PT ;  /* 0x0ffffff806067812 */ /* 0x000fe200078ec0ff */
[----:B------:R-:W-:Y:S01]  /*f5e0*/  IMAD.SHL.U32 R217, R3, 0x2, RZ ;  /* 0x0000000203d97824 */ /* 0x000fe200078e00ff */
[----:B------:R-:W-:Y:S01]  /*f5f0*/  PLOP3.LUT P0, PT, PT, PT, UP2, 0x80, 0x0 ;  /* 0x000000000000781c */ /* 0x000fe20003f0f028 */
[----:B------:R-:W3:Y:S01]  /*f600*/  @UP2 S2UR UR6, SR_CTAID.X ;  /* 0x00000000000629c3 */ /* 0x000ee20000002500 */
[----:B------:R-:W0:Y:S01]  /*f610*/  LDGDEPBAR ;  /* 0x00000000000079af */ /* 0x000e220000000000 */
[----:B-1----:R-:W-:Y:S01]  /*f620*/  IMAD.IADD R10, R170, 0x1, -R6 ;  /* 0x00000001aa0a7824 */ /* 0x002fe200078e0a06 */
[----:B------:R-:W-:Y:S01]  /*f630*/  LEA R221, R2, R217, 0x1 ;  /* 0x000000d902dd7211 */ /* 0x000fe200078e08ff */
[----:B------:R-:W-:-:S02]  /*f640*/  IMAD R218, R4, 0x2, R217 ;  /* 0x0000000204da7824 */ /* 0x000fc400078e02d9 */
[----:B--2---:R-:W-:Y:S02]  /*f650*/  FMUL.FTZ R0, R109, c[0x0][0x320] ;  /* 0x0000c8006d007a20 */ /* 0x004fe40000410000 */
[----:B------:R-:W-:Y:S02]  /*f660*/  IMAD R220, R2, 0x2, R218 ;  /* 0x0000000202dc7824 */ /* 0x000fe400078e02da */
[----:B------:R1:W2:Y:S01]  /*f670*/  MUFU.TANH R89, R0 ;  /* 0x0000000000597308 */ /* 0x0002a20000002400 */
[----:B---3--:R-:W-:Y:S01]  /*f680*/  @UP2 USHF.L.U32 UR6, UR6, 0x7, URZ ;  /* 0x0000000706062899 */ /* 0x008fe2000800063f */
[----:B-1----:R-:W-:-:S06]  /*f690*/  FMUL.FTZ R0, R96, c[0x0][0x320] ;  /* 0x0000c80060007a20 */ /* 0x002fcc0000410000 */
[----:B------:R1:W3:Y:S02]  /*f6a0*/  MUFU.TANH R88, R0 ;  /* 0x0000000000587308 */ /* 0x0002e40000002400 */
[----:B-1----:R-:W-:-:S06]  /*f6b0*/  FMUL.FTZ R0, R97, c[0x0][0x320] ;  /* 0x0000c80061007a20 */ /* 0x002fcc0000410000 */
[----:B------:R1:W-:Y:S02]  /*f6c0*/  MUFU.TANH R11, R0 ;  /* 0x00000000000b7308 */ /* 0x0003e40000002400 */
[----:B-1----:R-:W-:-:S06]  /*f6d0*/  FMUL.FTZ R0, R84, c[0x0][0x320] ;  /* 0x0000c80054007a20 */ /* 0x002fcc0000410000 */
[----:B------:R1:W4:Y:S02]  /*f6e0*/  MUFU.TANH R84, R0 ;  /* 0x0000000000547308 */ /* 0x0003240000002400 */
[----:B-1----:R-:W-:-:S06]  /*f6f0*/  FMUL.FTZ R0, R85, c[0x0][0x320] ;  /* 0x0000c80055007a20 */ /* 0x002fcc0000410000 */
[----:B------:R1:W5:Y:S02]  /*f700*/  MUFU.TANH R75, R0 ;  /* 0x00000000004b7308 */ /* 0x0003640000002400 */
        /* <DEDUP_REMOVED lines=21> */
[----:B------:R1:W-:Y:S02]  /*f860*/  MUFU.TANH R172, R0 ;  /* 0x0000000000ac7308 */ /* 0x0003e40000002400 */
        /* <DEDUP_REMOVED lines=39> */
[----:B------:R1:W1:Y:S02]  /*fae0*/  MUFU.TANH R12, R0 ;  /* 0x00000000000c7308 */ /* 0x0002640000002400 */
[----:B-1----:R-:W-:-:S06]  /*faf0*/  FMUL.FTZ R0, R38, c[0x0][0x320] ;  /* 0x0000c80026007a20 */ /* 0x002fcc0000410000 */
[----:B------:R1:W-:Y:S08]  /*fb00*/  MUFU.TANH R38, R5 ;  /* 0x0000000500267308 */ /* 0x0003f00000002400 */
[----:B------:R2:W-:Y:S01]  /*fb10*/  MUFU.TANH R168, R0 ;  /* 0x0000000000a87308 */ /* 0x0005e20000002400 */
[----:B-1----:R-:W-:Y:S01]  /*fb20*/  LOP3.LUT R5, R7, 0xfffffffc, RZ, 0xc0, !PT ;  /* 0xfffffffc07057812 */ /* 0x002fe200078ec0ff */
[----:B------:R-:W-:-:S04]  /*fb30*/  FMUL.FTZ R7, R67, c[0x0][0x320] ;  /* 0x0000c80043077a20 */ /* 0x000fc80000410000 */
[----:B------:R-:W-:Y:S02]  /*fb40*/  IMAD.IADD R5, R174, 0x1, -R5 ;  /* 0x00000001ae057824 */ /* 0x000fe400078e0a05 */
[----:B--2---:R-:W-:-:S04]  /*fb50*/  FMUL.FTZ R0, R39, c[0x0][0x320] ;  /* 0x0000c80027007a20 */ /* 0x004fc80000410000 */
        /* <DEDUP_REMOVED lines=8> */
[----:B------:R1:W-:Y:S08]  /*fbe0*/  MUFU.TANH R35, R7 ;  /* 0x0000000700237308 */ /* 0x0003f00000002400 */
[----:B------:R2:W-:Y:S01]  /*fbf0*/  MUFU.TANH R175, R0 ;  /* 0x0000000000af7308 */ /* 0x0005e20000002400 */
[----:B-1----:R-:W-:-:S04]  /*fc00*/  LEA.HI R7, R5, R5, RZ, 0x1 ;  /* 0x0000000505077211 */ /* 0x002fc800078f08ff */
[----:B------:R-:W-:Y:S01]  /*fc10*/  LOP3.LUT R7, R7, 0x1ffffffe, RZ, 0xc0, !PT ;  /* 0x1ffffffe07077812 */ /* 0x000fe200078ec0ff */
[----:B--2---:R-:W-:-:S03]  /*fc20*/  FMUL.FTZ R0, R86, c[0x0][0x320] ;  /* 0x0000c80056007a20 */ /* 0x004fc60000410000 */
[----:B------:R-:W-:Y:S01]  /*fc30*/  IADD3 R7, R5, -R7, RZ ;  /* 0x8000000705077210 */ /* 0x000fe20007ffe0ff */
[----:B------:R-:W-:Y:S01]  /*fc40*/  FMUL.FTZ R5, R51, c[0x0][0x320] ;  /* 0x0000c80033057a20 */ /* 0x000fe20000410000 */
[----:B------:R1:W-:Y:S08]  /*fc50*/  MUFU.TANH R19, R0 ;  /* 0x0000000000137308 */ /* 0x0003f00000002400 */
[----:B------:R-:W-:Y:S01]  /*fc60*/  MUFU.TANH R17, R5 ;  /* 0x0000000500117308 */ /* 0x000fe20000002400 */
[----:B-1----:R-:W-:-:S07]  /*fc70*/  FMUL.FTZ R0, R87, c[0x0][0x320] ;  /* 0x0000c80057007a20 */ /* 0x002fce0000410000 */
        /* <DEDUP_REMOVED lines=12> */
[----:B------:R1:W2:Y:S02]  /*fd40*/  MUFU.TANH R13, R0 ;  /* 0x00000000000d7308 */ /* 0x0002a40000002400 */
[----:B-1----:R-:W-:-:S06]  /*fd50*/  FMUL.FTZ R0, R99, c[0x0][0x320] ;  /* 0x0000c80063007a20 */ /* 0x002fcc0000410000 */
[----:B------:R1:W1:Y:S02]  /*fd60*/  MUFU.TANH R14, R0 ;  /* 0x00000000000e7308 */ /* 0x0002640000002400 */
[----:B-1----:R-:W-:-:S05]  /*fd70*/  LOP3.LUT R0, R171, 0xffffffe0, RZ, 0xc0, !PT ;  /* 0xffffffe0ab007812 */ /* 0x002fca00078ec0ff */
[----:B------:R-:W-:-:S05]  /*fd80*/  IMAD.IADD R0, R174, 0x1, -R0 ;  /* 0x00000001ae007824 */ /* 0x000fca00078e0a00 */
[----:B------:R-:W-:-:S04]  /*fd90*/  SHF.R.S32.HI R8, RZ, 0x1f, R0 ;  /* 0x0000001fff087819 */ /* 0x000fc80000011400 */
[----:B------:R-:W-:Y:S01]  /*fda0*/  LEA.HI R6, R8, R0, RZ, 0x2 ;  /* 0x0000000008067211 */ /* 0x000fe200078f10ff */
[----:B------:R-:W-:-:S03]  /*fdb0*/  FMUL.FTZ R8, R50, c[0x0][0x320] ;  /* 0x0000c80032087a20 */ /* 0x000fc60000410000 */
[C---:B------:R-:W-:Y:S01]  /*fdc0*/  LEA.HI.SX32 R9, R6.reuse, UR14, 0x1e ;  /* 0x0000000e06097c11 */ /* 0x040fe2000f8ff2ff */
[----:B------:R1:W-:Y:S01]  /*fdd0*/  MUFU.TANH R18, R8 ;  /* 0x0000000800127308 */ /* 0x0003e20000002400 */
[----:B------:R-:W-:-:S03]  /*fde0*/  LOP3.LUT R6, R6, 0x7ffffffc, RZ, 0xc0, !PT ;  /* 0x7ffffffc06067812 */ /* 0x000fc600078ec0ff */
[----:B------:R-:W-:Y:S02]  /*fdf0*/  IMAD R9, R10, 0x10, R9 ;  /* 0x000000100a097824 */ /* 0x000fe400078e0209 */
[----:B------:R-:W-:Y:S02]  /*fe00*/  IMAD.IADD R0, R0, 0x1, -R6 ;  /* 0x0000000100007824 */ /* 0x000fe400078e0a06 */
[----:B------:R-:W-:Y:S02]  /*fe10*/  IMAD R15, R7, 0x8, R9 ;  /* 0x00000008070f7824 */ /* 0x000fe400078e0209 */
[----:B------:R-:W-:Y:S01]  /*fe20*/  FMUL.FTZ R7, R30, c[0x0][0x320] ;  /* 0x0000c8001e077a20 */ /* 0x000fe20000410000 */
[----:B------:R-:W-:Y:S01]  /*fe30*/  SHF.L.U32 R10, R0, 0x1, RZ ;  /* 0x00000001000a7819 */ /* 0x000fe200000006ff */
[----:B------:R-:W-:Y:S01]  /*fe40*/  IMAD.MOV.U32 R5, RZ, RZ, R15 ;  /* 0x000000ffff057224 */ /* 0x000fe200078e000f */
[----:B------:R2:W-:Y:S01]  /*fe50*/  STL [R1+0x14], R15 ;  /* 0x0000140f01007387 */ /* 0x0005e20000100800 */
[----:B------:R-:W-:Y:S01]  /*fe60*/  FMUL.FTZ R0, R83, c[0x0][0x320] ;  /* 0x0000c80053007a20 */ /* 0x000fe20000410000 */
[----:B------:R3:W-:Y:S01]  /*fe70*/  MUFU.TANH R34, R7 ;  /* 0x0000000700227308 */ /* 0x0007e20000002400 */
[----:B-1----:R-:W-:Y:S01]  /*fe80*/  @P1 IMAD.HI.U32 R8, R15, c[0x0][0x2c8], RZ ;  /* 0x0000b2000f081a27 */ /* 0x002fe200078e00ff */
[----:B------:R-:W-:Y:S01]  /*fe90*/  IADD3 R6, -R10, UR24, RZ ;  /* 0x000000180a067c10 */ /* 0x000fe2000fffe1ff */
[----:B------:R-:W-:Y:S03]  /*fea0*/  STL [R1+0x18], R10 ;  /* 0x0000180a01007387 */ /* 0x000fe60000100800 */
[----:B------:R-:W-:-:S02]  /*feb0*/  @P0 SHF.R.U32.HI R5, RZ, c[0x0][0x2cc], R8 ;  /* 0x0000b300ff050a19 */ /* 0x000fc40000011608 */
[----:B------:R-:W-:Y:S03]  /*fec0*/  MUFU.TANH R61, R0 ;  /* 0x00000000003d7308 */ /* 0x000fe60000002400 */
[----:B------:R-:W1:Y:S04]  /*fed0*/  SHFL.IDX PT, R9, R5, RZ, 0x1c1f ;  /* 0x001c1fff05097589 */ /* 0x000e6800000e0000 */
[----:B------:R1:W4:Y:S01]  /*fee0*/  SHFL.IDX PT, R8, R5, 0x1, 0x1c1f ;  /* 0x003c1f0005087f89 */ /* 0x00032200000e0000 */
[----:B---3--:R-:W-:-:S04]  /*fef0*/  FMUL.FTZ R7, R31, c[0x0][0x320] ;  /* 0x0000c8001f077a20 */ /* 0x008fc80000410000 */
[----:B------:R-:W-:Y:S01]  /*ff00*/  MUFU.TANH R24, R7 ;  /* 0x0000000700187308 */ /* 0x000fe20000002400 */
[----:B--2---:R-:W-:-:S07]  /*ff10*/  FMUL.FTZ R15, R63, c[0x0][0x320] ;  /* 0x0000c8003f0f7a20 */ /* 0x004fce0000410000 */
[----:B------:R-:W-:Y:S01]  /*ff20*/  MUFU.TANH R15, R15 ;  /* 0x0000000f000f7308 */ /* 0x000fe20000002400 */
[----:B-1----:R-:W-:-:S07]  /*ff30*/  FMUL.FTZ R5, R82, c[0x0][0x320] ;  /* 0x0000c80052057a20 */ /* 0x002fce0000410000 */
[----:B------:R1:W2:Y:S02]  /*ff40*/  MUFU.TANH R60, R5 ;  /* 0x00000005003c7308 */ /* 0x0002a40000002400 */
[----:B-1----:R-:W-:Y:S01]  /*ff50*/  IMAD.U32 R5, RZ, RZ, UR4 ;  /* 0x00000004ff057e24 */ /* 0x002fe2000f8e00ff */
[----:B------:R-:W-:Y:S02]  /*ff60*/  ULDC.64 UR4, c[0x0][0x2c8] ;  /* 0x0000b20000047ab9 */ /* 0x000fe40000000a00 */
[----:B------:R-:W-:Y:S02]  /*ff70*/  UIMAD.WIDE.U32 UR6, UR6, UR4, URZ ;  /* 0x00000004060672a5 */ /* 0x000fe4000f8e003f */
[----:B------:R-:W-:Y:S02]  /*ff80*/  IADD3 R5, -R10, UR11, R5 ;  /* 0x0000000b0a057c10 */ /* 0x000fe4000fffe105 */
[----:B------:R-:W-:Y:S02]  /*ff90*/  @UP2 USHF.R.U32.HI UR14, URZ, UR5, UR7 ;  /* 0x000000053f0e2299 */ /* 0x000fe40008011607 */
[----:B------:R-:W-:Y:S01]  /*ffa0*/  IADD3 R0, R5, -UR20, RZ ;  /* 0x8000001405007c10 */ /* 0x000fe2000fffe0ff */
[----:B------:R-:W-:Y:S01]  /*ffb0*/  FMUL.FTZ R5, R62, c[0x0][0x320] ;  /* 0x0000c8003e057a20 */ /* 0x000fe20000410000 */
[----:B------:R-:W-:-:S03]  /*ffc0*/  UIADD3 UR14, UR14, UR11, -UR20 ;  /* 0x0000000b0e0e7290 */ /* 0x000fc6000fffe814 */
[C---:B------:R-:W-:Y:S01]  /*ffd0*/  IMAD.IADD R7, R0.reuse, 0x1, R9 ;  /* 0x0000000100077824 */ /* 0x040fe200078e0209 */
[----:B------:R1:W-:Y:S01]  /*ffe0*/  MUFU.TANH R20, R5 ;  /* 0x0000000500147308 */ /* 0x0003e20000002400 */
[----:B----4-:R-:W-:Y:S01]  /*fff0*/  IMAD.IADD R0, R0, 0x1, R8 ;  /* 0x0000000100007824 */ /* 0x010fe200078e0208 */
[----:B------:R-:W-:Y:S01]  /*10000*/  USHF.R.S32.HI UR4, URZ, 0x1f, UR14 ;  /* 0x0000001f3f047899 */ /* 0x000fe2000801140e */
[----:B------:R-:W-:-:S03]  /*10010*/  FMUL.FTZ R8, R42, c[0x0][0x320] ;  /* 0x0000c8002a087a20 */ /* 0x000fc60000410000 */
[----:B------:R-:W-:Y:S01]  /*10020*/  IMNMX R0, R6, R0, PT ;  /* 0x0000000006007217 */ /* 0x000fe20003800200 */
[----:B------:R-:W-:Y:S02]  /*10030*/  ULEA.HI UR4, UR4, UR14, URZ, 0x7 ;  /* 0x0000000e04047291 */ /* 0x000fe4000f8f383f */
[----:B------:R-:W-:Y:S02]  /*10040*/  UIADD3 UR14, UR10, -0x2, URZ ;  /* 0xfffffffe0a0e7890 */ /* 0x000fe4000fffe03f */
[----:B------:R-:W-:-:S04]  /*10050*/  USHF.R.S32.HI UR7, URZ, 0x7, UR4 ;  /* 0x000000073f077899 */ /* 0x000fc80008011404 */
[----:B------:R-:W-:Y:S01]  /*10060*/  UISETP.LT.AND UP0, UPT, URZ, UR7, UPT ;  /* 0x000000073f00728c */ /* 0x000fe2000bf01270 */
[----:B-1----:R-:W-:Y:S01]  /*10070*/  IMNMX R5, R6, R7, PT ;  /* 0x0000000706057217 */ /* 0x002fe20003800200 */
[----:B------:R-:W-:Y:S02]  /*10080*/  FMUL.FTZ R7, R78, c[0x0][0x320] ;  /* 0x0000c8004e077a20 */ /* 0x000fe40000410000 */
[----:B------:R-:W-:Y:S01]  /*10090*/  USEL UR7, URZ, UR7, !UP0 ;  /* 0x000000073f077287 */ /* 0x000fe2000c000000 */
[C---:B------:R-:W-:Y:S01]  /*100a0*/  ISETP.GT.AND P0, PT, R5.reuse, RZ, PT ;  /* 0x000000ff0500720c */ /* 0x040fe20003f04270 */
[----:B------:R1:W3:Y:S01]  /*100b0*/  MUFU.TANH R6, R7 ;  /* 0x0000000700067308 */ /* 0x0002e20000002400 */
[C---:B------:R-:W-:Y:S01]  /*100c0*/  ISETP.GT.AND P1, PT, R5.reuse, 0x1, PT ;  /* 0x000000010500780c */ /* 0x040fe20003f24270 */
[----:B------:R-:W-:Y:S01]  /*100d0*/  UISETP.GE.AND UP0, UPT, UR14, UR7, UPT ;  /* 0x000000070e00728c */ /* 0x000fe2000bf06270 */
[----:B------:R-:W-:Y:S02]  /*100e0*/  ISETP.GT.AND P2, PT, R5, 0x8, PT ;  /* 0x000000080500780c */ /* 0x000fe40003f44270 */
[----:B------:R-:W-:-:S02]  /*100f0*/  FSEL R9, R89, -INF , P1 ;  /* 0xff80000059097808 */ /* 0x000fc40000800000 */
[C---:B------:R-:W-:Y:S02]  /*10100*/  ISETP.GT.AND P1, PT, R5.reuse, 0x10, PT ;  /* 0x000000100500780c */ /* 0x040fe40003f24270 */
[----:B------:R-:W-:Y:S02]  /*10110*/  FSEL R10, R88, -INF , P2 ;  /* 0xff800000580a7808 */ /* 0x000fe40001000000 */
[C---:B------:R-:W-:Y:S02]  /*10120*/  ISETP.GT.AND P2, PT, R5.reuse, 0x11, PT ;  /* 0x000000110500780c */ /* 0x040fe40003f44270 */
[----:B------:R-:W-:Y:S02]  /*10130*/  FSEL R28, R84, -INF , P1 ;  /* 0xff800000541c7808 */ /* 0x000fe40000800000 */
[----:B------:R-:W-:Y:S02]  /*10140*/  ISETP.GT.AND P1, PT, R5, 0x19, PT ;  /* 0x000000190500780c */ /* 0x000fe40003f24270 */
[----:B-1----:R-:W-:-:S02]  /*10150*/  FSEL R7, R90, -INF , P0 ;  /* 0xff8000005a077808 */ /* 0x002fc40000000000 */
[----:B------:R-:W-:Y:S02]  /*10160*/  ISETP.GT.AND P0, PT, R5, 0x9, PT ;  /* 0x000000090500780c */ /* 0x000fe40003f04270 */
[----:B-----5:R-:W-:Y:S02]  /*10170*/  FSEL R29, R75, -INF , P2 ;  /* 0xff8000004b1d7808 */ /* 0x020fe40001000000 */
[----:B------:R-:W-:Y:S02]  /*10180*/  FSEL R11, R11, -INF , P0 ;  /* 0xff8000000b0b7808 */ /* 0x000fe40000000000 */
[C---:B------:R-:W-:Y:S02]  /*10190*/  ISETP.GT.AND P0, PT, R5.reuse, 0x18, PT ;  /* 0x000000180500780c */ /* 0x040fe40003f04270 */
[----:B------:R-:W-:Y:S02]  /*101a0*/  ISETP.GT.AND P2, PT, R5, 0x20, PT ;  /* 0x000000200500780c */ /* 0x000fe40003f44270 */
[----:B------:R-:W-:-:S02]  /*101b0*/  FSEL R30, R74, -INF , P0 ;  /* 0xff8000004a1e7808 */ /* 0x000fc40000000000 */
[----:B------:R-:W-:Y:S02]  /*101c0*/  ISETP.GT.AND P0, PT, R5, 0x21, PT ;  /* 0x000000210500780c */ /* 0x000fe40003f04270 */
[----:B------:R-:W-:Y:S02]  /*101d0*/  FSEL R33, R73, -INF , P1 ;  /* 0xff80000049217808 */ /* 0x000fe40000800000 */
[----:B------:R-:W-:Y:S02]  /*101e0*/  ISETP.GT.AND P1, PT, R5, 0x28, PT ;  /* 0x000000280500780c */ /* 0x000fe40003f24270 */
[----:B------:R-:W-:Y:S02]  /*101f0*/  FSEL R70, R72, -INF , P2 ;  /* 0xff80000048467808 */ /* 0x000fe40001000000 */
[----:B------:R-:W-:Y:S02]  /*10200*/  FSEL R101, R101, -INF , P0 ;  /* 0xff80000065657808 */ /* 0x000fe40000000000 */
[----:B------:R-:W-:-:S02]  /*10210*/  ISETP.GT.AND P2, PT, R5, 0x29, PT ;  /* 0x000000290500780c */ /* 0x000fc40003f44270 */
[C---:B------:R-:W-:Y:S02]  /*10220*/  ISETP.GT.AND P0, PT, R5.reuse, 0x30, PT ;  /* 0x000000300500780c */ /* 0x040fe40003f04270 */
[----:B------:R-:W-:Y:S02]  /*10230*/  FSEL R102, R102, -INF , P1 ;  /* 0xff80000066667808 */ /* 0x000fe40000800000 */
[C---:B------:R-:W-:Y:S02]  /*10240*/  ISETP.GT.AND P1, PT, R5.reuse, 0x31, PT ;  /* 0x000000310500780c */ /* 0x040fe40003f24270 */
[----:B------:R-:W-:Y:S02]  /*10250*/  FSEL R112, R112, -INF , P2 ;  /* 0xff80000070707808 */ /* 0x000fe40001000000 */
[----:B------:R-:W-:Y:S02]  /*10260*/  FSEL R114, R114, -INF , P0 ;  /* 0xff80000072727808 */ /* 0x000fe40000000000 */
[----:B------:R-:W-:-:S02]  /*10270*/  ISETP.GT.AND P2, PT, R5, 0x38, PT ;  /* 0x000000380500780c */ /* 0x000fc40003f44270 */
        /* <DEDUP_REMOVED lines=8> */
[C---:B------:R-:W-:Y:S01]  /*10300*/  ISETP.GT.AND P1, PT, R5.reuse, 0x49, PT ;  /* 0x000000490500780c */ /* 0x040fe20003f24270 */
[----:B------:R1:W4:Y:S01]  /*10310*/  MUFU.TANH R16, R8 ;  /* 0x0000000800107308 */ /* 0x0003220000002400 */
        /* <DEDUP_REMOVED lines=11> */
[----:B------:R-:W-:Y:S02]  /*103d0*/  ISETP.GT.AND P1, PT, R5, 0x61, PT ;  /* 0x000000610500780c */ /* 0x000fe40003f24270 */
[----:B------:R-:W-:Y:S02]  /*103e0*/  FSEL R187, R49, -INF , P2 ;  /* 0xff80000031bb7808 */ /* 0x000fe40001000000 */
[----:B------:R-:W-:Y:S02]  /*103f0*/  FSEL R242, R48, -INF , P0 ;  /* 0xff80000030f27808 */ /* 0x000fe40000000000 */
[----:B------:R-:W-:-:S02]  /*10400*/  ISETP.GT.AND P2, PT, R5, 0x68, PT ;  /* 0x000000680500780c */ /* 0x000fc40003f44270 */
[----:B------:R-:W-:Y:S02]  /*10410*/  ISETP.GT.AND P0, PT, R5, 0x69, PT ;  /* 0x000000690500780c */ /* 0x000fe40003f04270 */
[----:B------:R-:W-:Y:S02]  /*10420*/  FSEL R246, R41, -INF , P1 ;  /* 0xff80000029f67808 */ /* 0x000fe40000800000 */
[----:B------:R-:W-:Y:S02]  /*10430*/  ISETP.GT.AND P1, PT, R5, 0x70, PT ;  /* 0x000000700500780c */ /* 0x000fe40003f24270 */
[----:B------:R-:W-:Y:S02]  /*10440*/  FMNMX.FTZ R69, R7, R9, !PT ;  /* 0x0000000907457209 */ /* 0x000fe40007810000 */
[----:B------:R-:W-:Y:S02]  /*10450*/  FSEL R247, R40, -INF , P2 ;  /* 0xff80000028f77808 */ /* 0x000fe40001000000 */
[----:B------:R-:W-:-:S02]  /*10460*/  FSEL R248, R37, -INF , P0 ;  /* 0xff80000025f87808 */ /* 0x000fc40000000000 */
[C---:B------:R-:W-:Y:S02]  /*10470*/  ISETP.GT.AND P2, PT, R5.reuse, 0x71, PT ;  /* 0x000000710500780c */ /* 0x040fe40003f44270 */
[C---:B------:R-:W-:Y:S02]  /*10480*/  ISETP.GT.AND P0, PT, R5.reuse, 0x78, PT ;  /* 0x000000780500780c */ /* 0x040fe40003f04270 */
[----:B------:R-:W-:Y:S02]  /*10490*/  FMNMX.FTZ R69, R10, R69, !PT ;  /* 0x000000450a457209 */ /* 0x000fe40007810000 */
[----:B------:R-:W-:Y:S02]  /*104a0*/  FSEL R154, R36, -INF , P1 ;  /* 0xff800000249a7808 */ /* 0x000fe40000800000 */
[----:B------:R-:W-:Y:S02]  /*104b0*/  ISETP.GT.AND P1, PT, R5, 0x79, PT ;  /* 0x000000790500780c */ /* 0x000fe40003f24270 */
[----:B------:R-:W-:-:S02]  /*104c0*/  FSEL R240, R27, -INF , P2 ;  /* 0xff8000001bf07808 */ /* 0x000fc40001000000 */
[----:B------:R-:W-:Y:S02]  /*104d0*/  FSEL R153, R25, -INF , P0 ;  /* 0xff80000019997808 */ /* 0x000fe40000000000 */
[C---:B------:R-:W-:Y:S02]  /*104e0*/  ISETP.GT.AND P2, PT, R0.reuse, RZ, PT ;  /* 0x000000ff0000720c */ /* 0x040fe40003f44270 */
[C---:B------:R-:W-:Y:S02]  /*104f0*/  ISETP.GT.AND P0, PT, R0.reuse, 0x1, PT ;  /* 0x000000010000780c */ /* 0x040fe40003f04270 */
[----:B------:R-:W-:Y:S02]  /*10500*/  FMNMX.FTZ R69, R11, R69, !PT ;  /* 0x000000450b457209 */ /* 0x000fe40007810000 */
[----:B------:R-:W-:Y:S02]  /*10510*/  FSEL R250, R23, -INF , P1 ;  /* 0xff80000017fa7808 */ /* 0x000fe40000800000 */
[----:B------:R-:W-:-:S02]  /*10520*/  ISETP.GT.AND P1, PT, R0, 0x8, PT ;  /* 0x000000080000780c */ /* 0x000fc40003f24270 */
[----:B-1----:R-:W-:Y:S02]  /*10530*/  FSEL R8, R21, -INF , P2 ;  /* 0xff80000015087808 */ /* 0x002fe40001000000 */
[----:B------:R-:W-:Y:S02]  /*10540*/  FSEL R12, R12, -INF , P0 ;  /* 0xff8000000c0c7808 */ /* 0x000fe40000000000 */
        /* <DEDUP_REMOVED lines=18> */
[----:B--2---:R-:W-:Y:S02]  /*10670*/  FSEL R60, R60, -INF , P1 ;  /* 0xff8000003c3c7808 */ /* 0x004fe40000800000 */
        /* <DEDUP_REMOVED lines=31> */
[----:B---3--:R-:W-:Y:S02]  /*10870*/  FSEL R162, R6, -INF , P1 ;  /* 0xff80000006a27808 */ /* 0x008fe40000800000 */
        /* <DEDUP_REMOVED lines=39> */
[----:B----4-:R-:W-:Y:S02]  /*10af0*/  FSEL R209, R16, -INF , P1 ;  /* 0xff80000010d17808 */ /* 0x010fe40000800000 */
[----:B------:R-:W-:Y:S01]  /*10b00*/  FMNMX.FTZ R5, R182, R5, !PT ;  /* 0x00000005b6057209 */ /* 0x000fe20007810000 */
[----:B------:R-:W-:Y:S01]  /*10b10*/  LDSM.16.MT88.4 R16, [R218+0x100] ;  /* 0x00010000da10783b */ /* 0x000fe20000004200 */
[----:B------:R-:W-:Y:S02]  /*10b20*/  FMNMX.FTZ R69, R248, R69, !PT ;  /* 0x00000045f8457209 */ /* 0x000fe40007810000 */
[----:B------:R-:W-:-:S02]  /*10b30*/  ISETP.GT.AND P1, PT, R0, 0x68, PT ;  /* 0x000000680000780c */ /* 0x000fc40003f24270 */
[----:B------:R-:W-:Y:S02]  /*10b40*/  FSEL R208, R39, -INF , P0 ;  /* 0xff80000027d07808 */ /* 0x000fe40000000000 */
[----:B------:R-:W-:Y:S02]  /*10b50*/  FMNMX.FTZ R5, R209, R5, !PT ;  /* 0x00000005d1057209 */ /* 0x000fe40007810000 */
[----:B------:R-:W-:Y:S02]  /*10b60*/  FMNMX.FTZ R69, R154, R69, !PT ;  /* 0x000000459a457209 */ /* 0x000fe40007810000 */
[----:B------:R-:W-:Y:S02]  /*10b70*/  ISETP.GT.AND P0, PT, R0, 0x69, PT ;  /* 0x000000690000780c */ /* 0x000fe40003f04270 */
[----:B------:R-:W-:Y:S02]  /*10b80*/  FSEL R210, R38, -INF , P1 ;  /* 0xff80000026d27808 */ /* 0x000fe40000800000 */
[----:B------:R-:W-:Y:S01]  /*10b90*/  FMNMX.FTZ R5, R208, R5, !PT ;  /* 0x00000005d0057209 */ /* 0x000fe20007810000 */
[----:B------:R-:W-:Y:S01]  /*10ba0*/  LDSM.16.MT88.4 R36, [R217+0x900] ;  /* 0x00090000d924783b */ /* 0x000fe20000004200 */
        /* <DEDUP_REMOVED lines=10> */
[----:B------:R-:W-:Y:S01]  /*10c50*/  FSEL R186, R24, -INF , P0 ;  /* 0xff80000018ba7808 */ /* 0x000fe20000000000 */
[----:B------:R-:W1:Y:S01]  /*10c60*/  SHFL.BFLY PT, R6, R69, 0x2, 0x1f ;  /* 0x0c401f0045067f89 */ /* 0x000e6200000e0000 */
[----:B------:R-:W-:Y:S02]  /*10c70*/  FMNMX.FTZ R5, R155, R5, !PT ;  /* 0x000000059b057209 */ /* 0x000fe40007810000 */
[----:B------:R-:W-:Y:S01]  /*10c80*/  ISETP.GT.AND P0, PT, R0, 0x79, PT ;  /* 0x000000790000780c */ /* 0x000fe20003f04270 */
[----:B------:R-:W-:Y:S01]  /*10c90*/  LDSM.16.MT88.4 R24, [R220+0x100] ;  /* 0x00010000dc18783b */ /* 0x000fe20000004200 */
[----:B------:R-:W-:-:S02]  /*10ca0*/  FSEL R139, R20, -INF , P1 ;  /* 0xff800000148b7808 */ /* 0x000fc40000800000 */
[----:B------:R-:W-:Y:S01]  /*10cb0*/  FMNMX.FTZ R0, R186, R5, !PT ;  /* 0x00000005ba007209 */ /* 0x000fe20007810000 */
[----:B------:R-:W-:Y:S01]  /*10cc0*/  LDSM.16.MT88.4 R20, [R217+0x100] ;  /* 0x00010000d914783b */ /* 0x000fe20000004200 */
        /* <DEDUP_REMOVED lines=13> */
[--C-:B------:R-:W-:Y:S02]  /*10da0*/  FFMA.FTZ R2, R28, c[0x0][0x2d0], -R5.reuse ;  /* 0x0000b4001c027a23 */ /* 0x100fe40000010805 */
[----:B------:R1:W-:Y:S01]  /*10db0*/  MUFU.EX2 R136, R6 ;  /* 0x0000000600887308 */ /* 0x0003e20000000800 */
[----:B--2---:R-:W-:Y:S01]  /*10dc0*/  FMNMX.FTZ R68, R68, R0, !PT ;  /* 0x0000000044447209 */ /* 0x004fe20007810000 */
[----:B------:R-:W-:-:S03]  /*10dd0*/  FFMA.FTZ R0, R10, c[0x0][0x2d0], -R5 ;  /* 0x0000b4000a007a23 */ /* 0x000fc60000010805 */
[----:B------:R-:W-:-:S03]  /*10de0*/  FSETP.NEU.FTZ.AND P0, PT, R68, -INF , PT ;  /* 0xff8000004400780b */ /* 0x000fc60003f1d000 */
[----:B------:R2:W-:Y:S01]  /*10df0*/  MUFU.EX2 R191, R0 ;  /* 0x0000000000bf7308 */ /* 0x0005e20000000800 */
[----:B-1----:R-:W-:-:S07]  /*10e00*/  FFMA.FTZ R6, R9, c[0x0][0x2d0], -R5 ;  /* 0x0000b40009067a23 */ /* 0x002fce0000010805 */
[----:B------:R1:W-:Y:S01]  /*10e10*/  MUFU.EX2 R43, R6 ;  /* 0x00000006002b7308 */ /* 0x0003e20000000800 */
[----:B--2---:R-:W-:-:S05]  /*10e20*/  FMUL.FTZ R0, R68, c[0x0][0x2d0] ;  /* 0x0000b40044007a20 */ /* 0x004fca0000410000 */
[----:B------:R-:W-:Y:S02]  /*10e30*/  FSEL R0, R0, RZ, P0 ;  /* 0x000000ff00007208 */ /* 0x000fe40000000000 */
[----:B------:R-:W-:-:S03]  /*10e40*/  PLOP3.LUT P0, PT, PT, PT, UP0, 0x80, 0x0 ;  /* 0x000000000000781c */ /* 0x000fc60003f0f008 */
[--C-:B------:R-:W-:Y:S02]  /*10e50*/  FFMA.FTZ R3, R8, c[0x0][0x2d0], -R0.reuse ;  /* 0x0000b40008037a23 */ /* 0x100fe40000010800 */
[----:B-1----:R-:W-:Y:S02]  /*10e60*/  FFMA.FTZ R6, R11, c[0x0][0x2d0], -R5 ;  /* 0x0000b4000b067a23 */ /* 0x002fe40000010805 */
[----:B------:R1:W-:Y:S08]  /*10e70*/  MUFU.EX2 R138, R3 ;  /* 0x00000003008a7308 */ /* 0x0003f00000000800 */
[----:B------:R-:W2:Y:S01]  /*10e80*/  MUFU.EX2 R243, R6 ;  /* 0x0000000600f37308 */ /* 0x000ea20000000800 */
[----:B-1----:R-:W-:-:S07]  /*10e90*/  FFMA.FTZ R3, R12, c[0x0][0x2d0], -R0 ;  /* 0x0000b4000c037a23 */ /* 0x002fce0000010800 */
[----:B------:R1:W-:Y:S01]  /*10ea0*/  MUFU.EX2 R6, R2 ;  /* 0x0000000200067308 */ /* 0x0003e20000000800 */
[----:B--2---:R-:W-:-:S07]  /*10eb0*/  F2FP.PACK_AB R10, R243, R191 ;  /* 0x000000bff30a723e */ /* 0x004fce00000000ff */
[----:B------:R2:W3:Y:S01]  /*10ec0*/  MUFU.EX2 R137, R3 ;  /* 0x0000000300897308 */ /* 0x0004e20000000800 */
[----:B-1----:R-:W-:-:S07]  /*10ed0*/  FFMA.FTZ R2, R29, c[0x0][0x2d0], -R5 ;  /* 0x0000b4001d027a23 */ /* 0x002fce0000010805 */
[----:B------:R1:W-:Y:S01]  /*10ee0*/  MUFU.EX2 R4, R2 ;  /* 0x0000000200047308 */ /* 0x0003e20000000800 */
[----:B--2---:R-:W-:Y:S01]  /*10ef0*/  FFMA.FTZ R3, R13, c[0x0][0x2d0], -R0 ;  /* 0x0000b4000d037a23 */ /* 0x004fe20000010800 */
[----:B---3--:R-:W-:-:S06]  /*10f00*/  F2FP.PACK_AB R9, R137, R138 ;  /* 0x0000008a8909723e */ /* 0x008fcc00000000ff */
[----:B------:R2:W-:Y:S01]  /*10f10*/  MUFU.EX2 R62, R3 ;  /* 0x00000003003e7308 */ /* 0x0005e20000000800 */
[----:B-1----:R-:W-:-:S07]  /*10f20*/  FFMA.FTZ R2, R30, c[0x0][0x2d0], -R5 ;  /* 0x0000b4001e027a23 */ /* 0x002fce0000010805 */
[----:B------:R1:W-:Y:S01]  /*10f30*/  MUFU.EX2 R152, R2 ;  /* 0x0000000200987308 */ /* 0x0003e20000000800 */
[----:B--2---:R-:W-:Y:S02]  /*10f40*/  FFMA.FTZ R3, R14, c[0x0][0x2d0], -R0 ;  /* 0x0000b4000e037a23 */ /* 0x004fe40000010800 */
[----:B------:R-:W2:Y:S05]  /*10f50*/  LDSM.16.MT88.4 R12, [R221+0x100] ;  /* 0x00010000dd0c783b */ /* 0x000eaa0000004200 */
[----:B------:R3:W4:Y:S01]  /*10f60*/  MUFU.EX2 R188, R3 ;  /* 0x0000000300bc7308 */ /* 0x0007220000000800 */
[----:B-1----:R-:W-:-:S07]  /*10f70*/  FFMA.FTZ R2, R33, c[0x0][0x2d0], -R5 ;  /* 0x0000b40021027a23 */ /* 0x002fce0000010805 */
[----:B------:R1:W5:Y:S01]  /*10f80*/  MUFU.EX2 R244, R2 ;  /* 0x0000000200f47308 */ /* 0x0003620000000800 */
[----:B---3--:R-:W-:Y:S01]  /*10f90*/  IMAD.MOV.U32 R3, RZ, RZ, R43 ;  /* 0x000000ffff037224 */ /* 0x008fe200078e002b */
[----:B----4-:R-:W-:Y:S01]  /*10fa0*/  F2FP.PACK_AB R11, R188, R62 ;  /* 0x0000003ebc0b723e */ /* 0x010fe200000000ff */
[----:B------:R-:W-:Y:S03]  /*10fb0*/  LDSM.16.MT88.4 R40, [R218+0x4100] ;  /* 0x00410000da28783b */ /* 0x000fe60000004200 */
[----:B------:R-:W-:-:S07]  /*10fc0*/  F2FP.PACK_AB R8, R3, R136 ;  /* 0x000000880308723e */ /* 0x000fce00000000ff */
[C---:B------:R-:W-:Y:S01]  /*10fd0*/  HMMA.16816.F32 R80, R8.reuse, R20, RZ ;  /* 0x000000140850723c */ /* 0x040fe200000018ff */
[--C-:B-1----:R-:W-:Y:S02]  /*10fe0*/  FFMA.FTZ R2, R31, c[0x0][0x2d0], -R0.reuse ;  /* 0x0000b4001f027a23 */ /* 0x102fe40000010800 */
[----:B------:R-:W-:Y:S02]  /*10ff0*/  LDSM.16.MT88.4 R28, [R221+0x900] ;  /* 0x00090000dd1c783b */ /* 0x000fe40000004200 */
[----:B------:R1:W-:Y:S03]  /*11000*/  MUFU.EX2 R7, R2 ;  /* 0x0000000200077308 */ /* 0x0003e60000000800 */
[C---:B------:R-:W-:Y:S01]  /*11010*/  HMMA.16816.F32 R76, R8.reuse, R22, RZ ;  /* 0x00000016084c723c */ /* 0x040fe200000018ff */
[----:B------:R-:W3:Y:S07]  /*11020*/  LDSM.16.MT88.4 R20, [R217+0x4100] ;  /* 0x00410000d914783b */ /* 0x000eee0000004200 */
[----:B------:R-:W-:Y:S01]  /*11030*/  HMMA.16816.F32 R72, R8, R16, RZ ;  /* 0x000000100848723c */ /* 0x000fe200000018ff */
[----:B-1----:R-:W-:-:S02]  /*11040*/  FFMA.FTZ R2, R32, c[0x0][0x2d0], -R0 ;  /* 0x0000b40020027a23 */ /* 0x002fc40000010800 */
[----:B------:R-:W-:Y:S05]  /*11050*/  LDSM.16.MT88.4 R32, [R218+0x900] ;  /* 0x00090000da20783b */ /* 0x000fea0000004200 */
[C---:B------:R-:W-:Y:S01]  /*11060*/  HMMA.16816.F32 R64, R8.reuse, R18, RZ ;  /* 0x000000120840723c */ /* 0x040fe200000018ff */
[----:B------:R1:W4:Y:S01]  /*11070*/  MUFU.EX2 R189, R2 ;  /* 0x0000000200bd7308 */ /* 0x0003220000000800 */
[----:B------:R-:W4:Y:S06]  /*11080*/  LDSM.16.MT88.4 R16, [R221+0x4100] ;  /* 0x00410000dd10783b */ /* 0x000f2c0000004200 */
[C---:B--2---:R-:W-:Y:S08]  /*11090*/  HMMA.16816.F32 R56, R8.reuse, R12, RZ ;  /* 0x0000000c0838723c */ /* 0x044ff000000018ff */
[----:B------:R-:W-:Y:S01]  /*110a0*/  HMMA.16816.F32 R44, R8, R14, RZ ;  /* 0x0000000e082c723c */ /* 0x000fe200000018ff */
[----:B------:R-:W2:Y:S01]  /*110b0*/  LDSM.16.MT88.4 R12, [R220+0x4100] ;  /* 0x00410000dc0c783b */ /* 0x000ea20000004200 */
[----:B-1----:R-:W-:-:S04]  /*110c0*/  FFMA.FTZ R2, R60, c[0x0][0x2d0], -R0 ;  /* 0x0000b4003c027a23 */ /* 0x002fc80000010800 */
[----:B------:R1:W-:Y:S02]  /*110d0*/  MUFU.EX2 R241, R2 ;  /* 0x0000000200f17308 */ /* 0x0003e40000000800 */
[C---:B------:R-:W-:Y:S08]  /*110e0*/  HMMA.16816.F32 R52, R8.reuse, R24, RZ ;  /* 0x000000180834723c */ /* 0x040ff000000018ff */
[----:B------:R-:W-:Y:S01]  /*110f0*/  HMMA.16816.F32 R48, R8, R26, RZ ;  /* 0x0000001a0830723c */ /* 0x000fe200000018ff */
[----:B------:R-:W2:Y:S01]  /*11100*/  LDSM.16.MT88.4 R24, [R220+0x900] ;  /* 0x00090000dc18783b */ /* 0x000ea20000004200 */
[----:B-1----:R-:W-:-:S06]  /*11110*/  FFMA.FTZ R2, R61, c[0x0][0x2d0], -R0 ;  /* 0x0000b4003d027a23 */ /* 0x002fcc0000010800 */
[C---:B---3--:R-:W-:Y:S01]  /*11120*/  HMMA.16816.F32 R88, R8.reuse, R20, RZ ;  /* 0x000000140858723c */ /* 0x048fe200000018ff */
[----:B------:R1:W3:Y:S07]  /*11130*/  MUFU.EX2 R174, R2 ;  /* 0x0000000200ae7308 */ /* 0x0002ee0000000800 */
[C---:B------:R-:W-:Y:S01]  /*11140*/  HMMA.16816.F32 R96, R8.reuse, R22, RZ ;  /* 0x000000160860723c */ /* 0x040fe200000018ff */
[----:B------:R-:W3:Y:S07]  /*11150*/  LDSM.16.MT88.4 R20, [R217+0x4900] ;  /* 0x00490000d914783b */ /* 0x000eee0000004200 */
[----:B------:R-:W-:Y:S01]  /*11160*/  HMMA.16816.F32 R108, R8, R40, RZ ;  /* 0x00000028086c723c */ /* 0x000fe200000018ff */
[----:B-1----:R-:W-:-:S02]  /*11170*/  FFMA.FTZ R2, R70, c[0x0][0x2d0], -R5 ;  /* 0x0000b40046027a23 */ /* 0x002fc40000010805 */
[----:B------:R-:W-:Y:S02]  /*11180*/  IMAD.MOV.U32 R70, RZ, RZ, R154 ;  /* 0x000000ffff467224 */ /* 0x000fe400078e009a */
[----:B------:R1:W-:Y:S03]  /*11190*/  MUFU.EX2 R252, R2 ;  /* 0x0000000200fc7308 */ /* 0x0003e60000000800 */
[C---:B------:R-:W-:Y:S01]  /*111a0*/  HMMA.16816.F32 R124, R8.reuse, R42, RZ ;  /* 0x0000002a087c723c */ /* 0x040fe200000018ff */
[----:B------:R-:W-:Y:S07]  /*111b0*/  LDSM.16.MT88.4 R40, [R218+0x4900] ;  /* 0x00490000da28783b */ /* 0x000fee0000004200 */
[----:B----4-:R-:W-:Y:S01]  /*111c0*/  HMMA.16816.F32 R104, R8, R16, RZ ;  /* 0x000000100868723c */ /* 0x010fe200000018ff */
[----:B-1----:R-:W-:Y:S01]  /*111d0*/  FFMA.FTZ R2, R101, c[0x0][0x2d0], -R5 ;  /* 0x0000b40065027a23 */ /* 0x002fe20000010805 */
[----:B------:R-:W-:-:S06]  /*111e0*/  MOV R101, R250 ;  /* 0x000000fa00657202 */ /* 0x000fcc0000000f00 */
[C---:B------:R-:W-:Y:S01]  /*111f0*/  HMMA.16816.F32 R120, R8.reuse, R18, RZ ;  /* 0x000000120878723c */ /* 0x040fe200000018ff */
[----:B------:R-:W1:Y:S01]  /*11200*/  LDSM.16.MT88.4 R16, [R221+0x4900] ;  /* 0x00490000dd10783b */ /* 0x000e620000004200 */
[----:B------:R4:W1:Y:S06]  /*11210*/  MUFU.EX2 R249, R2 ;  /* 0x0000000200f97308 */ /* 0x00086c0000000800 */
[C---:B--2---:R-:W-:Y:S08]  /*11220*/  HMMA.16816.F32 R132, R8.reuse, R12, RZ ;  /* 0x0000000c0884723c */ /* 0x044ff000000018ff */
[----:B------:R-:W-:Y:S01]  /*11230*/  HMMA.16816.F32 R116, R8, R14, RZ ;  /* 0x0000000e0874723c */ /* 0x000fe200000018ff */
[----:B------:R-:W2:Y:S01]  /*11240*/  LDSM.16.MT88.4 R12, [R220+0x4900] ;  /* 0x00490000dc0c783b */ /* 0x000ea20000004200 */
[----:B----4-:R-:W-:-:S02]  /*11250*/  FFMA.FTZ R2, R102, c[0x0][0x2d0], -R5 ;  /* 0x0000b40066027a23 */ /* 0x010fc40000010805 */
[----:B-----5:R-:W-:Y:S02]  /*11260*/  IMAD.MOV.U32 R102, RZ, RZ, R244 ;  /* 0x000000ffff667224 */ /* 0x020fe400078e00f4 */
[----:B------:R4:W-:Y:S01]  /*11270*/  MUFU.EX2 R251, R2 ;  /* 0x0000000200fb7308 */ /* 0x0009e20000000800 */
[----:B------:R-:W-:Y:S02]  /*11280*/  F2FP.PACK_AB R8, R4, R6 ;  /* 0x000000060408723e */ /* 0x000fe400000000ff */
[----:B------:R-:W-:Y:S02]  /*11290*/  F2FP.PACK_AB R9, R189, R7 ;  /* 0x00000007bd09723e */ /* 0x000fe400000000ff */
[----:B------:R-:W-:Y:S02]  /*112a0*/  F2FP.PACK_AB R10, R244, R152 ;  /* 0x00000098f40a723e */ /* 0x000fe400000000ff */
[----:B---3--:R-:W-:-:S07]  /*112b0*/  F2FP.PACK_AB R11, R174, R241 ;  /* 0x000000f1ae0b723e */ /* 0x008fce00000000ff */
[----:B------:R-:W-:Y:S01]  /*112c0*/  HMMA.16816.F32 R156, R8, R36, R80 ;  /* 0x00000024089c723c */ /* 0x000fe20000001850 */
[----:B----4-:R-:W-:-:S04]  /*112d0*/  FFMA.FTZ R2, R112, c[0x0][0x2d0], -R5 ;  /* 0x0000b40070027a23 */ /* 0x010fc80000010805 */
[----:B------:R3:W-:Y:S02]  /*112e0*/  MUFU.EX2 R250, R2 ;  /* 0x0000000200fa7308 */ /* 0x0007e40000000800 */
[----:B------:R-:W-:Y:S01]  /*112f0*/  IMAD.MOV.U32 R83, RZ, RZ, R62 ;  /* 0x000000ffff537224 */ /* 0x000fe200078e003e */
[----:B------:R-:W-:Y:S01]  /*11300*/  HMMA.16816.F32 R148, R8, R38, R76 ;  /* 0x000000260894723c */ /* 0x000fe2000000184c */
[----:B------:R-:W4:Y:S02]  /*11310*/  LDSM.16.MT88.4 R36, [R217+0x1100] ;  /* 0x00110000d924783b */ /* 0x000f240000004200 */
[----:B------:R-:W-:-:S05]  /*11320*/  IMAD.MOV.U32 R112, RZ, RZ, R83 ;  /* 0x000000ffff707224 */ /* 0x000fca00078e0053 */
[----:B------:R-:W-:Y:S01]  /*11330*/  HMMA.16816.F32 R84, R8, R28, R56 ;  /* 0x0000001c0854723c */ /* 0x000fe20000001838 */
[----:B---3--:R-:W-:-:S07]  /*11340*/  FFMA.FTZ R2, R100, c[0x0][0x2d0], -R0 ;  /* 0x0000b40064027a23 */ /* 0x008fce0000010800 */
[C---:B------:R-:W-:Y:S01]  /*11350*/  HMMA.16816.F32 R60, R8.reuse, R30, R44 ;  /* 0x0000001e083c723c */ /* 0x040fe2000000182c */
[----:B------:R-:W-:Y:S01]  /*11360*/  LDSM.16.MT88.4 R28, [R220+0x1100] ;  /* 0x00110000dc1c783b */ /* 0x000fe20000004200 */
[----:B------:R3:W-:Y:S06]  /*11370*/  MUFU.EX2 R244, R2 ;  /* 0x0000000200f47308 */ /* 0x0007ec0000000800 */
[C---:B------:R-:W-:Y:S08]  /*11380*/  HMMA.16816.F32 R56, R8.reuse, R24, R52 ;  /* 0x000000180838723c */ /* 0x040ff00000001834 */
[----:B------:R-:W-:Y:S01]  /*11390*/  HMMA.16816.F32 R44, R8, R26, R48 ;  /* 0x0000001a082c723c */ /* 0x000fe20000001830 */
[----:B------:R-:W-:Y:S01]  /*113a0*/  LDSM.16.MT88.4 R24, [R221+0x1100] ;  /* 0x00110000dd18783b */ /* 0x000fe20000004200 */
[----:B---3--:R-:W-:-:S02]  /*113b0*/  FFMA.FTZ R2, R71, c[0x0][0x2d0], -R0 ;  /* 0x0000b40047027a23 */ /* 0x008fc40000010800 */
[----:B------:R-:W-:-:S04]  /*113c0*/  IMAD.MOV.U32 R71, RZ, RZ, R101 ;  /* 0x000000ffff477224 */ /* 0x000fc800078e0065 */
[C---:B------:R-:W-:Y:S07]  /*113d0*/  HMMA.16816.F32 R52, R8.reuse, R20, R88 ;  /* 0x000000140834723c */ /* 0x040fee0000001858 */
[----:B------:R-:W-:Y:S01]  /*113e0*/  IMAD.MOV.U32 R91, RZ, RZ, R243 ;  /* 0x000000ffff5b7224 */ /* 0x000fe200078e00f3 */
[----:B------:R-:W-:Y:S01]  /*113f0*/  HMMA.16816.F32 R92, R8, R34, R64 ;  /* 0x00000022085c723c */ /* 0x000fe20000001840 */
[----:B------:R3:W5:Y:S01]  /*11400*/  MUFU.EX2 R243, R2 ;  /* 0x0000000200f37308 */ /* 0x0007620000000800 */
[----:B------:R-:W-:Y:S01]  /*11410*/  IMAD.MOV.U32 R90, RZ, RZ, R241 ;  /* 0x000000ffff5a7224 */ /* 0x000fe200078e00f1 */
[----:B------:R-:W-:Y:S01]  /*11420*/  MOV R88, R155 ;  /* 0x0000009b00587202 */ /* 0x000fe20000000f00 */
[----:B------:R-:W-:-:S04]  /*11430*/  IMAD.MOV.U32 R89, RZ, RZ, R240 ;  /* 0x000000ffff597224 */ /* 0x000fc800078e00f0 */
[C---:B------:R-:W-:Y:S01]  /*11440*/  HMMA.16816.F32 R64, R8.reuse, R22, R96 ;  /* 0x000000160840723c */ /* 0x040fe20000001860 */
[----:B------:R-:W-:Y:S06]  /*11450*/  LDSM.16.MT88.4 R20, [R217+0x5100] ;  /* 0x00510000d914783b */ /* 0x000fec0000004200 */
[----:B------:R-:W-:Y:S01]  /*11460*/  IMAD.MOV.U32 R96, RZ, RZ, R139 ;  /* 0x000000ffff607224 */ /* 0x000fe200078e008b */
[----:B------:R-:W-:Y:S01]  /*11470*/  MOV R98, R137 ;  /* 0x0000008900627202 */ /* 0x000fe20000000f00 */
[----:B---3--:R-:W-:Y:S01]  /*11480*/  FFMA.FTZ R2, R103, c[0x0][0x2d0], -R0 ;  /* 0x0000b40067027a23 */ /* 0x008fe20000010800 */
[----:B-1----:R-:W-:Y:S01]  /*11490*/  HMMA.16816.F32 R76, R8, R18, R120 ;  /* 0x00000012084c723c */ /* 0x002fe20000001878 */
[----:B------:R-:W-:-:S02]  /*114a0*/  IMAD.MOV.U32 R97, RZ, RZ, R138 ;  /* 0x000000ffff617224 */ /* 0x000fc400078e008a */
[----:B------:R1:W-:Y:S01]  /*114b0*/  MUFU.EX2 R241, R2 ;  /* 0x0000000200f17308 */ /* 0x0003e20000000800 */
[----:B------:R-:W-:-:S03]  /*114c0*/  IMAD.MOV.U32 R99, RZ, RZ, R136 ;  /* 0x000000ffff637224 */ /* 0x000fc600078e0088 */
[----:B------:R-:W-:Y:S01]  /*114d0*/  IMAD.MOV.U32 R120, RZ, RZ, R191 ;  /* 0x000000ffff787224 */ /* 0x000fe200078e00bf */
[----:B------:R-:W-:Y:S01]  /*114e0*/  HMMA.16816.F32 R136, R8, R40, R108 ;  /* 0x000000280888723c */ /* 0x000fe2000000186c */
[----:B------:R-:W-:Y:S01]  /*114f0*/  IMAD.MOV.U32 R123, RZ, RZ, R90 ;  /* 0x000000ffff7b7224 */ /* 0x000fe200078e005a */
[----:B------:R-:W-:Y:S01]  /*11500*/  MOV R121, R112 ;  /* 0x0000007000797202 */ /* 0x000fe20000000f00 */
[----:B------:R-:W-:-:S04]  /*11510*/  IMAD.MOV.U32 R122, RZ, RZ, R91 ;  /* 0x000000ffff7a7224 */ /* 0x000fc800078e005b */
[----:B------:R-:W-:Y:S01]  /*11520*/  IMAD.MOV.U32 R110, RZ, RZ, R153 ;  /* 0x000000ffff6e7224 */ /* 0x000fe200078e0099 */
[----:B------:R-:W-:Y:S01]  /*11530*/  HMMA.16816.F32 R128, R8, R32, R72 ;  /* 0x000000200880723c */ /* 0x000fe20000001848 */
[----:B------:R-:W-:Y:S01]  /*11540*/  IMAD.MOV.U32 R111, RZ, RZ, R152 ;  /* 0x000000ffff6f7224 */ /* 0x000fe200078e0098 */
[----:B------:R-:W3:Y:S01]  /*11550*/  LDSM.16.MT88.4 R32, [R218+0x1100] ;  /* 0x00110000da20783b */ /* 0x000ee20000004200 */
[----:B-1----:R-:W-:-:S04]  /*11560*/  FFMA.FTZ R2, R113, c[0x0][0x2d0], -R0 ;  /* 0x0000b40071027a23 */ /* 0x002fc80000010800 */
[----:B------:R1:W1:Y:S01]  /*11570*/  MUFU.EX2 R240, R2 ;  /* 0x0000000200f07308 */ /* 0x0002620000000800 */
[C---:B------:R-:W-:Y:S01]  /*11580*/  HMMA.16816.F32 R152, R8.reuse, R42, R124 ;  /* 0x0000002a0898723c */ /* 0x040fe2000000187c */
[----:B------:R-:W3:Y:S07]  /*11590*/  LDSM.16.MT88.4 R40, [R218+0x5100] ;  /* 0x00510000da28783b */ /* 0x000eee0000004200 */
[----:B------:R-:W-:Y:S01]  /*115a0*/  HMMA.16816.F32 R80, R8, R16, R104 ;  /* 0x000000100850723c */ /* 0x000fe20000001868 */
[----:B------:R-:W3:Y:S01]  /*115b0*/  LDSM.16.MT88.4 R16, [R221+0x5100] ;  /* 0x00510000dd10783b */ /* 0x000ee20000004200 */
[----:B-1----:R-:W-:-:S06]  /*115c0*/  FFMA.FTZ R2, R114, c[0x0][0x2d0], -R5 ;  /* 0x0000b40072027a23 */ /* 0x002fcc0000010805 */
[C---:B--2---:R-:W-:Y:S01]  /*115d0*/  HMMA.16816.F32 R72, R8.reuse, R12, R132 ;  /* 0x0000000c0848723c */ /* 0x044fe20000001884 */
[----:B------:R1:W-:Y:S06]  /*115e0*/  MUFU.EX2 R191, R2 ;  /* 0x0000000200bf7308 */ /* 0x0003ec0000000800 */
[----:B------:R-:W-:Y:S01]  /*115f0*/  IMAD.MOV.U32 R134, RZ, RZ, R190 ;  /* 0x000000ffff867224 */ /* 0x000fe200078e00be */
[----:B------:R-:W-:Y:S01]  /*11600*/  HMMA.16816.F32 R48, R8, R14, R116 ;  /* 0x0000000e0830723c */ /* 0x000fe20000001874 */
[----:B------:R-:W-:Y:S01]  /*11610*/  MOV R132, R102 ;  /* 0x0000006600847202 */ /* 0x000fe20000000f00 */
[----:B------:R-:W-:Y:S01]  /*11620*/  IMAD.MOV.U32 R135, RZ, RZ, R111 ;  /* 0x000000ffff877224 */ /* 0x000fe200078e006f */
[----:B------:R-:W2:Y:S01]  /*11630*/  LDSM.16.MT88.4 R12, [R220+0x5100] ;  /* 0x00510000dc0c783b */ /* 0x000ea20000004200 */
[----:B------:R-:W-:-:S03]  /*11640*/  IMAD.MOV.U32 R133, RZ, RZ, R189 ;  /* 0x000000ffff857224 */ /* 0x000fc600078e00bd */
[----:B------:R-:W-:Y:S02]  /*11650*/  F2FP.PACK_AB R8, R249, R252 ;  /* 0x000000fcf908723e */ /* 0x000fe400000000ff */
[----:B-----5:R-:W-:Y:S02]  /*11660*/  F2FP.PACK_AB R9, R243, R244 ;  /* 0x000000f4f309723e */ /* 0x020fe400000000ff */
[----:B------:R-:W-:Y:S01]  /*11670*/  F2FP.PACK_AB R10, R250, R251 ;  /* 0x000000fbfa0a723e */ /* 0x000fe200000000ff */
[----:B-1----:R-:W-:Y:S01]  /*11680*/  FFMA.FTZ R2, R115, c[0x0][0x2d0], -R5 ;  /* 0x0000b40073027a23 */ /* 0x002fe20000010805 */
[----:B------:R-:W-:-:S03]  /*11690*/  F2FP.PACK_AB R11, R240, R241 ;  /* 0x000000f1f00b723e */ /* 0x000fc600000000ff */
[----:B------:R1:W5:Y:S04]  /*116a0*/  MUFU.EX2 R190, R2 ;  /* 0x0000000200be7308 */ /* 0x0003680000000800 */
[C---:B----4-:R-:W-:Y:S07]  /*116b0*/  HMMA.16816.F32 R100, R8.reuse, R36, R156 ;  /* 0x000000240864723c */ /* 0x050fee000000189c */
[----:B------:R-:W-:Y:S01]  /*116c0*/  IMAD.MOV.U32 R159, RZ, RZ, R110 ;  /* 0x000000ffff9f7224 */ /* 0x000fe200078e006e */
[----:B------:R-:W-:Y:S01]  /*116d0*/  MOV R158, R7 ;  /* 0x00000007009e7202 */ /* 0x000fe20000000f00 */
[----:B------:R-:W-:Y:S01]  /*116e0*/  HMMA.16816.F32 R108, R8, R38, R148 ;  /* 0x00000026086c723c */ /* 0x000fe20000001894 */
[----:B------:R-:W4:Y:S01]  /*116f0*/  LDSM.16.MT88.4 R36, [R217+0x1900] ;  /* 0x00190000d924783b */ /* 0x000f220000004200 */
[----:B------:R-:W-:Y:S01]  /*11700*/  MOV R157, R88 ;  /* 0x00000058009d7202 */ /* 0x000fe20000000f00 */
[----:B-1----:R-:W-:-:S02]  /*11710*/  FFMA.FTZ R2, R163, c[0x0][0x2d0], -R5 ;  /* 0x0000b400a3027a23 */ /* 0x002fc40000010805 */
[----:B------:R-:W-:Y:S02]  /*11720*/  IMAD.MOV.U32 R163, RZ, RZ, R6 ;  /* 0x000000ffffa37224 */ /* 0x000fe400078e0006 */
[----:B------:R1:W-:Y:S01]  /*11730*/  MUFU.EX2 R189, R2 ;  /* 0x0000000200bd7308 */ /* 0x0003e20000000800 */
[----:B------:R-:W-:Y:S01]  /*11740*/  MOV R151, R96 ;  /* 0x0000006000977202 */ /* 0x000fe20000000f00 */
[----:B------:R-:W-:Y:S01]  /*11750*/  IMAD.MOV.U32 R150, RZ, RZ, R97 ;  /* 0x000000ffff967224 */ /* 0x000fe200078e0061 */
[----:B---3--:R-:W-:Y:S01]  /*11760*/  HMMA.16816.F32 R116, R8, R32, R128 ;  /* 0x000000200874723c */ /* 0x008fe20000001880 */
[----:B------:R-:W-:Y:S02]  /*11770*/  IMAD.MOV.U32 R149, RZ, RZ, R98 ;  /* 0x000000ffff957224 */ /* 0x000fe400078e0062 */
[----:B------:R-:W-:Y:S02]  /*11780*/  IMAD.MOV.U32 R148, RZ, RZ, R99 ;  /* 0x000000ffff947224 */ /* 0x000fe400078e0063 */
[----:B------:R-:W-:-:S03]  /*11790*/  IMAD.MOV.U32 R156, RZ, RZ, R89 ;  /* 0x000000ffff9c7224 */ /* 0x000fc600078e0059 */
[----:B------:R-:W-:Y:S01]  /*117a0*/  HMMA.16816.F32 R96, R8, R24, R84 ;  /* 0x000000180860723c */ /* 0x000fe20000001854 */
[----:B-1----:R-:W-:Y:S02]  /*117b0*/  FFMA.FTZ R2, R165, c[0x0][0x2d0], -R5 ;  /* 0x0000b400a5027a23 */ /* 0x002fe40000010805 */
[----:B------:R-:W-:-:S05]  /*117c0*/  IMAD.MOV.U32 R165, RZ, RZ, R134 ;  /* 0x000000ffffa57224 */ /* 0x000fca00078e0086 */
[----:B------:R-:W-:Y:S01]  /*117d0*/  HMMA.16816.F32 R84, R8, R26, R60 ;  /* 0x0000001a0854723c */ /* 0x000fe2000000183c */
[----:B------:R-:W-:Y:S01]  /*117e0*/  LDSM.16.MT88.4 R24, [R221+0x1900] ;  /* 0x00190000dd18783b */ /* 0x000fe20000004200 */
[----:B------:R-:W-:-:S05]  /*117f0*/  IMAD.MOV.U32 R134, RZ, RZ, R123 ;  /* 0x000000ffff867224 */ /* 0x000fca00078e007b */
[----:B------:R-:W-:Y:S01]  /*11800*/  IMAD.MOV.U32 R63, RZ, RZ, R188 ;  /* 0x000000ffff3f7224 */ /* 0x000fe200078e00bc */
[C---:B------:R-:W-:Y:S01]  /*11810*/  HMMA.16816.F32 R104, R8.reuse, R34, R92 ;  /* 0x000000220868723c */ /* 0x040fe2000000185c */
[----:B------:R1:W-:Y:S01]  /*11820*/  MUFU.EX2 R188, R2 ;  /* 0x0000000200bc7308 */ /* 0x0003e20000000800 */
[----:B------:R-:W-:Y:S01]  /*11830*/  IMAD.MOV.U32 R62, RZ, RZ, R4 ;  /* 0x000000ffff3e7224 */ /* 0x000fe200078e0004 */
[----:B------:R-:W3:Y:S05]  /*11840*/  LDSM.16.MT88.4 R32, [R218+0x1900] ;  /* 0x00190000da20783b */ /* 0x000eea0000004200 */
[C---:B------:R-:W-:Y:S08]  /*11850*/  HMMA.16816.F32 R92, R8.reuse, R28, R56 ;  /* 0x0000001c085c723c */ /* 0x040ff00000001838 */
[----:B------:R-:W-:Y:S01]  /*11860*/  HMMA.16816.F32 R88, R8, R30, R44 ;  /* 0x0000001e0858723c */ /* 0x000fe2000000182c */
[----:B-1----:R-:W-:Y:S01]  /*11870*/  FFMA.FTZ R2, R161, c[0x0][0x2d0], -R0 ;  /* 0x0000b400a1027a23 */ /* 0x002fe20000010800 */
[----:B------:R-:W1:Y:S01]  /*11880*/  LDSM.16.MT88.4 R28, [R220+0x1900] ;  /* 0x00190000dc1c783b */ /* 0x000e620000004200 */
[----:B------:R-:W-:-:S02]  /*11890*/  IMAD.MOV.U32 R161, RZ, RZ, R120 ;  /* 0x000000ffffa17224 */ /* 0x000fc400078e0078 */
[----:B------:R2:W-:Y:S03]  /*118a0*/  MUFU.EX2 R7, R2 ;  /* 0x0000000200077308 */ /* 0x0005e60000000800 */
[C---:B------:R-:W-:Y:S08]  /*118b0*/  HMMA.16816.F32 R112, R8.reuse, R20, R52 ;  /* 0x000000140870723c */ /* 0x040ff00000001834 */
[----:B------:R-:W-:Y:S01]  /*118c0*/  HMMA.16816.F32 R124, R8, R22, R64 ;  /* 0x00000016087c723c */ /* 0x000fe20000001840 */
[----:B------:R-:W1:Y:S01]  /*118d0*/  LDSM.16.MT88.4 R20, [R217+0x5900] ;  /* 0x00590000d914783b */ /* 0x000e620000004200 */
[----:B--2---:R-:W-:-:S02]  /*118e0*/  FFMA.FTZ R2, R160, c[0x0][0x2d0], -R0 ;  /* 0x0000b400a0027a23 */ /* 0x004fc40000010800 */
[----:B------:R-:W-:-:S04]  /*118f0*/  IMAD.MOV.U32 R160, RZ, RZ, R121 ;  /* 0x000000ffffa07224 */ /* 0x000fc800078e0079 */
[C---:B------:R-:W-:Y:S01]  /*11900*/  HMMA.16816.F32 R136, R8.reuse, R40, R136 ;  /* 0x000000280888723c */ /* 0x040fe20000001888 */
[----:B------:R2:W1:Y:S07]  /*11910*/  MUFU.EX2 R6, R2 ;  /* 0x0000000200067308 */ /* 0x00046e0000000800 */
[C---:B------:R-:W-:Y:S01]  /*11920*/  HMMA.16816.F32 R152, R8.reuse, R42, R152 ;  /* 0x0000002a0898723c */ /* 0x040fe20000001898 */
[----:B------:R-:W1:Y:S07]  /*11930*/  LDSM.16.MT88.4 R40, [R218+0x5900] ;  /* 0x00590000da28783b */ /* 0x000e6e0000004200 */
[----:B------:R-:W-:Y:S01]  /*11940*/  HMMA.16816.F32 R128, R8, R16, R80 ;  /* 0x000000100880723c */ /* 0x000fe20000001850 */
[----:B--2---:R-:W-:Y:S01]  /*11950*/  FFMA.FTZ R2, R162, c[0x0][0x2d0], -R0 ;  /* 0x0000b400a2027a23 */ /* 0x004fe20000010800 */
[----:B------:R-:W-:-:S03]  /*11960*/  MOV R162, R122 ;  /* 0x0000007a00a27202 */ /* 0x000fc60000000f00 */
[----:B------:R2:W-:Y:S03]  /*11970*/  MUFU.EX2 R4, R2 ;  /* 0x0000000200047308 */ /* 0x0005e60000000800 */
[C---:B------:R-:W-:Y:S01]  /*11980*/  HMMA.16816.F32 R120, R8.reuse, R18, R76 ;  /* 0x000000120878723c */ /* 0x040fe2000000184c */
[----:B------:R-:W-:Y:S07]  /*11990*/  LDSM.16.MT88.4 R16, [R221+0x5900] ;  /* 0x00590000dd10783b */ /* 0x000fee0000004200 */
[----:B------:R-:W-:Y:S01]  /*119a0*/  HMMA.16816.F32 R76, R8, R12, R72 ;  /* 0x0000000c084c723c */ /* 0x000fe20000001848 */
[----:B--2---:R-:W-:Y:S01]  /*119b0*/  FFMA.FTZ R2, R164, c[0x0][0x2d0], -R0 ;  /* 0x0000b400a4027a23 */ /* 0x004fe20000010800 */
[----:B------:R-:W-:Y:S01]  /*119c0*/  MOV R164, R158 ;  /* 0x0000009e00a47202 */ /* 0x000fe20000000f00 */
[----:B------:R-:W-:-:S05]  /*119d0*/  IMAD.MOV.U32 R158, RZ, RZ, R186 ;  /* 0x000000ffff9e7224 */ /* 0x000fca00078e00ba */
[----:B------:R-:W-:Y:S01]  /*119e0*/  HMMA.16816.F32 R56, R8, R14, R48 ;  /* 0x0000000e0838723c */ /* 0x000fe20000001830 */
[----:B------:R-:W2:Y:S01]  /*119f0*/  MUFU.EX2 R186, R2 ;  /* 0x0000000200ba7308 */ /* 0x000ea20000000800 */
[----:B------:R-:W3:Y:S05]  /*11a00*/  LDSM.16.MT88.4 R12, [R220+0x5900] ;  /* 0x00590000dc0c783b */ /* 0x000eea0000004200 */
[----:B-----5:R-:W-:Y:S02]  /*11a10*/  F2FP.PACK_AB R8, R190, R191 ;  /* 0x000000bfbe08723e */ /* 0x020fe400000000ff */
[----:B-1----:R-:W-:Y:S02]  /*11a20*/  F2FP.PACK_AB R9, R6, R7 ;  /* 0x000000070609723e */ /* 0x002fe400000000ff */
[----:B------:R-:W-:-:S02]  /*11a30*/  F2FP.PACK_AB R10, R188, R189 ;  /* 0x000000bdbc0a723e */ /* 0x000fc400000000ff */
[----:B--2---:R-:W-:Y:S01]  /*11a40*/  F2FP.PACK_AB R11, R186, R4 ;  /* 0x00000004ba0b723e */ /* 0x004fe200000000ff */
[----:B------:R-:W-:-:S06]  /*11a50*/  FFMA.FTZ R2, R170, c[0x0][0x2d0], -R5 ;  /* 0x0000b400aa027a23 */ /* 0x000fcc0000010805 */
[C---:B----4-:R-:W-:Y:S07]  /*11a60*/  HMMA.16816.F32 R72, R8.reuse, R36, R100 ;  /* 0x000000240848723c */ /* 0x050fee0000001864 */
[----:B------:R-:W-:Y:S01]  /*11a70*/  IMAD.MOV.U32 R103, RZ, RZ, R174 ;  /* 0x000000ffff677224 */ /* 0x000fe200078e00ae */
[----:B------:R-:W-:Y:S01]  /*11a80*/  HMMA.16816.F32 R64, R8, R38, R108 ;  /* 0x000000260840723c */ /* 0x000fe2000000186c */
[----:B------:R1:W-:Y:S01]  /*11a90*/  MUFU.EX2 R174, R2 ;  /* 0x0000000200ae7308 */ /* 0x0003e20000000800 */
[----:B------:R-:W2:Y:S01]  /*11aa0*/  LDSM.16.MT88.4 R36, [R217+0x2100] ;  /* 0x00210000d924783b */ /* 0x000ea20000004200 */
[----:B------:R-:W-:Y:S01]  /*11ab0*/  MOV R102, R63 ;  /* 0x0000003f00667202 */ /* 0x000fe20000000f00 */
[----:B------:R-:W-:-:S03]  /*11ac0*/  IMAD.MOV.U32 R101, RZ, RZ, R62 ;  /* 0x000000ffff657224 */ /* 0x000fc600078e003e */
[----:B------:R-:W-:Y:S01]  /*11ad0*/  IMAD.MOV.U32 R111, RZ, RZ, R162 ;  /* 0x000000ffff6f7224 */ /* 0x000fe200078e00a2 */
[----:B---3--:R-:W-:Y:S01]  /*11ae0*/  HMMA.16816.F32 R60, R8, R32, R116 ;  /* 0x00000020083c723c */ /* 0x008fe20000001874 */
[----:B------:R-:W-:Y:S01]  /*11af0*/  IMAD.MOV.U32 R162, RZ, RZ, R160 ;  /* 0x000000ffffa27224 */ /* 0x000fe200078e00a0 */
[----:B------:R-:W-:Y:S01]  /*11b00*/  MOV R110, R103 ;  /* 0x00000067006e7202 */ /* 0x000fe20000000f00 */
[----:B------:R-:W-:Y:S01]  /*11b10*/  IMAD.MOV.U32 R160, RZ, RZ, R161 ;  /* 0x000000ffffa07224 */ /* 0x000fe200078e00a1 */
[----:B------:R-:W-:Y:S01]  /*11b20*/  MOV R161, R165 ;  /* 0x000000a500a17202 */ /* 0x000fe20000000f00 */
[----:B------:R-:W-:-:S03]  /*11b30*/  IMAD.MOV.U32 R109, RZ, RZ, R102 ;  /* 0x000000ffff6d7224 */ /* 0x000fc600078e0066 */
[C---:B------:R-:W-:Y:S01]  /*11b40*/  HMMA.16816.F32 R52, R8.reuse, R34, R104 ;  /* 0x000000220834723c */ /* 0x040fe20000001868 */
[--C-:B-1----:R-:W-:Y:S01]  /*11b50*/  FFMA.FTZ R2, R171, c[0x0][0x2d0], -R5.reuse ;  /* 0x0000b400ab027a23 */ /* 0x102fe20000010805 */
[----:B------:R-:W1:Y:S03]  /*11b60*/  LDSM.16.MT88.4 R32, [R218+0x2100] ;  /* 0x00210000da20783b */ /* 0x000e660000004200 */
[----:B------:R3:W4:Y:S03]  /*11b70*/  MUFU.EX2 R171, R2 ;  /* 0x0000000200ab7308 */ /* 0x0007260000000800 */
[C---:B------:R-:W-:Y:S08]  /*11b80*/  HMMA.16816.F32 R48, R8.reuse, R24, R96 ;  /* 0x000000180830723c */ /* 0x040ff00000001860 */
[----:B------:R-:W-:Y:S01]  /*11b90*/  HMMA.16816.F32 R44, R8, R26, R84 ;  /* 0x0000001a082c723c */ /* 0x000fe20000001854 */
[----:B------:R-:W5:Y:S01]  /*11ba0*/  LDSM.16.MT88.4 R24, [R221+0x2100] ;  /* 0x00210000dd18783b */ /* 0x000f620000004200 */
[----:B---3--:R-:W-:Y:S01]  /*11bb0*/  FFMA.FTZ R2, R172, c[0x0][0x2d0], -R5 ;  /* 0x0000b400ac027a23 */ /* 0x008fe20000010805 */
[----:B------:R-:W-:-:S05]  /*11bc0*/  MOV R172, R110 ;  /* 0x0000006e00ac7202 */ /* 0x000fca0000000f00 */
[C---:B------:R-:W-:Y:S01]  /*11bd0*/  HMMA.16816.F32 R80, R8.reuse, R28, R92 ;  /* 0x0000001c0850723c */ /* 0x040fe2000000185c */
[----:B------:R3:W-:Y:S07]  /*11be0*/  MUFU.EX2 R170, R2 ;  /* 0x0000000200aa7308 */ /* 0x0007ee0000000800 */
[C---:B------:R-:W-:Y:S01]  /*11bf0*/  HMMA.16816.F32 R84, R8.reuse, R30, R88 ;  /* 0x0000001e0854723c */ /* 0x040fe20000001858 */
[----:B------:R-:W1:Y:S07]  /*11c00*/  LDSM.16.MT88.4 R28, [R220+0x2100] ;  /* 0x00210000dc1c783b */ /* 0x000e6e0000004200 */
[----:B------:R-:W-:Y:S01]  /*11c10*/  HMMA.16816.F32 R92, R8, R20, R112 ;  /* 0x00000014085c723c */ /* 0x000fe20000001870 */
[----:B---3--:R-:W-:-:S02]  /*11c20*/  FFMA.FTZ R2, R173, c[0x0][0x2d0], -R5 ;  /* 0x0000b400ad027a23 */ /* 0x008fc40000010805 */
[----:B------:R-:W-:Y:S02]  /*11c30*/  IMAD.MOV.U32 R173, RZ, RZ, R101 ;  /* 0x000000ffffad7224 */ /* 0x000fe400078e0065 */
[----:B------:R3:W-:Y:S03]  /*11c40*/  MUFU.EX2 R165, R2 ;  /* 0x0000000200a57308 */ /* 0x0007e60000000800 */
[C---:B------:R-:W-:Y:S01]  /*11c50*/  HMMA.16816.F32 R100, R8.reuse, R22, R124 ;  /* 0x000000160864723c */ /* 0x040fe2000000187c */
[----:B------:R-:W1:Y:S07]  /*11c60*/  LDSM.16.MT88.4 R20, [R217+0x6100] ;  /* 0x00610000d914783b */ /* 0x000e6e0000004200 */
[----:B------:R-:W-:Y:S01]  /*11c70*/  HMMA.16816.F32 R116, R8, R40, R136 ;  /* 0x000000280874723c */ /* 0x000fe20000001888 */
[----:B---3--:R-:W-:-:S02]  /*11c80*/  FFMA.FTZ R2, R167, c[0x0][0x2d0], -R0 ;  /* 0x0000b400a7027a23 */ /* 0x008fc40000010800 */
[----:B------:R-:W-:-:S05]  /*11c90*/  IMAD.MOV.U32 R167, RZ, RZ, R164 ;  /* 0x000000ffffa77224 */ /* 0x000fca00078e00a4 */
[C---:B------:R-:W-:Y:S01]  /*11ca0*/  HMMA.16816.F32 R104, R8.reuse, R12, R76 ;  /* 0x0000000c0868723c */ /* 0x040fe2000000184c */
[----:B------:R3:W-:Y:S01]  /*11cb0*/  MUFU.EX2 R164, R2 ;  /* 0x0000000200a47308 */ /* 0x0007e20000000800 */
[----:B------:R-:W-:Y:S01]  /*11cc0*/  IMAD.MOV.U32 R138, RZ, RZ, R162 ;  /* 0x000000ffff8a7224 */ /* 0x000fe200078e00a2 */
[----:B------:R-:W-:Y:S01]  /*11cd0*/  MOV R136, R161 ;  /* 0x000000a100887202 */ /* 0x000fe20000000f00 */
[----:B------:R-:W-:Y:S02]  /*11ce0*/  IMAD.MOV.U32 R139, RZ, RZ, R111 ;  /* 0x000000ffff8b7224 */ /* 0x000fe400078e006f */
[----:B------:R-:W-:Y:S02]  /*11cf0*/  IMAD.MOV.U32 R137, RZ, RZ, R160 ;  /* 0x000000ffff897224 */ /* 0x000fe400078e00a0 */
[C---:B------:R-:W-:Y:S01]  /*11d00*/  HMMA.16816.F32 R76, R8.reuse, R14, R56 ;  /* 0x0000000e084c723c */ /* 0x040fe20000001838 */
[----:B------:R-:W1:Y:S07]  /*11d10*/  LDSM.16.MT88.4 R12, [R220+0x6100] ;  /* 0x00610000dc0c783b */ /* 0x000e6e0000004200 */
[----:B------:R-:W-:Y:S01]  /*11d20*/  HMMA.16816.F32 R124, R8, R42, R152 ;  /* 0x0000002a087c723c */ /* 0x000fe20000001898 */
[----:B---3--:R-:W-:-:S02]  /*11d30*/  FFMA.FTZ R2, R166, c[0x0][0x2d0], -R0 ;  /* 0x0000b400a6027a23 */ /* 0x008fc40000010800 */
[----:B------:R-:W-:Y:S02]  /*11d40*/  IMAD.MOV.U32 R166, RZ, RZ, R163 ;  /* 0x000000ffffa67224 */ /* 0x000fe400078e00a3 */
[----:B------:R3:W1:Y:S03]  /*11d50*/  MUFU.EX2 R163, R2 ;  /* 0x0000000200a37308 */ /* 0x0006660000000800 */
[----:B------:R-:W-:Y:S07]  /*11d60*/  HMMA.16816.F32 R112, R8, R16, R128 ;  /* 0x000000100870723c */ /* 0x000fee0000001880 */
[----:B------:R-:W-:Y:S01]  /*11d70*/  MOV R129, R150 ;  /* 0x0000009600817202 */ /* 0x000fe20000000f00 */
[----:B------:R-:W-:-:S02]  /*11d80*/  IMAD.MOV.U32 R128, RZ, RZ, R151 ;  /* 0x000000ffff807224 */ /* 0x000fc400078e0097 */
[----:B------:R-:W-:Y:S02]  /*11d90*/  IMAD.MOV.U32 R130, RZ, RZ, R149 ;  /* 0x000000ffff827224 */ /* 0x000fe400078e0095 */
[----:B------:R-:W-:Y:S02]  /*11da0*/  IMAD.MOV.U32 R131, RZ, RZ, R148 ;  /* 0x000000ffff837224 */ /* 0x000fe400078e0094 */
[----:B---3--:R-:W-:Y:S02]  /*11db0*/  FFMA.FTZ R2, R168, c[0x0][0x2d0], -R0 ;  /* 0x0000b400a8027a23 */ /* 0x008fe40000010800 */
[----:B------:R-:W-:Y:S02]  /*11dc0*/  IMAD.MOV.U32 R168, RZ, RZ, R109 ;  /* 0x000000ffffa87224 */ /* 0x000fe400078e006d */
[----:B------:R3:W-:Y:S01]  /*11dd0*/  MUFU.EX2 R162, R2 ;  /* 0x0000000200a27308 */ /* 0x0007e20000000800 */
[----:B------:R-:W-:Y:S01]  /*11de0*/  HMMA.16816.F32 R108, R8, R18, R120 ;  /* 0x00000012086c723c */ /* 0x000fe20000001878 */
[----:B------:R-:W-:Y:S06]  /*11df0*/  LDSM.16.MT88.4 R16, [R221+0x6100] ;  /* 0x00610000dd10783b */ /* 0x000fec0000004200 */
[----:B----4-:R-:W-:-:S02]  /*11e00*/  F2FP.PACK_AB R8, R171, R174 ;  /* 0x000000aeab08723e */ /* 0x010fc400000000ff */
[----:B-1----:R-:W-:Y:S02]  /*11e10*/  F2FP.PACK_AB R9, R163, R164 ;  /* 0x000000a4a309723e */ /* 0x002fe400000000ff */
[----:B------:R-:W-:Y:S01]  /*11e20*/  F2FP.PACK_AB R10, R165, R170 ;  /* 0x000000aaa50a723e */ /* 0x000fe200000000ff */
[----:B---3--:R-:W-:Y:S02]  /*11e30*/  FFMA.FTZ R2, R169, c[0x0][0x2d0], -R0 ;  /* 0x0000b400a9027a23 */ /* 0x008fe40000010800 */
[----:B------:R-:W-:Y:S02]  /*11e40*/  IMAD.MOV.U32 R169, RZ, RZ, R3 ;  /* 0x000000ffffa97224 */ /* 0x000fe400078e0003 */
[----:B------:R1:W3:Y:S02]  /*11e50*/  MUFU.EX2 R3, R2 ;  /* 0x0000000200037308 */ /* 0x0002e40000000800 */
[----:B-1----:R-:W-:Y:S01]  /*11e60*/  FFMA.FTZ R2, R183, c[0x0][0x2d0], -R5 ;  /* 0x0000b400b7027a23 */ /* 0x002fe20000010805 */
[----:B---3--:R-:W-:Y:S01]  /*11e70*/  F2FP.PACK_AB R11, R3, R162 ;  /* 0x000000a2030b723e */ /* 0x008fe200000000ff */
[----:B------:R-:W-:-:S04]  /*11e80*/  IMAD.MOV.U32 R183, RZ, RZ, R158 ;  /* 0x000000ffffb77224 */ /* 0x000fc800078e009e */
[----:B------:R1:W-:Y:S02]  /*11e90*/  MUFU.EX2 R161, R2 ;  /* 0x0000000200a17308 */ /* 0x0003e40000000800 */
[C---:B--2---:R-:W-:Y:S08]  /*11ea0*/  HMMA.16816.F32 R96, R8.reuse, R36, R72 ;  /* 0x000000240860723c */ /* 0x044ff00000001848 */
[----:B------:R-:W-:Y:S01]  /*11eb0*/  HMMA.16816.F32 R88, R8, R38, R64 ;  /* 0x000000260858723c */ /* 0x000fe20000001840 */
[----:B------:R-:W2:Y:S01]  /*11ec0*/  LDSM.16.MT88.4 R36, [R218+0x6100] ;  /* 0x00610000da24783b */ /* 0x000ea20000004200 */
[----:B-1----:R-:W-:-:S02]  /*11ed0*/  FFMA.FTZ R2, R184, c[0x0][0x2d0], -R5 ;  /* 0x0000b400b8027a23 */ /* 0x002fc40000010805 */
[----:B------:R-:W-:Y:S02]  /*11ee0*/  IMAD.MOV.U32 R184, RZ, RZ, R157 ;  /* 0x000000ffffb87224 */ /* 0x000fe400078e009d */
[----:B------:R1:W3:Y:S02]  /*11ef0*/  MUFU.EX2 R160, R2 ;  /* 0x0000000200a07308 */ /* 0x0002e40000000800 */
[C---:B------:R-:W-:Y:S08]  /*11f00*/  HMMA.16816.F32 R64, R8.reuse, R32, R60 ;  /* 0x000000200840723c */ /* 0x040ff0000000183c */
[----:B------:R-:W-:Y:S01]  /*11f10*/  HMMA.16816.F32 R60, R8, R34, R52 ;  /* 0x00000022083c723c */ /* 0x000fe20000001834 */
[----:B------:R-:W4:Y:S01]  /*11f20*/  LDSM.16.MT88.4 R32, [R217+0x2900] ;  /* 0x00290000d920783b */ /* 0x000f220000004200 */
[----:B-1----:R-:W-:-:S06]  /*11f30*/  FFMA.FTZ R2, R185, c[0x0][0x2d0], -R5 ;  /* 0x0000b400b9027a23 */ /* 0x002fcc0000010805 */
[C---:B-----5:R-:W-:Y:S01]  /*11f40*/  HMMA.16816.F32 R52, R8.reuse, R24, R48 ;  /* 0x000000180834723c */ /* 0x060fe20000001830 */
[----:B------:R-:W-:Y:S01]  /*11f50*/  IMAD.MOV.U32 R185, RZ, RZ, R71 ;  /* 0x000000ffffb97224 */ /* 0x000fe200078e0047 */
[----:B------:R1:W-:Y:S06]  /*11f60*/  MUFU.EX2 R158, R2 ;  /* 0x00000002009e7308 */ /* 0x0003ec0000000800 */
[C---:B------:R-:W-:Y:S01]  /*11f70*/  HMMA.16816.F32 R40, R8.reuse, R26, R44 ;  /* 0x0000001a0828723c */ /* 0x040fe2000000182c */
[----:B------:R-:W-:Y:S07]  /*11f80*/  LDSM.16.MT88.4 R24, [R220+0x2900] ;  /* 0x00290000dc18783b */ /* 0x000fee0000004200 */
[----:B------:R-:W-:Y:S01]  /*11f90*/  HMMA.16816.F32 R48, R8, R28, R80 ;  /* 0x0000001c0830723c */ /* 0x000fe20000001850 */
[----:B-1----:R-:W-:-:S02]  /*11fa0*/  FFMA.FTZ R2, R187, c[0x0][0x2d0], -R5 ;  /* 0x0000b400bb027a23 */ /* 0x002fc40000010805 */
[----:B------:R-:W-:Y:S02]  /*11fb0*/  IMAD.MOV.U32 R187, RZ, RZ, R159 ;  /* 0x000000ffffbb7224 */ /* 0x000fe400078e009f */
[----:B------:R1:W-:Y:S03]  /*11fc0*/  MUFU.EX2 R159, R2 ;  /* 0x00000002009f7308 */ /* 0x0003e60000000800 */
[C---:B------:R-:W-:Y:S01]  /*11fd0*/  HMMA.16816.F32 R44, R8.reuse, R30, R84 ;  /* 0x0000001e082c723c */ /* 0x040fe20000001854 */
[----:B------:R-:W5:Y:S07]  /*11fe0*/  LDSM.16.MT88.4 R28, [R218+0x2900] ;  /* 0x00290000da1c783b */ /* 0x000f6e0000004200 */
[----:B------:R-:W-:Y:S01]  /*11ff0*/  HMMA.16816.F32 R56, R8, R20, R92 ;  /* 0x000000140838723c */ /* 0x000fe2000000185c */
[----:B-1----:R-:W-:-:S07]  /*12000*/  FFMA.FTZ R2, R180, c[0x0][0x2d0], -R0 ;  /* 0x0000b400b4027a23 */ /* 0x002fce0000010800 */
[C---:B------:R-:W-:Y:S01]  /*12010*/  HMMA.16816.F32 R72, R8.reuse, R22, R100 ;  /* 0x000000160848723c */ /* 0x040fe20000001864 */
[----:B------:R-:W1:Y:S01]  /*12020*/  LDSM.16.MT88.4 R20, [R221+0x2900] ;  /* 0x00290000dd14783b */ /* 0x000e620000004200 */
[----:B------:R-:W-:Y:S01]  /*12030*/  MOV R180, R156 ;  /* 0x0000009c00b47202 */ /* 0x000fe20000000f00 */
[----:B------:R2:W-:Y:S05]  /*12040*/  MUFU.EX2 R157, R2 ;  /* 0x00000002009d7308 */ /* 0x0005ea0000000800 */
[C---:B------:R-:W-:Y:S01]  /*12050*/  HMMA.16816.F32 R100, R8.reuse, R12, R104 ;  /* 0x0000000c0864723c */ /* 0x040fe20000001868 */
[----:B------:R-:W-:Y:S07]  /*12060*/  LDSM.16.MT88.4 R104, [R220+0x3900] ;  /* 0x00390000dc68783b */ /* 0x000fee0000004200 */
[----:B------:R-:W-:Y:S01]  /*12070*/  HMMA.16816.F32 R76, R8, R14, R76 ;  /* 0x0000000e084c723c */ /* 0x000fe2000000184c */
[----:B------:R-:W1:Y:S01]  /*12080*/  LDSM.16.MT88.4 R12, [R217+0x6900] ;  /* 0x00690000d90c783b */ /* 0x000e620000004200 */
[----:B--2---:R-:W-:-:S02]  /*12090*/  FFMA.FTZ R2, R175, c[0x0][0x2d0], -R0 ;  /* 0x0000b400af027a23 */ /* 0x004fc40000010800 */
[----:B------:R-:W-:Y:S02]  /*120a0*/  IMAD.MOV.U32 R175, RZ, RZ, R70 ;  /* 0x000000ffffaf7224 */ /* 0x000fe400078e0046 */
[----:B------:R2:W1:Y:S02]  /*120b0*/  MUFU.EX2 R156, R2 ;  /* 0x00000002009c7308 */ /* 0x0004640000000800 */
[C---:B------:R-:W-:Y:S08]  /*120c0*/  HMMA.16816.F32 R116, R8.reuse, R36, R116 ;  /* 0x000000240874723c */ /* 0x040ff00000001874 */
[----:B------:R-:W-:Y:S01]  /*120d0*/  HMMA.16816.F32 R120, R8, R38, R124 ;  /* 0x000000260878723c */ /* 0x000fe2000000187c */
[----:B------:R-:W4:Y:S01]  /*120e0*/  LDSM.16.MT88.4 R36, [R218+0x6900] ;  /* 0x00690000da24783b */ /* 0x000f220000004200 */
[----:B--2---:R-:W-:-:S06]  /*120f0*/  FFMA.FTZ R2, R181, c[0x0][0x2d0], -R0 ;  /* 0x0000b400b5027a23 */ /* 0x004fcc0000010800 */
[C---:B------:R-:W-:Y:S01]  /*12100*/  HMMA.16816.F32 R112, R8.reuse, R16, R112 ;  /* 0x000000100870723c */ /* 0x040fe20000001870 */
[----:B------:R2:W-:Y:S07]  /*12110*/  MUFU.EX2 R155, R2 ;  /* 0x00000002009b7308 */ /* 0x0005ee0000000800 */
[----:B------:R-:W-:Y:S01]  /*12120*/  HMMA.16816.F32 R108, R8, R18, R108 ;  /* 0x00000012086c723c */ /* 0x000fe2000000186c */
[----:B------:R-:W-:Y:S06]  /*12130*/  LDSM.16.MT88.4 R16, [R218+0x3100] ;  /* 0x00310000da10783b */ /* 0x000fec0000004200 */
[----:B---3--:R-:W-:-:S02]  /*12140*/  F2FP.PACK_AB R8, R160, R161 ;  /* 0x000000a1a008723e */ /* 0x008fc400000000ff */
[----:B-1----:R-:W-:Y:S01]  /*12150*/  F2FP.PACK_AB R9, R156, R157 ;  /* 0x0000009d9c09723e */ /* 0x002fe200000000ff */
[----:B--2---:R-:W-:Y:S01]  /*12160*/  FFMA.FTZ R2, R182, c[0x0][0x2d0], -R0 ;  /* 0x0000b400b6027a23 */ /* 0x004fe20000010800 */
[----:B------:R-:W-:-:S03]  /*12170*/  F2FP.PACK_AB R10, R159, R158 ;  /* 0x0000009e9f0a723e */ /* 0x000fc600000000ff */
[----:B------:R-:W1:Y:S02]  /*12180*/  MUFU.EX2 R154, R2 ;  /* 0x00000002009a7308 */ /* 0x000e640000000800 */
[----:B-1----:R-:W-:Y:S01]  /*12190*/  F2FP.PACK_AB R11, R154, R155 ;  /* 0x0000009b9a0b723e */ /* 0x002fe200000000ff */
[----:B------:R-:W-:-:S05]  /*121a0*/  FFMA.FTZ R2, R242, c[0x0][0x2d0], -R5 ;  /* 0x0000b400f2027a23 */ /* 0x000fca0000010805 */
[----:B------:R1:W-:Y:S01]  /*121b0*/  MUFU.EX2 R153, R2 ;  /* 0x0000000200997308 */ /* 0x0003e20000000800 */
[C---:B----4-:R-:W-:Y:S08]  /*121c0*/  HMMA.16816.F32 R92, R8.reuse, R34, R88 ;  /* 0x00000022085c723c */ /* 0x050ff00000001858 */
[----:B-----5:R-:W-:Y:S01]  /*121d0*/  HMMA.16816.F32 R84, R8, R28, R64 ;  /* 0x0000001c0854723c */ /* 0x020fe20000001840 */
[----:B-1----:R-:W-:-:S07]  /*121e0*/  FFMA.FTZ R2, R246, c[0x0][0x2d0], -R5 ;  /* 0x0000b400f6027a23 */ /* 0x002fce0000010805 */
[C---:B------:R-:W-:Y:S01]  /*121f0*/  HMMA.16816.F32 R88, R8.reuse, R30, R60 ;  /* 0x0000001e0858723c */ /* 0x040fe2000000183c */
[----:B------:R-:W-:Y:S01]  /*12200*/  LDSM.16.MT88.4 R28, [R217+0x3100] ;  /* 0x00310000d91c783b */ /* 0x000fe20000004200 */
[----:B------:R1:W2:Y:S06]  /*12210*/  MUFU.EX2 R152, R2 ;  /* 0x0000000200987308 */ /* 0x0002ac0000000800 */
[C---:B------:R-:W-:Y:S08]  /*12220*/  HMMA.16816.F32 R64, R8.reuse, R22, R40 ;  /* 0x000000160840723c */ /* 0x040ff00000001828 */
[----:B------:R-:W-:Y:S01]  /*12230*/  HMMA.16816.F32 R60, R8, R24, R48 ;  /* 0x00000018083c723c */ /* 0x000fe20000001830 */
[----:B-1----:R-:W-:-:S04]  /*12240*/  FFMA.FTZ R2, R247, c[0x0][0x2d0], -R5 ;  /* 0x0000b400f7027a23 */ /* 0x002fc80000010805 */
[----:B------:R1:W-:Y:S03]  /*12250*/  MUFU.EX2 R150, R2 ;  /* 0x0000000200967308 */ /* 0x0003e60000000800 */
[C---:B------:R-:W-:Y:S01]  /*12260*/  HMMA.16816.F32 R40, R8.reuse, R26, R44 ;  /* 0x0000001a0828723c */ /* 0x040fe2000000182c */
[----:B------:R-:W3:Y:S07]  /*12270*/  LDSM.16.MT88.4 R24, [R221+0x6900] ;  /* 0x00690000dd18783b */ /* 0x000eee0000004200 */
        /* <DEDUP_REMOVED lines=8> */
[----:B------:R-:W2:Y:S01]  /*12300*/  LDSM.16.MT88.4 R32, [R220+0x3100] ;  /* 0x00310000dc20783b */ /* 0x000ea20000004200 */
[----:B-1----:R-:W-:-:S04]  /*12310*/  FFMA.FTZ R2, R209, c[0x0][0x2d0], -R0 ;  /* 0x0000b400d1027a23 */ /* 0x002fc80000010800 */
[----:B------:R1:W-:Y:S02]  /*12320*/  MUFU.EX2 R149, R2 ;  /* 0x0000000200957308 */ /* 0x0003e40000000800 */
[C---:B------:R-:W-:Y:S08]  /*12330*/  HMMA.16816.F32 R116, R8.reuse, R36, R116 ;  /* 0x000000240874723c */ /* 0x040ff00000001874 */
[----:B---3--:R-:W-:Y:S01]  /*12340*/  HMMA.16816.F32 R112, R8, R24, R112 ;  /* 0x000000180870723c */ /* 0x008fe20000001870 */
[----:B-1----:R-:W-:-:S07]  /*12350*/  FFMA.FTZ R2, R208, c[0x0][0x2d0], -R0 ;  /* 0x0000b400d0027a23 */ /* 0x002fce0000010800 */
[C---:B------:R-:W-:Y:S01]  /*12360*/  HMMA.16816.F32 R108, R8.reuse, R26, R108 ;  /* 0x0000001a086c723c */ /* 0x040fe2000000186c */
[----:B------:R-:W1:Y:S01]  /*12370*/  LDSM.16.MT88.4 R24, [R217+0x7100] ;  /* 0x00710000d918783b */ /* 0x000e620000004200 */
[----:B------:R3:W2:Y:S06]  /*12380*/  MUFU.EX2 R148, R2 ;  /* 0x0000000200947308 */ /* 0x0006ac0000000800 */
[C---:B------:R-:W-:Y:S08]  /*12390*/  HMMA.16816.F32 R120, R8.reuse, R38, R120 ;  /* 0x000000260878723c */ /* 0x040ff00000001878 */
[----:B----4-:R-:W-:Y:S01]  /*123a0*/  HMMA.16816.F32 R48, R8, R20, R100 ;  /* 0x000000140830723c */ /* 0x010fe20000001864 */
[----:B---3--:R-:W-:-:S04]  /*123b0*/  FFMA.FTZ R2, R210, c[0x0][0x2d0], -R0 ;  /* 0x0000b400d2027a23 */ /* 0x008fc80000010800 */
[----:B------:R3:W-:Y:S03]  /*123c0*/  MUFU.EX2 R71, R2 ;  /* 0x0000000200477308 */ /* 0x0007e60000000800 */
[----:B------:R-:W-:Y:S01]  /*123d0*/  HMMA.16816.F32 R36, R8, R22, R76 ;  /* 0x000000160824723c */ /* 0x000fe2000000184c */
[----:B------:R-:W4:Y:S06]  /*123e0*/  LDSM.16.MT88.4 R20, [R218+0x7100] ;  /* 0x00710000da14783b */ /* 0x000f2c0000004200 */
[----:B--2---:R-:W-:-:S02]  /*123f0*/  F2FP.PACK_AB R8, R152, R153 ;  /* 0x000000999808723e */ /* 0x004fc400000000ff */
[----:B------:R-:W-:Y:S02]  /*12400*/  F2FP.PACK_AB R9, R148, R149 ;  /* 0x000000959409723e */ /* 0x000fe400000000ff */
[----:B------:R-:W-:Y:S01]  /*12410*/  F2FP.PACK_AB R10, R151, R150 ;  /* 0x00000096970a723e */ /* 0x000fe200000000ff */
[----:B---3--:R-:W-:-:S04]  /*12420*/  FFMA.FTZ R2, R211, c[0x0][0x2d0], -R0 ;  /* 0x0000b400d3027a23 */ /* 0x008fc80000010800 */
[----:B------:R-:W2:Y:S02]  /*12430*/  MUFU.EX2 R70, R2 ;  /* 0x0000000200467308 */ /* 0x000ea40000000800 */
[----:B--2---:R-:W-:Y:S01]  /*12440*/  F2FP.PACK_AB R11, R70, R71 ;  /* 0x00000047460b723e */ /* 0x004fe200000000ff */
[----:B------:R-:W-:Y:S02]  /*12450*/  FFMA.FTZ R2, R175, c[0x0][0x2d0], -R5 ;  /* 0x0000b400af027a23 */ /* 0x000fe40000010805 */
[----:B------:R-:W-:Y:S02]  /*12460*/  IMAD.MOV.U32 R175, RZ, RZ, R169 ;  /* 0x000000ffffaf7224 */ /* 0x000fe400078e00a9 */
[----:B------:R-:W-:Y:S02]  /*12470*/  IMAD.MOV.U32 R169, RZ, RZ, R173 ;  /* 0x000000ffffa97224 */ /* 0x000fe400078e00ad */
[----:B-----5:R-:W-:Y:S01]  /*12480*/  HMMA.16816.F32 R72, R8, R14, R64 ;  /* 0x0000000e0848723c */ /* 0x020fe20000001840 */
[----:B------:R2:W-:Y:S01]  /*12490*/  MUFU.EX2 R64, R2 ;  /* 0x0000000200407308 */ /* 0x0005e20000000800 */
[----:B------:R-:W-:-:S06]  /*124a0*/  IMAD.MOV.U32 R173, RZ, RZ, R132 ;  /* 0x000000ffffad7224 */ /* 0x000fcc00078e0084 */
[C---:B------:R-:W-:Y:S08]  /*124b0*/  HMMA.16816.F32 R100, R8.reuse, R32, R60 ;  /* 0x000000200864723c */ /* 0x040ff0000000183c */
[----:B-1----:R-:W-:Y:S01]  /*124c0*/  HMMA.16816.F32 R52, R8, R24, R52 ;  /* 0x000000180834723c */ /* 0x002fe20000001834 */
[----:B--2---:R-:W-:Y:S02]  /*124d0*/  FFMA.FTZ R2, R180, c[0x0][0x2d0], -R5 ;  /* 0x0000b400b4027a23 */ /* 0x004fe40000010805 */
[----:B------:R-:W-:-:S02]  /*124e0*/  IMAD.MOV.U32 R180, RZ, RZ, R131 ;  /* 0x000000ffffb47224 */ /* 0x000fc400078e0083 */
[----:B------:R1:W-:Y:S01]  /*124f0*/  MUFU.EX2 R60, R2 ;  /* 0x00000002003c7308 */ /* 0x0003e20000000800 */
[----:B------:R-:W-:Y:S02]  /*12500*/  IMAD.MOV.U32 R131, RZ, RZ, R167 ;  /* 0x000000ffff837224 */ /* 0x000fe400078e00a7 */
[----:B----4-:R-:W-:Y:S01]  /*12510*/  HMMA.16816.F32 R116, R8, R20, R116 ;  /* 0x000000140874723c */ /* 0x010fe20000001874 */
[----:B------:R-:W-:-:S07]  /*12520*/  IMAD.MOV.U32 R167, RZ, RZ, R134 ;  /* 0x000000ffffa77224 */ /* 0x000fce00078e0086 */
[C---:B------:R-:W-:Y:S01]  /*12530*/  HMMA.16816.F32 R84, R8.reuse, R16, R84 ;  /* 0x000000100854723c */ /* 0x040fe20000001854 */
[----:B-1----:R-:W-:Y:S02]  /*12540*/  FFMA.FTZ R2, R187, c[0x0][0x2d0], -R5 ;  /* 0x0000b400bb027a23 */ /* 0x002fe40000010805 */
[----:B------:R-:W-:Y:S01]  /*12550*/  IMAD.MOV.U32 R187, RZ, RZ, R130 ;  /* 0x000000ffffbb7224 */ /* 0x000fe200078e0082 */
[----:B------:R-:W-:Y:S01]  /*12560*/  MOV R130, R166 ;  /* 0x000000a600827202 */ /* 0x000fe20000000f00 */
[----:B------:R1:W-:Y:S01]  /*12570*/  MUFU.EX2 R33, R2 ;  /* 0x0000000200217308 */ /* 0x0003e20000000800 */
[----:B------:R-:W-:Y:S02]  /*12580*/  IMAD.MOV.U32 R166, RZ, RZ, R135 ;  /* 0x000000ffffa67224 */ /* 0x000fe400078e0087 */
[C---:B------:R-:W-:Y:S01]  /*12590*/  HMMA.16816.F32 R56, R8.reuse, R18, R88 ;  /* 0x000000120838723c */ /* 0x040fe20000001858 */
[----:B------:R-:W2:Y:S04]  /*125a0*/  LDSM.16.MT88.4 R16, [R221+0x7100] ;  /* 0x00710000dd10783b */ /* 0x000ea80000004200 */
[----:B------:R-:W-:Y:S03]  /*125b0*/  LDSM.16.MT88.4 R88, [R218+0x3900] ;  /* 0x00390000da58783b */ /* 0x000fe60000004200 */
[C---:B------:R-:W-:Y:S01]  /*125c0*/  HMMA.16816.F32 R76, R8.reuse, R28, R96 ;  /* 0x0000001c084c723c */ /* 0x040fe20000001860 */
[----:B------:R-:W-:Y:S01]  /*125d0*/  LDSM.16.MT88.4 R96, [R221+0x3900] ;  /* 0x00390000dd60783b */ /* 0x000fe20000004200 */
[----:B-1----:R-:W-:Y:S01]  /*125e0*/  FFMA.FTZ R2, R185, c[0x0][0x2d0], -R5 ;  /* 0x0000b400b9027a23 */ /* 0x002fe20000010805 */
[----:B------:R-:W-:Y:S01]  /*125f0*/  MOV R185, R129 ;  /* 0x0000008100b97202 */ /* 0x000fe20000000f00 */
[----:B------:R-:W-:Y:S01]  /*12600*/  IMAD.MOV.U32 R129, RZ, RZ, R168 ;  /* 0x000000ffff817224 */ /* 0x000fe200078e00a8 */
[----:B------:R-:W-:Y:S01]  /*12610*/  MOV R168, R133 ;  /* 0x0000008500a87202 */ /* 0x000fe20000000f00 */
[----:B------:R1:W3:Y:S02]  /*12620*/  MUFU.EX2 R32, R2 ;  /* 0x0000000200207308 */ /* 0x0002e40000000800 */
[C---:B------:R-:W-:Y:S08]  /*12630*/  HMMA.16816.F32 R28, R8.reuse, R30, R92 ;  /* 0x0000001e081c723c */ /* 0x040ff0000000185c */
[C---:B------:R-:W-:Y:S01]  /*12640*/  HMMA.16816.F32 R92, R8.reuse, R12, R80 ;  /* 0x0000000c085c723c */ /* 0x040fe20000001850 */
[----:B------:R-:W4:Y:S04]  /*12650*/  LDSM.16.MT88.4 R12, [R220+0x7100] ;  /* 0x00710000dc0c783b */ /* 0x000f280000004200 */
[----:B------:R-:W-:Y:S01]  /*12660*/  LDSM.16.MT88.4 R80, [R217+0x3900] ;  /* 0x00390000d950783b */ /* 0x000fe20000004200 */
[--C-:B-1----:R-:W-:Y:S01]  /*12670*/  FFMA.FTZ R2, R184, c[0x0][0x2d0], -R0.reuse ;  /* 0x0000b400b8027a23 */ /* 0x102fe20000010800 */
[----:B------:R-:W-:Y:S01]  /*12680*/  MOV R184, R137 ;  /* 0x0000008900b87202 */ /* 0x000fe20000000f00 */
[C---:B------:R-:W-:Y:S01]  /*12690*/  HMMA.16816.F32 R124, R8.reuse, R22, R120 ;  /* 0x00000016087c723c */ /* 0x040fe20000001878 */
[----:B------:R-:W1:Y:S01]  /*126a0*/  LDSM.16.MT88.4 R120, [R218+0x7900] ;  /* 0x00790000da78783b */ /* 0x000e620000004200 */
[----:B------:R5:W-:Y:S06]  /*126b0*/  MUFU.EX2 R25, R2 ;  /* 0x0000000200197308 */ /* 0x000bec0000000800 */
[C---:B--2---:R-:W-:Y:S01]  /*126c0*/  HMMA.16816.F32 R132, R8.reuse, R16, R112 ;  /* 0x000000100884723c */ /* 0x044fe20000001870 */
[----:B------:R-:W2:Y:S07]  /*126d0*/  LDSM.16.MT88.4 R112, [R217+0x7900] ;  /* 0x00790000d970783b */ /* 0x000eae0000004200 */
[----:B------:R-:W-:Y:S01]  /*126e0*/  HMMA.16816.F32 R40, R8, R34, R40 ;  /* 0x000000220828723c */ /* 0x000fe20000001828 */
[----:B-----5:R-:W-:-:S02]  /*126f0*/  FFMA.FTZ R2, R183, c[0x0][0x2d0], -R0 ;  /* 0x0000b400b7027a23 */ /* 0x020fc40000010800 */
[----:B------:R-:W-:Y:S01]  /*12700*/  IMAD.MOV.U32 R183, RZ, RZ, R138 ;  /* 0x000000ffffb77224 */ /* 0x000fe200078e008a */
[----:B---3--:R-:W-:Y:S01]  /*12710*/  F2FP.PACK_AB R138, R32, R33 ;  /* 0x00000021208a723e */ /* 0x008fe200000000ff */
[----:B------:R3:W5:Y:S03]  /*12720*/  MUFU.EX2 R24, R2 ;  /* 0x0000000200187308 */ /* 0x0007660000000800 */
[C---:B------:R-:W-:Y:S08]  /*12730*/  HMMA.16816.F32 R44, R8.reuse, R26, R44 ;  /* 0x0000001a082c723c */ /* 0x040ff0000000182c */
[----:B------:R-:W-:Y:S01]  /*12740*/  HMMA.16816.F32 R16, R8, R18, R108 ;  /* 0x000000120810723c */ /* 0x000fe2000000186c */
[--C-:B---3--:R-:W-:Y:S01]  /*12750*/  FFMA.FTZ R2, R128, c[0x0][0x2d0], -R0.reuse ;  /* 0x0000b40080027a23 */ /* 0x108fe20000010800 */
[----:B-----5:R-:W-:Y:S01]  /*12760*/  F2FP.PACK_AB R137, R24, R25 ;  /* 0x000000191889723e */ /* 0x020fe200000000ff */
[----:B------:R-:W-:-:S05]  /*12770*/  FFMA.FTZ R0, R136, c[0x0][0x2d0], -R0 ;  /* 0x0000b40088007a23 */ /* 0x000fca0000010800 */
[----:B----4-:R-:W-:Y:S01]  /*12780*/  HMMA.16816.F32 R48, R8, R12, R48 ;  /* 0x0000000c0830723c */ /* 0x010fe20000001830 */
[----:B------:R3:W-:Y:S01]  /*12790*/  MUFU.EX2 R21, R2 ;  /* 0x0000000200157308 */ /* 0x0007e20000000800 */
[----:B------:R-:W-:Y:S01]  /*127a0*/  IMAD.MOV.U32 R128, RZ, RZ, R139 ;  /* 0x000000ffff807224 */ /* 0x000fe200078e008b */
[----:B------:R-:W-:-:S05]  /*127b0*/  F2FP.PACK_AB R136, R60, R64 ;  /* 0x000000403c88723e */ /* 0x000fca00000000ff */
[----:B------:R-:W-:Y:S01]  /*127c0*/  HMMA.16816.F32 R36, R8, R14, R36 ;  /* 0x0000000e0824723c */ /* 0x000fe20000001824 */
[----:B------:R4:W5:Y:S01]  /*127d0*/  MUFU.EX2 R20, R0 ;  /* 0x0000000000147308 */ /* 0x0009620000000800 */
[----:B---3--:R-:W-:-:S04]  /*127e0*/  FADD.FTZ R2, R185, R187 ;  /* 0x000000bbb9027221 */ /* 0x008fc80000010000 */
[----:B------:R-:W-:Y:S02]  /*127f0*/  FADD.FTZ R2, R183, R2 ;  /* 0x00000002b7027221 */ /* 0x000fe40000010000 */
[----:B----4-:R-:W-:Y:S01]  /*12800*/  FADD.FTZ R0, R180, R175 ;  /* 0x000000afb4007221 */ /* 0x010fe20000010000 */
[----:B-----5:R-:W-:Y:S01]  /*12810*/  F2FP.PACK_AB R139, R20, R21 ;  /* 0x00000015148b723e */ /* 0x020fe200000000ff */
[----:B------:R-:W-:Y:S02]  /*12820*/  FADD.FTZ R2, R129, R2 ;  /* 0x0000000281027221 */ /* 0x000fe40000010000 */
[----:B------:R-:W-:Y:S02]  /*12830*/  FADD.FTZ R0, R184, R0 ;  /* 0x00000000b8007221 */ /* 0x000fe40000010000 */
[----:B------:R-:W-:Y:S02]  /*12840*/  FADD.FTZ R2, R131, R2 ;  /* 0x0000000283027221 */ /* 0x000fe40000010000 */
[----:B------:R-:W-:Y:S01]  /*12850*/  FADD.FTZ R0, R128, R0 ;  /* 0x0000000080007221 */ /* 0x000fe20000010000 */
[----:B-1----:R-:W-:Y:S01]  /*12860*/  HMMA.16816.F32 R116, R136, R120, R116 ;  /* 0x000000788874723c */ /* 0x002fe20000001874 */
[----:B------:R-:W-:-:S02]  /*12870*/  FADD.FTZ R2, R168, R2 ;  /* 0x00000002a8027221 */ /* 0x000fc40000010000 */
[----:B------:R-:W-:Y:S02]  /*12880*/  FADD.FTZ R0, R130, R0 ;  /* 0x0000000082007221 */ /* 0x000fe40000010000 */
[----:B------:R-:W-:Y:S01]  /*12890*/  FADD.FTZ R2, R167, R2 ;  /* 0x00000002a7027221 */ /* 0x000fe20000010000 */
[----:B------:R-:W1:Y:S01]  /*128a0*/  LDSM.16.MT88.4 R128, [R221+0x7900] ;  /* 0x00790000dd80783b */ /* 0x000e620000004200 */
        /* <DEDUP_REMOVED lines=21> */
[----:B------:R-:W3:Y:S01]  /*12a00*/  LDSM.16.MT88.4 R4, [R220+0x7900] ;  /* 0x00790000dc04783b */ /* 0x000ee20000004200 */
[----:B------:R-:W-:Y:S01]  /*12a10*/  FADD.FTZ R2, R186, R2 ;  /* 0x00000002ba027221 */ /* 0x000fe20000010000 */
[C---:B------:R-:W-:Y:S01]  /*12a20*/  HMMA.16816.F32 R100, R136.reuse, R104, R100 ;  /* 0x000000688864723c */ /* 0x040fe20000001864 */
[----:B------:R-:W-:Y:S02]  /*12a30*/  FADD.FTZ R0, R189, R0 ;  /* 0x00000000bd007221 */ /* 0x000fe40000010000 */
[----:B------:R-:W-:Y:S02]  /*12a40*/  FADD.FTZ R2, R164, R2 ;  /* 0x00000002a4027221 */ /* 0x000fe40000010000 */
[----:B------:R-:W-:Y:S02]  /*12a50*/  FADD.FTZ R0, R188, R0 ;  /* 0x00000000bc007221 */ /* 0x000fe40000010000 */
[----:B------:R-:W-:Y:S01]  /*12a60*/  FADD.FTZ R2, R163, R2 ;  /* 0x00000002a3027221 */ /* 0x000fe20000010000 */
[----:B--2---:R-:W-:Y:S01]  /*12a70*/  HMMA.16816.F32 R108, R136, R112, R52 ;  /* 0x00000070886c723c */ /* 0x004fe20000001834 */
[----:B------:R-:W-:-:S02]  /*12a80*/  FADD.FTZ R0, R174, R0 ;  /* 0x00000000ae007221 */ /* 0x000fc40000010000 */
[----:B------:R-:W-:Y:S02]  /*12a90*/  FADD.FTZ R2, R162, R2 ;  /* 0x00000002a2027221 */ /* 0x000fe40000010000 */
[----:B------:R-:W-:Y:S02]  /*12aa0*/  FADD.FTZ R0, R171, R0 ;  /* 0x00000000ab007221 */ /* 0x000fe40000010000 */
[----:B------:R-:W-:Y:S01]  /*12ab0*/  FADD.FTZ R3, R3, R2 ;  /* 0x0000000203037221 */ /* 0x000fe20000010000 */
[----:B-1----:R-:W-:Y:S01]  /*12ac0*/  HMMA.16816.F32 R124, R136, R128, R132 ;  /* 0x00000080887c723c */ /* 0x002fe20000001884 */
[----:B------:R-:W-:Y:S02]  /*12ad0*/  FADD.FTZ R0, R170, R0 ;  /* 0x00000000aa007221 */ /* 0x000fe40000010000 */
[----:B------:R-:W-:Y:S02]  /*12ae0*/  FADD.FTZ R3, R157, R3 ;  /* 0x000000039d037221 */ /* 0x000fe40000010000 */
[----:B------:R-:W-:-:S03]  /*12af0*/  FADD.FTZ R0, R165, R0 ;  /* 0x00000000a5007221 */ /* 0x000fc60000010000 */
[----:B------:R-:W-:Y:S01]  /*12b00*/  HMMA.16816.F32 R80, R136, R82, R28 ;  /* 0x000000528850723c */ /* 0x000fe2000000181c */
[----:B------:R-:W-:-:S04]  /*12b10*/  FADD.FTZ R0, R161, R0 ;  /* 0x00000000a1007221 */ /* 0x000fc80000010000 */
        /* <DEDUP_REMOVED lines=27> */
[C---:B---3--:R-:W-:Y:S04]  /*12cd0*/  HMMA.16816.F32 R132, R136.reuse, R4, R48 ;  /* 0x000000048884723c */ /* 0x048fe80000001830 */
[----:B------:R1:W-:Y:S04]  /*12ce0*/  STL [R1+0x24], R0 ;  /* 0x0000240001007387 */ /* 0x0003e80000100800 */
[----:B------:R1:W-:Y:S01]  /*12cf0*/  STL [R1+0x28], R3 ;  /* 0x0000280301007387 */ /* 0x0003e20000100800 */
[----:B------:R-:W-:Y:S01]  /*12d00*/  HMMA.16816.F32 R136, R136, R6, R36 ;  /* 0x000000068888723c */ /* 0x000fe20000001824 */
[----:B------:R-:W-:Y:S07]  /*12d10*/  @!P0 BRA `(.L_x_680) ;  /* 0x00004c4000008947 */ /* 0x000fee0003800000 */
[----:B------:R-:W2:Y:S04]  /*12d20*/  LDL R166, [R1+0x14] ;  /* 0x0000140001a67983 */ /* 0x000ea80000100800 */
[----:B------:R-:W3:Y:S04]  /*12d30*/  LDL R167, [R1] ;  /* 0x0000000001a77983 */ /* 0x000ee80000100800 */
[----:B------:R-:W4:Y:S04]  /*12d40*/  LDL R173, [R1+0x34] ;  /* 0x0000340001ad7983 */ /* 0x000f280000100800 */
[----:B------:R-:W4:Y:S01]  /*12d50*/  LDL R172, [R1+0x30] ;  /* 0x0000300001ac7983 */ /* 0x000f220000100800 */
[----:B------:R-:W-:Y:S01]  /*12d60*/  PLOP3.LUT P1, PT, PT, PT, UP2, 0x80, 0x0 ;  /* 0x000000000000781c */ /* 0x000fe20003f2f028 */
[----:B------:R-:W-:Y:S01]  /*12d70*/  IMAD.MOV.U32 R70, RZ, RZ, R68 ;  /* 0x000000ffff467224 */ /* 0x000fe200078e0044 */
[----:B------:R-:W-:Y:S01]  /*12d80*/  PLOP3.LUT P0, PT, PT, PT, UP2, 0x80, 0x0 ;  /* 0x000000000000781c */ /* 0x000fe20003f0f028 */
[----:B-1----:R-:W-:Y:S01]  /*12d90*/  IMAD.MOV.U32 R3, RZ, RZ, R69 ;  /* 0x000000ffff037224 */ /* 0x002fe200078e0045 */
[----:B------:R-:W-:-:S02]  /*12da0*/  ULDC UR5, c[0x0][0x210] ;  /* 0x0000840000057ab9 */ /* 0x000fc40000000800 */
[----:B------:R-:W-:Y:S02]  /*12db0*/  ULDC UR4, c[0x0][0x1e8] ;  /* 0x00007a0000047ab9 */ /* 0x000fe40000000800 */
[----:B------:R-:W-:Y:S02]  /*12dc0*/  UIMAD UR5, UR13, UR5, URZ ;  /* 0x000000050d0572a4 */ /* 0x000fe4000f8e023f */
[----:B------:R-:W-:Y:S02]  /*12dd0*/  UIMAD UR4, UR13, UR4, URZ ;  /* 0x000000040d0472a4 */ /* 0x000fe4000f8e023f */
[----:B------:R-:W-:Y:S01]  /*12de0*/  UMOV UR6, 0xffffff80 ;  /* 0xffffff8000067882 */ /* 0x000fe20000000000 */
[----:B--2---:R-:W-:Y:S01]  /*12df0*/  @P1 IMAD.HI.U32 R0, R166, c[0x0][0x2c8], RZ ;  /* 0x0000b200a6001a27 */ /* 0x004fe200078e00ff */
[----:B---3--:R-:W-:-:S04]  /*12e00*/  SHF.L.U32 R2, R167, 0x1, RZ ;  /* 0x00000001a7027819 */ /* 0x008fc800000006ff */
[----:B------:R-:W-:Y:S01]  /*12e10*/  @P0 SHF.R.U32.HI R0, RZ, c[0x0][0x2cc], R0 ;  /* 0x0000b300ff000a19 */ /* 0x000fe20000011600 */
[----:B------:R1:W-:Y:S01]  /*12e20*/  STL [R1+0x1c], R2 ;  /* 0x00001c0201007387 */ /* 0x0003e20000100800 */
[----:B----4-:R-:W-:-:S03]  /*12e30*/  SHF.L.U64.HI R241, R172, 0x1, R173 ;  /* 0x00000001acf17819 */ /* 0x010fc600000102ad */
[----:B------:R1:W-:Y:S01]  /*12e40*/  @P0 STL [R1+0x10], R0 ;  /* 0x0000100001000387 */ /* 0x0003e20000100800 */
[----:B------:R-:W-:-:S03]  /*12e50*/  IMAD.SHL.U32 R240, R172, 0x2, RZ ;  /* 0x00000002acf07824 */ /* 0x000fc600078e00ff */
.L_x_683:
[----:B------:R2:W5:Y:S01]  /*12e60*/  LDL R244, [R1+0x20] ;  /* 0x0000200001f47983 */ /* 0x0005620000100800 */
[----:B------:R-:W-:Y:S04]  /*12e70*/  DEPBAR.LE SB0, 0x0 ;  /* 0x000080000000791a */ /* 0x000fe80000000000 */
[----:B------:R-:W-:Y:S01]  /*12e80*/  BAR.SYNC.DEFER_BLOCKING 0x0 ;  /* 0x0000000000007b1d */ /* 0x000fe20000010000 */
[----:B------:R-:W-:Y:S05]  /*12e90*/  ISETP.LE.AND P0, PT, RZ, UR14, PT ;  /* 0x0000000eff007c0c */ /* 0x000fea000bf03270 */
[----:B------:R2:W5:Y:S04]  /*12ea0*/  LDL R243, [R1] ;  /* 0x0000000001f37983 */ /* 0x0005680000100800 */
[----:B------:R2:W5:Y:S04]  /*12eb0*/  LDL R242, [R1+0x1c] ;  /* 0x00001c0001f27983 */ /* 0x0005680000100800 */
[----:B------:R2:W3:Y:S04]  /*12ec0*/  LDSM.16.M88.4 R8, [R216+0x8100] ;  /* 0x00810000d808783b */ /* 0x0004e80000000200 */
[----:B------:R2:W4:Y:S04]  /*12ed0*/  LDSM.16.M88.4 R16, [R216+0x8900] ;  /* 0x00890000d810783b */ /* 0x0005280000000200 */
[----:B-1----:R2:W1:Y:S04]  /*12ee0*/  LDSM.16.M88.4 R24, [R216+0x9100] ;  /* 0x00910000d818783b */ /* 0x0024680000000200 */
        /* <DEDUP_REMOVED lines=14> */
[----:B-1-34-:R-:W3:Y:S02]  /*12fd0*/  LDL R2, [R1+0x4] ;  /* 0x0000040001027983 */ /* 0x01aee40000100800 */
[----:B---3--:R-:W-:Y:S01]  /*12fe0*/  SHF.R.S32.HI R0, RZ, 0x1f, R2 ;  /* 0x0000001fff007819 */ /* 0x008fe20000011402 */
[----:B------:R-:W-:Y:S04]  /*12ff0*/  IMAD.WIDE.U32 R4, R2, c[0x0][0x208], RZ ;  /* 0x0000820002047a25 */ /* 0x000fe800078e00ff */
[----:B------:R-:W-:Y:S04]  /*13000*/  IMAD R0, R0, c[0x0][0x208], RZ ;  /* 0x0000820000007a24 */ /* 0x000fe800078e02ff */
[----:B------:R-:W-:Y:S01]  /*13010*/  IMAD R0, R2, c[0x0][0x20c], R0 ;  /* 0x0000830002007a24 */ /* 0x000fe200078e0200 */
[----:B------:R-:W-:Y:S03]  /*13020*/  SHF.R.S32.HI R2, RZ, 0x1f, R245 ;  /* 0x0000001fff027819 */ /* 0x000fe600000114f5 */
[----:B------:R-:W-:Y:S02]  /*13030*/  IMAD.IADD R5, R5, 0x1, R0 ;  /* 0x0000000105057824 */ /* 0x000fe400078e0200 */
[----:B------:R-:W-:Y:S02]  /*13040*/  IMAD R2, R2, c[0x0][0x218], RZ ;  /* 0x0000860002027a24 */ /* 0x000fe400078e02ff */
[C---:B------:R-:W-:Y:S04]  /*13050*/  IMAD.WIDE.U32 R4, R245.reuse, c[0x0][0x218], R4 ;  /* 0x00008600f5047a25 */ /* 0x040fe800078e0004 */
[----:B------:R-:W-:Y:S01]  /*13060*/  IMAD R2, R245, c[0x0][0x21c], R2 ;  /* 0x00008700f5027a24 */ /* 0x000fe200078e0202 */
[----:B------:R-:W-:Y:S04]  /*13070*/  IADD3 R0, P0, R4, UR5, RZ ;  /* 0x0000000504007c10 */ /* 0x000fe8000ff1e0ff */
[----:B------:R-:W-:Y:S02]  /*13080*/  IADD3.X R4, R5, UR12, R2, P0, !PT ;  /* 0x0000000c05047c10 */ /* 0x000fe400087fe402 */
[C---:B------:R-:W-:Y:S04]  /*13090*/  LEA R2, P0, R0.reuse, c[0x0][0x1f8], 0x1 ;  /* 0x00007e0000027a11 */ /* 0x040fe800078008ff */
[----:B------:R-:W-:Y:S01]  /*130a0*/  LEA.HI.X R0, R0, c[0x0][0x1fc], R4, 0x1, P0 ;  /* 0x00007f0000007a11 */ /* 0x000fe200000f0c04 */
[----:B------:R-:W1:Y:S04]  /*130b0*/  SHFL.IDX PT, R5, R2, RZ, 0x181f ;  /* 0x00181fff02057589 */ /* 0x000e6800000e0000 */
[----:B------:R-:W3:Y:S04]  /*130c0*/  SHFL.IDX PT, R4, R2, 0x1, 0x181f ;  /* 0x00381f0002047f89 */ /* 0x000ee800000e0000 */
[----:B------:R-:W4:Y:S04]  /*130d0*/  SHFL.IDX PT, R6, R0, RZ, 0x181f ;  /* 0x00181fff00067589 */ /* 0x000f2800000e0000 */
[----:B------:R-:W2:Y:S04]  /*130e0*/  SHFL.IDX PT, R7, R0, 0x1, 0x181f ;  /* 0x00381f0000077f89 */ /* 0x000ea800000e0000 */
[----:B------:R-:W-:Y:S04]  /*130f0*/  SHFL.IDX PT, R13, R0, 0x2, 0x181f ;  /* 0x00581f00000d7f89 */ /* 0x000fe800000e0000 */
[----:B------:R2:W-:Y:S04]  /*13100*/  SHFL.IDX PT, R37, R0, 0x3, 0x181f ;  /* 0x00781f0000257f89 */ /* 0x0005e800000e0000 */
[----:B------:R-:W2:Y:S01]  /*13110*/  SHFL.IDX PT, R12, R2, 0x2, 0x181f ;  /* 0x00581f00020c7f89 */ /* 0x000ea200000e0000 */
[C---:B-1----:R-:W-:Y:S02]  /*13120*/  IADD3 R28, P0, R5.reuse, R240, RZ ;  /* 0x000000f0051c7210 */ /* 0x042fe40007f1e0ff */
[-C--:B-----5:R-:W-:Y:S01]  /*13130*/  IADD3 R30, P1, R5, R242.reuse, RZ ;  /* 0x000000f2051e7210 */ /* 0x0a0fe20007f3e0ff */
[----:B------:R1:W1:Y:S01]  /*13140*/  SHFL.IDX PT, R36, R2, 0x3, 0x181f ;  /* 0x00781f0002247f89 */ /* 0x00026200000e0000 */
[----:B---3--:R-:W-:Y:S02]  /*13150*/  IADD3 R22, P2, R4, R242, RZ ;  /* 0x000000f204167210 */ /* 0x008fe40007f5e0ff */
[----:B------:R-:W-:Y:S01]  /*13160*/  IADD3 R5, R239, 0x1100, RZ ;  /* 0x00001100ef057810 */ /* 0x000fe20007ffe0ff */
[--C-:B----4-:R-:W-:Y:S01]  /*13170*/  IMAD.X R29, R6, 0x1, R241.reuse, P0 ;  /* 0x00000001061d7824 */ /* 0x110fe200000e06f1 */
[----:B------:R-:W-:Y:S05]  /*13180*/  IADD3 R20, P0, R4, R240, RZ ;  /* 0x000000f004147210 */ /* 0x000fea0007f1e0ff */
[--C-:B--2---:R-:W-:Y:S01]  /*13190*/  IMAD.X R21, R7, 0x1, R241.reuse, P0 ;  /* 0x0000000107157824 */ /* 0x104fe200000e06f1 */
[----:B------:R-:W-:Y:S05]  /*131a0*/  SHF.L.U64.HI R0, R243, 0x1, R244 ;  /* 0x00000001f3007819 */ /* 0x000fea00000102f4 */
[--C-:B------:R-:W-:Y:S02]  /*131b0*/  IMAD.X R31, R6, 0x1, R0.reuse, P1 ;  /* 0x00000001061f7824 */ /* 0x100fe400008e0600 */
[--C-:B------:R-:W-:Y:S01]  /*131c0*/  IMAD.X R23, R7, 0x1, R0.reuse, P2 ;  /* 0x0000000107177824 */ /* 0x100fe200010e0600 */
[----:B-1----:R-:W-:Y:S02]  /*131d0*/  SEL R2, RZ, 0x10, P5 ;  /* 0x00000010ff027807 */ /* 0x002fe40002800000 */
[-C--:B------:R-:W-:Y:S02]  /*131e0*/  IADD3 R14, P2, R12, R242.reuse, RZ ;  /* 0x000000f20c0e7210 */ /* 0x080fe40007f5e0ff */
[----:B------:R-:W-:Y:S02]  /*131f0*/  IADD3 R6, P0, R36, R242, RZ ;  /* 0x000000f224067210 */ /* 0x000fe40007f1e0ff */
[C---:B------:R-:W-:Y:S01]  /*13200*/  ISETP.NE.U32.AND P3, PT, R2.reuse, RZ, PT ;  /* 0x000000ff0200720c */ /* 0x040fe20003f65070 */
[--C-:B------:R-:W-:Y:S01]  /*13210*/  IMAD.X R15, R13, 0x1, R0.reuse, P2 ;  /* 0x000000010d0f7824 */ /* 0x100fe200010e0600 */
[----:B------:R-:W-:Y:S01]  /*13220*/  IADD3 R4, -R2, 0x10, RZ ;  /* 0x0000001002047810 */ /* 0x000fe20007ffe1ff */
[----:B------:R-:W-:Y:S01]  /*13230*/  IMAD.X R7, R37, 0x1, R0, P0 ;  /* 0x0000000125077824 */ /* 0x000fe200000e0600 */
[C---:B------:R-:W-:Y:S02]  /*13240*/  IADD3 R2, R239.reuse, 0x100, RZ ;  /* 0x00000100ef027810 */ /* 0x040fe40007ffe0ff */
[----:B------:R-:W-:Y:S02]  /*13250*/  IADD3 R0, R239, 0x4100, RZ ;  /* 0x00004100ef007810 */ /* 0x000fe40007ffe0ff */
[----:B------:R-:W-:Y:S01]  /*13260*/  IADD3 R12, P1, R12, R240, RZ ;  /* 0x000000f00c0c7210 */ /* 0x000fe20007f3e0ff */
[----:B------:R1:W-:Y:S01]  /*13270*/  LDGSTS.E.BYPASS.LTC128B.128 [R2], [R30.64], !P6 ;  /* 0x000000001e027fae */ /* 0x0003e2000f101d56 */
[----:B------:R-:W-:Y:S03]  /*13280*/  LOP3.LUT R4, R4, 0xf, RZ, 0xc0, !PT ;  /* 0x0000000f04047812 */ /* 0x000fe600078ec0ff */
[----:B------:R2:W-:Y:S01]  /*13290*/  LDGSTS.E.BYPASS.LTC128B.128 [R0], [R28.64], !P5 ;  /* 0x000000001c007fae */ /* 0x0005e2000e901d56 */
[--C-:B------:R-:W-:Y:S01]  /*132a0*/  IMAD.X R13, R13, 0x1, R241.reuse, P1 ;  /* 0x000000010d0d7824 */ /* 0x100fe200008e06f1 */
[----:B------:R-:W-:Y:S02]  /*132b0*/  IADD3 R4, P1, P0, R4, R36, R240 ;  /* 0x0000002404047210 */ /* 0x000fe4000783e0f0 */
[----:B------:R3:W-:Y:S01]  /*132c0*/  LDGSTS.E.BYPASS.LTC128B.128 [R5], [R22.64], !P6 ;  /* 0x0000000016057fae */ /* 0x0007e2000f101d56 */
[C---:B--2---:R-:W-:Y:S02]  /*132d0*/  IADD3 R0, R239.reuse, 0x5100, RZ ;  /* 0x00005100ef007810 */ /* 0x044fe40007ffe0ff */
[C---:B---3--:R-:W-:Y:S03]  /*132e0*/  IADD3 R22, R239.reuse, 0x2100, RZ ;  /* 0x00002100ef167810 */ /* 0x048fe60007ffe0ff */
[----:B------:R2:W-:Y:S01]  /*132f0*/  LDGSTS.E.BYPASS.LTC128B.128 [R0], [R20.64], !P5 ;  /* 0x0000000014007fae */ /* 0x0005e2000e901d56 */
[----:B------:R-:W-:Y:S03]  /*13300*/  IADD3.X R5, RZ, R37, R241, P1, P0 ;  /* 0x00000025ff057210 */ /* 0x000fe60000fe04f1 */
[----:B------:R1:W-:Y:S01]  /*13310*/  LDGSTS.E.BYPASS.LTC128B.128 [R22], [R14.64], !P6 ;  /* 0x000000000e167fae */ /* 0x0003e2000f101d56 */
[----:B--2---:R-:W-:Y:S05]  /*13320*/  IADD3 R0, R239, 0x6100, RZ ;  /* 0x00006100ef007810 */ /* 0x004fea0007ffe0ff */
[----:B------:R1:W-:Y:S04]  /*13330*/  LDGSTS.E.BYPASS.LTC128B.128 [R0], [R12.64], !P5 ;  /* 0x000000000c007fae */ /* 0x0003e8000e901d56 */
[----:B------:R1:W-:Y:S04]  /*13340*/  LDGSTS.E.BYPASS.LTC128B.128 [R2+0x3000], [R6.64], !P6 ;  /* 0x0300000006027fae */ /* 0x0003e8000f101d56 */
[----:B------:R1:W-:Y:S02]  /*13350*/  LDGSTS.E.BYPASS.LTC128B.128.ZFILL [R2+0x7000], [R4.64], P3 ;  /* 0x0700000004027fae */ /* 0x0003e40009941d56 */
.L_x_681:
[C---:B-1-34-:R-:W-:Y:S01]  /*13360*/  HMMA.16816.F32 R4, R140.reuse, R8, RZ ;  /* 0x000000088c04723c */ /* 0x05afe200000018ff */
[----:B------:R-:W1:Y:S01]  /*13370*/  LDSM.16.M88.4 R180, [R222+0x8100] ;  /* 0x00810000deb4783b */ /* 0x000e620000000200 */
[----:B------:R-:W-:Y:S06]  /*13380*/  UISETP.GE.AND UP0, UPT, UR14, 0x1, UPT ;  /* 0x000000010e00788c */ /* 0x000fec000bf06270 */
[C---:B------:R-:W-:Y:S01]  /*13390*/  HMMA.16816.F32 R8, R140.reuse, R10, RZ ;  /* 0x0000000a8c08723c */ /* 0x040fe200000018ff */
[----:B------:R-:W0:Y:S01]  /*133a0*/  LDGDEPBAR ;  /* 0x00000000000079af */ /* 0x000e220000000000 */
[----:B------:R-:W-:Y:S06]  /*133b0*/  PLOP3.LUT P0, PT, PT, PT, UP0, 0x80, 0x0 ;  /* 0x000000000000781c */ /* 0x000fec0003f0f008 */
[C---:B------:R-:W-:Y:S01]  /*133c0*/  HMMA.16816.F32 R12, R140.reuse, R16, RZ ;  /* 0x000000108c0c723c */ /* 0x040fe200000018ff */
[----:B------:R-:W3:Y:S07]  /*133d0*/  LDSM.16.M88.4 R184, [R222+0x8900] ;  /* 0x00890000deb8783b */ /* 0x000eee0000000200 */
[C---:B------:R-:W-:Y:S01]  /*133e0*/  HMMA.16816.F32 R16, R140.reuse, R18, RZ ;  /* 0x000000128c10723c */ /* 0x040fe200000018ff */
[----:B------:R-:W4:Y:S07]  /*133f0*/  LDSM.16.M88.4 R188, [R222+0x9100] ;  /* 0x00910000debc783b */ /* 0x000f2e0000000200 */
[C---:B------:R-:W-:Y:S01]  /*13400*/  HMMA.16816.F32 R20, R140.reuse, R24, RZ ;  /* 0x000000188c14723c */ /* 0x040fe200000018ff */
[----:B------:R-:W-:Y:S07]  /*13410*/  LDSM.16.M88.4 R208, [R222+0xf900] ;  /* 0x00f90000ded0783b */ /* 0x000fee0000000200 */
        /* <DEDUP_REMOVED lines=13> */
[----:B------:R-:W2:Y:S07]  /*134f0*/  LDSM.16.M88.4 R72, [R222+0x9900] ;  /* 0x00990000de48783b */ /* 0x000eae0000000200 */
        /* <DEDUP_REMOVED lines=29> */
[----:B------:R-:W-:Y:S07]  /*136d0*/  LDSM.16.M88.4 R188, [R222+0xf100] ;  /* 0x00f10000debc783b */ /* 0x000fee0000000200 */
[C---:B--2---:R-:W-:Y:S08]  /*136e0*/  HMMA.16816.F32 R28, R176.reuse, R72, R28 ;  /* 0x00000048b01c723c */ /* 0x044ff0000000181c */
[C---:B------:R-:W-:Y:S01]  /*136f0*/  HMMA.16816.F32 R32, R176.reuse, R74, R32 ;  /* 0x0000004ab020723c */ /* 0x040fe20000001820 */
[----:B------:R-:W2:Y:S07]  /*13700*/  LDSM.16.M88.4 R72, [R219+0x2000] ;  /* 0x00200000db48783b */ /* 0x000eae0000000200 */
        /* <DEDUP_REMOVED lines=23> */
[----:B------:R-:W-:Y:S07]  /*13880*/  LDSM.16.M88.4 R180, [R231] ;  /* 0x00000000e7b4783b */ /* 0x000fee0000000200 */
[C---:B--2---:R-:W-:Y:S08]  /*13890*/  HMMA.16816.F32 R36, R192.reuse, R72, R36 ;  /* 0x00000048c024723c */ /* 0x044ff00000001824 */
[C---:B------:R-:W-:Y:S01]  /*138a0*/  HMMA.16816.F32 R40, R192.reuse, R74, R40 ;  /* 0x0000004ac028723c */ /* 0x040fe20000001828 */
[----:B------:R-:W1:Y:S07]  /*138b0*/  LDSM.16.M88.4 R72, [R216+0xe900] ;  /* 0x00e90000d848783b */ /* 0x000e6e0000000200 */
[C---:B---3--:R-:W-:Y:S08]  /*138c0*/  HMMA.16816.F32 R44, R192.reuse, R148, R44 ;  /* 0x00000094c02c723c */ /* 0x048ff0000000182c */
[C---:B------:R-:W-:Y:S01]  /*138d0*/  HMMA.16816.F32 R48, R192.reuse, R150, R48 ;  /* 0x00000096c030723c */ /* 0x040fe20000001830 */
[----:B------:R-:W2:Y:S07]  /*138e0*/  LDSM.16.M88.4 R148, [R216+0xf100] ;  /* 0x00f10000d894783b */ /* 0x000eae0000000200 */
[C---:B----4-:R-:W-:Y:S08]  /*138f0*/  HMMA.16816.F32 R52, R192.reuse, R152, R52 ;  /* 0x00000098c034723c */ /* 0x050ff00000001834 */
[C---:B------:R-:W-:Y:S01]  /*13900*/  HMMA.16816.F32 R56, R192.reuse, R154, R56 ;  /* 0x0000009ac038723c */ /* 0x040fe20000001838 */
[----:B------:R-:W3:Y:S07]  /*13910*/  LDSM.16.M88.4 R152, [R216+0xf900] ;  /* 0x00f90000d898783b */ /* 0x000eee0000000200 */
[C---:B------:R-:W-:Y:S08]  /*13920*/  HMMA.16816.F32 R60, R192.reuse, R184, R60 ;  /* 0x000000b8c03c723c */ /* 0x040ff0000000183c */
[----:B------:R-:W-:Y:S01]  /*13930*/  HMMA.16816.F32 R64, R192, R186, R64 ;  /* 0x000000bac040723c */ /* 0x000fe20000001840 */
[----:B------:R-:W4:Y:S07]  /*13940*/  LDSM.16.M88.4 R184, [R230] ;  /* 0x00000000e6b8783b */ /* 0x000f2e0000000200 */
        /* <DEDUP_REMOVED lines=27> */
[C---:B----4-:R-:W-:Y:S08]  /*13b00*/  HMMA.16816.F32 R12, R200.reuse, R184, R12 ;  /* 0x000000b8c80c723c */ /* 0x050ff0000000180c */
        /* <DEDUP_REMOVED lines=63> */
[----:B------:R2:W2:Y:S10]  /*13f00*/  MUFU.TANH R160, R12 ;  /* 0x0000000c00a07308 */ /* 0x0004b40000002400 */
[----:B------:R2:W2:Y:S01]  /*13f10*/  MUFU.TANH R159, R13 ;  /* 0x0000000d009f7308 */ /* 0x0004a20000002400 */
[----:B-1----:R-:W1:Y:S01]  /*13f20*/  LDSM.16.M88.4 R8, [R219+0x5800] ;  /* 0x00580000db08783b */ /* 0x002e620000000200 */
[C---:B----4-:R-:W-:Y:S08]  /*13f30*/  HMMA.16816.F32 R20, R212.reuse, R4, R20 ;  /* 0x00000004d414723c */ /* 0x050ff00000001814 */
[----:B------:R4:W1:Y:S01]  /*13f40*/  MUFU.TANH R73, R14 ;  /* 0x0000000e00497308 */ /* 0x0008620000002400 */
[C---:B------:R-:W-:Y:S01]  /*13f50*/  HMMA.16816.F32 R24, R212.reuse, R6, R24 ;  /* 0x00000006d418723c */ /* 0x040fe20000001818 */
[----:B------:R-:W2:Y:S08]  /*13f60*/  LDSM.16.M88.4 R4, [R219+0x6000] ;  /* 0x00600000db04783b */ /* 0x000eb00000000200 */
[----:B------:R4:W1:Y:S06]  /*13f70*/  MUFU.TANH R72, R15 ;  /* 0x0000000f00487308 */ /* 0x00086c0000002400 */
[----:B------:R-:W-:Y:S04]  /*13f80*/  FMUL.FTZ R22, R22, c[0x0][0x320] ;  /* 0x0000c80016167a20 */ /* 0x000fe80000410000 */
[----:B------:R4:W2:Y:S01]  /*13f90*/  MUFU.TANH R75, R16 ;  /* 0x00000010004b7308 */ /* 0x0008a20000002400 */
[----:B------:R-:W-:Y:S02]  /*13fa0*/  FMUL.FTZ R23, R23, c[0x0][0x320] ;  /* 0x0000c80017177a20 */ /* 0x000fe40000410000 */
[----:B------:R-:W-:Y:S02]  /*13fb0*/  FMUL.FTZ R20, R20, c[0x0][0x320] ;  /* 0x0000c80014147a20 */ /* 0x000fe40000410000 */
[----:B------:R-:W-:Y:S02]  /*13fc0*/  FMUL.FTZ R21, R21, c[0x0][0x320] ;  /* 0x0000c80015157a20 */ /* 0x000fe40000410000 */
[----:B------:R-:W-:Y:S02]  /*13fd0*/  FMUL.FTZ R24, R24, c[0x0][0x320] ;  /* 0x0000c80018187a20 */ /* 0x000fe40000410000 */
[----:B------:R-:W-:Y:S01]  /*13fe0*/  FMUL.FTZ R25, R25, c[0x0][0x320] ;  /* 0x0000c80019197a20 */ /* 0x000fe20000410000 */
[----:B------:R4:W3:Y:S01]  /*13ff0*/  MUFU.TANH R74, R17 ;  /* 0x00000011004a7308 */ /* 0x0008e20000002400 */
[----:B------:R-:W-:Y:S02]  /*14000*/  FMUL.FTZ R26, R26, c[0x0][0x320] ;  /* 0x0000c8001a1a7a20 */ /* 0x000fe40000410000 */
[----:B------:R-:W-:Y:S01]  /*14010*/  FMUL.FTZ R27, R27, c[0x0][0x320] ;  /* 0x0000c8001b1b7a20 */ /* 0x000fe20000410000 */
[C---:B-1----:R-:W-:Y:S06]  /*14020*/  HMMA.16816.F32 R28, R212.reuse, R8, R28 ;  /* 0x00000008d41c723c */ /* 0x042fec000000181c */
[----:B------:R4:W1:Y:S02]  /*14030*/  MUFU.TANH R71, R18 ;  /* 0x0000001200477308 */ /* 0x0008640000002400 */
[C---:B------:R-:W-:Y:S01]  /*14040*/  HMMA.16816.F32 R32, R212.reuse, R10, R32 ;  /* 0x0000000ad420723c */ /* 0x040fe20000001820 */
[----:B------:R-:W1:Y:S07]  /*14050*/  LDSM.16.M88.4 R8, [R219+0x6800] ;  /* 0x00680000db08783b */ /* 0x000e6e0000000200 */
[----:B------:R4:W1:Y:S01]  /*14060*/  MUFU.TANH R69, R19 ;  /* 0x0000001300457308 */ /* 0x0008620000002400 */
[C---:B--2---:R-:W-:Y:S07]  /*14070*/  HMMA.16816.F32 R36, R212.reuse, R4, R36 ;  /* 0x00000004d424723c */ /* 0x044fee0000001824 */
[----:B------:R-:W-:Y:S01]  /*14080*/  FMUL.FTZ R28, R28, c[0x0][0x320] ;  /* 0x0000c8001c1c7a20 */ /* 0x000fe20000410000 */
[C---:B------:R-:W-:Y:S01]  /*14090*/  HMMA.16816.F32 R40, R212.reuse, R6, R40 ;  /* 0x00000006d428723c */ /* 0x040fe20000001828 */
[----:B------:R4:W2:Y:S01]  /*140a0*/  MUFU.TANH R150, R20 ;  /* 0x0000001400967308 */ /* 0x0008a20000002400 */
[----:B------:R-:W2:Y:S02]  /*140b0*/  LDSM.16.M88.4 R4, [R219+0x7000] ;  /* 0x00700000db04783b */ /* 0x000ea40000000200 */
[----:B------:R-:W-:Y:S02]  /*140c0*/  FMUL.FTZ R29, R29, c[0x0][0x320] ;  /* 0x0000c8001d1d7a20 */ /* 0x000fe40000410000 */
[----:B------:R-:W-:Y:S02]  /*140d0*/  FMUL.FTZ R30, R30, c[0x0][0x320] ;  /* 0x0000c8001e1e7a20 */ /* 0x000fe40000410000 */
[----:B------:R-:W-:Y:S03]  /*140e0*/  FMUL.FTZ R31, R31, c[0x0][0x320] ;  /* 0x0000c8001f1f7a20 */ /* 0x000fe60000410000 */
[----:B------:R4:W2:Y:S01]  /*140f0*/  MUFU.TANH R151, R21 ;  /* 0x0000001500977308 */ /* 0x0008a20000002400 */
[----:B------:R-:W-:Y:S02]  /*14100*/  FMUL.FTZ R33, R33, c[0x0][0x320] ;  /* 0x0000c80021217a20 */ /* 0x000fe40000410000 */
[----:B------:R-:W-:Y:S02]  /*14110*/  FMUL.FTZ R34, R34, c[0x0][0x320] ;  /* 0x0000c80022227a20 */ /* 0x000fe40000410000 */
[----:B------:R-:W-:Y:S02]  /*14120*/  FMUL.FTZ R35, R35, c[0x0][0x320] ;  /* 0x0000c80023237a20 */ /* 0x000fe40000410000 */
[----:B------:R-:W-:Y:S02]  /*14130*/  FMUL.FTZ R36, R36, c[0x0][0x320] ;  /* 0x0000c80024247a20 */ /* 0x000fe40000410000 */
[----:B------:R-:W-:Y:S01]  /*14140*/  FMUL.FTZ R37, R37, c[0x0][0x320] ;  /* 0x0000c80025257a20 */ /* 0x000fe20000410000 */
[----:B------:R4:W3:Y:S01]  /*14150*/  MUFU.TANH R152, R22 ;  /* 0x0000001600987308 */ /* 0x0008e20000002400 */
[----:B------:R-:W-:Y:S01]  /*14160*/  FMUL.FTZ R38, R38, c[0x0][0x320] ;  /* 0x0000c80026267a20 */ /* 0x000fe20000410000 */
[C---:B-1----:R-:W-:Y:S03]  /*14170*/  HMMA.16816.F32 R44, R212.reuse, R8, R44 ;  /* 0x00000008d42c723c */ /* 0x042fe6000000182c */
[----:B------:R-:W-:Y:S02]  /*14180*/  FMUL.FTZ R39, R39, c[0x0][0x320] ;  /* 0x0000c80027277a20 */ /* 0x000fe40000410000 */
[----:B------:R-:W-:Y:S03]  /*14190*/  FMUL.FTZ R42, R42, c[0x0][0x320] ;  /* 0x0000c8002a2a7a20 */ /* 0x000fe60000410000 */
[----:B------:R4:W1:Y:S01]  /*141a0*/  MUFU.TANH R153, R23 ;  /* 0x0000001700997308 */ /* 0x0008620000002400 */
[C---:B------:R-:W-:Y:S01]  /*141b0*/  HMMA.16816.F32 R48, R212.reuse, R10, R48 ;  /* 0x0000000ad430723c */ /* 0x040fe20000001830 */
[----:B------:R-:W1:Y:S01]  /*141c0*/  LDSM.16.M88.4 R8, [R219+0x7800] ;  /* 0x00780000db08783b */ /* 0x000e620000000200 */
[----:B------:R-:W-:Y:S04]  /*141d0*/  DEPBAR.LE SB0, 0x0 ;  /* 0x000080000000791a */ /* 0x000fe80000000000 */
[----:B------:R-:W-:Y:S02]  /*141e0*/  FMUL.FTZ R43, R43, c[0x0][0x320] ;  /* 0x0000c8002b2b7a20 */ /* 0x000fe40000410000 */
[----:B------:R-:W-:Y:S01]  /*141f0*/  FMUL.FTZ R32, R32, c[0x0][0x320] ;  /* 0x0000c80020207a20 */ /* 0x000fe20000410000 */
[----:B------:R4:W1:Y:S01]  /*14200*/  MUFU.TANH R154, R24 ;  /* 0x00000018009a7308 */ /* 0x0008620000002400 */
[----:B------:R-:W-:Y:S01]  /*14210*/  BAR.SYNC.DEFER_BLOCKING 0x0 ;  /* 0x0000000000007b1d */ /* 0x000fe20000010000 */
[C---:B--2---:R-:W-:Y:S05]  /*14220*/  HMMA.16816.F32 R52, R212.reuse, R4, R52 ;  /* 0x00000004d434723c */ /* 0x044fea0000001834 */
[----:B------:R-:W-:Y:S02]  /*14230*/  FMUL.FTZ R44, R44, c[0x0][0x320] ;  /* 0x0000c8002c2c7a20 */ /* 0x000fe40000410000 */
[----:B------:R-:W-:Y:S01]  /*14240*/  FMUL.FTZ R45, R45, c[0x0][0x320] ;  /* 0x0000c8002d2d7a20 */ /* 0x000fe20000410000 */
[----:B------:R4:W2:Y:S01]  /*14250*/  MUFU.TANH R155, R25 ;  /* 0x00000019009b7308 */ /* 0x0008a20000002400 */
[C---:B------:R-:W-:Y:S03]  /*14260*/  HMMA.16816.F32 R56, R212.reuse, R6, R56 ;  /* 0x00000006d438723c */ /* 0x040fe60000001838 */
[----:B------:R-:W-:Y:S02]  /*14270*/  FMUL.FTZ R46, R46, c[0x0][0x320] ;  /* 0x0000c8002e2e7a20 */ /* 0x000fe40000410000 */
[----:B------:R-:W-:Y:S02]  /*14280*/  FMUL.FTZ R47, R47, c[0x0][0x320] ;  /* 0x0000c8002f2f7a20 */ /* 0x000fe40000410000 */
[----:B------:R-:W-:Y:S02]  /*14290*/  FMUL.FTZ R50, R50, c[0x0][0x320] ;  /* 0x0000c80032327a20 */ /* 0x000fe40000410000 */
[----:B------:R4:W2:Y:S03]  /*142a0*/  MUFU.TANH R156, R26 ;  /* 0x0000001a009c7308 */ /* 0x0008a60000002400 */
        /* <DEDUP_REMOVED lines=63> */
[----:B------:R-:W1:Y:S01]  /*146a0*/  MUFU.TANH R67, R67 ;  /* 0x0000004300437308 */ /* 0x000e620000002400 */
[----:B------:R-:W-:-:S05]  /*146b0*/  @!P0 BRA `(.L_x_682) ;  /* 0x0000045000008947 */ /* 0x000fca0003800000 */
[----:B--234-:R-:W2:Y:S01]  /*146c0*/  LDL R0, [R1+0x2c] ;  /* 0x00002c0001007983 */ /* 0x01cea20000100800 */
[----:B------:R-:W-:Y:S01]  /*146d0*/  IMAD.MOV.U32 R2, RZ, RZ, c[0x0][0x2b8] ;  /* 0x0000ae00ff027624 */ /* 0x000fe200078e00ff */
[----:B------:R-:W-:Y:S01]  /*146e0*/  ULEA UR10, UR14, UR16, 0x7 ;  /* 0x000000100e0a7291 */ /* 0x000fe2000f8e383f */
[----:B------:R-:W-:Y:S01]  /*146f0*/  IMAD.MOV.U32 R245, RZ, RZ, RZ ;  /* 0x000000fffff57224 */ /* 0x000fe200078e00ff */
[----:B------:R-:W-:Y:S02]  /*14700*/  SEL R9, RZ, 0x10, P5 ;  /* 0x00000010ff097807 */ /* 0x000fe40002800000 */
[----:B------:R-:W-:Y:S02]  /*14710*/  ISETP.NE.AND P2, PT, R2, 0x1, PT ;  /* 0x000000010200780c */ /* 0x000fe40003f45270 */
[----:B------:R-:W-:Y:S01]  /*14720*/  IMAD.U32 R2, RZ, RZ, UR10 ;  /* 0x0000000aff027e24 */ /* 0x000fe2000f8e00ff */
[----:B------:R-:W-:Y:S04]  /*14730*/  IADD3 R21, -R9, 0x10, RZ ;  /* 0x0000001009157810 */ /* 0x000fe80007ffe1ff */
[----:B------:R-:W-:Y:S02]  /*14740*/  LOP3.LUT R21, R21, 0xf, RZ, 0xc0, !PT ;  /* 0x0000000f15157812 */ /* 0x000fe400078ec0ff */
[----:B--2---:R-:W-:Y:S02]  /*14750*/  IADD3 R2, R2, -0x80, R0 ;  /* 0xffffff8002027810 */ /* 0x004fe40007ffe000 */
[----:B------:R-:W-:Y:S03]  /*14760*/  ISETP.GT.AND P1, PT, R0, 0x7f, PT ;  /* 0x0000007f0000780c */ /* 0x000fe60003f24270 */
[----:B------:R-:W-:Y:S04]  /*14770*/  @P2 IMAD.HI.U32 R4, R2, c[0x0][0x2bc], RZ ;  /* 0x0000af0002042a27 */ /* 0x000fe800078e00ff */
[----:B------:R-:W-:Y:S01]  /*14780*/  IMAD.MOV.U32 R0, RZ, RZ, R2 ;  /* 0x000000ffff007224 */ /* 0x000fe200078e0002 */
[----:B------:R-:W-:Y:S05]  /*14790*/  @P2 SHF.R.U32.HI R0, RZ, c[0x0][0x2c0], R4 ;  /* 0x0000b000ff002a19 */ /* 0x000fea0000011604 */
[C---:B------:R-:W-:Y:S04]  /*147a0*/  @!P1 IADD3 R5, P0, R0.reuse, UR18, RZ ;  /* 0x0000001200059c10 */ /* 0x040fe8000ff1e0ff */
[----:B------:R-:W-:Y:S01]  /*147b0*/  @!P1 LEA.HI.X.SX32 R6, R0, UR8, 0x1, P0 ;  /* 0x0000000800069c11 */ /* 0x000fe200080f0eff */
[----:B------:R-:W-:Y:S01]  /*147c0*/  IMAD.MOV R0, RZ, RZ, -R0 ;  /* 0x000000ffff007224 */ /* 0x000fe200078e0a00 */
[C---:B------:R-:W-:Y:S03]  /*147d0*/  @!P1 LEA R4, P0, R5.reuse, c[0x0][0x2a0], 0x2 ;  /* 0x0000a80005049a11 */ /* 0x040fe600078010ff */
[----:B------:R-:W-:Y:S01]  /*147e0*/  IMAD R7, R0, c[0x0][0x2b8], R2 ;  /* 0x0000ae0000077a24 */ /* 0x000fe200078e0202 */
[----:B------:R-:W-:Y:S04]  /*147f0*/  @!P1 LEA.HI.X R5, R5, c[0x0][0x2a4], R6, 0x2, P0 ;  /* 0x0000a90005059a11 */ /* 0x000fe800000f1406 */
[----:B------:R-:W-:Y:S01]  /*14800*/  STL [R1+0x4], R7 ;  /* 0x0000040701007387 */ /* 0x000fe20000100800 */
[----:B------:R-:W-:Y:S03]  /*14810*/  SHF.R.S32.HI R0, RZ, 0x1f, R7 ;  /* 0x0000001fff007819 */ /* 0x000fe60000011407 */
[----:B------:R2:W3:Y:S02]  /*14820*/  @!P1 LDG.E R245, [R4.64] ;  /* 0x0000001604f59981 */ /* 0x0004e4000c1e1900 */
        /* <DEDUP_REMOVED lines=12> */
[----:B------:R-:W2:Y:S04]  /*148f0*/  SHFL.IDX PT, R12, R2, 0x1, 0x181f ;  /* 0x00381f00020c7f89 */ /* 0x000ea800000e0000 */
[----:B------:R-:W3:Y:S04]  /*14900*/  SHFL.IDX PT, R4, R2, RZ, 0x181f ;  /* 0x00181fff02047589 */ /* 0x000ee800000e0000 */
[----:B------:R-:W4:Y:S04]  /*14910*/  SHFL.IDX PT, R5, R0, RZ, 0x181f ;  /* 0x00181fff00057589 */ /* 0x000f2800000e0000 */
[----:B------:R-:W1:Y:S04]  /*14920*/  SHFL.IDX PT, R6, R0, 0x1, 0x181f ;  /* 0x00381f0000067f89 */ /* 0x000e6800000e0000 */
[----:B------:R-:W-:Y:S04]  /*14930*/  SHFL.IDX PT, R7, R0, 0x2, 0x181f ;  /* 0x00581f0000077f89 */ /* 0x000fe800000e0000 */
[----:B------:R1:W-:Y:S04]  /*14940*/  SHFL.IDX PT, R20, R0, 0x3, 0x181f ;  /* 0x00781f0000147f89 */ /* 0x0003e800000e0000 */
[----:B------:R-:W1:Y:S01]  /*14950*/  SHFL.IDX PT, R8, R2, 0x2, 0x181f ;  /* 0x00581f0002087f89 */ /* 0x000e6200000e0000 */
[C---:B--2--5:R-:W-:Y:S02]  /*14960*/  IADD3 R14, P4, R12.reuse, R242, RZ ;  /* 0x000000f20c0e7210 */ /* 0x064fe40007f9e0ff */
[----:B------:R-:W-:Y:S01]  /*14970*/  IADD3 R12, P3, R12, R240, RZ ;  /* 0x000000f00c0c7210 */ /* 0x000fe20007f7e0ff */
[----:B------:R-:W2:Y:S01]  /*14980*/  SHFL.IDX PT, R2, R2, 0x3, 0x181f ;  /* 0x00781f0002027f89 */ /* 0x000ea200000e0000 */
[C---:B---3--:R-:W-:Y:S02]  /*14990*/  IADD3 R18, P1, R4.reuse, R242, RZ ;  /* 0x000000f204127210 */ /* 0x048fe40007f3e0ff */
[----:B------:R-:W-:Y:S05]  /*149a0*/  IADD3 R16, P0, R4, R240, RZ ;  /* 0x000000f004107210 */ /* 0x000fea0007f1e0ff */
[--C-:B----4-:R-:W-:Y:S02]  /*149b0*/  IMAD.X R17, R5, 0x1, R241.reuse, P0 ;  /* 0x0000000105117824 */ /* 0x110fe400000e06f1 */
[--C-:B-1----:R-:W-:Y:S01]  /*149c0*/  IMAD.X R13, R6, 0x1, R241.reuse, P3 ;  /* 0x00000001060d7824 */ /* 0x102fe200018e06f1 */
[----:B------:R-:W-:Y:S05]  /*149d0*/  SHF.L.U64.HI R0, R243, 0x1, R244 ;  /* 0x00000001f3007819 */ /* 0x000fea00000102f4 */
[--C-:B------:R-:W-:Y:S01]  /*149e0*/  IMAD.X R19, R5, 0x1, R0.reuse, P1 ;  /* 0x0000000105137824 */ /* 0x100fe200008e0600 */
[----:B------:R-:W-:Y:S01]  /*149f0*/  IADD3 R10, P2, R8, R242, RZ ;  /* 0x000000f2080a7210 */ /* 0x000fe20007f5e0ff */
[--C-:B------:R-:W-:Y:S01]  /*14a00*/  IMAD.X R15, R6, 0x1, R0.reuse, P4 ;  /* 0x00000001060f7824 */ /* 0x100fe200020e0600 */
[----:B------:R-:W-:Y:S02]  /*14a10*/  IADD3 R8, P1, R8, R240, RZ ;  /* 0x000000f008087210 */ /* 0x000fe40007f3e0ff */
[----:B------:R1:W-:Y:S01]  /*14a20*/  LDGSTS.E.BYPASS.LTC128B.128 [R239+0x8100], [R18.64], !P6 ;  /* 0x0810000012ef7fae */ /* 0x0003e2000f101d56 */
[--C-:B------:R-:W-:Y:S01]  /*14a30*/  IMAD.X R11, R7, 0x1, R0.reuse, P2 ;  /* 0x00000001070b7824 */ /* 0x100fe200010e0600 */
[----:B--2---:R-:W-:Y:S02]  /*14a40*/  IADD3 R6, P0, R2, R242, RZ ;  /* 0x000000f202067210 */ /* 0x004fe40007f1e0ff */
[----:B------:R1:W-:Y:S01]  /*14a50*/  LDGSTS.E.BYPASS.LTC128B.128 [R239+0xc100], [R16.64], !P5 ;  /* 0x0c10000010ef7fae */ /* 0x0003e2000e901d56 */
[----:B------:R-:W-:Y:S01]  /*14a60*/  ISETP.NE.U32.AND P2, PT, R9, RZ, PT ;  /* 0x000000ff0900720c */ /* 0x000fe20003f45070 */
[--C-:B------:R-:W-:Y:S02]  /*14a70*/  IMAD.X R9, R7, 0x1, R241.reuse, P1 ;  /* 0x0000000107097824 */ /* 0x100fe400008e06f1 */
[----:B------:R1:W-:Y:S01]  /*14a80*/  LDGSTS.E.BYPASS.LTC128B.128 [R239+0x9100], [R14.64], !P6 ;  /* 0x091000000eef7fae */ /* 0x0003e2000f101d56 */
[----:B------:R-:W-:Y:S01]  /*14a90*/  IMAD.X R7, R20, 0x1, R0, P0 ;  /* 0x0000000114077824 */ /* 0x000fe200000e0600 */
[----:B------:R-:W-:Y:S02]  /*14aa0*/  IADD3 R4, P1, P0, R21, R2, R240 ;  /* 0x0000000215047210 */ /* 0x000fe4000783e0f0 */
[----:B------:R1:W-:Y:S02]  /*14ab0*/  LDGSTS.E.BYPASS.LTC128B.128 [R239+0xd100], [R12.64], !P5 ;  /* 0x0d1000000cef7fae */ /* 0x0003e4000e901d56 */
[----:B------:R-:W-:Y:S02]  /*14ac0*/  IADD3.X R5, RZ, R20, R241, P1, P0 ;  /* 0x00000014ff057210 */ /* 0x000fe40000fe04f1 */
[----:B------:R1:W-:Y:S04]  /*14ad0*/  LDGSTS.E.BYPASS.LTC128B.128 [R239+0xa100], [R10.64], !P6 ;  /* 0x0a1000000aef7fae */ /* 0x0003e8000f101d56 */
[----:B------:R1:W-:Y:S04]  /*14ae0*/  LDGSTS.E.BYPASS.LTC128B.128 [R239+0xe100], [R8.64], !P5 ;  /* 0x0e10000008ef7fae */ /* 0x0003e8000e901d56 */
[----:B------:R1:W-:Y:S04]  /*14af0*/  LDGSTS.E.BYPASS.LTC128B.128 [R239+0xb100], [R6.64], !P6 ;  /* 0x0b10000006ef7fae */ /* 0x0003e8000f101d56 */
[----:B------:R1:W-:Y:S02]  /*14b00*/  LDGSTS.E.BYPASS.LTC128B.128.ZFILL [R239+0xf100], [R4.64], P2 ;  /* 0x0f10000004ef7fae */ /* 0x0003e40009141d56 */
.L_x_682:
[----:B--234-:R-:W2:Y:S01]  /*14b10*/  LDL R2, [R1+0x10] ;  /* 0x0000100001027983 */ /* 0x01cea20000100800 */
[----:B------:R-:W-:Y:S01]  /*14b20*/  PLOP3.LUT P0, PT, PT, PT, UP2, 0x80, 0x0 ;  /* 0x000000000000781c */ /* 0x000fe20003f0f028 */
[----:B------:R-:W-:Y:S02]  /*14b30*/  UIMAD UR10, UR14, UR6, 0x1 ;  /* 0x000000010e0a74a4 */ /* 0x000fe4000f8e0206 */
[----:B------:R3:W2:Y:S01]  /*14b40*/  LDL R0, [R1+0x14] ;  /* 0x0000140001007983 */ /* 0x0006a20000100800 */
[----:B------:R-:W-:Y:S02]  /*14b50*/  UISETP.GT.AND UP0, UPT, UR14, UR7, UPT ;  /* 0x000000070e00728c */ /* 0x000fe4000bf04270 */
[----:B------:R-:W-:Y:S01]  /*14b60*/  UIADD3 UR14, UR14, -0x1, URZ ;  /* 0xffffffff0e0e7890 */ /* 0x000fe2000fffe03f */
[----:B-1----:R-:W4:Y:S04]  /*14b70*/  LDL R4, [R1+0x18] ;  /* 0x0000180001047983 */ /* 0x002f280000100800 */
[----:B------:R-:W0:Y:S02]  /*14b80*/  LDGDEPBAR ;  /* 0x00000000000079af */ /* 0x000e240000000000 */
[----:B--2---:R-:W-:Y:S06]  /*14b90*/  @P0 IMAD.MOV.U32 R0, RZ, RZ, R2 ;  /* 0x000000ffff000224 */ /* 0x004fec00078e0002 */
[----:B------:R-:W1:Y:S08]  /*14ba0*/  SHFL.IDX PT, R2, R0, 0x1, 0x1c1f ;  /* 0x003c1f0000027f89 */ /* 0x000e7000000e0000 */
[----:B------:R2:W1:Y:S02]  /*14bb0*/  SHFL.IDX PT, R5, R0, RZ, 0x1c1f ;  /* 0x001c1fff00057589 */ /* 0x00046400000e0000 */
[----:B--2---:R-:W-:Y:S05]  /*14bc0*/  IMAD.U32 R0, RZ, RZ, UR11 ;  /* 0x0000000bff007e24 */ /* 0x004fea000f8e00ff */
[----:B----4-:R-:W-:Y:S04]  /*14bd0*/  IADD3 R0, R0, UR10, -R4 ;  /* 0x0000000a00007c10 */ /* 0x010fe8000fffe804 */
[----:B------:R-:W-:Y:S05]  /*14be0*/  IADD3 R4, R0, -UR20, RZ ;  /* 0x8000001400047c10 */ /* 0x000fea000fffe0ff */
[C---:B-1----:R-:W-:Y:S02]  /*14bf0*/  IMAD.IADD R0, R4.reuse, 0x1, R2 ;  /* 0x0000000104007824 */ /* 0x042fe400078e0202 */
[----:B------:R-:W-:Y:S03]  /*14c00*/  IMAD.IADD R4, R4, 0x1, R5 ;  /* 0x0000000104047824 */ /* 0x000fe600078e0205 */
[C---:B------:R-:W-:Y:S02]  /*14c10*/  ISETP.GT.AND P1, PT, R0.reuse, RZ, PT ;  /* 0x000000ff0000720c */ /* 0x040fe40003f24270 */
[----:B------:R-:W-:Y:S02]  /*14c20*/  ISETP.GT.AND P0, PT, R0, 0x1, PT ;  /* 0x000000010000780c */ /* 0x000fe40003f04270 */
[----:B------:R-:W-:Y:S02]  /*14c30*/  FSEL R6, R163, -INF , P1 ;  /* 0xff800000a3067808 */ /* 0x000fe40000800000 */
[----:B------:R-:W-:Y:S02]  /*14c40*/  FSEL R7, R161, -INF , P0 ;  /* 0xff800000a1077808 */ /* 0x000fe40000000000 */
[----:B------:R-:W-:Y:S02]  /*14c50*/  FMNMX.FTZ R2, R6, R70, !PT ;  /* 0x0000004606027209 */ /* 0x000fe40007810000 */
[C---:B------:R-:W-:Y:S02]  /*14c60*/  ISETP.GT.AND P3, PT, R0.reuse, 0x8, PT ;  /* 0x000000080000780c */ /* 0x040fe40003f64270 */
[----:B------:R-:W-:Y:S02]  /*14c70*/  FMNMX.FTZ R2, R7, R2, !PT ;  /* 0x0000000207027209 */ /* 0x000fe40007810000 */
        /* <DEDUP_REMOVED lines=8> */
[----:B------:R-:W-:Y:S02]  /*14d00*/  ISETP.GT.AND P3, PT, R4, RZ, PT ;  /* 0x000000ff0400720c */ /* 0x000fe40003f64270 */
[----:B------:R-:W-:Y:S02]  /*14d10*/  FSEL R48, R72, -INF , P0 ;  /* 0xff80000048307808 */ /* 0x000fe40000000000 */
[----:B------:R-:W-:Y:S02]  /*14d20*/  FMNMX.FTZ R2, R41, R2, !PT ;  /* 0x0000000229027209 */ /* 0x000fe40007810000 */
[----:B------:R-:W-:Y:S02]  /*14d30*/  ISETP.GT.AND P2, PT, R0, 0x18, PT ;  /* 0x000000180000780c */ /* 0x000fe40003f44270 */
[----:B------:R-:W-:Y:S02]  /*14d40*/  FSEL R8, R166, -INF , P3 ;  /* 0xff800000a6087808 */ /* 0x000fe40001800000 */
[----:B------:R-:W-:Y:S02]  /*14d50*/  ISETP.GT.AND P1, PT, R4, 0x1, PT ;  /* 0x000000010400780c */ /* 0x000fe40003f24270 */
[----:B------:R-:W-:Y:S02]  /*14d60*/  FSEL R57, R71, -INF , P2 ;  /* 0xff80000047397808 */ /* 0x000fe40001000000 */
[----:B------:R-:W-:Y:S02]  /*14d70*/  FMNMX.FTZ R5, R48, R2, !PT ;  /* 0x0000000230057209 */ /* 0x000fe40007810000 */
[----:B------:R-:W-:Y:S02]  /*14d80*/  ISETP.GT.AND P0, PT, R0, 0x19, PT ;  /* 0x000000190000780c */ /* 0x000fe40003f04270 */
[----:B------:R-:W-:Y:S02]  /*14d90*/  ISETP.GT.AND P3, PT, R4, 0x8, PT ;  /* 0x000000080400780c */ /* 0x000fe40003f64270 */
[----:B------:R-:W-:Y:S02]  /*14da0*/  FSEL R11, R165, -INF , P1 ;  /* 0xff800000a50b7808 */ /* 0x000fe40000800000 */
[----:B------:R-:W-:Y:S02]  /*14db0*/  FMNMX.FTZ R2, R8, R3, !PT ;  /* 0x0000000308027209 */ /* 0x000fe40007810000 */
[----:B------:R-:W-:Y:S02]  /*14dc0*/  FSEL R64, R69, -INF , P0 ;  /* 0xff80000045407808 */ /* 0x000fe40000000000 */
[----:B------:R-:W-:Y:S02]  /*14dd0*/  FMNMX.FTZ R5, R57, R5, !PT ;  /* 0x0000000539057209 */ /* 0x000fe40007810000 */
[----:B------:R-:W-:Y:S02]  /*14de0*/  ISETP.GT.AND P2, PT, R0, 0x20, PT ;  /* 0x000000200000780c */ /* 0x000fe40003f44270 */
[----:B------:R-:W-:Y:S02]  /*14df0*/  FSEL R12, R164, -INF , P3 ;  /* 0xff800000a40c7808 */ /* 0x000fe40001800000 */
[----:B------:R-:W-:Y:S02]  /*14e00*/  ISETP.GT.AND P1, PT, R4, 0x9, PT ;  /* 0x000000090400780c */ /* 0x000fe40003f24270 */
[----:B------:R-:W-:Y:S02]  /*14e10*/  FMNMX.FTZ R2, R11, R2, !PT ;  /* 0x000000020b027209 */ /* 0x000fe40007810000 */
[----:B------:R-:W-:Y:S02]  /*14e20*/  FSEL R152, R152, -INF , P2 ;  /* 0xff80000098987808 */ /* 0x000fe40001000000 */
[----:B------:R-:W-:Y:S02]  /*14e30*/  FMNMX.FTZ R5, R64, R5, !PT ;  /* 0x0000000540057209 */ /* 0x000fe40007810000 */
[----:B------:R-:W-:Y:S02]  /*14e40*/  ISETP.GT.AND P0, PT, R0, 0x21, PT ;  /* 0x000000210000780c */ /* 0x000fe40003f04270 */
[----:B------:R-:W-:Y:S02]  /*14e50*/  FSEL R13, R162, -INF , P1 ;  /* 0xff800000a20d7808 */ /* 0x000fe40000800000 */
[----:B------:R-:W-:Y:S02]  /*14e60*/  FMNMX.FTZ R2, R12, R2, !PT ;  /* 0x000000020c027209 */ /* 0x000fe40007810000 */
[----:B------:R-:W-:Y:S02]  /*14e70*/  ISETP.GT.AND P3, PT, R4, 0x10, PT ;  /* 0x000000100400780c */ /* 0x000fe40003f64270 */
[----:B------:R-:W-:Y:S02]  /*14e80*/  ISETP.GT.AND P2, PT, R0, 0x28, PT ;  /* 0x000000280000780c */ /* 0x000fe40003f44270 */
[----:B------:R-:W-:Y:S02]  /*14e90*/  FSEL R153, R153, -INF , P0 ;  /* 0xff80000099997808 */ /* 0x000fe40000000000 */
[----:B------:R-:W-:Y:S02]  /*14ea0*/  FMNMX.FTZ R5, R152, R5, !PT ;  /* 0x0000000598057209 */ /* 0x000fe40007810000 */
[----:B------:R-:W-:Y:S02]  /*14eb0*/  FMNMX.FTZ R2, R13, R2, !PT ;  /* 0x000000020d027209 */ /* 0x000fe40007810000 */
[----:B------:R-:W-:Y:S02]  /*14ec0*/  FSEL R32, R160, -INF , P3 ;  /* 0xff800000a0207808 */ /* 0x000fe40001800000 */
[----:B------:R-:W-:Y:S02]  /*14ed0*/  ISETP.GT.AND P1, PT, R4, 0x11, PT ;  /* 0x000000110400780c */ /* 0x000fe40003f24270 */
[----:B------:R-:W-:Y:S02]  /*14ee0*/  ISETP.GT.AND P0, PT, R0, 0x29, PT ;  /* 0x000000290000780c */ /* 0x000fe40003f04270 */
[----:B------:R-:W-:Y:S02]  /*14ef0*/  FSEL R156, R156, -INF , P2 ;  /* 0xff8000009c9c7808 */ /* 0x000fe40001000000 */
[----:B------:R-:W-:Y:S02]  /*14f00*/  FMNMX.FTZ R5, R153, R5, !PT ;  /* 0x0000000599057209 */ /* 0x000fe40007810000 */
        /* <DEDUP_REMOVED lines=24> */
[----:B------:R-:W-:Y:S02]  /*15090*/  FSEL R151, R151, -INF , P1 ;  /* 0xff80000097977808 */ /* 0x000fe40000800000 */
[----:B------:R-:W-:Y:S02]  /*150a0*/  ISETP.GT.AND P3, PT, R4, 0x28, PT ;  /* 0x000000280400780c */ /* 0x000fe40003f64270 */
[----:B------:R-:W-:Y:S02]  /*150b0*/  FMNMX.FTZ R2, R150, R2, !PT ;  /* 0x0000000296027209 */ /* 0x000fe40007810000 */
        /* <DEDUP_REMOVED lines=9> */
[----:B------:R-:W-:Y:S02]  /*15150*/  ISETP.GT.AND P3, PT, R4, 0x30, PT ;  /* 0x000000300400780c */ /* 0x000fe40003f64270 */
[----:B------:R-:W-:Y:S02]  /*15160*/  FSEL R155, R155, -INF , P1 ;  /* 0xff8000009b9b7808 */ /* 0x000fe40000800000 */
[----:B------:R-:W-:Y:S02]  /*15170*/  FMNMX.FTZ R2, R154, R2, !PT ;  /* 0x000000029a027209 */ /* 0x000fe40007810000 */
[----:B------:R-:W-:Y:S02]  /*15180*/  FSEL R171, R39, -INF , P0 ;  /* 0xff80000027ab7808 */ /* 0x000fe40000000000 */
[----:B------:R-:W-:Y:S02]  /*15190*/  ISETP.GT.AND P2, PT, R0, 0x48, PT ;  /* 0x000000480000780c */ /* 0x000fe40003f44270 */
[----:B------:R-:W-:Y:S02]  /*151a0*/  FMNMX.FTZ R5, R170, R5, !PT ;  /* 0x00000005aa057209 */ /* 0x000fe40007810000 */
[----:B------:R-:W-:Y:S02]  /*151b0*/  FSEL R158, R158, -INF , P3 ;  /* 0xff8000009e9e7808 */ /* 0x000fe40001800000 */
[----:B------:R-:W-:Y:S02]  /*151c0*/  ISETP.GT.AND P1, PT, R4, 0x31, PT ;  /* 0x000000310400780c */ /* 0x000fe40003f24270 */
[----:B------:R-:W-:Y:S02]  /*151d0*/  FMNMX.FTZ R2, R155, R2, !PT ;  /* 0x000000029b027209 */ /* 0x000fe40007810000 */
[----:B------:R-:W-:Y:S02]  /*151e0*/  ISETP.GT.AND P0, PT, R0, 0x49, PT ;  /* 0x000000490000780c */ /* 0x000fe40003f04270 */
[----:B------:R-:W-:Y:S02]  /*151f0*/  FSEL R173, R42, -INF , P2 ;  /* 0xff8000002aad7808 */ /* 0x000fe40001000000 */
        /* <DEDUP_REMOVED lines=26> */
[----:B------:R-:W-:Y:S01]  /*153a0*/  ISETP.GT.AND P3, PT, R4, 0x48, PT ;  /* 0x000000480400780c */ /* 0x000fe20003f64270 */
[----:B------:R-:W-:Y:S01]  /*153b0*/  LDSM.16.MT88.4 R36, [R220+0x100] ;  /* 0x00010000dc24783b */ /* 0x000fe20000004200 */
        /* <DEDUP_REMOVED lines=8> */
[----:B-----5:R-:W-:Y:S02]  /*15440*/  FSEL R244, R54, -INF , P2 ;  /* 0xff80000036f47808 */ /* 0x020fe40001000000 */
[----:B------:R-:W-:Y:S02]  /*15450*/  ISETP.GT.AND P0, PT, R0, 0x61, PT ;  /* 0x000000610000780c */ /* 0x000fe40003f04270 */
        /* <DEDUP_REMOVED lines=14> */
[----:B------:R-:W-:Y:S01]  /*15540*/  ISETP.GT.AND P1, PT, R0, 0x70, PT ;  /* 0x000000700000780c */ /* 0x000fe20003f24270 */
[----:B------:R-:W-:Y:S01]  /*15550*/  LDSM.16.MT88.4 R44, [R217+0x4100] ;  /* 0x00410000d92c783b */ /* 0x000fe20000004200 */
[C---:B------:R-:W-:Y:S02]  /*15560*/  ISETP.GT.AND P2, PT, R4.reuse, 0x58, PT ;  /* 0x000000580400780c */ /* 0x040fe40003f44270 */
[----:B------:R-:W-:Y:S02]  /*15570*/  FSEL R252, R59, -INF , P0 ;  /* 0xff8000003bfc7808 */ /* 0x000fe40000000000 */
[----:B------:R-:W-:Y:S02]  /*15580*/  ISETP.GT.AND P0, PT, R4, 0x59, PT ;  /* 0x000000590400780c */ /* 0x000fe40003f04270 */
[----:B------:R-:W-:Y:S02]  /*15590*/  FMNMX.FTZ R2, R175, R2, !PT ;  /* 0x00000002af027209 */ /* 0x000fe40007810000 */
[----:B------:R-:W-:Y:S02]  /*155a0*/  FMNMX.FTZ R5, R249, R5, !PT ;  /* 0x00000005f9057209 */ /* 0x000fe40007810000 */
[----:B------:R-:W-:Y:S02]  /*155b0*/  FSEL R172, R62, -INF , P1 ;  /* 0xff8000003eac7808 */ /* 0x000fe40000800000 */
[----:B------:R-:W-:Y:S02]  /*155c0*/  FSEL R183, R26, -INF , P2 ;  /* 0xff8000001ab77808 */ /* 0x000fe40001000000 */
[C---:B------:R-:W-:Y:S02]  /*155d0*/  ISETP.GT.AND P2, PT, R0.reuse, 0x71, PT ;  /* 0x000000710000780c */ /* 0x040fe40003f44270 */
[----:B------:R-:W-:Y:S02]  /*155e0*/  FSEL R185, R25, -INF , P0 ;  /* 0xff80000019b97808 */ /* 0x000fe40000000000 */
[C---:B------:R-:W-:Y:S02]  /*155f0*/  ISETP.GT.AND P0, PT, R0.reuse, 0x79, PT ;  /* 0x000000790000780c */ /* 0x040fe40003f04270 */
[----:B------:R-:W-:Y:S02]  /*15600*/  ISETP.GT.AND P1, PT, R0, 0x78, PT ;  /* 0x000000780000780c */ /* 0x000fe40003f24270 */
[----:B------:R-:W-:Y:S02]  /*15610*/  FMNMX.FTZ R0, R181, R2, !PT ;  /* 0x00000002b5007209 */ /* 0x000fe40007810000 */
[----:B------:R-:W-:Y:S02]  /*15620*/  FMNMX.FTZ R2, R252, R5, !PT ;  /* 0x00000005fc027209 */ /* 0x000fe40007810000 */
[----:B------:R-:W-:Y:S02]  /*15630*/  ISETP.GT.AND P3, PT, R4, 0x60, PT ;  /* 0x000000600400780c */ /* 0x000fe40003f64270 */
[----:B------:R-:W-:Y:S02]  /*15640*/  FMNMX.FTZ R0, R183, R0, !PT ;  /* 0x00000000b7007209 */ /* 0x000fe40007810000 */
[----:B------:R-:W-:Y:S02]  /*15650*/  FSEL R180, R63, -INF , P2 ;  /* 0xff8000003fb47808 */ /* 0x000fe40001000000 */
[----:B------:R-:W-:Y:S02]  /*15660*/  FMNMX.FTZ R2, R172, R2, !PT ;  /* 0x00000002ac027209 */ /* 0x000fe40007810000 */
[----:B------:R-:W-:Y:S02]  /*15670*/  FSEL R208, R52, -INF , P3 ;  /* 0xff80000034d07808 */ /* 0x000fe40001800000 */
[----:B------:R-:W-:Y:S02]  /*15680*/  ISETP.GT.AND P2, PT, R4, 0x61, PT ;  /* 0x000000610400780c */ /* 0x000fe40003f44270 */
[----:B------:R-:W-:Y:S02]  /*15690*/  FMNMX.FTZ R0, R185, R0, !PT ;  /* 0x00000000b9007209 */ /* 0x000fe40007810000 */
[----:B------:R-:W-:Y:S02]  /*156a0*/  FSEL R66, R66, -INF , P1 ;  /* 0xff80000042427808 */ /* 0x000fe40000800000 */
[----:B------:R-:W-:Y:S02]  /*156b0*/  FMNMX.FTZ R5, R180, R2, !PT ;  /* 0x00000002b4057209 */ /* 0x000fe40007810000 */
[----:B------:R-:W-:Y:S02]  /*156c0*/  FSEL R191, R53, -INF , P2 ;  /* 0xff80000035bf7808 */ /* 0x000fe40001000000 */
[----:B------:R-:W-:Y:S01]  /*156d0*/  ISETP.GT.AND P1, PT, R4, 0x68, PT ;  /* 0x000000680400780c */ /* 0x000fe20003f24270 */
[----:B------:R-:W-:Y:S01]  /*156e0*/  LDSM.16.MT88.4 R52, [R218+0x4100] ;  /* 0x00410000da34783b */ /* 0x000fe20000004200 */
[----:B------:R-:W-:Y:S02]  /*156f0*/  FMNMX.FTZ R2, R208, R0, !PT ;  /* 0x00000000d0027209 */ /* 0x000fe40007810000 */
[----:B------:R-:W-:Y:S02]  /*15700*/  FSEL R71, R67, -INF , P0 ;  /* 0xff80000043477808 */ /* 0x000fe40000000000 */
[----:B------:R-:W-:Y:S02]  /*15710*/  FMNMX.FTZ R0, R66, R5, !PT ;  /* 0x0000000542007209 */ /* 0x000fe40007810000 */
[----:B------:R-:W-:Y:S02]  /*15720*/  FSEL R211, R24, -INF , P1 ;  /* 0xff80000018d37808 */ /* 0x000fe40000800000 */
[----:B------:R-:W-:Y:S02]  /*15730*/  FMNMX.FTZ R2, R191, R2, !PT ;  /* 0x00000002bf027209 */ /* 0x000fe40007810000 */
[----:B------:R-:W-:Y:S02]  /*15740*/  FMNMX.FTZ R0, R71, R0, !PT ;  /* 0x0000000047007209 */ /* 0x000fe40007810000 */
[----:B------:R-:W-:Y:S02]  /*15750*/  FMNMX.FTZ R5, R211, R2, !PT ;  /* 0x00000002d3057209 */ /* 0x000fe40007810000 */
[C---:B------:R-:W-:Y:S01]  /*15760*/  ISETP.GT.AND P1, PT, R4.reuse, 0x70, PT ;  /* 0x000000700400780c */ /* 0x040fe20003f24270 */
[----:B------:R-:W1:Y:S01]  /*15770*/  SHFL.BFLY PT, R2, R0, 0x2, 0x1f ;  /* 0x0c401f0000027f89 */ /* 0x000e6200000e0000 */
[----:B------:R-:W-:Y:S02]  /*15780*/  ISETP.GT.AND P0, PT, R4, 0x69, PT ;  /* 0x000000690400780c */ /* 0x000fe40003f04270 */
[----:B------:R-:W-:Y:S02]  /*15790*/  FSEL R247, R60, -INF , P1 ;  /* 0xff8000003cf77808 */ /* 0x000fe40000800000 */
[----:B------:R-:W-:Y:S02]  /*157a0*/  ISETP.GT.AND P1, PT, R4, 0x78, PT ;  /* 0x000000780400780c */ /* 0x000fe40003f24270 */
[----:B------:R-:W-:Y:S02]  /*157b0*/  FSEL R242, R23, -INF , P0 ;  /* 0xff80000017f27808 */ /* 0x000fe40000000000 */
[----:B------:R-:W-:Y:S02]  /*157c0*/  FSEL R182, R22, -INF , P1 ;  /* 0xff80000016b67808 */ /* 0x000fe40000800000 */
[----:B------:R-:W-:Y:S01]  /*157d0*/  ISETP.GT.AND P0, PT, R4, 0x71, PT ;  /* 0x000000710400780c */ /* 0x000fe20003f04270 */
[----:B------:R-:W-:Y:S01]  /*157e0*/  LDSM.16.MT88.4 R20, [R218+0x100] ;  /* 0x00010000da14783b */ /* 0x000fe20000004200 */
[----:B------:R-:W-:Y:S02]  /*157f0*/  FMNMX.FTZ R5, R242, R5, !PT ;  /* 0x00000005f2057209 */ /* 0x000fe40007810000 */
[----:B------:R-:W-:Y:S02]  /*15800*/  FSEL R246, R61, -INF , P0 ;  /* 0xff8000003df67808 */ /* 0x000fe40000000000 */
[----:B------:R-:W-:Y:S02]  /*15810*/  FMNMX.FTZ R5, R247, R5, !PT ;  /* 0x00000005f7057209 */ /* 0x000fe40007810000 */
[----:B------:R-:W-:Y:S01]  /*15820*/  ISETP.GT.AND P0, PT, R4, 0x79, PT ;  /* 0x000000790400780c */ /* 0x000fe20003f04270 */
[----:B------:R-:W-:Y:S01]  /*15830*/  LDSM.16.MT88.4 R60, [R221+0x4100] ;  /* 0x00410000dd3c783b */ /* 0x000fe20000004200 */
[----:B------:R-:W-:Y:S02]  /*15840*/  FMNMX.FTZ R4, R246, R5, !PT ;  /* 0x00000005f6047209 */ /* 0x000fe40007810000 */
[----:B------:R-:W-:Y:S02]  /*15850*/  FSEL R184, R65, -INF , P0 ;  /* 0xff80000041b87808 */ /* 0x000fe40000000000 */
[----:B-1----:R-:W-:Y:S02]  /*15860*/  FMNMX.FTZ R0, R0, R2, !PT ;  /* 0x0000000200007209 */ /* 0x002fe40007810000 */
[----:B------:R-:W-:Y:S03]  /*15870*/  FMNMX.FTZ R4, R182, R4, !PT ;  /* 0x00000004b6047209 */ /* 0x000fe60007810000 */
[----:B------:R-:W1:Y:S01]  /*15880*/  SHFL.BFLY PT, R2, R0, 0x1, 0x1f ;  /* 0x0c201f0000027f89 */ /* 0x000e6200000e0000 */
[----:B------:R-:W-:Y:S07]  /*15890*/  FMNMX.FTZ R4, R184, R4, !PT ;  /* 0x00000004b8047209 */ /* 0x000fee0007810000 */
[----:B------:R-:W2:Y:S01]  /*158a0*/  SHFL.BFLY PT, R5, R4, 0x2, 0x1f ;  /* 0x0c401f0004057f89 */ /* 0x000ea200000e0000 */
[----:B-1----:R-:W-:Y:S04]  /*158b0*/  FMNMX.FTZ R68, R2, R0, !PT ;  /* 0x0000000002447209 */ /* 0x002fe80007810000 */
[C---:B------:R-:W-:Y:S01]  /*158c0*/  FSETP.NEU.FTZ.AND P1, PT, R68.reuse, -INF , PT ;  /* 0xff8000004400780b */ /* 0x040fe20003f3d000 */
[----:B------:R-:W-:Y:S01]  /*158d0*/  FMUL.FTZ R149, R68, c[0x0][0x2d0] ;  /* 0x0000b40044957a20 */ /* 0x000fe20000410000 */
[----:B--2---:R-:W-:Y:S04]  /*158e0*/  FMNMX.FTZ R4, R5, R4, !PT ;  /* 0x0000000405047209 */ /* 0x004fe80007810000 */
[----:B------:R-:W-:Y:S01]  /*158f0*/  FSEL R149, R149, RZ, P1 ;  /* 0x000000ff95957208 */ /* 0x000fe20000800000 */
[----:B------:R-:W1:Y:S04]  /*15900*/  SHFL.BFLY PT, R69, R4, 0x1, 0x1f ;  /* 0x0c201f0004457f89 */ /* 0x000e6800000e0000 */
[--C-:B------:R-:W-:Y:S04]  /*15910*/  FFMA.FTZ R0, R6, c[0x0][0x2d0], -R149.reuse ;  /* 0x0000b40006007a23 */ /* 0x100fe80000010895 */
[----:B------:R2:W-:Y:S01]  /*15920*/  MUFU.EX2 R209, R0 ;  /* 0x0000000000d17308 */ /* 0x0005e20000000800 */
[----:B-1----:R-:W-:Y:S04]  /*15930*/  FMNMX.FTZ R69, R4, R69, !PT ;  /* 0x0000004504457209 */ /* 0x002fe80007810000 */
[C---:B------:R-:W-:Y:S01]  /*15940*/  FSETP.NEU.FTZ.AND P0, PT, R69.reuse, -INF , PT ;  /* 0xff8000004500780b */ /* 0x040fe20003f1d000 */
[----:B------:R-:W-:Y:S02]  /*15950*/  FMUL.FTZ R148, R69, c[0x0][0x2d0] ;  /* 0x0000b40045947a20 */ /* 0x000fe40000410000 */
[--C-:B--2---:R-:W-:Y:S03]  /*15960*/  FFMA.FTZ R0, R7, c[0x0][0x2d0], -R149.reuse ;  /* 0x0000b40007007a23 */ /* 0x104fe60000010895 */
[----:B------:R-:W-:Y:S01]  /*15970*/  FSEL R148, R148, RZ, P0 ;  /* 0x000000ff94947208 */ /* 0x000fe20000000000 */
[----:B------:R1:W2:Y:S04]  /*15980*/  MUFU.EX2 R250, R0 ;  /* 0x0000000000fa7308 */ /* 0x0002a80000000800 */
[--C-:B------:R-:W-:Y:S02]  /*15990*/  FFMA.FTZ R2, R13, c[0x0][0x2d0], -R148.reuse ;  /* 0x0000b4000d027a23 */ /* 0x100fe40000010894 */
[--C-:B------:R-:W-:Y:S02]  /*159a0*/  FFMA.FTZ R5, R8, c[0x0][0x2d0], -R148.reuse ;  /* 0x0000b40008057a23 */ /* 0x100fe40000010894 */
[--C-:B------:R-:W-:Y:S02]  /*159b0*/  FFMA.FTZ R4, R11, c[0x0][0x2d0], -R148.reuse ;  /* 0x0000b4000b047a23 */ /* 0x100fe40000010894 */
[----:B------:R4:W-:Y:S10]  /*159c0*/  MUFU.EX2 R190, R2 ;  /* 0x0000000200be7308 */ /* 0x0009f40000000800 */
[----:B------:R-:W-:Y:S01]  /*159d0*/  MUFU.EX2 R248, R5 ;  /* 0x0000000500f87308 */ /* 0x000fe20000000800 */
[--C-:B-1----:R-:W-:Y:S01]  /*159e0*/  FFMA.FTZ R0, R9, c[0x0][0x2d0], -R149.reuse ;  /* 0x0000b40009007a23 */ /* 0x102fe20000010895 */
[----:B--2---:R-:W-:Y:S08]  /*159f0*/  F2FP.PACK_AB R73, R250, R209 ;  /* 0x000000d1fa49723e */ /* 0x004ff000000000ff */
[----:B------:R1:W-:Y:S01]  /*15a00*/  MUFU.EX2 R34, R0 ;  /* 0x0000000000227308 */ /* 0x0003e20000000800 */
[----:B----4-:R-:W-:Y:S09]  /*15a10*/  FSEL R2, R68, RZ, P1 ;  /* 0x000000ff44027208 */ /* 0x010ff20000800000 */
[----:B------:R-:W2:Y:S01]  /*15a20*/  MUFU.EX2 R251, R4 ;  /* 0x0000000400fb7308 */ /* 0x000ea20000000800 */
[----:B-1----:R-:W-:Y:S09]  /*15a30*/  FFMA.FTZ R0, R10, c[0x0][0x2d0], -R149 ;  /* 0x0000b4000a007a23 */ /* 0x002ff20000010895 */
[----:B------:R1:W4:Y:S01]  /*15a40*/  MUFU.EX2 R210, R0 ;  /* 0x0000000000d27308 */ /* 0x0003220000000800 */
[----:B--2---:R-:W-:Y:S01]  /*15a50*/  F2FP.PACK_AB R72, R251, R248 ;  /* 0x000000f8fb48723e */ /* 0x004fe200000000ff */
[----:B-1----:R-:W-:Y:S01]  /*15a60*/  FFMA.FTZ R0, R12, c[0x0][0x2d0], -R148 ;  /* 0x0000b4000c007a23 */ /* 0x002fe20000010894 */
[----:B----4-:R-:W-:Y:S07]  /*15a70*/  F2FP.PACK_AB R75, R210, R34 ;  /* 0x00000022d24b723e */ /* 0x010fee00000000ff */
[----:B------:R1:W-:Y:S02]  /*15a80*/  MUFU.EX2 R14, R0 ;  /* 0x00000000000e7308 */ /* 0x0003e40000000800 */
[----:B-1----:R-:W-:Y:S02]  /*15a90*/  FSEL R0, R69, RZ, P0 ;  /* 0x000000ff45007208 */ /* 0x002fe40000000000 */
[----:B------:R-:W-:Y:S03]  /*15aa0*/  PLOP3.LUT P0, PT, PT, PT, UP0, 0x80, 0x0 ;  /* 0x000000000000781c */ /* 0x000fe60003f0f008 */
[----:B------:R-:W-:Y:S04]  /*15ab0*/  FADD.FTZ R0, -R0, R3 ;  /* 0x0000000300007221 */ /* 0x000fe80000010100 */
[----:B------:R-:W-:Y:S04]  /*15ac0*/  FMUL.FTZ R0, R0, c[0x0][0x2d0] ;  /* 0x0000b40000007a20 */ /* 0x000fe80000410000 */
[----:B------:R1:W2:Y:S02]  /*15ad0*/  MUFU.EX2 R3, R0 ;  /* 0x0000000000037308 */ /* 0x0002a40000000800 */
[----:B-1----:R-:W-:Y:S02]  /*15ae0*/  FADD.FTZ R0, -R2, R70 ;  /* 0x0000004602007221 */ /* 0x002fe40000010100 */
[----:B------:R-:W-:Y:S02]  /*15af0*/  FFMA.FTZ R2, R32, c[0x0][0x2d0], -R148 ;  /* 0x0000b40020027a23 */ /* 0x000fe40000010894 */
[----:B------:R-:W-:Y:S04]  /*15b00*/  FMUL.FTZ R0, R0, c[0x0][0x2d0] ;  /* 0x0000b40000007a20 */ /* 0x000fe80000410000 */
[----:B------:R1:W-:Y:S01]  /*15b10*/  MUFU.EX2 R50, R2 ;  /* 0x0000000200327308 */ /* 0x0003e20000000800 */
[C---:B--2---:R-:W-:Y:S02]  /*15b20*/  FMUL.FTZ R33, R3.reuse, R105 ;  /* 0x0000006903217220 */ /* 0x044fe40000410000 */
[----:B------:R-:W-:Y:S02]  /*15b30*/  IMAD.MOV.U32 R105, RZ, RZ, R251 ;  /* 0x000000ffff697224 */ /* 0x000fe400078e00fb */
[C---:B------:R-:W-:Y:S02]  /*15b40*/  FMUL.FTZ R32, R3.reuse, R104 ;  /* 0x0000006803207220 */ /* 0x040fe40000410000 */
[----:B------:R-:W-:Y:S02]  /*15b50*/  IMAD.MOV.U32 R104, RZ, RZ, R34 ;  /* 0x000000ffff687224 */ /* 0x000fe400078e0022 */
[----:B------:R-:W-:Y:S01]  /*15b60*/  IMAD.MOV.U32 R70, RZ, RZ, R14 ;  /* 0x000000ffff467224 */ /* 0x000fe200078e000e */
[----:B------:R-:W2:Y:S01]  /*15b70*/  MUFU.EX2 R0, R0 ;  /* 0x0000000000007308 */ /* 0x000ea20000000800 */
[----:B------:R-:W4:Y:S01]  /*15b80*/  LDSM.16.MT88.4 R12, [R217+0x100] ;  /* 0x00010000d90c783b */ /* 0x000f220000004200 */
[C---:B------:R-:W-:Y:S02]  /*15b90*/  FMUL.FTZ R4, R3.reuse, R76 ;  /* 0x0000004c03047220 */ /* 0x040fe40000410000 */
[----:B------:R-:W-:Y:S01]  /*15ba0*/  F2FP.PACK_AB R74, R190, R70 ;  /* 0x00000046be4a723e */ /* 0x000fe200000000ff */
[C---:B------:R-:W-:Y:S02]  /*15bb0*/  FMUL.FTZ R5, R3.reuse, R77 ;  /* 0x0000004d03057220 */ /* 0x040fe40000410000 */
[C---:B------:R-:W-:Y:S02]  /*15bc0*/  FMUL.FTZ R8, R3.reuse, R80 ;  /* 0x0000005003087220 */ /* 0x040fe40000410000 */
[C---:B------:R-:W-:Y:S02]  /*15bd0*/  FMUL.FTZ R9, R3.reuse, R81 ;  /* 0x0000005103097220 */ /* 0x040fe40000410000 */
[C---:B------:R-:W-:Y:S02]  /*15be0*/  FMUL.FTZ R16, R3.reuse, R88 ;  /* 0x0000005803107220 */ /* 0x040fe40000410000 */
[C---:B------:R-:W-:Y:S02]  /*15bf0*/  FMUL.FTZ R17, R3.reuse, R89 ;  /* 0x0000005903117220 */ /* 0x040fe40000410000 */
[----:B-1----:R-:W-:Y:S02]  /*15c00*/  FFMA.FTZ R2, R40, c[0x0][0x2d0], -R148 ;  /* 0x0000b40028027a23 */ /* 0x002fe40000010894 */
[C---:B------:R-:W-:Y:S02]  /*15c10*/  FMUL.FTZ R40, R3.reuse, R112 ;  /* 0x0000007003287220 */ /* 0x040fe40000410000 */
[----:B------:R1:W1:Y:S01]  /*15c20*/  MUFU.EX2 R65, R2 ;  /* 0x0000000200417308 */ /* 0x0002620000000800 */
[----:B------:R-:W-:Y:S02]  /*15c30*/  IMAD.MOV.U32 R112, RZ, RZ, R190 ;  /* 0x000000ffff707224 */ /* 0x000fe400078e00be */
[----:B------:R-:W-:Y:S02]  /*15c40*/  FMUL.FTZ R24, R3, R96 ;  /* 0x0000006003187220 */ /* 0x000fe40000410000 */
[C---:B--2---:R-:W-:Y:S02]  /*15c50*/  FMUL.FTZ R34, R0.reuse, R106 ;  /* 0x0000006a00227220 */ /* 0x044fe40000410000 */
[----:B------:R-:W-:Y:S02]  /*15c60*/  IMAD.MOV.U32 R106, RZ, RZ, R250 ;  /* 0x000000ffff6a7224 */ /* 0x000fe400078e00fa */
[C---:B------:R-:W-:Y:S02]  /*15c70*/  FMUL.FTZ R35, R0.reuse, R107 ;  /* 0x0000006b00237220 */ /* 0x040fe40000410000 */
[----:B------:R-:W-:Y:S02]  /*15c80*/  IMAD.MOV.U32 R107, RZ, RZ, R248 ;  /* 0x000000ffff6b7224 */ /* 0x000fe400078e00f8 */
[C---:B------:R-:W-:Y:S02]  /*15c90*/  FMUL.FTZ R51, R0.reuse, R123 ;  /* 0x0000007b00337220 */ /* 0x040fe40000410000 */
[C---:B------:R-:W-:Y:S02]  /*15ca0*/  FMUL.FTZ R43, R0.reuse, R115 ;  /* 0x00000073002b7220 */ /* 0x040fe40000410000 */
[----:B------:R-:W-:Y:S02]  /*15cb0*/  IMAD.MOV.U32 R115, RZ, RZ, R50 ;  /* 0x000000ffff737224 */ /* 0x000fe400078e0032 */
[C---:B------:R-:W-:Y:S02]  /*15cc0*/  FMUL.FTZ R50, R0.reuse, R122 ;  /* 0x0000007a00327220 */ /* 0x040fe40000410000 */
[C---:B------:R-:W-:Y:S02]  /*15cd0*/  FMUL.FTZ R42, R0.reuse, R114 ;  /* 0x00000072002a7220 */ /* 0x040fe40000410000 */
[----:B------:R-:W-:Y:S02]  /*15ce0*/  IMAD.MOV.U32 R114, RZ, RZ, R209 ;  /* 0x000000ffff727224 */ /* 0x000fe400078e00d1 */
[--C-:B-1----:R-:W-:Y:S02]  /*15cf0*/  FFMA.FTZ R2, R41, c[0x0][0x2d0], -R149.reuse ;  /* 0x0000b40029027a23 */ /* 0x102fe40000010895 */
[C---:B------:R-:W-:Y:S02]  /*15d00*/  FMUL.FTZ R41, R3.reuse, R113 ;  /* 0x0000007103297220 */ /* 0x040fe40000410000 */
[----:B------:R1:W-:Y:S01]  /*15d10*/  MUFU.EX2 R251, R2 ;  /* 0x0000000200fb7308 */ /* 0x0003e20000000800 */
[----:B------:R-:W-:Y:S02]  /*15d20*/  IMAD.MOV.U32 R113, RZ, RZ, R210 ;  /* 0x000000ffff717224 */ /* 0x000fe400078e00d2 */
[C---:B------:R-:W-:Y:S02]  /*15d30*/  FMUL.FTZ R59, R0.reuse, R131 ;  /* 0x00000083003b7220 */ /* 0x040fe40000410000 */
[C---:B------:R-:W-:Y:S02]  /*15d40*/  FMUL.FTZ R58, R0.reuse, R130 ;  /* 0x00000082003a7220 */ /* 0x040fe40000410000 */
[C---:B------:R-:W-:Y:S02]  /*15d50*/  FMUL.FTZ R6, R0.reuse, R78 ;  /* 0x0000004e00067220 */ /* 0x040fe40000410000 */
[C---:B------:R-:W-:Y:S02]  /*15d60*/  FMUL.FTZ R7, R0.reuse, R79 ;  /* 0x0000004f00077220 */ /* 0x040fe40000410000 */
[----:B------:R-:W2:Y:S01]  /*15d70*/  LDSM.16.MT88.4 R76, [R220+0x4100] ;  /* 0x00410000dc4c783b */ /* 0x000ea20000004200 */
[C---:B------:R-:W-:Y:S02]  /*15d80*/  FMUL.FTZ R10, R0.reuse, R82 ;  /* 0x00000052000a7220 */ /* 0x040fe40000410000 */
[C---:B------:R-:W-:Y:S02]  /*15d90*/  FMUL.FTZ R11, R0.reuse, R83 ;  /* 0x00000053000b7220 */ /* 0x040fe40000410000 */
[C---:B----4-:R-:W-:Y:S03]  /*15da0*/  HMMA.16816.F32 R4, R72.reuse, R12, R4 ;  /* 0x0000000c4804723c */ /* 0x050fe60000001804 */
[----:B------:R-:W4:Y:S02]  /*15db0*/  LDSM.16.MT88.4 R80, [R217+0x900] ;  /* 0x00090000d950783b */ /* 0x000f240000004200 */
[----:B------:R-:W-:Y:S02]  /*15dc0*/  FMUL.FTZ R18, R0, R90 ;  /* 0x0000005a00127220 */ /* 0x000fe40000410000 */
[C---:B------:R-:W-:Y:S01]  /*15dd0*/  FMUL.FTZ R12, R3.reuse, R84 ;  /* 0x00000054030c7220 */ /* 0x040fe20000410000 */
[C---:B------:R-:W-:Y:S04]  /*15de0*/  HMMA.16816.F32 R8, R72.reuse, R14, R8 ;  /* 0x0000000e4808723c */ /* 0x040fe80000001808 */
[--C-:B-1----:R-:W-:Y:S02]  /*15df0*/  FFMA.FTZ R2, R48, c[0x0][0x2d0], -R149.reuse ;  /* 0x0000b40030027a23 */ /* 0x102fe40000010895 */
[C---:B------:R-:W-:Y:S02]  /*15e00*/  FMUL.FTZ R48, R3.reuse, R120 ;  /* 0x0000007803307220 */ /* 0x040fe40000410000 */
[----:B------:R1:W-:Y:S01]  /*15e10*/  MUFU.EX2 R250, R2 ;  /* 0x0000000200fa7308 */ /* 0x0003e20000000800 */
[C---:B------:R-:W-:Y:S03]  /*15e20*/  FMUL.FTZ R13, R3.reuse, R85 ;  /* 0x00000055030d7220 */ /* 0x040fe60000410000 */
[C---:B------:R-:W-:Y:S02]  /*15e30*/  FMUL.FTZ R14, R0.reuse, R86 ;  /* 0x00000056000e7220 */ /* 0x040fe40000410000 */
[C---:B------:R-:W-:Y:S02]  /*15e40*/  FMUL.FTZ R15, R0.reuse, R87 ;  /* 0x00000057000f7220 */ /* 0x040fe40000410000 */
[----:B------:R-:W2:Y:S01]  /*15e50*/  LDSM.16.MT88.4 R84, [R218+0x900] ;  /* 0x00090000da54783b */ /* 0x000ea20000004200 */
[C---:B------:R-:W-:Y:S02]  /*15e60*/  FMUL.FTZ R19, R0.reuse, R91 ;  /* 0x0000005b00137220 */ /* 0x040fe40000410000 */
[----:B------:R-:W-:Y:S02]  /*15e70*/  FMUL.FTZ R25, R3, R97 ;  /* 0x0000006103197220 */ /* 0x000fe40000410000 */
[C---:B------:R-:W-:Y:S03]  /*15e80*/  HMMA.16816.F32 R12, R72.reuse, R20, R12 ;  /* 0x00000014480c723c */ /* 0x040fe6000000180c */
[----:B------:R-:W2:Y:S01]  /*15e90*/  LDSM.16.MT88.4 R88, [R221+0x900] ;  /* 0x00090000dd58783b */ /* 0x000ea20000004200 */
[C---:B------:R-:W-:Y:S02]  /*15ea0*/  FMUL.FTZ R26, R0.reuse, R98 ;  /* 0x00000062001a7220 */ /* 0x040fe40000410000 */
[C---:B------:R-:W-:Y:S02]  /*15eb0*/  FMUL.FTZ R27, R0.reuse, R99 ;  /* 0x00000063001b7220 */ /* 0x040fe40000410000 */
[C---:B------:R-:W-:Y:S03]  /*15ec0*/  HMMA.16816.F32 R16, R72.reuse, R22, R16 ;  /* 0x000000164810723c */ /* 0x040fe60000001810 */
[----:B------:R-:W-:Y:S01]  /*15ed0*/  LDSM.16.MT88.4 R96, [R220+0x5100] ;  /* 0x00510000dc60783b */ /* 0x000fe20000004200 */
[--C-:B-1----:R-:W-:Y:S02]  /*15ee0*/  FFMA.FTZ R2, R49, c[0x0][0x2d0], -R148.reuse ;  /* 0x0000b40031027a23 */ /* 0x102fe40000010894 */
[C---:B------:R-:W-:Y:S02]  /*15ef0*/  FMUL.FTZ R49, R3.reuse, R121 ;  /* 0x0000007903317220 */ /* 0x040fe40000410000 */
[----:B------:R1:W-:Y:S01]  /*15f00*/  MUFU.EX2 R248, R2 ;  /* 0x0000000200f87308 */ /* 0x0003e20000000800 */
[C---:B------:R-:W-:Y:S03]  /*15f10*/  FMUL.FTZ R20, R3.reuse, R92 ;  /* 0x0000005c03147220 */ /* 0x040fe60000410000 */
[C---:B------:R-:W-:Y:S02]  /*15f20*/  FMUL.FTZ R21, R3.reuse, R93 ;  /* 0x0000005d03157220 */ /* 0x040fe40000410000 */
[C---:B------:R-:W-:Y:S02]  /*15f30*/  FMUL.FTZ R22, R0.reuse, R94 ;  /* 0x0000005e00167220 */ /* 0x040fe40000410000 */
[C---:B------:R-:W-:Y:S02]  /*15f40*/  FMUL.FTZ R23, R0.reuse, R95 ;  /* 0x0000005f00177220 */ /* 0x040fe40000410000 */
[----:B------:R-:W-:Y:S01]  /*15f50*/  LDSM.16.MT88.4 R92, [R220+0x4900] ;  /* 0x00490000dc5c783b */ /* 0x000fe20000004200 */
[----:B------:R-:W-:Y:S04]  /*15f60*/  FMUL.FTZ R67, R0, R139 ;  /* 0x0000008b00437220 */ /* 0x000fe80000410000 */
[C---:B------:R-:W-:Y:S07]  /*15f70*/  HMMA.16816.F32 R20, R72.reuse, R28, R20 ;  /* 0x0000001c4814723c */ /* 0x040fee0000001814 */
[C---:B------:R-:W-:Y:S01]  /*15f80*/  FMUL.FTZ R28, R3.reuse, R100 ;  /* 0x00000064031c7220 */ /* 0x040fe20000410000 */
[C---:B------:R-:W-:Y:S04]  /*15f90*/  HMMA.16816.F32 R24, R72.reuse, R30, R24 ;  /* 0x0000001e4818723c */ /* 0x040fe80000001818 */
[----:B-1----:R-:W-:Y:S02]  /*15fa0*/  FFMA.FTZ R2, R56, c[0x0][0x2d0], -R148 ;  /* 0x0000b40038027a23 */ /* 0x002fe40000010894 */
[C---:B------:R-:W-:Y:S02]  /*15fb0*/  FMUL.FTZ R56, R3.reuse, R128 ;  /* 0x0000008003387220 */ /* 0x040fe40000410000 */
[----:B------:R1:W1:Y:S01]  /*15fc0*/  MUFU.EX2 R123, R2 ;  /* 0x00000002007b7308 */ /* 0x0002620000000800 */
[C---:B------:R-:W-:Y:S03]  /*15fd0*/  FMUL.FTZ R31, R0.reuse, R103 ;  /* 0x00000067001f7220 */ /* 0x040fe60000410000 */
[C---:B------:R-:W-:Y:S02]  /*15fe0*/  FMUL.FTZ R29, R3.reuse, R101 ;  /* 0x00000065031d7220 */ /* 0x040fe40000410000 */
[C---:B------:R-:W-:Y:S02]  /*15ff0*/  FMUL.FTZ R30, R0.reuse, R102 ;  /* 0x00000066001e7220 */ /* 0x040fe40000410000 */
[----:B------:R-:W-:Y:S02]  /*16000*/  IMAD.MOV.U32 R100, RZ, RZ, R182 ;  /* 0x000000ffff647224 */ /* 0x000fe400078e00b6 */
[----:B------:R-:W-:Y:S02]  /*16010*/  IMAD.MOV.U32 R101, RZ, RZ, R180 ;  /* 0x000000ffff657224 */ /* 0x000fe400078e00b4 */
[----:B------:R-:W-:Y:S01]  /*16020*/  IMAD.MOV.U32 R102, RZ, RZ, R172 ;  /* 0x000000ffff667224 */ /* 0x000fe200078e00ac */
[C---:B------:R-:W-:Y:S07]  /*16030*/  HMMA.16816.F32 R28, R72.reuse, R36, R28 ;  /* 0x00000024481c723c */ /* 0x040fee000000181c */
[----:B------:R-:W-:Y:S01]  /*16040*/  FMUL.FTZ R37, R3, R109 ;  /* 0x0000006d03257220 */ /* 0x000fe20000410000 */
[C---:B------:R-:W-:Y:S04]  /*16050*/  HMMA.16816.F32 R32, R72.reuse, R38, R32 ;  /* 0x000000264820723c */ /* 0x040fe80000001820 */
[--C-:B-1----:R-:W-:Y:S02]  /*16060*/  FFMA.FTZ R2, R57, c[0x0][0x2d0], -R149.reuse ;  /* 0x0000b40039027a23 */ /* 0x102fe40000010895 */
[C---:B------:R-:W-:Y:S02]  /*16070*/  FMUL.FTZ R57, R3.reuse, R129 ;  /* 0x0000008103397220 */ /* 0x040fe40000410000 */
[----:B------:R1:W-:Y:S01]  /*16080*/  MUFU.EX2 R122, R2 ;  /* 0x00000002007a7308 */ /* 0x0003e20000000800 */
[C---:B------:R-:W-:Y:S03]  /*16090*/  FMUL.FTZ R39, R0.reuse, R111 ;  /* 0x0000006f00277220 */ /* 0x040fe60000410000 */
[----:B------:R-:W-:Y:S02]  /*160a0*/  FMUL.FTZ R38, R0, R110 ;  /* 0x0000006e00267220 */ /* 0x000fe40000410000 */
[C---:B------:R-:W-:Y:S07]  /*160b0*/  FMUL.FTZ R36, R3.reuse, R108 ;  /* 0x0000006c03247220 */ /* 0x040fee0000410000 */
[C---:B------:R-:W-:Y:S07]  /*160c0*/  HMMA.16816.F32 R36, R72.reuse, R44, R36 ;  /* 0x0000002c4824723c */ /* 0x040fee0000001824 */
[C---:B------:R-:W-:Y:S01]  /*160d0*/  FMUL.FTZ R44, R3.reuse, R116 ;  /* 0x00000074032c7220 */ /* 0x040fe20000410000 */
[C---:B------:R-:W-:Y:S04]  /*160e0*/  HMMA.16816.F32 R40, R72.reuse, R46, R40 ;  /* 0x0000002e4828723c */ /* 0x040fe80000001828 */
[----:B-1----:R-:W-:Y:S02]  /*160f0*/  FFMA.FTZ R2, R64, c[0x0][0x2d0], -R149 ;  /* 0x0000b40040027a23 */ /* 0x002fe40000010895 */
[C---:B------:R-:W-:Y:S02]  /*16100*/  FMUL.FTZ R64, R3.reuse, R136 ;  /* 0x0000008803407220 */ /* 0x040fe40000410000 */
[----:B------:R1:W1:Y:S01]  /*16110*/  MUFU.EX2 R121, R2 ;  /* 0x0000000200797308 */ /* 0x0002620000000800 */
[----:B------:R-:W-:Y:S03]  /*16120*/  IMAD.MOV.U32 R136, RZ, RZ, R65 ;  /* 0x000000ffff887224 */ /* 0x000fe600078e0041 */
[C---:B------:R-:W-:Y:S02]  /*16130*/  FMUL.FTZ R65, R3.reuse, R137 ;  /* 0x0000008903417220 */ /* 0x040fe40000410000 */
[----:B------:R-:W-:Y:S02]  /*16140*/  IMAD.MOV.U32 R137, RZ, RZ, R66 ;  /* 0x000000ffff897224 */ /* 0x000fe400078e0042 */
[C---:B------:R-:W-:Y:S02]  /*16150*/  FMUL.FTZ R66, R0.reuse, R138 ;  /* 0x0000008a00427220 */ /* 0x040fe40000410000 */
[----:B------:R-:W-:Y:S02]  /*16160*/  IMAD.MOV.U32 R138, RZ, RZ, R184 ;  /* 0x000000ffff8a7224 */ /* 0x000fe400078e00b8 */
[C---:B------:R-:W-:Y:S02]  /*16170*/  FMUL.FTZ R45, R3.reuse, R117 ;  /* 0x00000075032d7220 */ /* 0x040fe40000410000 */
[C---:B------:R-:W-:Y:S02]  /*16180*/  FMUL.FTZ R46, R0.reuse, R118 ;  /* 0x00000076002e7220 */ /* 0x040fe40000410000 */
[----:B------:R-:W-:Y:S07]  /*16190*/  FMUL.FTZ R47, R0, R119 ;  /* 0x00000077002f7220 */ /* 0x000fee0000410000 */
[C---:B------:R-:W-:Y:S03]  /*161a0*/  HMMA.16816.F32 R44, R72.reuse, R52, R44 ;  /* 0x00000034482c723c */ /* 0x040fe6000000182c */
[--C-:B-1----:R-:W-:Y:S04]  /*161b0*/  FFMA.FTZ R2, R150, c[0x0][0x2d0], -R148.reuse ;  /* 0x0000b40096027a23 */ /* 0x102fe80000010894 */
[----:B------:R1:W-:Y:S01]  /*161c0*/  MUFU.EX2 R210, R2 ;  /* 0x0000000200d27308 */ /* 0x0003e20000000800 */
[C---:B------:R-:W-:Y:S04]  /*161d0*/  HMMA.16816.F32 R48, R72.reuse, R54, R48 ;  /* 0x000000364830723c */ /* 0x040fe80000001830 */
[C---:B------:R-:W-:Y:S02]  /*161e0*/  FMUL.FTZ R52, R3.reuse, R124 ;  /* 0x0000007c03347220 */ /* 0x040fe40000410000 */
[----:B------:R-:W-:Y:S02]  /*161f0*/  FMUL.FTZ R53, R3, R125 ;  /* 0x0000007d03357220 */ /* 0x000fe40000410000 */
[C---:B------:R-:W-:Y:S04]  /*16200*/  FMUL.FTZ R54, R0.reuse, R126 ;  /* 0x0000007e00367220 */ /* 0x040fe80000410000 */
[C---:B------:R-:W-:Y:S07]  /*16210*/  FMUL.FTZ R55, R0.reuse, R127 ;  /* 0x0000007f00377220 */ /* 0x040fee0000410000 */
[C---:B------:R-:W-:Y:S03]  /*16220*/  HMMA.16816.F32 R52, R72.reuse, R60, R52 ;  /* 0x0000003c4834723c */ /* 0x040fe60000001834 */
[--C-:B-1----:R-:W-:Y:S04]  /*16230*/  FFMA.FTZ R2, R151, c[0x0][0x2d0], -R148.reuse ;  /* 0x0000b40097027a23 */ /* 0x102fe80000010894 */
[C---:B------:R-:W-:Y:S01]  /*16240*/  FMUL.FTZ R60, R3.reuse, R132 ;  /* 0x00000084033c7220 */ /* 0x040fe20000410000 */
[C---:B------:R-:W-:Y:S01]  /*16250*/  HMMA.16816.F32 R56, R72.reuse, R62, R56 ;  /* 0x0000003e4838723c */ /* 0x040fe20000001838 */
[----:B------:R1:W-:Y:S03]  /*16260*/  MUFU.EX2 R209, R2 ;  /* 0x0000000200d17308 */ /* 0x0003e60000000800 */
[----:B------:R-:W-:Y:S03]  /*16270*/  FMUL.FTZ R61, R3, R133 ;  /* 0x00000085033d7220 */ /* 0x000fe60000410000 */
[C---:B------:R-:W-:Y:S02]  /*16280*/  FMUL.FTZ R62, R0.reuse, R134 ;  /* 0x00000086003e7220 */ /* 0x040fe40000410000 */
[----:B------:R-:W-:Y:S07]  /*16290*/  FMUL.FTZ R63, R0, R135 ;  /* 0x00000087003f7220 */ /* 0x000fee0000410000 */
[C---:B--2---:R-:W-:Y:S08]  /*162a0*/  HMMA.16816.F32 R60, R72.reuse, R76, R60 ;  /* 0x0000004c483c723c */ /* 0x044ff0000000183c */
[----:B------:R-:W-:Y:S01]  /*162b0*/  HMMA.16816.F32 R64, R72, R78, R64 ;  /* 0x0000004e4840723c */ /* 0x000fe20000001840 */
[----:B------:R-:W2:Y:S03]  /*162c0*/  LDSM.16.MT88.4 R76, [R220+0x900] ;  /* 0x00090000dc4c783b */ /* 0x000ea60000004200 */
[--C-:B-1----:R-:W-:Y:S03]  /*162d0*/  FFMA.FTZ R2, R152, c[0x0][0x2d0], -R149.reuse ;  /* 0x0000b40098027a23 */ /* 0x102fe60000010895 */
[----:B------:R-:W-:Y:S01]  /*162e0*/  F2FP.PACK_AB R74, R123, R248 ;  /* 0x000000f87b4a723e */ /* 0x000fe200000000ff */
[----:B------:R1:W-:Y:S01]  /*162f0*/  MUFU.EX2 R120, R2 ;  /* 0x0000000200787308 */ /* 0x0003e20000000800 */
[----:B------:R-:W-:Y:S03]  /*16300*/  F2FP.PACK_AB R75, R121, R122 ;  /* 0x0000007a794b723e */ /* 0x000fe600000000ff */
[----:B------:R-:W-:Y:S02]  /*16310*/  F2FP.PACK_AB R72, R136, R115 ;  /* 0x000000738848723e */ /* 0x000fe400000000ff */
[----:B------:R-:W-:Y:S07]  /*16320*/  F2FP.PACK_AB R73, R250, R251 ;  /* 0x000000fbfa49723e */ /* 0x000fee00000000ff */
[C---:B----4-:R-:W-:Y:S08]  /*16330*/  HMMA.16816.F32 R4, R72.reuse, R80, R4 ;  /* 0x000000504804723c */ /* 0x050ff00000001804 */
[C---:B------:R-:W-:Y:S01]  /*16340*/  HMMA.16816.F32 R8, R72.reuse, R82, R8 ;  /* 0x000000524808723c */ /* 0x040fe20000001808 */
[----:B------:R-:W4:Y:S03]  /*16350*/  LDSM.16.MT88.4 R80, [R217+0x4900] ;  /* 0x00490000d950783b */ /* 0x000f260000004200 */
[--C-:B-1----:R-:W-:Y:S04]  /*16360*/  FFMA.FTZ R2, R153, c[0x0][0x2d0], -R149.reuse ;  /* 0x0000b40099027a23 */ /* 0x102fe80000010895 */
[C---:B------:R-:W-:Y:S01]  /*16370*/  HMMA.16816.F32 R12, R72.reuse, R84, R12 ;  /* 0x00000054480c723c */ /* 0x040fe2000000180c */
[----:B------:R1:W1:Y:S07]  /*16380*/  MUFU.EX2 R190, R2 ;  /* 0x0000000200be7308 */ /* 0x00026e0000000800 */
[C---:B------:R-:W-:Y:S01]  /*16390*/  HMMA.16816.F32 R16, R72.reuse, R86, R16 ;  /* 0x000000564810723c */ /* 0x040fe20000001810 */
[----:B------:R-:W3:Y:S07]  /*163a0*/  LDSM.16.MT88.4 R84, [R218+0x4900] ;  /* 0x00490000da54783b */ /* 0x000eee0000004200 */
[C---:B------:R-:W-:Y:S08]  /*163b0*/  HMMA.16816.F32 R20, R72.reuse, R88, R20 ;  /* 0x000000584814723c */ /* 0x040ff00000001814 */
[C---:B------:R-:W-:Y:S01]  /*163c0*/  HMMA.16816.F32 R24, R72.reuse, R90, R24 ;  /* 0x0000005a4818723c */ /* 0x040fe20000001818 */
[----:B------:R-:W3:Y:S03]  /*163d0*/  LDSM.16.MT88.4 R88, [R221+0x4900] ;  /* 0x00490000dd58783b */ /* 0x000ee60000004200 */
[--C-:B-1----:R-:W-:Y:S04]  /*163e0*/  FFMA.FTZ R2, R154, c[0x0][0x2d0], -R148.reuse ;  /* 0x0000b4009a027a23 */ /* 0x102fe80000010894 */
[C---:B--2---:R-:W-:Y:S01]  /*163f0*/  HMMA.16816.F32 R28, R72.reuse, R76, R28 ;  /* 0x0000004c481c723c */ /* 0x044fe2000000181c */
[----:B------:R1:W-:Y:S07]  /*16400*/  MUFU.EX2 R131, R2 ;  /* 0x0000000200837308 */ /* 0x0003ee0000000800 */
[C---:B------:R-:W-:Y:S01]  /*16410*/  HMMA.16816.F32 R32, R72.reuse, R78, R32 ;  /* 0x0000004e4820723c */ /* 0x040fe20000001820 */
[----:B------:R-:W2:Y:S07]  /*16420*/  LDSM.16.MT88.4 R76, [R217+0x1100] ;  /* 0x00110000d94c783b */ /* 0x000eae0000004200 */
[C---:B----4-:R-:W-:Y:S08]  /*16430*/  HMMA.16816.F32 R36, R72.reuse, R80, R36 ;  /* 0x000000504824723c */ /* 0x050ff00000001824 */
[C---:B------:R-:W-:Y:S01]  /*16440*/  HMMA.16816.F32 R40, R72.reuse, R82, R40 ;  /* 0x000000524828723c */ /* 0x040fe20000001828 */
[----:B------:R-:W4:Y:S03]  /*16450*/  LDSM.16.MT88.4 R80, [R218+0x1100] ;  /* 0x00110000da50783b */ /* 0x000f260000004200 */
[--C-:B-1----:R-:W-:Y:S04]  /*16460*/  FFMA.FTZ R2, R155, c[0x0][0x2d0], -R148.reuse ;  /* 0x0000b4009b027a23 */ /* 0x102fe80000010894 */
[C---:B---3--:R-:W-:Y:S01]  /*16470*/  HMMA.16816.F32 R44, R72.reuse, R84, R44 ;  /* 0x00000054482c723c */ /* 0x048fe2000000182c */
[----:B------:R1:W3:Y:S07]  /*16480*/  MUFU.EX2 R130, R2 ;  /* 0x0000000200827308 */ /* 0x0002ee0000000800 */
[C---:B------:R-:W-:Y:S01]  /*16490*/  HMMA.16816.F32 R48, R72.reuse, R86, R48 ;  /* 0x000000564830723c */ /* 0x040fe20000001830 */
[----:B------:R-:W2:Y:S07]  /*164a0*/  LDSM.16.MT88.4 R84, [R221+0x1100] ;  /* 0x00110000dd54783b */ /* 0x000eae0000004200 */
[C---:B------:R-:W-:Y:S08]  /*164b0*/  HMMA.16816.F32 R52, R72.reuse, R88, R52 ;  /* 0x000000584834723c */ /* 0x040ff00000001834 */
[C---:B------:R-:W-:Y:S01]  /*164c0*/  HMMA.16816.F32 R56, R72.reuse, R90, R56 ;  /* 0x0000005a4838723c */ /* 0x040fe20000001838 */
[----:B------:R-:W2:Y:S03]  /*164d0*/  LDSM.16.MT88.4 R88, [R220+0x1100] ;  /* 0x00110000dc58783b */ /* 0x000ea60000004200 */
[--C-:B-1----:R-:W-:Y:S04]  /*164e0*/  FFMA.FTZ R2, R156, c[0x0][0x2d0], -R149.reuse ;  /* 0x0000b4009c027a23 */ /* 0x102fe80000010895 */
[C---:B------:R-:W-:Y:S01]  /*164f0*/  HMMA.16816.F32 R60, R72.reuse, R92, R60 ;  /* 0x0000005c483c723c */ /* 0x040fe2000000183c */
[----:B------:R1:W-:Y:S07]  /*16500*/  MUFU.EX2 R129, R2 ;  /* 0x0000000200817308 */ /* 0x0003ee0000000800 */
[----:B------:R-:W-:Y:S01]  /*16510*/  HMMA.16816.F32 R64, R72, R94, R64 ;  /* 0x0000005e4840723c */ /* 0x000fe20000001840 */
[----:B------:R-:W-:Y:S06]  /*16520*/  LDSM.16.MT88.4 R92, [R221+0x5100] ;  /* 0x00510000dd5c783b */ /* 0x000fec0000004200 */
[----:B------:R-:W-:Y:S02]  /*16530*/  F2FP.PACK_AB R73, R190, R120 ;  /* 0x00000078be49723e */ /* 0x000fe400000000ff */
[----:B---3--:R-:W-:Y:S03]  /*16540*/  F2FP.PACK_AB R74, R130, R131 ;  /* 0x00000083824a723e */ /* 0x008fe600000000ff */
[----:B------:R-:W-:Y:S01]  /*16550*/  F2FP.PACK_AB R72, R209, R210 ;  /* 0x000000d2d148723e */ /* 0x000fe200000000ff */
[--C-:B-1----:R-:W-:Y:S04]  /*16560*/  FFMA.FTZ R2, R157, c[0x0][0x2d0], -R149.reuse ;  /* 0x0000b4009d027a23 */ /* 0x102fe80000010895 */
[----:B------:R1:W3:Y:S02]  /*16570*/  MUFU.EX2 R128, R2 ;  /* 0x0000000200807308 */ /* 0x0002e40000000800 */
[--C-:B-1----:R-:W-:Y:S01]  /*16580*/  FFMA.FTZ R2, R158, c[0x0][0x2d0], -R148.reuse ;  /* 0x0000b4009e027a23 */ /* 0x102fe20000010894 */
[----:B---3--:R-:W-:Y:S07]  /*16590*/  F2FP.PACK_AB R75, R128, R129 ;  /* 0x00000081804b723e */ /* 0x008fee00000000ff */
[----:B------:R1:W-:Y:S01]  /*165a0*/  MUFU.EX2 R184, R2 ;  /* 0x0000000200b87308 */ /* 0x0003e20000000800 */
[C---:B--2---:R-:W-:Y:S08]  /*165b0*/  HMMA.16816.F32 R4, R72.reuse, R76, R4 ;  /* 0x0000004c4804723c */ /* 0x044ff00000001804 */
[C---:B------:R-:W-:Y:S01]  /*165c0*/  HMMA.16816.F32 R8, R72.reuse, R78, R8 ;  /* 0x0000004e4808723c */ /* 0x040fe20000001808 */
[----:B------:R-:W2:Y:S07]  /*165d0*/  LDSM.16.MT88.4 R76, [R217+0x5100] ;  /* 0x00510000d94c783b */ /* 0x000eae0000004200 */
[C---:B----4-:R-:W-:Y:S04]  /*165e0*/  HMMA.16816.F32 R12, R72.reuse, R80, R12 ;  /* 0x00000050480c723c */ /* 0x050fe8000000180c */
[--C-:B-1----:R-:W-:Y:S04]  /*165f0*/  FFMA.FTZ R2, R159, c[0x0][0x2d0], -R148.reuse ;  /* 0x0000b4009f027a23 */ /* 0x102fe80000010894 */
[C---:B------:R-:W-:Y:S01]  /*16600*/  HMMA.16816.F32 R16, R72.reuse, R82, R16 ;  /* 0x000000524810723c */ /* 0x040fe20000001810 */
[----:B------:R1:W3:Y:S01]  /*16610*/  MUFU.EX2 R111, R2 ;  /* 0x00000002006f7308 */ /* 0x0002e20000000800 */
[----:B------:R-:W4:Y:S06]  /*16620*/  LDSM.16.MT88.4 R80, [R218+0x5100] ;  /* 0x00510000da50783b */ /* 0x000f2c0000004200 */
[C---:B------:R-:W-:Y:S08]  /*16630*/  HMMA.16816.F32 R20, R72.reuse, R84, R20 ;  /* 0x000000544814723c */ /* 0x040ff00000001814 */
        /* <DEDUP_REMOVED lines=23> */
[----:B---3--:R-:W-:Y:S02]  /*167b0*/  F2FP.PACK_AB R72, R111, R184 ;  /* 0x000000b86f48723e */ /* 0x008fe400000000ff */
[----:B----4-:R-:W-:Y:S03]  /*167c0*/  F2FP.PACK_AB R73, R110, R109 ;  /* 0x0000006d6e49723e */ /* 0x010fe600000000ff */
        /* <DEDUP_REMOVED lines=13> */
[C---:B--2---:R-:W-:Y:S04]  /*168a0*/  HMMA.16816.F32 R12, R72.reuse, R76, R12 ;  /* 0x0000004c480c723c */ /* 0x044fe8000000180c */
[----:B-1----:R-:W-:Y:S02]  /*168b0*/  FFMA.FTZ R2, R166, c[0x0][0x2d0], -R148 ;  /* 0x0000b400a6027a23 */ /* 0x002fe40000010894 */
[----:B------:R-:W-:Y:S02]  /*168c0*/  IMAD.MOV.U32 R166, RZ, RZ, R136 ;  /* 0x000000ffffa67224 */ /* 0x000fe400078e0088 */
[C---:B------:R-:W-:Y:S01]  /*168d0*/  HMMA.16816.F32 R16, R72.reuse, R78, R16 ;  /* 0x0000004e4810723c */ /* 0x040fe20000001810 */
[----:B------:R1:W2:Y:S01]  /*168e0*/  MUFU.EX2 R119, R2 ;  /* 0x0000000200777308 */ /* 0x0002a20000000800 */
[----:B------:R-:W4:Y:S06]  /*168f0*/  LDSM.16.MT88.4 R76, [R218+0x5900] ;  /* 0x00590000da4c783b */ /* 0x000f2c0000004200 */
[C---:B------:R-:W-:Y:S08]  /*16900*/  HMMA.16816.F32 R20, R72.reuse, R80, R20 ;  /* 0x000000504814723c */ /* 0x040ff00000001814 */
[C---:B------:R-:W-:Y:S01]  /*16910*/  HMMA.16816.F32 R24, R72.reuse, R82, R24 ;  /* 0x000000524818723c */ /* 0x040fe20000001818 */
[----:B------:R-:W2:Y:S07]  /*16920*/  LDSM.16.MT88.4 R80, [R220+0x5900] ;  /* 0x00590000dc50783b */ /* 0x000eae0000004200 */
[C---:B------:R-:W-:Y:S04]  /*16930*/  HMMA.16816.F32 R28, R72.reuse, R88, R28 ;  /* 0x00000058481c723c */ /* 0x040fe8000000181c */
[----:B-1----:R-:W-:Y:S02]  /*16940*/  FFMA.FTZ R2, R170, c[0x0][0x2d0], -R149 ;  /* 0x0000b400aa027a23 */ /* 0x002fe40000010895 */
[----:B------:R-:W-:Y:S02]  /*16950*/  IMAD.MOV.U32 R170, RZ, RZ, R115 ;  /* 0x000000ffffaa7224 */ /* 0x000fe400078e0073 */
[C---:B------:R-:W-:Y:S01]  /*16960*/  HMMA.16816.F32 R32, R72.reuse, R90, R32 ;  /* 0x0000005a4820723c */ /* 0x040fe20000001820 */
[----:B------:R1:W-:Y:S01]  /*16970*/  MUFU.EX2 R117, R2 ;  /* 0x0000000200757308 */ /* 0x0003e20000000800 */
[----:B------:R-:W2:Y:S02]  /*16980*/  LDSM.16.MT88.4 R88, [R217+0x2100] ;  /* 0x00210000d958783b */ /* 0x000ea40000004200 */
[----:B------:R-:W-:Y:S04]  /*16990*/  IMAD.MOV.U32 R115, RZ, RZ, R104 ;  /* 0x000000ffff737224 */ /* 0x000fe800078e0068 */
[C---:B---3--:R-:W-:Y:S08]  /*169a0*/  HMMA.16816.F32 R36, R72.reuse, R84, R36 ;  /* 0x000000544824723c */ /* 0x048ff00000001824 */
[C---:B------:R-:W-:Y:S01]  /*169b0*/  HMMA.16816.F32 R40, R72.reuse, R86, R40 ;  /* 0x000000564828723c */ /* 0x040fe20000001828 */
[----:B------:R-:W3:Y:S07]  /*169c0*/  LDSM.16.MT88.4 R84, [R218+0x2100] ;  /* 0x00210000da54783b */ /* 0x000eee0000004200 */
[C---:B----4-:R-:W-:Y:S04]  /*169d0*/  HMMA.16816.F32 R44, R72.reuse, R76, R44 ;  /* 0x0000004c482c723c */ /* 0x050fe8000000182c */
[----:B-1----:R-:W-:Y:S02]  /*169e0*/  FFMA.FTZ R2, R171, c[0x0][0x2d0], -R149 ;  /* 0x0000b400ab027a23 */ /* 0x002fe40000010895 */
[----:B------:R-:W-:Y:S02]  /*169f0*/  IMAD.MOV.U32 R171, RZ, RZ, R105 ;  /* 0x000000ffffab7224 */ /* 0x000fe400078e0069 */
[C---:B------:R-:W-:Y:S01]  /*16a00*/  HMMA.16816.F32 R48, R72.reuse, R78, R48 ;  /* 0x0000004e4830723c */ /* 0x040fe20000001830 */
[----:B------:R1:W4:Y:S01]  /*16a10*/  MUFU.EX2 R118, R2 ;  /* 0x0000000200767308 */ /* 0x0003220000000800 */
[----:B------:R-:W3:Y:S06]  /*16a20*/  LDSM.16.MT88.4 R76, [R221+0x2100] ;  /* 0x00210000dd4c783b */ /* 0x000eec0000004200 */
[C---:B------:R-:W-:Y:S08]  /*16a30*/  HMMA.16816.F32 R52, R72.reuse, R92, R52 ;  /* 0x0000005c4834723c */ /* 0x040ff00000001834 */
[C---:B------:R-:W-:Y:S01]  /*16a40*/  HMMA.16816.F32 R56, R72.reuse, R94, R56 ;  /* 0x0000005e4838723c */ /* 0x040fe20000001838 */
[----:B------:R-:W-:Y:S07]  /*16a50*/  LDSM.16.MT88.4 R92, [R221+0x6100] ;  /* 0x00610000dd5c783b */ /* 0x000fee0000004200 */
[C---:B--2---:R-:W-:Y:S04]  /*16a60*/  HMMA.16816.F32 R60, R72.reuse, R80, R60 ;  /* 0x00000050483c723c */ /* 0x044fe8000000183c */
[----:B-1----:R-:W-:Y:S02]  /*16a70*/  FFMA.FTZ R2, R168, c[0x0][0x2d0], -R148 ;  /* 0x0000b400a8027a23 */ /* 0x002fe40000010894 */
[----:B------:R-:W-:Y:S02]  /*16a80*/  IMAD.MOV.U32 R168, RZ, RZ, R106 ;  /* 0x000000ffffa87224 */ /* 0x000fe400078e006a */
[----:B------:R-:W-:Y:S01]  /*16a90*/  HMMA.16816.F32 R64, R72, R82, R64 ;  /* 0x000000524840723c */ /* 0x000fe20000001840 */
[----:B------:R1:W-:Y:S01]  /*16aa0*/  MUFU.EX2 R165, R2 ;  /* 0x0000000200a57308 */ /* 0x0003e20000000800 */
[----:B------:R-:W2:Y:S05]  /*16ab0*/  LDSM.16.MT88.4 R80, [R220+0x2100] ;  /* 0x00210000dc50783b */ /* 0x000eaa0000004200 */
[----:B------:R-:W-:Y:S02]  /*16ac0*/  F2FP.PACK_AB R72, R119, R167 ;  /* 0x000000a77748723e */ /* 0x000fe400000000ff */
[----:B----4-:R-:W-:Y:S03]  /*16ad0*/  F2FP.PACK_AB R73, R118, R117 ;  /* 0x000000757649723e */ /* 0x010fe600000000ff */
[--C-:B-1----:R-:W-:Y:S04]  /*16ae0*/  FFMA.FTZ R2, R169, c[0x0][0x2d0], -R148.reuse ;  /* 0x0000b400a9027a23 */ /* 0x102fe80000010894 */
[----:B------:R1:W4:Y:S02]  /*16af0*/  MUFU.EX2 R164, R2 ;  /* 0x0000000200a47308 */ /* 0x0003240000000800 */
[----:B-1----:R-:W-:Y:S01]  /*16b00*/  FFMA.FTZ R2, R173, c[0x0][0x2d0], -R149 ;  /* 0x0000b400ad027a23 */ /* 0x002fe20000010895 */
[----:B----4-:R-:W-:Y:S01]  /*16b10*/  F2FP.PACK_AB R74, R164, R165 ;  /* 0x000000a5a44a723e */ /* 0x010fe200000000ff */
[----:B------:R-:W-:Y:S06]  /*16b20*/  IMAD.MOV.U32 R173, RZ, RZ, R107 ;  /* 0x000000ffffad7224 */ /* 0x000fec00078e006b */
[----:B------:R1:W-:Y:S01]  /*16b30*/  MUFU.EX2 R116, R2 ;  /* 0x0000000200747308 */ /* 0x0003e20000000800 */
[----:B------:R-:W-:Y:S01]  /*16b40*/  LDSM.16.MT88.4 R104, [R218+0x3900] ;  /* 0x00390000da68783b */ /* 0x000fe20000004200 */
[--C-:B-1----:R-:W-:Y:S07]  /*16b50*/  FFMA.FTZ R2, R174, c[0x0][0x2d0], -R149.reuse ;  /* 0x0000b400ae027a23 */ /* 0x102fee0000010895 */
[----:B------:R-:W4:Y:S01]  /*16b60*/  LDL.LU R174, [R1+0x24] ;  /* 0x0000240001ae7983 */ /* 0x000f220000300800 */
[----:B------:R1:W1:Y:S03]  /*16b70*/  MUFU.EX2 R163, R2 ;  /* 0x0000000200a37308 */ /* 0x0002660000000800 */
[----:B------:R-:W4:Y:S01]  /*16b80*/  LDL.LU R169, [R1+0x28] ;  /* 0x0000280001a97983 */ /* 0x000f220000300800 */
[----:B-1----:R-:W-:Y:S01]  /*16b90*/  FFMA.FTZ R2, R175, c[0x0][0x2d0], -R148 ;  /* 0x0000b400af027a23 */ /* 0x002fe20000010894 */
[----:B------:R-:W-:Y:S01]  /*16ba0*/  F2FP.PACK_AB R75, R163, R116 ;  /* 0x00000074a34b723e */ /* 0x000fe200000000ff */
[----:B------:R-:W-:Y:S04]  /*16bb0*/  IMAD.MOV.U32 R175, RZ, RZ, R114 ;  /* 0x000000ffffaf7224 */ /* 0x000fe800078e0072 */
[----:B------:R1:W-:Y:S01]  /*16bc0*/  MUFU.EX2 R162, R2 ;  /* 0x0000000200a27308 */ /* 0x0003e20000000800 */
[----:B------:R-:W-:Y:S01]  /*16bd0*/  IMAD.MOV.U32 R114, RZ, RZ, R70 ;  /* 0x000000ffff727224 */ /* 0x000fe200078e0046 */
[C---:B------:R-:W-:Y:S08]  /*16be0*/  HMMA.16816.F32 R4, R72.reuse, R88, R4 ;  /* 0x000000584804723c */ /* 0x040ff00000001804 */
[C---:B------:R-:W-:Y:S01]  /*16bf0*/  HMMA.16816.F32 R8, R72.reuse, R90, R8 ;  /* 0x0000005a4808723c */ /* 0x040fe20000001808 */
[----:B------:R-:W2:Y:S07]  /*16c00*/  LDSM.16.MT88.4 R88, [R217+0x6100] ;  /* 0x00610000d958783b */ /* 0x000eae0000004200 */
[C---:B---3--:R-:W-:Y:S04]  /*16c10*/  HMMA.16816.F32 R12, R72.reuse, R84, R12 ;  /* 0x00000054480c723c */ /* 0x048fe8000000180c */
[--C-:B-1----:R-:W-:Y:S04]  /*16c20*/  FFMA.FTZ R2, R181, c[0x0][0x2d0], -R148.reuse ;  /* 0x0000b400b5027a23 */ /* 0x102fe80000010894 */
[C---:B------:R-:W-:Y:S01]  /*16c30*/  HMMA.16816.F32 R16, R72.reuse, R86, R16 ;  /* 0x000000564810723c */ /* 0x040fe20000001810 */
[----:B------:R1:W3:Y:S01]  /*16c40*/  MUFU.EX2 R127, R2 ;  /* 0x00000002007f7308 */ /* 0x0002e20000000800 */
[----:B------:R-:W3:Y:S06]  /*16c50*/  LDSM.16.MT88.4 R84, [R218+0x6100] ;  /* 0x00610000da54783b */ /* 0x000eec0000004200 */
[C---:B------:R-:W-:Y:S08]  /*16c60*/  HMMA.16816.F32 R20, R72.reuse, R76, R20 ;  /* 0x0000004c4814723c */ /* 0x040ff00000001814 */
[C---:B------:R-:W-:Y:S01]  /*16c70*/  HMMA.16816.F32 R24, R72.reuse, R78, R24 ;  /* 0x0000004e4818723c */ /* 0x040fe20000001818 */
[----:B------:R-:W3:Y:S07]  /*16c80*/  LDSM.16.MT88.4 R76, [R217+0x2900] ;  /* 0x00290000d94c783b */ /* 0x000eee0000004200 */
[C---:B--2---:R-:W-:Y:S04]  /*16c90*/  HMMA.16816.F32 R28, R72.reuse, R80, R28 ;  /* 0x00000050481c723c */ /* 0x044fe8000000181c */
[--C-:B-1----:R-:W-:Y:S04]  /*16ca0*/  FFMA.FTZ R2, R187, c[0x0][0x2d0], -R149.reuse ;  /* 0x0000b400bb027a23 */ /* 0x102fe80000010895 */
[C---:B------:R-:W-:Y:S01]  /*16cb0*/  HMMA.16816.F32 R32, R72.reuse, R82, R32 ;  /* 0x000000524820723c */ /* 0x040fe20000001820 */
[----:B------:R1:W-:Y:S01]  /*16cc0*/  MUFU.EX2 R126, R2 ;  /* 0x00000002007e7308 */ /* 0x0003e20000000800 */
[----:B------:R-:W2:Y:S06]  /*16cd0*/  LDSM.16.MT88.4 R80, [R218+0x2900] ;  /* 0x00290000da50783b */ /* 0x000eac0000004200 */
[C---:B------:R-:W-:Y:S08]  /*16ce0*/  HMMA.16816.F32 R36, R72.reuse, R88, R36 ;  /* 0x000000584824723c */ /* 0x040ff00000001824 */
[C---:B------:R-:W-:Y:S01]  /*16cf0*/  HMMA.16816.F32 R40, R72.reuse, R90, R40 ;  /* 0x0000005a4828723c */ /* 0x040fe20000001828 */
[----:B------:R-:W2:Y:S07]  /*16d00*/  LDSM.16.MT88.4 R88, [R221+0x2900] ;  /* 0x00290000dd58783b */ /* 0x000eae0000004200 */
[C---:B---3--:R-:W-:Y:S04]  /*16d10*/  HMMA.16816.F32 R44, R72.reuse, R84, R44 ;  /* 0x00000054482c723c */ /* 0x048fe8000000182c */
[--C-:B-1----:R-:W-:Y:S04]  /*16d20*/  FFMA.FTZ R2, R186, c[0x0][0x2d0], -R149.reuse ;  /* 0x0000b400ba027a23 */ /* 0x102fe80000010895 */
[C---:B------:R-:W-:Y:S01]  /*16d30*/  HMMA.16816.F32 R48, R72.reuse, R86, R48 ;  /* 0x000000564830723c */ /* 0x040fe20000001830 */
[----:B------:R1:W3:Y:S01]  /*16d40*/  MUFU.EX2 R125, R2 ;  /* 0x00000002007d7308 */ /* 0x0002e20000000800 */
[----:B------:R-:W2:Y:S06]  /*16d50*/  LDSM.16.MT88.4 R84, [R220+0x2900] ;  /* 0x00290000dc54783b */ /* 0x000eac0000004200 */
[C---:B------:R-:W-:Y:S08]  /*16d60*/  HMMA.16816.F32 R52, R72.reuse, R92, R52 ;  /* 0x0000005c4834723c */ /* 0x040ff00000001834 */
        /* <DEDUP_REMOVED lines=23> */
[----:B-1----:R-:W-:Y:S04]  /*16ee0*/  FFMA.FTZ R2, R191, c[0x0][0x2d0], -R148 ;  /* 0x0000b400bf027a23 */ /* 0x002fe80000010894 */
[C---:B------:R-:W-:Y:S01]  /*16ef0*/  HMMA.16816.F32 R16, R72.reuse, R82, R16 ;  /* 0x000000524810723c */ /* 0x040fe20000001810 */
[----:B------:R1:W2:Y:S01]  /*16f00*/  MUFU.EX2 R135, R2 ;  /* 0x0000000200877308 */ /* 0x0002a20000000800 */
[----:B------:R-:W2:Y:S02]  /*16f10*/  LDSM.16.MT88.4 R80, [R221+0x6900] ;  /* 0x00690000dd50783b */ /* 0x000ea40000004200 */
[----:B----4-:R-:W-:Y:S04]  /*16f20*/  FFMA.FTZ R0, R0, R174, R175 ;  /* 0x000000ae00007223 */ /* 0x010fe800000100af */
[C---:B------:R-:W-:Y:S04]  /*16f30*/  HMMA.16816.F32 R20, R72.reuse, R88, R20 ;  /* 0x000000584814723c */ /* 0x040fe80000001814 */
[----:B------:R-:W-:Y:S02]  /*16f40*/  FADD.FTZ R0, R168, R0 ;  /* 0x00000000a8007221 */ /* 0x000fe40000010000 */
[----:B------:R-:W-:Y:S02]  /*16f50*/  FFMA.FTZ R3, R3, R169, R173 ;  /* 0x000000a903037223 */ /* 0x000fe400000100ad */
[C---:B------:R-:W-:Y:S01]  /*16f60*/  HMMA.16816.F32 R24, R72.reuse, R90, R24 ;  /* 0x0000005a4818723c */ /* 0x040fe20000001818 */
[----:B------:R-:W-:Y:S03]  /*16f70*/  LDSM.16.MT88.4 R88, [R220+0x3100] ;  /* 0x00310000dc58783b */ /* 0x000fe60000004200 */
[----:B------:R-:W-:Y:S04]  /*16f80*/  FADD.FTZ R0, R115, R0 ;  /* 0x0000000073007221 */ /* 0x000fe80000010000 */
[C---:B------:R-:W-:Y:S04]  /*16f90*/  HMMA.16816.F32 R28, R72.reuse, R84, R28 ;  /* 0x00000054481c723c */ /* 0x040fe8000000181c */
[--C-:B-1----:R-:W-:Y:S02]  /*16fa0*/  FFMA.FTZ R2, R244, c[0x0][0x2d0], -R149.reuse ;  /* 0x0000b400f4027a23 */ /* 0x102fe40000010895 */
[----:B------:R-:W-:Y:S02]  /*16fb0*/  FADD.FTZ R0, R113, R0 ;  /* 0x0000000071007221 */ /* 0x000fe40000010000 */
[C---:B------:R-:W-:Y:S01]  /*16fc0*/  HMMA.16816.F32 R32, R72.reuse, R86, R32 ;  /* 0x000000564820723c */ /* 0x040fe20000001820 */
[----:B------:R1:W-:Y:S01]  /*16fd0*/  MUFU.EX2 R134, R2 ;  /* 0x0000000200867308 */ /* 0x0003e20000000800 */
[----:B------:R-:W4:Y:S02]  /*16fe0*/  LDSM.16.MT88.4 R84, [R220+0x6900] ;  /* 0x00690000dc54783b */ /* 0x000f240000004200 */
[----:B------:R-:W-:Y:S04]  /*16ff0*/  FADD.FTZ R0, R251, R0 ;  /* 0x00000000fb007221 */ /* 0x000fe80000010000 */
[C---:B------:R-:W-:Y:S04]  /*17000*/  HMMA.16816.F32 R36, R72.reuse, R92, R36 ;  /* 0x0000005c4824723c */ /* 0x040fe80000001824 */
[----:B------:R-:W-:Y:S04]  /*17010*/  FADD.FTZ R0, R250, R0 ;  /* 0x00000000fa007221 */ /* 0x000fe80000010000 */
[C---:B------:R-:W-:Y:S01]  /*17020*/  HMMA.16816.F32 R40, R72.reuse, R94, R40 ;  /* 0x0000005e4828723c */ /* 0x040fe20000001828 */
[----:B------:R-:W-:Y:S03]  /*17030*/  LDSM.16.MT88.4 R92, [R218+0x7100] ;  /* 0x00710000da5c783b */ /* 0x000fe60000004200 */
[----:B------:R-:W-:Y:S04]  /*17040*/  FADD.FTZ R0, R122, R0 ;  /* 0x000000007a007221 */ /* 0x000fe80000010000 */
[C---:B---3--:R-:W-:Y:S04]  /*17050*/  HMMA.16816.F32 R44, R72.reuse, R76, R44 ;  /* 0x0000004c482c723c */ /* 0x048fe8000000182c */
[--C-:B-1----:R-:W-:Y:S02]  /*17060*/  FFMA.FTZ R2, R243, c[0x0][0x2d0], -R149.reuse ;  /* 0x0000b400f3027a23 */ /* 0x102fe40000010895 */
[----:B------:R-:W-:Y:S02]  /*17070*/  FADD.FTZ R0, R121, R0 ;  /* 0x0000000079007221 */ /* 0x000fe40000010000 */
[C---:B------:R-:W-:Y:S01]  /*17080*/  HMMA.16816.F32 R48, R72.reuse, R78, R48 ;  /* 0x0000004e4830723c */ /* 0x040fe20000001830 */
[----:B------:R1:W3:Y:S01]  /*17090*/  MUFU.EX2 R133, R2 ;  /* 0x0000000200857308 */ /* 0x0002e20000000800 */
[----:B------:R-:W3:Y:S02]  /*170a0*/  LDSM.16.MT88.4 R76, [R217+0x3100] ;  /* 0x00310000d94c783b */ /* 0x000ee40000004200 */
[----:B------:R-:W-:Y:S04]  /*170b0*/  FADD.FTZ R0, R120, R0 ;  /* 0x0000000078007221 */ /* 0x000fe80000010000 */
[C---:B--2---:R-:W-:Y:S04]  /*170c0*/  HMMA.16816.F32 R52, R72.reuse, R80, R52 ;  /* 0x000000504834723c */ /* 0x044fe80000001834 */
[----:B------:R-:W-:Y:S04]  /*170d0*/  FADD.FTZ R0, R190, R0 ;  /* 0x00000000be007221 */ /* 0x000fe80000010000 */
[C---:B------:R-:W-:Y:S01]  /*170e0*/  HMMA.16816.F32 R56, R72.reuse, R82, R56 ;  /* 0x000000524838723c */ /* 0x040fe20000001838 */
[----:B------:R-:W2:Y:S03]  /*170f0*/  LDSM.16.MT88.4 R80, [R218+0x3100] ;  /* 0x00310000da50783b */ /* 0x000ea60000004200 */
[----:B------:R-:W-:Y:S04]  /*17100*/  FADD.FTZ R0, R129, R0 ;  /* 0x0000000081007221 */ /* 0x000fe80000010000 */
[C---:B----4-:R-:W-:Y:S04]  /*17110*/  HMMA.16816.F32 R60, R72.reuse, R84, R60 ;  /* 0x00000054483c723c */ /* 0x050fe8000000183c */
[----:B-1----:R-:W-:Y:S02]  /*17120*/  FFMA.FTZ R2, R211, c[0x0][0x2d0], -R148 ;  /* 0x0000b400d3027a23 */ /* 0x002fe40000010894 */
[----:B------:R-:W-:Y:S02]  /*17130*/  FADD.FTZ R0, R128, R0 ;  /* 0x0000000080007221 */ /* 0x000fe40000010000 */
[----:B------:R-:W-:Y:S01]  /*17140*/  HMMA.16816.F32 R64, R72, R86, R64 ;  /* 0x000000564840723c */ /* 0x000fe20000001840 */
[----:B------:R1:W-:Y:S01]  /*17150*/  MUFU.EX2 R157, R2 ;  /* 0x00000002009d7308 */ /* 0x0003e20000000800 */
[----:B------:R-:W4:Y:S02]  /*17160*/  LDSM.16.MT88.4 R84, [R221+0x3100] ;  /* 0x00310000dd54783b */ /* 0x000f240000004200 */
[----:B------:R-:W-:Y:S03]  /*17170*/  FADD.FTZ R0, R109, R0 ;  /* 0x000000006d007221 */ /* 0x000fe60000010000 */
[----:B------:R-:W-:Y:S01]  /*17180*/  F2FP.PACK_AB R72, R135, R158 ;  /* 0x0000009e8748723e */ /* 0x000fe200000000ff */
[----:B------:R-:W-:Y:S01]  /*17190*/  FADD.FTZ R0, R110, R0 ;  /* 0x000000006e007221 */ /* 0x000fe20000010000 */
[----:B---3--:R-:W-:Y:S03]  /*171a0*/  F2FP.PACK_AB R73, R133, R134 ;  /* 0x000000868549723e */ /* 0x008fe600000000ff */
[----:B------:R-:W-:Y:S04]  /*171b0*/  FADD.FTZ R0, R108, R0 ;  /* 0x000000006c007221 */ /* 0x000fe80000010000 */
[----:B------:R-:W-:Y:S04]  /*171c0*/  FADD.FTZ R0, R172, R0 ;  /* 0x00000000ac007221 */ /* 0x000fe80000010000 */
[----:B------:R-:W-:Y:S04]  /*171d0*/  FADD.FTZ R0, R117, R0 ;  /* 0x0000000075007221 */ /* 0x000fe80000010000 */
[----:B------:R-:W-:Y:S02]  /*171e0*/  FADD.FTZ R0, R118, R0 ;  /* 0x0000000076007221 */ /* 0x000fe40000010000 */
[----:B-1----:R-:W-:Y:S02]  /*171f0*/  FFMA.FTZ R2, R242, c[0x0][0x2d0], -R148 ;  /* 0x0000b400f2027a23 */ /* 0x002fe40000010894 */
[----:B------:R-:W-:Y:S02]  /*17200*/  FADD.FTZ R0, R116, R0 ;  /* 0x0000000074007221 */ /* 0x000fe40000010000 */
[----:B------:R1:W3:Y:S02]  /*17210*/  MUFU.EX2 R156, R2 ;  /* 0x00000002009c7308 */ /* 0x0002e40000000800 */
[----:B------:R-:W-:Y:S04]  /*17220*/  FADD.FTZ R0, R163, R0 ;  /* 0x00000000a3007221 */ /* 0x000fe80000010000 */
[----:B------:R-:W-:Y:S04]  /*17230*/  FADD.FTZ R0, R126, R0 ;  /* 0x000000007e007221 */ /* 0x000fe80000010000 */
[----:B------:R-:W-:Y:S04]  /*17240*/  FADD.FTZ R0, R125, R0 ;  /* 0x000000007d007221 */ /* 0x000fe80000010000 */
[----:B------:R-:W-:Y:S04]  /*17250*/  FADD.FTZ R0, R124, R0 ;  /* 0x000000007c007221 */ /* 0x000fe80000010000 */
[----:B------:R-:W-:Y:S04]  /*17260*/  FADD.FTZ R0, R159, R0 ;  /* 0x000000009f007221 */ /* 0x000fe80000010000 */
[----:B------:R-:W-:Y:S02]  /*17270*/  FADD.FTZ R0, R134, R0 ;  /* 0x0000000086007221 */ /* 0x000fe40000010000 */
[--C-:B-1----:R-:W-:Y:S01]  /*17280*/  FFMA.FTZ R2, R249, c[0x0][0x2d0], -R149.reuse ;  /* 0x0000b400f9027a23 */ /* 0x102fe20000010895 */
[----:B---3--:R-:W-:Y:S01]  /*17290*/  F2FP.PACK_AB R74, R156, R157 ;  /* 0x0000009d9c4a723e */ /* 0x008fe200000000ff */
[----:B------:R-:W-:Y:S02]  /*172a0*/  FADD.FTZ R0, R133, R0 ;  /* 0x0000000085007221 */ /* 0x000fe40000010000 */
[----:B------:R1:W3:Y:S02]  /*172b0*/  MUFU.EX2 R132, R2 ;  /* 0x0000000200847308 */ /* 0x0002e40000000800 */
[--C-:B-1----:R-:W-:Y:S02]  /*172c0*/  FFMA.FTZ R2, R252, c[0x0][0x2d0], -R149.reuse ;  /* 0x0000b400fc027a23 */ /* 0x102fe40000010895 */
[----:B---3--:R-:W-:Y:S06]  /*172d0*/  FADD.FTZ R0, R132, R0 ;  /* 0x0000000084007221 */ /* 0x008fec0000010000 */
[----:B------:R1:W3:Y:S02]  /*172e0*/  MUFU.EX2 R155, R2 ;  /* 0x00000002009b7308 */ /* 0x0002e40000000800 */
[----:B-1----:R-:W-:Y:S01]  /*172f0*/  FFMA.FTZ R2, R247, c[0x0][0x2d0], -R148 ;  /* 0x0000b400f7027a23 */ /* 0x002fe20000010894 */
[C---:B---3--:R-:W-:Y:S01]  /*17300*/  F2FP.PACK_AB R75, R155.reuse, R132 ;  /* 0x000000849b4b723e */ /* 0x048fe200000000ff */
[----:B------:R-:W-:Y:S06]  /*17310*/  FADD.FTZ R0, R155, R0 ;  /* 0x000000009b007221 */ /* 0x000fec0000010000 */
        /* <DEDUP_REMOVED lines=8> */
[----:B------:R-:W-:Y:S06]  /*173a0*/  LDSM.16.MT88.4 R80, [R217+0x3900] ;  /* 0x00390000d950783b */ /* 0x000fec0000004200 */
[C---:B----4-:R-:W-:Y:S08]  /*173b0*/  HMMA.16816.F32 R20, R72.reuse, R84, R20 ;  /* 0x000000544814723c */ /* 0x050ff00000001814 */
[C---:B------:R-:W-:Y:S08]  /*173c0*/  HMMA.16816.F32 R24, R72.reuse, R86, R24 ;  /* 0x000000564818723c */ /* 0x040ff00000001818 */
[C---:B------:R-:W-:Y:S04]  /*173d0*/  HMMA.16816.F32 R28, R72.reuse, R88, R28 ;  /* 0x00000058481c723c */ /* 0x040fe8000000181c */
[--C-:B-1----:R-:W-:Y:S01]  /*173e0*/  FFMA.FTZ R2, R102, c[0x0][0x2d0], -R149.reuse ;  /* 0x0000b40066027a23 */ /* 0x102fe20000010895 */
[----:B--2---:R-:W-:Y:S03]  /*173f0*/  F2FP.PACK_AB R136, R153, R154 ;  /* 0x0000009a9988723e */ /* 0x004fe600000000ff */
[C---:B------:R-:W-:Y:S01]  /*17400*/  HMMA.16816.F32 R32, R72.reuse, R90, R32 ;  /* 0x0000005a4820723c */ /* 0x040fe20000001820 */
[----:B------:R1:W2:Y:S07]  /*17410*/  MUFU.EX2 R152, R2 ;  /* 0x0000000200987308 */ /* 0x0002ae0000000800 */
[C---:B---3--:R-:W-:Y:S08]  /*17420*/  HMMA.16816.F32 R36, R72.reuse, R76, R36 ;  /* 0x0000004c4824723c */ /* 0x048ff00000001824 */
[C---:B------:R-:W-:Y:S08]  /*17430*/  HMMA.16816.F32 R40, R72.reuse, R78, R40 ;  /* 0x0000004e4828723c */ /* 0x040ff00000001828 */
[C---:B------:R-:W-:Y:S04]  /*17440*/  HMMA.16816.F32 R44, R72.reuse, R92, R44 ;  /* 0x0000005c482c723c */ /* 0x040fe8000000182c */
[--C-:B-1----:R-:W-:Y:S02]  /*17450*/  FFMA.FTZ R2, R101, c[0x0][0x2d0], -R149.reuse ;  /* 0x0000b40065027a23 */ /* 0x102fe40000010895 */
[----:B--2---:R-:W-:Y:S02]  /*17460*/  FADD.FTZ R0, R152, R0 ;  /* 0x0000000098007221 */ /* 0x004fe40000010000 */
[C---:B------:R-:W-:Y:S01]  /*17470*/  HMMA.16816.F32 R48, R72.reuse, R94, R48 ;  /* 0x0000005e4830723c */ /* 0x040fe20000001830 */
[----:B------:R1:W2:Y:S07]  /*17480*/  MUFU.EX2 R151, R2 ;  /* 0x0000000200977308 */ /* 0x0002ae0000000800 */
[C---:B------:R-:W-:Y:S08]  /*17490*/  HMMA.16816.F32 R52, R72.reuse, R96, R52 ;  /* 0x000000604834723c */ /* 0x040ff00000001834 */
[C---:B------:R-:W-:Y:S01]  /*174a0*/  HMMA.16816.F32 R56, R72.reuse, R98, R56 ;  /* 0x000000624838723c */ /* 0x040fe20000001838 */
[----:B------:R-:W-:Y:S03]  /*174b0*/  LDSM.16.MT88.4 R96, [R221+0x3900] ;  /* 0x00390000dd60783b */ /* 0x000fe60000004200 */
[--C-:B-1----:R-:W-:Y:S05]  /*174c0*/  FFMA.FTZ R2, R100, c[0x0][0x2d0], -R148.reuse ;  /* 0x0000b40064027a23 */ /* 0x102fea0000010894 */
[----:B------:R-:W1:Y:S03]  /*174d0*/  LDSM.16.MT88.4 R100, [R220+0x7100] ;  /* 0x00710000dc64783b */ /* 0x000e660000004200 */
[----:B------:R-:W-:Y:S01]  /*174e0*/  FFMA.FTZ R148, R138, c[0x0][0x2d0], -R148 ;  /* 0x0000b4008a947a23 */ /* 0x000fe20000010894 */
[----:B------:R3:W-:Y:S01]  /*174f0*/  MUFU.EX2 R150, R2 ;  /* 0x0000000200967308 */ /* 0x0007e20000000800 */
[----:B--2---:R-:W-:Y:S09]  /*17500*/  FADD.FTZ R0, R151, R0 ;  /* 0x0000000097007221 */ /* 0x004ff20000010000 */
[----:B------:R-:W2:Y:S01]  /*17510*/  MUFU.EX2 R148, R148 ;  /* 0x0000009400947308 */ /* 0x000ea20000000800 */
[--C-:B---3--:R-:W-:Y:S01]  /*17520*/  FFMA.FTZ R2, R137, c[0x0][0x2d0], -R149.reuse ;  /* 0x0000b40089027a23 */ /* 0x108fe20000010895 */
[----:B------:R-:W-:Y:S01]  /*17530*/  F2FP.PACK_AB R137, R151, R152 ;  /* 0x000000989789723e */ /* 0x000fe200000000ff */
[----:B------:R-:W-:Y:S07]  /*17540*/  FFMA.FTZ R149, R71, c[0x0][0x2d0], -R149 ;  /* 0x0000b40047957a23 */ /* 0x000fee0000010895 */
[----:B------:R3:W4:Y:S01]  /*17550*/  MUFU.EX2 R70, R2 ;  /* 0x0000000200467308 */ /* 0x0007220000000800 */
[----:B--2---:R-:W-:Y:S01]  /*17560*/  F2FP.PACK_AB R138, R148, R150 ;  /* 0x00000096948a723e */ /* 0x004fe200000000ff */
[C---:B-1----:R-:W-:Y:S08]  /*17570*/  HMMA.16816.F32 R60, R72.reuse, R100, R60 ;  /* 0x00000064483c723c */ /* 0x042ff0000000183c */
[----:B------:R-:W1:Y:S01]  /*17580*/  MUFU.EX2 R149, R149 ;  /* 0x0000009500957308 */ /* 0x000e620000000800 */
[----:B------:R-:W-:Y:S03]  /*17590*/  HMMA.16816.F32 R64, R72, R102, R64 ;  /* 0x000000664840723c */ /* 0x000fe60000001840 */
[----:B---3--:R-:W-:Y:S02]  /*175a0*/  FADD.FTZ R2, R171, R3 ;  /* 0x00000003ab027221 */ /* 0x008fe40000010000 */
[----:B----4-:R-:W-:Y:S02]  /*175b0*/  FADD.FTZ R0, R70, R0 ;  /* 0x0000000046007221 */ /* 0x010fe40000010000 */
[----:B------:R-:W-:Y:S05]  /*175c0*/  FADD.FTZ R2, R114, R2 ;  /* 0x0000000272027221 */ /* 0x000fea0000010000 */
[----:B------:R-:W-:Y:S01]  /*175d0*/  FADD.FTZ R2, R112, R2 ;  /* 0x0000000270027221 */ /* 0x000fe20000010000 */
[C---:B-1----:R-:W-:Y:S01]  /*175e0*/  F2FP.PACK_AB R139, R149.reuse, R70 ;  /* 0x00000046958b723e */ /* 0x042fe200000000ff */
[----:B------:R-:W-:Y:S01]  /*175f0*/  LDSM.16.MT88.4 R112, [R217+0x7900] ;  /* 0x00790000d970783b */ /* 0x000fe20000004200 */
[----:B------:R-:W-:Y:S02]  /*17600*/  FADD.FTZ R3, R149, R0 ;  /* 0x0000000095037221 */ /* 0x000fe40000010000 */
[----:B------:R-:W-:Y:S02]  /*17610*/  FADD.FTZ R2, R170, R2 ;  /* 0x00000002aa027221 */ /* 0x000fe40000010000 */
[----:B------:R-:W-:Y:S01]  /*17620*/  IMAD.MOV.U32 R70, RZ, RZ, R68 ;  /* 0x000000ffff467224 */ /* 0x000fe200078e0044 */
[C---:B------:R-:W-:Y:S02]  /*17630*/  HMMA.16816.F32 R76, R136.reuse, R80, R4 ;  /* 0x00000050884c723c */ /* 0x040fe40000001804 */
[----:B------:R-:W1:Y:S03]  /*17640*/  LDSM.16.MT88.4 R4, [R220+0x3900] ;  /* 0x00390000dc04783b */ /* 0x000e660000004200 */
[----:B------:R-:W-:Y:S03]  /*17650*/  FADD.FTZ R2, R166, R2 ;  /* 0x00000002a6027221 */ /* 0x000fe60000010000 */
[C---:B------:R-:W-:Y:S02]  /*17660*/  HMMA.16816.F32 R80, R136.reuse, R82, R8 ;  /* 0x000000528850723c */ /* 0x040fe40000001808 */
[----:B------:R2:W-:Y:S02]  /*17670*/  STL [R1+0x24], R3 ;  /* 0x0000240301007387 */ /* 0x0005e40000100800 */
[----:B------:R-:W-:Y:S04]  /*17680*/  FADD.FTZ R2, R248, R2 ;  /* 0x00000002f8027221 */ /* 0x000fe80000010000 */
[C---:B------:R-:W-:Y:S04]  /*17690*/  HMMA.16816.F32 R84, R136.reuse, R104, R12 ;  /* 0x000000688854723c */ /* 0x040fe8000000180c */
[----:B------:R-:W-:Y:S02]  /*176a0*/  FADD.FTZ R2, R123, R2 ;  /* 0x000000027b027221 */ /* 0x000fe40000010000 */
[----:B------:R-:W3:Y:S02]  /*176b0*/  LDSM.16.MT88.4 R120, [R218+0x7900] ;  /* 0x00790000da78783b */ /* 0x000ee40000004200 */
[C---:B------:R-:W-:Y:S04]  /*176c0*/  HMMA.16816.F32 R88, R136.reuse, R106, R16 ;  /* 0x0000006a8858723c */ /* 0x040fe80000001810 */
[----:B------:R-:W-:Y:S04]  /*176d0*/  FADD.FTZ R2, R210, R2 ;  /* 0x00000002d2027221 */ /* 0x000fe80000010000 */
[C---:B------:R-:W-:Y:S04]  /*176e0*/  HMMA.16816.F32 R92, R136.reuse, R96, R20 ;  /* 0x00000060885c723c */ /* 0x040fe80000001814 */
[----:B------:R-:W-:Y:S02]  /*176f0*/  FADD.FTZ R2, R209, R2 ;  /* 0x00000002d1027221 */ /* 0x000fe40000010000 */
[----:B--2---:R-:W-:Y:S02]  /*17700*/  IMAD.MOV.U32 R3, RZ, RZ, R69 ;  /* 0x000000ffff037224 */ /* 0x004fe400078e0045 */
[C---:B------:R-:W-:Y:S04]  /*17710*/  HMMA.16816.F32 R96, R136.reuse, R98, R24 ;  /* 0x000000628860723c */ /* 0x040fe80000001818 */
[----:B------:R-:W-:Y:S04]  /*17720*/  FADD.FTZ R2, R131, R2 ;  /* 0x0000000283027221 */ /* 0x000fe80000010000 */
[C---:B-1----:R-:W-:Y:S04]  /*17730*/  HMMA.16816.F32 R100, R136.reuse, R4, R28 ;  /* 0x000000048864723c */ /* 0x042fe8000000181c */
[----:B------:R-:W-:Y:S02]  /*17740*/  FADD.FTZ R2, R130, R2 ;  /* 0x0000000282027221 */ /* 0x000fe40000010000 */
[----:B------:R-:W1:Y:S02]  /*17750*/  LDSM.16.MT88.4 R128, [R221+0x7900] ;  /* 0x00790000dd80783b */ /* 0x000e640000004200 */
[C---:B------:R-:W-:Y:S04]  /*17760*/  HMMA.16816.F32 R104, R136.reuse, R6, R32 ;  /* 0x000000068868723c */ /* 0x040fe80000001820 */
[----:B------:R-:W-:Y:S02]  /*17770*/  FADD.FTZ R2, R184, R2 ;  /* 0x00000002b8027221 */ /* 0x000fe40000010000 */
[----:B------:R-:W2:Y:S02]  /*17780*/  LDSM.16.MT88.4 R4, [R220+0x7900] ;  /* 0x00790000dc04783b */ /* 0x000ea40000004200 */
[----:B------:R-:W-:Y:S02]  /*17790*/  FADD.FTZ R2, R111, R2 ;  /* 0x000000026f027221 */ /* 0x000fe40000010000 */
[C---:B------:R-:W-:Y:S03]  /*177a0*/  HMMA.16816.F32 R108, R136.reuse, R112, R36 ;  /* 0x00000070886c723c */ /* 0x040fe60000001824 */
[----:B------:R-:W-:Y:S04]  /*177b0*/  FADD.FTZ R2, R182, R2 ;  /* 0x00000002b6027221 */ /* 0x000fe80000010000 */
[----:B------:R-:W-:Y:S01]  /*177c0*/  FADD.FTZ R2, R180, R2 ;  /* 0x00000002b4027221 */ /* 0x000fe20000010000 */
[C---:B------:R-:W-:Y:S04]  /*177d0*/  HMMA.16816.F32 R112, R136.reuse, R114, R40 ;  /* 0x000000728870723c */ /* 0x040fe80000001828 */
[----:B------:R-:W-:Y:S04]  /*177e0*/  FADD.FTZ R2, R167, R2 ;  /* 0x00000002a7027221 */ /* 0x000fe80000010000 */
[----:B------:R-:W-:Y:S02]  /*177f0*/  FADD.FTZ R2, R119, R2 ;  /* 0x0000000277027221 */ /* 0x000fe40000010000 */
[C---:B---3--:R-:W-:Y:S03]  /*17800*/  HMMA.16816.F32 R116, R136.reuse, R120, R44 ;  /* 0x000000788874723c */ /* 0x048fe6000000182c */
[----:B------:R-:W-:Y:S04]  /*17810*/  FADD.FTZ R2, R165, R2 ;  /* 0x00000002a5027221 */ /* 0x000fe80000010000 */
[----:B------:R-:W-:Y:S01]  /*17820*/  FADD.FTZ R2, R164, R2 ;  /* 0x00000002a4027221 */ /* 0x000fe20000010000 */
[C---:B------:R-:W-:Y:S04]  /*17830*/  HMMA.16816.F32 R120, R136.reuse, R122, R48 ;  /* 0x0000007a8878723c */ /* 0x040fe80000001830 */
[----:B------:R-:W-:Y:S04]  /*17840*/  FADD.FTZ R2, R162, R2 ;  /* 0x00000002a2027221 */ /* 0x000fe80000010000 */
[----:B------:R-:W-:Y:S02]  /*17850*/  FADD.FTZ R2, R127, R2 ;  /* 0x000000027f027221 */ /* 0x000fe40000010000 */
[C---:B-1----:R-:W-:Y:S03]  /*17860*/  HMMA.16816.F32 R124, R136.reuse, R128, R52 ;  /* 0x00000080887c723c */ /* 0x042fe60000001834 */
[----:B------:R-:W-:Y:S04]  /*17870*/  FADD.FTZ R2, R161, R2 ;  /* 0x00000002a1027221 */ /* 0x000fe80000010000 */
[----:B------:R-:W-:Y:S01]  /*17880*/  FADD.FTZ R2, R160, R2 ;  /* 0x00000002a0027221 */ /* 0x000fe20000010000 */
[C---:B------:R-:W-:Y:S04]  /*17890*/  HMMA.16816.F32 R128, R136.reuse, R130, R56 ;  /* 0x000000828880723c */ /* 0x040fe80000001838 */
[----:B------:R-:W-:Y:S04]  /*178a0*/  FADD.FTZ R2, R158, R2 ;  /* 0x000000029e027221 */ /* 0x000fe80000010000 */
[----:B------:R-:W-:Y:S02]  /*178b0*/  FADD.FTZ R2, R135, R2 ;  /* 0x0000000287027221 */ /* 0x000fe40000010000 */
[C---:B--2---:R-:W-:Y:S03]  /*178c0*/  HMMA.16816.F32 R132, R136.reuse, R4, R60 ;  /* 0x000000048884723c */ /* 0x044fe6000000183c */
[----:B------:R-:W-:Y:S04]  /*178d0*/  FADD.FTZ R2, R157, R2 ;  /* 0x000000029d027221 */ /* 0x000fe80000010000 */
[----:B------:R-:W-:Y:S01]  /*178e0*/  FADD.FTZ R2, R156, R2 ;  /* 0x000000029c027221 */ /* 0x000fe20000010000 */
[----:B------:R-:W-:Y:S04]  /*178f0*/  HMMA.16816.F32 R136, R136, R6, R64 ;  /* 0x000000068888723c */ /* 0x000fe80000001840 */
[----:B------:R-:W-:Y:S04]  /*17900*/  FADD.FTZ R2, R154, R2 ;  /* 0x000000029a027221 */ /* 0x000fe80000010000 */
[----:B------:R-:W-:Y:S04]  /*17910*/  FADD.FTZ R2, R153, R2 ;  /* 0x0000000299027221 */ /* 0x000fe80000010000 */
[----:B------:R-:W-:Y:S04]  /*17920*/  FADD.FTZ R2, R150, R2 ;  /* 0x0000000296027221 */ /* 0x000fe80000010000 */
[----:B------:R-:W-:Y:S05]  /*17930*/  FADD.FTZ R0, R148, R2 ;  /* 0x0000000294007221 */ /* 0x000fea0000010000 */
[----:B------:R1:W-:Y:S01]  /*17940*/  STL [R1+0x28], R0 ;  /* 0x0000280001007387 */ /* 0x0003e20000100800 */
[----:B------:R-:W-:-:S05]  /*17950*/  @P0 BRA `(.L_x_683) ;  /* 0xffffb50000000947 */ /* 0x000fca000383ffff */
.L_x_680:
[----:B------:R-:W-:-:S13]  /*17960*/  ISETP.LE.AND P0, PT, RZ, UR14, PT ;  /* 0x0000000eff007c0c */ /* 0x000fda000bf03270 */
[----:B------:R-:W-:Y:S05]  /*17970*/  @!P0 BRA `(.L_x_684) ;  /* 0x000044b000008947 */ /* 0x000fea0003800000 */
[----:B------:R-:W2:Y:S04]  /*17980*/  LDL.LU R5, [R1+0x20] ;  /* 0x0000200001057983 */ /* 0x000ea80000300800 */
[----:B------:R-:W2:Y:S04]  /*17990*/  LDL.LU R4, [R1] ;  /* 0x0000000001047983 */ /* 0x000ea80000300800 */
[----:B------:R-:W3:Y:S04]  /*179a0*/  LDL R2, [R1+0x34] ;  /* 0x0000340001027983 */ /* 0x000ee80000100800 */
[----:B-1----:R-:W3:Y:S01]  /*179b0*/  LDL R0, [R1+0x30] ;  /* 0x0000300001007983 */ /* 0x002ee20000100800 */
[C---:B------:R-:W-:Y:S01]  /*179c0*/  IADD3 R3, R239.reuse, 0x5100, RZ ;  /* 0x00005100ef037810 */ /* 0x040fe20007ffe0ff */
[----:B------:R-:W-:Y:S01]  /*179d0*/  IMAD.MOV.U32 R71, RZ, RZ, R68 ;  /* 0x000000ffff477224 */ /* 0x000fe200078e0044 */
[----:B------:R-:W-:Y:S01]  /*179e0*/  IADD3 R3, R239, 0x100, RZ ;  /* 0x00000100ef037810 */ /* 0x000fe20007ffe0ff */
[----:B------:R-:W-:Y:S01]  /*179f0*/  IMAD.MOV.U32 R70, RZ, RZ, R69 ;  /* 0x000000ffff467224 */ /* 0x000fe200078e0045 */
[----:B------:R-:W-:-:S02]  /*17a00*/  ULDC UR5, c[0x0][0x210] ;  /* 0x0000840000057ab9 */ /* 0x000fc40000000800 */
[----:B------:R-:W-:Y:S02]  /*17a10*/  ULDC UR4, c[0x0][0x1e8] ;  /* 0x00007a0000047ab9 */ /* 0x000fe40000000800 */
[----:B------:R-:W-:Y:S02]  /*17a20*/  UIMAD UR5, UR13, UR5, URZ ;  /* 0x000000050d0572a4 */ /* 0x000fe4000f8e023f */
[----:B------:R-:W-:Y:S01]  /*17a30*/  UIMAD UR4, UR13, UR4, URZ ;  /* 0x000000040d0472a4 */ /* 0x000fe2000f8e023f */
[C---:B--2---:R-:W-:Y:S01]  /*17a40*/  SHF.L.U64.HI R241, R4.reuse, 0x1, R5 ;  /* 0x0000000104f17819 */ /* 0x044fe20000010205 */
[----:B------:R-:W-:Y:S01]  /*17a50*/  IMAD.SHL.U32 R240, R4, 0x2, RZ ;  /* 0x0000000204f07824 */ /* 0x000fe200078e00ff */
[C---:B------:R-:W-:Y:S02]  /*17a60*/  IADD3 R5, R239.reuse, 0x4100, RZ ;  /* 0x00004100ef057810 */ /* 0x040fe40007ffe0ff */
[C---:B------:R-:W-:Y:S02]  /*17a70*/  IADD3 R4, R239.reuse, 0x1100, RZ ;  /* 0x00001100ef047810 */ /* 0x040fe40007ffe0ff */
[----:B------:R-:W-:-:S02]  /*17a80*/  IADD3 R5, R239, 0x2100, RZ ;  /* 0x00002100ef057810 */ /* 0x000fc40007ffe0ff */
[C---:B---3--:R-:W-:Y:S01]  /*17a90*/  SHF.L.U64.HI R2, R0.reuse, 0x1, R2 ;  /* 0x0000000100027819 */ /* 0x048fe20000010202 */
[----:B------:R-:W-:Y:S01]  /*17aa0*/  IMAD.SHL.U32 R0, R0, 0x2, RZ ;  /* 0x0000000200007824 */ /* 0x000fe200078e00ff */
[----:B------:R-:W-:-:S04]  /*17ab0*/  IADD3 R4, R239, 0x6100, RZ ;  /* 0x00006100ef047810 */ /* 0x000fc80007ffe0ff */
[----:B------:R1:W-:Y:S04]  /*17ac0*/  STL [R1+0x8], R0 ;  /* 0x0000080001007387 */ /* 0x0003e80000100800 */
[----:B------:R1:W-:Y:S01]  /*17ad0*/  STL [R1+0xc], R2 ;  /* 0x00000c0201007387 */ /* 0x0003e20000100800 */
[----:B------:R-:W-:Y:S05]  /*17ae0*/  BRA `(.L_x_685) ;  /* 0x0000045000007947 */ /* 0x000fea0003800000 */
.L_x_687:
[----:B------:R-:W2:Y:S01]  /*17af0*/  LDL R3, [R1+0x2c] ;  /* 0x00002c0001037983 */ /* 0x000ea20000100800 */
[----:B------:R-:W-:Y:S01]  /*17b00*/  IMAD.MOV.U32 R2, RZ, RZ, c[0x0][0x2b8] ;  /* 0x0000ae00ff027624 */ /* 0x000fe200078e00ff */
[----:B------:R-:W-:Y:S01]  /*17b10*/  ULEA UR6, UR14, UR16, 0x7 ;  /* 0x000000100e067291 */ /* 0x000fe2000f8e383f */
[----:B------:R-:W-:Y:S01]  /*17b20*/  IMAD.MOV.U32 R245, RZ, RZ, RZ ;  /* 0x000000fffff57224 */ /* 0x000fe200078e00ff */
[----:B------:R-:W3:Y:S02]  /*17b30*/  LDL R10, [R1+0x30] ;  /* 0x00003000010a7983 */ /* 0x000ee40000100800 */
[----:B------:R-:W-:Y:S02]  /*17b40*/  ISETP.NE.AND P4, PT, R2, 0x1, PT ;  /* 0x000000010200780c */ /* 0x000fe40003f85270 */
[----:B------:R-:W4:Y:S01]  /*17b50*/  LDL R11, [R1+0x34] ;  /* 0x00003400010b7983 */ /* 0x000f220000100800 */
[----:B------:R-:W-:Y:S05]  /*17b60*/  IMAD.U32 R2, RZ, RZ, UR6 ;  /* 0x00000006ff027e24 */ /* 0x000fea000f8e00ff */
        /* <DEDUP_REMOVED lines=10> */
[----:B------:R-:W-:Y:S03]  /*17c10*/  @!P3 LEA.HI.X R5, R3, c[0x0][0x2a4], R5, 0x2, P0 ;  /* 0x0000a9000305ba11 */ /* 0x000fe600000f1405 */
[----:B------:R-:W-:Y:S01]  /*17c20*/  IMAD.WIDE.U32 R2, R6, c[0x0][0x1e0], RZ ;  /* 0x0000780006027a25 */ /* 0x000fe200078e00ff */
[----:B------:R-:W-:Y:S01]  /*17c30*/  STL [R1+0x4], R6 ;  /* 0x0000040601007387 */ /* 0x000fe20000100800 */
[----:B------:R-:W-:Y:S03]  /*17c40*/  SHF.R.S32.HI R0, RZ, 0x1f, R6 ;  /* 0x0000001fff007819 */ /* 0x000fe60000011406 */
[----:B------:R-:W2:Y:S02]  /*17c50*/  @!P3 LDG.E R245, [R4.64] ;  /* 0x0000001604f5b981 */ /* 0x000ea4000c1e1900 */
        /* <DEDUP_REMOVED lines=12> */
[----:B------:R-:W-:Y:S04]  /*17d20*/  SHFL.IDX PT, R12, R0, 0x1, 0x181f ;  /* 0x00381f00000c7f89 */ /* 0x000fe800000e0000 */
[----:B------:R-:W-:Y:S04]  /*17d30*/  SHFL.IDX PT, R8, R0, 0x2, 0x181f ;  /* 0x00581f0000087f89 */ /* 0x000fe800000e0000 */
[----:B------:R3:W-:Y:S04]  /*17d40*/  SHFL.IDX PT, R16, R0, 0x3, 0x181f ;  /* 0x00781f0000107f89 */ /* 0x0007e800000e0000 */
[----:B------:R-:W2:Y:S04]  /*17d50*/  SHFL.IDX PT, R3, R2, RZ, 0x181f ;  /* 0x00181fff02037589 */ /* 0x000ea800000e0000 */
[----:B------:R-:W5:Y:S04]  /*17d60*/  SHFL.IDX PT, R9, R2, 0x1, 0x181f ;  /* 0x00381f0002097f89 */ /* 0x000f6800000e0000 */
[----:B------:R-:W4:Y:S01]  /*17d70*/  SHFL.IDX PT, R18, R2, 0x2, 0x181f ;  /* 0x00581f0002127f89 */ /* 0x000f2200000e0000 */
[----:B-1----:R-:W-:Y:S03]  /*17d80*/  IADD3 R6, P1, R4, R240, RZ ;  /* 0x000000f004067210 */ /* 0x002fe60007f3e0ff */
[----:B------:R4:W1:Y:S01]  /*17d90*/  SHFL.IDX PT, R17, R2, 0x3, 0x181f ;  /* 0x00781f0002117f89 */ /* 0x00086200000e0000 */
[----:B---3--:R-:W-:Y:S05]  /*17da0*/  IMAD.SHL.U32 R0, R10, 0x2, RZ ;  /* 0x000000020a007824 */ /* 0x008fea00078e00ff */
[----:B------:R-:W-:Y:S01]  /*17db0*/  IADD3 R4, P0, R4, R0, RZ ;  /* 0x0000000004047210 */ /* 0x000fe20007f1e0ff */
[--C-:B--2---:R-:W-:Y:S01]  /*17dc0*/  IMAD.X R7, R3, 0x1, R241.reuse, P1 ;  /* 0x0000000103077824 */ /* 0x104fe200008e06f1 */
[-C--:B------:R-:W-:Y:S04]  /*17dd0*/  IADD3 R14, P1, R12, R240.reuse, RZ ;  /* 0x000000f00c0e7210 */ /* 0x080fe80007f3e0ff */
[----:B------:R2:W-:Y:S01]  /*17de0*/  LDGSTS.E.BYPASS.LTC128B.128 [R239+0x8100], [R6.64], !P6 ;  /* 0x0810000006ef7fae */ /* 0x0005e2000f101d56 */
[----:B-----5:R-:W-:Y:S01]  /*17df0*/  IMAD.X R15, R9, 0x1, R241, P1 ;  /* 0x00000001090f7824 */ /* 0x020fe200008e06f1 */
[----:B----4-:R-:W-:Y:S02]  /*17e00*/  SHF.L.U64.HI R2, R10, 0x1, R11 ;  /* 0x000000010a027819 */ /* 0x010fe4000001020b */
[C---:B------:R-:W-:Y:S02]  /*17e10*/  IADD3 R10, P3, R8.reuse, R240, RZ ;  /* 0x000000f0080a7210 */ /* 0x040fe40007f7e0ff */
[-C--:B------:R-:W-:Y:S01]  /*17e20*/  IADD3 R8, P2, R8, R0.reuse, RZ ;  /* 0x0000000008087210 */ /* 0x080fe20007f5e0ff */
[--C-:B------:R-:W-:Y:S01]  /*17e30*/  IMAD.X R5, R3, 0x1, R2.reuse, P0 ;  /* 0x0000000103057824 */ /* 0x100fe200000e0602 */
[----:B------:R-:W-:Y:S01]  /*17e40*/  IADD3 R12, P0, R12, R0, RZ ;  /* 0x000000000c0c7210 */ /* 0x000fe20007f1e0ff */
[C-C-:B------:R-:W-:Y:S03]  /*17e50*/  IMAD.X R11, R18.reuse, 0x1, R241.reuse, P3 ;  /* 0x00000001120b7824 */ /* 0x140fe600018e06f1 */
[----:B------:R3:W-:Y:S01]  /*17e60*/  LDGSTS.E.BYPASS.LTC128B.128 [R239+0xc100], [R4.64], !P5 ;  /* 0x0c10000004ef7fae */ /* 0x0007e2000e901d56 */
[--C-:B------:R-:W-:Y:S02]  /*17e70*/  IMAD.X R13, R9, 0x1, R2.reuse, P0 ;  /* 0x00000001090d7824 */ /* 0x100fe400000e0602 */
[--C-:B------:R-:W-:Y:S01]  /*17e80*/  IMAD.X R9, R18, 0x1, R2.reuse, P2 ;  /* 0x0000000112097824 */ /* 0x100fe200010e0602 */
[----:B------:R4:W-:Y:S04]  /*17e90*/  LDGSTS.E.BYPASS.LTC128B.128 [R239+0x9100], [R14.64], !P6 ;  /* 0x091000000eef7fae */ /* 0x0009e8000f101d56 */
[----:B------:R4:W-:Y:S04]  /*17ea0*/  LDGSTS.E.BYPASS.LTC128B.128 [R239+0xd100], [R12.64], !P5 ;  /* 0x0d1000000cef7fae */ /* 0x0009e8000e901d56 */
[----:B------:R4:W-:Y:S01]  /*17eb0*/  LDGSTS.E.BYPASS.LTC128B.128 [R239+0xa100], [R10.64], !P6 ;  /* 0x0a1000000aef7fae */ /* 0x0009e2000f101d56 */
[C---:B--2---:R-:W-:Y:S03]  /*17ec0*/  IADD3 R6, P1, R16.reuse, R240, RZ ;  /* 0x000000f010067210 */ /* 0x044fe60007f3e0ff */
[----:B------:R4:W-:Y:S02]  /*17ed0*/  LDGSTS.E.BYPASS.LTC128B.128 [R239+0xe100], [R8.64], !P5 ;  /* 0x0e10000008ef7fae */ /* 0x0009e4000e901d56 */
[C---:B-1----:R-:W-:Y:S05]  /*17ee0*/  IMAD.X R7, R17.reuse, 0x1, R241, P1 ;  /* 0x0000000111077824 */ /* 0x042fea00008e06f1 */
[----:B------:R4:W-:Y:S01]  /*17ef0*/  LDGSTS.E.BYPASS.LTC128B.128 [R239+0xb100], [R6.64], !P6 ;  /* 0x0b10000006ef7fae */ /* 0x0009e2000f101d56 */
[----:B---3--:R-:W-:Y:S05]  /*17f00*/  IADD3 R4, P0, R16, R0, RZ ;  /* 0x0000000010047210 */ /* 0x008fea0007f1e0ff */
[----:B------:R-:W-:Y:S05]  /*17f10*/  IMAD.X R5, R17, 0x1, R2, P0 ;  /* 0x0000000111057824 */ /* 0x000fea00000e0602 */
[----:B------:R4:W-:Y:S01]  /*17f20*/  LDGSTS.E.BYPASS.LTC128B.128 [R239+0xf100], [R4.64], !P5 ;  /* 0x0f10000004ef7fae */ /* 0x0009e2000e901d56 */
[----:B------:R-:W-:-:S05]  /*17f30*/  BRA `(.L_x_686) ;  /* 0x000017f000007947 */ /* 0x000fca0003800000 */
.L_x_685:
[----:B------:R-:W2:Y:S01]  /*17f40*/  LDL R52, [R1+0x4] ;  /* 0x0000040001347983 */ /* 0x000ea20000100800 */
[----:B------:R-:W-:Y:S04]  /*17f50*/  DEPBAR.LE SB0, 0x0 ;  /* 0x000080000000791a */ /* 0x000fe80000000000 */
[----:B------:R-:W3:Y:S01]  /*17f60*/  LDL R182, [R1+0x8] ;  /* 0x0000080001b67983 */ /* 0x000ee20000100800 */
[C---:B------:R-:W-:Y:S01]  /*17f70*/  IADD3 R181, R239.reuse, 0x100, RZ ;  /* 0x00000100efb57810 */ /* 0x040fe20007ffe0ff */
[----:B------:R-:W-:Y:S01]  /*17f80*/  UISETP.GE.AND UP0, UPT, UR14, 0x1, UPT ;  /* 0x000000010e00788c */ /* 0x000fe2000bf06270 */
[C---:B------:R-:W-:Y:S01]  /*17f90*/  IADD3 R183, R239.reuse, 0x4100, RZ ;  /* 0x00004100efb77810 */ /* 0x040fe20007ffe0ff */
[----:B------:R-:W4:Y:S01]  /*17fa0*/  LDL R184, [R1+0xc] ;  /* 0x00000c0001b87983 */ /* 0x000f220000100800 */
[----:B------:R-:W-:Y:S03]  /*17fb0*/  IADD3 R185, R239, 0x1100, RZ ;  /* 0x00001100efb97810 */ /* 0x000fe60007ffe0ff */
[----:B------:R-:W-:Y:S08]  /*17fc0*/  BAR.SYNC.DEFER_BLOCKING 0x0 ;  /* 0x0000000000007b1d */ /* 0x000ff00000010000 */
[----:B------:R-:W5:Y:S08]  /*17fd0*/  LDSM.16.M88.4 R8, [R216+0x8100] ;  /* 0x00810000d808783b */ /* 0x000f700000000200 */
[----:B------:R-:W1:Y:S08]  /*17fe0*/  LDSM.16.M88.4 R16, [R216+0x8900] ;  /* 0x00890000d810783b */ /* 0x000e700000000200 */
[----:B------:R-:W1:Y:S08]  /*17ff0*/  LDSM.16.M88.4 R24, [R216+0x9100] ;  /* 0x00910000d818783b */ /* 0x000e700000000200 */
[----:B------:R-:W1:Y:S08]  /*18000*/  LDSM.16.M88.4 R32, [R216+0x9900] ;  /* 0x00990000d820783b */ /* 0x000e700000000200 */
[----:B------:R-:W1:Y:S01]  /*18010*/  LDSM.16.M88.4 R40, [R216+0xa100] ;  /* 0x00a10000d828783b */ /* 0x000e620000000200 */
[C---:B-----5:R-:W-:Y:S07]  /*18020*/  HMMA.16816.F32 R4, R140.reuse, R8, RZ ;  /* 0x000000088c04723c */ /* 0x060fee00000018ff */
[----:B------:R-:W5:Y:S01]  /*18030*/  LDSM.16.M88.4 R48, [R216+0xa900] ;  /* 0x00a90000d830783b */ /* 0x000f620000000200 */
[C---:B------:R-:W-:Y:S07]  /*18040*/  HMMA.16816.F32 R8, R140.reuse, R10, RZ ;  /* 0x0000000a8c08723c */ /* 0x040fee00000018ff */
[----:B------:R-:W2:Y:S01]  /*18050*/  LDSM.16.M88.4 R56, [R216+0xb100] ;  /* 0x00b10000d838783b */ /* 0x000ea20000000200 */
[C---:B-1----:R-:W-:Y:S07]  /*18060*/  HMMA.16816.F32 R12, R140.reuse, R16, RZ ;  /* 0x000000108c0c723c */ /* 0x042fee00000018ff */
[----:B------:R-:W1:Y:S01]  /*18070*/  LDSM.16.M88.4 R64, [R216+0xb900] ;  /* 0x00b90000d840783b */ /* 0x000e620000000200 */
[C---:B------:R-:W-:Y:S07]  /*18080*/  HMMA.16816.F32 R16, R140.reuse, R18, RZ ;  /* 0x000000128c10723c */ /* 0x040fee00000018ff */
[----:B------:R-:W1:Y:S01]  /*18090*/  LDSM.16.M88.4 R72, [R223] ;  /* 0x00000000df48783b */ /* 0x000e620000000200 */
[C---:B------:R-:W-:Y:S07]  /*180a0*/  HMMA.16816.F32 R20, R140.reuse, R24, RZ ;  /* 0x000000188c14723c */ /* 0x040fee00000018ff */
[----:B------:R-:W1:Y:S01]  /*180b0*/  LDSM.16.M88.4 R148, [R238] ;  /* 0x00000000ee94783b */ /* 0x000e620000000200 */
[C---:B------:R-:W-:Y:S07]  /*180c0*/  HMMA.16816.F32 R24, R140.reuse, R26, RZ ;  /* 0x0000001a8c18723c */ /* 0x040fee00000018ff */
[----:B------:R-:W-:Y:S01]  /*180d0*/  LDSM.16.M88.4 R152, [R236] ;  /* 0x00000000ec98783b */ /* 0x000fe20000000200 */
        /* <DEDUP_REMOVED lines=8> */
[C---:B-----5:R-:W-:Y:S08]  /*18160*/  HMMA.16816.F32 R44, R140.reuse, R48, RZ ;  /* 0x000000308c2c723c */ /* 0x060ff000000018ff */
[C---:B------:R-:W-:Y:S01]  /*18170*/  HMMA.16816.F32 R48, R140.reuse, R50, RZ ;  /* 0x000000328c30723c */ /* 0x040fe200000018ff */
[----:B--2---:R-:W-:Y:S03]  /*18180*/  SHF.R.S32.HI R0, RZ, 0x1f, R52 ;  /* 0x0000001fff007819 */ /* 0x004fe60000011434 */
[----:B------:R-:W-:Y:S04]  /*18190*/  IMAD.WIDE.U32 R2, R52, c[0x0][0x208], RZ ;  /* 0x0000820034027a25 */ /* 0x000fe800078e00ff */
[----:B------:R-:W-:Y:S04]  /*181a0*/  IMAD R0, R0, c[0x0][0x208], RZ ;  /* 0x0000820000007a24 */ /* 0x000fe800078e02ff */
[----:B------:R-:W-:Y:S02]  /*181b0*/  IMAD R0, R52, c[0x0][0x20c], R0 ;  /* 0x0000830034007a24 */ /* 0x000fe400078e0200 */
[C---:B------:R-:W-:Y:S03]  /*181c0*/  HMMA.16816.F32 R52, R140.reuse, R56, RZ ;  /* 0x000000388c34723c */ /* 0x040fe600000018ff */
[----:B------:R-:W-:Y:S02]  /*181d0*/  IADD3 R3, R3, R0, RZ ;  /* 0x0000000003037210 */ /* 0x000fe40007ffe0ff */
[----:B------:R-:W-:Y:S03]  /*181e0*/  SHF.R.S32.HI R0, RZ, 0x1f, R245 ;  /* 0x0000001fff007819 */ /* 0x000fe600000114f5 */
[C---:B------:R-:W-:Y:S01]  /*181f0*/  HMMA.16816.F32 R56, R140.reuse, R58, RZ ;  /* 0x0000003a8c38723c */ /* 0x040fe200000018ff */
[C---:B------:R-:W-:Y:S04]  /*18200*/  IMAD.WIDE.U32 R2, R245.reuse, c[0x0][0x218], R2 ;  /* 0x00008600f5027a25 */ /* 0x040fe800078e0002 */
[----:B------:R-:W-:Y:S03]  /*18210*/  IMAD R0, R0, c[0x0][0x218], RZ ;  /* 0x0000860000007a24 */ /* 0x000fe600078e02ff */
[C---:B-1----:R-:W-:Y:S01]  /*18220*/  HMMA.16816.F32 R60, R140.reuse, R64, RZ ;  /* 0x000000408c3c723c */ /* 0x042fe200000018ff */
[----:B------:R-:W-:Y:S03]  /*18230*/  IMAD R68, R245, c[0x0][0x21c], R0 ;  /* 0x00008700f5447a24 */ /* 0x000fe600078e0200 */
[----:B------:R-:W-:Y:S04]  /*18240*/  IADD3 R0, P0, R2, UR5, RZ ;  /* 0x0000000502007c10 */ /* 0x000fe8000ff1e0ff */
[----:B------:R-:W-:Y:S01]  /*18250*/  HMMA.16816.F32 R64, R140, R66, RZ ;  /* 0x000000428c40723c */ /* 0x000fe200000018ff */
[----:B------:R-:W-:Y:S03]  /*18260*/  IADD3.X R68, R3, UR12, R68, P0, !PT ;  /* 0x0000000c03447c10 */ /* 0x000fe600087fe444 */
[C---:B------:R-:W-:Y:S04]  /*18270*/  LEA R2, P0, R0.reuse, c[0x0][0x1f8], 0x1 ;  /* 0x00007e0000027a11 */ /* 0x040fe800078008ff */
[C---:B------:R-:W-:Y:S01]  /*18280*/  HMMA.16816.F32 R4, R144.reuse, R72, R4 ;  /* 0x000000489004723c */ /* 0x040fe20000001804 */
[----:B------:R-:W-:Y:S04]  /*18290*/  SHFL.IDX PT, R174, R2, 0x2, 0x181f ;  /* 0x00581f0002ae7f89 */ /* 0x000fe800000e0000 */
[----:B------:R-:W-:Y:S03]  /*182a0*/  LEA.HI.X R0, R0, c[0x0][0x1fc], R68, 0x1, P0 ;  /* 0x00007f0000007a11 */ /* 0x000fe600000f0c44 */
[C---:B------:R-:W-:Y:S01]  /*182b0*/  HMMA.16816.F32 R8, R144.reuse, R74, R8 ;  /* 0x0000004a9008723c */ /* 0x040fe20000001808 */
[----:B------:R-:W1:Y:S07]  /*182c0*/  SHFL.IDX PT, R68, R2, RZ, 0x181f ;  /* 0x00181fff02447589 */ /* 0x000e6e00000e0000 */
[C---:B------:R-:W-:Y:S01]  /*182d0*/  HMMA.16816.F32 R12, R144.reuse, R148, R12 ;  /* 0x00000094900c723c */ /* 0x040fe2000000180c */
[----:B------:R-:W2:Y:S07]  /*182e0*/  SHFL.IDX PT, R3, R0, RZ, 0x181f ;  /* 0x00181fff00037589 */ /* 0x000eae00000e0000 */
[C---:B------:R-:W-:Y:S01]  /*182f0*/  HMMA.16816.F32 R16, R144.reuse, R150, R16 ;  /* 0x000000969010723c */ /* 0x040fe20000001810 */
[----:B------:R-:W5:Y:S03]  /*18300*/  LDSM.16.M88.4 R72, [R237] ;  /* 0x00000000ed48783b */ /* 0x000f660000000200 */
[C---:B-1----:R-:W-:Y:S05]  /*18310*/  IADD3 R148, P1, R68.reuse, R240, RZ ;  /* 0x000000f044947210 */ /* 0x042fea0007f3e0ff */
[----:B------:R-:W1:Y:S03]  /*18320*/  SHFL.IDX PT, R172, R2, 0x1, 0x181f ;  /* 0x00381f0002ac7f89 */ /* 0x000e6600000e0000 */
[----:B---3--:R-:W-:Y:S02]  /*18330*/  IADD3 R68, P0, R68, R182, RZ ;  /* 0x000000b644447210 */ /* 0x008fe40007f1e0ff */
[CC--:B--2---:R-:W-:Y:S03]  /*18340*/  IADD3.X R149, R3.reuse, R241.reuse, RZ, P1, !PT ;  /* 0x000000f103957210 */ /* 0x0c4fe60000ffe4ff */
[----:B------:R1:W-:Y:S01]  /*18350*/  SHFL.IDX PT, R175, R2, 0x3, 0x181f ;  /* 0x00781f0002af7f89 */ /* 0x0003e200000e0000 */
[----:B----4-:R-:W-:Y:S07]  /*18360*/  IADD3.X R69, R3, R184, RZ, P0, !PT ;  /* 0x000000b803457210 */ /* 0x010fee00007fe4ff */
[----:B------:R-:W-:Y:S01]  /*18370*/  @!PT LDS RZ, [RZ] ;  /* 0x00000000fffff984 */ /* 0x000fe20000000800 */
[----:B------:R2:W-:Y:S08]  /*18380*/  LDGSTS.E.BYPASS.LTC128B.128 [R181], [R148.64], !P6 ;  /* 0x0000000094b57fae */ /* 0x0005f0000f101d56 */
[----:B------:R-:W3:Y:S01]  /*18390*/  SHFL.IDX PT, R173, R0, 0x1, 0x181f ;  /* 0x00381f0000ad7f89 */ /* 0x000ee200000e0000 */
[C---:B-----5:R-:W-:Y:S07]  /*183a0*/  HMMA.16816.F32 R20, R144.reuse, R72, R20 ;  /* 0x000000489014723c */ /* 0x060fee0000001814 */
[----:B------:R4:W-:Y:S01]  /*183b0*/  LDGSTS.E.BYPASS.LTC128B.128 [R183], [R68.64], !P5 ;  /* 0x0000000044b77fae */ /* 0x0009e2000e901d56 */
[C---:B-1----:R-:W-:Y:S04]  /*183c0*/  IADD3 R2, P2, R172.reuse, R240, RZ ;  /* 0x000000f0ac027210 */ /* 0x042fe80007f5e0ff */
[----:B------:R-:W-:Y:S01]  /*183d0*/  IADD3 R172, P0, R172, R182, RZ ;  /* 0x000000b6acac7210 */ /* 0x000fe20007f1e0ff */
[C---:B------:R-:W-:Y:S02]  /*183e0*/  HMMA.16816.F32 R24, R144.reuse, R74, R24 ;  /* 0x0000004a9018723c */ /* 0x040fe40000001818 */
[----:B------:R-:W1:Y:S06]  /*183f0*/  SHFL.IDX PT, R180, R0, 0x2, 0x181f ;  /* 0x00581f0000b47f89 */ /* 0x000e6c00000e0000 */
[C---:B------:R-:W-:Y:S02]  /*18400*/  HMMA.16816.F32 R28, R144.reuse, R152, R28 ;  /* 0x00000098901c723c */ /* 0x040fe4000000181c */
[----:B------:R-:W5:Y:S02]  /*18410*/  SHFL.IDX PT, R0, R0, 0x3, 0x181f ;  /* 0x00781f0000007f89 */ /* 0x000f6400000e0000 */
[CC--:B---3--:R-:W-:Y:S02]  /*18420*/  IADD3.X R3, R173.reuse, R241.reuse, RZ, P2, !PT ;  /* 0x000000f1ad037210 */ /* 0x0c8fe400017fe4ff */
[----:B------:R-:W-:Y:S02]  /*18430*/  IADD3.X R173, R173, R184, RZ, P0, !PT ;  /* 0x000000b8adad7210 */ /* 0x000fe400007fe4ff */
[C---:B------:R-:W-:Y:S02]  /*18440*/  HMMA.16816.F32 R32, R144.reuse, R154, R32 ;  /* 0x0000009a9020723c */ /* 0x040fe40000001820 */
[----:B------:R3:W-:Y:S02]  /*18450*/  LDGSTS.E.BYPASS.LTC128B.128 [R185], [R2.64], !P6 ;  /* 0x0000000002b97fae */ /* 0x0007e4000f101d56 */
[----:B----4-:R-:W-:Y:S02]  /*18460*/  IADD3 R183, R239, 0x5100, RZ ;  /* 0x00005100efb77810 */ /* 0x010fe40007ffe0ff */
[----:B------:R-:W-:Y:S02]  /*18470*/  IADD3 R150, P0, R174, R240, RZ ;  /* 0x000000f0ae967210 */ /* 0x000fe40007f1e0ff */
[C---:B------:R-:W-:Y:S02]  /*18480*/  HMMA.16816.F32 R36, R144.reuse, R156, R36 ;  /* 0x0000009c9024723c */ /* 0x040fe40000001824 */
[----:B------:R4:W-:Y:S02]  /*18490*/  LDGSTS.E.BYPASS.LTC128B.128 [R183], [R172.64], !P5 ;  /* 0x00000000acb77fae */ /* 0x0009e4000e901d56 */
[-C--:B-1----:R-:W-:Y:S02]  /*184a0*/  IADD3.X R151, R180, R241.reuse, RZ, P0, !PT ;  /* 0x000000f1b4977210 */ /* 0x082fe400007fe4ff */
[----:B--2---:R-:W-:Y:S02]  /*184b0*/  IADD3 R148, P2, R174, R182, RZ ;  /* 0x000000b6ae947210 */ /* 0x004fe40007f5e0ff */
[C---:B------:R-:W-:Y:S04]  /*184c0*/  HMMA.16816.F32 R40, R144.reuse, R158, R40 ;  /* 0x0000009e9028723c */ /* 0x040fe80000001828 */
[----:B------:R-:W-:Y:S02]  /*184d0*/  IADD3.X R149, R180, R184, RZ, P2, !PT ;  /* 0x000000b8b4957210 */ /* 0x000fe400017fe4ff */
[C---:B------:R-:W-:Y:S02]  /*184e0*/  IADD3 R68, P1, R175.reuse, R240, RZ ;  /* 0x000000f0af447210 */ /* 0x040fe40007f3e0ff */
[C---:B------:R-:W-:Y:S04]  /*184f0*/  HMMA.16816.F32 R44, R144.reuse, R160, R44 ;  /* 0x000000a0902c723c */ /* 0x040fe8000000182c */
[----:B---3--:R-:W-:Y:S02]  /*18500*/  IADD3 R2, P0, R175, R182, RZ ;  /* 0x000000b6af027210 */ /* 0x008fe40007f1e0ff */
[C---:B------:R-:W-:Y:S02]  /*18510*/  IADD3 R182, R239.reuse, 0x6100, RZ ;  /* 0x00006100efb67810 */ /* 0x040fe40007ffe0ff */
[C---:B------:R-:W-:Y:S04]  /*18520*/  HMMA.16816.F32 R48, R144.reuse, R162, R48 ;  /* 0x000000a29030723c */ /* 0x040fe80000001830 */
[----:B----4-:R-:W-:Y:S02]  /*18530*/  IADD3 R183, R239, 0x2100, RZ ;  /* 0x00002100efb77810 */ /* 0x010fe40007ffe0ff */
[C---:B-----5:R-:W-:Y:S02]  /*18540*/  IADD3.X R69, R0.reuse, R241, RZ, P1, !PT ;  /* 0x000000f100457210 */ /* 0x060fe40000ffe4ff */
[C---:B------:R-:W-:Y:S01]  /*18550*/  HMMA.16816.F32 R52, R144.reuse, R164, R52 ;  /* 0x000000a49034723c */ /* 0x040fe20000001834 */
[----:B------:R1:W-:Y:S03]  /*18560*/  LDGSTS.E.BYPASS.LTC128B.128 [R183], [R150.64], !P6 ;  /* 0x0000000096b77fae */ /* 0x0003e6000f101d56 */
[----:B------:R-:W-:Y:S02]  /*18570*/  IADD3.X R3, R0, R184, RZ, P0, !PT ;  /* 0x000000b800037210 */ /* 0x000fe400007fe4ff */
[----:B------:R-:W-:Y:S02]  /*18580*/  PLOP3.LUT P0, PT, PT, PT, UP0, 0x80, 0x0 ;  /* 0x000000000000781c */ /* 0x000fe40003f0f008 */
[C---:B------:R-:W-:Y:S01]  /*18590*/  HMMA.16816.F32 R56, R144.reuse, R166, R56 ;  /* 0x000000a69038723c */ /* 0x040fe20000001838 */
[----:B------:R1:W-:Y:S07]  /*185a0*/  LDGSTS.E.BYPASS.LTC128B.128 [R182], [R148.64], !P5 ;  /* 0x0000000094b67fae */ /* 0x0003ee000e901d56 */
[C---:B------:R-:W-:Y:S01]  /*185b0*/  HMMA.16816.F32 R60, R144.reuse, R168, R60 ;  /* 0x000000a8903c723c */ /* 0x040fe2000000183c */
[----:B------:R2:W-:Y:S07]  /*185c0*/  LDGSTS.E.BYPASS.LTC128B.128 [R181+0x3000], [R68.64], !P6 ;  /* 0x0300000044b57fae */ /* 0x0005ee000f101d56 */
[----:B------:R-:W-:Y:S01]  /*185d0*/  HMMA.16816.F32 R64, R144, R170, R64 ;  /* 0x000000aa9040723c */ /* 0x000fe20000001840 */
[----:B------:R2:W-:Y:S08]  /*185e0*/  LDGSTS.E.BYPASS.LTC128B.128 [R181+0x7000], [R2.64], !P5 ;  /* 0x0700000002b57fae */ /* 0x0005f0000e901d56 */
[----:B------:R-:W3:Y:S08]  /*185f0*/  LDSM.16.M88.4 R72, [R222+0x8100] ;  /* 0x00810000de48783b */ /* 0x000ef00000000200 */
[----:B-1----:R-:W1:Y:S08]  /*18600*/  LDSM.16.M88.4 R148, [R222+0x8900] ;  /* 0x00890000de94783b */ /* 0x002e700000000200 */
[----:B------:R-:W4:Y:S08]  /*18610*/  LDSM.16.M88.4 R152, [R222+0x9100] ;  /* 0x00910000de98783b */ /* 0x000f300000000200 */
[----:B------:R-:W0:Y:S08]  /*18620*/  LDGDEPBAR ;  /* 0x00000000000079af */ /* 0x000e300000000000 */
[----:B------:R-:W5:Y:S01]  /*18630*/  LDSM.16.M88.4 R156, [R222+0x9900] ;  /* 0x00990000de9c783b */ /* 0x000f620000000200 */
[C---:B---3--:R-:W-:Y:S07]  /*18640*/  HMMA.16816.F32 R4, R176.reuse, R72, R4 ;  /* 0x00000048b004723c */ /* 0x048fee0000001804 */
[----:B------:R-:W3:Y:S01]  /*18650*/  LDSM.16.M88.4 R160, [R222+0xa100] ;  /* 0x00a10000dea0783b */ /* 0x000ee20000000200 */
[C---:B------:R-:W-:Y:S07]  /*18660*/  HMMA.16816.F32 R8, R176.reuse, R74, R8 ;  /* 0x0000004ab008723c */ /* 0x040fee0000001808 */
[----:B------:R-:W2:Y:S01]  /*18670*/  LDSM.16.M88.4 R72, [R222+0xa900] ;  /* 0x00a90000de48783b */ /* 0x000ea20000000200 */
[C---:B-1----:R-:W-:Y:S07]  /*18680*/  HMMA.16816.F32 R12, R176.reuse, R148, R12 ;  /* 0x00000094b00c723c */ /* 0x042fee000000180c */
[----:B------:R-:W-:Y:S01]  /*18690*/  LDSM.16.M88.4 R164, [R216+0xc100] ;  /* 0x00c10000d8a4783b */ /* 0x000fe20000000200 */
[C---:B------:R-:W-:Y:S07]  /*186a0*/  HMMA.16816.F32 R16, R176.reuse, R150, R16 ;  /* 0x00000096b010723c */ /* 0x040fee0000001810 */
[----:B------:R-:W1:Y:S01]  /*186b0*/  LDSM.16.M88.4 R148, [R222+0xb100] ;  /* 0x00b10000de94783b */ /* 0x000e620000000200 */
[C---:B----4-:R-:W-:Y:S07]  /*186c0*/  HMMA.16816.F32 R20, R176.reuse, R152, R20 ;  /* 0x00000098b014723c */ /* 0x050fee0000001814 */
[----:B------:R-:W-:Y:S01]  /*186d0*/  LDSM.16.M88.4 R168, [R229] ;  /* 0x00000000e5a8783b */ /* 0x000fe20000000200 */
[C---:B------:R-:W-:Y:S07]  /*186e0*/  HMMA.16816.F32 R24, R176.reuse, R154, R24 ;  /* 0x0000009ab018723c */ /* 0x040fee0000001818 */
[----:B------:R-:W4:Y:S01]  /*186f0*/  LDSM.16.M88.4 R152, [R222+0xb900] ;  /* 0x00b90000de98783b */ /* 0x000f220000000200 */
[C---:B-----5:R-:W-:Y:S07]  /*18700*/  HMMA.16816.F32 R28, R176.reuse, R156, R28 ;  /* 0x0000009cb01c723c */ /* 0x060fee000000181c */
[----:B------:R-:W-:Y:S01]  /*18710*/  LDSM.16.M88.4 R172, [R228] ;  /* 0x00000000e4ac783b */ /* 0x000fe20000000200 */
[C---:B------:R-:W-:Y:S07]  /*18720*/  HMMA.16816.F32 R32, R176.reuse, R158, R32 ;  /* 0x0000009eb020723c */ /* 0x040fee0000001820 */
[----:B------:R-:W5:Y:S01]  /*18730*/  LDSM.16.M88.4 R156, [R219] ;  /* 0x00000000db9c783b */ /* 0x000f620000000200 */
[C---:B---3--:R-:W-:Y:S07]  /*18740*/  HMMA.16816.F32 R36, R176.reuse, R160, R36 ;  /* 0x000000a0b024723c */ /* 0x048fee0000001824 */
[----:B--2---:R-:W-:Y:S01]  /*18750*/  LDSM.16.M88.4 R180, [R222+0xe900] ;  /* 0x00e90000deb4783b */ /* 0x004fe20000000200 */
[C---:B------:R-:W-:Y:S07]  /*18760*/  HMMA.16816.F32 R40, R176.reuse, R162, R40 ;  /* 0x000000a2b028723c */ /* 0x040fee0000001828 */
[----:B------:R-:W2:Y:S01]  /*18770*/  LDSM.16.M88.4 R160, [R219+0x800] ;  /* 0x00080000dba0783b */ /* 0x000ea20000000200 */
[C---:B------:R-:W-:Y:S07]  /*18780*/  HMMA.16816.F32 R44, R176.reuse, R72, R44 ;  /* 0x00000048b02c723c */ /* 0x040fee000000182c */
[----:B------:R-:W-:Y:S01]  /*18790*/  LDSM.16.M88.4 R184, [R222+0xf100] ;  /* 0x00f10000deb8783b */ /* 0x000fe20000000200 */
[C---:B------:R-:W-:Y:S07]  /*187a0*/  HMMA.16816.F32 R48, R176.reuse, R74, R48 ;  /* 0x0000004ab030723c */ /* 0x040fee0000001830 */
[----:B------:R-:W3:Y:S01]  /*187b0*/  LDSM.16.M88.4 R72, [R219+0x1000] ;  /* 0x00100000db48783b */ /* 0x000ee20000000200 */
[C---:B-1----:R-:W-:Y:S07]  /*187c0*/  HMMA.16816.F32 R52, R176.reuse, R148, R52 ;  /* 0x00000094b034723c */ /* 0x042fee0000001834 */
[----:B------:R-:W-:Y:S01]  /*187d0*/  LDSM.16.M88.4 R188, [R222+0xf900] ;  /* 0x00f90000debc783b */ /* 0x000fe20000000200 */
[C---:B------:R-:W-:Y:S07]  /*187e0*/  HMMA.16816.F32 R56, R176.reuse, R150, R56 ;  /* 0x00000096b038723c */ /* 0x040fee0000001838 */
[----:B------:R-:W1:Y:S01]  /*187f0*/  LDSM.16.M88.4 R148, [R219+0x1800] ;  /* 0x00180000db94783b */ /* 0x000e620000000200 */
[C---:B----4-:R-:W-:Y:S07]  /*18800*/  HMMA.16816.F32 R60, R176.reuse, R152, R60 ;  /* 0x00000098b03c723c */ /* 0x050fee000000183c */
[----:B------:R-:W-:Y:S01]  /*18810*/  LDSM.16.M88.4 R208, [R219+0x4000] ;  /* 0x00400000dbd0783b */ /* 0x000fe20000000200 */
[----:B------:R-:W-:Y:S07]  /*18820*/  HMMA.16816.F32 R64, R176, R154, R64 ;  /* 0x0000009ab040723c */ /* 0x000fee0000001840 */
[----:B------:R-:W4:Y:S01]  /*18830*/  LDSM.16.M88.4 R152, [R219+0x2000] ;  /* 0x00200000db98783b */ /* 0x000f220000000200 */
[C---:B-----5:R-:W-:Y:S08]  /*18840*/  HMMA.16816.F32 R4, R192.reuse, R156, R4 ;  /* 0x0000009cc004723c */ /* 0x060ff00000001804 */
[C---:B------:R-:W-:Y:S01]  /*18850*/  HMMA.16816.F32 R8, R192.reuse, R158, R8 ;  /* 0x0000009ec008723c */ /* 0x040fe20000001808 */
[----:B------:R-:W5:Y:S07]  /*18860*/  LDSM.16.M88.4 R156, [R219+0x2800] ;  /* 0x00280000db9c783b */ /* 0x000f6e0000000200 */
[C---:B--2---:R-:W-:Y:S08]  /*18870*/  HMMA.16816.F32 R12, R192.reuse, R160, R12 ;  /* 0x000000a0c00c723c */ /* 0x044ff0000000180c */
[C---:B------:R-:W-:Y:S01]  /*18880*/  HMMA.16816.F32 R16, R192.reuse, R162, R16 ;  /* 0x000000a2c010723c */ /* 0x040fe20000001810 */
[----:B------:R-:W2:Y:S07]  /*18890*/  LDSM.16.M88.4 R160, [R219+0x3000] ;  /* 0x00300000dba0783b */ /* 0x000eae0000000200 */
[C---:B---3--:R-:W-:Y:S08]  /*188a0*/  HMMA.16816.F32 R20, R192.reuse, R72, R20 ;  /* 0x00000048c014723c */ /* 0x048ff00000001814 */
[C---:B------:R-:W-:Y:S01]  /*188b0*/  HMMA.16816.F32 R24, R192.reuse, R74, R24 ;  /* 0x0000004ac018723c */ /* 0x040fe20000001818 */
[----:B------:R-:W3:Y:S07]  /*188c0*/  LDSM.16.M88.4 R72, [R219+0x3800] ;  /* 0x00380000db48783b */ /* 0x000eee0000000200 */
[C---:B-1----:R-:W-:Y:S08]  /*188d0*/  HMMA.16816.F32 R28, R192.reuse, R148, R28 ;  /* 0x00000094c01c723c */ /* 0x042ff0000000181c */
[C---:B------:R-:W-:Y:S01]  /*188e0*/  HMMA.16816.F32 R32, R192.reuse, R150, R32 ;  /* 0x00000096c020723c */ /* 0x040fe20000001820 */
[----:B------:R-:W1:Y:S07]  /*188f0*/  LDSM.16.M88.4 R148, [R216+0xc900] ;  /* 0x00c90000d894783b */ /* 0x000e6e0000000200 */
        /* <DEDUP_REMOVED lines=8> */
[----:B------:R-:W-:Y:S07]  /*18980*/  LDSM.16.M88.4 R160, [R216+0xe900] ;  /* 0x00e90000d8a0783b */ /* 0x000fee0000000200 */
[C---:B---3--:R-:W-:Y:S08]  /*18990*/  HMMA.16816.F32 R60, R192.reuse, R72, R60 ;  /* 0x00000048c03c723c */ /* 0x048ff0000000183c */
        /* <DEDUP_REMOVED lines=8> */
[C---:B----4-:R-:W-:Y:S08]  /*18a20*/  HMMA.16816.F32 R20, R196.reuse, R152, R20 ;  /* 0x00000098c414723c */ /* 0x050ff00000001814 */
[C---:B------:R-:W-:Y:S01]  /*18a30*/  HMMA.16816.F32 R24, R196.reuse, R154, R24 ;  /* 0x0000009ac418723c */ /* 0x040fe20000001818 */
[----:B------:R-:W3:Y:S07]  /*18a40*/  LDSM.16.M88.4 R152, [R231] ;  /* 0x00000000e798783b */ /* 0x000eee0000000200 */
        /* <DEDUP_REMOVED lines=9> */
[C---:B-1----:R-:W-:Y:S08]  /*18ae0*/  HMMA.16816.F32 R52, R196.reuse, R148, R52 ;  /* 0x00000094c434723c */ /* 0x042ff00000001834 */
[C---:B------:R-:W-:Y:S01]  /*18af0*/  HMMA.16816.F32 R56, R196.reuse, R150, R56 ;  /* 0x00000096c438723c */ /* 0x040fe20000001838 */
[----:B------:R-:W1:Y:S07]  /*18b00*/  LDSM.16.M88.4 R148, [R226] ;  /* 0x00000000e294783b */ /* 0x000e6e0000000200 */
[C---:B------:R-:W-:Y:S08]  /*18b10*/  HMMA.16816.F32 R60, R196.reuse, R164, R60 ;  /* 0x000000a4c43c723c */ /* 0x040ff0000000183c */
[----:B------:R-:W-:Y:S01]  /*18b20*/  HMMA.16816.F32 R64, R196, R166, R64 ;  /* 0x000000a6c440723c */ /* 0x000fe20000001840 */
[----:B------:R-:W-:Y:S07]  /*18b30*/  LDSM.16.M88.4 R164, [R222+0xc900] ;  /* 0x00c90000dea4783b */ /* 0x000fee0000000200 */
[C---:B---3--:R-:W-:Y:S08]  /*18b40*/  HMMA.16816.F32 R4, R200.reuse, R152, R4 ;  /* 0x00000098c804723c */ /* 0x048ff00000001804 */
[C---:B------:R-:W-:Y:S01]  /*18b50*/  HMMA.16816.F32 R8, R200.reuse, R154, R8 ;  /* 0x0000009ac808723c */ /* 0x040fe20000001808 */
[----:B------:R-:W-:Y:S07]  /*18b60*/  LDSM.16.M88.4 R152, [R224] ;  /* 0x00000000e098783b */ /* 0x000fee0000000200 */
[C---:B--2---:R-:W-:Y:S08]  /*18b70*/  HMMA.16816.F32 R12, R200.reuse, R72, R12 ;  /* 0x00000048c80c723c */ /* 0x044ff0000000180c */
[C---:B------:R-:W-:Y:S01]  /*18b80*/  HMMA.16816.F32 R16, R200.reuse, R74, R16 ;  /* 0x0000004ac810723c */ /* 0x040fe20000001810 */
[----:B------:R-:W2:Y:S07]  /*18b90*/  LDSM.16.M88.4 R72, [R225] ;  /* 0x00000000e148783b */ /* 0x000eae0000000200 */
[C---:B------:R-:W-:Y:S08]  /*18ba0*/  HMMA.16816.F32 R20, R200.reuse, R168, R20 ;  /* 0x000000a8c814723c */ /* 0x040ff00000001814 */
[C---:B------:R-:W-:Y:S01]  /*18bb0*/  HMMA.16816.F32 R24, R200.reuse, R170, R24 ;  /* 0x000000aac818723c */ /* 0x040fe20000001818 */
[----:B------:R-:W3:Y:S07]  /*18bc0*/  LDSM.16.M88.4 R168, [R222+0xd100] ;  /* 0x00d10000dea8783b */ /* 0x000eee0000000200 */
[C---:B------:R-:W-:Y:S08]  /*18bd0*/  HMMA.16816.F32 R28, R200.reuse, R172, R28 ;  /* 0x000000acc81c723c */ /* 0x040ff0000000181c */
[C---:B------:R-:W-:Y:S01]  /*18be0*/  HMMA.16816.F32 R32, R200.reuse, R174, R32 ;  /* 0x000000aec820723c */ /* 0x040fe20000001820 */
[----:B------:R-:W5:Y:S07]  /*18bf0*/  LDSM.16.M88.4 R172, [R222+0xd900] ;  /* 0x00d90000deac783b */ /* 0x000f6e0000000200 */
[C---:B----4-:R-:W-:Y:S08]  /*18c00*/  HMMA.16816.F32 R36, R200.reuse, R156, R36 ;  /* 0x0000009cc824723c */ /* 0x050ff00000001824 */
[C---:B------:R-:W-:Y:S01]  /*18c10*/  HMMA.16816.F32 R40, R200.reuse, R158, R40 ;  /* 0x0000009ec828723c */ /* 0x040fe20000001828 */
[----:B------:R-:W4:Y:S07]  /*18c20*/  LDSM.16.M88.4 R156, [R222+0xe100] ;  /* 0x00e10000de9c783b */ /* 0x000f2e0000000200 */
[C---:B-1----:R-:W-:Y:S08]  /*18c30*/  HMMA.16816.F32 R44, R200.reuse, R148, R44 ;  /* 0x00000094c82c723c */ /* 0x042ff0000000182c */
[C---:B------:R-:W-:Y:S08]  /*18c40*/  HMMA.16816.F32 R48, R200.reuse, R150, R48 ;  /* 0x00000096c830723c */ /* 0x040ff00000001830 */
[C---:B--2---:R-:W-:Y:S08]  /*18c50*/  HMMA.16816.F32 R52, R200.reuse, R72, R52 ;  /* 0x00000048c834723c */ /* 0x044ff00000001834 */
[C---:B------:R-:W-:Y:S01]  /*18c60*/  HMMA.16816.F32 R56, R200.reuse, R74, R56 ;  /* 0x0000004ac838723c */ /* 0x040fe20000001838 */
[----:B------:R-:W1:Y:S07]  /*18c70*/  LDSM.16.M88.4 R72, [R219+0x4800] ;  /* 0x00480000db48783b */ /* 0x000e6e0000000200 */
        /* <DEDUP_REMOVED lines=171> */
.L_x_686:
[----:B------:R-:W-:Y:S01]  /*19730*/  FMNMX.FTZ R0, R148, R70, !PT ;  /* 0x0000004694007209 */ /* 0x000fe20007810000 */
[----:B----4-:R-:W-:Y:S01]  /*19740*/  LDSM.16.MT88.4 R12, [R217+0x100] ;  /* 0x00010000d90c783b */ /* 0x010fe20000004200 */
        /* <DEDUP_REMOVED lines=61> */
[----:B------:R-:W-:Y:S02]  /*19b20*/  FMNMX.FTZ R0, R22, R0, !PT ;  /* 0x0000000016007209 */ /* 0x000fe40007810000 */
[----:B------:R-:W-:Y:S02]  /*19b30*/  MOV R65, R69 ;  /* 0x0000004500417202 */ /* 0x000fe40000000f00 */
[----:B------:R-:W-:Y:S02]  /*19b40*/  FMNMX.FTZ R0, R66, R0, !PT ;  /* 0x0000000042007209 */ /* 0x000fe40007810000 */
[----:B------:R-:W-:Y:S02]  /*19b50*/  FMNMX.FTZ R2, R20, R2, !PT ;  /* 0x0000000214027209 */ /* 0x000fe40007810000 */
[----:B------:R-:W-:Y:S02]  /*19b60*/  FMNMX.FTZ R3, R65, R0, !PT ;  /* 0x0000000041037209 */ /* 0x000fe40007810000 */
[----:B------:R-:W-:Y:S02]  /*19b70*/  FMNMX.FTZ R2, R19, R2, !PT ;  /* 0x0000000213027209 */ /* 0x000fe40007810000 */
[----:B------:R-:W-:Y:S02]  /*19b80*/  FMNMX.FTZ R3, R59, R3, !PT ;  /* 0x000000033b037209 */ /* 0x000fe40007810000 */
[----:B------:R-:W-:Y:S02]  /*19b90*/  FMNMX.FTZ R0, R21, R2, !PT ;  /* 0x0000000215007209 */ /* 0x000fe40007810000 */
[----:B------:R-:W-:Y:S01]  /*19ba0*/  ISETP.LT.AND P0, PT, RZ, UR14, PT ;  /* 0x0000000eff007c0c */ /* 0x000fe2000bf01270 */
[----:B------:R-:W-:Y:S01]  /*19bb0*/  SHFL.BFLY PT, R69, R3, 0x2, 0x1f ;  /* 0x0c401f0003457f89 */ /* 0x000fe200000e0000 */
[----:B------:R-:W-:Y:S01]  /*19bc0*/  FMNMX.FTZ R0, R72, R0, !PT ;  /* 0x0000000048007209 */ /* 0x000fe20007810000 */
[----:B------:R-:W-:Y:S03]  /*19bd0*/  UIADD3 UR14, UR14, -0x1, URZ ;  /* 0xffffffff0e0e7890 */ /* 0x000fe6000fffe03f */
        /* <DEDUP_REMOVED lines=9> */
[----:B------:R-:W-:Y:S01]  /*19c70*/  FADD.FTZ R2, -R69, R70 ;  /* 0x0000004645027221 */ /* 0x000fe20000010100 */
[----:B------:R-:W-:Y:S01]  /*19c80*/  MOV R70, R19 ;  /* 0x0000001300467202 */ /* 0x000fe20000000f00 */
[--C-:B------:R-:W-:Y:S02]  /*19c90*/  FFMA.FTZ R3, R148, c[0x0][0x2d0], -R74.reuse ;  /* 0x0000b40094037a23 */ /* 0x100fe4000001084a */
[----:B------:R-:W-:Y:S02]  /*19ca0*/  FMUL.FTZ R0, R2, c[0x0][0x2d0] ;  /* 0x0000b40002007a20 */ /* 0x000fe40000410000 */
[----:B------:R1:W-:Y:S01]  /*19cb0*/  MUFU.EX2 R5, R3 ;  /* 0x0000000300057308 */ /* 0x0003e20000000800 */
[--C-:B------:R-:W-:Y:S01]  /*19cc0*/  FFMA.FTZ R32, R75, c[0x0][0x2d0], -R74.reuse ;  /* 0x0000b4004b207a23 */ /* 0x100fe2000001084a */
[----:B------:R-:W-:Y:S01]  /*19cd0*/  MOV R75, R70 ;  /* 0x00000046004b7202 */ /* 0x000fe20000000f00 */
[--C-:B------:R-:W-:Y:S02]  /*19ce0*/  FFMA.FTZ R70, R163, c[0x0][0x2d0], -R74.reuse ;  /* 0x0000b400a3467a23 */ /* 0x100fe4000001084a */
[--C-:B------:R-:W-:Y:S05]  /*19cf0*/  FFMA.FTZ R48, R159, c[0x0][0x2d0], -R74.reuse ;  /* 0x0000b4009f307a23 */ /* 0x100fea000001084a */
[----:B------:R2:W3:Y:S10]  /*19d00*/  MUFU.EX2 R2, R0 ;  /* 0x0000000000027308 */ /* 0x0004f40000000800 */
[----:B------:R4:W-:Y:S01]  /*19d10*/  MUFU.EX2 R67, R32 ;  /* 0x0000002000437308 */ /* 0x0009e20000000800 */
[--C-:B-1----:R-:W-:Y:S01]  /*19d20*/  FFMA.FTZ R3, R154, c[0x0][0x2d0], -R74.reuse ;  /* 0x0000b4009a037a23 */ /* 0x102fe2000001084a */
[----:B------:R-:W-:Y:S08]  /*19d30*/  MOV R154, R21 ;  /* 0x00000015009a7202 */ /* 0x000ff00000000f00 */
[----:B------:R1:W-:Y:S01]  /*19d40*/  MUFU.EX2 R6, R3 ;  /* 0x0000000300067308 */ /* 0x0003e20000000800 */
[----:B--2---:R-:W-:Y:S01]  /*19d50*/  FADD.FTZ R0, -R68, R71 ;  /* 0x0000004744007221 */ /* 0x004fe20000010100 */
[----:B------:R-:W-:Y:S01]  /*19d60*/  MOV R71, R20 ;  /* 0x0000001400477202 */ /* 0x000fe20000000f00 */
[----:B---3--:R-:W-:Y:S02]  /*19d70*/  FMUL.FTZ R8, R2, R80 ;  /* 0x0000005002087220 */ /* 0x008fe40000410000 */
[----:B------:R-:W-:Y:S02]  /*19d80*/  FMUL.FTZ R0, R0, c[0x0][0x2d0] ;  /* 0x0000b40000007a20 */ /* 0x000fe40000410000 */
[C---:B------:R-:W-:Y:S02]  /*19d90*/  FMUL.FTZ R9, R2.reuse, R81 ;  /* 0x0000005102097220 */ /* 0x040fe40000410000 */
[C---:B------:R-:W-:Y:S02]  /*19da0*/  FMUL.FTZ R16, R2.reuse, R88 ;  /* 0x0000005802107220 */ /* 0x040fe40000410000 */
[----:B------:R-:W2:Y:S01]  /*19db0*/  MUFU.EX2 R0, R0 ;  /* 0x0000000000007308 */ /* 0x000ea20000000800 */
[C---:B------:R-:W-:Y:S02]  /*19dc0*/  FMUL.FTZ R17, R2.reuse, R89 ;  /* 0x0000005902117220 */ /* 0x040fe40000410000 */
[C---:B------:R-:W-:Y:S02]  /*19dd0*/  FMUL.FTZ R24, R2.reuse, R96 ;  /* 0x0000006002187220 */ /* 0x040fe40000410000 */
[C---:B------:R-:W-:Y:S01]  /*19de0*/  FMUL.FTZ R25, R2.reuse, R97 ;  /* 0x0000006102197220 */ /* 0x040fe20000410000 */
[----:B------:R-:W-:Y:S01]  /*19df0*/  MOV R97, R59 ;  /* 0x0000003b00617202 */ /* 0x000fe20000000f00 */
[C---:B----4-:R-:W-:Y:S02]  /*19e00*/  FMUL.FTZ R32, R2.reuse, R104 ;  /* 0x0000006802207220 */ /* 0x050fe40000410000 */
[----:B------:R-:W-:Y:S02]  /*19e10*/  FMUL.FTZ R33, R2, R105 ;  /* 0x0000006902217220 */ /* 0x000fe40000410000 */
[--C-:B-1----:R-:W-:Y:S02]  /*19e20*/  FFMA.FTZ R3, R152, c[0x0][0x2d0], -R74.reuse ;  /* 0x0000b40098037a23 */ /* 0x102fe4000001084a */
[C---:B------:R-:W-:Y:S02]  /*19e30*/  FMUL.FTZ R41, R2.reuse, R113 ;  /* 0x0000007102297220 */ /* 0x040fe40000410000 */
[----:B------:R1:W-:Y:S01]  /*19e40*/  MUFU.EX2 R56, R3 ;  /* 0x0000000300387308 */ /* 0x0003e20000000800 */
[----:B------:R-:W-:Y:S02]  /*19e50*/  FMUL.FTZ R49, R2, R121 ;  /* 0x0000007902317220 */ /* 0x000fe40000410000 */
[C---:B--2---:R-:W-:Y:S02]  /*19e60*/  FMUL.FTZ R7, R0.reuse, R79 ;  /* 0x0000004f00077220 */ /* 0x044fe40000410000 */
[C---:B------:R-:W-:Y:S02]  /*19e70*/  FMUL.FTZ R10, R0.reuse, R82 ;  /* 0x00000052000a7220 */ /* 0x040fe40000410000 */
[C---:B------:R-:W-:Y:S02]  /*19e80*/  FMUL.FTZ R11, R0.reuse, R83 ;  /* 0x00000053000b7220 */ /* 0x040fe40000410000 */
[C---:B------:R-:W-:Y:S01]  /*19e90*/  FMUL.FTZ R18, R0.reuse, R90 ;  /* 0x0000005a00127220 */ /* 0x040fe20000410000 */
[----:B------:R-:W-:Y:S01]  /*19ea0*/  LDSM.16.MT88.4 R80, [R220+0x4100] ;  /* 0x00410000dc50783b */ /* 0x000fe20000004200 */
[C---:B------:R-:W-:Y:S02]  /*19eb0*/  FMUL.FTZ R19, R0.reuse, R91 ;  /* 0x0000005b00137220 */ /* 0x040fe40000410000 */
[C---:B------:R-:W-:Y:S02]  /*19ec0*/  FMUL.FTZ R26, R0.reuse, R98 ;  /* 0x00000062001a7220 */ /* 0x040fe40000410000 */
[C---:B------:R-:W-:Y:S02]  /*19ed0*/  FMUL.FTZ R27, R0.reuse, R99 ;  /* 0x00000063001b7220 */ /* 0x040fe40000410000 */
[C---:B------:R-:W-:Y:S01]  /*19ee0*/  FMUL.FTZ R34, R0.reuse, R106 ;  /* 0x0000006a00227220 */ /* 0x040fe20000410000 */
[----:B------:R-:W-:Y:S01]  /*19ef0*/  LDSM.16.MT88.4 R88, [R218+0x900] ;  /* 0x00090000da58783b */ /* 0x000fe20000004200 */
[--C-:B-1----:R-:W-:Y:S01]  /*19f00*/  FFMA.FTZ R3, R149, c[0x0][0x2d0], -R74.reuse ;  /* 0x0000b40095037a23 */ /* 0x102fe2000001084a */
[----:B------:R-:W-:Y:S01]  /*19f10*/  MOV R149, R22 ;  /* 0x0000001600957202 */ /* 0x000fe20000000f00 */
[C---:B------:R-:W-:Y:S02]  /*19f20*/  FMUL.FTZ R35, R0.reuse, R107 ;  /* 0x0000006b00237220 */ /* 0x040fe40000410000 */
[----:B------:R1:W2:Y:S01]  /*19f30*/  MUFU.EX2 R58, R3 ;  /* 0x00000003003a7308 */ /* 0x0002a20000000800 */
[C---:B------:R-:W-:Y:S02]  /*19f40*/  FMUL.FTZ R42, R0.reuse, R114 ;  /* 0x00000072002a7220 */ /* 0x040fe40000410000 */
[----:B------:R-:W3:Y:S01]  /*19f50*/  LDSM.16.MT88.4 R20, [R218+0x100] ;  /* 0x00010000da14783b */ /* 0x000ee20000004200 */
[C---:B------:R-:W-:Y:S02]  /*19f60*/  FMUL.FTZ R43, R0.reuse, R115 ;  /* 0x00000073002b7220 */ /* 0x040fe40000410000 */
[C---:B------:R-:W-:Y:S02]  /*19f70*/  FMUL.FTZ R59, R0.reuse, R131 ;  /* 0x00000083003b7220 */ /* 0x040fe40000410000 */
[C---:B------:R-:W-:Y:S02]  /*19f80*/  FMUL.FTZ R50, R0.reuse, R122 ;  /* 0x0000007a00327220 */ /* 0x040fe40000410000 */
[----:B------:R-:W-:Y:S02]  /*19f90*/  FMUL.FTZ R51, R0, R123 ;  /* 0x0000007b00337220 */ /* 0x000fe40000410000 */
[----:B-1----:R-:W-:Y:S01]  /*19fa0*/  FMUL.FTZ R3, R68, c[0x0][0x2d0] ;  /* 0x0000b40044037a20 */ /* 0x002fe20000410000 */
[----:B--2---:R-:W-:Y:S03]  /*19fb0*/  MOV R98, R58 ;  /* 0x0000003a00627202 */ /* 0x004fe60000000f00 */
[--C-:B------:R-:W-:Y:S02]  /*19fc0*/  FFMA.FTZ R4, R150, c[0x0][0x2d0], -R3.reuse ;  /* 0x0000b40096047a23 */ /* 0x100fe40000010803 */
[--C-:B------:R-:W-:Y:S02]  /*19fd0*/  FFMA.FTZ R40, R157, c[0x0][0x2d0], -R3.reuse ;  /* 0x0000b4009d287a23 */ /* 0x100fe40000010803 */
[----:B------:R1:W2:Y:S01]  /*19fe0*/  MUFU.EX2 R64, R4 ;  /* 0x0000000400407308 */ /* 0x0002a20000000800 */
[--C-:B------:R-:W-:Y:S02]  /*19ff0*/  FFMA.FTZ R72, R72, c[0x0][0x2d0], -R3.reuse ;  /* 0x0000b40048487a23 */ /* 0x100fe40000010803 */
[--C-:B-1----:R-:W-:Y:S01]  /*1a000*/  FFMA.FTZ R4, R155, c[0x0][0x2d0], -R3.reuse ;  /* 0x0000b4009b047a23 */ /* 0x102fe20000010803 */
[----:B--2---:R-:W-:Y:S06]  /*1a010*/  MOV R96, R64 ;  /* 0x0000004000607202 */ /* 0x004fec0000000f00 */
[----:B------:R1:W2:Y:S01]  /*1a020*/  MUFU.EX2 R155, R48 ;  /* 0x00000030009b7308 */ /* 0x0002a20000000800 */
[----:B------:R-:W-:Y:S09]  /*1a030*/  MOV R104, R96 ;  /* 0x0000006000687202 */ /* 0x000ff20000000f00 */
[----:B------:R4:W5:Y:S01]  /*1a040*/  MUFU.EX2 R148, R4 ;  /* 0x0000000400947308 */ /* 0x0009620000000800 */
[----:B-1----:R-:W-:Y:S01]  /*1a050*/  FMUL.FTZ R48, R2, R120 ;  /* 0x0000007802307220 */ /* 0x002fe20000410000 */
[----:B--2---:R-:W-:Y:S02]  /*1a060*/  MOV R123, R155 ;  /* 0x0000009b007b7202 */ /* 0x004fe40000000f00 */
[----:B------:R-:W-:Y:S01]  /*1a070*/  MOV R155, R66 ;  /* 0x00000042009b7202 */ /* 0x000fe20000000f00 */
[C---:B------:R-:W-:Y:S01]  /*1a080*/  FMUL.FTZ R66, R0.reuse, R138 ;  /* 0x0000008a00427220 */ /* 0x040fe20000410000 */
[----:B------:R-:W-:Y:S01]  /*1a090*/  MOV R138, R67 ;  /* 0x00000043008a7202 */ /* 0x000fe20000000f00 */
[C---:B------:R-:W-:Y:S02]  /*1a0a0*/  FMUL.FTZ R67, R0.reuse, R139 ;  /* 0x0000008b00437220 */ /* 0x040fe40000410000 */
[--C-:B----4-:R-:W-:Y:S01]  /*1a0b0*/  FFMA.FTZ R4, R151, c[0x0][0x2d0], -R3.reuse ;  /* 0x0000b40097047a23 */ /* 0x110fe20000010803 */
[----:B------:R-:W-:Y:S01]  /*1a0c0*/  MOV R151, R6 ;  /* 0x0000000600977202 */ /* 0x000fe20000000f00 */
[----:B------:R-:W-:Y:S01]  /*1a0d0*/  FMUL.FTZ R6, R0, R78 ;  /* 0x0000004e00067220 */ /* 0x000fe20000410000 */
[----:B------:R-:W-:Y:S01]  /*1a0e0*/  F2FP.PACK_AB R78, R58, R56 ;  /* 0x000000383a4e723e */ /* 0x000fe200000000ff */
[----:B------:R1:W2:Y:S01]  /*1a0f0*/  MUFU.EX2 R57, R4 ;  /* 0x0000000400397308 */ /* 0x0002a20000000800 */
[----:B------:R-:W-:Y:S02]  /*1a100*/  FMUL.FTZ R58, R0, R130 ;  /* 0x00000082003a7220 */ /* 0x000fe40000410000 */
[--C-:B-1----:R-:W-:Y:S01]  /*1a110*/  FFMA.FTZ R4, R153, c[0x0][0x2d0], -R3.reuse ;  /* 0x0000b40099047a23 */ /* 0x102fe20000010803 */
[----:B------:R-:W-:Y:S01]  /*1a120*/  MOV R153, R5 ;  /* 0x0000000500997202 */ /* 0x000fe20000000f00 */
[----:B------:R-:W-:Y:S01]  /*1a130*/  FMUL.FTZ R5, R2, R77 ;  /* 0x0000004d02057220 */ /* 0x000fe20000410000 */
[----:B-----5:R-:W-:Y:S04]  /*1a140*/  F2FP.PACK_AB R77, R148, R64 ;  /* 0x00000040944d723e */ /* 0x020fe800000000ff */
[----:B------:R-:W1:Y:S01]  /*1a150*/  MUFU.EX2 R152, R4 ;  /* 0x0000000400987308 */ /* 0x000e620000000800 */
[----:B--2---:R-:W-:Y:S01]  /*1a160*/  MOV R99, R57 ;  /* 0x0000003900637202 */ /* 0x004fe20000000f00 */
[----:B------:R-:W-:Y:S01]  /*1a170*/  FMUL.FTZ R64, R2, R136 ;  /* 0x0000008802407220 */ /* 0x000fe20000410000 */
[----:B------:R-:W-:Y:S02]  /*1a180*/  MOV R136, R153 ;  /* 0x0000009900887202 */ /* 0x000fe40000000f00 */
[----:B-1----:R-:W-:Y:S01]  /*1a190*/  F2FP.PACK_AB R79, R152, R57 ;  /* 0x00000039984f723e */ /* 0x002fe200000000ff */
[C---:B------:R-:W-:Y:S01]  /*1a1a0*/  FMUL.FTZ R4, R2.reuse, R76 ;  /* 0x0000004c02047220 */ /* 0x040fe20000410000 */
[----:B------:R-:W-:Y:S01]  /*1a1b0*/  F2FP.PACK_AB R76, R151, R153 ;  /* 0x00000099974c723e */ /* 0x000fe200000000ff */
[C---:B------:R-:W-:Y:S06]  /*1a1c0*/  FMUL.FTZ R57, R2.reuse, R129 ;  /* 0x0000008102397220 */ /* 0x040fec0000410000 */
[C---:B------:R-:W-:Y:S07]  /*1a1d0*/  HMMA.16816.F32 R4, R76.reuse, R12, R4 ;  /* 0x0000000c4c04723c */ /* 0x040fee0000001804 */
[C---:B------:R-:W-:Y:S01]  /*1a1e0*/  FMUL.FTZ R12, R2.reuse, R84 ;  /* 0x00000054020c7220 */ /* 0x040fe20000410000 */
[C---:B------:R-:W-:Y:S04]  /*1a1f0*/  HMMA.16816.F32 R8, R76.reuse, R14, R8 ;  /* 0x0000000e4c08723c */ /* 0x040fe80000001808 */
[----:B------:R-:W-:Y:S03]  /*1a200*/  FMUL.FTZ R13, R2, R85 ;  /* 0x00000055020d7220 */ /* 0x000fe60000410000 */
[C---:B------:R-:W-:Y:S02]  /*1a210*/  FMUL.FTZ R14, R0.reuse, R86 ;  /* 0x00000056000e7220 */ /* 0x040fe40000410000 */
[----:B------:R-:W-:Y:S02]  /*1a220*/  FMUL.FTZ R15, R0, R87 ;  /* 0x00000057000f7220 */ /* 0x000fe40000410000 */
[----:B------:R-:W1:Y:S05]  /*1a230*/  LDSM.16.MT88.4 R84, [R217+0x900] ;  /* 0x00090000d954783b */ /* 0x000e6a0000004200 */
[C---:B---3--:R-:W-:Y:S07]  /*1a240*/  HMMA.16816.F32 R12, R76.reuse, R20, R12 ;  /* 0x000000144c0c723c */ /* 0x048fee000000180c */
[C---:B------:R-:W-:Y:S01]  /*1a250*/  FMUL.FTZ R20, R2.reuse, R92 ;  /* 0x0000005c02147220 */ /* 0x040fe20000410000 */
[C---:B------:R-:W-:Y:S04]  /*1a260*/  HMMA.16816.F32 R16, R76.reuse, R22, R16 ;  /* 0x000000164c10723c */ /* 0x040fe80000001810 */
[----:B------:R-:W-:Y:S03]  /*1a270*/  FMUL.FTZ R21, R2, R93 ;  /* 0x0000005d02157220 */ /* 0x000fe60000410000 */
[C---:B------:R-:W-:Y:S02]  /*1a280*/  FMUL.FTZ R22, R0.reuse, R94 ;  /* 0x0000005e00167220 */ /* 0x040fe40000410000 */
[----:B------:R-:W-:Y:S02]  /*1a290*/  FMUL.FTZ R23, R0, R95 ;  /* 0x0000005f00177220 */ /* 0x000fe40000410000 */
[----:B------:R-:W2:Y:S05]  /*1a2a0*/  LDSM.16.MT88.4 R92, [R221+0x900] ;  /* 0x00090000dd5c783b */ /* 0x000eaa0000004200 */
[C---:B------:R-:W-:Y:S07]  /*1a2b0*/  HMMA.16816.F32 R20, R76.reuse, R28, R20 ;  /* 0x0000001c4c14723c */ /* 0x040fee0000001814 */
[C---:B------:R-:W-:Y:S01]  /*1a2c0*/  FMUL.FTZ R28, R2.reuse, R100 ;  /* 0x00000064021c7220 */ /* 0x040fe20000410000 */
[C---:B------:R-:W-:Y:S04]  /*1a2d0*/  HMMA.16816.F32 R24, R76.reuse, R30, R24 ;  /* 0x0000001e4c18723c */ /* 0x040fe80000001818 */
[----:B------:R-:W-:Y:S01]  /*1a2e0*/  FMUL.FTZ R29, R2, R101 ;  /* 0x00000065021d7220 */ /* 0x000fe20000410000 */
[----:B------:R-:W-:Y:S01]  /*1a2f0*/  MOV R100, R56 ;  /* 0x0000003800647202 */ /* 0x000fe20000000f00 */
[----:B------:R3:W4:Y:S01]  /*1a300*/  MUFU.EX2 R101, R40 ;  /* 0x0000002800657308 */ /* 0x0007220000000800 */
[C---:B------:R-:W-:Y:S01]  /*1a310*/  FMUL.FTZ R30, R0.reuse, R102 ;  /* 0x00000066001e7220 */ /* 0x040fe20000410000 */
[----:B------:R-:W-:Y:S01]  /*1a320*/  MOV R102, R98 ;  /* 0x0000006200667202 */ /* 0x000fe20000000f00 */
[----:B------:R-:W-:Y:S03]  /*1a330*/  FMUL.FTZ R31, R0, R103 ;  /* 0x00000067001f7220 */ /* 0x000fe60000410000 */
[----:B------:R-:W-:Y:S01]  /*1a340*/  MOV R103, R97 ;  /* 0x0000006100677202 */ /* 0x000fe20000000f00 */
[--C-:B------:R-:W-:Y:S01]  /*1a350*/  FFMA.FTZ R56, R161, c[0x0][0x2d0], -R3.reuse ;  /* 0x0000b400a1387a23 */ /* 0x100fe20000010803 */
[----:B------:R-:W-:Y:S02]  /*1a360*/  MOV R113, R102 ;  /* 0x0000006600717202 */ /* 0x000fe40000000f00 */
[C---:B------:R-:W-:Y:S01]  /*1a370*/  HMMA.16816.F32 R28, R76.reuse, R36, R28 ;  /* 0x000000244c1c723c */ /* 0x040fe2000000181c */
[----:B------:R5:W-:Y:S02]  /*1a380*/  MUFU.EX2 R121, R56 ;  /* 0x0000003800797308 */ /* 0x000be40000000800 */
[----:B------:R-:W-:Y:S02]  /*1a390*/  MOV R115, R103 ;  /* 0x0000006700737202 */ /* 0x000fe40000000f00 */
[----:B------:R-:W-:Y:S02]  /*1a3a0*/  MOV R157, R100 ;  /* 0x00000064009d7202 */ /* 0x000fe40000000f00 */
[--C-:B------:R-:W-:Y:S01]  /*1a3b0*/  FFMA.FTZ R36, R156, c[0x0][0x2d0], -R74.reuse ;  /* 0x0000b4009c247a23 */ /* 0x100fe2000001084a */
[C---:B------:R-:W-:Y:S03]  /*1a3c0*/  HMMA.16816.F32 R32, R76.reuse, R38, R32 ;  /* 0x000000264c20723c */ /* 0x040fe60000001820 */
[----:B------:R1:W1:Y:S01]  /*1a3d0*/  MUFU.EX2 R150, R36 ;  /* 0x0000002400967308 */ /* 0x0002620000000800 */
[C---:B------:R-:W-:Y:S01]  /*1a3e0*/  FMUL.FTZ R37, R2.reuse, R109 ;  /* 0x0000006d02257220 */ /* 0x040fe20000410000 */
[----:B------:R-:W-:Y:S01]  /*1a3f0*/  MOV R156, R104 ;  /* 0x00000068009c7202 */ /* 0x000fe20000000f00 */
[----:B---3--:R-:W-:Y:S01]  /*1a400*/  FMUL.FTZ R40, R2, R112 ;  /* 0x0000007002287220 */ /* 0x008fe20000410000 */
[----:B----4-:R-:W-:Y:S01]  /*1a410*/  MOV R139, R101 ;  /* 0x00000065008b7202 */ /* 0x010fe20000000f00 */
[C---:B------:R-:W-:Y:S01]  /*1a420*/  FMUL.FTZ R38, R0.reuse, R110 ;  /* 0x0000006e00267220 */ /* 0x040fe20000410000 */
[----:B------:R-:W-:Y:S02]  /*1a430*/  MOV R101, R99 ;  /* 0x0000006300657202 */ /* 0x000fe40000000f00 */
[----:B------:R-:W3:Y:S01]  /*1a440*/  LDSM.16.MT88.4 R96, [R220+0x900] ;  /* 0x00090000dc60783b */ /* 0x000ee20000004200 */
[----:B------:R-:W-:Y:S01]  /*1a450*/  FMUL.FTZ R39, R0, R111 ;  /* 0x0000006f00277220 */ /* 0x000fe20000410000 */
[----:B------:R-:W-:Y:S01]  /*1a460*/  MOV R114, R101 ;  /* 0x0000006500727202 */ /* 0x000fe20000000f00 */
[C---:B-----5:R-:W-:Y:S05]  /*1a470*/  FMUL.FTZ R56, R2.reuse, R128 ;  /* 0x0000008002387220 */ /* 0x060fea0000410000 */
[----:B------:R-:W-:Y:S01]  /*1a480*/  LDSM.16.MT88.4 R100, [R221+0x5100] ;  /* 0x00510000dd64783b */ /* 0x000fe20000004200 */
[C---:B-1----:R-:W-:Y:S01]  /*1a490*/  FMUL.FTZ R36, R2.reuse, R108 ;  /* 0x0000006c02247220 */ /* 0x042fe20000410000 */
[----:B------:R-:W-:Y:S06]  /*1a4a0*/  MOV R112, R150 ;  /* 0x0000009600707202 */ /* 0x000fec0000000f00 */
[----:B------:R-:W-:Y:S01]  /*1a4b0*/  LDSM.16.MT88.4 R108, [R218+0x1900] ;  /* 0x00190000da6c783b */ /* 0x000fe20000004200 */
[----:B------:R-:W-:Y:S02]  /*1a4c0*/  MOV R150, R149 ;  /* 0x0000009500967202 */ /* 0x000fe40000000f00 */
[----:B------:R-:W-:Y:S01]  /*1a4d0*/  MOV R149, R65 ;  /* 0x0000004100957202 */ /* 0x000fe20000000f00 */
[C---:B------:R-:W-:Y:S01]  /*1a4e0*/  FMUL.FTZ R65, R2.reuse, R137 ;  /* 0x0000008902417220 */ /* 0x040fe20000410000 */
[C---:B------:R-:W-:Y:S03]  /*1a4f0*/  HMMA.16816.F32 R36, R76.reuse, R44, R36 ;  /* 0x0000002c4c24723c */ /* 0x040fe60000001824 */
[----:B------:R-:W-:Y:S02]  /*1a500*/  MOV R153, R150 ;  /* 0x0000009600997202 */ /* 0x000fe40000000f00 */
[----:B------:R-:W-:Y:S01]  /*1a510*/  MOV R150, R71 ;  /* 0x0000004700967202 */ /* 0x000fe20000000f00 */
[--C-:B------:R-:W-:Y:S01]  /*1a520*/  FFMA.FTZ R71, R189, c[0x0][0x2d0], -R74.reuse ;  /* 0x0000b400bd477a23 */ /* 0x100fe2000001084a */
[----:B------:R-:W-:Y:S01]  /*1a530*/  MOV R137, R156 ;  /* 0x0000009c00897202 */ /* 0x000fe20000000f00 */
[C---:B------:R-:W-:Y:S04]  /*1a540*/  HMMA.16816.F32 R40, R76.reuse, R46, R40 ;  /* 0x0000002e4c28723c */ /* 0x040fe80000001828 */
[----:B------:R-:W-:Y:S01]  /*1a550*/  FMUL.FTZ R45, R2, R117 ;  /* 0x00000075022d7220 */ /* 0x000fe20000410000 */
[----:B------:R-:W-:Y:S01]  /*1a560*/  MOV R189, R136 ;  /* 0x0000008800bd7202 */ /* 0x000fe20000000f00 */
[--C-:B------:R-:W-:Y:S02]  /*1a570*/  FFMA.FTZ R44, R158, c[0x0][0x2d0], -R3.reuse ;  /* 0x0000b4009e2c7a23 */ /* 0x100fe40000010803 */
[C---:B------:R-:W-:Y:S02]  /*1a580*/  FMUL.FTZ R47, R0.reuse, R119 ;  /* 0x00000077002f7220 */ /* 0x040fe40000410000 */
[----:B------:R1:W-:Y:S02]  /*1a590*/  MUFU.EX2 R119, R70 ;  /* 0x0000004600777308 */ /* 0x0003e40000000800 */
[----:B------:R-:W-:Y:S08]  /*1a5a0*/  FMUL.FTZ R46, R0, R118 ;  /* 0x00000076002e7220 */ /* 0x000ff00000410000 */
[----:B------:R4:W-:Y:S01]  /*1a5b0*/  MUFU.EX2 R158, R44 ;  /* 0x0000002c009e7308 */ /* 0x0009e20000000800 */
[--C-:B-1----:R-:W-:Y:S09]  /*1a5c0*/  FFMA.FTZ R70, R164, c[0x0][0x2d0], -R74.reuse ;  /* 0x0000b400a4467a23 */ /* 0x102ff2000001084a */
[----:B------:R1:W-:Y:S01]  /*1a5d0*/  MUFU.EX2 R117, R70 ;  /* 0x0000004600757308 */ /* 0x0003e20000000800 */
[----:B----4-:R-:W-:Y:S07]  /*1a5e0*/  FMUL.FTZ R44, R2, R116 ;  /* 0x00000074022c7220 */ /* 0x010fee0000410000 */
        /* <DEDUP_REMOVED lines=8> */
[----:B------:R1:W-:Y:S10]  /*1a670*/  MUFU.EX2 R118, R70 ;  /* 0x0000004600767308 */ /* 0x0003f40000000800 */
[----:B------:R2:W-:Y:S01]  /*1a680*/  MUFU.EX2 R165, R71 ;  /* 0x0000004700a57308 */ /* 0x0005e20000000800 */
[----:B----4-:R-:W-:Y:S07]  /*1a690*/  FMUL.FTZ R52, R2, R124 ;  /* 0x0000007c02347220 */ /* 0x010fee0000410000 */
[C---:B------:R-:W-:Y:S03]  /*1a6a0*/  HMMA.16816.F32 R52, R76.reuse, R60, R52 ;  /* 0x0000003c4c34723c */ /* 0x040fe60000001834 */
[--C-:B-1----:R-:W-:Y:S04]  /*1a6b0*/  FFMA.FTZ R70, R166, c[0x0][0x2d0], -R3.reuse ;  /* 0x0000b400a6467a23 */ /* 0x102fe80000010803 */
[----:B------:R1:W-:Y:S01]  /*1a6c0*/  MUFU.EX2 R116, R70 ;  /* 0x0000004600747308 */ /* 0x0003e20000000800 */
[C---:B------:R-:W-:Y:S04]  /*1a6d0*/  HMMA.16816.F32 R56, R76.reuse, R62, R56 ;  /* 0x0000003e4c38723c */ /* 0x040fe80000001838 */
[--C-:B------:R-:W-:Y:S02]  /*1a6e0*/  FFMA.FTZ R60, R162, c[0x0][0x2d0], -R3.reuse ;  /* 0x0000b400a23c7a23 */ /* 0x100fe40000010803 */
[----:B------:R-:W-:Y:S02]  /*1a6f0*/  FMUL.FTZ R61, R2, R133 ;  /* 0x00000085023d7220 */ /* 0x000fe40000410000 */
[C---:B------:R-:W-:Y:S01]  /*1a700*/  FMUL.FTZ R62, R0.reuse, R134 ;  /* 0x00000086003e7220 */ /* 0x040fe20000410000 */
[----:B------:R4:W3:Y:S03]  /*1a710*/  MUFU.EX2 R120, R60 ;  /* 0x0000003c00787308 */ /* 0x0008e60000000800 */
[----:B------:R-:W-:Y:S02]  /*1a720*/  FMUL.FTZ R63, R0, R135 ;  /* 0x00000087003f7220 */ /* 0x000fe40000410000 */
[--C-:B--2---:R-:W-:Y:S02]  /*1a730*/  FFMA.FTZ R71, R250, c[0x0][0x2d0], -R74.reuse ;  /* 0x0000b400fa477a23 */ /* 0x104fe4000001084a */
[--C-:B-1----:R-:W-:Y:S04]  /*1a740*/  FFMA.FTZ R70, R169, c[0x0][0x2d0], -R74.reuse ;  /* 0x0000b400a9467a23 */ /* 0x102fe8000001084a */
[----:B------:R1:W-:Y:S01]  /*1a750*/  MUFU.EX2 R131, R70 ;  /* 0x0000004600837308 */ /* 0x0003e20000000800 */
[----:B----4-:R-:W-:Y:S07]  /*1a760*/  FMUL.FTZ R60, R2, R132 ;  /* 0x00000084023c7220 */ /* 0x010fee0000410000 */
[C---:B------:R-:W-:Y:S08]  /*1a770*/  HMMA.16816.F32 R60, R76.reuse, R80, R60 ;  /* 0x000000504c3c723c */ /* 0x040ff0000000183c */
[----:B------:R-:W-:Y:S01]  /*1a780*/  HMMA.16816.F32 R64, R76, R82, R64 ;  /* 0x000000524c40723c */ /* 0x000fe20000001840 */
[----:B------:R-:W2:Y:S03]  /*1a790*/  LDSM.16.MT88.4 R80, [R217+0x4900] ;  /* 0x00490000d950783b */ /* 0x000ea60000004200 */
[--C-:B-1----:R-:W-:Y:S03]  /*1a7a0*/  FFMA.FTZ R70, R167, c[0x0][0x2d0], -R74.reuse ;  /* 0x0000b400a7467a23 */ /* 0x102fe6000001084a */
[----:B-----5:R-:W-:Y:S01]  /*1a7b0*/  F2FP.PACK_AB R78, R122, R123 ;  /* 0x0000007b7a4e723e */ /* 0x020fe200000000ff */
[----:B------:R1:W4:Y:S01]  /*1a7c0*/  MUFU.EX2 R130, R70 ;  /* 0x0000004600827308 */ /* 0x0003220000000800 */
[----:B---3--:R-:W-:Y:S03]  /*1a7d0*/  F2FP.PACK_AB R79, R120, R121 ;  /* 0x00000079784f723e */ /* 0x008fe600000000ff */
[----:B------:R-:W-:Y:S02]  /*1a7e0*/  F2FP.PACK_AB R76, R112, R138 ;  /* 0x0000008a704c723e */ /* 0x000fe400000000ff */
[----:B------:R-:W-:Y:S07]  /*1a7f0*/  F2FP.PACK_AB R77, R158, R139 ;  /* 0x0000008b9e4d723e */ /* 0x000fee00000000ff */
[C---:B------:R-:W-:Y:S08]  /*1a800*/  HMMA.16816.F32 R4, R76.reuse, R84, R4 ;  /* 0x000000544c04723c */ /* 0x040ff00000001804 */
[C---:B------:R-:W-:Y:S01]  /*1a810*/  HMMA.16816.F32 R8, R76.reuse, R86, R8 ;  /* 0x000000564c08723c */ /* 0x040fe20000001808 */
[----:B------:R-:W3:Y:S03]  /*1a820*/  LDSM.16.MT88.4 R84, [R218+0x4900] ;  /* 0x00490000da54783b */ /* 0x000ee60000004200 */
[--C-:B-1----:R-:W-:Y:S04]  /*1a830*/  FFMA.FTZ R70, R168, c[0x0][0x2d0], -R3.reuse ;  /* 0x0000b400a8467a23 */ /* 0x102fe80000010803 */
[C---:B------:R-:W-:Y:S01]  /*1a840*/  HMMA.16816.F32 R12, R76.reuse, R88, R12 ;  /* 0x000000584c0c723c */ /* 0x040fe2000000180c */
[----:B------:R1:W-:Y:S07]  /*1a850*/  MUFU.EX2 R129, R70 ;  /* 0x0000004600817308 */ /* 0x0003ee0000000800 */
[C---:B------:R-:W-:Y:S01]  /*1a860*/  HMMA.16816.F32 R16, R76.reuse, R90, R16 ;  /* 0x0000005a4c10723c */ /* 0x040fe20000001810 */
[----:B------:R-:W5:Y:S07]  /*1a870*/  LDSM.16.MT88.4 R88, [R221+0x4900] ;  /* 0x00490000dd58783b */ /* 0x000f6e0000004200 */
[C---:B------:R-:W-:Y:S08]  /*1a880*/  HMMA.16816.F32 R20, R76.reuse, R92, R20 ;  /* 0x0000005c4c14723c */ /* 0x040ff00000001814 */
[C---:B------:R-:W-:Y:S01]  /*1a890*/  HMMA.16816.F32 R24, R76.reuse, R94, R24 ;  /* 0x0000005e4c18723c */ /* 0x040fe20000001818 */
[----:B------:R-:W4:Y:S03]  /*1a8a0*/  LDSM.16.MT88.4 R92, [R220+0x4900] ;  /* 0x00490000dc5c783b */ /* 0x000f260000004200 */
        /* <DEDUP_REMOVED lines=9> */
[C---:B---3--:R-:W-:Y:S01]  /*1a940*/  HMMA.16816.F32 R44, R76.reuse, R84, R44 ;  /* 0x000000544c2c723c */ /* 0x048fe2000000182c */
[----:B------:R1:W3:Y:S07]  /*1a950*/  MUFU.EX2 R105, R70 ;  /* 0x0000004600697308 */ /* 0x0002ee0000000800 */
[C---:B------:R-:W-:Y:S01]  /*1a960*/  HMMA.16816.F32 R48, R76.reuse, R86, R48 ;  /* 0x000000564c30723c */ /* 0x040fe20000001830 */
[----:B------:R-:W2:Y:S07]  /*1a970*/  LDSM.16.MT88.4 R84, [R218+0x1100] ;  /* 0x00110000da54783b */ /* 0x000eae0000004200 */
[C---:B-----5:R-:W-:Y:S08]  /*1a980*/  HMMA.16816.F32 R52, R76.reuse, R88, R52 ;  /* 0x000000584c34723c */ /* 0x060ff00000001834 */
[C---:B------:R-:W-:Y:S01]  /*1a990*/  HMMA.16816.F32 R56, R76.reuse, R90, R56 ;  /* 0x0000005a4c38723c */ /* 0x040fe20000001838 */
[----:B------:R-:W5:Y:S03]  /*1a9a0*/  LDSM.16.MT88.4 R88, [R221+0x1100] ;  /* 0x00110000dd58783b */ /* 0x000f660000004200 */
[--C-:B-1----:R-:W-:Y:S04]  /*1a9b0*/  FFMA.FTZ R70, R171, c[0x0][0x2d0], -R74.reuse ;  /* 0x0000b400ab467a23 */ /* 0x102fe8000001084a */
[C---:B----4-:R-:W-:Y:S01]  /*1a9c0*/  HMMA.16816.F32 R60, R76.reuse, R92, R60 ;  /* 0x0000005c4c3c723c */ /* 0x050fe2000000183c */
[----:B------:R1:W4:Y:S07]  /*1a9d0*/  MUFU.EX2 R172, R70 ;  /* 0x0000004600ac7308 */ /* 0x00032e0000000800 */
[----:B------:R-:W-:Y:S01]  /*1a9e0*/  HMMA.16816.F32 R64, R76, R94, R64 ;  /* 0x0000005e4c40723c */ /* 0x000fe20000001840 */
[----:B------:R-:W4:Y:S06]  /*1a9f0*/  LDSM.16.MT88.4 R92, [R220+0x1100] ;  /* 0x00110000dc5c783b */ /* 0x000f2c0000004200 */
[----:B------:R-:W-:Y:S02]  /*1aa00*/  F2FP.PACK_AB R76, R117, R119 ;  /* 0x00000077754c723e */ /* 0x000fe400000000ff */
[----:B------:R-:W-:Y:S03]  /*1aa10*/  F2FP.PACK_AB R77, R116, R118 ;  /* 0x00000076744d723e */ /* 0x000fe600000000ff */
[----:B------:R-:W-:Y:S02]  /*1aa20*/  F2FP.PACK_AB R78, R130, R131 ;  /* 0x00000083824e723e */ /* 0x000fe400000000ff */
[----:B------:R-:W-:Y:S01]  /*1aa30*/  F2FP.PACK_AB R79, R128, R129 ;  /* 0x00000081804f723e */ /* 0x000fe200000000ff */
[--C-:B-1----:R-:W-:Y:S01]  /*1aa40*/  FFMA.FTZ R70, R173, c[0x0][0x2d0], -R3.reuse ;  /* 0x0000b400ad467a23 */ /* 0x102fe20000010803 */
[----:B---3--:R-:W-:Y:S02]  /*1aa50*/  MOV R173, R105 ;  /* 0x0000006900ad7202 */ /* 0x008fe40000000f00 */
[----:B------:R-:W-:Y:S03]  /*1aa60*/  LDSM.16.MT88.4 R104, [R220+0x5100] ;  /* 0x00510000dc68783b */ /* 0x000fe60000004200 */
[C---:B--2---:R-:W-:Y:S01]  /*1aa70*/  HMMA.16816.F32 R4, R76.reuse, R80, R4 ;  /* 0x000000504c04723c */ /* 0x044fe20000001804 */
[----:B------:R1:W-:Y:S07]  /*1aa80*/  MUFU.EX2 R171, R70 ;  /* 0x0000004600ab7308 */ /* 0x0003ee0000000800 */
[C---:B------:R-:W-:Y:S01]  /*1aa90*/  HMMA.16816.F32 R8, R76.reuse, R82, R8 ;  /* 0x000000524c08723c */ /* 0x040fe20000001808 */
[----:B------:R-:W2:Y:S07]  /*1aaa0*/  LDSM.16.MT88.4 R80, [R217+0x5100] ;  /* 0x00510000d950783b */ /* 0x000eae0000004200 */
[C---:B------:R-:W-:Y:S08]  /*1aab0*/  HMMA.16816.F32 R12, R76.reuse, R84, R12 ;  /* 0x000000544c0c723c */ /* 0x040ff0000000180c */
[C---:B------:R-:W-:Y:S01]  /*1aac0*/  HMMA.16816.F32 R16, R76.reuse, R86, R16 ;  /* 0x000000564c10723c */ /* 0x040fe20000001810 */
[----:B------:R-:W3:Y:S03]  /*1aad0*/  LDSM.16.MT88.4 R84, [R217+0x1900] ;  /* 0x00190000d954783b */ /* 0x000ee60000004200 */
[--C-:B-1----:R-:W-:Y:S01]  /*1aae0*/  FFMA.FTZ R70, R174, c[0x0][0x2d0], -R3.reuse ;  /* 0x0000b400ae467a23 */ /* 0x102fe20000010803 */
[----:B------:R-:W-:Y:S03]  /*1aaf0*/  MOV R174, R116 ;  /* 0x0000007400ae7202 */ /* 0x000fe60000000f00 */
[C---:B-----5:R-:W-:Y:S01]  /*1ab00*/  HMMA.16816.F32 R20, R76.reuse, R88, R20 ;  /* 0x000000584c14723c */ /* 0x060fe20000001814 */
[----:B------:R1:W5:Y:S07]  /*1ab10*/  MUFU.EX2 R170, R70 ;  /* 0x0000004600aa7308 */ /* 0x00036e0000000800 */
[C---:B------:R-:W-:Y:S01]  /*1ab20*/  HMMA.16816.F32 R24, R76.reuse, R90, R24 ;  /* 0x0000005a4c18723c */ /* 0x040fe20000001818 */
[----:B------:R-:W3:Y:S07]  /*1ab30*/  LDSM.16.MT88.4 R88, [R221+0x1900] ;  /* 0x00190000dd58783b */ /* 0x000eee0000004200 */
[C---:B----4-:R-:W-:Y:S08]  /*1ab40*/  HMMA.16816.F32 R28, R76.reuse, R92, R28 ;  /* 0x0000005c4c1c723c */ /* 0x050ff0000000181c */
[C---:B------:R-:W-:Y:S01]  /*1ab50*/  HMMA.16816.F32 R32, R76.reuse, R94, R32 ;  /* 0x0000005e4c20723c */ /* 0x040fe20000001820 */
[----:B------:R-:W-:Y:S03]  /*1ab60*/  LDSM.16.MT88.4 R92, [R218+0x5900] ;  /* 0x00590000da5c783b */ /* 0x000fe60000004200 */
[--C-:B-1----:R-:W-:Y:S01]  /*1ab70*/  FFMA.FTZ R70, R175, c[0x0][0x2d0], -R74.reuse ;  /* 0x0000b400af467a23 */ /* 0x102fe2000001084a */
[----:B------:R-:W-:Y:S03]  /*1ab80*/  MOV R175, R117 ;  /* 0x0000007500af7202 */ /* 0x000fe60000000f00 */
        /* <DEDUP_REMOVED lines=9> */
[C---:B------:R-:W-:Y:S01]  /*1ac20*/  HMMA.16816.F32 R52, R76.reuse, R100, R52 ;  /* 0x000000644c34723c */ /* 0x040fe20000001834 */
[----:B------:R1:W4:Y:S07]  /*1ac30*/  MUFU.EX2 R168, R70 ;  /* 0x0000004600a87308 */ /* 0x00032e0000000800 */
[C---:B------:R-:W-:Y:S01]  /*1ac40*/  HMMA.16816.F32 R56, R76.reuse, R102, R56 ;  /* 0x000000664c38723c */ /* 0x040fe20000001838 */
[----:B------:R-:W-:Y:S07]  /*1ac50*/  LDSM.16.MT88.4 R100, [R221+0x6100] ;  /* 0x00610000dd64783b */ /* 0x000fee0000004200 */
[C---:B------:R-:W-:Y:S08]  /*1ac60*/  HMMA.16816.F32 R60, R76.reuse, R104, R60 ;  /* 0x000000684c3c723c */ /* 0x040ff0000000183c */
[----:B------:R-:W-:Y:S01]  /*1ac70*/  HMMA.16816.F32 R64, R76, R106, R64 ;  /* 0x0000006a4c40723c */ /* 0x000fe20000001840 */
[----:B------:R-:W-:Y:S03]  /*1ac80*/  LDSM.16.MT88.4 R104, [R218+0x2900] ;  /* 0x00290000da68783b */ /* 0x000fe60000004200 */
[--C-:B-1----:R-:W-:Y:S01]  /*1ac90*/  FFMA.FTZ R70, R181, c[0x0][0x2d0], -R3.reuse ;  /* 0x0000b400b5467a23 */ /* 0x102fe20000010803 */
[----:B------:R-:W-:Y:S02]  /*1aca0*/  MOV R181, R119 ;  /* 0x0000007700b57202 */ /* 0x000fe40000000f00 */
[----:B------:R-:W-:Y:S01]  /*1acb0*/  F2FP.PACK_AB R76, R172, R173 ;  /* 0x000000adac4c723e */ /* 0x000fe200000000ff */
[----:B------:R1:W-:Y:S01]  /*1acc0*/  MUFU.EX2 R167, R70 ;  /* 0x0000004600a77308 */ /* 0x0003e20000000800 */
[----:B-----5:R-:W-:Y:S03]  /*1acd0*/  F2FP.PACK_AB R77, R170, R171 ;  /* 0x000000abaa4d723e */ /* 0x020fe600000000ff */
[----:B----4-:R-:W-:Y:S01]  /*1ace0*/  F2FP.PACK_AB R78, R168, R169 ;  /* 0x000000a9a84e723e */ /* 0x010fe200000000ff */
[--C-:B-1----:R-:W-:Y:S01]  /*1acf0*/  FFMA.FTZ R70, R182, c[0x0][0x2d0], -R3.reuse ;  /* 0x0000b400b6467a23 */ /* 0x102fe20000010803 */
[----:B------:R-:W-:Y:S04]  /*1ad00*/  MOV R182, R158 ;  /* 0x0000009e00b67202 */ /* 0x000fe80000000f00 */
[----:B------:R1:W4:Y:S02]  /*1ad10*/  MUFU.EX2 R166, R70 ;  /* 0x0000004600a67308 */ /* 0x0003240000000800 */
[--C-:B-1----:R-:W-:Y:S01]  /*1ad20*/  FFMA.FTZ R70, R183, c[0x0][0x2d0], -R74.reuse ;  /* 0x0000b400b7467a23 */ /* 0x102fe2000001084a */
[----:B----4-:R-:W-:Y:S07]  /*1ad30*/  F2FP.PACK_AB R79, R166, R167 ;  /* 0x000000a7a64f723e */ /* 0x010fee00000000ff */
[----:B------:R1:W-:Y:S01]  /*1ad40*/  MUFU.EX2 R119, R70 ;  /* 0x0000004600777308 */ /* 0x0003e20000000800 */
[C---:B---3--:R-:W-:Y:S08]  /*1ad50*/  HMMA.16816.F32 R4, R76.reuse, R84, R4 ;  /* 0x000000544c04723c */ /* 0x048ff00000001804 */
[C---:B------:R-:W-:Y:S01]  /*1ad60*/  HMMA.16816.F32 R8, R76.reuse, R86, R8 ;  /* 0x000000564c08723c */ /* 0x040fe20000001808 */
[----:B------:R-:W3:Y:S07]  /*1ad70*/  LDSM.16.MT88.4 R84, [R217+0x5900] ;  /* 0x00590000d954783b */ /* 0x000eee0000004200 */
[C---:B------:R-:W-:Y:S04]  /*1ad80*/  HMMA.16816.F32 R12, R76.reuse, R108, R12 ;  /* 0x0000006c4c0c723c */ /* 0x040fe8000000180c */
[--C-:B-1----:R-:W-:Y:S03]  /*1ad90*/  FFMA.FTZ R70, R184, c[0x0][0x2d0], -R74.reuse ;  /* 0x0000b400b8467a23 */ /* 0x102fe6000001084a */
[----:B------:R-:W-:Y:S01]  /*1ada0*/  MOV R108, R155 ;  /* 0x0000009b006c7202 */ /* 0x000fe20000000f00 */
[C---:B------:R-:W-:Y:S01]  /*1adb0*/  HMMA.16816.F32 R16, R76.reuse, R110, R16 ;  /* 0x0000006e4c10723c */ /* 0x040fe20000001810 */
[----:B------:R1:W4:Y:S03]  /*1adc0*/  MUFU.EX2 R118, R70 ;  /* 0x0000004600767308 */ /* 0x0003260000000800 */
[----:B------:R-:W-:Y:S02]  /*1add0*/  MOV R109, R115 ;  /* 0x00000073006d7202 */ /* 0x000fe40000000f00 */
[----:B------:R-:W-:Y:S02]  /*1ade0*/  MOV R115, R157 ;  /* 0x0000009d00737202 */ /* 0x000fe40000000f00 */
[C---:B------:R-:W-:Y:S03]  /*1adf0*/  HMMA.16816.F32 R20, R76.reuse, R88, R20 ;  /* 0x000000584c14723c */ /* 0x040fe60000001814 */
[----:B------:R-:W-:Y:S01]  /*1ae00*/  MUFU.EX2 R157, R71 ;  /* 0x00000047009d7308 */ /* 0x000fe20000000800 */
[----:B------:R-:W-:Y:S02]  /*1ae10*/  MOV R110, R148 ;  /* 0x00000094006e7202 */ /* 0x000fe40000000f00 */
[----:B------:R-:W-:Y:S02]  /*1ae20*/  MOV R111, R138 ;  /* 0x0000008a006f7202 */ /* 0x000fe40000000f00 */
[C---:B------:R-:W-:Y:S01]  /*1ae30*/  HMMA.16816.F32 R24, R76.reuse, R90, R24 ;  /* 0x0000005a4c18723c */ /* 0x040fe20000001818 */
[----:B------:R-:W5:Y:S04]  /*1ae40*/  LDSM.16.MT88.4 R88, [R221+0x5900] ;  /* 0x00590000dd58783b */ /* 0x000f680000004200 */
[----:B------:R-:W-:Y:S03]  /*1ae50*/  MUFU.EX2 R71, R72 ;  /* 0x0000004800477308 */ /* 0x000fe60000000800 */
[C---:B--2---:R-:W-:Y:S04]  /*1ae60*/  HMMA.16816.F32 R28, R76.reuse, R80, R28 ;  /* 0x000000504c1c723c */ /* 0x044fe8000000181c */
[--C-:B-1----:R-:W-:Y:S01]  /*1ae70*/  FFMA.FTZ R70, R185, c[0x0][0x2d0], -R3.reuse ;  /* 0x0000b400b9467a23 */ /* 0x102fe20000010803 */
[----:B------:R-:W-:Y:S03]  /*1ae80*/  MOV R185, R137 ;  /* 0x0000008900b97202 */ /* 0x000fe60000000f00 */
[C---:B------:R-:W-:Y:S01]  /*1ae90*/  HMMA.16816.F32 R32, R76.reuse, R82, R32 ;  /* 0x000000524c20723c */ /* 0x040fe20000001820 */
[----:B------:R1:W-:Y:S01]  /*1aea0*/  MUFU.EX2 R117, R70 ;  /* 0x0000004600757308 */ /* 0x0003e20000000800 */
[----:B------:R-:W2:Y:S06]  /*1aeb0*/  LDSM.16.MT88.4 R80, [R220+0x5900] ;  /* 0x00590000dc50783b */ /* 0x000eac0000004200 */
[C---:B---3--:R-:W-:Y:S08]  /*1aec0*/  HMMA.16816.F32 R36, R76.reuse, R84, R36 ;  /* 0x000000544c24723c */ /* 0x048ff00000001824 */
[C---:B------:R-:W-:Y:S01]  /*1aed0*/  HMMA.16816.F32 R40, R76.reuse, R86, R40 ;  /* 0x000000564c28723c */ /* 0x040fe20000001828 */
[----:B------:R-:W4:Y:S07]  /*1aee0*/  LDSM.16.MT88.4 R84, [R217+0x2100] ;  /* 0x00210000d954783b */ /* 0x000f2e0000004200 */
[C---:B------:R-:W-:Y:S04]  /*1aef0*/  HMMA.16816.F32 R44, R76.reuse, R92, R44 ;  /* 0x0000005c4c2c723c */ /* 0x040fe8000000182c */
[--C-:B-1----:R-:W-:Y:S02]  /*1af00*/  FFMA.FTZ R70, R186, c[0x0][0x2d0], -R3.reuse ;  /* 0x0000b400ba467a23 */ /* 0x102fe40000010803 */
[----:B------:R-:W3:Y:S02]  /*1af10*/  LDL.LU R186, [R1+0x28] ;  /* 0x0000280001ba7983 */ /* 0x000ee40000300800 */
[C---:B------:R-:W-:Y:S01]  /*1af20*/  HMMA.16816.F32 R48, R76.reuse, R94, R48 ;  /* 0x0000005e4c30723c */ /* 0x040fe20000001830 */
[----:B------:R1:W1:Y:S01]  /*1af30*/  MUFU.EX2 R116, R70 ;  /* 0x0000004600747308 */ /* 0x0002620000000800 */
[----:B------:R-:W4:Y:S06]  /*1af40*/  LDSM.16.MT88.4 R92, [R218+0x2100] ;  /* 0x00210000da5c783b */ /* 0x000f2c0000004200 */
[C---:B-----5:R-:W-:Y:S02]  /*1af50*/  HMMA.16816.F32 R52, R76.reuse, R88, R52 ;  /* 0x000000584c34723c */ /* 0x060fe40000001834 */
[----:B------:R-:W5:Y:S06]  /*1af60*/  LDL.LU R184, [R1+0x24] ;  /* 0x0000240001b87983 */ /* 0x000f6c0000300800 */
[C---:B------:R-:W-:Y:S01]  /*1af70*/  HMMA.16816.F32 R56, R76.reuse, R90, R56 ;  /* 0x0000005a4c38723c */ /* 0x040fe20000001838 */
[----:B------:R-:W4:Y:S07]  /*1af80*/  LDSM.16.MT88.4 R88, [R221+0x2100] ;  /* 0x00210000dd58783b */ /* 0x000f2e0000004200 */
[C---:B--2---:R-:W-:Y:S04]  /*1af90*/  HMMA.16816.F32 R60, R76.reuse, R80, R60 ;  /* 0x000000504c3c723c */ /* 0x044fe8000000183c */
[--C-:B-1----:R-:W-:Y:S04]  /*1afa0*/  FFMA.FTZ R70, R187, c[0x0][0x2d0], -R74.reuse ;  /* 0x0000b400bb467a23 */ /* 0x102fe8000001084a */
[----:B------:R-:W-:Y:S01]  /*1afb0*/  HMMA.16816.F32 R64, R76, R82, R64 ;  /* 0x000000524c40723c */ /* 0x000fe20000001840 */
[----:B------:R1:W2:Y:S01]  /*1afc0*/  MUFU.EX2 R164, R70 ;  /* 0x0000004600a47308 */ /* 0x0002a20000000800 */
[----:B------:R-:W2:Y:S05]  /*1afd0*/  LDSM.16.MT88.4 R80, [R220+0x2100] ;  /* 0x00210000dc50783b */ /* 0x000eaa0000004200 */
[----:B----4-:R-:W-:Y:S02]  /*1afe0*/  F2FP.PACK_AB R76, R118, R119 ;  /* 0x00000077764c723e */ /* 0x010fe400000000ff */
        /* <DEDUP_REMOVED lines=9> */
[C---:B------:R-:W-:Y:S08]  /*1b080*/  HMMA.16816.F32 R4, R76.reuse, R84, R4 ;  /* 0x000000544c04723c */ /* 0x040ff00000001804 */
[C---:B------:R-:W-:Y:S01]  /*1b090*/  HMMA.16816.F32 R8, R76.reuse, R86, R8 ;  /* 0x000000564c08723c */ /* 0x040fe20000001808 */
[----:B------:R-:W2:Y:S07]  /*1b0a0*/  LDSM.16.MT88.4 R84, [R217+0x6100] ;  /* 0x00610000d954783b */ /* 0x000eae0000004200 */
[C---:B------:R-:W-:Y:S04]  /*1b0b0*/  HMMA.16816.F32 R12, R76.reuse, R92, R12 ;  /* 0x0000005c4c0c723c */ /* 0x040fe8000000180c */
[--C-:B-1----:R-:W-:Y:S04]  /*1b0c0*/  FFMA.FTZ R70, R208, c[0x0][0x2d0], -R74.reuse ;  /* 0x0000b400d0467a23 */ /* 0x102fe8000001084a */
[C---:B------:R-:W-:Y:S01]  /*1b0d0*/  HMMA.16816.F32 R16, R76.reuse, R94, R16 ;  /* 0x0000005e4c10723c */ /* 0x040fe20000001810 */
[----:B------:R1:W4:Y:S01]  /*1b0e0*/  MUFU.EX2 R126, R70 ;  /* 0x00000046007e7308 */ /* 0x0003220000000800 */
        /* <DEDUP_REMOVED lines=20> */
[C---:B----4-:R-:W-:Y:S04]  /*1b230*/  HMMA.16816.F32 R60, R76.reuse, R92, R60 ;  /* 0x0000005c4c3c723c */ /* 0x050fe8000000183c */
[--C-:B-1----:R-:W-:Y:S04]  /*1b240*/  FFMA.FTZ R70, R211, c[0x0][0x2d0], -R74.reuse ;  /* 0x0000b400d3467a23 */ /* 0x102fe8000001084a */
[----:B------:R-:W-:Y:S01]  /*1b250*/  HMMA.16816.F32 R64, R76, R94, R64 ;  /* 0x0000005e4c40723c */ /* 0x000fe20000001840 */
[----:B------:R1:W-:Y:S01]  /*1b260*/  MUFU.EX2 R161, R70 ;  /* 0x0000004600a17308 */ /* 0x0003e20000000800 */
[----:B------:R-:W-:Y:S05]  /*1b270*/  LDSM.16.MT88.4 R92, [R218+0x6900] ;  /* 0x00690000da5c783b */ /* 0x000fea0000004200 */
[----:B------:R-:W-:Y:S02]  /*1b280*/  F2FP.PACK_AB R76, R126, R127 ;  /* 0x0000007f7e4c723e */ /* 0x000fe400000000ff */
[----:B------:R-:W-:Y:S03]  /*1b290*/  F2FP.PACK_AB R77, R124, R125 ;  /* 0x0000007d7c4d723e */ /* 0x000fe600000000ff */
[----:B-1----:R-:W-:Y:S04]  /*1b2a0*/  FFMA.FTZ R70, R242, c[0x0][0x2d0], -R74 ;  /* 0x0000b400f2467a23 */ /* 0x002fe8000001084a */
[----:B------:R1:W4:Y:S02]  /*1b2b0*/  MUFU.EX2 R160, R70 ;  /* 0x0000004600a07308 */ /* 0x0003240000000800 */
[----:B-1----:R-:W-:Y:S01]  /*1b2c0*/  FFMA.FTZ R70, R243, c[0x0][0x2d0], -R3 ;  /* 0x0000b400f3467a23 */ /* 0x002fe20000010803 */
[----:B----4-:R-:W-:Y:S07]  /*1b2d0*/  F2FP.PACK_AB R78, R160, R161 ;  /* 0x000000a1a04e723e */ /* 0x010fee00000000ff */
[----:B------:R1:W-:Y:S01]  /*1b2e0*/  MUFU.EX2 R159, R70 ;  /* 0x00000046009f7308 */ /* 0x0003e20000000800 */
[----:B---3--:R-:W-:Y:S02]  /*1b2f0*/  FFMA.FTZ R2, R2, R186, R189 ;  /* 0x000000ba02027223 */ /* 0x008fe400000100bd */
[----:B-----5:R-:W-:Y:S04]  /*1b300*/  FFMA.FTZ R0, R0, R184, R185 ;  /* 0x000000b800007223 */ /* 0x020fe800000100b9 */
[----:B------:R-:W-:Y:S04]  /*1b310*/  FADD.FTZ R0, R110, R0 ;  /* 0x000000006e007221 */ /* 0x000fe80000010000 */
[----:B------:R-:W-:Y:S02]  /*1b320*/  FADD.FTZ R0, R114, R0 ;  /* 0x0000000072007221 */ /* 0x000fe40000010000 */
[--C-:B-1----:R-:W-:Y:S04]  /*1b330*/  FFMA.FTZ R70, R244, c[0x0][0x2d0], -R3.reuse ;  /* 0x0000b400f4467a23 */ /* 0x102fe80000010803 */
        /* <DEDUP_REMOVED lines=10> */
[----:B------:R1:W4:Y:S01]  /*1b3e0*/  MUFU.EX2 R134, R70 ;  /* 0x0000004600867308 */ /* 0x0003220000000800 */
[----:B------:R-:W-:Y:S06]  /*1b3f0*/  LDSM.16.MT88.4 R104, [R220+0x7100] ;  /* 0x00710000dc68783b */ /* 0x000fec0000004200 */
[C---:B------:R-:W-:Y:S08]  /*1b400*/  HMMA.16816.F32 R20, R76.reuse, R80, R20 ;  /* 0x000000504c14723c */ /* 0x040ff00000001814 */
[C---:B------:R-:W-:Y:S01]  /*1b410*/  HMMA.16816.F32 R24, R76.reuse, R82, R24 ;  /* 0x000000524c18723c */ /* 0x040fe20000001818 */
[----:B------:R-:W5:Y:S07]  /*1b420*/  LDSM.16.MT88.4 R80, [R221+0x6900] ;  /* 0x00690000dd50783b */ /* 0x000f6e0000004200 */
        /* <DEDUP_REMOVED lines=13> */
[C---:B-----5:R-:W-:Y:S08]  /*1b500*/  HMMA.16816.F32 R52, R76.reuse, R80, R52 ;  /* 0x000000504c34723c */ /* 0x060ff00000001834 */
[C---:B------:R-:W-:Y:S01]  /*1b510*/  HMMA.16816.F32 R56, R76.reuse, R82, R56 ;  /* 0x000000524c38723c */ /* 0x040fe20000001838 */
[----:B------:R-:W5:Y:S07]  /*1b520*/  LDSM.16.MT88.4 R80, [R218+0x3100] ;  /* 0x00310000da50783b */ /* 0x000f6e0000004200 */
[C---:B--2---:R-:W-:Y:S04]  /*1b530*/  HMMA.16816.F32 R60, R76.reuse, R84, R60 ;  /* 0x000000544c3c723c */ /* 0x044fe8000000183c */
[--C-:B-1----:R-:W-:Y:S04]  /*1b540*/  FFMA.FTZ R70, R251, c[0x0][0x2d0], -R74.reuse ;  /* 0x0000b400fb467a23 */ /* 0x102fe8000001084a */
[----:B------:R-:W-:Y:S01]  /*1b550*/  HMMA.16816.F32 R64, R76, R86, R64 ;  /* 0x000000564c40723c */ /* 0x000fe20000001840 */
[----:B------:R1:W2:Y:S01]  /*1b560*/  MUFU.EX2 R156, R70 ;  /* 0x00000046009c7308 */ /* 0x0002a20000000800 */
[----:B------:R-:W3:Y:S05]  /*1b570*/  LDSM.16.MT88.4 R84, [R221+0x3100] ;  /* 0x00310000dd54783b */ /* 0x000eea0000004200 */
[----:B----4-:R-:W-:Y:S02]  /*1b580*/  F2FP.PACK_AB R76, R134, R135 ;  /* 0x00000087864c723e */ /* 0x010fe400000000ff */
[----:B------:R-:W-:Y:S03]  /*1b590*/  F2FP.PACK_AB R77, R132, R133 ;  /* 0x00000085844d723e */ /* 0x000fe600000000ff */
[--C-:B-1----:R-:W-:Y:S01]  /*1b5a0*/  FFMA.FTZ R70, R252, c[0x0][0x2d0], -R3.reuse ;  /* 0x0000b400fc467a23 */ /* 0x102fe20000010803 */
[----:B--2---:R-:W-:Y:S03]  /*1b5b0*/  F2FP.PACK_AB R78, R156, R157 ;  /* 0x0000009d9c4e723e */ /* 0x004fe600000000ff */
[----:B------:R1:W-:Y:S02]  /*1b5c0*/  MUFU.EX2 R155, R70 ;  /* 0x00000046009b7308 */ /* 0x0003e40000000800 */
[--C-:B-1----:R-:W-:Y:S01]  /*1b5d0*/  FFMA.FTZ R70, R150, c[0x0][0x2d0], -R3.reuse ;  /* 0x0000b40096467a23 */ /* 0x102fe20000010803 */
[----:B------:R-:W-:Y:S07]  /*1b5e0*/  MOV R150, R154 ;  /* 0x0000009a00967202 */ /* 0x000fee0000000f00 */
[----:B------:R1:W2:Y:S02]  /*1b5f0*/  MUFU.EX2 R154, R70 ;  /* 0x00000046009a7308 */ /* 0x0002a40000000800 */
[--C-:B-1----:R-:W-:Y:S01]  /*1b600*/  FFMA.FTZ R70, R153, c[0x0][0x2d0], -R74.reuse ;  /* 0x0000b40099467a23 */ /* 0x102fe2000001084a */
[----:B--2---:R-:W-:Y:S07]  /*1b610*/  F2FP.PACK_AB R79, R154, R155 ;  /* 0x0000009b9a4f723e */ /* 0x004fee00000000ff */
[----:B------:R1:W-:Y:S01]  /*1b620*/  MUFU.EX2 R153, R70 ;  /* 0x0000004600997308 */ /* 0x0003e20000000800 */
[C---:B---3--:R-:W-:Y:S08]  /*1b630*/  HMMA.16816.F32 R4, R76.reuse, R88, R4 ;  /* 0x000000584c04723c */ /* 0x048ff00000001804 */
[C---:B------:R-:W-:Y:S01]  /*1b640*/  HMMA.16816.F32 R8, R76.reuse, R90, R8 ;  /* 0x0000005a4c08723c */ /* 0x040fe20000001808 */
[----:B------:R-:W2:Y:S07]  /*1b650*/  LDSM.16.MT88.4 R88, [R217+0x7100] ;  /* 0x00710000d958783b */ /* 0x000eae0000004200 */
[C---:B-----5:R-:W-:Y:S04]  /*1b660*/  HMMA.16816.F32 R12, R76.reuse, R80, R12 ;  /* 0x000000504c0c723c */ /* 0x060fe8000000180c */
[----:B-1----:R-:W-:Y:S01]  /*1b670*/  FFMA.FTZ R70, R108, c[0x0][0x2d0], -R74 ;  /* 0x0000b4006c467a23 */ /* 0x002fe2000001084a */
[----:B------:R-:W-:Y:S02]  /*1b680*/  MOV R108, R109 ;  /* 0x0000006d006c7202 */ /* 0x000fe40000000f00 */
[----:B------:R-:W-:Y:S01]  /*1b690*/  MOV R109, R112 ;  /* 0x00000070006d7202 */ /* 0x000fe20000000f00 */
[C---:B------:R-:W-:Y:S01]  /*1b6a0*/  HMMA.16816.F32 R16, R76.reuse, R82, R16 ;  /* 0x000000524c10723c */ /* 0x040fe20000001810 */
[----:B------:R-:W1:Y:S03]  /*1b6b0*/  LDSM.16.MT88.4 R80, [R217+0x3900] ;  /* 0x00390000d950783b */ /* 0x000e660000004200 */
[----:B------:R-:W-:Y:S02]  /*1b6c0*/  MOV R112, R152 ;  /* 0x0000009800707202 */ /* 0x000fe40000000f00 */
[----:B------:R3:W4:Y:S02]  /*1b6d0*/  MUFU.EX2 R152, R70 ;  /* 0x0000004600987308 */ /* 0x0007240000000800 */
[C---:B------:R-:W-:Y:S04]  /*1b6e0*/  HMMA.16816.F32 R20, R76.reuse, R84, R20 ;  /* 0x000000544c14723c */ /* 0x040fe80000001814 */
[----:B------:R-:W-:Y:S04]  /*1b6f0*/  FADD.FTZ R0, R112, R0 ;  /* 0x0000000070007221 */ /* 0x000fe80000010000 */
[C---:B------:R-:W-:Y:S08]  /*1b700*/  HMMA.16816.F32 R24, R76.reuse, R86, R24 ;  /* 0x000000564c18723c */ /* 0x040ff00000001818 */
[C---:B------:R-:W-:Y:S04]  /*1b710*/  HMMA.16816.F32 R28, R76.reuse, R92, R28 ;  /* 0x0000005c4c1c723c */ /* 0x040fe8000000181c */
[--C-:B---3--:R-:W-:Y:S01]  /*1b720*/  FFMA.FTZ R70, R75, c[0x0][0x2d0], -R3.reuse ;  /* 0x0000b4004b467a23 */ /* 0x108fe20000010803 */
[----:B------:R-:W-:Y:S03]  /*1b730*/  MOV R75, R151 ;  /* 0x00000097004b7202 */ /* 0x000fe60000000f00 */
[C---:B------:R-:W-:Y:S01]  /*1b740*/  HMMA.16816.F32 R32, R76.reuse, R94, R32 ;  /* 0x0000005e4c20723c */ /* 0x040fe20000001820 */
[----:B------:R3:W-:Y:S03]  /*1b750*/  MUFU.EX2 R151, R70 ;  /* 0x0000004600977308 */ /* 0x0007e60000000800 */
[----:B------:R-:W-:Y:S02]  /*1b760*/  MOV R183, R75 ;  /* 0x0000004b00b77202 */ /* 0x000fe40000000f00 */
[----:B----4-:R-:W-:Y:S02]  /*1b770*/  F2FP.PACK_AB R136, R152, R153 ;  /* 0x000000999888723e */ /* 0x010fe400000000ff */
[C---:B--2---:R-:W-:Y:S04]  /*1b780*/  HMMA.16816.F32 R36, R76.reuse, R88, R36 ;  /* 0x000000584c24723c */ /* 0x044fe80000001824 */
[----:B------:R-:W-:Y:S04]  /*1b790*/  FADD.FTZ R2, R183, R2 ;  /* 0x00000002b7027221 */ /* 0x000fe80000010000 */
[C---:B------:R-:W-:Y:S04]  /*1b7a0*/  HMMA.16816.F32 R40, R76.reuse, R90, R40 ;  /* 0x0000005a4c28723c */ /* 0x040fe80000001828 */
[----:B------:R-:W-:Y:S04]  /*1b7b0*/  FADD.FTZ R2, R115, R2 ;  /* 0x0000000273027221 */ /* 0x000fe80000010000 */
[C---:B------:R-:W-:Y:S04]  /*1b7c0*/  HMMA.16816.F32 R44, R76.reuse, R96, R44 ;  /* 0x000000604c2c723c */ /* 0x040fe8000000182c */
[--C-:B---3--:R-:W-:Y:S02]  /*1b7d0*/  FFMA.FTZ R70, R150, c[0x0][0x2d0], -R3.reuse ;  /* 0x0000b40096467a23 */ /* 0x108fe40000010803 */
[----:B------:R-:W-:Y:S02]  /*1b7e0*/  FFMA.FTZ R3, R73, c[0x0][0x2d0], -R3 ;  /* 0x0000b40049037a23 */ /* 0x000fe40000010803 */
[C---:B------:R-:W-:Y:S01]  /*1b7f0*/  HMMA.16816.F32 R48, R76.reuse, R98, R48 ;  /* 0x000000624c30723c */ /* 0x040fe20000001830 */
[----:B------:R2:W3:Y:S01]  /*1b800*/  MUFU.EX2 R150, R70 ;  /* 0x0000004600967308 */ /* 0x0004e20000000800 */
[----:B------:R-:W-:Y:S02]  /*1b810*/  LDSM.16.MT88.4 R96, [R221+0x3900] ;  /* 0x00390000dd60783b */ /* 0x000fe40000004200 */
[----:B------:R-:W-:Y:S04]  /*1b820*/  FADD.FTZ R2, R113, R2 ;  /* 0x0000000271027221 */ /* 0x000fe80000010000 */
[C---:B------:R-:W-:Y:S02]  /*1b830*/  HMMA.16816.F32 R52, R76.reuse, R100, R52 ;  /* 0x000000644c34723c */ /* 0x040fe40000001834 */
[----:B------:R-:W-:Y:S02]  /*1b840*/  LDSM.16.MT88.4 R112, [R217+0x7900] ;  /* 0x00790000d970783b */ /* 0x000fe40000004200 */
[----:B------:R-:W-:Y:S04]  /*1b850*/  FADD.FTZ R2, R111, R2 ;  /* 0x000000026f027221 */ /* 0x000fe80000010000 */
[C---:B------:R-:W-:Y:S04]  /*1b860*/  HMMA.16816.F32 R56, R76.reuse, R102, R56 ;  /* 0x000000664c38723c */ /* 0x040fe80000001838 */
[----:B------:R-:W-:Y:S04]  /*1b870*/  FADD.FTZ R2, R109, R2 ;  /* 0x000000026d027221 */ /* 0x000fe80000010000 */
[C---:B------:R-:W-:Y:S04]  /*1b880*/  HMMA.16816.F32 R60, R76.reuse, R104, R60 ;  /* 0x000000684c3c723c */ /* 0x040fe8000000183c */
[----:B--2---:R-:W-:Y:S01]  /*1b890*/  FFMA.FTZ R70, R149, c[0x0][0x2d0], -R74 ;  /* 0x0000b40095467a23 */ /* 0x004fe2000001084a */
[----:B---3--:R-:W-:Y:S01]  /*1b8a0*/  F2FP.PACK_AB R137, R150, R151 ;  /* 0x000000979689723e */ /* 0x008fe200000000ff */
[----:B------:R-:W-:Y:S02]  /*1b8b0*/  FADD.FTZ R2, R123, R2 ;  /* 0x000000027b027221 */ /* 0x000fe40000010000 */
[----:B------:R-:W-:Y:S01]  /*1b8c0*/  HMMA.16816.F32 R64, R76, R106, R64 ;  /* 0x0000006a4c40723c */ /* 0x000fe20000001840 */
[----:B------:R2:W-:Y:S01]  /*1b8d0*/  MUFU.EX2 R149, R70 ;  /* 0x0000004600957308 */ /* 0x0005e20000000800 */
[----:B------:R-:W-:Y:S02]  /*1b8e0*/  LDSM.16.MT88.4 R104, [R220+0x3900] ;  /* 0x00390000dc68783b */ /* 0x000fe40000004200 */
[----:B------:R-:W-:Y:S04]  /*1b8f0*/  FADD.FTZ R2, R122, R2 ;  /* 0x000000027a027221 */ /* 0x000fe80000010000 */
[----:B------:R-:W-:Y:S04]  /*1b900*/  FADD.FTZ R2, R181, R2 ;  /* 0x00000002b5027221 */ /* 0x000fe80000010000 */
[----:B------:R-:W-:Y:S04]  /*1b910*/  FADD.FTZ R2, R175, R2 ;  /* 0x00000002af027221 */ /* 0x000fe80000010000 */
[----:B------:R-:W-:Y:S04]  /*1b920*/  FADD.FTZ R2, R131, R2 ;  /* 0x0000000283027221 */ /* 0x000fe80000010000 */
[----:B------:R-:W-:Y:S04]  /*1b930*/  FADD.FTZ R2, R130, R2 ;  /* 0x0000000282027221 */ /* 0x000fe80000010000 */
[----:B------:R-:W-:Y:S02]  /*1b940*/  FADD.FTZ R2, R173, R2 ;  /* 0x00000002ad027221 */ /* 0x000fe40000010000 */
[----:B--2---:R-:W-:Y:S01]  /*1b950*/  FFMA.FTZ R70, R108, c[0x0][0x2d0], -R74 ;  /* 0x0000b4006c467a23 */ /* 0x004fe2000001084a */
[----:B------:R-:W-:Y:S01]  /*1b960*/  MOV R108, R139 ;  /* 0x0000008b006c7202 */ /* 0x000fe20000000f00 */
[----:B------:R-:W2:Y:S01]  /*1b970*/  LDSM.16.MT88.4 R72, [R218+0x3900] ;  /* 0x00390000da48783b */ /* 0x000ea20000004200 */
[----:B------:R-:W-:Y:S01]  /*1b980*/  FADD.FTZ R2, R172, R2 ;  /* 0x00000002ac027221 */ /* 0x000fe20000010000 */
[----:B------:R-:W3:Y:S02]  /*1b990*/  MUFU.EX2 R148, R70 ;  /* 0x0000004600947308 */ /* 0x000ee40000000800 */
[----:B------:R-:W-:Y:S02]  /*1b9a0*/  FADD.FTZ R0, R108, R0 ;  /* 0x000000006c007221 */ /* 0x000fe40000010000 */
[----:B------:R-:W-:Y:S02]  /*1b9b0*/  FADD.FTZ R2, R169, R2 ;  /* 0x00000002a9027221 */ /* 0x000fe40000010000 */
[----:B------:R-:W-:Y:S02]  /*1b9c0*/  FADD.FTZ R0, R182, R0 ;  /* 0x00000000b6007221 */ /* 0x000fe40000010000 */
[----:B------:R-:W-:Y:S02]  /*1b9d0*/  FADD.FTZ R2, R168, R2 ;  /* 0x00000002a8027221 */ /* 0x000fe40000010000 */
[----:B------:R-:W4:Y:S01]  /*1b9e0*/  MUFU.EX2 R70, R3 ;  /* 0x0000000300467308 */ /* 0x000f220000000800 */
[----:B------:R-:W-:Y:S02]  /*1b9f0*/  FADD.FTZ R0, R121, R0 ;  /* 0x0000000079007221 */ /* 0x000fe40000010000 */
[----:B------:R-:W-:Y:S02]  /*1ba00*/  FADD.FTZ R2, R119, R2 ;  /* 0x0000000277027221 */ /* 0x000fe40000010000 */
[----:B------:R-:W-:Y:S02]  /*1ba10*/  FADD.FTZ R0, R120, R0 ;  /* 0x0000000078007221 */ /* 0x000fe40000010000 */
[----:B------:R-:W5:Y:S01]  /*1ba20*/  LDSM.16.MT88.4 R120, [R218+0x7900] ;  /* 0x00790000da78783b */ /* 0x000f620000004200 */
[----:B------:R-:W-:Y:S02]  /*1ba30*/  FADD.FTZ R2, R118, R2 ;  /* 0x0000000276027221 */ /* 0x000fe40000010000 */
[----:B------:R-:W-:Y:S02]  /*1ba40*/  FADD.FTZ R0, R180, R0 ;  /* 0x00000000b4007221 */ /* 0x000fe40000010000 */
[----:B------:R-:W-:Y:S01]  /*1ba50*/  FADD.FTZ R2, R165, R2 ;  /* 0x00000002a5027221 */ /* 0x000fe20000010000 */
[----:B---3--:R-:W-:Y:S01]  /*1ba60*/  F2FP.PACK_AB R138, R148, R149 ;  /* 0x00000095948a723e */ /* 0x008fe200000000ff */
[----:B------:R-:W-:Y:S02]  /*1ba70*/  FADD.FTZ R0, R174, R0 ;  /* 0x00000000ae007221 */ /* 0x000fe40000010000 */
[----:B------:R-:W-:Y:S02]  /*1ba80*/  FADD.FTZ R2, R164, R2 ;  /* 0x00000002a4027221 */ /* 0x000fe40000010000 */
[----:B------:R-:W-:Y:S02]  /*1ba90*/  FADD.FTZ R0, R129, R0 ;  /* 0x0000000081007221 */ /* 0x000fe40000010000 */
[----:B------:R-:W-:Y:S02]  /*1baa0*/  FADD.FTZ R2, R127, R2 ;  /* 0x000000027f027221 */ /* 0x000fe40000010000 */
[----:B------:R-:W-:Y:S01]  /*1bab0*/  FADD.FTZ R0, R128, R0 ;  /* 0x0000000080007221 */ /* 0x000fe20000010000 */
[----:B----4-:R-:W-:Y:S01]  /*1bac0*/  F2FP.PACK_AB R139, R70, R71 ;  /* 0x00000047468b723e */ /* 0x010fe200000000ff */
[----:B------:R-:W3:Y:S01]  /*1bad0*/  LDSM.16.MT88.4 R128, [R221+0x7900] ;  /* 0x00790000dd80783b */ /* 0x000ee20000004200 */
[----:B------:R-:W-:Y:S02]  /*1bae0*/  FADD.FTZ R2, R126, R2 ;  /* 0x000000027e027221 */ /* 0x000fe40000010000 */
[----:B------:R-:W-:Y:S02]  /*1baf0*/  FADD.FTZ R0, R171, R0 ;  /* 0x00000000ab007221 */ /* 0x000fe40000010000 */
[----:B------:R-:W-:Y:S01]  /*1bb00*/  FADD.FTZ R2, R161, R2 ;  /* 0x00000002a1027221 */ /* 0x000fe20000010000 */
[C---:B-1----:R-:W-:Y:S02]  /*1bb10*/  HMMA.16816.F32 R76, R136.reuse, R80, R4 ;  /* 0x00000050884c723c */ /* 0x042fe40000001804 */
[----:B------:R-:W1:Y:S03]  /*1bb20*/  LDSM.16.MT88.4 R4, [R220+0x7900] ;  /* 0x00790000dc04783b */ /* 0x000e660000004200 */
[----:B------:R-:W-:Y:S02]  /*1bb30*/  FADD.FTZ R2, R160, R2 ;  /* 0x00000002a0027221 */ /* 0x000fe40000010000 */
[----:B------:R-:W-:Y:S01]  /*1bb40*/  FADD.FTZ R0, R170, R0 ;  /* 0x00000000aa007221 */ /* 0x000fe20000010000 */
[C---:B------:R-:W-:Y:S04]  /*1bb50*/  HMMA.16816.F32 R80, R136.reuse, R82, R8 ;  /* 0x000000528850723c */ /* 0x040fe80000001808 */
[----:B------:R-:W-:Y:S02]  /*1bb60*/  FADD.FTZ R2, R135, R2 ;  /* 0x0000000287027221 */ /* 0x000fe40000010000 */
[----:B------:R-:W-:Y:S02]  /*1bb70*/  FADD.FTZ R0, R167, R0 ;  /* 0x00000000a7007221 */ /* 0x000fe40000010000 */
[C---:B--2---:R-:W-:Y:S04]  /*1bb80*/  HMMA.16816.F32 R84, R136.reuse, R72, R12 ;  /* 0x000000488854723c */ /* 0x044fe8000000180c */
        /* <DEDUP_REMOVED lines=18> */
[C---:B-----5:R-:W-:Y:S04]  /*1bcb0*/  HMMA.16816.F32 R116, R136.reuse, R120, R44 ;  /* 0x000000788874723c */ /* 0x060fe8000000182c */
[----:B------:R-:W-:Y:S04]  /*1bcc0*/  FADD.FTZ R0, R158, R0 ;  /* 0x000000009e007221 */ /* 0x000fe80000010000 */
[C---:B------:R-:W-:Y:S04]  /*1bcd0*/  HMMA.16816.F32 R120, R136.reuse, R122, R48 ;  /* 0x0000007a8878723c */ /* 0x040fe80000001830 */
[----:B------:R-:W-:Y:S04]  /*1bce0*/  FADD.FTZ R0, R133, R0 ;  /* 0x0000000085007221 */ /* 0x000fe80000010000 */
[C---:B---3--:R-:W-:Y:S04]  /*1bcf0*/  HMMA.16816.F32 R124, R136.reuse, R128, R52 ;  /* 0x00000080887c723c */ /* 0x048fe80000001834 */
[----:B------:R-:W-:Y:S04]  /*1bd00*/  FADD.FTZ R0, R132, R0 ;  /* 0x0000000084007221 */ /* 0x000fe80000010000 */
[C---:B------:R-:W-:Y:S04]  /*1bd10*/  HMMA.16816.F32 R128, R136.reuse, R130, R56 ;  /* 0x000000828880723c */ /* 0x040fe80000001838 */
[----:B------:R-:W-:Y:S04]  /*1bd20*/  FADD.FTZ R0, R155, R0 ;  /* 0x000000009b007221 */ /* 0x000fe80000010000 */
[----:B------:R-:W-:Y:S01]  /*1bd30*/  FADD.FTZ R3, R154, R0 ;  /* 0x000000009a037221 */ /* 0x000fe20000010000 */
[C---:B-1----:R-:W-:Y:S03]  /*1bd40*/  HMMA.16816.F32 R132, R136.reuse, R4, R60 ;  /* 0x000000048884723c */ /* 0x042fe6000000183c */
[----:B------:R-:W-:Y:S02]  /*1bd50*/  FADD.FTZ R0, R153, R2 ;  /* 0x0000000299007221 */ /* 0x000fe40000010000 */
[----:B------:R-:W-:Y:S02]  /*1bd60*/  FADD.FTZ R3, R151, R3 ;  /* 0x0000000397037221 */ /* 0x000fe40000010000 */
[----:B------:R-:W-:Y:S01]  /*1bd70*/  FADD.FTZ R0, R152, R0 ;  /* 0x0000000098007221 */ /* 0x000fe20000010000 */
[----:B------:R-:W-:Y:S04]  /*1bd80*/  HMMA.16816.F32 R136, R136, R6, R64 ;  /* 0x000000068888723c */ /* 0x000fe80000001840 */
[----:B------:R-:W-:Y:S02]  /*1bd90*/  FADD.FTZ R3, R150, R3 ;  /* 0x0000000396037221 */ /* 0x000fe40000010000 */
[----:B------:R-:W-:Y:S02]  /*1bda0*/  FADD.FTZ R2, R149, R0 ;  /* 0x0000000095027221 */ /* 0x000fe40000010000 */
[----:B------:R-:W-:Y:S01]  /*1bdb0*/  FADD.FTZ R0, R71, R3 ;  /* 0x0000000347007221 */ /* 0x000fe20000010000 */
[----:B------:R-:W-:Y:S03]  /*1bdc0*/  MOV R71, R68 ;  /* 0x0000004400477202 */ /* 0x000fe60000000f00 */
[----:B------:R-:W-:Y:S02]  /*1bdd0*/  FADD.FTZ R2, R148, R2 ;  /* 0x0000000294027221 */ /* 0x000fe40000010000 */
[----:B------:R-:W-:Y:S01]  /*1bde0*/  FADD.FTZ R0, R70, R0 ;  /* 0x0000000046007221 */ /* 0x000fe20000010000 */
[----:B------:R-:W-:Y:S02]  /*1bdf0*/  MOV R70, R69 ;  /* 0x0000004500467202 */ /* 0x000fe40000000f00 */
[----:B------:R1:W-:Y:S04]  /*1be00*/  STL [R1+0x28], R2 ;  /* 0x0000280201007387 */ /* 0x0003e80000100800 */
[----:B------:R1:W-:Y:S02]  /*1be10*/  STL [R1+0x24], R0 ;  /* 0x0000240001007387 */ /* 0x0003e40000100800 */
[----:B-1----:R-:W-:-:S05]  /*1be20*/  @P0 BRA `(.L_x_685) ;  /* 0xffffc11000000947 */ /* 0x002fca000383ffff */
.L_x_684:
[----:B-1----:R-:W2:Y:S04]  /*1be30*/  LDL.LU R0, [R1+0x28] ;  /* 0x0000280001007983 */ /* 0x002ea80000300800 */
[----:B------:R-:W3:Y:S01]  /*1be40*/  LDL.LU R2, [R1+0x24] ;  /* 0x0000240001027983 */ /* 0x000ee20000300800 */
[----:B------:R-:W-:-:S02]  /*1be50*/  MOV R30, 0xff800000 ;  /* 0xff800000001e7802 */ /* 0x000fc40000000f00 */
[----:B------:R-:W-:Y:S02]  /*1be60*/  MOV R31, 0xff800000 ;  /* 0xff800000001f7802 */ /* 0x000fe40000000f00 */
[----:B------:R-:W-:Y:S01]  /*1be70*/  PLOP3.LUT P2, PT, PT, PT, PT, 0x8, 0x0 ;  /* 0x000000000000781c */ /* 0x000fe20003f4e170 */
[----:B--2---:R-:W1:Y:S04]  /*1be80*/  SHFL.BFLY PT, R3, R0, 0x2, 0x1f ;  /* 0x0c401f0000037f89 */ /* 0x004e6800000e0000 */
[----:B---3--:R-:W2:Y:S01]  /*1be90*/  SHFL.BFLY PT, R6, R2, 0x2, 0x1f ;  /* 0x0c401f0002067f89 */ /* 0x008ea200000e0000 */
[----:B-1----:R-:W-:Y:S02]  /*1bea0*/  FADD.FTZ R3, R3, R0 ;  /* 0x0000000003037221 */ /* 0x002fe40000010000 */
[----:B--2---:R-:W-:-:S03]  /*1beb0*/  FADD.FTZ R6, R6, R2 ;  /* 0x0000000206067221 */ /* 0x004fc60000010000 */
[----:B------:R-:W1:Y:S01]  /*1bec0*/  SHFL.BFLY PT, R0, R3, 0x1, 0x1f ;  /* 0x0c201f0003007f89 */ /* 0x000e6200000e0000 */
[----:B------:R-:W-:-:S03]  /*1bed0*/  MOV R2, RZ ;  /* 0x000000ff00027202 */ /* 0x000fc60000000f00 */
        /* <DEDUP_REMOVED lines=82> */
.L_x_642:
        /* <DEDUP_REMOVED lines=23> */
[CC--:B------:R-:W-:Y:S02]  /*1c570*/  LEA.HI R2, R33.reuse, R32.reuse, RZ, 0x2 ;  /* 0x0000002021027211 */ /* 0x0c0fe400078f10ff */
[----:B------:R-:W-:Y:S02]  /*1c580*/  LEA.HI R29, R33, R32, RZ, 0x5 ;  /* 0x00000020211d7211 */ /* 0x000fe400078f28ff */
[----:B------:R-:W-:-:S02]  /*1c590*/  SHF.R.S32.HI R4, RZ, 0x2, R2 ;  /* 0x00000002ff047819 */ /* 0x000fc40000011402 */
[----:B------:R-:W-:Y:S02]  /*1c5a0*/  SHF.R.S32.HI R0, RZ, 0x1f, R2 ;  /* 0x0000001fff007819 */ /* 0x000fe40000011402 */
[----:B------:R-:W-:Y:S02]  /*1c5b0*/  SHF.R.S32.HI R28, RZ, 0x5, R29 ;  /* 0x00000005ff1c7819 */ /* 0x000fe4000001141d */
[----:B------:R-:W-:Y:S02]  /*1c5c0*/  LEA.HI R0, R0, R4, RZ, 0x3 ;  /* 0x0000000400007211 */ /* 0x000fe400078f18ff */
[----:B------:R-:W-:Y:S02]  /*1c5d0*/  F2FP.PACK_AB R102, R103, R102 ;  /* 0x000000666766723e */ /* 0x000fe400000000ff */
[----:B------:R-:W-:Y:S02]  /*1c5e0*/  LOP3.LUT R0, R0, 0xfffffff8, RZ, 0xc0, !PT ;  /* 0xfffffff800007812 */ /* 0x000fe400078ec0ff */
[----:B------:R-:W-:-:S02]  /*1c5f0*/  F2FP.PACK_AB R24, R24, R104 ;  /* 0x000000681818723e */ /* 0x000fc400000000ff */
[----:B------:R-:W-:Y:S01]  /*1c600*/  F2FP.PACK_AB R106, R107, R106 ;  /* 0x0000006a6b6a723e */ /* 0x000fe200000000ff */
[----:B------:R-:W-:Y:S01]  /*1c610*/  IMAD.IADD R4, R4, 0x1, -R0 ;  /* 0x0000000104047824 */ /* 0x000fe200078e0a00 */
[----:B------:R-:W-:Y:S02]  /*1c620*/  LOP3.LUT R0, R2, 0xfffffffc, RZ, 0xc0, !PT ;  /* 0xfffffffc02007812 */ /* 0x000fe400078ec0ff */
[----:B------:R-:W-:Y:S01]  /*1c630*/  F2FP.PACK_AB R23, R23, R108 ;  /* 0x0000006c1717723e */ /* 0x000fe200000000ff */
[C---:B------:R-:W-:Y:S01]  /*1c640*/  IMAD.SHL.U32 R2, R4.reuse, 0x40, RZ ;  /* 0x0000004004027824 */ /* 0x040fe200078e00ff */
[----:B------:R-:W-:Y:S01]  /*1c650*/  LOP3.LUT R3, R4, 0x1, RZ, 0xc0, !PT ;  /* 0x0000000104037812 */ /* 0x000fe200078ec0ff */
[----:B------:R-:W-:Y:S01]  /*1c660*/  IMAD.IADD R22, R32, 0x1, -R0 ;  /* 0x0000000120167824 */ /* 0x000fe200078e0a00 */
[----:B------:R-:W-:Y:S02]  /*1c670*/  F2FP.PACK_AB R110, R111, R110 ;  /* 0x0000006e6f6e723e */ /* 0x000fe400000000ff */
        /* <DEDUP_REMOVED lines=13> */
[----:B------:R-:W-:Y:S02]  /*1c750*/  F2FP.PACK_AB R19, R19, R118 ;  /* 0x000000761313723e */ /* 0x000fe400000000ff */
        /* <DEDUP_REMOVED lines=14> */
[----:B------:R-:W-:Y:S01]  /*1c840*/  F2FP.PACK_AB R14, R14, R136 ;  /* 0x000000880e0e723e */ /* 0x000fe200000000ff */
[----:B------:R-:W-:Y:S01]  /*1c850*/  STS [R0+0x480], R78 ;  /* 0x0004804e00007388 */ /* 0x000fe20000000800 */
[----:B------:R-:W-:-:S02]  /*1c860*/  F2FP.PACK_AB R10, R10, R138 ;  /* 0x0000008a0a0a723e */ /* 0x000fc400000000ff */
[----:B------:R-:W-:Y:S01]  /*1c870*/  PLOP3.LUT P0, PT, PT, PT, UP1, 0x80, 0x0 ;  /* 0x000000000000781c */ /* 0x000fe20003f0f018 */
[----:B------:R2:W-:Y:S04]  /*1c880*/  STS [R2], R7 ;  /* 0x0000000702007388 */ /* 0x0005e80000000800 */
[----:B------:R-:W-:Y:S04]  /*1c890*/  STS [R2+0x400], R82 ;  /* 0x0004005202007388 */ /* 0x000fe80000000800 */
[----:B------:R3:W-:Y:S04]  /*1c8a0*/  STS [R3+0x80], R6 ;  /* 0x0000800603007388 */ /* 0x0007e80000000800 */
[----:B------:R-:W-:Y:S04]  /*1c8b0*/  STS [R3+0x480], R86 ;  /* 0x0004805603007388 */ /* 0x000fe80000000800 */
[----:B------:R4:W-:Y:S01]  /*1c8c0*/  STS [R4], R8 ;  /* 0x0000000804007388 */ /* 0x0009e20000000800 */
[----:B-1----:R-:W-:-:S03]  /*1c8d0*/  IMAD.MOV.U32 R27, RZ, RZ, 0x40 ;  /* 0x00000040ff1b7424 */ /* 0x002fc600078e00ff */
[----:B------:R-:W-:Y:S02]  /*1c8e0*/  STS [R4+0x400], R90 ;  /* 0x0004005a04007388 */ /* 0x000fe40000000800 */
[----:B--2---:R-:W-:-:S05]  /*1c8f0*/  SEL R7, R27, 0xffffffc0, !P2 ;  /* 0xffffffc01b077807 */ /* 0x004fca0005000000 */
[----:B---3--:R-:W-:-:S05]  /*1c900*/  IMAD.IADD R6, R0, 0x1, R7 ;  /* 0x0000000100067824 */ /* 0x008fca00078e0207 */
[----:B------:R1:W-:Y:S01]  /*1c910*/  STS [R6+0x80], R5 ;  /* 0x0000800506007388 */ /* 0x0003e20000000800 */
[----:B----4-:R-:W-:-:S03]  /*1c920*/  IMAD.IADD R8, R7, 0x1, R2 ;  /* 0x0000000107087824 */ /* 0x010fc600078e0202 */
        /* <DEDUP_REMOVED lines=21> */
[----:B------:R2:W-:Y:S04]  /*1ca80*/  STS [R5+0x4080], R9 ;  /* 0x0040800905007388 */ /* 0x0005e80000000800 */
[----:B------:R3:W-:Y:S04]  /*1ca90*/  STS [R5+0x4480], R15 ;  /* 0x0044800f05007388 */ /* 0x0007e80000000800 */
[----:B------:R3:W-:Y:S04]  /*1caa0*/  STS [R7+0x4000], R14 ;  /* 0x0040000e07007388 */ /* 0x0007e80000000800 */
        /* <DEDUP_REMOVED lines=8> */
[----:B------:R-:W-:-:S02]  /*1cb30*/  IMAD.MOV.U32 R19, RZ, RZ, c[0x0][0x388] ;  /* 0x0000e200ff137624 */ /* 0x000fc400078e00ff */
        /* <DEDUP_REMOVED lines=8> */
[----:B--2---:R-:W1:Y:S02]  /*1cbc0*/  @P0 R2UR UR5, R0 ;  /* 0x00000000000503c2 */ /* 0x004e6400000e0000 */
[----:B-1----:R-:W-:Y:S02]  /*1cbd0*/  @UP1 USHF.R.S32.HI UR4, URZ, 0x1f, UR5 ;  /* 0x0000001f3f041899 */ /* 0x002fe40008011405 */
[----:B------:R-:W-:-:S05]  /*1cbe0*/  @UP1 UMOV UR14, UR5 ;  /* 0x00000005000e1c82 */ /* 0x000fca0008000000 */
[----:B------:R-:W-:Y:S01]  /*1cbf0*/  @UP1 UMOV UR15, UR4 ;  /* 0x00000004000f1c82 */ /* 0x000fe20008000000 */
[----:B------:R-:W-:Y:S05]  /*1cc00*/  @P1 BRA `(.L_x_689) ;  /* 0x0000004000001947 */ /* 0x000fea0003800000 */
[----:B---3--:R-:W-:Y:S05]  /*1cc10*/  @!P0 BRA `(.L_x_689) ;  /* 0x0000003000008947 */ /* 0x008fea0003800000 */
[----:B------:R-:W2:Y:S04]  /*1cc20*/  LDG.E R0, [R8.64] ;  /* 0x0000001608007981 */ /* 0x000ea8000c1e1900 */
[----:B------:R-:W2:Y:S02]  /*1cc30*/  LDG.E R2, [R8.64+0x4] ;  /* 0x0000041608027981 */ /* 0x000ea4000c1e1900 */
[----:B--2--5:R-:W-:Y:S02]  /*1cc40*/  IADD3 R19, -R0, R2, RZ ;  /* 0x0000000200137210 */ /* 0x024fe40007ffe1ff */
.L_x_689:
[----:B---3--:R-:W-:Y:S01]  /*1cc50*/  LOP3.LUT R2, R29, 0xffffffe0, RZ, 0xc0, !PT ;  /* 0xffffffe01d027812 */ /* 0x008fe200078ec0ff */
[----:B------:R-:W1:Y:S01]  /*1cc60*/  S2R R44, SR_CTAID.X ;  /* 0x00000000002c7919 */ /* 0x000e620000002500 */
[----:B------:R-:W-:Y:S01]  /*1cc70*/  SHF.R.S32.HI R0, RZ, 0x1f, R28 ;  /* 0x0000001fff007819 */ /* 0x000fe2000001141c */
[----:B------:R-:W-:Y:S01]  /*1cc80*/  IMAD.MOV.U32 R6, RZ, RZ, c[0x0][0x4e8] ;  /* 0x00013a00ff067624 */ /* 0x000fe200078e00ff */
[----:B------:R-:W-:Y:S01]  /*1cc90*/  ULDC.64 UR4, c[0x0][0x490] ;  /* 0x0001240000047ab9 */ /* 0x000fe20000000a00 */
[----:B------:R-:W-:Y:S01]  /*1cca0*/  IMAD.IADD R5, R32, 0x1, -R2 ;  /* 0x0000000120057824 */ /* 0x000fe200078e0a02 */
[----:B------:R-:W-:Y:S01]  /*1ccb0*/  LEA.HI R0, R0, R28, RZ, 0x3 ;  /* 0x0000001c00007211 */ /* 0x000fe200078f18ff */
[----:B------:R-:W-:Y:S01]  /*1ccc0*/  UIMAD UR10, UR8, UR4, URZ ;  /* 0x00000004080a72a4 */ /* 0x000fe2000f8e023f */
[----:B------:R-:W-:Y:S01]  /*1ccd0*/  ISETP.NE.AND P1, PT, R6, 0x1, PT ;  /* 0x000000010600780c */ /* 0x000fe20003f25270 */
[----:B------:R-:W-:Y:S01]  /*1cce0*/  USHF.R.S32.HI UR9, URZ, 0x1f, UR21 ;  /* 0x0000001f3f097899 */ /* 0x000fe20008011415 */
[----:B------:R-:W-:Y:S01]  /*1ccf0*/  SHF.R.S32.HI R3, RZ, 0x1f, R5 ;  /* 0x0000001fff037819 */ /* 0x000fe20000011405 */
[----:B------:R-:W-:Y:S01]  /*1cd00*/  UMOV UR18, UR14 ;  /* 0x0000000e00127c82 */ /* 0x000fe20008000000 */
[----:B------:R-:W-:Y:S01]  /*1cd10*/  LOP3.LUT R2, R0, 0xffffff8, RZ, 0xc0, !PT ;  /* 0x0ffffff800027812 */ /* 0x000fe200078ec0ff */
[----:B------:R-:W-:Y:S01]  /*1cd20*/  UMOV UR19, UR15 ;  /* 0x0000000f00137c82 */ /* 0x000fe20008000000 */
[----:B------:R-:W-:Y:S01]  /*1cd30*/  LEA.HI R0, R22, R22, RZ, 0x1 ;  /* 0x0000001616007211 */ /* 0x000fe200078f08ff */
[----:B------:R-:W-:Y:S01]  /*1cd40*/  UIMAD.WIDE.U32 UR18, UR13, UR4, UR18 ;  /* 0x000000040d1272a5 */ /* 0x000fe2000f8e0012 */
[----:B------:R-:W-:Y:S01]  /*1cd50*/  LEA.HI R3, R3, R5, RZ, 0x2 ;  /* 0x0000000503037211 */ /* 0x000fe200078f10ff */
[----:B------:R-:W-:Y:S01]  /*1cd60*/  IMAD.IADD R4, R28, 0x1, -R2 ;  /* 0x000000011c047824 */ /* 0x000fe200078e0a02 */
[----:B------:R-:W-:Y:S01]  /*1cd70*/  LOP3.LUT R0, R0, 0x1ffffffe, RZ, 0xc0, !PT ;  /* 0x1ffffffe00007812 */ /* 0x000fe200078ec0ff */
[----:B------:R-:W-:Y:S01]  /*1cd80*/  UIMAD UR10, UR13, UR5, UR10 ;  /* 0x000000050d0a72a4 */ /* 0x000fe2000f8e020a */
[----:B------:R-:W-:Y:S01]  /*1cd90*/  SHF.R.S32.HI R2, RZ, 0x2, R3 ;  /* 0x00000002ff027819 */ /* 0x000fe20000011403 */
[----:B------:R-:W-:Y:S01]  /*1cda0*/  USEL UR9, UR9, URZ, !UP1 ;  /* 0x0000003f09097287 */ /* 0x000fe2000c800000 */
[-C--:B------:R-:W-:Y:S01]  /*1cdb0*/  LEA.HI R7, R33, R32.reuse, RZ, 0x3 ;  /* 0x0000002021077211 */ /* 0x080fe200078f18ff */
[----:B------:R-:W-:Y:S01]  /*1cdc0*/  IMAD.IADD R0, R22, 0x1, -R0 ;  /* 0x0000000116007824 */ /* 0x000fe200078e0a00 */
[----:B------:R-:W-:Y:S01]  /*1cdd0*/  ULDC.64 UR6, c[0x0][0x498] ;  /* 0x0001260000067ab9 */ /* 0x000fe20000000a00 */
[----:B------:R-:W-:Y:S01]  /*1cde0*/  IMAD R15, R4, 0x10, R2 ;  /* 0x00000010040f7824 */ /* 0x000fe200078e0202 */
[----:B------:R-:W-:Y:S01]  /*1cdf0*/  UIADD3 UR11, UR19, UR10, URZ ;  /* 0x0000000a130b7290 */ /* 0x000fe2000fffe03f */
[----:B------:R-:W-:Y:S01]  /*1ce00*/  LOP3.LUT P2, RZ, R5, 0x3, RZ, 0xc0, !PT ;  /* 0x0000000305ff7812 */ /* 0x000fe2000784c0ff */
[----:B------:R-:W-:Y:S01]  /*1ce10*/  UIMAD UR10, UR9, UR6, URZ ;  /* 0x00000006090a72a4 */ /* 0x000fe2000f8e023f */
[----:B------:R-:W-:Y:S01]  /*1ce20*/  IMAD R0, R0, 0x8, R15 ;  /* 0x0000000800007824 */ /* 0x000fe200078e020f */
[----:B------:R-:W-:Y:S01]  /*1ce30*/  USEL UR21, UR21, URZ, !UP1 ;  /* 0x0000003f15157287 */ /* 0x000fe2000c800000 */
[----:B------:R-:W-:Y:S01]  /*1ce40*/  LOP3.LUT R5, R7, 0xfffffff8, RZ, 0xc0, !PT ;  /* 0xfffffff807057812 */ /* 0x000fe200078ec0ff */
[----:B------:R-:W-:Y:S01]  /*1ce50*/  ULDC.64 UR4, c[0x0][0x3a0] ;  /* 0x0000e80000047ab9 */ /* 0x000fe20000000a00 */
[----:B-1----:R-:W-:Y:S01]  /*1ce60*/  IMAD R2, R44, 0x80, R0 ;  /* 0x000000802c027824 */ /* 0x002fe200078e0200 */
[----:B------:R-:W-:Y:S01]  /*1ce70*/  UIMAD UR7, UR21, UR7, UR10 ;  /* 0x00000007150772a4 */ /* 0x000fe2000f8e020a */
[----:B------:R-:W-:Y:S01]  /*1ce80*/  SHF.R.S32.HI R14, RZ, 0x3, R7 ;  /* 0x00000003ff0e7819 */ /* 0x000fe20000011407 */
[----:B------:R-:W-:Y:S01]  /*1ce90*/  UIMAD.WIDE.U32 UR16, UR14, UR4, URZ ;  /* 0x000000040e1072a5 */ /* 0x000fe2000f8e003f */
[----:B------:R-:W-:Y:S01]  /*1cea0*/  @P1 IMAD.HI.U32 R3, R2, c[0x0][0x4ec], RZ ;  /* 0x00013b0002031a27 */ /* 0x000fe200078e00ff */
[----:B------:R-:W-:Y:S01]  /*1ceb0*/  UMOV UR10, UR18 ;  /* 0x00000012000a7c82 */ /* 0x000fe20008000000 */
[----:B------:R-:W-:Y:S01]  /*1cec0*/  LEA.HI R17, R33, R32, RZ, 0x6 ;  /* 0x0000002021117211 */ /* 0x000fe200078f30ff */
[----:B------:R-:W-:Y:S01]  /*1ced0*/  UIMAD.WIDE.U32 UR10, UR21, UR6, UR10 ;  /* 0x00000006150a72a5 */ /* 0x000fe2000f8e000a */
[----:B------:R-:W-:Y:S01]  /*1cee0*/  IMAD.MOV.U32 R0, RZ, RZ, R2 ;  /* 0x000000ffff007224 */ /* 0x000fe200078e0002 */
[----:B------:R-:W-:Y:S01]  /*1cef0*/  @P1 SHF.R.U32.HI R0, RZ, c[0x0][0x4f0], R3 ;  /* 0x00013c00ff001a19 */ /* 0x000fe20000011603 */
[----:B------:R-:W-:Y:S01]  /*1cf00*/  UIMAD UR4, UR15, UR4, URZ ;  /* 0x000000040f0472a4 */ /* 0x000fe2000f8e023f */
[----:B------:R-:W-:Y:S01]  /*1cf10*/  IMAD.IADD R5, R32, 0x1, -R5 ;  /* 0x0000000120057824 */ /* 0x000fe200078e0a05 */
[----:B------:R-:W-:Y:S01]  /*1cf20*/  BSSY B0, `(.L_x_690) ;  /* 0x000005c000007945 */ /* 0x000fe20003800000 */
[--C-:B------:R-:W-:Y:S01]  /*1cf30*/  SHF.R.S32.HI R6, RZ, 0x1f, R0.reuse ;  /* 0x0000001fff067819 */ /* 0x100fe20000011400 */
[----:B------:R-:W-:Y:S01]  /*1cf40*/  IMAD.MOV R3, RZ, RZ, -R0 ;  /* 0x000000ffff037224 */ /* 0x000fe200078e0a00 */
[----:B------:R-:W-:Y:S01]  /*1cf50*/  UIMAD UR14, UR14, UR5, UR4 ;  /* 0x000000050e0e72a4 */ /* 0x000fe2000f8e0204 */
[----:B-----5:R-:W-:-:S02]  /*1cf60*/  IMAD R19, R19, c[0x0][0x4e8], RZ ;  /* 0x00013a0013137a24 */ /* 0x020fc400078e02ff */
[----:B------:R-:W-:Y:S01]  /*1cf70*/  IMAD R4, R3, c[0x0][0x4e8], R2 ;  /* 0x00013a0003047a24 */ /* 0x000fe200078e0202 */
[----:B------:R-:W-:Y:S01]  /*1cf80*/  IADD3 R2, P0, R0, UR10, RZ ;  /* 0x0000000a00027c10 */ /* 0x000fe2000ff1e0ff */
[----:B------:R-:W-:Y:S01]  /*1cf90*/  ULDC.64 UR4, c[0x0][0x3e8] ;  /* 0x0000fa0000047ab9 */ /* 0x000fe20000000a00 */
[----:B------:R-:W-:Y:S01]  /*1cfa0*/  MOV R3, UR7 ;  /* 0x0000000700037c02 */ /* 0x000fe20008000f00 */
[----:B------:R-:W-:Y:S01]  /*1cfb0*/  UIADD3 UR15, UR17, UR14, URZ ;  /* 0x0000000e110f7290 */ /* 0x000fe2000fffe03f */
[----:B------:R-:W-:Y:S01]  /*1cfc0*/  SHF.R.S32.HI R0, RZ, 0x1f, R4 ;  /* 0x0000001fff007819 */ /* 0x000fe20000011404 */
[----:B------:R-:W-:Y:S01]  /*1cfd0*/  UIMAD UR8, UR8, UR4, URZ ;  /* 0x00000004080872a4 */ /* 0x000fe2000f8e023f */
[----:B------:R-:W-:Y:S01]  /*1cfe0*/  IADD3.X R3, R6, UR11, R3, P0, !PT ;  /* 0x0000000b06037c10 */ /* 0x000fe200087fe403 */
[----:B------:R-:W-:Y:S01]  /*1cff0*/  IMAD.SHL.U32 R6, R5, 0x8, RZ ;  /* 0x0000000805067824 */ /* 0x000fe200078e00ff */
[----:B------:R-:W-:Y:S01]  /*1d000*/  UMOV UR14, UR16 ;  /* 0x00000010000e7c82 */ /* 0x000fe20008000000 */
[----:B------:R-:W-:Y:S01]  /*1d010*/  IMAD R0, R0, c[0x0][0x488], RZ ;  /* 0x0001220000007a24 */ /* 0x000fe200078e02ff */
[----:B------:R-:W-:Y:S01]  /*1d020*/  UIMAD UR8, UR13, UR5, UR8 ;  /* 0x000000050d0872a4 */ /* 0x000fe2000f8e0208 */
[----:B------:R-:W-:Y:S01]  /*1d030*/  IMAD.WIDE.U32 R2, R4, c[0x0][0x488], R2 ;  /* 0x0001220004027a25 */ /* 0x000fe200078e0002 */
[----:B------:R-:W-:-:S03]  /*1d040*/  UIMAD.WIDE.U32 UR14, UR13, UR4, UR14 ;  /* 0x000000040d0e72a5 */ /* 0x000fc6000f8e000e */
[----:B------:R-:W-:Y:S01]  /*1d050*/  IMAD R10, R4, c[0x0][0x48c], R0 ;  /* 0x00012300040a7a24 */ /* 0x000fe200078e0200 */
[----:B------:R-:W-:Y:S01]  /*1d060*/  ULDC.64 UR4, c[0x0][0x3f0] ;  /* 0x0000fc0000047ab9 */ /* 0x000fe20000000a00 */
[----:B------:R-:W-:Y:S01]  /*1d070*/  IMAD.SHL.U32 R4, R14, 0x40, RZ ;  /* 0x000000400e047824 */ /* 0x000fe200078e00ff */
[----:B------:R-:W-:Y:S01]  /*1d080*/  LEA R7, P0, R2, c[0x0][0x450], 0x2 ;  /* 0x0001140002077a11 */ /* 0x000fe200078010ff */
[----:B------:R-:W-:Y:S01]  /*1d090*/  IMAD R0, R5, 0x20, R14 ;  /* 0x0000002005007824 */ /* 0x000fe200078e020e */
[----:B------:R-:W-:Y:S01]  /*1d0a0*/  IADD3 R3, R3, R10, RZ ;  /* 0x0000000a03037210 */ /* 0x000fe20007ffe0ff */
[----:B------:R-:W-:Y:S01]  /*1d0b0*/  UIADD3 UR15, UR15, UR8, URZ ;  /* 0x000000080f0f7290 */ /* 0x000fe2000fffe03f */
[----:B------:R-:W-:Y:S01]  /*1d0c0*/  LOP3.LUT R4, R4, 0x1c0, RZ, 0xc0, !PT ;  /* 0x000001c004047812 */ /* 0x000fe200078ec0ff */
[----:B------:R-:W-:Y:S01]  /*1d0d0*/  IMAD R5, R44, 0x80, R0 ;  /* 0x000000802c057824 */ /* 0x000fe200078e0200 */
[----:B------:R-:W-:Y:S01]  /*1d0e0*/  UIMAD UR9, UR9, UR4, URZ ;  /* 0x00000004090972a4 */ /* 0x000fe2000f8e023f */
[----:B------:R-:W-:Y:S01]  /*1d0f0*/  SHFL.IDX PT, R12, R7, RZ, 0x1c1f ;  /* 0x001c1fff070c7589 */ /* 0x000fe200000e0000 */
[----:B------:R-:W-:Y:S01]  /*1d100*/  LOP3.LUT R8, R4, 0x38, R6, 0xf8, !PT ;  /* 0x0000003804087812 */ /* 0x000fe200078ef806 */
[----:B------:R-:W-:Y:S01]  /*1d110*/  @P1 IMAD.HI.U32 R9, R5, c[0x0][0x4ec], RZ ;  /* 0x00013b0005091a27 */ /* 0x000fe200078e00ff */
[----:B------:R-:W-:Y:S01]  /*1d120*/  SHF.R.U32.HI R4, RZ, 0x3, R4 ;  /* 0x00000003ff047819 */ /* 0x000fe20000011604 */
[----:B------:R-:W-:Y:S01]  /*1d130*/  UIMAD UR5, UR21, UR5, UR9 ;  /* 0x00000005150572a4 */ /* 0x000fe2000f8e0209 */
[----:B------:R1:W-:Y:S01]  /*1d140*/  SHFL.IDX PT, R10, R7, 0x1, 0x1c1f ;  /* 0x003c1f00070a7f89 */ /* 0x0003e200000e0000 */
[----:B------:R-:W-:Y:S01]  /*1d150*/  UIMAD.WIDE.U32 UR14, UR21, UR4, UR14 ;  /* 0x00000004150e72a5 */ /* 0x000fe2000f8e000e */
[----:B------:R-:W-:Y:S01]  /*1d160*/  LOP3.LUT R16, R8, R4, RZ, 0x3c, !PT ;  /* 0x0000000408107212 */ /* 0x000fe200078e3cff */
[----:B------:R-:W-:Y:S01]  /*1d170*/  IMAD.MOV.U32 R0, RZ, RZ, R5 ;  /* 0x000000ffff007224 */ /* 0x000fe200078e0005 */
[----:B------:R-:W-:Y:S01]  /*1d180*/  LEA.HI.X R4, R2, c[0x0][0x454], R3, 0x2, P0 ;  /* 0x0001150002047a11 */ /* 0x000fe200000f1403 */
[----:B------:R-:W-:Y:S01]  /*1d190*/  UIADD3 UR5, UR15, UR5, URZ ;  /* 0x000000050f057290 */ /* 0x000fe2000fffe03f */
[----:B------:R-:W-:Y:S01]  /*1d1a0*/  @P1 SHF.R.U32.HI R0, RZ, c[0x0][0x4f0], R9 ;  /* 0x00013c00ff001a19 */ /* 0x000fe20000011609 */
[----:B------:R-:W-:-:S02]  /*1d1b0*/  IMAD.U32 R3, RZ, RZ, UR15 ;  /* 0x0000000fff037e24 */ /* 0x000fc4000f8e00ff */
[----:B------:R-:W2:Y:S01]  /*1d1c0*/  SHFL.IDX PT, R13, R4, RZ, 0x1c1f ;  /* 0x001c1fff040d7589 */ /* 0x000ea200000e0000 */
[--C-:B------:R-:W-:Y:S01]  /*1d1d0*/  SHF.R.S32.HI R9, RZ, 0x1f, R0.reuse ;  /* 0x0000001fff097819 */ /* 0x100fe20000011400 */
[----:B------:R-:W-:Y:S02]  /*1d1e0*/  IMAD.MOV R8, RZ, RZ, -R0 ;  /* 0x000000ffff087224 */ /* 0x000fe400078e0a00 */
[----:B------:R3:W4:Y:S01]  /*1d1f0*/  SHFL.IDX PT, R11, R4, 0x1, 0x1c1f ;  /* 0x003c1f00040b7f89 */ /* 0x00072200000e0000 */
[----:B------:R-:W-:Y:S02]  /*1d200*/  IMAD.U32 R2, RZ, RZ, UR14 ;  /* 0x0000000eff027e24 */ /* 0x000fe4000f8e00ff */
[----:B------:R-:W-:Y:S02]  /*1d210*/  IMAD.U32 R3, RZ, RZ, UR5 ;  /* 0x00000005ff037e24 */ /* 0x000fe4000f8e00ff */
[----:B------:R-:W-:Y:S02]  /*1d220*/  IMAD R5, R8, c[0x0][0x4e8], R5 ;  /* 0x00013a0008057a24 */ /* 0x000fe400078e0205 */
[----:B------:R-:W-:-:S04]  /*1d230*/  IMAD.WIDE.U32 R2, R0, c[0x0][0x3e0], R2 ;  /* 0x0000f80000027a25 */ /* 0x000fc800078e0002 */
[----:B-1----:R-:W-:-:S04]  /*1d240*/  IMAD R7, R9, c[0x0][0x3e0], RZ ;  /* 0x0000f80009077a24 */ /* 0x002fc800078e02ff */
[----:B------:R-:W-:Y:S01]  /*1d250*/  IMAD R7, R0, c[0x0][0x3e4], R7 ;  /* 0x0000f90000077a24 */ /* 0x000fe200078e0207 */
[----:B------:R-:W-:-:S03]  /*1d260*/  SHF.R.S32.HI R0, RZ, 0x1f, R5 ;  /* 0x0000001fff007819 */ /* 0x000fc60000011405 */
[----:B------:R-:W-:Y:S02]  /*1d270*/  IMAD.IADD R3, R3, 0x1, R7 ;  /* 0x0000000103037824 */ /* 0x000fe400078e0207 */
[----:B------:R-:W-:Y:S02]  /*1d280*/  IMAD R0, R0, c[0x0][0x3d8], RZ ;  /* 0x0000f60000007a24 */ /* 0x000fe400078e02ff */
[----:B---3--:R-:W-:Y:S02]  /*1d290*/  IMAD R4, R44, 0x80, R15 ;  /* 0x000000802c047824 */ /* 0x008fe400078e020f */
[----:B------:R-:W-:-:S03]  /*1d2a0*/  IMAD.WIDE.U32 R2, R5, c[0x0][0x3d8], R2 ;  /* 0x0000f60005027a25 */ /* 0x000fc600078e0002 */
[C---:B------:R-:W-:Y:S02]  /*1d2b0*/  IADD3 R8, R4.reuse, 0x8, RZ ;  /* 0x0000000804087810 */ /* 0x040fe40007ffe0ff */
[-C--:B------:R-:W-:Y:S02]  /*1d2c0*/  ISETP.GE.OR P1, PT, R4, R19.reuse, P2 ;  /* 0x000000130400720c */ /* 0x080fe40001726670 */
[----:B------:R-:W-:Y:S02]  /*1d2d0*/  ISETP.GE.OR P0, PT, R8, R19, P2 ;  /* 0x000000130800720c */ /* 0x000fe40001706670 */
[----:B------:R-:W-:-:S04]  /*1d2e0*/  SHF.L.U32 R4, R17, 0x3, RZ ;  /* 0x0000000311047819 */ /* 0x000fc800000006ff */
[----:B------:R-:W-:Y:S01]  /*1d2f0*/  LOP3.LUT R7, R16, 0x7ffffe00, R4, 0xf8, !PT ;  /* 0x7ffffe0010077812 */ /* 0x000fe200078ef804 */
[----:B------:R-:W-:Y:S02]  /*1d300*/  IMAD R4, R5, c[0x0][0x3dc], R0 ;  /* 0x0000f70005047a24 */ /* 0x000fe400078e0200 */
[----:B------:R-:W-:Y:S02]  /*1d310*/  IMAD R16, R44, 0x80, R14 ;  /* 0x000000802c107824 */ /* 0x000fe400078e020e */
[----:B------:R-:W-:Y:S01]  /*1d320*/  IMAD.SHL.U32 R0, R7, 0x2, RZ ;  /* 0x0000000207007824 */ /* 0x000fe200078e00ff */
[----:B--2---:R1:W-:Y:S01]  /*1d330*/  @!P1 ST.E [R12.64], R30 ;  /* 0x0000001e0c009985 */ /* 0x0043e2000c101916 */
[----:B------:R-:W-:Y:S01]  /*1d340*/  IMAD.IADD R3, R3, 0x1, R4 ;  /* 0x0000000103037824 */ /* 0x000fe200078e0204 */
[----:B------:R-:W-:Y:S02]  /*1d350*/  IADD3 R7, R6, 0x40, RZ ;  /* 0x0000004006077810 */ /* 0x000fe40007ffe0ff */
[----:B----4-:R1:W-:Y:S01]  /*1d360*/  @!P0 ST.E [R10.64], R31 ;  /* 0x0000001f0a008985 */ /* 0x0103e2000c101916 */
[----:B------:R-:W-:-:S03]  /*1d370*/  LEA R18, P0, R2, c[0x0][0x380], 0x1 ;  /* 0x0000e00002127a11 */ /* 0x000fc600078008ff */
        /* <DEDUP_REMOVED lines=14> */
[----:B------:R5:W4:-:S12]  /*1d460*/  LDS.128 R8, [R0+0x4080] ;  /* 0x0040800000087984 */ /* 0x000b180000000c00 */
[----:B------:R-:W-:Y:S01]  /*1d470*/  @!P1 IMAD.WIDE R4, R6, 0x2, R2 ;  /* 0x0000000206049825 */ /* 0x000fe200078e0202 */
[----:B-----5:R-:W-:-:S04]  /*1d480*/  @!P0 SHF.R.S32.HI R0, RZ, 0x1f, R7 ;  /* 0x0000001fff008819 */ /* 0x020fc80000011407 */
[----:B------:R-:W-:-:S04]  /*1d490*/  @!P0 LEA.HI R0, R0, R7, RZ, 0x3 ;  /* 0x0000000700008211 */ /* 0x000fc800078f18ff */
[----:B------:R-:W-:-:S05]  /*1d4a0*/  @!P0 LOP3.LUT R0, R0, 0xfffffff8, RZ, 0xc0, !PT ;  /* 0xfffffff800008812 */ /* 0x000fca00078ec0ff */
[----:B------:R-:W-:Y:S01]  /*1d4b0*/  @!P0 IMAD.WIDE R2, R0, 0x2, R2 ;  /* 0x0000000200028825 */ /* 0x000fe200078e0202 */
[----:B-1----:R1:W-:Y:S04]  /*1d4c0*/  @!P1 ST.E.128 [R4.64], R12 ;  /* 0x0000000c04009985 */ /* 0x0023e8000c101d16 */
[----:B----4-:R1:W-:Y:S02]  /*1d4d0*/  @!P0 ST.E.128 [R2.64], R8 ;  /* 0x0000000802008985 */ /* 0x0103e4000c101d16 */
.L_x_691:
[----:B------:R-:W-:Y:S05]  /*1d4e0*/  BSYNC B0 ;  /* 0x0000000000007941 */ /* 0x000fea0003800000 */
.L_x_690:
        /* <DEDUP_REMOVED lines=15> */
.L_x_693:
[----:B------:R-:W-:Y:S05]  /*1d5e0*/  BSYNC B0 ;  /* 0x0000000000007941 */ /* 0x000fea0003800000 */
.L_x_692:
        /* <DEDUP_REMOVED lines=15> */
.L_x_695:
[----:B------:R-:W-:Y:S05]  /*1d6e0*/  BSYNC B0 ;  /* 0x0000000000007941 */ /* 0x000fea0003800000 */
.L_x_694:
        /* <DEDUP_REMOVED lines=16> */
.L_x_688:
        /* <DEDUP_REMOVED lines=28> */
[----:B------:R-:W2:Y:S04]  /*1d9b0*/  LDG.E R0, [R4.64] ;  /* 0x0000001604007981 */ /* 0x000ea8000c1e1900 */
[----:B------:R-:W2:Y:S02]  /*1d9c0*/  LDG.E R2, [R4.64+0x4] ;  /* 0x0000041604027981 */ /* 0x000ea4000c1e1900 */
[----:B--2--5:R-:W-:Y:S02]  /*1d9d0*/  IADD3 R10, -R0, R2, RZ ;  /* 0x00000002000a7210 */ /* 0x024fe40007ffe1ff */
.L_x_696:
        /* <DEDUP_REMOVED lines=13> */
[----:B------:R-:W-:Y:S02]  /*1dab0*/  ULDC.64 UR4, c[0x0][0x490] ;  /* 0x0001240000047ab9 */ /* 0x000fe40000000a00 */
[----:B------:R-:W-:Y:S02]  /*1dac0*/  UIMAD UR7, UR8, UR4, URZ ;  /* 0x00000004080772a4 */ /* 0x000fe4000f8e023f */
[----:B------:R-:W-:Y:S01]  /*1dad0*/  ISETP.NE.AND P0, PT, R0, 0x1, PT ;  /* 0x000000010000780c */ /* 0x000fe20003f05270 */
[----:B------:R-:W-:Y:S01]  /*1dae0*/  UMOV UR14, UR10 ;  /* 0x0000000a000e7c82 */ /* 0x000fe20008000000 */
[----:B------:R-:W-:Y:S01]  /*1daf0*/  IMAD.MOV.U32 R0, RZ, RZ, R3 ;  /* 0x000000ffff007224 */ /* 0x000fe200078e0003 */
        /* <DEDUP_REMOVED lines=10> */
[----:B------:R-:W-:-:S03]  /*1dba0*/  IADD3 R2, -R0, RZ, RZ ;  /* 0x000000ff00027210 */ /* 0x000fc60007ffe1ff */
[----:B------:R-:W-:Y:S02]  /*1dbb0*/  IMAD.U32 R5, RZ, RZ, UR5 ;  /* 0x00000005ff057e24 */ /* 0x000fe4000f8e00ff */
[----:B------:R-:W-:Y:S01]  /*1dbc0*/  IMAD R4, R2, c[0x0][0x4e8], R3 ;  /* 0x00013a0002047a24 */ /* 0x000fe200078e0203 */
[----:B------:R-:W-:Y:S02]  /*1dbd0*/  SHF.R.S32.HI R3, RZ, 0x1f, R0 ;  /* 0x0000001fff037819 */ /* 0x000fe40000011400 */
[----:B------:R-:W-:Y:S02]  /*1dbe0*/  IADD3 R2, P0, R0, UR14, RZ ;  /* 0x0000000e00027c10 */ /* 0x000fe4000ff1e0ff */
        /* <DEDUP_REMOVED lines=10> */
.L_x_698:
[----:B------:R-:W-:Y:S05]  /*1dc90*/  BSYNC B0 ;  /* 0x0000000000007941 */ /* 0x000fea0003800000 */
.L_x_697:
        /* <DEDUP_REMOVED lines=17> */
[----:B------:R-:W-:Y:S01]  /*1ddb0*/  LEA R0, R7, R8, 0x5 ;  /* 0x0000000807007211 */ /* 0x000fe200078e28ff */
        /* <DEDUP_REMOVED lines=9> */
[----:B------:R-:W-:-:S02]  /*1de50*/  UIMAD UR5, UR21, UR5, UR6 ;  /* 0x00000005150572a4 */ /* 0x000fc4000f8e0206 */
[----:B------:R-:W-:Y:S01]  /*1de60*/  @P0 SHF.R.U32.HI R4, RZ, c[0x0][0x4f0], R2 ;  /* 0x00013c00ff040a19 */ /* 0x000fe20000011602 */
[----:B------:R-:W-:-:S03]  /*1de70*/  UIMAD.WIDE.U32 UR14, UR21, UR4, UR14 ;  /* 0x00000004150e72a5 */ /* 0x000fc6000f8e000e */
[--C-:B------:R-:W-:Y:S01]  /*1de80*/  SHF.R.S32.HI R3, RZ, 0x1f, R4.reuse ;  /* 0x0000001fff037819 */ /* 0x100fe20000011404 */
[----:B------:R-:W-:Y:S01]  /*1de90*/  IMAD.MOV R2, RZ, RZ, -R4 ;  /* 0x000000ffff027224 */ /* 0x000fe200078e0a04 */
[----:B------:R-:W-:-:S03]  /*1dea0*/  UIADD3 UR5, UR15, UR5, URZ ;  /* 0x000000050f057290 */ /* 0x000fc6000fffe03f */
[----:B------:R-:W-:Y:S01]  /*1deb0*/  IMAD R5, R2, c[0x0][0x4e8], R0 ;  /* 0x00013a0002057a24 */ /* 0x000fe200078e0200 */
[----:B------:R-:W-:Y:S01]  /*1dec0*/  MOV R2, UR14 ;  /* 0x0000000e00027c02 */ /* 0x000fe20008000f00 */
[----:B------:R-:W-:Y:S02]  /*1ded0*/  IMAD R0, R3, c[0x0][0x3e0], RZ ;  /* 0x0000f80003007a24 */ /* 0x000fe400078e02ff */
[----:B------:R-:W-:Y:S01]  /*1dee0*/  IMAD.U32 R3, RZ, RZ, UR15 ;  /* 0x0000000fff037e24 */ /* 0x000fe2000f8e00ff */
[----:B------:R-:W-:Y:S01]  /*1def0*/  MOV R3, UR5 ;  /* 0x0000000500037c02 */ /* 0x000fe20008000f00 */
[----:B------:R-:W-:Y:S01]  /*1df00*/  IMAD R6, R4, c[0x0][0x3e4], R0 ;  /* 0x0000f90004067a24 */ /* 0x000fe200078e0200 */
[----:B------:R-:W-:-:S03]  /*1df10*/  SHF.R.S32.HI R0, RZ, 0x1f, R5 ;  /* 0x0000001fff007819 */ /* 0x000fc60000011405 */
        /* <DEDUP_REMOVED lines=23> */
.L_x_700:
[----:B------:R-:W-:Y:S05]  /*1e090*/  BSYNC B0 ;  /* 0x0000000000007941 */ /* 0x000fea0003800000 */
.L_x_699:
        /* <DEDUP_REMOVED lines=15> */
.L_x_702:
[----:B------:R-:W-:Y:S05]  /*1e190*/  BSYNC B0 ;  /* 0x0000000000007941 */ /* 0x000fea0003800000 */
.L_x_701:
        /* <DEDUP_REMOVED lines=15> */
.L_x_704:
[----:B------:R-:W-:Y:S05]  /*1e290*/  BSYNC B0 ;  /* 0x0000000000007941 */ /* 0x000fea0003800000 */
.L_x_703:
        /* <DEDUP_REMOVED lines=16> */
.L_x_705:
        /* <DEDUP_REMOVED lines=14> */
.L_x_2175:


//--------------------- .text._ZN7cutlass13device_kernelIN5flash19enable_sm80_to_sm89INS1_16FlashAttnFwdSm80INS1_25CollectiveMainloopFwdSm80ILi4ELi1ELb0EN4cute5tupleIJNS5_1CILi128EEENS7_ILi64EEES8_EEELi128ENS_6half_tEfNS_4arch4Sm80ELb0ELb0ELb1ELb0ELb1ELb0ELb1ELb0EEENS1_21CollectiveEpilogueFwdINS6_IJS8_S8_S9_EEENS6_IJNS7_ILi1EEESH_SH_EEESB_SD_Li128ELb0ELb1ELb0ELb0EEENS1_19SingleTileSchedulerILb0ELb0ELb1ELi128EEEEEEEEEvNT_6ParamsE --------------------------
	.section	.text._ZN7cutlass13device_kernelIN5flash19enable_sm80_to_sm89INS1_16FlashAttnFwdSm80INS1_25CollectiveMainloopFwdSm80ILi4ELi1ELb0EN4cute5tupleIJNS5_1CILi128EEENS7_ILi64EEES8_EEELi128ENS_6half_tEfNS_4arch4Sm80ELb0ELb0ELb1ELb0ELb1ELb0ELb1ELb0EEENS1_21CollectiveEpilogueFwdINS6_IJS8_S8_S9_EEENS6_IJNS7_ILi1EEESH_SH_EEESB_SD_Li128ELb0ELb1ELb0ELb0EEENS1_19SingleTileSchedulerILb0ELb0ELb1ELi128EEEEEEEEEvNT_6ParamsE,"ax",@progbits
	.sectioninfo	@"SHI_REGISTERS=255"
	.align	128
.text._ZN7cutlass13device_kernelIN5flash19enable_sm80_to_sm89INS1_16FlashAttnFwdSm80INS1_25CollectiveMainloopFwdSm80ILi4ELi1ELb0EN4cute5tupleIJNS5_1CILi128EEENS7_ILi64EEES8_EEELi128ENS_6half_tEfNS_4arch4Sm80ELb0ELb0ELb1ELb0ELb1ELb0ELb1ELb0EEENS1_21CollectiveEpilogueFwdINS6_IJS8_S8_S9_EEENS6_IJNS7_ILi1EEESH_SH_EEESB_SD_Li128ELb0ELb1ELb0ELb0EEENS1_19SingleTileSchedulerILb0ELb0ELb1ELi128EEEEEEEEEvNT_6ParamsE:
        .type           _ZN7cutlass13device_kernelIN5flash19enable_sm80_to_sm89INS1_16FlashAttnFwdSm80INS1_25CollectiveMainloopFwdSm80ILi4ELi1ELb0EN4cute5tupleIJNS5_1CILi128EEENS7_ILi64EEES8_EEELi128ENS_6half_tEfNS_4arch4Sm80ELb0ELb0ELb1ELb0ELb1ELb0ELb1ELb0EEENS1_21CollectiveEpilogueFwdINS6_IJS8_S8_S9_EEENS6_IJNS7_ILi1EEESH_SH_EEESB_SD_Li128ELb0ELb1ELb0ELb0EEENS1_19SingleTileSchedulerILb0ELb0ELb1ELi128EEEEEEEEEvNT_6ParamsE,@function
        .size           _ZN7cutlass13device_kernelIN5flash19enable_sm80_to_sm89INS1_16FlashAttnFwdSm80INS1_25CollectiveMainloopFwdSm80ILi4ELi1ELb0EN4cute5tupleIJNS5_1CILi128EEENS7_ILi64EEES8_EEELi128ENS_6half_tEfNS_4arch4Sm80ELb0ELb0ELb1ELb0ELb1ELb0ELb1ELb0EEENS1_21CollectiveEpilogueFwdINS6_IJS8_S8_S9_EEENS6_IJNS7_ILi1EEESH_SH_EEESB_SD_Li128ELb0ELb1ELb0ELb0EEENS1_19SingleTileSchedulerILb0ELb0ELb1ELi128EEEEEEEEEvNT_6ParamsE,(.L_x_2176 - _ZN7cutlass13device_kernelIN5flash19enable_sm80_to_sm89INS1_16FlashAttnFwdSm80INS1_25CollectiveMainloopFwdSm80ILi4ELi1ELb0EN4cute5tupleIJNS5_1CILi128EEENS7_ILi64EEES8_EEELi128ENS_6half_tEfNS_4arch4Sm80ELb0ELb0ELb1ELb0ELb1ELb0ELb1ELb0EEENS1_21CollectiveEpilogueFwdINS6_IJS8_S8_S9_EEENS6_IJNS7_ILi1EEESH_SH_EEESB_SD_Li128ELb0ELb1ELb0ELb0EEENS1_19SingleTileSchedulerILb0ELb0ELb1ELi128EEEEEEEEEvNT_6ParamsE)
        .other          _ZN7cutlass13device_kernelIN5flash19enable_sm80_to_sm89INS1_16FlashAttnFwdSm80INS1_25CollectiveMainloopFwdSm80ILi4ELi1ELb0EN4cute5tupleIJNS5_1CILi128EEENS7_ILi64EEES8_EEELi128ENS_6half_tEfNS_4arch4Sm80ELb0ELb0ELb1ELb0ELb1ELb0ELb1ELb0EEENS1_21CollectiveEpilogueFwdINS6_IJS8_S8_S9_EEENS6_IJNS7_ILi1EEESH_SH_EEESB_SD_Li128ELb0ELb1ELb0ELb0EEENS1_19SingleTileSchedulerILb0ELb0ELb1ELi128EEEEEEEEEvNT_6ParamsE,@"STO_CUDA_ENTRY STV_DEFAULT"
_ZN7cutlass13device_kernelIN5flash19enable_sm80_to_sm89INS1_16FlashAttnFwdSm80INS1_25CollectiveMainloopFwdSm80ILi4ELi1ELb0EN4cute5tupleIJNS5_1CILi128EEENS7_ILi64EEES8_EEELi128ENS_6half_tEfNS_4arch4Sm80ELb0ELb0ELb1ELb0ELb1ELb0ELb1ELb0EEENS1_21CollectiveEpilogueFwdINS6_IJS8_S8_S9_EEENS6_IJNS7_ILi1EEESH_SH_EEESB_SD_Li128ELb0ELb1ELb0ELb0EEENS1_19SingleTileSchedulerILb0ELb0ELb1ELi128EEEEEEEEEvNT_6ParamsE:
[----:B------:R-:W-:-:S03]  /*0000*/  MOV R1, c[0x0][0x28] ;  /* 0x00000a0000017a02 */ /* 0x000fc60000000f00 */
[----:B------:R-:W1:Y:S01]  /*0010*/  S2UR UR11, SR_CTAID.Z ;  /* 0x00000000000b79c3 */ /* 0x000e620000002700 */
[----:B------:R-:W-:Y:S02]  /*0020*/  IADD3 R1, R1, -0x48, RZ ;  /* 0xffffffb801017810 */ /* 0x000fe40007ffe0ff */
[----:B-1----:R-:W-:-:S13]  /*0030*/  ISETP.LE.AND P0, PT, RZ, UR11, PT ;  /* 0x0000000bff007c0c */ /* 0x002fda000bf03270 */
[----:B------:R-:W-:Y:S05]  /*0040*/  @!P0 EXIT ;  /* 0x000000000000894d */ /* 0x000fea0003800000 */
[----:B------:R-:W-:Y:S02]  /*0050*/  ULDC.64 UR6, c[0x0][0x370] ;  /* 0x0000dc0000067ab9 */ /* 0x000fe40000000a00 */
[----:B------:R-:W-:Y:S02]  /*0060*/  ULDC.64 UR4, c[0x0][0x340] ;  /* 0x0000d00000047ab9 */ /* 0x000fe40000000a00 */
[----:B------:R-:W-:Y:S02]  /*0070*/  UISETP.NE.U32.AND UP1, UPT, URZ, UR6, UPT ;  /* 0x000000063f00728c */ /* 0x000fe4000bf25070 */
[----:B------:R-:W-:Y:S02]  /*0080*/  UISETP.NE.U32.AND UP0, UPT, URZ, UR4, UPT ;  /* 0x000000043f00728c */ /* 0x000fe4000bf05070 */
[----:B------:R-:W-:Y:S02]  /*0090*/  UISETP.NE.AND.EX UP1, UPT, URZ, UR7, UPT, UP1 ;  /* 0x000000073f00728c */ /* 0x000fe4000bf25310 */
[----:B------:R-:W-:-:S02]  /*00a0*/  UISETP.NE.AND.EX UP0, UPT, URZ, UR5, UPT, UP0 ;  /* 0x000000053f00728c */ /* 0x000fc4000bf05300 */
[----:B------:R-:W-:Y:S02]  /*00b0*/  ULDC.64 UR8, c[0x0][0x370] ;  /* 0x0000dc0000087ab9 */ /* 0x000fe40000000a00 */
[----:B------:R-:W-:Y:S01]  /*00c0*/  ULDC.64 UR6, c[0x0][0x340] ;  /* 0x0000d00000067ab9 */ /* 0x000fe20000000a00 */
[----:B------:R-:W-:Y:S01]  /*00d0*/  PLOP3.LUT P4, PT, PT, PT, UP1, 0x80, 0x0 ;  /* 0x000000000000781c */ /* 0x000fe20003f8f018 */
[----:B------:R-:W-:Y:S01]  /*00e0*/  ULDC.64 UR12, c[0x0][0x118] ;  /* 0x00004600000c7ab9 */ /* 0x000fe20000000a00 */
[----:B------:R-:W-:Y:S02]  /*00f0*/  PLOP3.LUT P2, PT, PT, PT, UP0, 0x80, 0x0 ;  /* 0x000000000000781c */ /* 0x000fe40003f4f008 */
[----:B------:R-:W-:Y:S02]  /*0100*/  @UP1 UMOV UR5, 0x4 ;  /* 0x0000000400051882 */ /* 0x000fe40000000000 */
[----:B------:R-:W-:Y:S02]  /*0110*/  @UP0 UMOV UR4, 0x4 ;  /* 0x0000000400040882 */ /* 0x000fe40000000000 */
[----:B------:R-:W-:-:S02]  /*0120*/  @UP1 UIMAD.WIDE UR8, UR11, UR5, UR8 ;  /* 0x000000050b0812a5 */ /* 0x000fc4000f8e0208 */
[----:B------:R-:W-:-:S04]  /*0130*/  @UP0 UIMAD.WIDE UR4, UR11, UR4, UR6 ;  /* 0x000000040b0402a5 */ /* 0x000fc8000f8e0206 */
[----:B------:R-:W-:Y:S02]  /*0140*/  IMAD.U32 R4, RZ, RZ, UR8 ;  /* 0x00000008ff047e24 */ /* 0x000fe4000f8e00ff */
[----:B------:R-:W-:Y:S02]  /*0150*/  IMAD.U32 R3, RZ, RZ, UR5 ;  /* 0x00000005ff037e24 */ /* 0x000fe4000f8e00ff */
[----:B------:R-:W-:Y:S02]  /*0160*/  IMAD.U32 R2, RZ, RZ, UR4 ;  /* 0x00000004ff027e24 */ /* 0x000fe4000f8e00ff */
[----:B------:R-:W-:Y:S01]  /*0170*/  IMAD.U32 R5, RZ, RZ, UR9 ;  /* 0x00000009ff057e24 */ /* 0x000fe2000f8e00ff */
[----:B------:R-:W1:Y:S01]  /*0180*/  S2UR UR8, SR_CTAID.Y ;  /* 0x00000000000879c3 */ /* 0x000e620000002600 */
[----:B------:R-:W2:Y:S01]  /*0190*/  S2R R7, SR_CTAID.X ;  /* 0x0000000000077919 */ /* 0x000ea20000002500 */
[----:B------:R-:W-:Y:S01]  /*01a0*/  IMAD.MOV.U32 R8, RZ, RZ, c[0x0][0x2c4] ;  /* 0x0000b100ff087624 */ /* 0x000fe200078e00ff */
[----:B------:R-:W-:-:S02]  /*01b0*/  ULDC.64 UR4, c[0x0][0x1b8] ;  /* 0x00006e0000047ab9 */ /* 0x000fc40000000a00 */
[----:B------:R3:W4:Y:S04]  /*01c0*/  @P2 LDG.E R3, [R2.64] ;  /* 0x0000000c02032981 */ /* 0x000728000c1e1900 */
[----:B------:R5:W4:Y:S04]  /*01d0*/  @P4 LDG.E R4, [R4.64] ;  /* 0x0000000c04044981 */ /* 0x000b28000c1e1900 */
[----:B---3--:R-:W3:Y:S01]  /*01e0*/  S2R R2, SR_TID.X ;  /* 0x0000000000027919 */ /* 0x008ee20000002100 */
[----:B------:R-:W-:Y:S01]  /*01f0*/  ISETP.NE.AND P0, PT, R8, 0x1, PT ;  /* 0x000000010800780c */ /* 0x000fe20003f05270 */
[----:B-1----:R-:W-:-:S04]  /*0200*/  USHF.R.S32.HI UR6, URZ, 0x1f, UR8 ;  /* 0x0000001f3f067899 */ /* 0x002fc80008011408 */
[----:B------:R-:W-:Y:S01]  /*0210*/  UIMAD UR7, UR6, UR4, URZ ;  /* 0x00000004060772a4 */ /* 0x000fe2000f8e023f */
[----:B---3--:R-:W-:-:S04]  /*0220*/  SHF.R.S32.HI R10, RZ, 0x1f, R2 ;  /* 0x0000001fff0a7819 */ /* 0x008fc80000011402 */
[----:B------:R-:W-:-:S04]  /*0230*/  LEA.HI R250, R10, R2, RZ, 0x3 ;  /* 0x000000020afa7211 */ /* 0x000fc800078f18ff */
[----:B-----5:R-:W-:Y:S02]  /*0240*/  LOP3.LUT R5, R250, 0xfffffff8, RZ, 0xc0, !PT ;  /* 0xfffffff8fa057812 */ /* 0x020fe400078ec0ff */
[----:B------:R-:W-:-:S03]  /*0250*/  SHF.R.S32.HI R250, RZ, 0x3, R250 ;  /* 0x00000003fffa7819 */ /* 0x000fc600000114fa */
[----:B------:R-:W-:-:S04]  /*0260*/  IMAD.IADD R5, R2, 0x1, -R5 ;  /* 0x0000000102057824 */ /* 0x000fc800078e0a05 */
[----:B------:R-:W-:Y:S01]  /*0270*/  IMAD R139, R5, 0x10, R250 ;  /* 0x00000010058b7824 */ /* 0x000fe200078e02fa */
[----:B------:R-:W-:Y:S02]  /*0280*/  UIMAD.WIDE.U32 UR14, UR8, UR4, URZ ;  /* 0x00000004080e72a5 */ /* 0x000fe4000f8e003f */
[----:B------:R-:W-:Y:S01]  /*0290*/  UIMAD UR7, UR8, UR5, UR7 ;  /* 0x00000005080772a4 */ /* 0x000fe2000f8e0207 */
[----:B--2---:R-:W-:Y:S01]  /*02a0*/  IMAD R6, R7, 0x80, R139 ;  /* 0x0000008007067824 */ /* 0x004fe200078e028b */
[----:B------:R-:W-:Y:S02]  /*02b0*/  USHF.R.S32.HI UR9, URZ, 0x1f, UR11 ;  /* 0x0000001f3f097899 */ /* 0x000fe4000801140b */
[----:B------:R-:W-:Y:S01]  /*02c0*/  ULDC.64 UR4, c[0x0][0x1c0] ;  /* 0x0000700000047ab9 */ /* 0x000fe20000000a00 */
[----:B------:R-:W-:Y:S01]  /*02d0*/  @P0 IMAD.HI.U32 R0, R6, c[0x0][0x2c8], RZ ;  /* 0x0000b20006000a27 */ /* 0x000fe200078e00ff */
[----:B------:R-:W-:Y:S02]  /*02e0*/  UIADD3 UR15, UR15, UR7, URZ ;  /* 0x000000070f0f7290 */ /* 0x000fe4000fffe03f */
[----:B------:R-:W-:Y:S01]  /*02f0*/  UIMAD UR9, UR9, UR4, URZ ;  /* 0x00000004090972a4 */ /* 0x000fe2000f8e023f */
[----:B------:R-:W-:Y:S01]  /*0300*/  IMAD.MOV.U32 R9, RZ, RZ, R6 ;  /* 0x000000ffff097224 */ /* 0x000fe200078e0006 */
[----:B------:R-:W-:Y:S01]  /*0310*/  UIMAD.WIDE.U32 UR14, UR11, UR4, UR14 ;  /* 0x000000040b0e72a5 */ /* 0x000fe2000f8e000e */
[----:B------:R-:W-:Y:S01]  /*0320*/  @P0 SHF.R.U32.HI R9, RZ, c[0x0][0x2cc], R0 ;  /* 0x0000b300ff090a19 */ /* 0x000fe20000011600 */
[----:B------:R-:W-:-:S03]  /*0330*/  UIMAD UR5, UR11, UR5, UR9 ;  /* 0x000000050b0572a4 */ /* 0x000fc6000f8e0209 */
[--C-:B------:R-:W-:Y:S01]  /*0340*/  SHF.R.S32.HI R0, RZ, 0x1f, R9.reuse ;  /* 0x0000001fff007819 */ /* 0x100fe20000011409 */
[----:B------:R-:W-:Y:S01]  /*0350*/  UIADD3 UR5, UR15, UR5, URZ ;  /* 0x000000050f057290 */ /* 0x000fe2000fffe03f */
[----:B------:R-:W-:Y:S02]  /*0360*/  IMAD.U32 R15, RZ, RZ, UR15 ;  /* 0x0000000fff0f7e24 */ /* 0x000fe4000f8e00ff */
[----:B------:R-:W-:Y:S02]  /*0370*/  IMAD.U32 R14, RZ, RZ, UR14 ;  /* 0x0000000eff0e7e24 */ /* 0x000fe4000f8e00ff */
[----:B------:R-:W-:Y:S02]  /*0380*/  IMAD R0, R0, c[0x0][0x1b0], RZ ;  /* 0x00006c0000007a24 */ /* 0x000fe400078e02ff */
[----:B------:R-:W-:Y:S02]  /*0390*/  IMAD.U32 R15, RZ, RZ, UR5 ;  /* 0x00000005ff0f7e24 */ /* 0x000fe4000f8e00ff */
[----:B------:R-:W-:-:S02]  /*03a0*/  IMAD.MOV R12, RZ, RZ, -R9 ;  /* 0x000000ffff0c7224 */ /* 0x000fc400078e0a09 */
[----:B------:R-:W-:-:S04]  /*03b0*/  IMAD.WIDE.U32 R14, R9, c[0x0][0x1b0], R14 ;  /* 0x00006c00090e7a25 */ /* 0x000fc800078e000e */
[----:B------:R-:W-:Y:S02]  /*03c0*/  IMAD R0, R9, c[0x0][0x1b4], R0 ;  /* 0x00006d0009007a24 */ /* 0x000fe400078e0200 */
[----:B------:R-:W-:Y:S02]  /*03d0*/  IMAD R12, R12, c[0x0][0x2c4], R6 ;  /* 0x0000b1000c0c7a24 */ /* 0x000fe400078e0206 */
[----:B------:R-:W-:-:S03]  /*03e0*/  IMAD.IADD R15, R15, 0x1, R0 ;  /* 0x000000010f0f7824 */ /* 0x000fc600078e0200 */
[----:B------:R-:W-:Y:S01]  /*03f0*/  SHF.R.S32.HI R0, RZ, 0x1f, R12 ;  /* 0x0000001fff007819 */ /* 0x000fe2000001140c */
[----:B------:R-:W-:-:S04]  /*0400*/  IMAD R11, R7, 0x80, R250 ;  /* 0x00000080070b7824 */ /* 0x000fc800078e02fa */
[----:B------:R-:W-:Y:S02]  /*0410*/  IMAD R0, R0, c[0x0][0x1a8], RZ ;  /* 0x00006a0000007a24 */ /* 0x000fe400078e02ff */
[----:B------:R-:W-:Y:S02]  /*0420*/  IMAD.MOV.U32 R252, RZ, RZ, c[0x0][0x2b8] ;  /* 0x0000ae00fffc7624 */ /* 0x000fe400078e00ff */
[C---:B------:R-:W-:Y:S02]  /*0430*/  IMAD R0, R12.reuse, c[0x0][0x1ac], R0 ;  /* 0x00006b000c007a24 */ /* 0x040fe400078e0200 */
[----:B------:R-:W-:Y:S01]  /*0440*/  IMAD.WIDE.U32 R12, R12, c[0x0][0x1a8], R14 ;  /* 0x00006a000c0c7a25 */ /* 0x000fe200078e000e */
[----:B------:R-:W-:Y:S02]  /*0450*/  IADD3 R7, R11, 0x10, RZ ;  /* 0x000000100b077810 */ /* 0x000fe40007ffe0ff */
[----:B------:R-:W-:Y:S01]  /*0460*/  ISETP.NE.AND P1, PT, R252, 0x1, PT ;  /* 0x00000001fc00780c */ /* 0x000fe20003f25270 */
[----:B------:R-:W-:Y:S01]  /*0470*/  IMAD R8, R8, c[0x0][0x168], RZ ;  /* 0x00005a0008087a24 */ /* 0x000fe200078e02ff */
[----:B------:R-:W-:Y:S01]  /*0480*/  LEA R14, P1, R12, c[0x0][0x160], 0x1 ;  /* 0x000058000c0e7a11 */ /* 0x000fe200078208ff */
[----:B------:R-:W-:-:S03]  /*0490*/  IMAD.IADD R0, R13, 0x1, R0 ;  /* 0x000000010d007824 */ /* 0x000fc600078e0200 */
[-C--:B------:R-:W-:Y:S01]  /*04a0*/  ISETP.GE.AND P0, PT, R7, R8.reuse, PT ;  /* 0x000000080700720c */ /* 0x080fe20003f06270 */
[----:B------:R-:W-:Y:S01]  /*04b0*/  IMAD.SHL.U32 R7, R250, 0x40, RZ ;  /* 0x00000040fa077824 */ /* 0x000fe200078e00ff */
[----:B------:R-:W-:Y:S01]  /*04c0*/  LEA.HI.X R0, R12, c[0x0][0x164], R0, 0x1, P1 ;  /* 0x000059000c007a11 */ /* 0x000fe200008f0c00 */
[----:B------:R-:W-:Y:S01]  /*04d0*/  STL [R1+0x14], R139 ;  /* 0x0000148b01007387 */ /* 0x000fe20000100800 */
[----:B------:R-:W-:Y:S01]  /*04e0*/  ISETP.GE.AND P1, PT, R11, R8, PT ;  /* 0x000000080b00720c */ /* 0x000fe20003f26270 */
[----:B------:R-:W-:Y:S02]  /*04f0*/  IMAD.SHL.U32 R137, R5, 0x8, RZ ;  /* 0x0000000805897824 */ /* 0x000fe400078e00ff */
[----:B------:R1:W-:Y:S01]  /*0500*/  STL [R1+0x10], R6 ;  /* 0x0000100601007387 */ /* 0x0003e20000100800 */
[----:B------:R-:W-:-:S03]  /*0510*/  LOP3.LUT R7, R7, 0x1c0, RZ, 0xc0, !PT ;  /* 0x000001c007077812 */ /* 0x000fc600078ec0ff */
[----:B------:R-:W-:Y:S04]  /*0520*/  SHFL.IDX PT, R20, R14, RZ, 0x181f ;  /* 0x00181fff0e147589 */ /* 0x000fe800000e0000 */
[----:B------:R-:W2:Y:S01]  /*0530*/  SHFL.IDX PT, R21, R0, RZ, 0x181f ;  /* 0x00181fff00157589 */ /* 0x000ea200000e0000 */
[----:B------:R-:W-:-:S03]  /*0540*/  IADD3 R138, R137, 0x40, RZ ;  /* 0x00000040898a7810 */ /* 0x000fc60007ffe0ff */
[----:B------:R-:W-:Y:S04]  /*0550*/  SHFL.IDX PT, R12, R14, 0x1, 0x181f ;  /* 0x00381f000e0c7f89 */ /* 0x000fe800000e0000 */
[----:B------:R-:W3:Y:S01]  /*0560*/  SHFL.IDX PT, R13, R0, 0x1, 0x181f ;  /* 0x00381f00000d7f89 */ /* 0x000ee200000e0000 */
[----:B-1----:R-:W-:-:S04]  /*0570*/  IADD3 R6, R11, 0x20, RZ ;  /* 0x000000200b067810 */ /* 0x002fc80007ffe0ff */
[----:B------:R-:W-:Y:S02]  /*0580*/  ISETP.GE.AND P3, PT, R6, R8, PT ;  /* 0x000000080600720c */ /* 0x000fe40003f66270 */
[----:B------:R-:W-:Y:S02]  /*0590*/  SHF.R.U32.HI R6, RZ, 0x3, R7 ;  /* 0x00000003ff067819 */ /* 0x000fe40000011607 */
[----:B------:R-:W-:Y:S02]  /*05a0*/  LOP3.LUT R7, R7, 0x38, R137, 0xf8, !PT ;  /* 0x0000003807077812 */ /* 0x000fe400078ef889 */
[----:B------:R-:W-:Y:S02]  /*05b0*/  @!P1 SHF.R.S32.HI R18, RZ, 0x1f, R138 ;  /* 0x0000001fff129819 */ /* 0x000fe4000001148a */
[----:B------:R-:W-:Y:S02]  /*05c0*/  LOP3.LUT R7, R7, R6, RZ, 0x3c, !PT ;  /* 0x0000000607077212 */ /* 0x000fe400078e3cff */
[----:B------:R-:W-:-:S02]  /*05d0*/  LEA.HI R6, R10, R2, RZ, 0x6 ;  /* 0x000000020a067211 */ /* 0x000fc400078f30ff */
[----:B------:R-:W-:-:S03]  /*05e0*/  @!P1 LEA.HI R18, R18, R138, RZ, 0x3 ;  /* 0x0000008a12129211 */ /* 0x000fc600078f18ff */
[----:B------:R-:W-:Y:S01]  /*05f0*/  IMAD.SHL.U32 R6, R6, 0x8, RZ ;  /* 0x0000000806067824 */ /* 0x000fe200078e00ff */
[----:B------:R-:W-:Y:S01]  /*0600*/  ISETP.GE.AND P6, PT, R138, c[0x0][0x198], PT ;  /* 0x000066008a007a0c */ /* 0x000fe20003fc6270 */
[----:B------:R-:W-:Y:S01]  /*0610*/  UMOV UR10, URZ ;  /* 0x0000003f000a7c82 */ /* 0x000fe20008000000 */
[----:B------:R-:W-:Y:S02]  /*0620*/  @!P1 LOP3.LUT R18, R18, 0xfffffff8, RZ, 0xc0, !PT ;  /* 0xfffffff812129812 */ /* 0x000fe400078ec0ff */
[----:B------:R-:W-:Y:S01]  /*0630*/  LOP3.LUT R136, R7, 0xfffffe00, R6, 0xf8, !PT ;  /* 0xfffffe0007887812 */ /* 0x000fe200078ef806 */
[----:B------:R-:W-:Y:S02]  /*0640*/  SHFL.IDX PT, R16, R14, 0x2, 0x181f ;  /* 0x00581f000e107f89 */ /* 0x000fe400000e0000 */
[----:B--2---:R-:W-:Y:S02]  /*0650*/  @!P1 IMAD.WIDE R18, R18, 0x2, R20 ;  /* 0x0000000212129825 */ /* 0x004fe400078e0214 */
[----:B------:R-:W1:Y:S02]  /*0660*/  SHFL.IDX PT, R17, R0, 0x2, 0x181f ;  /* 0x00581f0000117f89 */ /* 0x000e6400000e0000 */
[----:B------:R-:W-:-:S02]  /*0670*/  @!P1 IMAD.SHL.U32 R7, R136, 0x2, RZ ;  /* 0x0000000288079824 */ /* 0x000fc400078e00ff */
[----:B------:R-:W-:Y:S01]  /*0680*/  @!P1 IMAD.WIDE R20, R137, 0x2, R20 ;  /* 0x0000000289149825 */ /* 0x000fe200078e0214 */
[----:B------:R-:W-:-:S03]  /*0690*/  IADD3 R9, R11, 0x30, RZ ;  /* 0x000000300b097810 */ /* 0x000fc60007ffe0ff */
[----:B---3--:R-:W-:Y:S01]  /*06a0*/  @!P0 IMAD.WIDE R22, R137, 0x2, R12 ;  /* 0x0000000289168825 */ /* 0x008fe200078e020c */
[----:B------:R-:W-:Y:S02]  /*06b0*/  ISETP.GE.AND P5, PT, R9, R8, PT ;  /* 0x000000080900720c */ /* 0x000fe40003fa6270 */
[----:B------:R-:W-:Y:S01]  /*06c0*/  IADD3 R6, R11, 0x40, RZ ;  /* 0x000000400b067810 */ /* 0x000fe20007ffe0ff */
[----:B------:R-:W-:Y:S02]  /*06d0*/  ULDC UR4, c[0x0][0x2ac] ;  /* 0x0000ab0000047ab9 */ /* 0x000fe40000000800 */
[----:B------:R-:W-:Y:S02]  /*06e0*/  ULDC UR7, c[0x0][0x1d0] ;  /* 0x0000740000077ab9 */ /* 0x000fe40000000800 */
[----:B------:R-:W-:-:S04]  /*06f0*/  UIMAD UR7, UR4, UR7, 0x3f ;  /* 0x0000003f040774a4 */ /* 0x000fc8000f8e0207 */
[----:B------:R-:W-:-:S04]  /*0700*/  USHF.R.S32.HI UR5, URZ, 0x1f, UR7 ;  /* 0x0000001f3f057899 */ /* 0x000fc80008011407 */
[----:B------:R-:W-:-:S04]  /*0710*/  ULEA.HI UR7, UR5, UR7, URZ, 0x6 ;  /* 0x0000000705077291 */ /* 0x000fc8000f8f303f */
[----:B------:R-:W-:Y:S01]  /*0720*/  USHF.R.S32.HI UR7, URZ, 0x6, UR7 ;  /* 0x000000063f077899 */ /* 0x000fe20008011407 */
[----:B------:R-:W-:Y:S01]  /*0730*/  SHFL.IDX PT, R15, R0, 0x7, 0x181f ;  /* 0x00f81f00000f7f89 */ /* 0x000fe200000e0000 */
[----:B------:R-:W-:Y:S02]  /*0740*/  ULDC UR9, c[0x0][0x1d0] ;  /* 0x0000740000097ab9 */ /* 0x000fe40000000800 */
[----:B------:R-:W-:-:S03]  /*0750*/  UIMAD UR9, UR4, UR9, URZ ;  /* 0x00000009040972a4 */ /* 0x000fc6000f8e023f */
[----:B------:R-:W-:Y:S01]  /*0760*/  ULDC.64 UR4, c[0x0][0x2b0] ;  /* 0x0000ac0000047ab9 */ /* 0x000fe20000000a00 */
[----:B----4-:R2:W3:Y:S01]  /*0770*/  @P2 R2UR UR16, R3 ;  /* 0x00000000031023c2 */ /* 0x0104e200000e0000 */
[----:B------:R-:W-:-:S07]  /*0780*/  ISETP.GE.AND P2, PT, R137, c[0x0][0x198], PT ;  /* 0x0000660089007a0c */ /* 0x000fce0003f46270 */
[----:B------:R4:W5:Y:S06]  /*0790*/  @P4 R2UR UR10, R4 ;  /* 0x00000000040a43c2 */ /* 0x00096c00000e0000 */
[----:B------:R1:W-:Y:S04]  /*07a0*/  @!P1 LDGSTS.E.BYPASS.LTC128B.128 [R7+0x8100], [R20.64], !P2 ;  /* 0x0810000014079fae */ /* 0x0003e8000d101d4c */
[----:B------:R1:W-:Y:S01]  /*07b0*/  @!P1 LDGSTS.E.BYPASS.LTC128B.128 [R7+0xc100], [R18.64], !P6 ;  /* 0x0c10000012079fae */ /* 0x0003e2000f101d4c */
[----:B--2---:R-:W-:-:S05]  /*07c0*/  @!P0 IMAD.SHL.U32 R3, R136, 0x2, RZ ;  /* 0x0000000288038824 */ /* 0x004fca00078e00ff */
[----:B------:R2:W-:Y:S01]  /*07d0*/  @!P0 LDGSTS.E.BYPASS.LTC128B.128 [R3+0x8900], [R22.64], !P2 ;  /* 0x0890000016038fae */ /* 0x0005e2000d101d4c */
[----:B----4-:R-:W-:-:S04]  /*07e0*/  @!P0 SHF.R.S32.HI R4, RZ, 0x1f, R138 ;  /* 0x0000001fff048819 */ /* 0x010fc8000001148a */
[----:B------:R-:W-:-:S04]  /*07f0*/  @!P0 LEA.HI R4, R4, R138, RZ, 0x3 ;  /* 0x0000008a04048211 */ /* 0x000fc800078f18ff */
[----:B------:R-:W-:Y:S01]  /*0800*/  @!P0 LOP3.LUT R4, R4, 0xfffffff8, RZ, 0xc0, !PT ;  /* 0xfffffff804048812 */ /* 0x000fe200078ec0ff */
[----:B-1----:R-:W-:Y:S04]  /*0810*/  SHFL.IDX PT, R18, R14, 0x3, 0x181f ;  /* 0x00781f000e127f89 */ /* 0x002fe800000e0000 */
[----:B------:R-:W1:Y:S01]  /*0820*/  SHFL.IDX PT, R19, R0, 0x3, 0x181f ;  /* 0x00781f0000137f89 */ /* 0x000e6200000e0000 */
[----:B------:R-:W-:Y:S01]  /*0830*/  @!P0 IMAD.WIDE R12, R4, 0x2, R12 ;  /* 0x00000002040c8825 */ /* 0x000fe200078e020c */
[----:B--2---:R-:W-:-:S04]  /*0840*/  @!P3 SHF.R.S32.HI R22, RZ, 0x1f, R138 ;  /* 0x0000001fff16b819 */ /* 0x004fc8000001148a */
[----:B------:R2:W-:Y:S01]  /*0850*/  @!P0 LDGSTS.E.BYPASS.LTC128B.128 [R3+0xc900], [R12.64], !P6 ;  /* 0x0c9000000c038fae */ /* 0x0005e2000f101d4c */
[----:B------:R-:W-:Y:S02]  /*0860*/  @!P3 LEA.HI R22, R22, R138, RZ, 0x3 ;  /* 0x0000008a1616b211 */ /* 0x000fe400078f18ff */
[----:B------:R-:W-:Y:S02]  /*0870*/  ISETP.GE.AND P0, PT, R137, c[0x0][0x198], PT ;  /* 0x0000660089007a0c */ /* 0x000fe40003f06270 */
[----:B------:R-:W-:Y:S02]  /*0880*/  @!P3 LOP3.LUT R22, R22, 0xfffffff8, RZ, 0xc0, !PT ;  /* 0xfffffff81616b812 */ /* 0x000fe400078ec0ff */
[----:B------:R-:W-:-:S03]  /*0890*/  ISETP.GE.AND P4, PT, R6, R8, PT ;  /* 0x000000080600720c */ /* 0x000fc60003f86270 */
[----:B------:R-:W-:Y:S01]  /*08a0*/  @!P3 IMAD.WIDE R22, R22, 0x2, R16 ;  /* 0x000000021616b825 */ /* 0x000fe200078e0210 */
[----:B------:R-:W-:-:S03]  /*08b0*/  IADD3 R4, R11, 0x50, RZ ;  /* 0x000000500b047810 */ /* 0x000fc60007ffe0ff */
[----:B------:R-:W-:Y:S01]  /*08c0*/  @!P3 IMAD.SHL.U32 R6, R136, 0x2, RZ ;  /* 0x000000028806b824 */ /* 0x000fe200078e00ff */
[----:B------:R-:W-:Y:S02]  /*08d0*/  ISETP.GE.AND P2, PT, R4, R8, PT ;  /* 0x000000080400720c */ /* 0x000fe40003f46270 */
[----:B--2---:R-:W-:Y:S01]  /*08e0*/  @!P5 SHF.R.S32.HI R3, RZ, 0x1f, R138 ;  /* 0x0000001fff03d819 */ /* 0x004fe2000001148a */
[----:B------:R-:W-:Y:S02]  /*08f0*/  @!P3 IMAD.WIDE R12, R137, 0x2, R16 ;  /* 0x00000002890cb825 */ /* 0x000fe400078e0210 */
[----:B------:R-:W-:Y:S01]  /*0900*/  SHFL.IDX PT, R16, R14, 0x4, 0x181f ;  /* 0x00981f000e107f89 */ /* 0x000fe200000e0000 */
[----:B------:R-:W-:-:S03]  /*0910*/  @!P5 LEA.HI R3, R3, R138, RZ, 0x3 ;  /* 0x0000008a0303d211 */ /* 0x000fc600078f18ff */
[----:B------:R-:W2:Y:S01]  /*0920*/  SHFL.IDX PT, R17, R0, 0x4, 0x181f ;  /* 0x00981f0000117f89 */ /* 0x000ea200000e0000 */
[----:B------:R-:W-:Y:S01]  /*0930*/  @!P5 LOP3.LUT R3, R3, 0xfffffff8, RZ, 0xc0, !PT ;  /* 0xfffffff80303d812 */ /* 0x000fe200078ec0ff */
[----:B------:R-:W-:Y:S02]  /*0940*/  @!P5 IMAD.SHL.U32 R4, R136, 0x2, RZ ;  /* 0x000000028804d824 */ /* 0x000fe400078e00ff */
[----:B------:R4:W-:Y:S01]  /*0950*/  @!P3 LDGSTS.E.BYPASS.LTC128B.128 [R6+0x9100], [R12.64], !P0 ;  /* 0x091000000c06bfae */ /* 0x0009e2000c101d4c */
[----:B-1----:R-:W-:-:S03]  /*0960*/  @!P5 IMAD.WIDE R20, R137, 0x2, R18 ;  /* 0x000000028914d825 */ /* 0x002fc600078e0212 */
[----:B------:R1:W-:Y:S01]  /*0970*/  @!P3 LDGSTS.E.BYPASS.LTC128B.128 [R6+0xd100], [R22.64], !P6 ;  /* 0x0d1000001606bfae */ /* 0x0003e2000f101d4c */
[----:B------:R-:W-:Y:S01]  /*0980*/  @!P5 IMAD.WIDE R18, R3, 0x2, R18 ;  /* 0x000000020312d825 */ /* 0x000fe200078e0212 */
[----:B------:R-:W-:Y:S02]  /*0990*/  @!P4 SHF.R.S32.HI R3, RZ, 0x1f, R138 ;  /* 0x0000001fff03c819 */ /* 0x000fe4000001148a */
[----:B------:R2:W-:Y:S01]  /*09a0*/  @!P5 LDGSTS.E.BYPASS.LTC128B.128 [R4+0x9900], [R20.64], !P0 ;  /* 0x099000001404dfae */ /* 0x0005e2000c101d4c */
[----:B------:R-:W-:-:S03]  /*09b0*/  IADD3 R7, R11, 0x60, RZ ;  /* 0x000000600b077810 */ /* 0x000fc60007ffe0ff */
[----:B------:R2:W-:Y:S01]  /*09c0*/  @!P5 LDGSTS.E.BYPASS.LTC128B.128 [R4+0xd900], [R18.64], !P6 ;  /* 0x0d9000001204dfae */ /* 0x0005e2000f101d4c */
[----:B------:R-:W-:Y:S02]  /*09d0*/  ISETP.GE.AND P5, PT, R137, c[0x0][0x198], PT ;  /* 0x0000660089007a0c */ /* 0x000fe40003fa6270 */
[----:B------:R-:W-:Y:S01]  /*09e0*/  ISETP.GE.AND P1, PT, R7, R8, PT ;  /* 0x000000080700720c */ /* 0x000fe20003f26270 */
[----:B----4-:R-:W-:Y:S01]  /*09f0*/  SHFL.IDX PT, R12, R14, 0x5, 0x181f ;  /* 0x00b81f000e0c7f89 */ /* 0x010fe200000e0000 */
[----:B-1----:R-:W-:-:S03]  /*0a00*/  IADD3 R6, R11, 0x70, RZ ;  /* 0x000000700b067810 */ /* 0x002fc60007ffe0ff */
[----:B------:R-:W1:Y:S01]  /*0a10*/  SHFL.IDX PT, R13, R0, 0x5, 0x181f ;  /* 0x00b81f00000d7f89 */ /* 0x000e6200000e0000 */
[----:B------:R-:W-:Y:S02]  /*0a20*/  ISETP.GE.AND P0, PT, R6, R8, PT ;  /* 0x000000080600720c */ /* 0x000fe40003f06270 */
[----:B------:R-:W-:-:S04]  /*0a30*/  @!P4 LEA.HI R6, R3, R138, RZ, 0x3 ;  /* 0x0000008a0306c211 */ /* 0x000fc800078f18ff */
[----:B------:R-:W-:Y:S01]  /*0a40*/  @!P4 LOP3.LUT R6, R6, 0xfffffff8, RZ, 0xc0, !PT ;  /* 0xfffffff80606c812 */ /* 0x000fe200078ec0ff */
[----:B------:R-:W-:Y:S01]  /*0a50*/  @!P4 IMAD.SHL.U32 R7, R136, 0x2, RZ ;  /* 0x000000028807c824 */ /* 0x000fe200078e00ff */
[----:B--2---:R-:W-:-:S03]  /*0a60*/  @!P2 SHF.R.S32.HI R4, RZ, 0x1f, R138 ;  /* 0x0000001fff04a819 */ /* 0x004fc6000001148a */
[----:B------:R-:W-:Y:S01]  /*0a70*/  @!P4 IMAD.WIDE R8, R6, 0x2, R16 ;  /* 0x000000020608c825 */ /* 0x000fe200078e0210 */
[----:B------:R-:W-:-:S03]  /*0a80*/  @!P2 LEA.HI R4, R4, R138, RZ, 0x3 ;  /* 0x0000008a0404a211 */ /* 0x000fc600078f18ff */
[----:B------:R-:W-:Y:S01]  /*0a90*/  @!P4 IMAD.WIDE R16, R137, 0x2, R16 ;  /* 0x000000028910c825 */ /* 0x000fe200078e0210 */
[----:B------:R-:W-:-:S04]  /*0aa0*/  @!P2 LOP3.LUT R4, R4, 0xfffffff8, RZ, 0xc0, !PT ;  /* 0xfffffff80404a812 */ /* 0x000fc800078ec0ff */
[----:B------:R2:W-:Y:S01]  /*0ab0*/  @!P4 LDGSTS.E.BYPASS.LTC128B.128 [R7+0xa100], [R16.64], !P5 ;  /* 0x0a1000001007cfae */ /* 0x0005e2000e901d4c */
[----:B------:R-:W-:Y:S01]  /*0ac0*/  IMAD.U32 R3, RZ, RZ, UR7 ;  /* 0x00000007ff037e24 */ /* 0x000fe2000f8e00ff */
[----:B------:R-:W-:Y:S01]  /*0ad0*/  ISETP.NE.AND P3, PT, R252, 0x1, PT ;  /* 0x00000001fc00780c */ /* 0x000fe20003f65270 */
[----:B-1----:R-:W-:Y:S01]  /*0ae0*/  @!P2 IMAD.WIDE R18, R4, 0x2, R12 ;  /* 0x000000020412a825 */ /* 0x002fe200078e020c */
[----:B------:R1:W-:Y:S03]  /*0af0*/  @!P4 LDGSTS.E.BYPASS.LTC128B.128 [R7+0xe100], [R8.64], !P6 ;  /* 0x0e1000000807cfae */ /* 0x0003e6000f101d4c */
[----:B------:R-:W-:Y:S02]  /*0b00*/  IMAD R3, R3, 0x40, R139 ;  /* 0x0000004003037824 */ /* 0x000fe400078e028b */
[----:B------:R-:W-:Y:S02]  /*0b10*/  @!P2 IMAD.SHL.U32 R6, R136, 0x2, RZ ;  /* 0x000000028806a824 */ /* 0x000fe400078e00ff */
[----:B------:R-:W-:Y:S01]  /*0b20*/  @!P2 IMAD.WIDE R12, R137, 0x2, R12 ;  /* 0x00000002890ca825 */ /* 0x000fe200078e020c */
[----:B------:R-:W-:-:S04]  /*0b30*/  IADD3 R3, R3, -0x40, RZ ;  /* 0xffffffc003037810 */ /* 0x000fc80007ffe0ff */
[----:B------:R4:W-:Y:S04]  /*0b40*/  @!P2 LDGSTS.E.BYPASS.LTC128B.128 [R6+0xa900], [R12.64], !P5 ;  /* 0x0a9000000c06afae */ /* 0x0009e8000e901d4c */
[----:B------:R4:W-:Y:S04]  /*0b50*/  @!P2 LDGSTS.E.BYPASS.LTC128B.128 [R6+0xe900], [R18.64], !P6 ;  /* 0x0e9000001206afae */ /* 0x0009e8000f101d4c */
[----:B--2---:R-:W-:Y:S04]  /*0b60*/  SHFL.IDX PT, R16, R14, 0x6, 0x181f ;  /* 0x00d81f000e107f89 */ /* 0x004fe800000e0000 */
[----:B------:R2:W3:Y:S04]  /*0b70*/  SHFL.IDX PT, R17, R0, 0x6, 0x181f ;  /* 0x00d81f0000117f89 */ /* 0x0004e800000e0000 */
[----:B------:R-:W3:Y:S01]  /*0b80*/  SHFL.IDX PT, R14, R14, 0x7, 0x181f ;  /* 0x00f81f000e0e7f89 */ /* 0x000ee200000e0000 */
[----:B-1----:R-:W-:-:S02]  /*0b90*/  @!P1 SHF.R.S32.HI R7, RZ, 0x1f, R138 ;  /* 0x0000001fff079819 */ /* 0x002fc4000001148a */
[C---:B------:R-:W-:Y:S02]  /*0ba0*/  ISETP.GE.AND P2, PT, R3.reuse, UR9, PT ;  /* 0x0000000903007c0c */ /* 0x040fe4000bf46270 */
[----:B-----5:R-:W-:Y:S02]  /*0bb0*/  IADD3 R3, R3, UR10, RZ ;  /* 0x0000000a03037c10 */ /* 0x020fe4000fffe0ff */
[-C--:B------:R-:W-:Y:S02]  /*0bc0*/  @!P1 LEA.HI R7, R7, R138.reuse, RZ, 0x3 ;  /* 0x0000008a07079211 */ /* 0x080fe400078f18ff */
[----:B----4-:R-:W-:Y:S02]  /*0bd0*/  @!P0 SHF.R.S32.HI R6, RZ, 0x1f, R138 ;  /* 0x0000001fff068819 */ /* 0x010fe4000001148a */
[----:B------:R-:W-:Y:S02]  /*0be0*/  @!P1 LOP3.LUT R7, R7, 0xfffffff8, RZ, 0xc0, !PT ;  /* 0xfffffff807079812 */ /* 0x000fe400078ec0ff */
[----:B------:R-:W-:Y:S01]  /*0bf0*/  @!P0 LEA.HI R6, R6, R138, RZ, 0x3 ;  /* 0x0000008a06068211 */ /* 0x000fe200078f18ff */
[----:B--2---:R-:W-:-:S03]  /*0c00*/  @P3 IMAD.HI.U32 R0, R3, c[0x0][0x2bc], RZ ;  /* 0x0000af0003003a27 */ /* 0x004fc600078e00ff */
[----:B------:R-:W-:Y:S01]  /*0c10*/  @!P0 LOP3.LUT R6, R6, 0xfffffff8, RZ, 0xc0, !PT ;  /* 0xfffffff806068812 */ /* 0x000fe200078ec0ff */
[----:B------:R-:W-:Y:S01]  /*0c20*/  IMAD.MOV.U32 R4, RZ, RZ, R3 ;  /* 0x000000ffff047224 */ /* 0x000fe200078e0003 */
[----:B------:R-:W-:Y:S01]  /*0c30*/  @P3 SHF.R.U32.HI R4, RZ, c[0x0][0x2c0], R0 ;  /* 0x0000b000ff043a19 */ /* 0x000fe20000011600 */
[----:B------:R-:W-:Y:S02]  /*0c40*/  @!P1 IMAD.SHL.U32 R8, R136, 0x2, RZ ;  /* 0x0000000288089824 */ /* 0x000fe400078e00ff */
[----:B---3--:R-:W-:Y:S01]  /*0c50*/  @!P1 IMAD.WIDE R20, R137, 0x2, R16 ;  /* 0x0000000289149825 */ /* 0x008fe200078e0210 */
[----:B------:R-:W-:-:S03]  /*0c60*/  @!UP0 UMOV UR16, UR11 ;  /* 0x0000000b00108c82 */ /* 0x000fc60008000000 */
[----:B------:R-:W-:Y:S01]  /*0c70*/  @!P1 IMAD.WIDE R18, R7, 0x2, R16 ;  /* 0x0000000207129825 */ /* 0x000fe200078e0210 */
[----:B------:R1:W-:Y:S03]  /*0c80*/  @!P1 LDGSTS.E.BYPASS.LTC128B.128 [R8+0xb100], [R20.64], !P5 ;  /* 0x0b10000014089fae */ /* 0x0003e6000e901d4c */
[----:B------:R-:W-:Y:S01]  /*0c90*/  @!P0 IMAD.SHL.U32 R0, R136, 0x2, RZ ;  /* 0x0000000288008824 */ /* 0x000fe200078e00ff */
[----:B------:R-:W-:Y:S01]  /*0ca0*/  USHF.R.S32.HI UR11, URZ, 0x1f, UR16 ;  /* 0x0000001f3f0b7899 */ /* 0x000fe20008011410 */
[--C-:B------:R-:W-:Y:S01]  /*0cb0*/  @!P0 IMAD.WIDE R16, R137, 0x2, R14.reuse ;  /* 0x0000000289108825 */ /* 0x100fe200078e020e */
[----:B------:R1:W-:Y:S03]  /*0cc0*/  @!P1 LDGSTS.E.BYPASS.LTC128B.128 [R8+0xf100], [R18.64], !P6 ;  /* 0x0f10000012089fae */ /* 0x0003e6000f101d4c */
[----:B------:R-:W-:Y:S01]  /*0cd0*/  @!P0 IMAD.WIDE R6, R6, 0x2, R14 ;  /* 0x0000000206068825 */ /* 0x000fe200078e020e */
[----:B------:R-:W-:Y:S01]  /*0ce0*/  ISETP.GT.OR P2, PT, R139, 0x3f, P2 ;  /* 0x0000003f8b00780c */ /* 0x000fe20001744670 */
[----:B------:R2:W-:Y:S01]  /*0cf0*/  @!P0 LDGSTS.E.BYPASS.LTC128B.128 [R0+0xb900], [R16.64], !P5 ;  /* 0x0b90000010008fae */ /* 0x0005e2000e901d4c */
[----:B------:R-:W-:-:S03]  /*0d00*/  UIMAD UR11, UR11, UR4, URZ ;  /* 0x000000040b0b72a4 */ /* 0x000fc6000f8e023f */
[----:B------:R2:W-:Y:S04]  /*0d10*/  @!P0 LDGSTS.E.BYPASS.LTC128B.128 [R0+0xf900], [R6.64], !P6 ;  /* 0x0f90000006008fae */ /* 0x0005e8000f101d4c */
[----:B------:R-:W0:Y:S01]  /*0d20*/  LDGDEPBAR ;  /* 0x00000000000079af */ /* 0x000e220000000000 */
[----:B------:R-:W-:Y:S02]  /*0d30*/  UIMAD.WIDE.U32 UR14, UR16, UR4, URZ ;  /* 0x00000004100e72a5 */ /* 0x000fe4000f8e003f */
[----:B------:R-:W-:Y:S01]  /*0d40*/  UIMAD UR11, UR16, UR5, UR11 ;  /* 0x00000005100b72a4 */ /* 0x000fe2000f8e020b */
[----:B------:R3:W-:Y:S01]  /*0d50*/  STL [R1+0x8], R11 ;  /* 0x0000080b01007387 */ /* 0x0007e20000100800 */
[----:B------:R-:W-:Y:S01]  /*0d60*/  IMAD.MOV.U32 R36, RZ, RZ, RZ ;  /* 0x000000ffff247224 */ /* 0x000fe200078e00ff */
[----:B------:R-:W-:-:S02]  /*0d70*/  ULDC.64 UR4, c[0x0][0x1e8] ;  /* 0x00007a0000047ab9 */ /* 0x000fc40000000a00 */
[----:B------:R-:W-:Y:S01]  /*0d80*/  UIADD3 UR11, UR15, UR11, URZ ;  /* 0x0000000b0f0b7290 */ /* 0x000fe2000fffe03f */
[----:B---3--:R-:W-:-:S05]  /*0d90*/  @!P2 IADD3 R11, P3, R4, UR14, RZ ;  /* 0x0000000e040bac10 */ /* 0x008fca000ff7e0ff */
[----:B------:R-:W-:Y:S02]  /*0da0*/  @!P2 LEA.HI.X.SX32 R9, R4, UR11, 0x1, P3 ;  /* 0x0000000b0409ac11 */ /* 0x000fe400098f0eff */
[----:B------:R-:W-:-:S04]  /*0db0*/  @!P2 LEA R12, P3, R11, c[0x0][0x2a0], 0x2 ;  /* 0x0000a8000b0caa11 */ /* 0x000fc800078610ff */
[----:B------:R-:W-:Y:S01]  /*0dc0*/  @!P2 LEA.HI.X R13, R11, c[0x0][0x2a4], R9, 0x2, P3 ;  /* 0x0000a9000b0daa11 */ /* 0x000fe200018f1409 */
[----:B------:R-:W-:Y:S06]  /*0dd0*/  BAR.SYNC.DEFER_BLOCKING 0x0 ;  /* 0x0000000000007b1d */ /* 0x000fec0000010000 */
[----:B------:R3:W1:Y:S01]  /*0de0*/  @!P2 LDG.E R36, [R12.64] ;  /* 0x0000000c0c24a981 */ /* 0x000662000c1e1900 */
[----:B--2---:R-:W-:-:S04]  /*0df0*/  IMAD.MOV R0, RZ, RZ, -R4 ;  /* 0x000000ffff007224 */ /* 0x004fc800078e0a04 */
[----:B------:R-:W-:-:S05]  /*0e00*/  IMAD R37, R0, c[0x0][0x2b8], R3 ;  /* 0x0000ae0000257a24 */ /* 0x000fca00078e0203 */
[----:B------:R-:W-:Y:S01]  /*0e10*/  SHF.R.S32.HI R9, RZ, 0x1f, R37 ;  /* 0x0000001fff097819 */ /* 0x000fe20000011425 */
[----:B------:R-:W-:-:S04]  /*0e20*/  IMAD.WIDE.U32 R6, R37, c[0x0][0x1e0], RZ ;  /* 0x0000780025067a25 */ /* 0x000fc800078e00ff */
[----:B------:R-:W-:Y:S01]  /*0e30*/  IMAD R0, R9, c[0x0][0x1e0], RZ ;  /* 0x0000780009007a24 */ /* 0x000fe200078e02ff */
[----:B------:R-:W-:-:S03]  /*0e40*/  UIMAD UR16, UR6, UR4, URZ ;  /* 0x00000004061072a4 */ /* 0x000fc6000f8e023f */
[----:B------:R-:W-:Y:S01]  /*0e50*/  IMAD R0, R37, c[0x0][0x1e4], R0 ;  /* 0x0000790025007a24 */ /* 0x000fe200078e0200 */
[----:B------:R-:W-:-:S03]  /*0e60*/  UIMAD.WIDE.U32 UR18, UR8, UR4, URZ ;  /* 0x00000004081272a5 */ /* 0x000fc6000f8e003f */
[----:B------:R-:W-:Y:S01]  /*0e70*/  IMAD.IADD R7, R7, 0x1, R0 ;  /* 0x0000000107077824 */ /* 0x000fe200078e0200 */
[----:B------:R-:W-:Y:S02]  /*0e80*/  UIMAD UR16, UR8, UR5, UR16 ;  /* 0x00000005081072a4 */ /* 0x000fe4000f8e0210 */
[----:B------:R-:W-:Y:S02]  /*0e90*/  ULEA UR17, UR7, 0xffffffc0, 0x6 ;  /* 0xffffffc007117891 */ /* 0x000fe4000f8e303f */
[----:B------:R-:W-:Y:S02]  /*0ea0*/  UIADD3 UR16, UR19, UR16, URZ ;  /* 0x0000001013107290 */ /* 0x000fe4000fffe03f */
[----:B------:R-:W-:Y:S01]  /*0eb0*/  UIADD3 UR17, UR9, -UR17, URZ ;  /* 0x8000001109117290 */ /* 0x000fe2000fffe03f */
[----:B---3--:R-:W-:Y:S02]  /*0ec0*/  LEA.HI R13, R10, R2, RZ, 0x4 ;  /* 0x000000020a0d7211 */ /* 0x008fe400078f20ff */
[----:B------:R-:W-:Y:S01]  /*0ed0*/  ISETP.GE.AND P4, PT, R138, c[0x0][0x1d4], PT ;  /* 0x000075008a007a0c */ /* 0x000fe20003f86270 */
[----:B------:R-:W-:Y:S01]  /*0ee0*/  IMAD.SHL.U32 R11, R5, 0x40, RZ ;  /* 0x00000040050b7824 */ /* 0x000fe200078e00ff */
[----:B------:R-:W-:Y:S01]  /*0ef0*/  LOP3.LUT R12, R13, 0xfffffff0, RZ, 0xc0, !PT ;  /* 0xfffffff00d0c7812 */ /* 0x000fe200078ec0ff */
[----:B------:R-:W-:Y:S01]  /*0f00*/  STL [R1+0x1c], R137 ;  /* 0x00001c8901007387 */ /* 0x000fe20000100800 */
[----:B------:R-:W-:Y:S01]  /*0f10*/  SHF.R.S32.HI R14, RZ, 0x4, R13 ;  /* 0x00000004ff0e7819 */ /* 0x000fe2000001140d */
[----:B------:R-:W-:-:S02]  /*0f20*/  UISETP.GE.AND UP0, UPT, UR9, 0x1, UPT ;  /* 0x000000010900788c */ /* 0x000fc4000bf06270 */
[----:B------:R-:W-:Y:S01]  /*0f30*/  IMAD.IADD R12, R2, 0x1, -R12 ;  /* 0x00000001020c7824 */ /* 0x000fe200078e0a0c */
[----:B------:R-:W-:Y:S01]  /*0f40*/  ISETP.GE.AND P3, PT, R137, c[0x0][0x1d4], PT ;  /* 0x0000750089007a0c */ /* 0x000fe20003f66270 */
[----:B------:R-:W-:Y:S01]  /*0f50*/  ULDC.64 UR4, c[0x0][0x210] ;  /* 0x0000840000047ab9 */ /* 0x000fe20000000a00 */
[----:B------:R-:W-:-:S04]  /*0f60*/  LEA.HI R13, R13, R14, RZ, 0x1 ;  /* 0x0000000e0d0d7211 */ /* 0x000fc800078f08ff */
[----:B------:R-:W-:Y:S02]  /*0f70*/  LOP3.LUT R13, R13, 0xfffffffe, RZ, 0xc0, !PT ;  /* 0xfffffffe0d0d7812 */ /* 0x000fe400078ec0ff */
[----:B------:R-:W-:Y:S02]  /*0f80*/  LOP3.LUT R11, R11, 0x1c0, RZ, 0xc0, !PT ;  /* 0x000001c00b0b7812 */ /* 0x000fe400078ec0ff */
[----:B------:R-:W-:Y:S01]  /*0f90*/  LEA.HI R10, R10, R2, RZ, 0x5 ;  /* 0x000000020a0a7211 */ /* 0x000fe200078f28ff */
[----:B------:R-:W-:Y:S04]  /*0fa0*/  STL [R1+0x18], R138 ;  /* 0x0000188a01007387 */ /* 0x000fe80000100800 */
[----:B------:R-:W-:Y:S04]  /*0fb0*/  STL [R1+0xc], R136 ;  /* 0x00000c8801007387 */ /* 0x000fe80000100800 */
[----:B------:R-:W-:Y:S01]  /*0fc0*/  STL [R1+0x4], R37 ;  /* 0x0000042501007387 */ /* 0x000fe20000100800 */
[----:B------:R-:W-:-:S02]  /*0fd0*/  UIMAD UR6, UR6, UR4, URZ ;  /* 0x00000004060672a4 */ /* 0x000fc4000f8e023f */
[----:B------:R-:W-:Y:S02]  /*0fe0*/  UIMAD.WIDE.U32 UR20, UR8, UR4, URZ ;  /* 0x00000004081472a5 */ /* 0x000fe4000f8e003f */
[----:B------:R-:W-:-:S04]  /*0ff0*/  UIMAD UR5, UR8, UR5, UR6 ;  /* 0x00000005080572a4 */ /* 0x000fc8000f8e0206 */
[----:B------:R-:W-:Y:S01]  /*1000*/  UIADD3 UR5, UR21, UR5, URZ ;  /* 0x0000000515057290 */ /* 0x000fe2000fffe03f */
[----:B-1----:R-:W-:Y:S01]  /*1010*/  SHF.R.S32.HI R8, RZ, 0x1f, R36 ;  /* 0x0000001fff087819 */ /* 0x002fe20000011424 */
[----:B------:R-:W-:-:S04]  /*1020*/  IMAD.WIDE.U32 R6, R36, c[0x0][0x1f0], R6 ;  /* 0x00007c0024067a25 */ /* 0x000fc800078e0006 */
[----:B------:R-:W-:Y:S01]  /*1030*/  IMAD R0, R8, c[0x0][0x1f0], RZ ;  /* 0x00007c0008007a24 */ /* 0x000fe200078e02ff */
[----:B------:R-:W-:-:S03]  /*1040*/  IADD3 R3, P0, R6, UR18, RZ ;  /* 0x0000001206037c10 */ /* 0x000fc6000ff1e0ff */
[----:B------:R-:W-:-:S05]  /*1050*/  IMAD R0, R36, c[0x0][0x1f4], R0 ;  /* 0x00007d0024007a24 */ /* 0x000fca00078e0200 */
[----:B------:R-:W-:Y:S02]  /*1060*/  IADD3.X R0, R7, UR16, R0, P0, !PT ;  /* 0x0000001007007c10 */ /* 0x000fe400087fe400 */
[C---:B------:R-:W-:Y:S02]  /*1070*/  LEA R16, P0, R3.reuse, c[0x0][0x1c8], 0x1 ;  /* 0x0000720003107a11 */ /* 0x040fe400078008ff */
[----:B------:R-:W-:Y:S02]  /*1080*/  IADD3 R7, -R250, UR17, RZ ;  /* 0x00000011fa077c10 */ /* 0x000fe4000fffe1ff */
[----:B------:R-:W-:Y:S01]  /*1090*/  LEA.HI.X R0, R3, c[0x0][0x1cc], R0, 0x1, P0 ;  /* 0x0000730003007a11 */ /* 0x000fe200000f0c00 */
[----:B------:R-:W-:Y:S01]  /*10a0*/  SHFL.IDX PT, R24, R16, RZ, 0x181f ;  /* 0x00181fff10187589 */ /* 0x000fe200000e0000 */
[----:B------:R-:W-:-:S03]  /*10b0*/  ISETP.GE.AND P5, PT, R7, 0x1, PT ;  /* 0x000000010700780c */ /* 0x000fc60003fa6270 */
[----:B------:R-:W1:Y:S01]  /*10c0*/  SHFL.IDX PT, R25, R0, RZ, 0x181f ;  /* 0x00181fff00197589 */ /* 0x000e6200000e0000 */
[C---:B------:R-:W-:Y:S02]  /*10d0*/  ISETP.GE.AND P2, PT, R7.reuse, 0x11, PT ;  /* 0x000000110700780c */ /* 0x040fe40003f46270 */
[----:B------:R-:W-:Y:S01]  /*10e0*/  SHF.R.S32.HI R6, RZ, 0x1f, R12 ;  /* 0x0000001fff067819 */ /* 0x000fe2000001140c */
[----:B------:R-:W-:Y:S01]  /*10f0*/  SHFL.IDX PT, R20, R16, 0x1, 0x181f ;  /* 0x00381f0010147f89 */ /* 0x000fe200000e0000 */
[----:B------:R-:W-:-:S05]  /*1100*/  ISETP.GE.AND P1, PT, R7, 0x21, PT ;  /* 0x000000210700780c */ /* 0x000fca0003f26270 */
[----:B------:R-:W-:Y:S01]  /*1110*/  @P5 SHF.R.S32.HI R3, RZ, 0x1f, R138 ;  /* 0x0000001fff035819 */ /* 0x000fe2000001148a */
[----:B------:R-:W2:Y:S01]  /*1120*/  SHFL.IDX PT, R21, R0, 0x1, 0x181f ;  /* 0x00381f0000157f89 */ /* 0x000ea200000e0000 */
[----:B------:R-:W-:Y:S02]  /*1130*/  ISETP.GE.AND P0, PT, R7, 0x31, PT ;  /* 0x000000310700780c */ /* 0x000fe40003f06270 */
[----:B------:R-:W-:Y:S01]  /*1140*/  @P5 LEA.HI R3, R3, R138, RZ, 0x3 ;  /* 0x0000008a03035211 */ /* 0x000fe200078f18ff */
[----:B------:R-:W-:Y:S01]  /*1150*/  SHFL.IDX PT, R18, R16, 0x2, 0x181f ;  /* 0x00581f0010127f89 */ /* 0x000fe200000e0000 */
[----:B------:R-:W-:-:S03]  /*1160*/  LEA.HI R6, R6, R12, RZ, 0x3 ;  /* 0x0000000c06067211 */ /* 0x000fc600078f18ff */
[----:B------:R-:W3:Y:S01]  /*1170*/  SHFL.IDX PT, R19, R0, 0x2, 0x181f ;  /* 0x00581f0000137f89 */ /* 0x000ee200000e0000 */
[----:B------:R-:W-:-:S03]  /*1180*/  @P5 LOP3.LUT R3, R3, 0xfffffff8, RZ, 0xc0, !PT ;  /* 0xfffffff803035812 */ /* 0x000fc600078ec0ff */
[----:B------:R-:W-:Y:S01]  /*1190*/  SHFL.IDX PT, R16, R16, 0x3, 0x181f ;  /* 0x00781f0010107f89 */ /* 0x000fe200000e0000 */
[----:B------:R-:W-:-:S03]  /*11a0*/  LOP3.LUT R4, R6, 0xfffffff8, RZ, 0xc0, !PT ;  /* 0xfffffff806047812 */ /* 0x000fc600078ec0ff */
[----:B------:R4:W5:Y:S01]  /*11b0*/  SHFL.IDX PT, R17, R0, 0x3, 0x181f ;  /* 0x00781f0000117f89 */ /* 0x00096200000e0000 */
[----:B-1----:R-:W-:-:S04]  /*11c0*/  @P5 IMAD.WIDE R22, R137, 0x2, R24 ;  /* 0x0000000289165825 */ /* 0x002fc800078e0218 */
[----:B------:R-:W-:-:S04]  /*11d0*/  @P5 IMAD.WIDE R24, R3, 0x2, R24 ;  /* 0x0000000203185825 */ /* 0x000fc800078e0218 */
[----:B------:R-:W-:Y:S01]  /*11e0*/  IMAD.IADD R3, R14, 0x1, -R13 ;  /* 0x000000010e037824 */ /* 0x000fe200078e0a0d */
[----:B------:R-:W-:Y:S01]  /*11f0*/  @P2 SHF.R.S32.HI R14, RZ, 0x1f, R138 ;  /* 0x0000001fff0e2819 */ /* 0x000fe2000001148a */
[----:B------:R-:W-:Y:S01]  /*1200*/  IMAD.IADD R4, R12, 0x1, -R4 ;  /* 0x000000010c047824 */ /* 0x000fe200078e0a04 */
[----:B------:R-:W-:Y:S02]  /*1210*/  @P1 SHF.R.S32.HI R12, RZ, 0x1f, R138 ;  /* 0x0000001fff0c1819 */ /* 0x000fe4000001148a */
[-C--:B------:R-:W-:Y:S01]  /*1220*/  @P2 LEA.HI R14, R14, R138.reuse, RZ, 0x3 ;  /* 0x0000008a0e0e2211 */ /* 0x080fe200078f18ff */
[----:B----4-:R-:W-:Y:S01]  /*1230*/  @P5 IMAD.SHL.U32 R0, R136, 0x2, RZ ;  /* 0x0000000288005824 */ /* 0x010fe200078e00ff */
[----:B------:R-:W-:-:S04]  /*1240*/  @P1 LEA.HI R12, R12, R138, RZ, 0x3 ;  /* 0x0000008a0c0c1211 */ /* 0x000fc800078f18ff */
[----:B------:R1:W-:Y:S04]  /*1250*/  @P5 LDGSTS.E.BYPASS.LTC128B.128 [R0+0x4100], [R22.64], !P3 ;  /* 0x0410000016005fae */ /* 0x0003e8000d901d4c */
[----:B------:R1:W-:Y:S01]  /*1260*/  @P5 LDGSTS.E.BYPASS.LTC128B.128 [R0+0x6100], [R24.64], !P4 ;  /* 0x0610000018005fae */ /* 0x0003e2000e101d4c */
[----:B------:R-:W-:Y:S01]  /*1270*/  IMAD.SHL.U32 R250, R250, 0x8, RZ ;  /* 0x00000008fafa7824 */ /* 0x000fe200078e00ff */
[----:B------:R-:W-:Y:S02]  /*1280*/  @P2 LOP3.LUT R14, R14, 0xfffffff8, RZ, 0xc0, !PT ;  /* 0xfffffff80e0e2812 */ /* 0x000fe400078ec0ff */
[----:B------:R-:W-:Y:S02]  /*1290*/  @P1 LOP3.LUT R12, R12, 0xfffffff8, RZ, 0xc0, !PT ;  /* 0xfffffff80c0c1812 */ /* 0x000fe400078ec0ff */
[----:B------:R-:W-:Y:S01]  /*12a0*/  LOP3.LUT R250, R11, 0x8, R250, 0xf8, !PT ;  /* 0x000000080bfa7812 */ /* 0x000fe200078ef8fa */
[C---:B------:R-:W-:Y:S01]  /*12b0*/  @P2 IMAD.SHL.U32 R15, R136.reuse, 0x2, RZ ;  /* 0x00000002880f2824 */ /* 0x040fe200078e00ff */
[----:B------:R-:W-:Y:S01]  /*12c0*/  SHF.R.U32.HI R11, RZ, 0x3, R11 ;  /* 0x00000003ff0b7819 */ /* 0x000fe2000001160b */
[----:B------:R-:W-:-:S03]  /*12d0*/  @P1 IMAD.SHL.U32 R13, R136, 0x2, RZ ;  /* 0x00000002880d1824 */ /* 0x000fc600078e00ff */
[----:B------:R-:W-:Y:S01]  /*12e0*/  LOP3.LUT R250, R250, R11, RZ, 0x3c, !PT ;  /* 0x0000000bfafa7212 */ /* 0x000fe200078e3cff */
[----:B------:R-:W-:Y:S01]  /*12f0*/  @P0 IMAD.SHL.U32 R11, R136, 0x2, RZ ;  /* 0x00000002880b0824 */ /* 0x000fe200078e00ff */
[----:B-1----:R-:W-:-:S04]  /*1300*/  @P0 SHF.R.S32.HI R0, RZ, 0x1f, R138 ;  /* 0x0000001fff000819 */ /* 0x002fc8000001148a */
[----:B------:R-:W-:Y:S01]  /*1310*/  @P0 LEA.HI R0, R0, R138, RZ, 0x3 ;  /* 0x0000008a00000211 */ /* 0x000fe200078f18ff */
[----:B--2---:R-:W-:-:S03]  /*1320*/  @P2 IMAD.WIDE R22, R14, 0x2, R20 ;  /* 0x000000020e162825 */ /* 0x004fc600078e0214 */
[----:B------:R-:W-:Y:S01]  /*1330*/  @P0 LOP3.LUT R0, R0, 0xfffffff8, RZ, 0xc0, !PT ;  /* 0xfffffff800000812 */ /* 0x000fe200078ec0ff */
[----:B------:R-:W-:-:S04]  /*1340*/  @P2 IMAD.WIDE R20, R137, 0x2, R20 ;  /* 0x0000000289142825 */ /* 0x000fc800078e0214 */
[--C-:B---3--:R-:W-:Y:S01]  /*1350*/  @P1 IMAD.WIDE R24, R12, 0x2, R18.reuse ;  /* 0x000000020c181825 */ /* 0x108fe200078e0212 */
[----:B------:R1:W-:Y:S03]  /*1360*/  @P2 LDGSTS.E.BYPASS.LTC128B.128 [R15+0x4900], [R20.64], !P3 ;  /* 0x04900000140f2fae */ /* 0x0003e6000d901d4c */
[C---:B------:R-:W-:Y:S01]  /*1370*/  @P1 IMAD.WIDE R18, R137.reuse, 0x2, R18 ;  /* 0x0000000289121825 */ /* 0x040fe200078e0212 */
[----:B------:R1:W-:Y:S03]  /*1380*/  @P2 LDGSTS.E.BYPASS.LTC128B.128 [R15+0x6900], [R22.64], !P4 ;  /* 0x06900000160f2fae */ /* 0x0003e6000e101d4c */
[--C-:B-----5:R-:W-:Y:S01]  /*1390*/  @P0 IMAD.WIDE R26, R0, 0x2, R16.reuse ;  /* 0x00000002001a0825 */ /* 0x120fe200078e0210 */
[----:B------:R2:W-:Y:S03]  /*13a0*/  @P1 LDGSTS.E.BYPASS.LTC128B.128 [R13+0x5100], [R18.64], !P3 ;  /* 0x05100000120d1fae */ /* 0x0005e6000d901d4c */
[----:B------:R-:W-:Y:S01]  /*13b0*/  @P0 IMAD.WIDE R16, R137, 0x2, R16 ;  /* 0x0000000289100825 */ /* 0x000fe200078e0210 */
[----:B------:R2:W-:Y:S04]  /*13c0*/  @P1 LDGSTS.E.BYPASS.LTC128B.128 [R13+0x7100], [R24.64], !P4 ;  /* 0x07100000180d1fae */ /* 0x0005e8000e101d4c */
[----:B------:R3:W-:Y:S04]  /*13d0*/  @P0 LDGSTS.E.BYPASS.LTC128B.128 [R11+0x5900], [R16.64], !P3 ;  /* 0x05900000100b0fae */ /* 0x0007e8000d901d4c */
[----:B------:R3:W-:Y:S04]  /*13e0*/  @P0 LDGSTS.E.BYPASS.LTC128B.128 [R11+0x7900], [R26.64], !P4 ;  /* 0x079000001a0b0fae */ /* 0x0007e8000e101d4c */
[----:B------:R-:W0:Y:S01]  /*13f0*/  LDGDEPBAR ;  /* 0x00000000000079af */ /* 0x000e220000000000 */
[----:B------:R-:W-:-:S02]  /*1400*/  IMAD.SHL.U32 R14, R4, 0x40, RZ ;  /* 0x00000040040e7824 */ /* 0x000fc400078e00ff */
[----:B------:R-:W-:Y:S01]  /*1410*/  IMAD.SHL.U32 R6, R6, 0x40, RZ ;  /* 0x0000004006067824 */ /* 0x000fe200078e00ff */
[----:B------:R-:W-:Y:S02]  /*1420*/  R2P PR, R4, 0x6 ;  /* 0x0000000604007804 */ /* 0x000fe40000000000 */
[----:B------:R-:W-:Y:S01]  /*1430*/  LOP3.LUT R14, R14, 0x1c0, RZ, 0xc0, !PT ;  /* 0x000001c00e0e7812 */ /* 0x000fe200078ec0ff */
[----:B------:R-:W-:Y:S01]  /*1440*/  IMAD.MOV.U32 R0, RZ, RZ, 0x20 ;  /* 0x00000020ff007424 */ /* 0x000fe200078e00ff */
[----:B------:R-:W-:Y:S01]  /*1450*/  SHF.R.S32.HI R12, RZ, 0x5, R10 ;  /* 0x00000005ff0c7819 */ /* 0x000fe2000001140a */
[C---:B--2---:R-:W-:Y:S01]  /*1460*/  IMAD.SHL.U32 R13, R3.reuse, 0x8, RZ ;  /* 0x00000008030d7824 */ /* 0x044fe200078e00ff */
[----:B------:R-:W-:Y:S01]  /*1470*/  LOP3.LUT R6, R6, 0xfffffe00, RZ, 0xc0, !PT ;  /* 0xfffffe0006067812 */ /* 0x000fe200078ec0ff */
[----:B------:R-:W-:-:S03]  /*1480*/  IMAD R250, R3, 0x200, R250 ;  /* 0x0000020003fa7824 */ /* 0x000fc600078e02fa */
[----:B------:R-:W-:Y:S01]  /*1490*/  LOP3.LUT R13, R14, 0x8, R13, 0xf8, !PT ;  /* 0x000000080e0d7812 */ /* 0x000fe200078ef80d */
[----:B---3--:R-:W-:Y:S01]  /*14a0*/  IMAD.MOV.U32 R11, RZ, RZ, 0x10 ;  /* 0x00000010ff0b7424 */ /* 0x008fe200078e00ff */
[----:B------:R-:W-:-:S04]  /*14b0*/  DEPBAR.LE SB0, 0x1 ;  /* 0x000080400000791a */ /* 0x000fc80000000000 */
[----:B------:R-:W-:-:S04]  /*14c0*/  DEPBAR.LE SB0, 0x0 ;  /* 0x000080000000791a */ /* 0x000fc80000000000 */
[----:B------:R-:W-:Y:S02]  /*14d0*/  SHF.R.U32.HI R14, RZ, 0x3, R14 ;  /* 0x00000003ff0e7819 */ /* 0x000fe4000001160e */
[----:B------:R-:W-:Y:S02]  /*14e0*/  SEL R4, R11, 0xfffffff0, !P1 ;  /* 0xfffffff00b047807 */ /* 0x000fe40004800000 */
[----:B------:R-:W-:Y:S01]  /*14f0*/  SEL R3, R0, 0xffffffe0, !P2 ;  /* 0xffffffe000037807 */ /* 0x000fe20005000000 */
[----:B------:R-:W-:Y:S01]  /*1500*/  BAR.SYNC.DEFER_BLOCKING 0x0 ;  /* 0x0000000000007b1d */ /* 0x000fe20000010000 */
[----:B------:R-:W-:Y:S01]  /*1510*/  R2P PR, R5, 0x6 ;  /* 0x0000000605007804 */ /* 0x000fe20000000000 */
[----:B------:R-:W-:Y:S01]  /*1520*/  IMAD R12, R12, 0x400, R6 ;  /* 0x000004000c0c7824 */ /* 0x000fe200078e0206 */
[----:B------:R-:W-:-:S03]  /*1530*/  LOP3.LUT R5, R13, R14, RZ, 0x3c, !PT ;  /* 0x0000000e0d057212 */ /* 0x000fc600078e3cff */
[----:B------:R2:W-:Y:S01]  /*1540*/  STL [R1], R36 ;  /* 0x0000002401007387 */ /* 0x0005e20000100800 */
[----:B------:R-:W-:Y:S01]  /*1550*/  IMAD.SHL.U32 R250, R250, 0x2, RZ ;  /* 0x00000002fafa7824 */ /* 0x000fe200078e00ff */
[----:B------:R-:W-:Y:S01]  /*1560*/  PLOP3.LUT P0, PT, PT, PT, UP0, 0x80, 0x0 ;  /* 0x000000000000781c */ /* 0x000fe20003f0f008 */
[----:B------:R-:W-:-:S03]  /*1570*/  IMAD.IADD R251, R5, 0x1, R12 ;  /* 0x0000000105fb7824 */ /* 0x000fc600078e020c */
[C---:B------:R-:W-:Y:S01]  /*1580*/  IADD3 R11, R250.reuse, 0x4100, RZ ;  /* 0x00004100fa0b7810 */ /* 0x040fe20007ffe0ff */
[----:B------:R-:W-:Y:S01]  /*1590*/  IMAD.SHL.U32 R251, R251, 0x2, RZ ;  /* 0x00000002fbfb7824 */ /* 0x000fe200078e00ff */
[----:B------:R-:W-:Y:S02]  /*15a0*/  IADD3 R249, R250, 0x4120, RZ ;  /* 0x00004120faf97810 */ /* 0x000fe40007ffe0ff */
[----:B------:R-:W-:Y:S01]  /*15b0*/  @P1 IADD3 R249, R11, -0x20, RZ ;  /* 0xffffffe00bf91810 */ /* 0x000fe20007ffe0ff */
[----:B------:R-:W-:Y:S01]  /*15c0*/  IMAD R247, R4, 0x2, R251 ;  /* 0x0000000204f77824 */ /* 0x000fe200078e02fb */
[----:B------:R-:W-:Y:S02]  /*15d0*/  LOP3.LUT R10, R10, 0xffffffe0, RZ, 0xc0, !PT ;  /* 0xffffffe00a0a7812 */ /* 0x000fe400078ec0ff */
[----:B------:R-:W-:Y:S01]  /*15e0*/  LOP3.LUT R5, R5, R6, RZ, 0xfc, !PT ;  /* 0x0000000605057212 */ /* 0x000fe200078efcff */
[----:B------:R2:W3:Y:S02]  /*15f0*/  LDSM.16.M88.4 R100, [R251+0x8100] ;  /* 0x00810000fb64783b */ /* 0x0004e40000000200 */
[----:B------:R-:W-:-:S02]  /*1600*/  IMAD.IADD R2, R2, 0x1, -R10 ;  /* 0x0000000102027824 */ /* 0x000fc400078e0a0a */
[----:B------:R2:W4:Y:S01]  /*1610*/  LDSM.16.M88.4 R52, [R251+0xa100] ;  /* 0x00a10000fb34783b */ /* 0x0005220000000200 */
[----:B------:R-:W-:-:S03]  /*1620*/  ISETP.GT.AND P5, PT, R139, 0x3f, PT ;  /* 0x0000003f8b00780c */ /* 0x000fc60003fa4270 */
[----:B------:R2:W2:Y:S01]  /*1630*/  LDSM.16.M88.4 R40, [R250+0x4100] ;  /* 0x00410000fa28783b */ /* 0x0004a20000000200 */
[----:B------:R-:W-:-:S03]  /*1640*/  SEL R6, RZ, 0x10, P4 ;  /* 0x00000010ff067807 */ /* 0x000fc60002000000 */
[----:B------:R2:W2:Y:S01]  /*1650*/  LDSM.16.M88.4 R68, [R250+0x4900] ;  /* 0x00490000fa44783b */ /* 0x0004a20000000200 */
[----:B------:R-:W-:-:S03]  /*1660*/  SEL R0, R0, 0xffffffe0, !P2 ;  /* 0xffffffe000007807 */ /* 0x000fc60005000000 */
[----:B------:R2:W2:Y:S01]  /*1670*/  LDSM.16.M88.4 R108, [R250+0x5100] ;  /* 0x00510000fa6c783b */ /* 0x0004a20000000200 */
[----:B------:R-:W-:-:S03]  /*1680*/  IADD3 R239, R249, 0x800, RZ ;  /* 0x00000800f9ef7810 */ /* 0x000fc60007ffe0ff */
[----:B------:R2:W2:Y:S01]  /*1690*/  LDSM.16.M88.4 R28, [R250+0x5900] ;  /* 0x00590000fa1c783b */ /* 0x0004a20000000200 */
[----:B------:R-:W-:-:S03]  /*16a0*/  IADD3 R238, R249, 0x1000, RZ ;  /* 0x00001000f9ee7810 */ /* 0x000fc60007ffe0ff */
[----:B-1----:R1:W1:Y:S01]  /*16b0*/  LDSM.16.M88.4 R12, [R247+0x8100] ;  /* 0x00810000f70c783b */ /* 0x0022620000000200 */
[----:B------:R-:W-:-:S03]  /*16c0*/  IADD3 R237, R249, 0x1800, RZ ;  /* 0x00001800f9ed7810 */ /* 0x000fc60007ffe0ff */
[----:B------:R1:W1:Y:S04]  /*16d0*/  LDSM.16.M88.4 R32, [R247+0xa100] ;  /* 0x00a10000f720783b */ /* 0x0002680000000200 */
[----:B------:R1:W1:Y:S04]  /*16e0*/  LDSM.16.M88.4 R96, [R249] ;  /* 0x00000000f960783b */ /* 0x0002680000000200 */
[----:B------:R1:W1:Y:S04]  /*16f0*/  LDSM.16.M88.4 R92, [R249+0x800] ;  /* 0x00080000f95c783b */ /* 0x0002680000000200 */
[----:B------:R1:W1:Y:S04]  /*1700*/  LDSM.16.M88.4 R20, [R249+0x1000] ;  /* 0x00100000f914783b */ /* 0x0002680000000200 */
[----:B------:R1:W1:Y:S01]  /*1710*/  LDSM.16.M88.4 R16, [R249+0x1800] ;  /* 0x00180000f910783b */ /* 0x0002620000000200 */
[----:B------:R-:W-:Y:S05]  /*1720*/  @!P0 BRA `(.L_x_706) ;  /* 0x000003b000008947 */ /* 0x000fea0003800000 */
[----:B---34-:R-:W-:Y:S01]  /*1730*/  IMAD R9, R9, c[0x0][0x208], RZ ;  /* 0x0000820009097a24 */ /* 0x018fe200078e02ff */
[----:B------:R-:W-:Y:S01]  /*1740*/  ISETP.GE.AND P2, PT, R137, c[0x0][0x1d4], PT ;  /* 0x0000750089007a0c */ /* 0x000fe20003f46270 */
[----:B------:R-:W-:-:S03]  /*1750*/  IMAD.WIDE.U32 R10, R37, c[0x0][0x208], RZ ;  /* 0x00008200250a7a25 */ /* 0x000fc600078e00ff */
[----:B------:R-:W-:Y:S01]  /*1760*/  ISETP.LT.OR P1, PT, R7, 0x1, P2 ;  /* 0x000000010700780c */ /* 0x000fe20001721670 */
[----:B------:R-:W-:Y:S02]  /*1770*/  IMAD R9, R37, c[0x0][0x20c], R9 ;  /* 0x0000830025097a24 */ /* 0x000fe400078e0209 */
[----:B------:R-:W-:Y:S02]  /*1780*/  IMAD R8, R8, c[0x0][0x218], RZ ;  /* 0x0000860008087a24 */ /* 0x000fe400078e02ff */
[----:B------:R-:W-:Y:S02]  /*1790*/  IMAD.IADD R11, R11, 0x1, R9 ;  /* 0x000000010b0b7824 */ /* 0x000fe400078e0209 */
[C---:B------:R-:W-:Y:S02]  /*17a0*/  IMAD R8, R36.reuse, c[0x0][0x21c], R8 ;  /* 0x0000870024087a24 */ /* 0x040fe400078e0208 */
[----:B------:R-:W-:Y:S01]  /*17b0*/  IMAD.WIDE.U32 R10, R36, c[0x0][0x218], R10 ;  /* 0x00008600240a7a25 */ /* 0x000fe200078e000a */
[----:B--2---:R-:W-:-:S03]  /*17c0*/  SHF.R.S32.HI R36, RZ, 0x1f, R138 ;  /* 0x0000001fff247819 */ /* 0x004fc6000001148a */
[----:B------:R-:W-:Y:S01]  /*17d0*/  IMAD.WIDE R38, R137, 0x2, RZ ;  /* 0x0000000289267825 */ /* 0x000fe200078e02ff */
[----:B------:R-:W-:Y:S02]  /*17e0*/  IADD3 R9, P0, R10, UR20, RZ ;  /* 0x000000140a097c10 */ /* 0x000fe4000ff1e0ff */
[----:B------:R-:W-:Y:S02]  /*17f0*/  LEA.HI R36, R36, R138, RZ, 0x3 ;  /* 0x0000008a24247211 */ /* 0x000fe400078f18ff */
[----:B------:R-:W-:Y:S02]  /*1800*/  IADD3.X R8, R11, UR5, R8, P0, !PT ;  /* 0x000000050b087c10 */ /* 0x000fe400087fe408 */
[C---:B------:R-:W-:Y:S02]  /*1810*/  LEA R10, P0, R9.reuse, c[0x0][0x1f8], 0x1 ;  /* 0x00007e00090a7a11 */ /* 0x040fe400078008ff */
[----:B------:R-:W-:Y:S02]  /*1820*/  LOP3.LUT R36, R36, 0xfffffff8, RZ, 0xc0, !PT ;  /* 0xfffffff824247812 */ /* 0x000fe400078ec0ff */
[----:B------:R-:W-:Y:S01]  /*1830*/  LEA.HI.X R9, R9, c[0x0][0x1fc], R8, 0x1, P0 ;  /* 0x00007f0009097a11 */ /* 0x000fe200000f0c08 */
[----:B------:R-:W2:Y:S01]  /*1840*/  SHFL.IDX PT, R11, R10, RZ, 0x181f ;  /* 0x00181fff0a0b7589 */ /* 0x000ea200000e0000 */
[----:B------:R-:W-:-:S02]  /*1850*/  IMAD.SHL.U32 R8, R136, 0x2, RZ ;  /* 0x0000000288087824 */ /* 0x000fc400078e00ff */
[----:B------:R-:W-:Y:S01]  /*1860*/  IMAD.WIDE R36, R36, 0x2, RZ ;  /* 0x0000000224247825 */ /* 0x000fe200078e02ff */
[----:B------:R-:W3:Y:S04]  /*1870*/  SHFL.IDX PT, R24, R9, RZ, 0x181f ;  /* 0x00181fff09187589 */ /* 0x000ee800000e0000 */
[----:B------:R-:W4:Y:S01]  /*1880*/  SHFL.IDX PT, R25, R10, 0x1, 0x181f ;  /* 0x00381f000a197f89 */ /* 0x000f2200000e0000 */
[----:B--2---:R-:W-:-:S05]  /*1890*/  IADD3 R26, P0, R11, R38, RZ ;  /* 0x000000260b1a7210 */ /* 0x004fca0007f1e0ff */
[C---:B---3--:R-:W-:Y:S01]  /*18a0*/  IMAD.X R27, R24.reuse, 0x1, R39, P0 ;  /* 0x00000001181b7824 */ /* 0x048fe200000e0627 */
[----:B------:R-:W-:Y:S02]  /*18b0*/  IADD3 R44, P0, R11, R36, RZ ;  /* 0x000000240b2c7210 */ /* 0x000fe40007f1e0ff */
[----:B------:R-:W-:Y:S03]  /*18c0*/  SHFL.IDX PT, R11, R10, 0x2, 0x181f ;  /* 0x00581f000a0b7f89 */ /* 0x000fe600000e0000 */
[----:B------:R-:W-:Y:S01]  /*18d0*/  IMAD.X R45, R24, 0x1, R37, P0 ;  /* 0x00000001182d7824 */ /* 0x000fe200000e0625 */
[----:B------:R2:W-:Y:S01]  /*18e0*/  LDGSTS.E.BYPASS.LTC128B.128 [R8+0x100], [R26.64], !P1 ;  /* 0x001000001a087fae */ /* 0x0005e2000c901d4c */
[----:B------:R-:W-:-:S03]  /*18f0*/  ISETP.GE.AND P1, PT, R138, c[0x0][0x1d4], PT ;  /* 0x000075008a007a0c */ /* 0x000fc60003f26270 */
[----:B------:R-:W-:Y:S01]  /*1900*/  SHFL.IDX PT, R24, R9, 0x2, 0x181f ;  /* 0x00581f0009187f89 */ /* 0x000fe200000e0000 */
[----:B------:R-:W-:-:S03]  /*1910*/  ISETP.LT.OR P0, PT, R7, 0x1, P1 ;  /* 0x000000010700780c */ /* 0x000fc60000f01670 */
[----:B------:R-:W-:Y:S10]  /*1920*/  SHFL.IDX PT, R10, R10, 0x3, 0x181f ;  /* 0x00781f000a0a7f89 */ /* 0x000ff400000e0000 */
[----:B------:R4:W-:Y:S04]  /*1930*/  LDGSTS.E.BYPASS.LTC128B.128 [R8+0x2100], [R44.64], !P0 ;  /* 0x021000002c087fae */ /* 0x0009e8000c101d4c */
[----:B--2---:R-:W2:Y:S04]  /*1940*/  SHFL.IDX PT, R26, R9, 0x1, 0x181f ;  /* 0x00381f00091a7f89 */ /* 0x004ea800000e0000 */
[----:B------:R-:W3:Y:S01]  /*1950*/  SHFL.IDX PT, R9, R9, 0x3, 0x181f ;  /* 0x00781f0009097f89 */ /* 0x000ee200000e0000 */
[----:B----4-:R-:W-:-:S05]  /*1960*/  IADD3 R44, P0, R38, R25, RZ ;  /* 0x00000019262c7210 */ /* 0x010fca0007f1e0ff */
[----:B--2---:R-:W-:Y:S01]  /*1970*/  IMAD.X R45, R39, 0x1, R26, P0 ;  /* 0x00000001272d7824 */ /* 0x004fe200000e061a */
[----:B------:R-:W-:-:S13]  /*1980*/  ISETP.LT.OR P0, PT, R7, 0x11, P2 ;  /* 0x000000110700780c */ /* 0x000fda0001701670 */
[----:B------:R2:W-:Y:S02]  /*1990*/  LDGSTS.E.BYPASS.LTC128B.128 [R8+0x900], [R44.64], !P0 ;  /* 0x009000002c087fae */ /* 0x0005e4000c101d4c */
[----:B--2---:R-:W-:-:S05]  /*19a0*/  IADD3 R44, P0, R36, R25, RZ ;  /* 0x00000019242c7210 */ /* 0x004fca0007f1e0ff */
[----:B------:R-:W-:Y:S01]  /*19b0*/  IMAD.X R45, R37, 0x1, R26, P0 ;  /* 0x00000001252d7824 */ /* 0x000fe200000e061a */
[----:B------:R-:W-:-:S13]  /*19c0*/  ISETP.LT.OR P0, PT, R7, 0x11, P1 ;  /* 0x000000110700780c */ /* 0x000fda0000f01670 */
[----:B------:R2:W-:Y:S01]  /*19d0*/  LDGSTS.E.BYPASS.LTC128B.128 [R8+0x2900], [R44.64], !P0 ;  /* 0x029000002c087fae */ /* 0x0005e2000c101d4c */
[----:B------:R-:W-:-:S05]  /*19e0*/  IADD3 R26, P0, R38, R11, RZ ;  /* 0x0000000b261a7210 */ /* 0x000fca0007f1e0ff */
[----:B------:R-:W-:Y:S01]  /*19f0*/  IMAD.X R27, R39, 0x1, R24, P0 ;  /* 0x00000001271b7824 */ /* 0x000fe200000e0618 */
[C---:B------:R-:W-:Y:S02]  /*1a00*/  ISETP.LT.OR P0, PT, R7.reuse, 0x21, P2 ;  /* 0x000000210700780c */ /* 0x040fe40001701670 */
[----:B------:R-:W-:-:S11]  /*1a10*/  ISETP.LT.OR P2, PT, R7, 0x31, P2 ;  /* 0x000000310700780c */ /* 0x000fd60001741670 */
[----:B------:R4:W-:Y:S02]  /*1a20*/  LDGSTS.E.BYPASS.LTC128B.128 [R8+0x1100], [R26.64], !P0 ;  /* 0x011000001a087fae */ /* 0x0009e4000c101d4c */
[----:B----4-:R-:W-:-:S05]  /*1a30*/  IADD3 R26, P0, R36, R11, RZ ;  /* 0x0000000b241a7210 */ /* 0x010fca0007f1e0ff */
[----:B------:R-:W-:Y:S01]  /*1a40*/  IMAD.X R27, R37, 0x1, R24, P0 ;  /* 0x00000001251b7824 */ /* 0x000fe200000e0618 */
[C---:B------:R-:W-:Y:S02]  /*1a50*/  ISETP.LT.OR P0, PT, R7.reuse, 0x21, P1 ;  /* 0x000000210700780c */ /* 0x040fe40000f01670 */
[----:B------:R-:W-:-:S11]  /*1a60*/  ISETP.LT.OR P1, PT, R7, 0x31, P1 ;  /* 0x000000310700780c */ /* 0x000fd60000f21670 */
[----:B------:R2:W-:Y:S01]  /*1a70*/  LDGSTS.E.BYPASS.LTC128B.128 [R8+0x3100], [R26.64], !P0 ;  /* 0x031000001a087fae */ /* 0x0005e2000c101d4c */
[----:B------:R-:W-:-:S05]  /*1a80*/  IADD3 R24, P0, R38, R10, RZ ;  /* 0x0000000a26187210 */ /* 0x000fca0007f1e0ff */
[----:B---3--:R-:W-:Y:S01]  /*1a90*/  IMAD.X R25, R39, 0x1, R9, P0 ;  /* 0x0000000127197824 */ /* 0x008fe200000e0609 */
[----:B------:R-:W-:-:S04]  /*1aa0*/  IADD3 R10, P0, R36, R10, RZ ;  /* 0x0000000a240a7210 */ /* 0x000fc80007f1e0ff */
[----:B------:R2:W-:Y:S01]  /*1ab0*/  LDGSTS.E.BYPASS.LTC128B.128 [R8+0x1900], [R24.64], !P2 ;  /* 0x0190000018087fae */ /* 0x0005e2000d101d4c */
[----:B------:R-:W-:-:S05]  /*1ac0*/  IMAD.X R11, R37, 0x1, R9, P0 ;  /* 0x00000001250b7824 */ /* 0x000fca00000e0609 */
[----:B------:R2:W-:Y:S03]  /*1ad0*/  LDGSTS.E.BYPASS.LTC128B.128 [R8+0x3900], [R10.64], !P1 ;  /* 0x039000000a087fae */ /* 0x0005e6000c901d4c */
.L_x_706:
[-C--:B--234-:R-:W-:Y:S01]  /*1ae0*/  HMMA.16816.F32 R8, R100, R40.reuse, RZ ;  /* 0x000000286408723c */ /* 0x09cfe200000018ff */
[C---:B------:R-:W-:Y:S01]  /*1af0*/  LEA R246, R3.reuse, R251, 0x1 ;  /* 0x000000fb03f67211 */ /* 0x040fe200078e08ff */
[----:B------:R-:W-:Y:S01]  /*1b00*/  LDSM.16.M88.4 R132, [R250+0x6100] ;  /* 0x00610000fa84783b */ /* 0x000fe20000000200 */
[C---:B------:R-:W-:Y:S01]  /*1b10*/  LEA R245, R0.reuse, R250, 0x1 ;  /* 0x000000fa00f57211 */ /* 0x040fe200078e08ff */
[----:B------:R-:W-:Y:S01]  /*1b20*/  UISETP.GE.AND UP0, UPT, UR9, 0x41, UPT ;  /* 0x000000410900788c */ /* 0x000fe2000bf06270 */
[----:B------:R-:W-:Y:S01]  /*1b30*/  LEA R236, R0, R249, 0x1 ;  /* 0x000000f900ec7211 */ /* 0x000fe200078e08ff */
[----:B------:R-:W-:Y:S01]  /*1b40*/  LDSM.16.M88.4 R48, [R246+0xa100] ;  /* 0x00a10000f630783b */ /* 0x000fe20000000200 */
[----:B------:R-:W-:Y:S01]  /*1b50*/  LEA R244, R3, R247, 0x1 ;  /* 0x000000f703f47211 */ /* 0x000fe200078e08ff */
[----:B------:R-:W-:Y:S01]  /*1b60*/  HMMA.16816.F32 R24, R52, R40, RZ ;  /* 0x000000283418723c */ /* 0x000fe200000018ff */
[----:B------:R-:W-:Y:S01]  /*1b70*/  LEA R243, R4, R246, 0x1 ;  /* 0x000000f604f37211 */ /* 0x000fe200078e08ff */
[----:B------:R-:W-:Y:S01]  /*1b80*/  LDSM.16.M88.4 R88, [R245+0x4100] ;  /* 0x00410000f558783b */ /* 0x000fe20000000200 */
[----:B------:R-:W-:-:S02]  /*1b90*/  PLOP3.LUT P0, PT, PT, PT, UP0, 0x40, 0x0 ;  /* 0x000000000000781c */ /* 0x000fc40003f0e808 */
[C---:B------:R-:W-:Y:S01]  /*1ba0*/  IADD3 R235, R249.reuse, 0x2000, RZ ;  /* 0x00002000f9eb7810 */ /* 0x040fe20007ffe0ff */
[----:B------:R-:W-:Y:S01]  /*1bb0*/  LDSM.16.M88.4 R124, [R244+0x8100] ;  /* 0x00810000f47c783b */ /* 0x000fe20000000200 */
[C---:B------:R-:W-:Y:S01]  /*1bc0*/  IADD3 R234, R249.reuse, 0x2800, RZ ;  /* 0x00002800f9ea7810 */ /* 0x040fe20007ffe0ff */
[----:B------:R-:W-:Y:S01]  /*1bd0*/  HMMA.16816.F32 R76, R52, R68, RZ ;  /* 0x00000044344c723c */ /* 0x000fe200000018ff */
[C---:B------:R-:W-:Y:S01]  /*1be0*/  IADD3 R233, R249.reuse, 0x3000, RZ ;  /* 0x00003000f9e97810 */ /* 0x040fe20007ffe0ff */
[----:B------:R-:W-:Y:S01]  /*1bf0*/  LDSM.16.M88.4 R44, [R245+0x4900] ;  /* 0x00490000f52c783b */ /* 0x000fe20000000200 */
[----:B------:R-:W-:-:S03]  /*1c00*/  IADD3 R232, R249, 0x3800, RZ ;  /* 0x00003800f9e87810 */ /* 0x000fc60007ffe0ff */
[----:B------:R-:W-:Y:S02]  /*1c10*/  LDSM.16.M88.4 R36, [R245+0x5100] ;  /* 0x00510000f524783b */ /* 0x000fe40000000200 */
[C---:B------:R-:W-:Y:S02]  /*1c20*/  HMMA.16816.F32 R64, R52.reuse, R108, RZ ;  /* 0x0000006c3440723c */ /* 0x040fe400000018ff */
[----:B------:R-:W-:Y:S04]  /*1c30*/  LDSM.16.M88.4 R128, [R249+0x2000] ;  /* 0x00200000f980783b */ /* 0x000fe80000000200 */
[----:B------:R-:W-:Y:S02]  /*1c40*/  LDSM.16.M88.4 R120, [R236+0x1000] ;  /* 0x00100000ec78783b */ /* 0x000fe40000000200 */
[C---:B------:R-:W-:Y:S02]  /*1c50*/  HMMA.16816.F32 R84, R52.reuse, R42, RZ ;  /* 0x0000002a3454723c */ /* 0x040fe400000018ff */
[----:B------:R-:W-:Y:S04]  /*1c60*/  LDSM.16.M88.4 R116, [R236+0x1800] ;  /* 0x00180000ec74783b */ /* 0x000fe80000000200 */
[----:B------:R-:W0:Y:S02]  /*1c70*/  LDGDEPBAR ;  /* 0x00000000000079af */ /* 0x000e240000000000 */
[C---:B------:R-:W-:Y:S08]  /*1c80*/  HMMA.16816.F32 R72, R52.reuse, R70, RZ ;  /* 0x000000463448723c */ /* 0x040ff000000018ff */
[----:B------:R-:W-:Y:S08]  /*1c90*/  HMMA.16816.F32 R60, R52, R110, RZ ;  /* 0x0000006e343c723c */ /* 0x000ff000000018ff */
[C---:B------:R-:W-:Y:S08]  /*1ca0*/  HMMA.16816.F32 R80, R100.reuse, R68, RZ ;  /* 0x000000446450723c */ /* 0x040ff000000018ff */
[----:B------:R-:W-:Y:S08]  /*1cb0*/  HMMA.16816.F32 R112, R100, R108, RZ ;  /* 0x0000006c6470723c */ /* 0x000ff000000018ff */
[-C--:B------:R-:W-:Y:S08]  /*1cc0*/  HMMA.16816.F32 R56, R52, R28.reuse, RZ ;  /* 0x0000001c3438723c */ /* 0x080ff000000018ff */
[C---:B------:R-:W-:Y:S08]  /*1cd0*/  HMMA.16816.F32 R104, R100.reuse, R28, RZ ;  /* 0x0000001c6468723c */ /* 0x040ff000000018ff */
[C---:B------:R-:W-:Y:S08]  /*1ce0*/  HMMA.16816.F32 R40, R100.reuse, R42, RZ ;  /* 0x0000002a6428723c */ /* 0x040ff000000018ff */
[C---:B------:R-:W-:Y:S08]  /*1cf0*/  HMMA.16816.F32 R68, R100.reuse, R70, RZ ;  /* 0x000000466444723c */ /* 0x040ff000000018ff */
[----:B------:R-:W-:Y:S08]  /*1d00*/  HMMA.16816.F32 R108, R100, R110, RZ ;  /* 0x0000006e646c723c */ /* 0x000ff000000018ff */
[-C--:B------:R-:W-:Y:S08]  /*1d10*/  HMMA.16816.F32 R52, R52, R30.reuse, RZ ;  /* 0x0000001e3434723c */ /* 0x080ff000000018ff */
[----:B------:R-:W-:Y:S01]  /*1d20*/  HMMA.16816.F32 R100, R100, R30, RZ ;  /* 0x0000001e6464723c */ /* 0x000fe200000018ff */
[----:B------:R-:W2:Y:S07]  /*1d30*/  LDSM.16.M88.4 R28, [R246+0x8100] ;  /* 0x00810000f61c783b */ /* 0x000eae0000000200 */
[----:B-1----:R-:W-:Y:S08]  /*1d40*/  HMMA.16816.F32 R8, R12, R96, R8 ;  /* 0x000000600c08723c */ /* 0x002ff00000001808 */
[C---:B------:R-:W-:Y:S08]  /*1d50*/  HMMA.16816.F32 R64, R32.reuse, R20, R64 ;  /* 0x000000142040723c */ /* 0x040ff00000001840 */
[----:B------:R-:W-:Y:S08]  /*1d60*/  HMMA.16816.F32 R60, R32, R22, R60 ;  /* 0x00000016203c723c */ /* 0x000ff0000000183c */
[C---:B------:R-:W-:Y:S08]  /*1d70*/  HMMA.16816.F32 R112, R12.reuse, R20, R112 ;  /* 0x000000140c70723c */ /* 0x040ff00000001870 */
[----:B------:R-:W-:Y:S01]  /*1d80*/  HMMA.16816.F32 R108, R12, R22, R108 ;  /* 0x000000160c6c723c */ /* 0x000fe2000000186c */
[----:B------:R-:W1:Y:S07]  /*1d90*/  LDSM.16.M88.4 R20, [R236] ;  /* 0x00000000ec14783b */ /* 0x000e6e0000000200 */
[C---:B------:R-:W-:Y:S08]  /*1da0*/  HMMA.16816.F32 R24, R32.reuse, R96, R24 ;  /* 0x000000602018723c */ /* 0x040ff00000001818 */
[C---:B------:R-:W-:Y:S08]  /*1db0*/  HMMA.16816.F32 R76, R32.reuse, R92, R76 ;  /* 0x0000005c204c723c */ /* 0x040ff0000000184c */
[C---:B------:R-:W-:Y:S08]  /*1dc0*/  HMMA.16816.F32 R56, R32.reuse, R16, R56 ;  /* 0x000000102038723c */ /* 0x040ff00000001838 */
[C---:B------:R-:W-:Y:S08]  /*1dd0*/  HMMA.16816.F32 R84, R32.reuse, R98, R84 ;  /* 0x000000622054723c */ /* 0x040ff00000001854 */
[C---:B------:R-:W-:Y:S08]  /*1de0*/  HMMA.16816.F32 R72, R32.reuse, R94, R72 ;  /* 0x0000005e2048723c */ /* 0x040ff00000001848 */
[----:B------:R-:W-:Y:S01]  /*1df0*/  HMMA.16816.F32 R52, R32, R18, R52 ;  /* 0x000000122034723c */ /* 0x000fe20000001834 */
[----:B------:R-:W3:Y:S07]  /*1e00*/  LDSM.16.M88.4 R32, [R245+0x5900] ;  /* 0x00590000f520783b */ /* 0x000eee0000000200 */
[----:B--2---:R-:W-:Y:S08]  /*1e10*/  HMMA.16816.F32 R8, R28, R88, R8 ;  /* 0x000000581c08723c */ /* 0x004ff00000001808 */
[C---:B------:R-:W-:Y:S01]  /*1e20*/  HMMA.16816.F32 R40, R12.reuse, R98, R40 ;  /* 0x000000620c28723c */ /* 0x040fe20000001828 */
[----:B------:R-:W2:Y:S07]  /*1e30*/  LDSM.16.M88.4 R96, [R251+0xc100] ;  /* 0x00c10000fb60783b */ /* 0x000eae0000000200 */
[----:B------:R-:W-:Y:S08]  /*1e40*/  HMMA.16816.F32 R80, R12, R92, R80 ;  /* 0x0000005c0c50723c */ /* 0x000ff00000001850 */
[----:B-1----:R-:W-:Y:S08]  /*1e50*/  HMMA.16816.F32 R8, R124, R20, R8 ;  /* 0x000000147c08723c */ /* 0x002ff00000001808 */
[C---:B------:R-:W-:Y:S08]  /*1e60*/  HMMA.16816.F32 R104, R12.reuse, R16, R104 ;  /* 0x000000100c68723c */ /* 0x040ff00000001868 */
[C---:B------:R-:W-:Y:S01]  /*1e70*/  HMMA.16816.F32 R68, R12.reuse, R94, R68 ;  /* 0x0000005e0c44723c */ /* 0x040fe20000001844 */
[----:B------:R-:W-:Y:S07]  /*1e80*/  LDSM.16.M88.4 R92, [R251+0xe100] ;  /* 0x00e10000fb5c783b */ /* 0x000fee0000000200 */
[----:B------:R-:W-:Y:S01]  /*1e90*/  HMMA.16816.F32 R100, R12, R18, R100 ;  /* 0x000000120c64723c */ /* 0x000fe20000001864 */
[----:B------:R-:W1:Y:S04]  /*1ea0*/  LDSM.16.M88.4 R16, [R244+0xa100] ;  /* 0x00a10000f410783b */ /* 0x000e680000000200 */
[----:B------:R-:W-:Y:S03]  /*1eb0*/  LDSM.16.M88.4 R12, [R236+0x800] ;  /* 0x00080000ec0c783b */ /* 0x000fe60000000200 */
[C---:B------:R-:W-:Y:S08]  /*1ec0*/  HMMA.16816.F32 R24, R48.reuse, R88, R24 ;  /* 0x000000583018723c */ /* 0x040ff00000001818 */
[C---:B------:R-:W-:Y:S08]  /*1ed0*/  HMMA.16816.F32 R76, R48.reuse, R44, R76 ;  /* 0x0000002c304c723c */ /* 0x040ff0000000184c */
[C---:B------:R-:W-:Y:S08]  /*1ee0*/  HMMA.16816.F32 R64, R48.reuse, R36, R64 ;  /* 0x000000243040723c */ /* 0x040ff00000001840 */
[C---:B---3--:R-:W-:Y:S08]  /*1ef0*/  HMMA.16816.F32 R56, R48.reuse, R32, R56 ;  /* 0x000000203038723c */ /* 0x048ff00000001838 */
[C---:B------:R-:W-:Y:S08]  /*1f00*/  HMMA.16816.F32 R84, R48.reuse, R90, R84 ;  /* 0x0000005a3054723c */ /* 0x040ff00000001854 */
[C---:B------:R-:W-:Y:S08]  /*1f10*/  HMMA.16816.F32 R72, R48.reuse, R46, R72 ;  /* 0x0000002e3048723c */ /* 0x040ff00000001848 */
[C---:B------:R-:W-:Y:S08]  /*1f20*/  HMMA.16816.F32 R60, R48.reuse, R38, R60 ;  /* 0x00000026303c723c */ /* 0x040ff0000000183c */
[----:B------:R-:W-:Y:S01]  /*1f30*/  HMMA.16816.F32 R52, R48, R34, R52 ;  /* 0x000000223034723c */ /* 0x000fe20000001834 */
[----:B------:R-:W3:Y:S07]  /*1f40*/  LDSM.16.M88.4 R48, [R247+0xc100] ;  /* 0x00c10000f730783b */ /* 0x000eee0000000200 */
[----:B--2---:R-:W-:Y:S08]  /*1f50*/  HMMA.16816.F32 R8, R96, R132, R8 ;  /* 0x000000846008723c */ /* 0x004ff00000001808 */
        /* <DEDUP_REMOVED lines=10> */
[----:B------:R-:W2:Y:S04]  /*2000*/  LDSM.16.M88.4 R28, [R245+0x6100] ;  /* 0x00610000f51c783b */ /* 0x000ea80000000200 */
[----:B------:R-:W-:Y:S03]  /*2010*/  LDSM.16.M88.4 R32, [R246+0xe100] ;  /* 0x00e10000f620783b */ /* 0x000fe60000000200 */
[----:B-1----:R-:W-:Y:S08]  /*2020*/  HMMA.16816.F32 R24, R16, R20, R24 ;  /* 0x000000141018723c */ /* 0x002ff00000001818 */
[----:B---3--:R-:W-:Y:S08]  /*2030*/  HMMA.16816.F32 R8, R48, R128, R8 ;  /* 0x000000803008723c */ /* 0x008ff00000001808 */
[-C--:B------:R-:W-:Y:S08]  /*2040*/  HMMA.16816.F32 R84, R16, R22.reuse, R84 ;  /* 0x000000161054723c */ /* 0x080ff00000001854 */
[----:B------:R-:W-:Y:S01]  /*2050*/  HMMA.16816.F32 R40, R124, R22, R40 ;  /* 0x000000167c28723c */ /* 0x000fe20000001828 */
[----:B------:R-:W-:Y:S07]  /*2060*/  LDSM.16.M88.4 R20, [R244+0xc100] ;  /* 0x00c10000f414783b */ /* 0x000fee0000000200 */
[C---:B------:R-:W-:Y:S08]  /*2070*/  HMMA.16816.F32 R76, R16.reuse, R12, R76 ;  /* 0x0000000c104c723c */ /* 0x040ff0000000184c */
[----:B------:R-:W-:Y:S08]  /*2080*/  HMMA.16816.F32 R72, R16, R14, R72 ;  /* 0x0000000e1048723c */ /* 0x000ff00000001848 */
[C---:B------:R-:W-:Y:S08]  /*2090*/  HMMA.16816.F32 R80, R124.reuse, R12, R80 ;  /* 0x0000000c7c50723c */ /* 0x040ff00000001850 */
[----:B------:R-:W-:Y:S01]  /*20a0*/  HMMA.16816.F32 R68, R124, R14, R68 ;  /* 0x0000000e7c44723c */ /* 0x000fe20000001844 */
[----:B------:R-:W1:Y:S07]  /*20b0*/  LDSM.16.M88.4 R12, [R236+0x2000] ;  /* 0x00200000ec0c783b */ /* 0x000e6e0000000200 */
[----:B------:R-:W-:Y:S08]  /*20c0*/  HMMA.16816.F32 R24, R92, R132, R24 ;  /* 0x000000845c18723c */ /* 0x000ff00000001818 */
[----:B--2---:R-:W-:Y:S08]  /*20d0*/  HMMA.16816.F32 R8, R36, R28, R8 ;  /* 0x0000001c2408723c */ /* 0x004ff00000001808 */
[C---:B------:R-:W-:Y:S08]  /*20e0*/  HMMA.16816.F32 R64, R16.reuse, R120, R64 ;  /* 0x000000781040723c */ /* 0x040ff00000001840 */
[----:B------:R-:W-:Y:S08]  /*20f0*/  HMMA.16816.F32 R60, R16, R122, R60 ;  /* 0x0000007a103c723c */ /* 0x000ff0000000183c */
[----:B------:R-:W-:Y:S08]  /*2100*/  HMMA.16816.F32 R40, R96, R134, R40 ;  /* 0x000000866028723c */ /* 0x000ff00000001828 */
[C---:B------:R-:W-:Y:S08]  /*2110*/  HMMA.16816.F32 R112, R124.reuse, R120, R112 ;  /* 0x000000787c70723c */ /* 0x040ff00000001870 */
[----:B------:R-:W-:Y:S01]  /*2120*/  HMMA.16816.F32 R108, R124, R122, R108 ;  /* 0x0000007a7c6c723c */ /* 0x000fe2000000186c */
[----:B------:R-:W2:Y:S07]  /*2130*/  LDSM.16.M88.4 R120, [R249+0x2800] ;  /* 0x00280000f978783b */ /* 0x000eae0000000200 */
[----:B------:R-:W-:Y:S08]  /*2140*/  HMMA.16816.F32 R84, R92, R134, R84 ;  /* 0x000000865c54723c */ /* 0x000ff00000001854 */
[-C--:B------:R-:W-:Y:S08]  /*2150*/  HMMA.16816.F32 R80, R96, R88.reuse, R80 ;  /* 0x000000586050723c */ /* 0x080ff00000001850 */
[----:B------:R-:W-:Y:S08]  /*2160*/  HMMA.16816.F32 R76, R92, R88, R76 ;  /* 0x000000585c4c723c */ /* 0x000ff0000000184c */
[-C--:B------:R-:W-:Y:S08]  /*2170*/  HMMA.16816.F32 R68, R96, R90.reuse, R68 ;  /* 0x0000005a6044723c */ /* 0x080ff00000001844 */
[----:B------:R-:W-:Y:S08]  /*2180*/  HMMA.16816.F32 R72, R92, R90, R72 ;  /* 0x0000005a5c48723c */ /* 0x000ff00000001848 */
[----:B------:R-:W-:Y:S08]  /*2190*/  HMMA.16816.F32 R24, R44, R128, R24 ;  /* 0x000000802c18723c */ /* 0x000ff00000001818 */
[----:B-1----:R-:W-:Y:S08]  /*21a0*/  HMMA.16816.F32 R8, R20, R12, R8 ;  /* 0x0000000c1408723c */ /* 0x002ff00000001808 */
[C---:B------:R-:W-:Y:S08]  /*21b0*/  HMMA.16816.F32 R56, R16.reuse, R116, R56 ;  /* 0x000000741038723c */ /* 0x040ff00000001838 */
[----:B------:R-:W-:Y:S01]  /*21c0*/  HMMA.16816.F32 R52, R16, R118, R52 ;  /* 0x000000761034723c */ /* 0x000fe20000001834 */
[----:B------:R-:W-:Y:S07]  /*21d0*/  LDSM.16.M88.4 R16, [R243+0xe100] ;  /* 0x00e10000f310783b */ /* 0x000fee0000000200 */
[----:B------:R-:W-:Y:S01]  /*21e0*/  HMMA.16816.F32 R40, R48, R130, R40 ;  /* 0x000000823028723c */ /* 0x000fe20000001828 */
[----:B------:R-:W-:-:S02]  /*21f0*/  FMUL.FTZ R10, R10, c[0x0][0x320] ;  /* 0x0000c8000a0a7a20 */ /* 0x000fc40000410000 */
[----:B------:R-:W-:Y:S02]  /*2200*/  FMUL.FTZ R11, R11, c[0x0][0x320] ;  /* 0x0000c8000b0b7a20 */ /* 0x000fe40000410000 */
[----:B------:R-:W-:Y:S01]  /*2210*/  FMUL.FTZ R0, R8, c[0x0][0x320] ;  /* 0x0000c80008007a20 */ /* 0x000fe20000410000 */
[----:B------:R-:W1:Y:S01]  /*2220*/  MUFU.TANH R88, R10 ;  /* 0x0000000a00587308 */ /* 0x000e620000002400 */
[----:B------:R-:W-:Y:S01]  /*2230*/  FMUL.FTZ R7, R9, c[0x0][0x320] ;  /* 0x0000c80009077a20 */ /* 0x000fe20000410000 */
[C---:B------:R-:W-:Y:S06]  /*2240*/  HMMA.16816.F32 R104, R124.reuse, R116, R104 ;  /* 0x000000747c68723c */ /* 0x040fec0000001868 */
[----:B------:R3:W4:Y:S02]  /*2250*/  MUFU.TANH R89, R11 ;  /* 0x0000000b00597308 */ /* 0x0007240000002400 */
[----:B------:R-:W-:Y:S01]  /*2260*/  HMMA.16816.F32 R100, R124, R118, R100 ;  /* 0x000000767c64723c */ /* 0x000fe20000001864 */
[----:B------:R-:W5:Y:S05]  /*2270*/  LDSM.16.M88.4 R116, [R245+0x6900] ;  /* 0x00690000f574783b */ /* 0x000f6a0000000200 */
[----:B------:R-:W1:Y:S02]  /*2280*/  MUFU.TANH R0, R0 ;  /* 0x0000000000007308 */ /* 0x000e640000002400 */
[----:B------:R-:W-:Y:S01]  /*2290*/  HMMA.16816.F32 R84, R44, R130, R84 ;  /* 0x000000822c54723c */ /* 0x000fe20000001854 */
[----:B---3--:R-:W3:Y:S05]  /*22a0*/  LDSM.16.M88.4 R8, [R236+0x2800] ;  /* 0x00280000ec08783b */ /* 0x008eea0000000200 */
[----:B------:R-:W1:Y:S02]  /*22b0*/  MUFU.TANH R7, R7 ;  /* 0x0000000700077308 */ /* 0x000e640000002400 */
[-C--:B--2---:R-:W-:Y:S08]  /*22c0*/  HMMA.16816.F32 R80, R48, R120.reuse, R80 ;  /* 0x000000783050723c */ /* 0x084ff00000001850 */
[----:B------:R-:W-:Y:S08]  /*22d0*/  HMMA.16816.F32 R76, R44, R120, R76 ;  /* 0x000000782c4c723c */ /* 0x000ff0000000184c */
[-C--:B------:R-:W-:Y:S08]  /*22e0*/  HMMA.16816.F32 R68, R48, R122.reuse, R68 ;  /* 0x0000007a3044723c */ /* 0x080ff00000001844 */
[----:B------:R-:W-:Y:S08]  /*22f0*/  HMMA.16816.F32 R72, R44, R122, R72 ;  /* 0x0000007a2c48723c */ /* 0x000ff00000001848 */
[----:B------:R-:W-:Y:S08]  /*2300*/  HMMA.16816.F32 R24, R32, R28, R24 ;  /* 0x0000001c2018723c */ /* 0x000ff00000001818 */
[-C--:B------:R-:W-:Y:S08]  /*2310*/  HMMA.16816.F32 R40, R36, R30.reuse, R40 ;  /* 0x0000001e2428723c */ /* 0x080ff00000001828 */
[----:B------:R-:W-:Y:S01]  /*2320*/  HMMA.16816.F32 R84, R32, R30, R84 ;  /* 0x0000001e2054723c */ /* 0x000fe20000001854 */
[----:B------:R-:W-:Y:S07]  /*2330*/  LDSM.16.M88.4 R28, [R245+0x7100] ;  /* 0x00710000f51c783b */ /* 0x000fee0000000200 */
[-C--:B-----5:R-:W-:Y:S08]  /*2340*/  HMMA.16816.F32 R80, R36, R116.reuse, R80 ;  /* 0x000000742450723c */ /* 0x0a0ff00000001850 */
[----:B------:R-:W-:Y:S08]  /*2350*/  HMMA.16816.F32 R76, R32, R116, R76 ;  /* 0x00000074204c723c */ /* 0x000ff0000000184c */
[-C--:B------:R-:W-:Y:S08]  /*2360*/  HMMA.16816.F32 R68, R36, R118.reuse, R68 ;  /* 0x000000762444723c */ /* 0x080ff00000001844 */
[----:B------:R-:W-:Y:S08]  /*2370*/  HMMA.16816.F32 R72, R32, R118, R72 ;  /* 0x000000762048723c */ /* 0x000ff00000001848 */
[----:B------:R-:W-:Y:S08]  /*2380*/  HMMA.16816.F32 R24, R16, R12, R24 ;  /* 0x0000000c1018723c */ /* 0x000ff00000001818 */
[-C--:B------:R-:W-:Y:S08]  /*2390*/  HMMA.16816.F32 R40, R20, R14.reuse, R40 ;  /* 0x0000000e1428723c */ /* 0x080ff00000001828 */
[----:B------:R-:W-:Y:S01]  /*23a0*/  HMMA.16816.F32 R84, R16, R14, R84 ;  /* 0x0000000e1054723c */ /* 0x000fe20000001854 */
[----:B------:R-:W2:Y:S07]  /*23b0*/  LDSM.16.M88.4 R12, [R250+0x7100] ;  /* 0x00710000fa0c783b */ /* 0x000eae0000000200 */
[----:B---3--:R-:W-:Y:S01]  /*23c0*/  HMMA.16816.F32 R80, R20, R8, R80 ;  /* 0x000000081450723c */ /* 0x008fe20000001850 */
[----:B------:R-:W-:-:S02]  /*23d0*/  FMUL.FTZ R24, R24, c[0x0][0x320] ;  /* 0x0000c80018187a20 */ /* 0x000fc40000410000 */
[----:B------:R-:W-:Y:S02]  /*23e0*/  FMUL.FTZ R25, R25, c[0x0][0x320] ;  /* 0x0000c80019197a20 */ /* 0x000fe40000410000 */
[----:B------:R-:W-:Y:S01]  /*23f0*/  FMUL.FTZ R26, R26, c[0x0][0x320] ;  /* 0x0000c8001a1a7a20 */ /* 0x000fe20000410000 */
[----:B------:R-:W3:Y:S01]  /*2400*/  MUFU.TANH R124, R24 ;  /* 0x00000018007c7308 */ /* 0x000ee20000002400 */
[----:B------:R-:W-:Y:S01]  /*2410*/  FMUL.FTZ R27, R27, c[0x0][0x320] ;  /* 0x0000c8001b1b7a20 */ /* 0x000fe20000410000 */
[----:B------:R-:W-:Y:S01]  /*2420*/  HMMA.16816.F32 R76, R16, R8, R76 ;  /* 0x00000008104c723c */ /* 0x000fe2000000184c */
[----:B------:R-:W-:Y:S02]  /*2430*/  FMUL.FTZ R40, R40, c[0x0][0x320] ;  /* 0x0000c80028287a20 */ /* 0x000fe40000410000 */
[----:B------:R-:W-:Y:S02]  /*2440*/  FMUL.FTZ R41, R41, c[0x0][0x320] ;  /* 0x0000c80029297a20 */ /* 0x000fe40000410000 */
[----:B------:R-:W-:Y:S01]  /*2450*/  FMUL.FTZ R42, R42, c[0x0][0x320] ;  /* 0x0000c8002a2a7a20 */ /* 0x000fe20000410000 */
[----:B------:R-:W1:Y:S01]  /*2460*/  MUFU.TANH R120, R25 ;  /* 0x0000001900787308 */ /* 0x000e620000002400 */
[----:B------:R-:W-:Y:S01]  /*2470*/  FMUL.FTZ R43, R43, c[0x0][0x320] ;  /* 0x0000c8002b2b7a20 */ /* 0x000fe20000410000 */
[----:B------:R-:W-:Y:S01]  /*2480*/  HMMA.16816.F32 R68, R20, R10, R68 ;  /* 0x0000000a1444723c */ /* 0x000fe20000001844 */
[----:B------:R-:W-:-:S02]  /*2490*/  FMUL.FTZ R84, R84, c[0x0][0x320] ;  /* 0x0000c80054547a20 */ /* 0x000fc40000410000 */
[----:B------:R-:W-:Y:S02]  /*24a0*/  FMUL.FTZ R85, R85, c[0x0][0x320] ;  /* 0x0000c80055557a20 */ /* 0x000fe40000410000 */
[----:B------:R-:W-:Y:S01]  /*24b0*/  FMUL.FTZ R86, R86, c[0x0][0x320] ;  /* 0x0000c80056567a20 */ /* 0x000fe20000410000 */
[----:B------:R-:W1:Y:S01]  /*24c0*/  MUFU.TANH R121, R26 ;  /* 0x0000001a00797308 */ /* 0x000e620000002400 */
[----:B------:R-:W-:Y:S01]  /*24d0*/  FMUL.FTZ R87, R87, c[0x0][0x320] ;  /* 0x0000c80057577a20 */ /* 0x000fe20000410000 */
[----:B------:R-:W-:Y:S01]  /*24e0*/  HMMA.16816.F32 R72, R16, R10, R72 ;  /* 0x0000000a1048723c */ /* 0x000fe20000001848 */
[----:B------:R-:W5:Y:S01]  /*24f0*/  LDSM.16.M88.4 R8, [R250+0x7900] ;  /* 0x00790000fa08783b */ /* 0x000f620000000200 */
[----:B------:R-:W-:Y:S02]  /*2500*/  FMUL.FTZ R80, R80, c[0x0][0x320] ;  /* 0x0000c80050507a20 */ /* 0x000fe40000410000 */
[----:B------:R-:W-:Y:S02]  /*2510*/  FMUL.FTZ R81, R81, c[0x0][0x320] ;  /* 0x0000c80051517a20 */ /* 0x000fe40000410000 */
[----:B------:R1:W1:Y:S01]  /*2520*/  MUFU.TANH R125, R27 ;  /* 0x0000001b007d7308 */ /* 0x0002620000002400 */
[----:B------:R-:W-:Y:S01]  /*2530*/  FMUL.FTZ R82, R82, c[0x0][0x320] ;  /* 0x0000c80052527a20 */ /* 0x000fe20000410000 */
[----:B--2---:R-:W-:Y:S01]  /*2540*/  HMMA.16816.F32 R112, R96, R12, R112 ;  /* 0x0000000c6070723c */ /* 0x004fe20000001870 */
[----:B------:R-:W-:-:S02]  /*2550*/  FMUL.FTZ R83, R83, c[0x0][0x320] ;  /* 0x0000c80053537a20 */ /* 0x000fc40000410000 */
[----:B------:R-:W-:-:S03]  /*2560*/  FMUL.FTZ R76, R76, c[0x0][0x320] ;  /* 0x0000c8004c4c7a20 */ /* 0x000fc60000410000 */
[----:B------:R-:W2:Y:S01]  /*2570*/  MUFU.TANH R126, R40 ;  /* 0x00000028007e7308 */ /* 0x000ea20000002400 */
[----:B------:R-:W-:Y:S01]  /*2580*/  FMUL.FTZ R77, R77, c[0x0][0x320] ;  /* 0x0000c8004d4d7a20 */ /* 0x000fe20000410000 */
[----:B------:R-:W-:Y:S01]  /*2590*/  HMMA.16816.F32 R64, R92, R12, R64 ;  /* 0x0000000c5c40723c */ /* 0x000fe20000001840 */
[----:B------:R-:W-:Y:S02]  /*25a0*/  FMUL.FTZ R78, R78, c[0x0][0x320] ;  /* 0x0000c8004e4e7a20 */ /* 0x000fe40000410000 */
[----:B------:R-:W-:Y:S01]  /*25b0*/  FMUL.FTZ R79, R79, c[0x0][0x320] ;  /* 0x0000c8004f4f7a20 */ /* 0x000fe20000410000 */
[----:B-1----:R-:W1:Y:S02]  /*25c0*/  LDSM.16.M88.4 R24, [R249+0x3000] ;  /* 0x00300000f918783b */ /* 0x002e640000000200 */
        /* <DEDUP_REMOVED lines=9> */
[----:B------:R-:W2:Y:S01]  /*2660*/  LDSM.16.M88.4 R12, [R249+0x3800] ;  /* 0x00380000f90c783b */ /* 0x000ea20000000200 */
[----:B------:R-:W-:-:S04]  /*2670*/  FMUL.FTZ R70, R70, c[0x0][0x320] ;  /* 0x0000c80046467a20 */ /* 0x000fc80000410000 */
[----:B------:R3:W1:Y:S02]  /*2680*/  MUFU.TANH R116, R43 ;  /* 0x0000002b00747308 */ /* 0x0006640000002400 */
[-C--:B-----5:R-:W-:Y:S06]  /*2690*/  HMMA.16816.F32 R104, R96, R8.reuse, R104 ;  /* 0x000000086068723c */ /* 0x0a0fec0000001868 */
[----:B------:R-:W1:Y:S02]  /*26a0*/  MUFU.TANH R84, R84 ;  /* 0x0000005400547308 */ /* 0x000e640000002400 */
[----:B------:R-:W-:Y:S01]  /*26b0*/  HMMA.16816.F32 R56, R92, R8, R56 ;  /* 0x000000085c38723c */ /* 0x000fe20000001838 */
[----:B---3--:R-:W-:Y:S05]  /*26c0*/  LDSM.16.M88.4 R40, [R236+0x3000] ;  /* 0x00300000ec28783b */ /* 0x008fea0000000200 */
[----:B------:R-:W3:Y:S02]  /*26d0*/  MUFU.TANH R85, R85 ;  /* 0x0000005500557308 */ /* 0x000ee40000002400 */
[-C--:B------:R-:W-:Y:S06]  /*26e0*/  HMMA.16816.F32 R100, R96, R10.reuse, R100 ;  /* 0x0000000a6064723c */ /* 0x080fec0000001864 */
[----:B------:R-:W2:Y:S02]  /*26f0*/  MUFU.TANH R86, R86 ;  /* 0x0000005600567308 */ /* 0x000ea40000002400 */
[----:B------:R-:W-:Y:S06]  /*2700*/  HMMA.16816.F32 R52, R92, R10, R52 ;  /* 0x0000000a5c34723c */ /* 0x000fec0000001834 */
[----:B------:R-:W2:Y:S02]  /*2710*/  MUFU.TANH R87, R87 ;  /* 0x0000005700577308 */ /* 0x000ea40000002400 */
[-C--:B-1----:R-:W-:Y:S06]  /*2720*/  HMMA.16816.F32 R112, R48, R24.reuse, R112 ;  /* 0x000000183070723c */ /* 0x082fec0000001870 */
[----:B------:R-:W1:Y:S02]  /*2730*/  MUFU.TANH R80, R80 ;  /* 0x0000005000507308 */ /* 0x000e640000002400 */
[----:B------:R-:W-:Y:S06]  /*2740*/  HMMA.16816.F32 R64, R44, R24, R64 ;  /* 0x000000182c40723c */ /* 0x000fec0000001840 */
[----:B------:R-:W1:Y:S02]  /*2750*/  MUFU.TANH R81, R81 ;  /* 0x0000005100517308 */ /* 0x000e640000002400 */
[-C--:B------:R-:W-:Y:S06]  /*2760*/  HMMA.16816.F32 R108, R48, R26.reuse, R108 ;  /* 0x0000001a306c723c */ /* 0x080fec000000186c */
[----:B------:R-:W1:Y:S02]  /*2770*/  MUFU.TANH R82, R82 ;  /* 0x0000005200527308 */ /* 0x000e640000002400 */
[----:B------:R-:W-:Y:S01]  /*2780*/  HMMA.16816.F32 R60, R44, R26, R60 ;  /* 0x0000001a2c3c723c */ /* 0x000fe2000000183c */
[----:B------:R-:W5:Y:S05]  /*2790*/  LDSM.16.M88.4 R24, [R245+0x7900] ;  /* 0x00790000f518783b */ /* 0x000f6a0000000200 */
[----:B------:R-:W1:Y:S02]  /*27a0*/  MUFU.TANH R83, R83 ;  /* 0x0000005300537308 */ /* 0x000e640000002400 */
[-C--:B--2---:R-:W-:Y:S06]  /*27b0*/  HMMA.16816.F32 R104, R48, R12.reuse, R104 ;  /* 0x0000000c3068723c */ /* 0x084fec0000001868 */
[----:B------:R-:W2:Y:S02]  /*27c0*/  MUFU.TANH R76, R76 ;  /* 0x0000004c004c7308 */ /* 0x000ea40000002400 */
[----:B------:R-:W-:Y:S06]  /*27d0*/  HMMA.16816.F32 R56, R44, R12, R56 ;  /* 0x0000000c2c38723c */ /* 0x000fec0000001838 */
[----:B------:R-:W1:Y:S02]  /*27e0*/  MUFU.TANH R77, R77 ;  /* 0x0000004d004d7308 */ /* 0x000e640000002400 */
[-C--:B------:R-:W-:Y:S06]  /*27f0*/  HMMA.16816.F32 R100, R48, R14.reuse, R100 ;  /* 0x0000000e3064723c */ /* 0x080fec0000001864 */
[----:B------:R-:W1:Y:S02]  /*2800*/  MUFU.TANH R78, R78 ;  /* 0x0000004e004e7308 */ /* 0x000e640000002400 */
[----:B------:R-:W-:Y:S06]  /*2810*/  HMMA.16816.F32 R52, R44, R14, R52 ;  /* 0x0000000e2c34723c */ /* 0x000fec0000001834 */
[----:B------:R-:W1:Y:S02]  /*2820*/  MUFU.TANH R79, R79 ;  /* 0x0000004f004f7308 */ /* 0x000e640000002400 */
[-C--:B------:R-:W-:Y:S06]  /*2830*/  HMMA.16816.F32 R112, R36, R28.reuse, R112 ;  /* 0x0000001c2470723c */ /* 0x080fec0000001870 */
[----:B------:R1:W1:Y:S02]  /*2840*/  MUFU.TANH R117, R68 ;  /* 0x0000004400757308 */ /* 0x0002640000002400 */
[----:B------:R-:W-:Y:S06]  /*2850*/  HMMA.16816.F32 R64, R32, R28, R64 ;  /* 0x0000001c2040723c */ /* 0x000fec0000001840 */
[----:B------:R1:W1:Y:S02]  /*2860*/  MUFU.TANH R118, R69 ;  /* 0x0000004500767308 */ /* 0x0002640000002400 */
[-C--:B------:R-:W-:Y:S06]  /*2870*/  HMMA.16816.F32 R108, R36, R30.reuse, R108 ;  /* 0x0000001e246c723c */ /* 0x080fec000000186c */
[----:B------:R1:W1:Y:S02]  /*2880*/  MUFU.TANH R119, R70 ;  /* 0x0000004600777308 */ /* 0x0002640000002400 */
[----:B------:R-:W-:Y:S01]  /*2890*/  HMMA.16816.F32 R60, R32, R30, R60 ;  /* 0x0000001e203c723c */ /* 0x000fe2000000183c */
[----:B------:R-:W1:Y:S01]  /*28a0*/  LDSM.16.M88.4 R28, [R236+0x3800] ;  /* 0x00380000ec1c783b */ /* 0x000e620000000200 */
[----:B------:R-:W-:-:S04]  /*28b0*/  DEPBAR.LE SB0, 0x0 ;  /* 0x000080000000791a */ /* 0x000fc80000000000 */
[----:B------:R-:W1:Y:S02]  /*28c0*/  MUFU.TANH R71, R71 ;  /* 0x0000004700477308 */ /* 0x000e640000002400 */
[-C--:B-----5:R-:W-:Y:S06]  /*28d0*/  HMMA.16816.F32 R104, R36, R24.reuse, R104 ;  /* 0x000000182468723c */ /* 0x0a0fec0000001868 */
[----:B------:R-:W1:Y:S02]  /*28e0*/  MUFU.TANH R72, R72 ;  /* 0x0000004800487308 */ /* 0x000e640000002400 */
[----:B------:R-:W-:Y:S06]  /*28f0*/  HMMA.16816.F32 R56, R32, R24, R56 ;  /* 0x000000182038723c */ /* 0x000fec0000001838 */
[----:B------:R-:W1:Y:S02]  /*2900*/  MUFU.TANH R73, R73 ;  /* 0x0000004900497308 */ /* 0x000e640000002400 */
[-C--:B------:R-:W-:Y:S08]  /*2910*/  HMMA.16816.F32 R100, R36, R26.reuse, R100 ;  /* 0x0000001a2464723c */ /* 0x080ff00000001864 */
[----:B------:R-:W-:Y:S08]  /*2920*/  HMMA.16816.F32 R52, R32, R26, R52 ;  /* 0x0000001a2034723c */ /* 0x000ff00000001834 */
[-C--:B------:R-:W-:Y:S08]  /*2930*/  HMMA.16816.F32 R112, R20, R40.reuse, R112 ;  /* 0x000000281470723c */ /* 0x080ff00000001870 */
[----:B------:R-:W-:Y:S07]  /*2940*/  HMMA.16816.F32 R64, R16, R40, R64 ;  /* 0x000000281040723c */ /* 0x000fee0000001840 */
[----:B------:R-:W-:Y:S01]  /*2950*/  FMUL.FTZ R40, R74, c[0x0][0x320] ;  /* 0x0000c8004a287a20 */ /* 0x000fe20000410000 */
[----:B------:R-:W-:Y:S01]  /*2960*/  HMMA.16816.F32 R108, R20, R42, R108 ;  /* 0x0000002a146c723c */ /* 0x000fe2000000186c */
[----:B------:R-:W-:-:S04]  /*2970*/  FMUL.FTZ R41, R75, c[0x0][0x320] ;  /* 0x0000c8004b297a20 */ /* 0x000fc80000410000 */
[----:B------:R-:W2:Y:S03]  /*2980*/  MUFU.TANH R40, R40 ;  /* 0x0000002800287308 */ /* 0x000ea60000002400 */
[----:B------:R-:W-:Y:S01]  /*2990*/  HMMA.16816.F32 R60, R16, R42, R60 ;  /* 0x0000002a103c723c */ /* 0x000fe2000000183c */
[----:B------:R-:W-:Y:S02]  /*29a0*/  FMUL.FTZ R9, R114, c[0x0][0x320] ;  /* 0x0000c80072097a20 */ /* 0x000fe40000410000 */
[----:B------:R-:W-:Y:S02]  /*29b0*/  FMUL.FTZ R74, R115, c[0x0][0x320] ;  /* 0x0000c800734a7a20 */ /* 0x000fe40000410000 */
[----:B------:R-:W-:Y:S01]  /*29c0*/  FMUL.FTZ R112, R112, c[0x0][0x320] ;  /* 0x0000c80070707a20 */ /* 0x000fe20000410000 */
[----:B------:R-:W2:Y:S01]  /*29d0*/  MUFU.TANH R41, R41 ;  /* 0x0000002900297308 */ /* 0x000ea20000002400 */
[----:B------:R-:W-:Y:S01]  /*29e0*/  FMUL.FTZ R113, R113, c[0x0][0x320] ;  /* 0x0000c80071717a20 */ /* 0x000fe20000410000 */
[----:B-1----:R-:W-:Y:S01]  /*29f0*/  HMMA.16816.F32 R104, R20, R28, R104 ;  /* 0x0000001c1468723c */ /* 0x002fe20000001868 */
[----:B------:R-:W-:-:S02]  /*2a00*/  FMUL.FTZ R12, R66, c[0x0][0x320] ;  /* 0x0000c800420c7a20 */ /* 0x000fc40000410000 */
[----:B------:R-:W-:Y:S02]  /*2a10*/  FMUL.FTZ R64, R64, c[0x0][0x320] ;  /* 0x0000c80040407a20 */ /* 0x000fe40000410000 */
[----:B------:R-:W-:Y:S01]  /*2a20*/  FMUL.FTZ R65, R65, c[0x0][0x320] ;  /* 0x0000c80041417a20 */ /* 0x000fe20000410000 */
[----:B------:R1:W1:Y:S01]  /*2a30*/  MUFU.TANH R227, R112 ;  /* 0x0000007000e37308 */ /* 0x0002620000002400 */
[----:B------:R-:W-:Y:S01]  /*2a40*/  FMUL.FTZ R67, R67, c[0x0][0x320] ;  /* 0x0000c80043437a20 */ /* 0x000fe20000410000 */
[----:B------:R-:W-:Y:S01]  /*2a50*/  HMMA.16816.F32 R56, R16, R28, R56 ;  /* 0x0000001c1038723c */ /* 0x000fe20000001838 */
[----:B------:R-:W-:Y:S02]  /*2a60*/  FMUL.FTZ R10, R110, c[0x0][0x320] ;  /* 0x0000c8006e0a7a20 */ /* 0x000fe40000410000 */
[----:B------:R-:W-:Y:S02]  /*2a70*/  FMUL.FTZ R11, R111, c[0x0][0x320] ;  /* 0x0000c8006f0b7a20 */ /* 0x000fe40000410000 */
[----:B------:R-:W-:Y:S01]  /*2a80*/  FMUL.FTZ R108, R108, c[0x0][0x320] ;  /* 0x0000c8006c6c7a20 */ /* 0x000fe20000410000 */
[----:B------:R1:W1:Y:S01]  /*2a90*/  MUFU.TANH R226, R113 ;  /* 0x0000007100e27308 */ /* 0x0002620000002400 */
        /* <DEDUP_REMOVED lines=8> */
[----:B------:R-:W-:Y:S02]  /*2b20*/  FMUL.FTZ R8, R107, c[0x0][0x320] ;  /* 0x0000c8006b087a20 */ /* 0x000fe40000410000 */
[----:B------:R-:W-:Y:S02]  /*2b30*/  FMUL.FTZ R104, R104, c[0x0][0x320] ;  /* 0x0000c80068687a20 */ /* 0x000fe40000410000 */
[----:B------:R-:W-:Y:S01]  /*2b40*/  FMUL.FTZ R105, R105, c[0x0][0x320] ;  /* 0x0000c80069697a20 */ /* 0x000fe20000410000 */
[----:B------:R-:W1:Y:S01]  /*2b50*/  MUFU.TANH R74, R74 ;  /* 0x0000004a004a7308 */ /* 0x000e620000002400 */
        /* <DEDUP_REMOVED lines=14> */
[----:B------:R-:W1:Y:S01]  /*2c40*/  MUFU.TANH R12, R12 ;  /* 0x0000000c000c7308 */ /* 0x000e620000002400 */
[----:B------:R-:W-:-:S07]  /*2c50*/  FMUL.FTZ R55, R55, c[0x0][0x320] ;  /* 0x0000c80037377a20 */ /* 0x000fce0000410000 */
[----:B------:R1:W1:Y:S08]  /*2c60*/  MUFU.TANH R231, R67 ;  /* 0x0000004300e77308 */ /* 0x0002700000002400 */
[----:B------:R1:W1:Y:S08]  /*2c70*/  MUFU.TANH R225, R108 ;  /* 0x0000006c00e17308 */ /* 0x0002700000002400 */
[----:B------:R1:W1:Y:S08]  /*2c80*/  MUFU.TANH R224, R109 ;  /* 0x0000006d00e07308 */ /* 0x0002700000002400 */
[----:B------:R-:W1:Y:S08]  /*2c90*/  MUFU.TANH R10, R10 ;  /* 0x0000000a000a7308 */ /* 0x000e700000002400 */
[----:B------:R-:W1:Y:S08]  /*2ca0*/  MUFU.TANH R11, R11 ;  /* 0x0000000b000b7308 */ /* 0x000e700000002400 */
[----:B------:R-:W1:Y:S08]  /*2cb0*/  MUFU.TANH R25, R25 ;  /* 0x0000001900197308 */ /* 0x000e700000002400 */
[----:B------:R-:W1:Y:S08]  /*2cc0*/  MUFU.TANH R24, R24 ;  /* 0x0000001800187308 */ /* 0x000e700000002400 */
[----:B------:R1:W1:Y:S08]  /*2cd0*/  MUFU.TANH R230, R62 ;  /* 0x0000003e00e67308 */ /* 0x0002700000002400 */
[----:B------:R1:W1:Y:S08]  /*2ce0*/  MUFU.TANH R229, R63 ;  /* 0x0000003f00e57308 */ /* 0x0002700000002400 */
[----:B------:R1:W1:Y:S08]  /*2cf0*/  MUFU.TANH R217, R104 ;  /* 0x0000006800d97308 */ /* 0x0002700000002400 */
        /* <DEDUP_REMOVED lines=18> */
[----:B------:R-:W-:Y:S01]  /*2e20*/  ISETP.NE.AND P1, PT, R252, 0x1, PT ;  /* 0x00000001fc00780c */ /* 0x000fe20003f25270 */
[----:B------:R-:W-:-:S04]  /*2e30*/  IMAD.MOV.U32 R18, RZ, RZ, RZ ;  /* 0x000000ffff127224 */ /* 0x000fc800078e00ff */
        /* <DEDUP_REMOVED lines=12> */
[----:B------:R-:W-:Y:S01]  /*2f00*/  IMAD.WIDE R28, R137, 0x2, RZ ;  /* 0x00000002891c7825 */ /* 0x000fe200078e02ff */
[----:B------:R-:W-:-:S03]  /*2f10*/  ISETP.NE.U32.AND P6, PT, R6, RZ, PT ;  /* 0x000000ff0600720c */ /* 0x000fc60003fc5070 */
[----:B------:R-:W-:-:S04]  /*2f20*/  IMAD R19, R14, c[0x0][0x2b8], R13 ;  /* 0x0000ae000e137a24 */ /* 0x000fc800078e020d */
[----:B------:R-:W-:Y:S01]  /*2f30*/  IMAD.WIDE.U32 R14, R19, c[0x0][0x1e0], RZ ;  /* 0x00007800130e7a25 */ /* 0x000fe200078e00ff */
[----:B------:R-:W-:Y:S01]  /*2f40*/  SHF.R.S32.HI R13, RZ, 0x1f, R19 ;  /* 0x0000001fff0d7819 */ /* 0x000fe20000011413 */
[----:B------:R3:W-:Y:S04]  /*2f50*/  STL [R1+0x4], R19 ;  /* 0x0000041301007387 */ /* 0x0007e80000100800 */
[----:B------:R-:W-:-:S04]  /*2f60*/  IMAD R13, R13, c[0x0][0x1e0], RZ ;  /* 0x000078000d0d7a24 */ /* 0x000fc800078e02ff */
[----:B------:R-:W-:-:S04]  /*2f70*/  IMAD R13, R19, c[0x0][0x1e4], R13 ;  /* 0x00007900130d7a24 */ /* 0x000fc800078e020d */
[----:B------:R-:W-:Y:S01]  /*2f80*/  IMAD.IADD R15, R15, 0x1, R13 ;  /* 0x000000010f0f7824 */ /* 0x000fe200078e020d */
[----:B--2---:R-:W-:-:S03]  /*2f90*/  SHF.R.S32.HI R13, RZ, 0x1f, R18 ;  /* 0x0000001fff0d7819 */ /* 0x004fc60000011412 */
[----:B------:R-:W-:Y:S01]  /*2fa0*/  IMAD.WIDE.U32 R14, R18, c[0x0][0x1f0], R14 ;  /* 0x00007c00120e7a25 */ /* 0x000fe200078e000e */
[----:B------:R2:W-:Y:S03]  /*2fb0*/  STL [R1], R18 ;  /* 0x0000001201007387 */ /* 0x0005e60000100800 */
[----:B------:R-:W-:Y:S01]  /*2fc0*/  IMAD R13, R13, c[0x0][0x1f0], RZ ;  /* 0x00007c000d0d7a24 */ /* 0x000fe200078e02ff */
[----:B---3--:R-:W-:Y:S02]  /*2fd0*/  IADD3 R19, P0, R14, UR18, RZ ;  /* 0x000000120e137c10 */ /* 0x008fe4000ff1e0ff */
[----:B------:R-:W-:Y:S01]  /*2fe0*/  IADD3 R14, -R6, 0x10, RZ ;  /* 0x00000010060e7810 */ /* 0x000fe20007ffe1ff */
[----:B------:R-:W-:Y:S02]  /*2ff0*/  IMAD R13, R18, c[0x0][0x1f4], R13 ;  /* 0x00007d00120d7a24 */ /* 0x000fe400078e020d */
[----:B------:R-:W-:Y:S01]  /*3000*/  IMAD.SHL.U32 R6, R136, 0x2, RZ ;  /* 0x0000000288067824 */ /* 0x000fe200078e00ff */
[----:B------:R-:W-:-:S02]  /*3010*/  LOP3.LUT R14, R14, 0xf, RZ, 0xc0, !PT ;  /* 0x0000000f0e0e7812 */ /* 0x000fc400078ec0ff */
[----:B------:R-:W-:Y:S02]  /*3020*/  IADD3.X R13, R15, UR16, R13, P0, !PT ;  /* 0x000000100f0d7c10 */ /* 0x000fe400087fe40d */
[----:B------:R-:W-:-:S04]  /*3030*/  IADD3 R15, -R22, 0x10, RZ ;  /* 0x00000010160f7810 */ /* 0x000fc80007ffe1ff */
[----:B------:R-:W-:Y:S02]  /*3040*/  LOP3.LUT R15, R15, 0xf, RZ, 0xc0, !PT ;  /* 0x0000000f0f0f7812 */ /* 0x000fe400078ec0ff */
[----:B--2---:R-:W-:-:S04]  /*3050*/  LEA R18, P0, R19, c[0x0][0x1c8], 0x1 ;  /* 0x0000720013127a11 */ /* 0x004fc800078008ff */
[----:B------:R-:W-:Y:S01]  /*3060*/  LEA.HI.X R19, R19, c[0x0][0x1cc], R13, 0x1, P0 ;  /* 0x0000730013137a11 */ /* 0x000fe200000f0c0d */
[----:B------:R-:W2:Y:S01]  /*3070*/  SHFL.IDX PT, R16, R18, 0x3, 0x181f ;  /* 0x00781f0012107f89 */ /* 0x000ea200000e0000 */
[----:B------:R-:W-:-:S03]  /*3080*/  SHF.R.S32.HI R13, RZ, 0x1f, R138 ;  /* 0x0000001fff0d7819 */ /* 0x000fc6000001148a */
[----:B------:R-:W3:Y:S01]  /*3090*/  SHFL.IDX PT, R17, R19, 0x3, 0x181f ;  /* 0x00781f0013117f89 */ /* 0x000ee200000e0000 */
[----:B------:R-:W-:-:S03]  /*30a0*/  LEA.HI R13, R13, R138, RZ, 0x3 ;  /* 0x0000008a0d0d7211 */ /* 0x000fc600078f18ff */
[----:B------:R-:W4:Y:S01]  /*30b0*/  SHFL.IDX PT, R23, R18, RZ, 0x181f ;  /* 0x00181fff12177589 */ /* 0x000f2200000e0000 */
[----:B------:R-:W-:-:S03]  /*30c0*/  LOP3.LUT R13, R13, 0xfffffff8, RZ, 0xc0, !PT ;  /* 0xfffffff80d0d7812 */ /* 0x000fc600078ec0ff */
[----:B------:R-:W5:Y:S02]  /*30d0*/  SHFL.IDX PT, R20, R18, 0x1, 0x181f ;  /* 0x00381f0012147f89 */ /* 0x000f6400000e0000 */
[----:B------:R-:W-:Y:S02]  /*30e0*/  IMAD.WIDE R30, R13, 0x2, RZ ;  /* 0x000000020d1e7825 */ /* 0x000fe400078e02ff */
[----:B------:R-:W1:Y:S04]  /*30f0*/  SHFL.IDX PT, R26, R19, RZ, 0x181f ;  /* 0x00181fff131a7589 */ /* 0x000e6800000e0000 */
[----:B------:R-:W1:Y:S04]  /*3100*/  SHFL.IDX PT, R21, R19, 0x1, 0x181f ;  /* 0x00381f0013157f89 */ /* 0x000e6800000e0000 */
[----:B------:R-:W1:Y:S01]  /*3110*/  SHFL.IDX PT, R18, R18, 0x2, 0x181f ;  /* 0x00581f0012127f89 */ /* 0x000e6200000e0000 */
[----:B--2---:R-:W-:-:S03]  /*3120*/  IADD3 R32, P1, P0, R15, R16, R28 ;  /* 0x000000100f207210 */ /* 0x004fc6000783e01c */
[----:B------:R-:W2:Y:S01]  /*3130*/  SHFL.IDX PT, R19, R19, 0x2, 0x181f ;  /* 0x00581f0013137f89 */ /* 0x000ea200000e0000 */
[----:B---3--:R-:W-:Y:S02]  /*3140*/  IADD3.X R33, RZ, R17, R29, P1, P0 ;  /* 0x00000011ff217210 */ /* 0x008fe40000fe041d */
[----:B------:R-:W-:Y:S02]  /*3150*/  IADD3 R14, P1, P0, R14, R16, R30 ;  /* 0x000000100e0e7210 */ /* 0x000fe4000783e01e */
[----:B----4-:R-:W-:Y:S02]  /*3160*/  IADD3 R16, P2, R28, R23, RZ ;  /* 0x000000171c107210 */ /* 0x010fe40007f5e0ff */
[----:B------:R-:W-:Y:S02]  /*3170*/  IADD3.X R15, RZ, R17, R31, P1, P0 ;  /* 0x00000011ff0f7210 */ /* 0x000fe40000fe041f */
[----:B------:R-:W-:Y:S02]  /*3180*/  IADD3 R36, P1, R30, R23, RZ ;  /* 0x000000171e247210 */ /* 0x000fe40007f3e0ff */
[-C--:B-----5:R-:W-:Y:S01]  /*3190*/  IADD3 R34, P0, R28, R20.reuse, RZ ;  /* 0x000000141c227210 */ /* 0x0a0fe20007f1e0ff */
[--C-:B-1----:R-:W-:Y:S01]  /*31a0*/  IMAD.X R17, R29, 0x1, R26.reuse, P2 ;  /* 0x000000011d117824 */ /* 0x102fe200010e061a */
[----:B------:R-:W-:Y:S01]  /*31b0*/  IADD3 R20, P2, R30, R20, RZ ;  /* 0x000000141e147210 */ /* 0x000fe20007f5e0ff */
[----:B------:R-:W-:-:S02]  /*31c0*/  IMAD.X R37, R31, 0x1, R26, P1 ;  /* 0x000000011f257824 */ /* 0x000fc400008e061a */
[--C-:B------:R-:W-:Y:S01]  /*31d0*/  IMAD.X R35, R29, 0x1, R21.reuse, P0 ;  /* 0x000000011d237824 */ /* 0x100fe200000e0615 */
[----:B------:R1:W-:Y:S01]  /*31e0*/  LDGSTS.E.BYPASS.LTC128B.128 [R6+0x4100], [R16.64], !P3 ;  /* 0x0410000010067fae */ /* 0x0003e2000d901d4c */
[----:B------:R-:W-:Y:S01]  /*31f0*/  IMAD.X R21, R31, 0x1, R21, P2 ;  /* 0x000000011f157824 */ /* 0x000fe200010e0615 */
[-C--:B------:R-:W-:Y:S02]  /*3200*/  IADD3 R26, P0, R28, R18.reuse, RZ ;  /* 0x000000121c1a7210 */ /* 0x080fe40007f1e0ff */
[----:B------:R1:W-:Y:S01]  /*3210*/  LDGSTS.E.BYPASS.LTC128B.128 [R6+0x6100], [R36.64], !P4 ;  /* 0x0610000024067fae */ /* 0x0003e2000e101d4c */
[----:B------:R-:W-:Y:S02]  /*3220*/  IADD3 R18, P1, R30, R18, RZ ;  /* 0x000000121e127210 */ /* 0x000fe40007f3e0ff */
[--C-:B--2---:R-:W-:Y:S01]  /*3230*/  IMAD.X R27, R29, 0x1, R19.reuse, P0 ;  /* 0x000000011d1b7824 */ /* 0x104fe200000e0613 */
[----:B------:R-:W-:Y:S02]  /*3240*/  ISETP.NE.U32.AND P0, PT, R22, RZ, PT ;  /* 0x000000ff1600720c */ /* 0x000fe40003f05070 */
[----:B------:R-:W-:Y:S01]  /*3250*/  IMAD.X R19, R31, 0x1, R19, P1 ;  /* 0x000000011f137824 */ /* 0x000fe200008e0613 */
[----:B------:R1:W-:Y:S04]  /*3260*/  LDGSTS.E.BYPASS.LTC128B.128 [R6+0x4900], [R34.64], !P3 ;  /* 0x0490000022067fae */ /* 0x0003e8000d901d4c */
[----:B------:R1:W-:Y:S04]  /*3270*/  LDGSTS.E.BYPASS.LTC128B.128 [R6+0x6900], [R20.64], !P4 ;  /* 0x0690000014067fae */ /* 0x0003e8000e101d4c */
[----:B------:R1:W-:Y:S04]  /*3280*/  LDGSTS.E.BYPASS.LTC128B.128 [R6+0x5100], [R26.64], !P3 ;  /* 0x051000001a067fae */ /* 0x0003e8000d901d4c */
[----:B------:R1:W-:Y:S04]  /*3290*/  LDGSTS.E.BYPASS.LTC128B.128 [R6+0x7100], [R18.64], !P4 ;  /* 0x0710000012067fae */ /* 0x0003e8000e101d4c */
[----:B------:R1:W-:Y:S04]  /*32a0*/  LDGSTS.E.BYPASS.LTC128B.128.ZFILL [R6+0x5900], [R32.64], P0 ;  /* 0x0590000020067fae */ /* 0x0003e80008141d4c */
[----:B------:R1:W-:Y:S02]  /*32b0*/  LDGSTS.E.BYPASS.LTC128B.128.ZFILL [R6+0x7900], [R14.64], P6 ;  /* 0x079000000e067fae */ /* 0x0003e4000b141d4c */
.L_x_707:
[----:B-1234-:R-:W-:Y:S01]  /*32c0*/  SHF.R.S32.HI R6, RZ, 0x1f, R2 ;  /* 0x0000001fff067819 */ /* 0x01efe20000011402 */
[----:B------:R-:W-:Y:S01]  /*32d0*/  IMAD.SHL.U32 R248, R5, 0x2, RZ ;  /* 0x0000000205f87824 */ /* 0x000fe200078e00ff */
[----:B------:R-:W0:Y:S02]  /*32e0*/  LDGDEPBAR ;  /* 0x00000000000079af */ /* 0x000e240000000000 */
[----:B------:R-:W-:Y:S01]  /*32f0*/  LEA.HI R13, R6, R2, RZ, 0x2 ;  /* 0x00000002060d7211 */ /* 0x000fe200078f10ff */
[----:B------:R-:W-:Y:S01]  /*3300*/  IMAD.U32 R6, RZ, RZ, UR17 ;  /* 0x00000011ff067e24 */ /* 0x000fe2000f8e00ff */
[----:B------:R-:W-:Y:S01]  /*3310*/  LDSM.16.MT88.4 R192, [R248+0x100] ;  /* 0x00010000f8c0783b */ /* 0x000fe20000004200 */
[----:B------:R-:W-:-:S02]  /*3320*/  IMAD R242, R4, 0x2, R248 ;  /* 0x0000000204f27824 */ /* 0x000fc400078e02f8 */
[C---:B------:R-:W-:Y:S01]  /*3330*/  IMAD R241, R3.reuse, 0x2, R248 ;  /* 0x0000000203f17824 */ /* 0x040fe200078e02f8 */
[----:B------:R1:W-:Y:S01]  /*3340*/  STL [R1+0x20], R13 ;  /* 0x0000200d01007387 */ /* 0x0003e20000100800 */
[----:B------:R-:W-:-:S03]  /*3350*/  IMAD R240, R3, 0x2, R242 ;  /* 0x0000000203f07824 */ /* 0x000fc600078e02f2 */
[----:B------:R-:W-:Y:S04]  /*3360*/  LDSM.16.MT88.4 R188, [R242+0x100] ;  /* 0x00010000f2bc783b */ /* 0x000fe80000004200 */
[----:B------:R-:W-:Y:S04]  /*3370*/  LDSM.16.MT88.4 R184, [R241+0x100] ;  /* 0x00010000f1b8783b */ /* 0x000fe80000004200 */
[----:B------:R-:W-:Y:S04]  /*3380*/  LDSM.16.MT88.4 R180, [R240+0x100] ;  /* 0x00010000f0b4783b */ /* 0x000fe80000004200 */
[----:B------:R-:W-:Y:S04]  /*3390*/  LDSM.16.MT88.4 R112, [R241+0x2100] ;  /* 0x00210000f170783b */ /* 0x000fe80000004200 */
[----:B------:R-:W-:Y:S04]  /*33a0*/  LDSM.16.MT88.4 R36, [R240+0x2100] ;  /* 0x00210000f024783b */ /* 0x000fe80000004200 */
[----:B------:R-:W-:Y:S01]  /*33b0*/  LDSM.16.MT88.4 R32, [R242+0x900] ;  /* 0x00090000f220783b */ /* 0x000fe20000004200 */
[----:B-1----:R-:W-:-:S03]  /*33c0*/  LOP3.LUT R13, R13, 0x7ffffffc, RZ, 0xc0, !PT ;  /* 0x7ffffffc0d0d7812 */ /* 0x002fc600078ec0ff */
[----:B------:R-:W-:Y:S02]  /*33d0*/  LDSM.16.MT88.4 R28, [R241+0x900] ;  /* 0x00090000f11c783b */ /* 0x000fe40000004200 */
[----:B------:R-:W-:Y:S02]  /*33e0*/  IMAD.IADD R2, R2, 0x1, -R13 ;  /* 0x0000000102027824 */ /* 0x000fe400078e0a0d */
[----:B------:R-:W-:Y:S02]  /*33f0*/  LDSM.16.MT88.4 R20, [R248+0x2900] ;  /* 0x00290000f814783b */ /* 0x000fe40000004200 */
[----:B------:R-:W-:Y:S02]  /*3400*/  IMAD R2, R2, -0x2, R6 ;  /* 0xfffffffe02027824 */ /* 0x000fe400078e0206 */
[----:B------:R-:W-:Y:S03]  /*3410*/  LDSM.16.MT88.4 R16, [R242+0x2900] ;  /* 0x00290000f210783b */ /* 0x000fe60000004200 */
[----:B------:R-:W-:-:S02]  /*3420*/  ISETP.GT.AND P0, PT, R2, RZ, PT ;  /* 0x000000ff0200720c */ /* 0x000fc40003f04270 */
[C---:B------:R-:W-:Y:S02]  /*3430*/  ISETP.GT.AND P1, PT, R2.reuse, 0x1, PT ;  /* 0x000000010200780c */ /* 0x040fe40003f24270 */
[----:B------:R-:W-:Y:S02]  /*3440*/  ISETP.GT.AND P2, PT, R2, 0x8, PT ;  /* 0x000000080200780c */ /* 0x000fe40003f44270 */
[----:B------:R-:W-:Y:S02]  /*3450*/  FSEL R124, R124, -INF , P0 ;  /* 0xff8000007c7c7808 */ /* 0x000fe40000000000 */
[----:B------:R-:W-:Y:S02]  /*3460*/  FSEL R120, R120, -INF , P1 ;  /* 0xff80000078787808 */ /* 0x000fe40000800000 */
[----:B------:R-:W-:Y:S02]  /*3470*/  FSEL R121, R121, -INF , P0 ;  /* 0xff80000079797808 */ /* 0x000fe40000000000 */
[----:B------:R-:W-:-:S02]  /*3480*/  FSEL R68, R88, -INF , P0 ;  /* 0xff80000058447808 */ /* 0x000fc40000000000 */
[----:B------:R-:W-:Y:S02]  /*3490*/  FSEL R70, R0, -INF , P0 ;  /* 0xff80000000467808 */ /* 0x000fe40000000000 */
[----:B------:R-:W-:Y:S02]  /*34a0*/  ISETP.GT.AND P0, PT, R2, 0x9, PT ;  /* 0x000000090200780c */ /* 0x000fe40003f04270 */
[----:B------:R-:W-:Y:S02]  /*34b0*/  FSEL R84, R84, -INF , P2 ;  /* 0xff80000054547808 */ /* 0x000fe40001000000 */
[----:B------:R-:W-:Y:S02]  /*34c0*/  FMNMX.FTZ R0, R124, R120, !PT ;  /* 0x000000787c007209 */ /* 0x000fe40007810000 */
[----:B------:R-:W-:Y:S02]  /*34d0*/  FSEL R125, R125, -INF , P1 ;  /* 0xff8000007d7d7808 */ /* 0x000fe40000800000 */
[----:B------:R-:W-:-:S02]  /*34e0*/  FSEL R63, R89, -INF , P1 ;  /* 0xff800000593f7808 */ /* 0x000fc40000800000 */
[----:B------:R-:W-:Y:S02]  /*34f0*/  FSEL R69, R7, -INF , P1 ;  /* 0xff80000007457808 */ /* 0x000fe40000800000 */
[----:B------:R-:W-:Y:S02]  /*3500*/  ISETP.GT.AND P1, PT, R2, 0x10, PT ;  /* 0x000000100200780c */ /* 0x000fe40003f24270 */
[----:B------:R-:W-:Y:S02]  /*3510*/  FSEL R85, R85, -INF , P0 ;  /* 0xff80000055557808 */ /* 0x000fe40000000000 */
[----:B------:R-:W-:Y:S02]  /*3520*/  FMNMX.FTZ R0, R84, R0, !PT ;  /* 0x0000000054007209 */ /* 0x000fe40007810000 */
[----:B------:R-:W-:Y:S02]  /*3530*/  ISETP.GT.AND P6, PT, R2, 0x11, PT ;  /* 0x000000110200780c */ /* 0x000fe40003fc4270 */
[----:B------:R-:W-:-:S02]  /*3540*/  FSEL R76, R76, -INF , P1 ;  /* 0xff8000004c4c7808 */ /* 0x000fc40000800000 */
[----:B------:R-:W-:Y:S02]  /*3550*/  FMNMX.FTZ R0, R85, R0, !PT ;  /* 0x0000000055007209 */ /* 0x000fe40007810000 */
[----:B------:R-:W-:Y:S02]  /*3560*/  FSEL R87, R87, -INF , P0 ;  /* 0xff80000057577808 */ /* 0x000fe40000000000 */
[----:B------:R-:W-:Y:S02]  /*3570*/  FSEL R116, R116, -INF , P0 ;  /* 0xff80000074747808 */ /* 0x000fe40000000000 */
[----:B------:R-:W-:Y:S02]  /*3580*/  FSEL R59, R90, -INF , P0 ;  /* 0xff8000005a3b7808 */ /* 0x000fe40000000000 */
        /* <DEDUP_REMOVED lines=18> */
[----:B------:R-:W-:Y:S01]  /*36b0*/  ISETP.GT.AND P1, PT, R2, 0x21, PT ;  /* 0x000000210200780c */ /* 0x000fe20003f24270 */
[----:B------:R-:W-:Y:S01]  /*36c0*/  LDSM.16.MT88.4 R80, [R248+0x2100] ;  /* 0x00210000f850783b */ /* 0x000fe20000004200 */
[----:B------:R-:W-:-:S02]  /*36d0*/  FSEL R103, R75, -INF , P6 ;  /* 0xff8000004b677808 */ /* 0x000fc40003000000 */
[----:B------:R-:W-:Y:S02]  /*36e0*/  FMNMX.FTZ R0, R13, R0, !PT ;  /* 0x000000000d007209 */ /* 0x000fe40007810000 */
[----:B------:R-:W-:Y:S02]  /*36f0*/  FSEL R7, R40, -INF , P0 ;  /* 0xff80000028077808 */ /* 0x000fe40000000000 */
[----:B------:R-:W-:Y:S02]  /*3700*/  FSEL R65, R119, -INF , P0 ;  /* 0xff80000077417808 */ /* 0x000fe40000000000 */
[----:B------:R-:W-:Y:S02]  /*3710*/  FSEL R60, R117, -INF , P0 ;  /* 0xff800000753c7808 */ /* 0x000fe40000000000 */
[----:B------:R-:W-:Y:S02]  /*3720*/  ISETP.GT.AND P0, PT, R2, 0x28, PT ;  /* 0x000000280200780c */ /* 0x000fe40003f04270 */
[----:B------:R-:W-:-:S02]  /*3730*/  FSEL R164, R96, -INF , P1 ;  /* 0xff80000060a47808 */ /* 0x000fc40000800000 */
[----:B------:R-:W-:Y:S01]  /*3740*/  FMNMX.FTZ R0, R103, R0, !PT ;  /* 0x0000000067007209 */ /* 0x000fe20007810000 */
[----:B------:R-:W-:Y:S01]  /*3750*/  LDSM.16.MT88.4 R96, [R242+0x2100] ;  /* 0x00210000f260783b */ /* 0x000fe20000004200 */
[----:B------:R-:W-:Y:S02]  /*3760*/  FSEL R231, R231, -INF , P1 ;  /* 0xff800000e7e77808 */ /* 0x000fe40000800000 */
[----:B------:R-:W-:Y:S02]  /*3770*/  FSEL R168, R74, -INF , P1 ;  /* 0xff8000004aa87808 */ /* 0x000fe40000800000 */
[----:B------:R-:W-:Y:S02]  /*3780*/  FSEL R226, R226, -INF , P1 ;  /* 0xff800000e2e27808 */ /* 0x000fe40000800000 */
[----:B------:R-:W-:Y:S02]  /*3790*/  FSEL R100, R25, -INF , P0 ;  /* 0xff80000019647808 */ /* 0x000fe40000000000 */
[----:B------:R-:W-:-:S02]  /*37a0*/  ISETP.GT.AND P1, PT, R2, 0x29, PT ;  /* 0x000000290200780c */ /* 0x000fc40003f24270 */
        /* <DEDUP_REMOVED lines=9> */
[----:B------:R-:W-:Y:S01]  /*3840*/  FSEL R67, R71, -INF , P2 ;  /* 0xff80000047437808 */ /* 0x000fe20001000000 */
[----:B------:R-:W-:Y:S01]  /*3850*/  LDSM.16.MT88.4 R40, [R248+0x900] ;  /* 0x00090000f828783b */ /* 0x000fe20000004200 */
        /* <DEDUP_REMOVED lines=17> */
[----:B------:R-:W-:Y:S02]  /*3970*/  FMNMX.FTZ R0, R208, R0, !PT ;  /* 0x00000000d0007209 */ /* 0x000fe40007810000 */
[----:B------:R-:W-:Y:S02]  /*3980*/  FMNMX.FTZ R3, R70, R69, !PT ;  /* 0x0000004546037209 */ /* 0x000fe40007810000 */
[----:B------:R-:W-:Y:S02]  /*3990*/  FMNMX.FTZ R2, R207, R0, !PT ;  /* 0x00000000cf027209 */ /* 0x000fe40007810000 */
[----:B------:R-:W-:-:S02]  /*39a0*/  FMNMX.FTZ R3, R56, R3, !PT ;  /* 0x0000000338037209 */ /* 0x000fc40007810000 */
[----:B------:R-:W-:Y:S01]  /*39b0*/  FSEL R217, R217, -INF , P6 ;  /* 0xff800000d9d97808 */ /* 0x000fe20003000000 */
[----:B------:R-:W1:Y:S01]  /*39c0*/  SHFL.BFLY PT, R0, R2, 0x2, 0x1f ;  /* 0x0c401f0002007f89 */ /* 0x000e6200000e0000 */
[----:B------:R-:W-:Y:S02]  /*39d0*/  FMNMX.FTZ R3, R59, R3, !PT ;  /* 0x000000033b037209 */ /* 0x000fe40007810000 */
[----:B------:R-:W-:Y:S02]  /*39e0*/  FMNMX.FTZ R71, R68, R63, !PT ;  /* 0x0000003f44477209 */ /* 0x000fe40007810000 */
[----:B------:R-:W-:Y:S02]  /*39f0*/  FMNMX.FTZ R3, R58, R3, !PT ;  /* 0x000000033a037209 */ /* 0x000fe40007810000 */
[----:B------:R-:W-:Y:S02]  /*3a00*/  FSEL R220, R220, -INF , P2 ;  /* 0xff800000dcdc7808 */ /* 0x000fe40001000000 */
[----:B------:R-:W-:-:S02]  /*3a10*/  FMNMX.FTZ R3, R57, R3, !PT ;  /* 0x0000000339037209 */ /* 0x000fc40007810000 */
[----:B------:R-:W-:Y:S02]  /*3a20*/  FMNMX.FTZ R71, R62, R71, !PT ;  /* 0x000000473e477209 */ /* 0x000fe40007810000 */
[----:B------:R-:W-:Y:S02]  /*3a30*/  FMNMX.FTZ R3, R60, R3, !PT ;  /* 0x000000033c037209 */ /* 0x000fe40007810000 */
[----:B------:R-:W-:Y:S02]  /*3a40*/  FSEL R219, R219, -INF , P1 ;  /* 0xff800000dbdb7808 */ /* 0x000fe40000800000 */
[----:B------:R-:W-:Y:S02]  /*3a50*/  FMNMX.FTZ R3, R61, R3, !PT ;  /* 0x000000033d037209 */ /* 0x000fe40007810000 */
[----:B------:R-:W-:Y:S02]  /*3a60*/  FMNMX.FTZ R71, R116, R71, !PT ;  /* 0x0000004774477209 */ /* 0x000fe40007810000 */
[----:B------:R-:W-:-:S02]  /*3a70*/  FMNMX.FTZ R3, R227, R3, !PT ;  /* 0x00000003e3037209 */ /* 0x000fc40007810000 */
[----:B------:R-:W-:Y:S02]  /*3a80*/  FSEL R218, R218, -INF , P0 ;  /* 0xff800000dada7808 */ /* 0x000fe40000000000 */
[----:B-1----:R-:W-:Y:S02]  /*3a90*/  FMNMX.FTZ R0, R2, R0, !PT ;  /* 0x0000000002007209 */ /* 0x002fe40007810000 */
[----:B------:R-:W-:Y:S02]  /*3aa0*/  FMNMX.FTZ R3, R226, R3, !PT ;  /* 0x00000003e2037209 */ /* 0x000fe40007810000 */
[----:B------:R-:W-:Y:S01]  /*3ab0*/  FMNMX.FTZ R71, R64, R71, !PT ;  /* 0x0000004740477209 */ /* 0x000fe20007810000 */
[----:B------:R-:W1:Y:S01]  /*3ac0*/  SHFL.BFLY PT, R2, R0, 0x1, 0x1f ;  /* 0x0c201f0000027f89 */ /* 0x000e6200000e0000 */
[----:B------:R-:W-:Y:S02]  /*3ad0*/  FMNMX.FTZ R3, R225, R3, !PT ;  /* 0x00000003e1037209 */ /* 0x000fe40007810000 */
[----:B------:R-:W-:-:S02]  /*3ae0*/  FMNMX.FTZ R71, R66, R71, !PT ;  /* 0x0000004742477209 */ /* 0x000fc40007810000 */
[----:B------:R-:W-:Y:S02]  /*3af0*/  FMNMX.FTZ R3, R224, R3, !PT ;  /* 0x00000003e0037209 */ /* 0x000fe40007810000 */
[----:B------:R-:W-:Y:S02]  /*3b00*/  FMNMX.FTZ R71, R65, R71, !PT ;  /* 0x0000004741477209 */ /* 0x000fe40007810000 */
[----:B------:R-:W-:Y:S02]  /*3b10*/  FMNMX.FTZ R3, R217, R3, !PT ;  /* 0x00000003d9037209 */ /* 0x000fe40007810000 */
[----:B------:R-:W-:Y:S02]  /*3b20*/  FMNMX.FTZ R71, R67, R71, !PT ;  /* 0x0000004743477209 */ /* 0x000fe40007810000 */
[----:B------:R-:W-:Y:S02]  /*3b30*/  FMNMX.FTZ R3, R220, R3, !PT ;  /* 0x00000003dc037209 */ /* 0x000fe40007810000 */
[----:B------:R-:W-:-:S02]  /*3b40*/  FMNMX.FTZ R71, R167, R71, !PT ;  /* 0x00000047a7477209 */ /* 0x000fc40007810000 */
[----:B------:R-:W-:Y:S02]  /*3b50*/  FMNMX.FTZ R3, R219, R3, !PT ;  /* 0x00000003db037209 */ /* 0x000fe40007810000 */
[----:B------:R-:W-:Y:S02]  /*3b60*/  FMNMX.FTZ R71, R168, R71, !PT ;  /* 0x00000047a8477209 */ /* 0x000fe40007810000 */
[----:B------:R-:W-:Y:S02]  /*3b70*/  FMNMX.FTZ R3, R218, R3, !PT ;  /* 0x00000003da037209 */ /* 0x000fe40007810000 */
[----:B------:R-:W-:Y:S02]  /*3b80*/  FSEL R205, R205, -INF , P6 ;  /* 0xff800000cdcd7808 */ /* 0x000fe40003000000 */
[----:B-1----:R-:W-:Y:S01]  /*3b90*/  FMNMX.FTZ R2, R0, R2, !PT ;  /* 0x0000000200027209 */ /* 0x002fe20007810000 */
[----:B------:R-:W1:Y:S01]  /*3ba0*/  SHFL.BFLY PT, R196, R3, 0x2, 0x1f ;  /* 0x0c401f0003c47f89 */ /* 0x000e6200000e0000 */
[----:B------:R-:W-:-:S02]  /*3bb0*/  FMNMX.FTZ R0, R121, R125, !PT ;  /* 0x0000007d79007209 */ /* 0x000fc40007810000 */
[----:B------:R-:W-:Y:S01]  /*3bc0*/  FMNMX.FTZ R71, R165, R71, !PT ;  /* 0x00000047a5477209 */ /* 0x000fe20007810000 */
[----:B------:R-:W-:Y:S01]  /*3bd0*/  FMUL.FTZ R206, R2, c[0x0][0x2d0] ;  /* 0x0000b40002ce7a20 */ /* 0x000fe20000410000 */
[----:B------:R-:W-:Y:S02]  /*3be0*/  FMNMX.FTZ R0, R86, R0, !PT ;  /* 0x0000000056007209 */ /* 0x000fe40007810000 */
[----:B------:R-:W-:Y:S02]  /*3bf0*/  FSEL R204, R204, -INF , P2 ;  /* 0xff800000cccc7808 */ /* 0x000fe40001000000 */
[----:B------:R-:W-:Y:S02]  /*3c00*/  FMNMX.FTZ R0, R87, R0, !PT ;  /* 0x0000000057007209 */ /* 0x000fe40007810000 */
[----:B------:R-:W-:Y:S02]  /*3c10*/  FSEL R212, R212, -INF , P6 ;  /* 0xff800000d4d47808 */ /* 0x000fe40003000000 */
[----:B------:R-:W-:-:S02]  /*3c20*/  FMNMX.FTZ R0, R78, R0, !PT ;  /* 0x000000004e007209 */ /* 0x000fc40007810000 */
[----:B------:R-:W-:Y:S02]  /*3c30*/  FMNMX.FTZ R71, R166, R71, !PT ;  /* 0x00000047a6477209 */ /* 0x000fe40007810000 */
        /* <DEDUP_REMOVED lines=9> */
[----:B-1----:R-:W-:Y:S02]  /*3cd0*/  FMNMX.FTZ R196, R3, R196, !PT ;  /* 0x000000c403c47209 */ /* 0x002fe40007810000 */
        /* <DEDUP_REMOVED lines=10> */
[----:B------:R-:W-:Y:S02]  /*3d80*/  FMNMX.FTZ R71, R214, R71, !PT ;  /* 0x00000047d6477209 */ /* 0x000fe40007810000 */
[----:B------:R-:W-:Y:S02]  /*3d90*/  FMNMX.FTZ R0, R202, R0, !PT ;  /* 0x00000000ca007209 */ /* 0x000fe40007810000 */
[----:B------:R-:W-:Y:S01]  /*3da0*/  FSETP.NEU.FTZ.AND P6, PT, R2, -INF , PT ;  /* 0xff8000000200780b */ /* 0x000fe20003fdd000 */
[----:B------:R-:W2:Y:S03]  /*3db0*/  SHFL.BFLY PT, R3, R71, 0x2, 0x1f ;  /* 0x0c401f0047037f89 */ /* 0x000ea600000e0000 */
[----:B------:R-:W-:Y:S01]  /*3dc0*/  FSEL R206, R206, RZ, P6 ;  /* 0x000000ffcece7208 */ /* 0x000fe20003000000 */
[----:B------:R-:W3:Y:S01]  /*3dd0*/  SHFL.BFLY PT, R9, R0, 0x2, 0x1f ;  /* 0x0c401f0000097f89 */ /* 0x000ee200000e0000 */
[----:B-1----:R-:W-:-:S03]  /*3de0*/  FMNMX.FTZ R196, R196, R8, !PT ;  /* 0x00000008c4c47209 */ /* 0x002fc60007810000 */
[--C-:B------:R-:W-:Y:S01]  /*3df0*/  FFMA.FTZ R199, R124, c[0x0][0x2d0], -R206.reuse ;  /* 0x0000b4007cc77a23 */ /* 0x100fe200000108ce */
[C---:B------:R-:W-:Y:S01]  /*3e00*/  FSETP.NEU.FTZ.AND P0, PT, R196.reuse, -INF , PT ;  /* 0xff800000c400780b */ /* 0x040fe20003f1d000 */
[----:B------:R-:W-:Y:S02]  /*3e10*/  FMUL.FTZ R221, R196, c[0x0][0x2d0] ;  /* 0x0000b400c4dd7a20 */ /* 0x000fe40000410000 */
[--C-:B------:R-:W-:Y:S02]  /*3e20*/  FFMA.FTZ R198, R120, c[0x0][0x2d0], -R206.reuse ;  /* 0x0000b40078c67a23 */ /* 0x100fe400000108ce */
[--C-:B------:R-:W-:Y:S01]  /*3e30*/  FFMA.FTZ R54, R84, c[0x0][0x2d0], -R206.reuse ;  /* 0x0000b40054367a23 */ /* 0x100fe200000108ce */
[----:B------:R-:W-:Y:S01]  /*3e40*/  FSEL R221, R221, RZ, P0 ;  /* 0x000000ffdddd7208 */ /* 0x000fe20000000000 */
[--C-:B------:R-:W-:Y:S01]  /*3e50*/  FFMA.FTZ R50, R85, c[0x0][0x2d0], -R206.reuse ;  /* 0x0000b40055327a23 */ /* 0x100fe200000108ce */
[----:B------:R-:W-:Y:S01]  /*3e60*/  MUFU.EX2 R199, R199 ;  /* 0x000000c700c77308 */ /* 0x000fe20000000800 */
[----:B------:R-:W-:-:S02]  /*3e70*/  FFMA.FTZ R48, R14, c[0x0][0x2d0], -R206 ;  /* 0x0000b4000e307a23 */ /* 0x000fc400000108ce */
[--C-:B------:R-:W-:Y:S02]  /*3e80*/  FFMA.FTZ R211, R70, c[0x0][0x2d0], -R221.reuse ;  /* 0x0000b40046d37a23 */ /* 0x100fe400000108dd */
[--C-:B------:R-:W-:Y:S01]  /*3e90*/  FFMA.FTZ R213, R69, c[0x0][0x2d0], -R221.reuse ;  /* 0x0000b40045d57a23 */ /* 0x100fe200000108dd */
[----:B--2---:R-:W-:Y:S02]  /*3ea0*/  FMNMX.FTZ R3, R71, R3, !PT ;  /* 0x0000000347037209 */ /* 0x004fe40007810000 */
[----:B------:R-:W1:Y:S01]  /*3eb0*/  MUFU.EX2 R198, R198 ;  /* 0x000000c600c67308 */ /* 0x000e620000000800 */
[--C-:B------:R-:W-:Y:S01]  /*3ec0*/  FFMA.FTZ R56, R56, c[0x0][0x2d0], -R221.reuse ;  /* 0x0000b40038387a23 */ /* 0x100fe200000108dd */
[----:B---3--:R-:W-:Y:S01]  /*3ed0*/  FMNMX.FTZ R9, R0, R9, !PT ;  /* 0x0000000900097209 */ /* 0x008fe20007810000 */
[----:B------:R-:W2:Y:S01]  /*3ee0*/  SHFL.BFLY PT, R70, R3, 0x1, 0x1f ;  /* 0x0c201f0003467f89 */ /* 0x000ea200000e0000 */
[----:B------:R-:W-:Y:S02]  /*3ef0*/  FFMA.FTZ R59, R59, c[0x0][0x2d0], -R221 ;  /* 0x0000b4003b3b7a23 */ /* 0x000fe400000108dd */
[--C-:B------:R-:W-:Y:S01]  /*3f00*/  FFMA.FTZ R47, R13, c[0x0][0x2d0], -R206.reuse ;  /* 0x0000b4000d2f7a23 */ /* 0x100fe200000108ce */
[----:B------:R-:W3:Y:S01]  /*3f10*/  SHFL.BFLY PT, R0, R9, 0x1, 0x1f ;  /* 0x0c201f0009007f89 */ /* 0x000ee200000e0000 */
[----:B------:R-:W-:Y:S01]  /*3f20*/  MUFU.EX2 R54, R54 ;  /* 0x0000003600367308 */ /* 0x000fe20000000800 */
[----:B------:R-:W-:-:S02]  /*3f30*/  FFMA.FTZ R53, R76, c[0x0][0x2d0], -R206 ;  /* 0x0000b4004c357a23 */ /* 0x000fc400000108ce */
[----:B------:R-:W4:Y:S01]  /*3f40*/  LDSM.16.MT88.4 R12, [R241+0x2900] ;  /* 0x00290000f10c783b */ /* 0x000f220000004200 */
[----:B------:R-:W-:Y:S02]  /*3f50*/  FFMA.FTZ R49, R77, c[0x0][0x2d0], -R206 ;  /* 0x0000b4004d317a23 */ /* 0x000fe400000108ce */
[--C-:B------:R-:W-:Y:S01]  /*3f60*/  FFMA.FTZ R58, R58, c[0x0][0x2d0], -R221.reuse ;  /* 0x0000b4003a3a7a23 */ /* 0x100fe200000108dd */
[----:B-1----:R-:W-:Y:S01]  /*3f70*/  F2FP.PACK_AB R124, R198, R199 ;  /* 0x000000c7c67c723e */ /* 0x002fe200000000ff */
[----:B------:R-:W1:Y:S01]  /*3f80*/  MUFU.EX2 R50, R50 ;  /* 0x0000003200327308 */ /* 0x000e620000000800 */
[--C-:B------:R-:W-:Y:S02]  /*3f90*/  FFMA.FTZ R57, R57, c[0x0][0x2d0], -R221.reuse ;  /* 0x0000b40039397a23 */ /* 0x100fe400000108dd */
[--C-:B------:R-:W-:Y:S02]  /*3fa0*/  FFMA.FTZ R60, R60, c[0x0][0x2d0], -R221.reuse ;  /* 0x0000b4003c3c7a23 */ /* 0x100fe400000108dd */
[----:B------:R-:W-:-:S02]  /*3fb0*/  FFMA.FTZ R61, R61, c[0x0][0x2d0], -R221 ;  /* 0x0000b4003d3d7a23 */ /* 0x000fc400000108dd */
[--C-:B------:R-:W-:Y:S01]  /*3fc0*/  FFMA.FTZ R227, R227, c[0x0][0x2d0], -R221.reuse ;  /* 0x0000b400e3e37a23 */ /* 0x100fe200000108dd */
[----:B------:R-:W-:Y:S01]  /*3fd0*/  MUFU.EX2 R211, R211 ;  /* 0x000000d300d37308 */ /* 0x000fe20000000800 */
[--C-:B------:R-:W-:Y:S01]  /*3fe0*/  FFMA.FTZ R226, R226, c[0x0][0x2d0], -R221.reuse ;  /* 0x0000b400e2e27a23 */ /* 0x100fe200000108dd */
[----:B--2---:R-:W-:Y:S01]  /*3ff0*/  FMNMX.FTZ R3, R3, R70, !PT ;  /* 0x0000004603037209 */ /* 0x004fe20007810000 */
[--C-:B------:R-:W-:Y:S02]  /*4000*/  FFMA.FTZ R225, R225, c[0x0][0x2d0], -R221.reuse ;  /* 0x0000b400e1e17a23 */ /* 0x100fe400000108dd */
[----:B------:R-:W-:Y:S01]  /*4010*/  FFMA.FTZ R224, R224, c[0x0][0x2d0], -R221 ;  /* 0x0000b400e0e07a23 */ /* 0x000fe200000108dd */
[----:B---3--:R-:W-:Y:S01]  /*4020*/  FMNMX.FTZ R0, R9, R0, !PT ;  /* 0x0000000009007209 */ /* 0x008fe20007810000 */
[C---:B------:R-:W-:Y:S01]  /*4030*/  FMUL.FTZ R228, R3.reuse, c[0x0][0x2d0] ;  /* 0x0000b40003e47a20 */ /* 0x040fe20000410000 */
[----:B------:R-:W-:Y:S01]  /*4040*/  FSETP.NEU.FTZ.AND P0, PT, R3, -INF , PT ;  /* 0xff8000000300780b */ /* 0x000fe20003f1d000 */
[----:B------:R-:W2:Y:S01]  /*4050*/  LDSM.16.MT88.4 R8, [R240+0x2900] ;  /* 0x00290000f008783b */ /* 0x000ea20000004200 */
[C---:B------:R-:W-:Y:S01]  /*4060*/  FSETP.NEU.FTZ.AND P6, PT, R0.reuse, -INF , PT ;  /* 0xff8000000000780b */ /* 0x040fe20003fdd000 */
[----:B------:R-:W-:Y:S01]  /*4070*/  FMUL.FTZ R201, R0, c[0x0][0x2d0] ;  /* 0x0000b40000c97a20 */ /* 0x000fe20000410000 */
[----:B------:R-:W-:Y:S01]  /*4080*/  FSEL R228, R228, RZ, P0 ;  /* 0x000000ffe4e47208 */ /* 0x000fe20000000000 */
[----:B------:R-:W3:Y:S01]  /*4090*/  MUFU.EX2 R213, R213 ;  /* 0x000000d500d57308 */ /* 0x000ee20000000800 */
[----:B-1----:R-:W-:Y:S01]  /*40a0*/  F2FP.PACK_AB R126, R50, R54 ;  /* 0x00000036327e723e */ /* 0x002fe200000000ff */
[----:B------:R-:W-:Y:S01]  /*40b0*/  FFMA.FTZ R210, R210, c[0x0][0x2d0], -R206 ;  /* 0x0000b400d2d27a23 */ /* 0x000fe200000108ce */
[----:B------:R-:W-:Y:S01]  /*40c0*/  FSEL R201, R201, RZ, P6 ;  /* 0x000000ffc9c97208 */ /* 0x000fe20003000000 */
[--C-:B------:R-:W-:Y:S01]  /*40d0*/  FFMA.FTZ R223, R63, c[0x0][0x2d0], -R228.reuse ;  /* 0x0000b4003fdf7a23 */ /* 0x100fe200000108e4 */
[----:B------:R-:W-:Y:S01]  /*40e0*/  PLOP3.LUT P0, PT, PT, PT, UP0, 0x40, 0x0 ;  /* 0x000000000000781c */ /* 0x000fe20003f0e808 */
[----:B------:R-:W-:-:S02]  /*40f0*/  FFMA.FTZ R63, R62, c[0x0][0x2d0], -R228 ;  /* 0x0000b4003e3f7a23 */ /* 0x000fc400000108e4 */
[--C-:B------:R-:W-:Y:S01]  /*4100*/  FFMA.FTZ R197, R121, c[0x0][0x2d0], -R201.reuse ;  /* 0x0000b40079c57a23 */ /* 0x100fe200000108c9 */
[----:B------:R-:W-:Y:S01]  /*4110*/  MUFU.EX2 R56, R56 ;  /* 0x0000003800387308 */ /* 0x000fe20000000800 */
[--C-:B------:R-:W-:Y:S02]  /*4120*/  FFMA.FTZ R200, R125, c[0x0][0x2d0], -R201.reuse ;  /* 0x0000b4007dc87a23 */ /* 0x100fe400000108c9 */
[--C-:B------:R-:W-:Y:S02]  /*4130*/  FFMA.FTZ R55, R86, c[0x0][0x2d0], -R201.reuse ;  /* 0x0000b40056377a23 */ /* 0x100fe400000108c9 */
[--C-:B------:R-:W-:Y:S02]  /*4140*/  FFMA.FTZ R51, R87, c[0x0][0x2d0], -R201.reuse ;  /* 0x0000b40057337a23 */ /* 0x100fe400000108c9 */
[--C-:B------:R-:W-:Y:S01]  /*4150*/  FFMA.FTZ R222, R68, c[0x0][0x2d0], -R228.reuse ;  /* 0x0000b40044de7a23 */ /* 0x100fe200000108e4 */
[----:B------:R-:W-:Y:S01]  /*4160*/  MUFU.EX2 R197, R197 ;  /* 0x000000c500c57308 */ /* 0x000fe20000000800 */
[----:B------:R-:W-:Y:S01]  /*4170*/  FFMA.FTZ R62, R116, c[0x0][0x2d0], -R228 ;  /* 0x0000b400743e7a23 */ /* 0x000fe200000108e4 */
[----:B---3--:R-:W-:Y:S01]  /*4180*/  F2FP.PACK_AB R128, R213, R211 ;  /* 0x000000d3d580723e */ /* 0x008fe200000000ff */
[----:B------:R-:W-:-:S02]  /*4190*/  FFMA.FTZ R52, R78, c[0x0][0x2d0], -R201 ;  /* 0x0000b4004e347a23 */ /* 0x000fc400000108c9 */
[--C-:B------:R-:W-:Y:S02]  /*41a0*/  FFMA.FTZ R46, R79, c[0x0][0x2d0], -R201.reuse ;  /* 0x0000b4004f2e7a23 */ /* 0x100fe400000108c9 */
[--C-:B------:R-:W-:Y:S01]  /*41b0*/  FFMA.FTZ R45, R7, c[0x0][0x2d0], -R201.reuse ;  /* 0x0000b400072d7a23 */ /* 0x100fe200000108c9 */
[----:B------:R-:W1:Y:S01]  /*41c0*/  MUFU.EX2 R200, R200 ;  /* 0x000000c800c87308 */ /* 0x000e620000000800 */
[----:B------:R-:W-:Y:S02]  /*41d0*/  FFMA.FTZ R44, R6, c[0x0][0x2d0], -R201 ;  /* 0x0000b400062c7a23 */ /* 0x000fe400000108c9 */
[--C-:B------:R-:W-:Y:S02]  /*41e0*/  FFMA.FTZ R64, R64, c[0x0][0x2d0], -R228.reuse ;  /* 0x0000b40040407a23 */ /* 0x100fe400000108e4 */
[--C-:B------:R-:W-:Y:S02]  /*41f0*/  FFMA.FTZ R66, R66, c[0x0][0x2d0], -R228.reuse ;  /* 0x0000b40042427a23 */ /* 0x100fe400000108e4 */
[--C-:B------:R-:W-:Y:S01]  /*4200*/  FFMA.FTZ R65, R65, c[0x0][0x2d0], -R228.reuse ;  /* 0x0000b40041417a23 */ /* 0x100fe200000108e4 */
[----:B------:R-:W-:Y:S01]  /*4210*/  MUFU.EX2 R55, R55 ;  /* 0x0000003700377308 */ /* 0x000fe20000000800 */
[----:B------:R-:W-:-:S02]  /*4220*/  FFMA.FTZ R67, R67, c[0x0][0x2d0], -R228 ;  /* 0x0000b40043437a23 */ /* 0x000fc400000108e4 */
[--C-:B------:R-:W-:Y:S02]  /*4230*/  FFMA.FTZ R209, R209, c[0x0][0x2d0], -R206.reuse ;  /* 0x0000b400d1d17a23 */ /* 0x100fe400000108ce */
[----:B------:R-:W-:Y:S02]  /*4240*/  FFMA.FTZ R208, R208, c[0x0][0x2d0], -R206 ;  /* 0x0000b400d0d07a23 */ /* 0x000fe400000108ce */
[--C-:B------:R-:W-:Y:S01]  /*4250*/  FFMA.FTZ R217, R217, c[0x0][0x2d0], -R221.reuse ;  /* 0x0000b400d9d97a23 */ /* 0x100fe200000108dd */
[----:B------:R-:W3:Y:S01]  /*4260*/  MUFU.EX2 R51, R51 ;  /* 0x0000003300337308 */ /* 0x000ee20000000800 */
[----:B-1----:R-:W-:Y:S01]  /*4270*/  F2FP.PACK_AB R125, R200, R197 ;  /* 0x000000c5c87d723e */ /* 0x002fe200000000ff */
[--C-:B------:R-:W-:Y:S02]  /*4280*/  FFMA.FTZ R220, R220, c[0x0][0x2d0], -R221.reuse ;  /* 0x0000b400dcdc7a23 */ /* 0x100fe400000108dd */
[--C-:B------:R-:W-:Y:S02]  /*4290*/  FFMA.FTZ R219, R219, c[0x0][0x2d0], -R221.reuse ;  /* 0x0000b400dbdb7a23 */ /* 0x100fe400000108dd */
[----:B------:R-:W-:-:S02]  /*42a0*/  FFMA.FTZ R218, R218, c[0x0][0x2d0], -R221 ;  /* 0x0000b400dada7a23 */ /* 0x000fc400000108dd */
[----:B------:R-:W1:Y:S01]  /*42b0*/  MUFU.EX2 R59, R59 ;  /* 0x0000003b003b7308 */ /* 0x000e620000000800 */
[--C-:B------:R-:W-:Y:S02]  /*42c0*/  FFMA.FTZ R212, R212, c[0x0][0x2d0], -R228.reuse ;  /* 0x0000b400d4d47a23 */ /* 0x100fe400000108e4 */
[--C-:B------:R-:W-:Y:S02]  /*42d0*/  FFMA.FTZ R216, R216, c[0x0][0x2d0], -R228.reuse ;  /* 0x0000b400d8d87a23 */ /* 0x100fe400000108e4 */
[--C-:B------:R-:W-:Y:S02]  /*42e0*/  FFMA.FTZ R215, R215, c[0x0][0x2d0], -R228.reuse ;  /* 0x0000b400d7d77a23 */ /* 0x100fe400000108e4 */
[----:B------:R-:W-:Y:S01]  /*42f0*/  FFMA.FTZ R214, R214, c[0x0][0x2d0], -R228 ;  /* 0x0000b400d6d67a23 */ /* 0x000fe200000108e4 */
[----:B------:R-:W-:Y:S01]  /*4300*/  MUFU.EX2 R222, R222 ;  /* 0x000000de00de7308 */ /* 0x000fe20000000800 */
[----:B---3--:R-:W-:Y:S01]  /*4310*/  F2FP.PACK_AB R127, R51, R55 ;  /* 0x00000037337f723e */ /* 0x008fe200000000ff */
[----:B------:R-:W-:-:S02]  /*4320*/  FFMA.FTZ R205, R205, c[0x0][0x2d0], -R201 ;  /* 0x0000b400cdcd7a23 */ /* 0x000fc400000108c9 */
[----:B------:R-:W-:Y:S02]  /*4330*/  FFMA.FTZ R204, R204, c[0x0][0x2d0], -R201 ;  /* 0x0000b400cccc7a23 */ /* 0x000fe400000108c9 */
[----:B------:R-:W-:Y:S02]  /*4340*/  FADD.FTZ R211, R211, R213 ;  /* 0x000000d5d3d37221 */ /* 0x000fe40000010000 */
[----:B------:R-:W3:Y:S01]  /*4350*/  MUFU.EX2 R223, R223 ;  /* 0x000000df00df7308 */ /* 0x000ee20000000800 */
[C---:B------:R-:W-:Y:S01]  /*4360*/  HMMA.16816.F32 R160, R124.reuse, R192, RZ ;  /* 0x000000c07ca0723c */ /* 0x040fe200000018ff */
[----:B-1----:R-:W-:Y:S01]  /*4370*/  F2FP.PACK_AB R130, R59, R56 ;  /* 0x000000383b82723e */ /* 0x002fe200000000ff */
[----:B------:R-:W-:Y:S02]  /*4380*/  FADD.FTZ R198, R199, R198 ;  /* 0x000000c6c7c67221 */ /* 0x000fe40000010000 */
[----:B------:R-:W-:Y:S02]  /*4390*/  FADD.FTZ R211, R56, R211 ;  /* 0x000000d338d37221 */ /* 0x000fe40000010000 */
[----:B------:R-:W-:Y:S01]  /*43a0*/  FADD.FTZ R198, R54, R198 ;  /* 0x000000c636c67221 */ /* 0x000fe20000010000 */
[----:B------:R-:W1:Y:S01]  /*43b0*/  MUFU.EX2 R63, R63 ;  /* 0x0000003f003f7308 */ /* 0x000e620000000800 */
[----:B------:R-:W-:Y:S01]  /*43c0*/  HMMA.16816.F32 R152, R124, R188, RZ ;  /* 0x000000bc7c98723c */ /* 0x000fe200000018ff */
[----:B------:R-:W-:-:S02]  /*43d0*/  FADD.FTZ R211, R59, R211 ;  /* 0x000000d33bd37221 */ /* 0x000fc40000010000 */
[----:B------:R-:W-:Y:S02]  /*43e0*/  FADD.FTZ R198, R50, R198 ;  /* 0x000000c632c67221 */ /* 0x000fe40000010000 */
[----:B------:R-:W-:Y:S02]  /*43f0*/  FADD.FTZ R197, R197, R200 ;  /* 0x000000c8c5c57221 */ /* 0x000fe40000010000 */
[----:B------:R-:W5:Y:S01]  /*4400*/  MUFU.EX2 R62, R62 ;  /* 0x0000003e003e7308 */ /* 0x000f620000000800 */
[----:B------:R-:W-:Y:S01]  /*4410*/  HMMA.16816.F32 R144, R124, R184, RZ ;  /* 0x000000b87c90723c */ /* 0x000fe200000018ff */
[----:B---3--:R-:W-:Y:S01]  /*4420*/  F2FP.PACK_AB R129, R223, R222 ;  /* 0x000000dedf81723e */ /* 0x008fe200000000ff */
[----:B------:R-:W-:Y:S02]  /*4430*/  FADD.FTZ R222, R222, R223 ;  /* 0x000000dfdede7221 */ /* 0x000fe40000010000 */
[----:B------:R-:W-:-:S03]  /*4440*/  FADD.FTZ R197, R55, R197 ;  /* 0x000000c537c57221 */ /* 0x000fc60000010000 */
[----:B------:R-:W3:Y:S01]  /*4450*/  MUFU.EX2 R53, R53 ;  /* 0x0000003500357308 */ /* 0x000ee20000000800 */
[----:B------:R-:W-:Y:S01]  /*4460*/  HMMA.16816.F32 R136, R124, R180, RZ ;  /* 0x000000b47c88723c */ /* 0x000fe200000018ff */
[----:B-1----:R-:W-:Y:S02]  /*4470*/  FADD.FTZ R222, R63, R222 ;  /* 0x000000de3fde7221 */ /* 0x002fe40000010000 */
[----:B------:R-:W-:-:S04]  /*4480*/  FADD.FTZ R197, R51, R197 ;  /* 0x000000c533c57221 */ /* 0x000fc80000010000 */
[----:B------:R-:W1:Y:S01]  /*4490*/  MUFU.EX2 R49, R49 ;  /* 0x0000003100317308 */ /* 0x000e620000000800 */
[----:B------:R-:W-:Y:S01]  /*44a0*/  HMMA.16816.F32 R72, R124, R80, RZ ;  /* 0x000000507c48723c */ /* 0x000fe200000018ff */
[C---:B-----5:R-:W-:Y:S01]  /*44b0*/  F2FP.PACK_AB R131, R62.reuse, R63 ;  /* 0x0000003f3e83723e */ /* 0x060fe200000000ff */
[----:B------:R-:W-:-:S05]  /*44c0*/  FADD.FTZ R222, R62, R222 ;  /* 0x000000de3ede7221 */ /* 0x000fca0000010000 */
[----:B------:R-:W5:Y:S01]  /*44d0*/  MUFU.EX2 R48, R48 ;  /* 0x0000003000307308 */ /* 0x000f620000000800 */
[----:B------:R-:W-:Y:S01]  /*44e0*/  HMMA.16816.F32 R88, R124, R96, RZ ;  /* 0x000000607c58723c */ /* 0x000fe200000018ff */
[----:B---3--:R-:W-:-:S06]  /*44f0*/  FADD.FTZ R198, R53, R198 ;  /* 0x000000c635c67221 */ /* 0x008fcc0000010000 */
[----:B------:R-:W3:Y:S01]  /*4500*/  MUFU.EX2 R47, R47 ;  /* 0x0000002f002f7308 */ /* 0x000ee20000000800 */
[----:B------:R-:W-:Y:S01]  /*4510*/  HMMA.16816.F32 R104, R124, R112, RZ ;  /* 0x000000707c68723c */ /* 0x000fe200000018ff */
[C---:B-1----:R-:W-:Y:S01]  /*4520*/  F2FP.PACK_AB R4, R49.reuse, R53 ;  /* 0x000000353104723e */ /* 0x042fe200000000ff */
[----:B------:R-:W-:-:S05]  /*4530*/  FADD.FTZ R198, R49, R198 ;  /* 0x000000c631c67221 */ /* 0x000fca0000010000 */
[----:B------:R-:W1:Y:S01]  /*4540*/  MUFU.EX2 R52, R52 ;  /* 0x0000003400347308 */ /* 0x000e620000000800 */
[----:B------:R-:W-:Y:S01]  /*4550*/  HMMA.16816.F32 R120, R124, R36, RZ ;  /* 0x000000247c78723c */ /* 0x000fe200000018ff */
[----:B-----5:R-:W-:-:S06]  /*4560*/  FADD.FTZ R198, R48, R198 ;  /* 0x000000c630c67221 */ /* 0x020fcc0000010000 */
[----:B------:R-:W5:Y:S01]  /*4570*/  MUFU.EX2 R46, R46 ;  /* 0x0000002e002e7308 */ /* 0x000f620000000800 */
[----:B------:R-:W-:Y:S01]  /*4580*/  HMMA.16816.F32 R156, R124, R194, RZ ;  /* 0x000000c27c9c723c */ /* 0x000fe200000018ff */
[C---:B---3--:R-:W-:Y:S01]  /*4590*/  F2FP.PACK_AB R6, R47.reuse, R48 ;  /* 0x000000302f06723e */ /* 0x048fe200000000ff */
[----:B------:R-:W-:-:S05]  /*45a0*/  FADD.FTZ R198, R47, R198 ;  /* 0x000000c62fc67221 */ /* 0x000fca0000010000 */
[----:B------:R-:W3:Y:S01]  /*45b0*/  MUFU.EX2 R45, R45 ;  /* 0x0000002d002d7308 */ /* 0x000ee20000000800 */
[----:B------:R-:W-:Y:S01]  /*45c0*/  HMMA.16816.F32 R148, R124, R190, RZ ;  /* 0x000000be7c94723c */ /* 0x000fe200000018ff */
[----:B-1----:R-:W-:-:S06]  /*45d0*/  FADD.FTZ R197, R52, R197 ;  /* 0x000000c534c57221 */ /* 0x002fcc0000010000 */
        /* <DEDUP_REMOVED lines=16> */
[----:B---3--:R-:W-:-:S06]  /*46e0*/  FADD.FTZ R211, R57, R211 ;  /* 0x000000d339d37221 */ /* 0x008fcc0000010000 */
[----:B------:R-:W3:Y:S01]  /*46f0*/  MUFU.EX2 R64, R64 ;  /* 0x0000004000407308 */ /* 0x000ee20000000800 */
[----:B------:R-:W-:Y:S01]  /*4700*/  HMMA.16816.F32 R124, R124, R38, RZ ;  /* 0x000000267c7c723c */ /* 0x000fe200000018ff */
[----:B-1----:R-:W-:-:S06]  /*4710*/  FADD.FTZ R211, R60, R211 ;  /* 0x000000d33cd37221 */ /* 0x002fcc0000010000 */
[----:B------:R-:W1:Y:S01]  /*4720*/  MUFU.EX2 R66, R66 ;  /* 0x0000004200427308 */ /* 0x000e620000000800 */
[----:B------:R-:W-:Y:S01]  /*4730*/  HMMA.16816.F32 R176, R128, R192, RZ ;  /* 0x000000c080b0723c */ /* 0x000fe200000018ff */
[----:B-----5:R-:W-:-:S06]  /*4740*/  FADD.FTZ R211, R61, R211 ;  /* 0x000000d33dd37221 */ /* 0x020fcc0000010000 */
[----:B------:R-:W5:Y:S01]  /*4750*/  MUFU.EX2 R65, R65 ;  /* 0x0000004100417308 */ /* 0x000f620000000800 */
[C---:B------:R-:W-:Y:S01]  /*4760*/  HMMA.16816.F32 R160, R4.reuse, R40, R160 ;  /* 0x0000002804a0723c */ /* 0x040fe200000018a0 */
[----:B------:R-:W-:Y:S02]  /*4770*/  IMAD.MOV.U32 R192, RZ, RZ, R168 ;  /* 0x000000ffffc07224 */ /* 0x000fe400078e00a8 */
[----:B------:R-:W-:Y:S02]  /*4780*/  IMAD.MOV.U32 R193, RZ, RZ, R167 ;  /* 0x000000ffffc17224 */ /* 0x000fe400078e00a7 */
[----:B---3--:R-:W-:Y:S02]  /*4790*/  FADD.FTZ R222, R64, R222 ;  /* 0x000000de40de7221 */ /* 0x008fe40000010000 */
[----:B------:R-:W3:Y:S01]  /*47a0*/  MUFU.EX2 R67, R67 ;  /* 0x0000004300437308 */ /* 0x000ee20000000800 */
[----:B------:R-:W-:Y:S01]  /*47b0*/  HMMA.16816.F32 R152, R4, R32, R152 ;  /* 0x000000200498723c */ /* 0x000fe20000001898 */
[----:B-1----:R-:W-:-:S06]  /*47c0*/  FADD.FTZ R222, R66, R222 ;  /* 0x000000de42de7221 */ /* 0x002fcc0000010000 */
[----:B------:R-:W1:Y:S01]  /*47d0*/  MUFU.EX2 R227, R227 ;  /* 0x000000e300e37308 */ /* 0x000e620000000800 */
[----:B------:R-:W-:Y:S01]  /*47e0*/  HMMA.16816.F32 R144, R4, R28, R144 ;  /* 0x0000001c0490723c */ /* 0x000fe20000001890 */
[----:B-----5:R-:W-:-:S06]  /*47f0*/  FADD.FTZ R222, R65, R222 ;  /* 0x000000de41de7221 */ /* 0x020fcc0000010000 */
[----:B------:R-:W5:Y:S01]  /*4800*/  MUFU.EX2 R226, R226 ;  /* 0x000000e200e27308 */ /* 0x000f620000000800 */
[----:B------:R-:W-:Y:S01]  /*4810*/  HMMA.16816.F32 R136, R4, R24, R136 ;  /* 0x000000180488723c */ /* 0x000fe20000001888 */
[----:B---3--:R-:W-:-:S06]  /*4820*/  FADD.FTZ R222, R67, R222 ;  /* 0x000000de43de7221 */ /* 0x008fcc0000010000 */
[----:B------:R-:W3:Y:S01]  /*4830*/  MUFU.EX2 R225, R225 ;  /* 0x000000e100e17308 */ /* 0x000ee20000000800 */
[----:B------:R-:W-:Y:S01]  /*4840*/  HMMA.16816.F32 R72, R4, R20, R72 ;  /* 0x000000140448723c */ /* 0x000fe20000001848 */
[----:B-1----:R-:W-:-:S06]  /*4850*/  FADD.FTZ R211, R227, R211 ;  /* 0x000000d3e3d37221 */ /* 0x002fcc0000010000 */
[----:B------:R-:W1:Y:S01]  /*4860*/  MUFU.EX2 R224, R224 ;  /* 0x000000e000e07308 */ /* 0x000e620000000800 */
[----:B------:R-:W-:Y:S01]  /*4870*/  HMMA.16816.F32 R88, R4, R16, R88 ;  /* 0x000000100458723c */ /* 0x000fe20000001858 */
[----:B-----5:R-:W-:-:S06]  /*4880*/  FADD.FTZ R211, R226, R211 ;  /* 0x000000d3e2d37221 */ /* 0x020fcc0000010000 */
[----:B------:R-:W5:Y:S01]  /*4890*/  MUFU.EX2 R217, R217 ;  /* 0x000000d900d97308 */ /* 0x000f620000000800 */
[----:B----4-:R-:W-:Y:S01]  /*48a0*/  HMMA.16816.F32 R104, R4, R12, R104 ;  /* 0x0000000c0468723c */ /* 0x010fe20000001868 */
[----:B---3--:R-:W-:-:S06]  /*48b0*/  FADD.FTZ R211, R225, R211 ;  /* 0x000000d3e1d37221 */ /* 0x008fcc0000010000 */
[----:B------:R-:W3:Y:S01]  /*48c0*/  MUFU.EX2 R220, R220 ;  /* 0x000000dc00dc7308 */ /* 0x000ee20000000800 */
[----:B--2---:R-:W-:Y:S01]  /*48d0*/  HMMA.16816.F32 R120, R4, R8, R120 ;  /* 0x000000080478723c */ /* 0x004fe20000001878 */
[----:B-1----:R-:W-:-:S06]  /*48e0*/  FADD.FTZ R211, R224, R211 ;  /* 0x000000d3e0d37221 */ /* 0x002fcc0000010000 */
[----:B------:R-:W1:Y:S01]  /*48f0*/  MUFU.EX2 R219, R219 ;  /* 0x000000db00db7308 */ /* 0x000e620000000800 */
[----:B------:R-:W-:Y:S01]  /*4900*/  HMMA.16816.F32 R156, R4, R42, R156 ;  /* 0x0000002a049c723c */ /* 0x000fe2000000189c */
[----:B-----5:R-:W-:-:S06]  /*4910*/  FADD.FTZ R211, R217, R211 ;  /* 0x000000d3d9d37221 */ /* 0x020fcc0000010000 */
[----:B------:R-:W-:Y:S01]  /*4920*/  MUFU.EX2 R218, R218 ;  /* 0x000000da00da7308 */ /* 0x000fe20000000800 */
[----:B------:R-:W-:Y:S01]  /*4930*/  HMMA.16816.F32 R148, R4, R34, R148 ;  /* 0x000000220494723c */ /* 0x000fe20000001894 */
[----:B---3--:R-:W-:-:S06]  /*4940*/  FADD.FTZ R211, R220, R211 ;  /* 0x000000d3dcd37221 */ /* 0x008fcc0000010000 */
[----:B------:R-:W-:Y:S01]  /*4950*/  MUFU.EX2 R212, R212 ;  /* 0x000000d400d47308 */ /* 0x000fe20000000800 */
[----:B------:R-:W-:Y:S01]  /*4960*/  HMMA.16816.F32 R140, R4, R30, R140 ;  /* 0x0000001e048c723c */ /* 0x000fe2000000188c */
[----:B-1----:R-:W-:-:S06]  /*4970*/  FADD.FTZ R211, R219, R211 ;  /* 0x000000d3dbd37221 */ /* 0x002fcc0000010000 */
[----:B------:R-:W-:Y:S01]  /*4980*/  MUFU.EX2 R216, R216 ;  /* 0x000000d800d87308 */ /* 0x000fe20000000800 */
[C---:B------:R-:W-:Y:S07]  /*4990*/  HMMA.16816.F32 R132, R4.reuse, R26, R132 ;  /* 0x0000001a0484723c */ /* 0x040fee0000001884 */
[----:B------:R-:W-:Y:S01]  /*49a0*/  MUFU.EX2 R215, R215 ;  /* 0x000000d700d77308 */ /* 0x000fe20000000800 */
[C---:B------:R-:W-:Y:S07]  /*49b0*/  HMMA.16816.F32 R76, R4.reuse, R22, R76 ;  /* 0x00000016044c723c */ /* 0x040fee000000184c */
[----:B------:R-:W-:Y:S01]  /*49c0*/  MUFU.EX2 R214, R214 ;  /* 0x000000d600d67308 */ /* 0x000fe20000000800 */
[C---:B------:R-:W-:Y:S07]  /*49d0*/  HMMA.16816.F32 R92, R4.reuse, R18, R92 ;  /* 0x00000012045c723c */ /* 0x040fee000000185c */
[----:B------:R-:W-:Y:S01]  /*49e0*/  MUFU.EX2 R210, R210 ;  /* 0x000000d200d27308 */ /* 0x000fe20000000800 */
[C---:B------:R-:W-:Y:S07]  /*49f0*/  HMMA.16816.F32 R108, R4.reuse, R14, R108 ;  /* 0x0000000e046c723c */ /* 0x040fee000000186c */
[----:B------:R-:W-:Y:S01]  /*4a00*/  MUFU.EX2 R209, R209 ;  /* 0x000000d100d17308 */ /* 0x000fe20000000800 */
[----:B------:R-:W-:Y:S07]  /*4a10*/  HMMA.16816.F32 R124, R4, R10, R124 ;  /* 0x0000000a047c723c */ /* 0x000fee000000187c */
[----:B------:R-:W-:Y:S01]  /*4a20*/  F2FP.PACK_AB R4, R57, R58 ;  /* 0x0000003a3904723e */ /* 0x000fe200000000ff */
[----:B------:R-:W-:Y:S01]  /*4a30*/  HMMA.16816.F32 R172, R128, R188, RZ ;  /* 0x000000bc80ac723c */ /* 0x000fe200000018ff */
[----:B------:R-:W-:Y:S01]  /*4a40*/  F2FP.PACK_AB R5, R66, R64 ;  /* 0x000000404205723e */ /* 0x000fe200000000ff */
[----:B------:R-:W-:Y:S01]  /*4a50*/  MUFU.EX2 R208, R208 ;  /* 0x000000d000d07308 */ /* 0x000fe20000000800 */
[----:B------:R-:W-:-:S02]  /*4a60*/  F2FP.PACK_AB R6, R61, R60 ;  /* 0x0000003c3d06723e */ /* 0x000fc400000000ff */
[----:B------:R-:W-:Y:S02]  /*4a70*/  F2FP.PACK_AB R7, R67, R65 ;  /* 0x000000414307723e */ /* 0x000fe400000000ff */
[----:B------:R-:W-:Y:S01]  /*4a80*/  IMAD.MOV.U32 R188, RZ, RZ, R166 ;  /* 0x000000ffffbc7224 */ /* 0x000fe200078e00a6 */
[----:B------:R-:W-:Y:S01]  /*4a90*/  HMMA.16816.F32 R168, R128, R184, RZ ;  /* 0x000000b880a8723c */ /* 0x000fe200000018ff */
[----:B------:R-:W-:Y:S01]  /*4aa0*/  IMAD.MOV.U32 R189, RZ, RZ, R165 ;  /* 0x000000ffffbd7224 */ /* 0x000fe200078e00a5 */
[----:B------:R-:W-:Y:S05]  /*4ab0*/  MUFU.EX2 R205, R205 ;  /* 0x000000cd00cd7308 */ /* 0x000fea0000000800 */
[----:B------:R-:W-:Y:S01]  /*4ac0*/  IMAD.MOV.U32 R185, RZ, RZ, R100 ;  /* 0x000000ffffb97224 */ /* 0x000fe200078e0064 */
[C---:B------:R-:W-:Y:S02]  /*4ad0*/  HMMA.16816.F32 R176, R4.reuse, R40, R176 ;  /* 0x0000002804b0723c */ /* 0x040fe400000018b0 */
[----:B------:R-:W1:Y:S05]  /*4ae0*/  MUFU.EX2 R204, R204 ;  /* 0x000000cc00cc7308 */ /* 0x000e6a0000000800 */
[----:B------:R-:W-:Y:S01]  /*4af0*/  IMAD.MOV.U32 R40, RZ, RZ, R164 ;  /* 0x000000ffff287224 */ /* 0x000fe200078e00a4 */
[----:B------:R-:W-:Y:S01]  /*4b00*/  HMMA.16816.F32 R172, R4, R32, R172 ;  /* 0x0000002004ac723c */ /* 0x000fe200000018ac */
[----:B------:R-:W-:-:S06]  /*4b10*/  IMAD.MOV.U32 R41, RZ, RZ, R103 ;  /* 0x000000ffff297224 */ /* 0x000fcc00078e0067 */
[----:B------:R-:W-:Y:S01]  /*4b20*/  IMAD.MOV.U32 R33, RZ, RZ, R102 ;  /* 0x000000ffff217224 */ /* 0x000fe200078e0066 */
[----:B------:R-:W-:Y:S01]  /*4b30*/  HMMA.16816.F32 R164, R128, R180, RZ ;  /* 0x000000b480a4723c */ /* 0x000fe200000018ff */
[----:B------:R-:W-:-:S07]  /*4b40*/  IMAD.MOV.U32 R32, RZ, RZ, R101 ;  /* 0x000000ffff207224 */ /* 0x000fce00078e0065 */
[----:B------:R-:W-:Y:S07]  /*4b50*/  HMMA.16816.F32 R116, R128, R36, RZ ;  /* 0x000000248074723c */ /* 0x000fee00000018ff */
[----:B------:R-:W-:Y:S01]  /*4b60*/  IMAD.MOV.U32 R36, RZ, RZ, R40 ;  /* 0x000000ffff247224 */ /* 0x000fe200078e0028 */
[----:B------:R-:W-:Y:S01]  /*4b70*/  HMMA.16816.F32 R168, R4, R28, R168 ;  /* 0x0000001c04a8723c */ /* 0x000fe200000018a8 */
[----:B------:R-:W-:Y:S02]  /*4b80*/  IMAD.MOV.U32 R37, RZ, RZ, R185 ;  /* 0x000000ffff257224 */ /* 0x000fe400078e00b9 */
[----:B------:R-:W-:-:S02]  /*4b90*/  IMAD.MOV.U32 R40, RZ, RZ, R188 ;  /* 0x000000ffff287224 */ /* 0x000fc400078e00bc */
[----:B------:R-:W-:Y:S02]  /*4ba0*/  FFMA.FTZ R37, R37, c[0x0][0x2d0], -R206 ;  /* 0x0000b40025257a23 */ /* 0x000fe400000108ce */
[----:B------:R-:W-:Y:S01]  /*4bb0*/  IMAD.MOV.U32 R29, RZ, RZ, R41 ;  /* 0x000000ffff1d7224 */ /* 0x000fe200078e0029 */
[----:B------:R-:W-:Y:S01]  /*4bc0*/  HMMA.16816.F32 R164, R4, R24, R164 ;  /* 0x0000001804a4723c */ /* 0x000fe200000018a4 */
[----:B------:R-:W-:Y:S02]  /*4bd0*/  IMAD.MOV.U32 R41, RZ, RZ, R189 ;  /* 0x000000ffff297224 */ /* 0x000fe400078e00bd */
[----:B------:R-:W-:Y:S01]  /*4be0*/  IMAD.MOV.U32 R28, RZ, RZ, R192 ;  /* 0x000000ffff1c7224 */ /* 0x000fe200078e00c0 */
[----:B------:R-:W-:Y:S01]  /*4bf0*/  MUFU.EX2 R37, R37 ;  /* 0x0000002500257308 */ /* 0x000fe20000000800 */
[--C-:B------:R-:W-:Y:S02]  /*4c00*/  FFMA.FTZ R41, R41, c[0x0][0x2d0], -R228.reuse ;  /* 0x0000b40029297a23 */ /* 0x100fe400000108e4 */
[----:B------:R-:W-:Y:S01]  /*4c10*/  IMAD.MOV.U32 R25, RZ, RZ, R193 ;  /* 0x000000ffff197224 */ /* 0x000fe200078e00c1 */
[----:B------:R-:W-:Y:S01]  /*4c20*/  HMMA.16816.F32 R68, R128, R80, RZ ;  /* 0x000000508044723c */ /* 0x000fe200000018ff */
[----:B------:R-:W-:-:S03]  /*4c30*/  FFMA.FTZ R40, R40, c[0x0][0x2d0], -R228 ;  /* 0x0000b40028287a23 */ /* 0x000fc600000108e4 */
[----:B------:R-:W-:Y:S04]  /*4c40*/  MUFU.EX2 R41, R41 ;  /* 0x0000002900297308 */ /* 0x000fe80000000800 */
[C---:B------:R-:W-:Y:S04]  /*4c50*/  HMMA.16816.F32 R84, R128.reuse, R96, RZ ;  /* 0x000000608054723c */ /* 0x040fe800000018ff */
[----:B------:R-:W-:Y:S04]  /*4c60*/  MUFU.EX2 R40, R40 ;  /* 0x0000002800287308 */ /* 0x000fe80000000800 */
        /* <DEDUP_REMOVED lines=8> */
[----:B------:R-:W-:Y:S07]  /*4cf0*/  HMMA.16816.F32 R128, R128, R38, RZ ;  /* 0x000000268080723c */ /* 0x000fee00000018ff */
[--C-:B------:R-:W-:Y:S01]  /*4d00*/  FFMA.FTZ R38, R36, c[0x0][0x2d0], -R206.reuse ;  /* 0x0000b40024267a23 */ /* 0x100fe200000108ce */
[----:B------:R-:W-:Y:S01]  /*4d10*/  HMMA.16816.F32 R116, R4, R8, R116 ;  /* 0x000000080474723c */ /* 0x000fe20000001874 */
[----:B------:R-:W-:-:S02]  /*4d20*/  FFMA.FTZ R36, R32, c[0x0][0x2d0], -R206 ;  /* 0x0000b40020247a23 */ /* 0x000fc400000108ce */
[--C-:B------:R-:W-:Y:S01]  /*4d30*/  FFMA.FTZ R39, R29, c[0x0][0x2d0], -R206.reuse ;  /* 0x0000b4001d277a23 */ /* 0x100fe200000108ce */
[----:B-1----:R-:W-:Y:S01]  /*4d40*/  F2FP.PACK_AB R29, R204, R205 ;  /* 0x000000cdcc1d723e */ /* 0x002fe200000000ff */
[--C-:B------:R-:W-:Y:S01]  /*4d50*/  FFMA.FTZ R32, R229, c[0x0][0x2d0], -R201.reuse ;  /* 0x0000b400e5207a23 */ /* 0x100fe200000108c9 */
[----:B------:R-:W-:Y:S01]  /*4d60*/  MUFU.EX2 R38, R38 ;  /* 0x0000002600267308 */ /* 0x000fe20000000800 */
[----:B------:R-:W-:Y:S01]  /*4d70*/  FFMA.FTZ R206, R207, c[0x0][0x2d0], -R206 ;  /* 0x0000b400cfce7a23 */ /* 0x000fe200000108ce */
[C---:B------:R-:W-:Y:S06]  /*4d80*/  HMMA.16816.F32 R188, R4.reuse, R34, R188 ;  /* 0x0000002204bc723c */ /* 0x040fec00000018bc */
[----:B------:R-:W1:Y:S01]  /*4d90*/  MUFU.EX2 R39, R39 ;  /* 0x0000002700277308 */ /* 0x000e620000000800 */
[--C-:B------:R-:W-:Y:S01]  /*4da0*/  FFMA.FTZ R35, R33, c[0x0][0x2d0], -R201.reuse ;  /* 0x0000b40021237a23 */ /* 0x100fe200000108c9 */
[----:B------:R-:W-:Y:S01]  /*4db0*/  HMMA.16816.F32 R128, R4, R10, R128 ;  /* 0x0000000a0480723c */ /* 0x000fe20000001880 */
[----:B------:R-:W2:Y:S01]  /*4dc0*/  LDSM.16.MT88.4 R8, [R248+0x1100] ;  /* 0x00110000f808783b */ /* 0x000ea20000004200 */
[----:B------:R-:W-:-:S02]  /*4dd0*/  FFMA.FTZ R34, R231, c[0x0][0x2d0], -R201 ;  /* 0x0000b400e7227a23 */ /* 0x000fc400000108c9 */
[----:B------:R-:W-:Y:S02]  /*4de0*/  FFMA.FTZ R33, R230, c[0x0][0x2d0], -R201 ;  /* 0x0000b400e6217a23 */ /* 0x000fe400000108c9 */
[----:B------:R-:W3:Y:S02]  /*4df0*/  MUFU.EX2 R36, R36 ;  /* 0x0000002400247308 */ /* 0x000ee40000000800 */
[C---:B------:R-:W-:Y:S06]  /*4e00*/  HMMA.16816.F32 R192, R4.reuse, R42, R192 ;  /* 0x0000002a04c0723c */ /* 0x040fec00000018c0 */
[----:B------:R-:W4:Y:S01]  /*4e10*/  MUFU.EX2 R35, R35 ;  /* 0x0000002300237308 */ /* 0x000f220000000800 */
[--C-:B------:R-:W-:Y:S01]  /*4e20*/  FFMA.FTZ R43, R25, c[0x0][0x2d0], -R228.reuse ;  /* 0x0000b400192b7a23 */ /* 0x100fe200000108e4 */
[----:B------:R-:W-:Y:S01]  /*4e30*/  HMMA.16816.F32 R68, R4, R20, R68 ;  /* 0x000000140444723c */ /* 0x000fe20000001844 */
[----:B------:R-:W-:Y:S01]  /*4e40*/  FFMA.FTZ R42, R28, c[0x0][0x2d0], -R228 ;  /* 0x0000b4001c2a7a23 */ /* 0x000fe200000108e4 */
[----:B-1----:R-:W-:Y:S01]  /*4e50*/  F2FP.PACK_AB R24, R38, R39 ;  /* 0x000000272618723e */ /* 0x002fe200000000ff */
[----:B------:R-:W-:Y:S01]  /*4e60*/  FADD.FTZ R198, R39, R198 ;  /* 0x000000c627c67221 */ /* 0x000fe20000010000 */
[----:B------:R-:W-:-:S02]  /*4e70*/  F2FP.PACK_AB R28, R209, R210 ;  /* 0x000000d2d11c723e */ /* 0x000fc400000000ff */
[----:B------:R-:W1:Y:S01]  /*4e80*/  MUFU.EX2 R43, R43 ;  /* 0x0000002b002b7308 */ /* 0x000e620000000800 */
[----:B------:R-:W-:Y:S01]  /*4e90*/  FADD.FTZ R198, R38, R198 ;  /* 0x000000c626c67221 */ /* 0x000fe20000010000 */
[----:B------:R-:W-:Y:S03]  /*4ea0*/  HMMA.16816.F32 R84, R4, R16, R84 ;  /* 0x000000100454723c */ /* 0x000fe60000001854 */
[----:B------:R-:W-:-:S03]  /*4eb0*/  FADD.FTZ R198, R37, R198 ;  /* 0x000000c625c67221 */ /* 0x000fc60000010000 */
[----:B------:R-:W5:Y:S01]  /*4ec0*/  MUFU.EX2 R42, R42 ;  /* 0x0000002a002a7308 */ /* 0x000f620000000800 */
[----:B---3--:R-:W-:Y:S01]  /*4ed0*/  FADD.FTZ R198, R36, R198 ;  /* 0x000000c624c67221 */ /* 0x008fe20000010000 */
[----:B------:R-:W-:Y:S01]  /*4ee0*/  HMMA.16816.F32 R100, R4, R12, R100 ;  /* 0x0000000c0464723c */ /* 0x000fe20000001864 */
[----:B----4-:R-:W-:Y:S02]  /*4ef0*/  FADD.FTZ R197, R35, R197 ;  /* 0x000000c523c57221 */ /* 0x010fe40000010000 */
[----:B------:R-:W-:-:S03]  /*4f00*/  FADD.FTZ R198, R210, R198 ;  /* 0x000000c6d2c67221 */ /* 0x000fc60000010000 */
[----:B------:R-:W3:Y:S01]  /*4f10*/  MUFU.EX2 R34, R34 ;  /* 0x0000002200227308 */ /* 0x000ee20000000800 */
[----:B-1----:R-:W-:Y:S01]  /*4f20*/  FADD.FTZ R222, R43, R222 ;  /* 0x000000de2bde7221 */ /* 0x002fe20000010000 */
[----:B------:R-:W-:Y:S01]  /*4f30*/  HMMA.16816.F32 R184, R4, R30, R184 ;  /* 0x0000001e04b8723c */ /* 0x000fe200000018b8 */
[----:B------:R-:W-:-:S04]  /*4f40*/  FADD.FTZ R198, R209, R198 ;  /* 0x000000c6d1c67221 */ /* 0x000fc80000010000 */
[----:B------:R-:W-:Y:S01]  /*4f50*/  FADD.FTZ R198, R208, R198 ;  /* 0x000000c6d0c67221 */ /* 0x000fe20000010000 */
[----:B------:R-:W1:Y:S01]  /*4f60*/  MUFU.EX2 R33, R33 ;  /* 0x0000002100217308 */ /* 0x000e620000000800 */
[----:B-----5:R-:W-:Y:S01]  /*4f70*/  FADD.FTZ R222, R42, R222 ;  /* 0x000000de2ade7221 */ /* 0x020fe20000010000 */
[----:B------:R-:W-:Y:S03]  /*4f80*/  HMMA.16816.F32 R180, R4, R26, R180 ;  /* 0x0000001a04b4723c */ /* 0x000fe600000018b4 */
[----:B------:R-:W-:-:S03]  /*4f90*/  FADD.FTZ R222, R41, R222 ;  /* 0x000000de29de7221 */ /* 0x000fc60000010000 */
[----:B------:R-:W4:Y:S01]  /*4fa0*/  MUFU.EX2 R32, R32 ;  /* 0x0000002000207308 */ /* 0x000f220000000800 */
[----:B---3--:R-:W-:Y:S01]  /*4fb0*/  F2FP.PACK_AB R25, R34, R35 ;  /* 0x000000232219723e */ /* 0x008fe200000000ff */
[C---:B------:R-:W-:Y:S01]  /*4fc0*/  HMMA.16816.F32 R80, R4.reuse, R22, R80 ;  /* 0x000000160450723c */ /* 0x040fe20000001850 */
[----:B------:R-:W-:Y:S01]  /*4fd0*/  F2FP.PACK_AB R26, R36, R37 ;  /* 0x00000025241a723e */ /* 0x000fe200000000ff */
[----:B------:R-:W-:Y:S01]  /*4fe0*/  LDSM.16.MT88.4 R20, [R248+0x3100] ;  /* 0x00310000f814783b */ /* 0x000fe20000004200 */
[----:B------:R-:W-:Y:S02]  /*4ff0*/  FADD.FTZ R222, R40, R222 ;  /* 0x000000de28de7221 */ /* 0x000fe40000010000 */
[----:B------:R-:W-:Y:S01]  /*5000*/  FADD.FTZ R197, R34, R197 ;  /* 0x000000c522c57221 */ /* 0x000fe20000010000 */
[----:B------:R-:W3:Y:S01]  /*5010*/  MUFU.EX2 R206, R206 ;  /* 0x000000ce00ce7308 */ /* 0x000ee20000000800 */
[----:B------:R-:W-:Y:S01]  /*5020*/  FADD.FTZ R222, R212, R222 ;  /* 0x000000ded4de7221 */ /* 0x000fe20000010000 */
[----:B------:R-:W-:Y:S01]  /*5030*/  HMMA.16816.F32 R96, R4, R18, R96 ;  /* 0x000000120460723c */ /* 0x000fe20000001860 */
[----:B------:R-:W5:Y:S01]  /*5040*/  LDSM.16.MT88.4 R16, [R242+0x1100] ;  /* 0x00110000f210783b */ /* 0x000f620000004200 */
[----:B-1----:R-:W-:-:S02]  /*5050*/  FADD.FTZ R197, R33, R197 ;  /* 0x000000c521c57221 */ /* 0x002fc40000010000 */
[----:B------:R-:W-:Y:S01]  /*5060*/  FADD.FTZ R222, R216, R222 ;  /* 0x000000ded8de7221 */ /* 0x000fe20000010000 */
[C---:B----4-:R-:W-:Y:S01]  /*5070*/  F2FP.PACK_AB R27, R32.reuse, R33 ;  /* 0x00000021201b723e */ /* 0x050fe200000000ff */
[----:B------:R-:W-:Y:S02]  /*5080*/  FADD.FTZ R197, R32, R197 ;  /* 0x000000c520c57221 */ /* 0x000fe40000010000 */
[----:B------:R-:W-:Y:S01]  /*5090*/  HMMA.16816.F32 R112, R4, R14, R112 ;  /* 0x0000000e0470723c */ /* 0x000fe20000001870 */
[----:B------:R-:W1:Y:S01]  /*50a0*/  LDSM.16.MT88.4 R12, [R241+0x1100] ;  /* 0x00110000f10c783b */ /* 0x000e620000004200 */
[----:B------:R-:W-:Y:S02]  /*50b0*/  FADD.FTZ R222, R215, R222 ;  /* 0x000000ded7de7221 */ /* 0x000fe40000010000 */
[----:B------:R-:W-:Y:S01]  /*50c0*/  FADD.FTZ R197, R205, R197 ;  /* 0x000000c5cdc57221 */ /* 0x000fe20000010000 */
[----:B---3--:R-:W-:Y:S02]  /*50d0*/  F2FP.PACK_AB R30, R206, R208 ;  /* 0x000000d0ce1e723e */ /* 0x008fe400000000ff */
[----:B------:R-:W-:Y:S01]  /*50e0*/  F2FP.PACK_AB R4, R226, R227 ;  /* 0x000000e3e204723e */ /* 0x000fe200000000ff */
[----:B--2---:R-:W-:Y:S01]  /*50f0*/  HMMA.16816.F32 R160, R24, R8, R160 ;  /* 0x0000000818a0723c */ /* 0x004fe200000018a0 */
[----:B------:R-:W-:Y:S01]  /*5100*/  F2FP.PACK_AB R5, R42, R43 ;  /* 0x0000002b2a05723e */ /* 0x000fe200000000ff */
[----:B------:R-:W-:Y:S01]  /*5110*/  FADD.FTZ R197, R204, R197 ;  /* 0x000000c5ccc57221 */ /* 0x000fe20000010000 */
[----:B------:R-:W-:-:S02]  /*5120*/  F2FP.PACK_AB R6, R224, R225 ;  /* 0x000000e1e006723e */ /* 0x000fc400000000ff */
[----:B------:R-:W-:-:S03]  /*5130*/  F2FP.PACK_AB R7, R40, R41 ;  /* 0x000000292807723e */ /* 0x000fc600000000ff */
[----:B------:R-:W-:Y:S08]  /*5140*/  HMMA.16816.F32 R156, R24, R10, R156 ;  /* 0x0000000a189c723c */ /* 0x000ff0000000189c */
[C---:B------:R-:W-:Y:S08]  /*5150*/  HMMA.16816.F32 R176, R4.reuse, R8, R176 ;  /* 0x0000000804b0723c */ /* 0x040ff000000018b0 */
[C---:B------:R-:W-:Y:S01]  /*5160*/  HMMA.16816.F32 R192, R4.reuse, R10, R192 ;  /* 0x0000000a04c0723c */ /* 0x040fe200000018c0 */
[----:B------:R-:W2:Y:S07]  /*5170*/  LDSM.16.MT88.4 R8, [R240+0x1100] ;  /* 0x00110000f008783b */ /* 0x000eae0000004200 */
[-C--:B-----5:R-:W-:Y:S08]  /*5180*/  HMMA.16816.F32 R172, R4, R16.reuse, R172 ;  /* 0x0000001004ac723c */ /* 0x0a0ff000000018ac */
[C---:B------:R-:W-:Y:S08]  /*5190*/  HMMA.16816.F32 R152, R24.reuse, R16, R152 ;  /* 0x000000101898723c */ /* 0x040ff00000001898 */
[-C--:B------:R-:W-:Y:S08]  /*51a0*/  HMMA.16816.F32 R148, R24, R18.reuse, R148 ;  /* 0x000000121894723c */ /* 0x080ff00000001894 */
[C---:B------:R-:W-:Y:S01]  /*51b0*/  HMMA.16816.F32 R188, R4.reuse, R18, R188 ;  /* 0x0000001204bc723c */ /* 0x040fe200000018bc */
[----:B------:R-:W3:Y:S07]  /*51c0*/  LDSM.16.MT88.4 R16, [R242+0x3100] ;  /* 0x00310000f210783b */ /* 0x000eee0000004200 */
[-C--:B-1----:R-:W-:Y:S08]  /*51d0*/  HMMA.16816.F32 R168, R4, R12.reuse, R168 ;  /* 0x0000000c04a8723c */ /* 0x082ff000000018a8 */
[C---:B------:R-:W-:Y:S08]  /*51e0*/  HMMA.16816.F32 R144, R24.reuse, R12, R144 ;  /* 0x0000000c1890723c */ /* 0x040ff00000001890 */
[-C--:B------:R-:W-:Y:S08]  /*51f0*/  HMMA.16816.F32 R140, R24, R14.reuse, R140 ;  /* 0x0000000e188c723c */ /* 0x080ff0000000188c */
[C---:B------:R-:W-:Y:S01]  /*5200*/  HMMA.16816.F32 R184, R4.reuse, R14, R184 ;  /* 0x0000000e04b8723c */ /* 0x040fe200000018b8 */
[----:B------:R-:W1:Y:S07]  /*5210*/  LDSM.16.MT88.4 R12, [R241+0x3100] ;  /* 0x00310000f10c783b */ /* 0x000e6e0000004200 */
[-C--:B--2---:R-:W-:Y:S08]  /*5220*/  HMMA.16816.F32 R164, R4, R8.reuse, R164 ;  /* 0x0000000804a4723c */ /* 0x084ff000000018a4 */
[C---:B------:R-:W-:Y:S08]  /*5230*/  HMMA.16816.F32 R136, R24.reuse, R8, R136 ;  /* 0x000000081888723c */ /* 0x040ff00000001888 */
[-C--:B------:R-:W-:Y:S08]  /*5240*/  HMMA.16816.F32 R132, R24, R10.reuse, R132 ;  /* 0x0000000a1884723c */ /* 0x080ff00000001884 */
[----:B------:R-:W-:Y:S01]  /*5250*/  HMMA.16816.F32 R180, R4, R10, R180 ;  /* 0x0000000a04b4723c */ /* 0x000fe200000018b4 */
[----:B------:R-:W2:Y:S07]  /*5260*/  LDSM.16.MT88.4 R8, [R240+0x3100] ;  /* 0x00310000f008783b */ /* 0x000eae0000004200 */
[C---:B---3--:R-:W-:Y:S08]  /*5270*/  HMMA.16816.F32 R88, R24.reuse, R16, R88 ;  /* 0x000000101858723c */ /* 0x048ff00000001858 */
[C---:B-1----:R-:W-:Y:S08]  /*5280*/  HMMA.16816.F32 R104, R24.reuse, R12, R104 ;  /* 0x0000000c1868723c */ /* 0x042ff00000001868 */
[C---:B------:R-:W-:Y:S08]  /*5290*/  HMMA.16816.F32 R92, R24.reuse, R18, R92 ;  /* 0x00000012185c723c */ /* 0x040ff0000000185c */
[----:B------:R-:W-:Y:S08]  /*52a0*/  HMMA.16816.F32 R108, R24, R14, R108 ;  /* 0x0000000e186c723c */ /* 0x000ff0000000186c */
[----:B------:R-:W-:Y:S08]  /*52b0*/  HMMA.16816.F32 R84, R4, R16, R84 ;  /* 0x000000100454723c */ /* 0x000ff00000001854 */
[C---:B--2---:R-:W-:Y:S08]  /*52c0*/  HMMA.16816.F32 R120, R24.reuse, R8, R120 ;  /* 0x000000081878723c */ /* 0x044ff00000001878 */
[----:B------:R-:W-:Y:S08]  /*52d0*/  HMMA.16816.F32 R124, R24, R10, R124 ;  /* 0x0000000a187c723c */ /* 0x000ff0000000187c */
[C---:B------:R-:W-:Y:S01]  /*52e0*/  HMMA.16816.F32 R96, R4.reuse, R18, R96 ;  /* 0x000000120460723c */ /* 0x040fe20000001860 */
[----:B------:R-:W1:Y:S07]  /*52f0*/  LDSM.16.MT88.4 R16, [R248+0x1900] ;  /* 0x00190000f810783b */ /* 0x000e6e0000004200 */
[C---:B------:R-:W-:Y:S08]  /*5300*/  HMMA.16816.F32 R100, R4.reuse, R12, R100 ;  /* 0x0000000c0464723c */ /* 0x040ff00000001864 */
[C---:B------:R-:W-:Y:S01]  /*5310*/  HMMA.16816.F32 R112, R4.reuse, R14, R112 ;  /* 0x0000000e0470723c */ /* 0x040fe20000001870 */
[----:B------:R-:W2:Y:S07]  /*5320*/  LDSM.16.MT88.4 R12, [R242+0x1900] ;  /* 0x00190000f20c783b */ /* 0x000eae0000004200 */
[C---:B------:R-:W-:Y:S08]  /*5330*/  HMMA.16816.F32 R116, R4.reuse, R8, R116 ;  /* 0x000000080474723c */ /* 0x040ff00000001874 */
[C---:B------:R-:W-:Y:S01]  /*5340*/  HMMA.16816.F32 R128, R4.reuse, R10, R128 ;  /* 0x0000000a0480723c */ /* 0x040fe20000001880 */
[----:B------:R-:W3:Y:S07]  /*5350*/  LDSM.16.MT88.4 R8, [R241+0x1900] ;  /* 0x00190000f108783b */ /* 0x000eee0000004200 */
[C---:B------:R-:W-:Y:S08]  /*5360*/  HMMA.16816.F32 R68, R4.reuse, R20, R68 ;  /* 0x000000140444723c */ /* 0x040ff00000001844 */
[----:B------:R-:W-:Y:S07]  /*5370*/  HMMA.16816.F32 R80, R4, R22, R80 ;  /* 0x000000160450723c */ /* 0x000fee0000001850 */
[--C-:B------:R-:W-:Y:S01]  /*5380*/  FFMA.FTZ R4, R203, c[0x0][0x2d0], -R201.reuse ;  /* 0x0000b400cb047a23 */ /* 0x100fe200000108c9 */
[----:B------:R-:W-:Y:S01]  /*5390*/  F2FP.PACK_AB R5, R216, R212 ;  /* 0x000000d4d805723e */ /* 0x000fe200000000ff */
[----:B------:R-:W-:Y:S01]  /*53a0*/  FFMA.FTZ R203, R202, c[0x0][0x2d0], -R201 ;  /* 0x0000b400cacb7a23 */ /* 0x000fe200000108c9 */
[----:B------:R-:W-:Y:S01]  /*53b0*/  F2FP.PACK_AB R6, R218, R219 ;  /* 0x000000dbda06723e */ /* 0x000fe200000000ff */
[----:B------:R4:W5:Y:S01]  /*53c0*/  MUFU.EX2 R201, R4 ;  /* 0x0000000400c97308 */ /* 0x0009620000000800 */
[----:B------:R-:W-:Y:S01]  /*53d0*/  F2FP.PACK_AB R7, R214, R215 ;  /* 0x000000d7d607723e */ /* 0x000fe200000000ff */
[C---:B------:R-:W-:Y:S06]  /*53e0*/  HMMA.16816.F32 R72, R24.reuse, R20, R72 ;  /* 0x000000141848723c */ /* 0x040fec0000001848 */
[----:B------:R-:W2:Y:S02]  /*53f0*/  MUFU.EX2 R203, R203 ;  /* 0x000000cb00cb7308 */ /* 0x000ea40000000800 */
[----:B------:R-:W-:Y:S01]  /*5400*/  HMMA.16816.F32 R76, R24, R22, R76 ;  /* 0x00000016184c723c */ /* 0x000fe2000000184c */
[----:B------:R-:W3:Y:S04]  /*5410*/  LDSM.16.MT88.4 R24, [R240+0x1900] ;  /* 0x00190000f018783b */ /* 0x000ee80000004200 */
[----:B------:R-:W3:Y:S01]  /*5420*/  LDSM.16.MT88.4 R20, [R248+0x3900] ;  /* 0x00390000f814783b */ /* 0x000ee20000004200 */
[----:B----4-:R-:W-:Y:S01]  /*5430*/  F2FP.PACK_AB R4, R220, R217 ;  /* 0x000000d9dc04723e */ /* 0x010fe200000000ff */
[----:B-----5:R-:W-:-:S06]  /*5440*/  FADD.FTZ R197, R201, R197 ;  /* 0x000000c5c9c57221 */ /* 0x020fcc0000010000 */
[----:B-1----:R-:W-:Y:S01]  /*5450*/  HMMA.16816.F32 R176, R4, R16, R176 ;  /* 0x0000001004b0723c */ /* 0x002fe200000018b0 */
[C---:B--2---:R-:W-:Y:S01]  /*5460*/  F2FP.PACK_AB R31, R203.reuse, R201 ;  /* 0x000000c9cb1f723e */ /* 0x044fe200000000ff */
[----:B------:R-:W-:-:S06]  /*5470*/  FADD.FTZ R203, R203, R197 ;  /* 0x000000c5cbcb7221 */ /* 0x000fcc0000010000 */
[C---:B------:R-:W-:Y:S08]  /*5480*/  HMMA.16816.F32 R160, R28.reuse, R16, R160 ;  /* 0x000000101ca0723c */ /* 0x040ff000000018a0 */
[-C--:B------:R-:W-:Y:S08]  /*5490*/  HMMA.16816.F32 R156, R28, R18.reuse, R156 ;  /* 0x000000121c9c723c */ /* 0x080ff0000000189c */
[C---:B------:R-:W-:Y:S01]  /*54a0*/  HMMA.16816.F32 R192, R4.reuse, R18, R192 ;  /* 0x0000001204c0723c */ /* 0x040fe200000018c0 */
[----:B------:R-:W1:Y:S07]  /*54b0*/  LDSM.16.MT88.4 R16, [R242+0x3900] ;  /* 0x00390000f210783b */ /* 0x000e6e0000004200 */
[-C--:B------:R-:W-:Y:S08]  /*54c0*/  HMMA.16816.F32 R172, R4, R12.reuse, R172 ;  /* 0x0000000c04ac723c */ /* 0x080ff000000018ac */
[C---:B------:R-:W-:Y:S08]  /*54d0*/  HMMA.16816.F32 R152, R28.reuse, R12, R152 ;  /* 0x0000000c1c98723c */ /* 0x040ff00000001898 */
[-C--:B------:R-:W-:Y:S08]  /*54e0*/  HMMA.16816.F32 R148, R28, R14.reuse, R148 ;  /* 0x0000000e1c94723c */ /* 0x080ff00000001894 */
[C---:B------:R-:W-:Y:S01]  /*54f0*/  HMMA.16816.F32 R188, R4.reuse, R14, R188 ;  /* 0x0000000e04bc723c */ /* 0x040fe200000018bc */
[----:B------:R-:W2:Y:S07]  /*5500*/  LDSM.16.MT88.4 R12, [R241+0x3900] ;  /* 0x00390000f10c783b */ /* 0x000eae0000004200 */
[-C--:B---3--:R-:W-:Y:S08]  /*5510*/  HMMA.16816.F32 R168, R4, R8.reuse, R168 ;  /* 0x0000000804a8723c */ /* 0x088ff000000018a8 */
[C---:B------:R-:W-:Y:S08]  /*5520*/  HMMA.16816.F32 R144, R28.reuse, R8, R144 ;  /* 0x000000081c90723c */ /* 0x040ff00000001890 */
[-C--:B------:R-:W-:Y:S08]  /*5530*/  HMMA.16816.F32 R140, R28, R10.reuse, R140 ;  /* 0x0000000a1c8c723c */ /* 0x080ff0000000188c */
[C---:B------:R-:W-:Y:S01]  /*5540*/  HMMA.16816.F32 R184, R4.reuse, R10, R184 ;  /* 0x0000000a04b8723c */ /* 0x040fe200000018b8 */
[----:B------:R-:W3:Y:S07]  /*5550*/  LDSM.16.MT88.4 R8, [R240+0x3900] ;  /* 0x00390000f008783b */ /* 0x000eee0000004200 */
[C---:B------:R-:W-:Y:S08]  /*5560*/  HMMA.16816.F32 R164, R4.reuse, R24, R164 ;  /* 0x0000001804a4723c */ /* 0x040ff000000018a4 */
[C---:B------:R-:W-:Y:S08]  /*5570*/  HMMA.16816.F32 R180, R4.reuse, R26, R180 ;  /* 0x0000001a04b4723c */ /* 0x040ff000000018b4 */
[C---:B------:R-:W-:Y:S08]  /*5580*/  HMMA.16816.F32 R68, R4.reuse, R20, R68 ;  /* 0x000000140444723c */ /* 0x040ff00000001844 */
[C---:B------:R-:W-:Y:S08]  /*5590*/  HMMA.16816.F32 R80, R4.reuse, R22, R80 ;  /* 0x000000160450723c */ /* 0x040ff00000001850 */
[C---:B-1----:R-:W-:Y:S08]  /*55a0*/  HMMA.16816.F32 R84, R4.reuse, R16, R84 ;  /* 0x000000100454723c */ /* 0x042ff00000001854 */
[C---:B------:R-:W-:Y:S08]  /*55b0*/  HMMA.16816.F32 R96, R4.reuse, R18, R96 ;  /* 0x000000120460723c */ /* 0x040ff00000001860 */
[C---:B--2---:R-:W-:Y:S08]  /*55c0*/  HMMA.16816.F32 R100, R4.reuse, R12, R100 ;  /* 0x0000000c0464723c */ /* 0x044ff00000001864 */
[C---:B------:R-:W-:Y:S08]  /*55d0*/  HMMA.16816.F32 R112, R4.reuse, R14, R112 ;  /* 0x0000000e0470723c */ /* 0x040ff00000001870 */
[C---:B---3--:R-:W-:Y:S08]  /*55e0*/  HMMA.16816.F32 R116, R4.reuse, R8, R116 ;  /* 0x000000080474723c */ /* 0x048ff00000001874 */
[----:B------:R-:W-:Y:S07]  /*55f0*/  HMMA.16816.F32 R128, R4, R10, R128 ;  /* 0x0000000a0480723c */ /* 0x000fee0000001880 */
[----:B------:R-:W-:Y:S01]  /*5600*/  FADD.FTZ R6, R218, R211 ;  /* 0x000000d3da067221 */ /* 0x000fe20000010000 */
[----:B------:R-:W-:Y:S01]  /*5610*/  HMMA.16816.F32 R136, R28, R24, R136 ;  /* 0x000000181c88723c */ /* 0x000fe20000001888 */
[----:B------:R-:W-:-:S02]  /*5620*/  FADD.FTZ R5, R214, R222 ;  /* 0x000000ded6057221 */ /* 0x000fc40000010000 */
[----:B------:R-:W-:Y:S01]  /*5630*/  FADD.FTZ R4, R206, R198 ;  /* 0x000000c6ce047221 */ /* 0x000fe20000010000 */
[----:B------:R1:W-:Y:S04]  /*5640*/  STL [R1+0x40], R6 ;  /* 0x0000400601007387 */ /* 0x0003e80000100800 */
[----:B------:R1:W-:Y:S01]  /*5650*/  STL [R1+0x3c], R5 ;  /* 0x00003c0501007387 */ /* 0x0003e20000100800 */
[C---:B------:R-:W-:Y:S03]  /*5660*/  HMMA.16816.F32 R132, R28.reuse, R26, R132 ;  /* 0x0000001a1c84723c */ /* 0x040fe60000001884 */
[----:B------:R1:W-:Y:S05]  /*5670*/  STL [R1+0x38], R4 ;  /* 0x0000380401007387 */ /* 0x0003ea0000100800 */
        /* <DEDUP_REMOVED lines=8> */
[----:B------:R-:W-:Y:S07]  /*5700*/  @P0 BRA `(.L_x_708) ;  /* 0x00004a1000000947 */ /* 0x000fee0003800000 */
[----:B-1----:R-:W2:Y:S04]  /*5710*/  LDL R230, [R1+0x18] ;  /* 0x0000180001e67983 */ /* 0x002ea80000100800 */
[----:B------:R-:W3:Y:S01]  /*5720*/  LDL R231, [R1+0x1c] ;  /* 0x00001c0001e77983 */ /* 0x000ee20000100800 */
[----:B------:R-:W-:Y:S01]  /*5730*/  IMAD.MOV.U32 R200, RZ, RZ, R3 ;  /* 0x000000ffffc87224 */ /* 0x000fe200078e0003 */
[----:B------:R-:W-:Y:S01]  /*5740*/  MOV R197, R0 ;  /* 0x0000000000c57202 */ /* 0x000fe20000000f00 */
[----:B------:R-:W-:Y:S01]  /*5750*/  IMAD.MOV.U32 R198, RZ, RZ, R2 ;  /* 0x000000ffffc67224 */ /* 0x000fe200078e0002 */
[----:B------:R-:W-:Y:S01]  /*5760*/  UIADD3 UR7, UR7, -0x2, URZ ;  /* 0xfffffffe07077890 */ /* 0x000fe2000fffe03f */
[----:B------:R-:W-:Y:S01]  /*5770*/  IMAD.MOV.U32 R199, RZ, RZ, R196 ;  /* 0x000000ffffc77224 */ /* 0x000fe200078e00c4 */
[----:B--2---:R-:W-:-:S04]  /*5780*/  SHF.R.S32.HI R4, RZ, 0x1f, R230 ;  /* 0x0000001fff047819 */ /* 0x004fc800000114e6 */
[----:B------:R-:W-:Y:S01]  /*5790*/  LEA.HI R4, R4, R230, RZ, 0x3 ;  /* 0x000000e604047211 */ /* 0x000fe200078f18ff */
[----:B---3--:R-:W-:-:S03]  /*57a0*/  IMAD.WIDE R6, R231, 0x2, RZ ;  /* 0x00000002e7067825 */ /* 0x008fc600078e02ff */
[----:B------:R-:W-:Y:S02]  /*57b0*/  LOP3.LUT R4, R4, 0xfffffff8, RZ, 0xc0, !PT ;  /* 0xfffffff804047812 */ /* 0x000fe400078ec0ff */
[----:B------:R1:W-:Y:S02]  /*57c0*/  STL.64 [R1+0x30], R6 ;  /* 0x0000300601007387 */ /* 0x0003e40000100a00 */
[----:B------:R-:W-:Y:S02]  /*57d0*/  SHF.R.S32.HI R3, RZ, 0x1f, R4 ;  /* 0x0000001fff037819 */ /* 0x000fe40000011404 */
[C---:B------:R-:W-:Y:S02]  /*57e0*/  SHF.L.U32 R0, R4.reuse, 0x1, RZ ;  /* 0x0000000104007819 */ /* 0x040fe400000006ff */
[----:B------:R-:W-:-:S03]  /*57f0*/  SHF.L.U64.HI R2, R4, 0x1, R3 ;  /* 0x0000000104027819 */ /* 0x000fc60000010203 */
[----:B------:R1:W-:Y:S04]  /*5800*/  STL [R1+0x2c], R0 ;  /* 0x00002c0001007387 */ /* 0x0003e80000100800 */
[----:B------:R1:W-:Y:S02]  /*5810*/  STL [R1+0x28], R2 ;  /* 0x0000280201007387 */ /* 0x0003e40000100800 */
[----:B------:R-:W2:Y:S01]  /*5820*/  LDL R231, [R1+0xc] ;  /* 0x00000c0001e77983 */ /* 0x000ea20000100800 */
[----:B-1----:R-:W-:Y:S02]  /*5830*/  SEL R2, RZ, 0x10, P3 ;  /* 0x00000010ff027807 */ /* 0x002fe40001800000 */
[----:B------:R-:W-:Y:S02]  /*5840*/  SEL R0, RZ, 0x10, P4 ;  /* 0x00000010ff007807 */ /* 0x000fe40002000000 */
[----:B------:R-:W-:Y:S02]  /*5850*/  ISETP.NE.U32.AND P6, PT, R2, RZ, PT ;  /* 0x000000ff0200720c */ /* 0x000fe40003fc5070 */
[----:B------:R-:W-:-:S02]  /*5860*/  ISETP.NE.U32.AND P2, PT, R0, RZ, PT ;  /* 0x000000ff0000720c */ /* 0x000fc40003f45070 */
[----:B------:R-:W-:Y:S02]  /*5870*/  IADD3 R2, -R2, 0x10, RZ ;  /* 0x0000001002027810 */ /* 0x000fe40007ffe1ff */
[----:B------:R-:W-:Y:S02]  /*5880*/  IADD3 R0, -R0, 0x10, RZ ;  /* 0x0000001000007810 */ /* 0x000fe40007ffe1ff */
[----:B------:R-:W-:Y:S02]  /*5890*/  LOP3.LUT R2, R2, 0xf, RZ, 0xc0, !PT ;  /* 0x0000000f02027812 */ /* 0x000fe400078ec0ff */
[----:B------:R-:W-:Y:S01]  /*58a0*/  LOP3.LUT R0, R0, 0xf, RZ, 0xc0, !PT ;  /* 0x0000000f00007812 */ /* 0x000fe200078ec0ff */
[----:B--2---:R-:W-:-:S05]  /*58b0*/  IMAD.SHL.U32 R3, R231, 0x2, RZ ;  /* 0x00000002e7037824 */ /* 0x004fca00078e00ff */
[----:B------:R1:W-:Y:S01]  /*58c0*/  STL [R1+0x24], R3 ;  /* 0x0000240301007387 */ /* 0x0003e20000100800 */
[----:B------:R-:W-:Y:S05]  /*58d0*/  BRA `(.L_x_709) ;  /* 0x0000044000007947 */ /* 0x000fea0003800000 */
.L_x_711:
[----:B------:R-:W2:Y:S01]  /*58e0*/  LDL R3, [R1+0x14] ;  /* 0x0000140001037983 */ /* 0x000ea20000100800 */
[----:B------:R-:W-:Y:S01]  /*58f0*/  ULEA UR4, UR7, UR10, 0x6 ;  /* 0x0000000a07047291 */ /* 0x000fe2000f8e303f */
[----:B------:R-:W-:Y:S01]  /*5900*/  ISETP.NE.AND P1, PT, R252, 0x1, PT ;  /* 0x00000001fc00780c */ /* 0x000fe20003f25270 */
[----:B------:R-:W-:Y:S01]  /*5910*/  IMAD.MOV.U32 R11, RZ, RZ, RZ ;  /* 0x000000ffff0b7224 */ /* 0x000fe200078e00ff */
[----:B------:R-:W3:Y:S03]  /*5920*/  LDL.64 R58, [R1+0x30] ;  /* 0x00003000013a7983 */ /* 0x000ee60000100a00 */
[----:B------:R-:W-:Y:S01]  /*5930*/  IMAD.U32 R0, RZ, RZ, UR4 ;  /* 0x00000004ff007e24 */ /* 0x000fe2000f8e00ff */
[----:B------:R-:W4:Y:S04]  /*5940*/  LDL R210, [R1+0x2c] ;  /* 0x00002c0001d27983 */ /* 0x000f280000100800 */
[----:B------:R-:W5:Y:S04]  /*5950*/  LDL R54, [R1+0x24] ;  /* 0x0000240001367983 */ /* 0x000f680000100800 */
[----:B------:R-:W3:Y:S01]  /*5960*/  LDL R55, [R1+0x28] ;  /* 0x0000280001377983 */ /* 0x000ee20000100800 */
        /* <DEDUP_REMOVED lines=12> */
[----:B------:R1:W2:Y:S02]  /*5a30*/  @!P5 LDG.E R11, [R42.64] ;  /* 0x0000000c2a0bd981 */ /* 0x0002a4000c1e1900 */
[----:B------:R-:W-:Y:S04]  /*5a40*/  IMAD R0, R0, c[0x0][0x1e0], RZ ;  /* 0x0000780000007a24 */ /* 0x000fe800078e02ff */
[C---:B------:R-:W-:Y:S02]  /*5a50*/  IMAD R0, R44.reuse, c[0x0][0x1e4], R0 ;  /* 0x000079002c007a24 */ /* 0x040fe400078e0200 */
[----:B-1----:R-:W-:Y:S04]  /*5a60*/  IMAD.WIDE.U32 R42, R44, c[0x0][0x1e0], RZ ;  /* 0x000078002c2a7a25 */ /* 0x002fe800078e00ff */
[----:B------:R-:W-:Y:S01]  /*5a70*/  IMAD.IADD R43, R43, 0x1, R0 ;  /* 0x000000012b2b7824 */ /* 0x000fe200078e0200 */
[----:B--2---:R-:W-:Y:S01]  /*5a80*/  STL [R1], R11 ;  /* 0x0000000b01007387 */ /* 0x004fe20000100800 */
[----:B------:R-:W-:Y:S02]  /*5a90*/  SHF.R.S32.HI R0, RZ, 0x1f, R11 ;  /* 0x0000001fff007819 */ /* 0x000fe4000001140b */
[C---:B------:R-:W-:Y:S04]  /*5aa0*/  IMAD.WIDE.U32 R42, R11.reuse, c[0x0][0x1f0], R42 ;  /* 0x00007c000b2a7a25 */ /* 0x040fe800078e002a */
[----:B------:R-:W-:Y:S01]  /*5ab0*/  IMAD R0, R0, c[0x0][0x1f0], RZ ;  /* 0x00007c0000007a24 */ /* 0x000fe200078e02ff */
[----:B------:R-:W-:Y:S03]  /*5ac0*/  IADD3 R4, P0, R42, UR18, RZ ;  /* 0x000000122a047c10 */ /* 0x000fe6000ff1e0ff */
[----:B------:R-:W-:Y:S05]  /*5ad0*/  IMAD R0, R11, c[0x0][0x1f4], R0 ;  /* 0x00007d000b007a24 */ /* 0x000fea00078e0200 */
[----:B------:R-:W-:Y:S02]  /*5ae0*/  IADD3.X R0, R43, UR16, R0, P0, !PT ;  /* 0x000000102b007c10 */ /* 0x000fe400087fe400 */
[C---:B------:R-:W-:Y:S04]  /*5af0*/  LEA R3, P0, R4.reuse, c[0x0][0x1c8], 0x1 ;  /* 0x0000720004037a11 */ /* 0x040fe800078008ff */
[----:B------:R-:W-:Y:S01]  /*5b00*/  LEA.HI.X R0, R4, c[0x0][0x1cc], R0, 0x1, P0 ;  /* 0x0000730004007a11 */ /* 0x000fe200000f0c00 */
[----:B------:R-:W3:Y:S04]  /*5b10*/  SHFL.IDX PT, R44, R3, RZ, 0x181f ;  /* 0x00181fff032c7589 */ /* 0x000ee800000e0000 */
[----:B------:R-:W1:Y:S04]  /*5b20*/  SHFL.IDX PT, R43, R0, RZ, 0x181f ;  /* 0x00181fff002b7589 */ /* 0x000e6800000e0000 */
[----:B------:R-:W2:Y:S04]  /*5b30*/  SHFL.IDX PT, R11, R3, 0x1, 0x181f ;  /* 0x00381f00030b7f89 */ /* 0x000ea800000e0000 */
[----:B------:R-:W2:Y:S04]  /*5b40*/  SHFL.IDX PT, R42, R0, 0x1, 0x181f ;  /* 0x00381f00002a7f89 */ /* 0x000ea800000e0000 */
[----:B------:R-:W2:Y:S04]  /*5b50*/  SHFL.IDX PT, R4, R3, 0x2, 0x181f ;  /* 0x00581f0003047f89 */ /* 0x000ea800000e0000 */
[----:B------:R-:W2:Y:S04]  /*5b60*/  SHFL.IDX PT, R6, R0, 0x2, 0x181f ;  /* 0x00581f0000067f89 */ /* 0x000ea800000e0000 */
[----:B------:R-:W2:Y:S01]  /*5b70*/  SHFL.IDX PT, R3, R3, 0x3, 0x181f ;  /* 0x00781f0003037f89 */ /* 0x000ea200000e0000 */
[----:B---3--:R-:W-:Y:S03]  /*5b80*/  IADD3 R46, P0, R58, R44, RZ ;  /* 0x0000002c3a2e7210 */ /* 0x008fe60007f1e0ff */
[----:B------:R-:W3:Y:S02]  /*5b90*/  SHFL.IDX PT, R0, R0, 0x3, 0x181f ;  /* 0x00781f0000007f89 */ /* 0x000ee400000e0000 */
[----:B-1----:R-:W-:Y:S01]  /*5ba0*/  IMAD.X R47, R59, 0x1, R43, P0 ;  /* 0x000000013b2f7824 */ /* 0x002fe200000e062b */
[-C--:B----4-:R-:W-:Y:S04]  /*5bb0*/  IADD3 R44, P0, R44, R210.reuse, RZ ;  /* 0x000000d22c2c7210 */ /* 0x090fe80007f1e0ff */
[----:B-----5:R1:W-:Y:S01]  /*5bc0*/  LDGSTS.E.BYPASS.LTC128B.128 [R54+0x4100], [R46.64], !P3 ;  /* 0x041000002e367fae */ /* 0x0203e2000d901d4c */
[--C-:B------:R-:W-:Y:S01]  /*5bd0*/  IMAD.X R45, R43, 0x1, R55.reuse, P0 ;  /* 0x000000012b2d7824 */ /* 0x100fe200000e0637 */
[----:B--2---:R-:W-:Y:S04]  /*5be0*/  IADD3 R48, P0, R58, R11, RZ ;  /* 0x0000000b3a307210 */ /* 0x004fe80007f1e0ff */
[----:B------:R2:W-:Y:S01]  /*5bf0*/  LDGSTS.E.BYPASS.LTC128B.128 [R54+0x6100], [R44.64], !P4 ;  /* 0x061000002c367fae */ /* 0x0005e2000e101d4c */
[----:B------:R-:W-:Y:S01]  /*5c00*/  IMAD.X R49, R59, 0x1, R42, P0 ;  /* 0x000000013b317824 */ /* 0x000fe200000e062a */
[----:B------:R-:W-:Y:S04]  /*5c10*/  IADD3 R50, P0, R11, R210, RZ ;  /* 0x000000d20b327210 */ /* 0x000fe80007f1e0ff */
[----:B------:R4:W-:Y:S01]  /*5c20*/  LDGSTS.E.BYPASS.LTC128B.128 [R54+0x4900], [R48.64], !P3 ;  /* 0x0490000030367fae */ /* 0x0009e2000d901d4c */
[--C-:B------:R-:W-:Y:S01]  /*5c30*/  IMAD.X R51, R42, 0x1, R55.reuse, P0 ;  /* 0x000000012a337824 */ /* 0x100fe200000e0637 */
[----:B------:R-:W-:Y:S04]  /*5c40*/  IADD3 R42, P0, R58, R4, RZ ;  /* 0x000000043a2a7210 */ /* 0x000fe80007f1e0ff */
[----:B------:R4:W-:Y:S01]  /*5c50*/  LDGSTS.E.BYPASS.LTC128B.128 [R54+0x6900], [R50.64], !P4 ;  /* 0x0690000032367fae */ /* 0x0009e2000e101d4c */
[C---:B------:R-:W-:Y:S05]  /*5c60*/  IMAD.X R43, R59.reuse, 0x1, R6, P0 ;  /* 0x000000013b2b7824 */ /* 0x040fea00000e0606 */
[----:B------:R4:W-:Y:S01]  /*5c70*/  LDGSTS.E.BYPASS.LTC128B.128 [R54+0x5100], [R42.64], !P3 ;  /* 0x051000002a367fae */ /* 0x0009e2000d901d4c */
[-C--:B-1----:R-:W-:Y:S05]  /*5c80*/  IADD3 R46, P0, R4, R210.reuse, RZ ;  /* 0x000000d2042e7210 */ /* 0x082fea0007f1e0ff */
[--C-:B------:R-:W-:Y:S01]  /*5c90*/  IMAD.X R47, R6, 0x1, R55.reuse, P0 ;  /* 0x00000001062f7824 */ /* 0x100fe200000e0637 */
[----:B------:R-:W-:Y:S04]  /*5ca0*/  IADD3 R52, P0, R58, R3, RZ ;  /* 0x000000033a347210 */ /* 0x000fe80007f1e0ff */
[----:B------:R4:W-:Y:S01]  /*5cb0*/  LDGSTS.E.BYPASS.LTC128B.128 [R54+0x7100], [R46.64], !P4 ;  /* 0x071000002e367fae */ /* 0x0009e2000e101d4c */
[----:B---3--:R-:W-:Y:S01]  /*5cc0*/  IMAD.X R53, R59, 0x1, R0, P0 ;  /* 0x000000013b357824 */ /* 0x008fe200000e0600 */
[----:B--2---:R-:W-:Y:S04]  /*5cd0*/  IADD3 R44, P0, R3, R210, RZ ;  /* 0x000000d2032c7210 */ /* 0x004fe80007f1e0ff */
[----:B------:R4:W-:Y:S01]  /*5ce0*/  LDGSTS.E.BYPASS.LTC128B.128 [R54+0x5900], [R52.64], !P3 ;  /* 0x0590000034367fae */ /* 0x0009e2000d901d4c */
[----:B------:R-:W-:Y:S05]  /*5cf0*/  IMAD.X R45, R0, 0x1, R55, P0 ;  /* 0x00000001002d7824 */ /* 0x000fea00000e0637 */
[----:B------:R4:W-:Y:S01]  /*5d00*/  LDGSTS.E.BYPASS.LTC128B.128 [R54+0x7900], [R44.64], !P4 ;  /* 0x079000002c367fae */ /* 0x0009e2000e101d4c */
[----:B------:R-:W-:-:S05]  /*5d10*/  BRA `(.L_x_710) ;  /* 0x0000172000007947 */ /* 0x000fca0003800000 */
.L_x_709:
[----:B------:R-:W2:Y:S01]  /*5d20*/  LDL R2, [R1+0x4] ;  /* 0x0000040001027983 */ /* 0x000ea20000100800 */
[----:B------:R-:W-:Y:S04]  /*5d30*/  DEPBAR.LE SB0, 0x0 ;  /* 0x000080000000791a */ /* 0x000fe80000000000 */
[----:B-1----:R-:W3:Y:S01]  /*5d40*/  LDL R3, [R1] ;  /* 0x0000000001037983 */ /* 0x002ee20000100800 */
[----:B------:R-:W-:Y:S01]  /*5d50*/  SEL R7, RZ, 0x10, P3 ;  /* 0x00000010ff077807 */ /* 0x000fe20001800000 */
[----:B------:R-:W-:Y:S01]  /*5d60*/  UISETP.GE.AND UP0, UPT, UR7, 0x1, UPT ;  /* 0x000000010700788c */ /* 0x000fe2000bf06270 */
[----:B------:R-:W-:Y:S01]  /*5d70*/  SEL R6, RZ, 0x10, P4 ;  /* 0x00000010ff067807 */ /* 0x000fe20002000000 */
[----:B------:R-:W4:Y:S01]  /*5d80*/  LDL.64 R46, [R1+0x30] ;  /* 0x00003000012e7983 */ /* 0x000f220000100a00 */
[----:B------:R-:W-:Y:S02]  /*5d90*/  IADD3 R7, -R7, 0x10, RZ ;  /* 0x0000001007077810 */ /* 0x000fe40007ffe1ff */
[----:B------:R-:W-:Y:S02]  /*5da0*/  IADD3 R6, -R6, 0x10, RZ ;  /* 0x0000001006067810 */ /* 0x000fe40007ffe1ff */
[----:B------:R-:W-:Y:S01]  /*5db0*/  LOP3.LUT R7, R7, 0xf, RZ, 0xc0, !PT ;  /* 0x0000000f07077812 */ /* 0x000fe200078ec0ff */
[----:B------:R-:W5:Y:S01]  /*5dc0*/  LDL R41, [R1+0x2c] ;  /* 0x00002c0001297983 */ /* 0x000f620000100800 */
[----:B------:R-:W-:Y:S03]  /*5dd0*/  LOP3.LUT R6, R6, 0xf, RZ, 0xc0, !PT ;  /* 0x0000000f06067812 */ /* 0x000fe600078ec0ff */
[----:B------:R-:W4:Y:S04]  /*5de0*/  LDL R57, [R1+0x28] ;  /* 0x0000280001397983 */ /* 0x000f280000100800 */
[----:B------:R-:W4:Y:S04]  /*5df0*/  LDL R56, [R1+0x24] ;  /* 0x0000240001387983 */ /* 0x000f280000100800 */
[----:B------:R-:W-:Y:S08]  /*5e00*/  BAR.SYNC.DEFER_BLOCKING 0x0 ;  /* 0x0000000000007b1d */ /* 0x000ff00000010000 */
[----:B------:R-:W-:Y:S08]  /*5e10*/  LDSM.16.M88.4 R64, [R251+0x8100] ;  /* 0x00810000fb40783b */ /* 0x000ff00000000200 */
[----:B------:R-:W-:Y:S08]  /*5e20*/  LDSM.16.M88.4 R16, [R250+0x4100] ;  /* 0x00410000fa10783b */ /* 0x000ff00000000200 */
[----:B------:R-:W-:Y:S08]  /*5e30*/  LDSM.16.M88.4 R60, [R251+0xa100] ;  /* 0x00a10000fb3c783b */ /* 0x000ff00000000200 */
[----:B------:R-:W-:Y:S08]  /*5e40*/  LDSM.16.M88.4 R32, [R250+0x4900] ;  /* 0x00490000fa20783b */ /* 0x000ff00000000200 */
[----:B------:R-:W-:Y:S08]  /*5e50*/  LDSM.16.M88.4 R48, [R250+0x5100] ;  /* 0x00510000fa30783b */ /* 0x000ff00000000200 */
[----:B------:R-:W-:Y:S08]  /*5e60*/  LDSM.16.M88.4 R204, [R250+0x5900] ;  /* 0x00590000facc783b */ /* 0x000ff00000000200 */
[----:B------:R-:W-:Y:S08]  /*5e70*/  LDSM.16.M88.4 R208, [R247+0x8100] ;  /* 0x00810000f7d0783b */ /* 0x000ff00000000200 */
[----:B------:R-:W-:Y:S08]  /*5e80*/  LDSM.16.M88.4 R212, [R249] ;  /* 0x00000000f9d4783b */ /* 0x000ff00000000200 */
[----:B------:R-:W-:Y:S08]  /*5e90*/  LDSM.16.M88.4 R216, [R247+0xa100] ;  /* 0x00a10000f7d8783b */ /* 0x000ff00000000200 */
[----:B------:R-:W-:Y:S08]  /*5ea0*/  LDSM.16.M88.4 R220, [R239] ;  /* 0x00000000efdc783b */ /* 0x000ff00000000200 */
[----:B------:R-:W-:Y:S08]  /*5eb0*/  LDSM.16.M88.4 R224, [R238] ;  /* 0x00000000eee0783b */ /* 0x000ff00000000200 */
[----:B------:R-:W-:Y:S01]  /*5ec0*/  LDSM.16.M88.4 R228, [R237] ;  /* 0x00000000ede4783b */ /* 0x000fe20000000200 */
[----:B--2---:R-:W-:Y:S01]  /*5ed0*/  SHF.R.S32.HI R0, RZ, 0x1f, R2 ;  /* 0x0000001fff007819 */ /* 0x004fe20000011402 */
[----:B------:R-:W-:Y:S04]  /*5ee0*/  IMAD.WIDE.U32 R4, R2, c[0x0][0x208], RZ ;  /* 0x0000820002047a25 */ /* 0x000fe800078e00ff */
[----:B------:R-:W-:Y:S04]  /*5ef0*/  IMAD R0, R0, c[0x0][0x208], RZ ;  /* 0x0000820000007a24 */ /* 0x000fe800078e02ff */
[----:B------:R-:W-:Y:S01]  /*5f00*/  IMAD R0, R2, c[0x0][0x20c], R0 ;  /* 0x0000830002007a24 */ /* 0x000fe200078e0200 */
[----:B---3--:R-:W-:Y:S04]  /*5f10*/  SHF.R.S32.HI R2, RZ, 0x1f, R3 ;  /* 0x0000001fff027819 */ /* 0x008fe80000011403 */
[----:B------:R-:W-:Y:S01]  /*5f20*/  IADD3 R5, R5, R0, RZ ;  /* 0x0000000005057210 */ /* 0x000fe20007ffe0ff */
[----:B------:R-:W-:Y:S04]  /*5f30*/  IMAD R2, R2, c[0x0][0x218], RZ ;  /* 0x0000860002027a24 */ /* 0x000fe800078e02ff */
[C---:B------:R-:W-:Y:S04]  /*5f40*/  IMAD.WIDE.U32 R4, R3.reuse, c[0x0][0x218], R4 ;  /* 0x0000860003047a25 */ /* 0x040fe800078e0004 */
[----:B------:R-:W-:Y:S01]  /*5f50*/  IMAD R2, R3, c[0x0][0x21c], R2 ;  /* 0x0000870003027a24 */ /* 0x000fe200078e0202 */
[----:B------:R-:W-:Y:S04]  /*5f60*/  IADD3 R0, P0, R4, UR20, RZ ;  /* 0x0000001404007c10 */ /* 0x000fe8000ff1e0ff */
[----:B------:R-:W-:Y:S02]  /*5f70*/  IADD3.X R2, R5, UR5, R2, P0, !PT ;  /* 0x0000000505027c10 */ /* 0x000fe400087fe402 */
[C---:B------:R-:W-:Y:S04]  /*5f80*/  LEA R40, P0, R0.reuse, c[0x0][0x1f8], 0x1 ;  /* 0x00007e0000287a11 */ /* 0x040fe800078008ff */
[----:B------:R-:W-:Y:S01]  /*5f90*/  LEA.HI.X R0, R0, c[0x0][0x1fc], R2, 0x1, P0 ;  /* 0x00007f0000007a11 */ /* 0x000fe200000f0c02 */
[----:B------:R-:W-:Y:S08]  /*5fa0*/  SHFL.IDX PT, R38, R40, RZ, 0x181f ;  /* 0x00181fff28267589 */ /* 0x000ff000000e0000 */
[----:B------:R-:W4:Y:S08]  /*5fb0*/  SHFL.IDX PT, R2, R40, 0x3, 0x181f ;  /* 0x00781f0028027f89 */ /* 0x000f3000000e0000 */
[----:B------:R-:W1:Y:S08]  /*5fc0*/  SHFL.IDX PT, R3, R0, 0x3, 0x181f ;  /* 0x00781f0000037f89 */ /* 0x000e7000000e0000 */
[----:B------:R-:W2:Y:S01]  /*5fd0*/  SHFL.IDX PT, R39, R0, RZ, 0x181f ;  /* 0x00181fff00277589 */ /* 0x000ea200000e0000 */
[-C--:B----4-:R-:W-:Y:S07]  /*5fe0*/  IADD3 R52, P1, P0, R7, R2.reuse, R46 ;  /* 0x0000000207347210 */ /* 0x090fee000783e02e */
[----:B------:R-:W3:Y:S01]  /*5ff0*/  SHFL.IDX PT, R36, R40, 0x1, 0x181f ;  /* 0x00381f0028247f89 */ /* 0x000ee200000e0000 */
[-C--:B-1----:R-:W-:Y:S07]  /*6000*/  IADD3.X R53, RZ, R3.reuse, R47, P1, P0 ;  /* 0x00000003ff357210 */ /* 0x082fee0000fe042f */
[----:B------:R-:W1:Y:S01]  /*6010*/  SHFL.IDX PT, R37, R0, 0x1, 0x181f ;  /* 0x00381f0000257f89 */ /* 0x000e6200000e0000 */
[----:B-----5:R-:W-:Y:S02]  /*6020*/  IADD3 R2, P1, P0, R6, R2, R41 ;  /* 0x0000000206027210 */ /* 0x020fe4000783e029 */
[-C--:B------:R-:W-:Y:S03]  /*6030*/  HMMA.16816.F32 R4, R64, R16.reuse, RZ ;  /* 0x000000104004723c */ /* 0x080fe600000018ff */
[----:B------:R-:W-:Y:S02]  /*6040*/  IADD3.X R3, RZ, R3, R57, P1, P0 ;  /* 0x00000003ff037210 */ /* 0x000fe40000fe0439 */
[----:B------:R-:W-:Y:S01]  /*6050*/  IADD3 R44, P0, R46, R38, RZ ;  /* 0x000000262e2c7210 */ /* 0x000fe20007f1e0ff */
[----:B------:R-:W4:Y:S02]  /*6060*/  SHFL.IDX PT, R40, R40, 0x2, 0x181f ;  /* 0x00581f0028287f89 */ /* 0x000f2400000e0000 */
[C---:B------:R-:W-:Y:S04]  /*6070*/  HMMA.16816.F32 R8, R60.reuse, R16, RZ ;  /* 0x000000103c08723c */ /* 0x040fe800000018ff */
[----:B--2---:R-:W-:Y:S02]  /*6080*/  IADD3.X R45, R47, R39, RZ, P0, !PT ;  /* 0x000000272f2d7210 */ /* 0x004fe400007fe4ff */
[----:B------:R-:W-:Y:S01]  /*6090*/  IADD3 R38, P0, R38, R41, RZ ;  /* 0x0000002926267210 */ /* 0x000fe20007f1e0ff */
[----:B------:R-:W2:Y:S01]  /*60a0*/  SHFL.IDX PT, R0, R0, 0x2, 0x181f ;  /* 0x00581f0000007f89 */ /* 0x000ea200000e0000 */
[-C--:B------:R-:W-:Y:S04]  /*60b0*/  HMMA.16816.F32 R12, R60, R18.reuse, RZ ;  /* 0x000000123c0c723c */ /* 0x080fe800000018ff */
[----:B------:R-:W-:Y:S02]  /*60c0*/  IADD3.X R39, R39, R57, RZ, P0, !PT ;  /* 0x0000003927277210 */ /* 0x000fe400007fe4ff */
[----:B---3--:R-:W-:Y:S01]  /*60d0*/  IADD3 R42, P0, R46, R36, RZ ;  /* 0x000000242e2a7210 */ /* 0x008fe20007f1e0ff */
[----:B------:R4:W-:Y:S01]  /*60e0*/  LDGSTS.E.BYPASS.LTC128B.128 [R56+0x100], [R44.64], !P3 ;  /* 0x001000002c387fae */ /* 0x0009e2000d901d4c */
[C---:B------:R-:W-:Y:S04]  /*60f0*/  HMMA.16816.F32 R16, R64.reuse, R18, RZ ;  /* 0x000000124010723c */ /* 0x040fe800000018ff */
[----:B-1----:R-:W-:Y:S02]  /*6100*/  IADD3.X R43, R47, R37, RZ, P0, !PT ;  /* 0x000000252f2b7210 */ /* 0x002fe400007fe4ff */
[----:B------:R-:W-:Y:S01]  /*6110*/  IADD3 R54, P0, R36, R41, RZ ;  /* 0x0000002924367210 */ /* 0x000fe20007f1e0ff */
[----:B------:R1:W-:Y:S01]  /*6120*/  LDGSTS.E.BYPASS.LTC128B.128 [R56+0x2100], [R38.64], !P4 ;  /* 0x0210000026387fae */ /* 0x0003e2000e101d4c */
[-C--:B------:R-:W-:Y:S04]  /*6130*/  HMMA.16816.F32 R20, R64, R32.reuse, RZ ;  /* 0x000000204014723c */ /* 0x080fe800000018ff */
[----:B------:R-:W-:Y:S03]  /*6140*/  IADD3.X R55, R37, R57, RZ, P0, !PT ;  /* 0x0000003925377210 */ /* 0x000fe600007fe4ff */
[----:B------:R3:W-:Y:S01]  /*6150*/  LDGSTS.E.BYPASS.LTC128B.128 [R56+0x900], [R42.64], !P3 ;  /* 0x009000002a387fae */ /* 0x0007e2000d901d4c */
[C---:B------:R-:W-:Y:S07]  /*6160*/  HMMA.16816.F32 R24, R60.reuse, R32, RZ ;  /* 0x000000203c18723c */ /* 0x040fee00000018ff */
[----:B------:R5:W-:Y:S01]  /*6170*/  LDGSTS.E.BYPASS.LTC128B.128 [R56+0x2900], [R54.64], !P4 ;  /* 0x0290000036387fae */ /* 0x000be2000e101d4c */
[-C--:B------:R-:W-:Y:S01]  /*6180*/  HMMA.16816.F32 R28, R60, R34.reuse, RZ ;  /* 0x000000223c1c723c */ /* 0x080fe200000018ff */
[----:B----4-:R-:W-:Y:S07]  /*6190*/  IADD3 R44, P0, R46, R40, RZ ;  /* 0x000000282e2c7210 */ /* 0x010fee0007f1e0ff */
[C---:B------:R-:W-:Y:S04]  /*61a0*/  HMMA.16816.F32 R32, R64.reuse, R34, RZ ;  /* 0x000000224020723c */ /* 0x040fe800000018ff */
[----:B--2---:R-:W-:Y:S02]  /*61b0*/  IADD3.X R45, R47, R0, RZ, P0, !PT ;  /* 0x000000002f2d7210 */ /* 0x004fe400007fe4ff */
[----:B------:R-:W-:Y:S02]  /*61c0*/  IADD3 R46, P0, R40, R41, RZ ;  /* 0x00000029282e7210 */ /* 0x000fe40007f1e0ff */
[-C--:B-1----:R-:W-:Y:S01]  /*61d0*/  HMMA.16816.F32 R36, R64, R48.reuse, RZ ;  /* 0x000000304024723c */ /* 0x082fe200000018ff */
[----:B------:R1:W-:Y:S03]  /*61e0*/  LDGSTS.E.BYPASS.LTC128B.128 [R56+0x1100], [R44.64], !P3 ;  /* 0x011000002c387fae */ /* 0x0003e6000d901d4c */
[----:B------:R-:W-:Y:S02]  /*61f0*/  IADD3.X R47, R0, R57, RZ, P0, !PT ;  /* 0x00000039002f7210 */ /* 0x000fe400007fe4ff */
[----:B------:R-:W-:Y:S02]  /*6200*/  PLOP3.LUT P0, PT, PT, PT, UP0, 0x80, 0x0 ;  /* 0x000000000000781c */ /* 0x000fe40003f0f008 */
[C---:B---3--:R-:W-:Y:S01]  /*6210*/  HMMA.16816.F32 R40, R60.reuse, R48, RZ ;  /* 0x000000303c28723c */ /* 0x048fe200000018ff */
[----:B------:R1:W-:Y:S08]  /*6220*/  LDGSTS.E.BYPASS.LTC128B.128 [R56+0x3100], [R46.64], !P4 ;  /* 0x031000002e387fae */ /* 0x0003f0000e101d4c */
[----:B------:R5:W-:Y:S08]  /*6230*/  LDGSTS.E.BYPASS.LTC128B.128.ZFILL [R56+0x1900], [R52.64], P6 ;  /* 0x0190000034387fae */ /* 0x000bf0000b141d4c */
[----:B------:R2:W-:Y:S08]  /*6240*/  LDGSTS.E.BYPASS.LTC128B.128.ZFILL [R56+0x3900], [R2.64], P2 ;  /* 0x0390000002387fae */ /* 0x0005f00009141d4c */
[----:B------:R-:W0:Y:S01]  /*6250*/  LDGDEPBAR ;  /* 0x00000000000079af */ /* 0x000e220000000000 */
[-C--:B-1----:R-:W-:Y:S08]  /*6260*/  HMMA.16816.F32 R44, R60, R50.reuse, RZ ;  /* 0x000000323c2c723c */ /* 0x082ff000000018ff */
[C---:B------:R-:W-:Y:S08]  /*6270*/  HMMA.16816.F32 R48, R64.reuse, R50, RZ ;  /* 0x000000324030723c */ /* 0x040ff000000018ff */
[-C--:B-----5:R-:W-:Y:S08]  /*6280*/  HMMA.16816.F32 R52, R64, R204.reuse, RZ ;  /* 0x000000cc4034723c */ /* 0x0a0ff000000018ff */
[C---:B--2---:R-:W-:Y:S08]  /*6290*/  HMMA.16816.F32 R56, R60.reuse, R204, RZ ;  /* 0x000000cc3c38723c */ /* 0x044ff000000018ff */
[-C--:B------:R-:W-:Y:S08]  /*62a0*/  HMMA.16816.F32 R60, R60, R206.reuse, RZ ;  /* 0x000000ce3c3c723c */ /* 0x080ff000000018ff */
[----:B------:R-:W-:Y:S01]  /*62b0*/  HMMA.16816.F32 R64, R64, R206, RZ ;  /* 0x000000ce4040723c */ /* 0x000fe200000018ff */
[----:B------:R-:W-:Y:S07]  /*62c0*/  LDSM.16.M88.4 R204, [R246+0x8100] ;  /* 0x00810000f6cc783b */ /* 0x000fee0000000200 */
[-C--:B------:R-:W-:Y:S08]  /*62d0*/  HMMA.16816.F32 R4, R208, R212.reuse, R4 ;  /* 0x000000d4d004723c */ /* 0x080ff00000001804 */
[C---:B------:R-:W-:Y:S08]  /*62e0*/  HMMA.16816.F32 R8, R216.reuse, R212, R8 ;  /* 0x000000d4d808723c */ /* 0x040ff00000001808 */
[-C--:B------:R-:W-:Y:S08]  /*62f0*/  HMMA.16816.F32 R12, R216, R214.reuse, R12 ;  /* 0x000000d6d80c723c */ /* 0x080ff0000000180c */
[C---:B------:R-:W-:Y:S01]  /*6300*/  HMMA.16816.F32 R16, R208.reuse, R214, R16 ;  /* 0x000000d6d010723c */ /* 0x040fe20000001810 */
[----:B------:R-:W1:Y:S07]  /*6310*/  LDSM.16.M88.4 R212, [R245+0x4100] ;  /* 0x00410000f5d4783b */ /* 0x000e6e0000000200 */
[-C--:B------:R-:W-:Y:S08]  /*6320*/  HMMA.16816.F32 R20, R208, R220.reuse, R20 ;  /* 0x000000dcd014723c */ /* 0x080ff00000001814 */
[C---:B------:R-:W-:Y:S08]  /*6330*/  HMMA.16816.F32 R24, R216.reuse, R220, R24 ;  /* 0x000000dcd818723c */ /* 0x040ff00000001818 */
[-C--:B------:R-:W-:Y:S08]  /*6340*/  HMMA.16816.F32 R28, R216, R222.reuse, R28 ;  /* 0x000000ded81c723c */ /* 0x080ff0000000181c */
[C---:B------:R-:W-:Y:S01]  /*6350*/  HMMA.16816.F32 R32, R208.reuse, R222, R32 ;  /* 0x000000ded020723c */ /* 0x040fe20000001820 */
[----:B------:R-:W2:Y:S07]  /*6360*/  LDSM.16.M88.4 R220, [R246+0xa100] ;  /* 0x00a10000f6dc783b */ /* 0x000eae0000000200 */
[-C--:B------:R-:W-:Y:S08]  /*6370*/  HMMA.16816.F32 R36, R208, R224.reuse, R36 ;  /* 0x000000e0d024723c */ /* 0x080ff00000001824 */
[C---:B------:R-:W-:Y:S08]  /*6380*/  HMMA.16816.F32 R40, R216.reuse, R224, R40 ;  /* 0x000000e0d828723c */ /* 0x040ff00000001828 */
[-C--:B------:R-:W-:Y:S08]  /*6390*/  HMMA.16816.F32 R44, R216, R226.reuse, R44 ;  /* 0x000000e2d82c723c */ /* 0x080ff0000000182c */
[C---:B------:R-:W-:Y:S01]  /*63a0*/  HMMA.16816.F32 R48, R208.reuse, R226, R48 ;  /* 0x000000e2d030723c */ /* 0x040fe20000001830 */
[----:B------:R-:W-:Y:S07]  /*63b0*/  LDSM.16.M88.4 R224, [R245+0x5900] ;  /* 0x00590000f5e0783b */ /* 0x000fee0000000200 */
[-C--:B------:R-:W-:Y:S08]  /*63c0*/  HMMA.16816.F32 R52, R208, R228.reuse, R52 ;  /* 0x000000e4d034723c */ /* 0x080ff00000001834 */
[C---:B------:R-:W-:Y:S08]  /*63d0*/  HMMA.16816.F32 R56, R216.reuse, R228, R56 ;  /* 0x000000e4d838723c */ /* 0x040ff00000001838 */
[-C--:B------:R-:W-:Y:S01]  /*63e0*/  HMMA.16816.F32 R60, R216, R230.reuse, R60 ;  /* 0x000000e6d83c723c */ /* 0x080fe2000000183c */
[----:B------:R-:W-:Y:S07]  /*63f0*/  LDSM.16.M88.4 R216, [R245+0x5100] ;  /* 0x00510000f5d8783b */ /* 0x000fee0000000200 */
[----:B------:R-:W-:Y:S01]  /*6400*/  HMMA.16816.F32 R64, R208, R230, R64 ;  /* 0x000000e6d040723c */ /* 0x000fe20000001840 */
[----:B------:R-:W3:Y:S07]  /*6410*/  LDSM.16.M88.4 R208, [R245+0x4900] ;  /* 0x00490000f5d0783b */ /* 0x000eee0000000200 */
[-C--:B-1----:R-:W-:Y:S08]  /*6420*/  HMMA.16816.F32 R4, R204, R212.reuse, R4 ;  /* 0x000000d4cc04723c */ /* 0x082ff00000001804 */
[C---:B--2---:R-:W-:Y:S08]  /*6430*/  HMMA.16816.F32 R8, R220.reuse, R212, R8 ;  /* 0x000000d4dc08723c */ /* 0x044ff00000001808 */
[-C--:B------:R-:W-:Y:S08]  /*6440*/  HMMA.16816.F32 R12, R220, R214.reuse, R12 ;  /* 0x000000d6dc0c723c */ /* 0x080ff0000000180c */
[C---:B------:R-:W-:Y:S01]  /*6450*/  HMMA.16816.F32 R16, R204.reuse, R214, R16 ;  /* 0x000000d6cc10723c */ /* 0x040fe20000001810 */
[----:B------:R-:W-:Y:S07]  /*6460*/  LDSM.16.M88.4 R212, [R236] ;  /* 0x00000000ecd4783b */ /* 0x000fee0000000200 */
[-C--:B---3--:R-:W-:Y:S08]  /*6470*/  HMMA.16816.F32 R20, R204, R208.reuse, R20 ;  /* 0x000000d0cc14723c */ /* 0x088ff00000001814 */
        /* <DEDUP_REMOVED lines=11> */
[-C--:B------:R-:W-:Y:S01]  /*6530*/  HMMA.16816.F32 R60, R220, R226.reuse, R60 ;  /* 0x000000e2dc3c723c */ /* 0x080fe2000000183c */
[----:B------:R-:W-:Y:S07]  /*6540*/  LDSM.16.M88.4 R220, [R236+0x1000] ;  /* 0x00100000ecdc783b */ /* 0x000fee0000000200 */
[----:B------:R-:W-:Y:S01]  /*6550*/  HMMA.16816.F32 R64, R204, R226, R64 ;  /* 0x000000e2cc40723c */ /* 0x000fe20000001840 */
[----:B------:R-:W3:Y:S07]  /*6560*/  LDSM.16.M88.4 R204, [R236+0x800] ;  /* 0x00080000eccc783b */ /* 0x000eee0000000200 */
[-C--:B-1----:R-:W-:Y:S01]  /*6570*/  HMMA.16816.F32 R4, R208, R212.reuse, R4 ;  /* 0x000000d4d004723c */ /* 0x082fe20000001804 */
[----:B------:R-:W1:Y:S07]  /*6580*/  LDSM.16.M88.4 R224, [R236+0x1800] ;  /* 0x00180000ece0783b */ /* 0x000e6e0000000200 */
[C---:B--2---:R-:W-:Y:S08]  /*6590*/  HMMA.16816.F32 R8, R216.reuse, R212, R8 ;  /* 0x000000d4d808723c */ /* 0x044ff00000001808 */
[-C--:B------:R-:W-:Y:S08]  /*65a0*/  HMMA.16816.F32 R12, R216, R214.reuse, R12 ;  /* 0x000000d6d80c723c */ /* 0x080ff0000000180c */
[C---:B------:R-:W-:Y:S01]  /*65b0*/  HMMA.16816.F32 R16, R208.reuse, R214, R16 ;  /* 0x000000d6d010723c */ /* 0x040fe20000001810 */
[----:B------:R-:W-:Y:S07]  /*65c0*/  LDSM.16.M88.4 R212, [R250+0x6100] ;  /* 0x00610000fad4783b */ /* 0x000fee0000000200 */
[-C--:B---3--:R-:W-:Y:S08]  /*65d0*/  HMMA.16816.F32 R20, R208, R204.reuse, R20 ;  /* 0x000000ccd014723c */ /* 0x088ff00000001814 */
        /* <DEDUP_REMOVED lines=8> */
[----:B------:R-:W3:Y:S07]  /*6660*/  LDSM.16.M88.4 R220, [R251+0xe100] ;  /* 0x00e10000fbdc783b */ /* 0x000eee0000000200 */
[-C--:B-1----:R-:W-:Y:S08]  /*6670*/  HMMA.16816.F32 R52, R208, R224.reuse, R52 ;  /* 0x000000e0d034723c */ /* 0x082ff00000001834 */
[C---:B------:R-:W-:Y:S08]  /*6680*/  HMMA.16816.F32 R56, R216.reuse, R224, R56 ;  /* 0x000000e0d838723c */ /* 0x040ff00000001838 */
[-C--:B------:R-:W-:Y:S01]  /*6690*/  HMMA.16816.F32 R60, R216, R226.reuse, R60 ;  /* 0x000000e2d83c723c */ /* 0x080fe2000000183c */
[----:B------:R-:W-:Y:S07]  /*66a0*/  LDSM.16.M88.4 R216, [R250+0x7100] ;  /* 0x00710000fad8783b */ /* 0x000fee0000000200 */
[----:B------:R-:W-:Y:S01]  /*66b0*/  HMMA.16816.F32 R64, R208, R226, R64 ;  /* 0x000000e2d040723c */ /* 0x000fe20000001840 */
[----:B------:R-:W1:Y:S07]  /*66c0*/  LDSM.16.M88.4 R208, [R250+0x6900] ;  /* 0x00690000fad0783b */ /* 0x000e6e0000000200 */
[-C--:B--2---:R-:W-:Y:S01]  /*66d0*/  HMMA.16816.F32 R4, R204, R212.reuse, R4 ;  /* 0x000000d4cc04723c */ /* 0x084fe20000001804 */
[----:B------:R-:W2:Y:S07]  /*66e0*/  LDSM.16.M88.4 R224, [R250+0x7900] ;  /* 0x00790000fae0783b */ /* 0x000eae0000000200 */
[C---:B---3--:R-:W-:Y:S08]  /*66f0*/  HMMA.16816.F32 R8, R220.reuse, R212, R8 ;  /* 0x000000d4dc08723c */ /* 0x048ff00000001808 */
[-C--:B------:R-:W-:Y:S08]  /*6700*/  HMMA.16816.F32 R12, R220, R214.reuse, R12 ;  /* 0x000000d6dc0c723c */ /* 0x080ff0000000180c */
[C---:B------:R-:W-:Y:S01]  /*6710*/  HMMA.16816.F32 R16, R204.reuse, R214, R16 ;  /* 0x000000d6cc10723c */ /* 0x040fe20000001810 */
[----:B------:R-:W-:Y:S07]  /*6720*/  LDSM.16.M88.4 R212, [R235] ;  /* 0x00000000ebd4783b */ /* 0x000fee0000000200 */
[-C--:B-1----:R-:W-:Y:S08]  /*6730*/  HMMA.16816.F32 R20, R204, R208.reuse, R20 ;  /* 0x000000d0cc14723c */ /* 0x082ff00000001814 */
        /* <DEDUP_REMOVED lines=8> */
[----:B------:R-:W3:Y:S07]  /*67c0*/  LDSM.16.M88.4 R216, [R247+0xe100] ;  /* 0x00e10000f7d8783b */ /* 0x000eee0000000200 */
[-C--:B--2---:R-:W-:Y:S08]  /*67d0*/  HMMA.16816.F32 R52, R204, R224.reuse, R52 ;  /* 0x000000e0cc34723c */ /* 0x084ff00000001834 */
[C---:B------:R-:W-:Y:S08]  /*67e0*/  HMMA.16816.F32 R56, R220.reuse, R224, R56 ;  /* 0x000000e0dc38723c */ /* 0x040ff00000001838 */
[-C--:B------:R-:W-:Y:S01]  /*67f0*/  HMMA.16816.F32 R60, R220, R226.reuse, R60 ;  /* 0x000000e2dc3c723c */ /* 0x080fe2000000183c */
[----:B------:R-:W-:Y:S07]  /*6800*/  LDSM.16.M88.4 R220, [R233] ;  /* 0x00000000e9dc783b */ /* 0x000fee0000000200 */
[----:B------:R-:W-:Y:S01]  /*6810*/  HMMA.16816.F32 R64, R204, R226, R64 ;  /* 0x000000e2cc40723c */ /* 0x000fe20000001840 */
[----:B------:R-:W2:Y:S07]  /*6820*/  LDSM.16.M88.4 R204, [R234] ;  /* 0x00000000eacc783b */ /* 0x000eae0000000200 */
[-C--:B-1----:R-:W-:Y:S01]  /*6830*/  HMMA.16816.F32 R4, R208, R212.reuse, R4 ;  /* 0x000000d4d004723c */ /* 0x082fe20000001804 */
[----:B------:R-:W1:Y:S07]  /*6840*/  LDSM.16.M88.4 R224, [R232] ;  /* 0x00000000e8e0783b */ /* 0x000e6e0000000200 */
[C---:B---3--:R-:W-:Y:S08]  /*6850*/  HMMA.16816.F32 R8, R216.reuse, R212, R8 ;  /* 0x000000d4d808723c */ /* 0x048ff00000001808 */
[-C--:B------:R-:W-:Y:S08]  /*6860*/  HMMA.16816.F32 R12, R216, R214.reuse, R12 ;  /* 0x000000d6d80c723c */ /* 0x080ff0000000180c */
[C---:B------:R-:W-:Y:S01]  /*6870*/  HMMA.16816.F32 R16, R208.reuse, R214, R16 ;  /* 0x000000d6d010723c */ /* 0x040fe20000001810 */
[----:B------:R-:W-:Y:S07]  /*6880*/  LDSM.16.M88.4 R212, [R245+0x6100] ;  /* 0x00610000f5d4783b */ /* 0x000fee0000000200 */
[-C--:B--2---:R-:W-:Y:S08]  /*6890*/  HMMA.16816.F32 R20, R208, R204.reuse, R20 ;  /* 0x000000ccd014723c */ /* 0x084ff00000001814 */
        /* <DEDUP_REMOVED lines=12> */
[----:B------:R-:W1:Y:S07]  /*6960*/  LDSM.16.M88.4 R216, [R245+0x6900] ;  /* 0x00690000f5d8783b */ /* 0x000e6e0000000200 */
[----:B------:R-:W-:Y:S01]  /*6970*/  HMMA.16816.F32 R64, R208, R226, R64 ;  /* 0x000000e2d040723c */ /* 0x000fe20000001840 */
[----:B------:R-:W4:Y:S07]  /*6980*/  LDSM.16.M88.4 R208, [R245+0x7100] ;  /* 0x00710000f5d0783b */ /* 0x000f2e0000000200 */
[-C--:B--2---:R-:W-:Y:S01]  /*6990*/  HMMA.16816.F32 R4, R204, R212.reuse, R4 ;  /* 0x000000d4cc04723c */ /* 0x084fe20000001804 */
[----:B------:R-:W2:Y:S07]  /*69a0*/  LDSM.16.M88.4 R224, [R245+0x7900] ;  /* 0x00790000f5e0783b */ /* 0x000eae0000000200 */
[C---:B---3--:R-:W-:Y:S08]  /*69b0*/  HMMA.16816.F32 R8, R220.reuse, R212, R8 ;  /* 0x000000d4dc08723c */ /* 0x048ff00000001808 */
[-C--:B------:R-:W-:Y:S08]  /*69c0*/  HMMA.16816.F32 R12, R220, R214.reuse, R12 ;  /* 0x000000d6dc0c723c */ /* 0x080ff0000000180c */
[C---:B------:R-:W-:Y:S01]  /*69d0*/  HMMA.16816.F32 R16, R204.reuse, R214, R16 ;  /* 0x000000d6cc10723c */ /* 0x040fe20000001810 */
[----:B------:R-:W-:Y:S07]  /*69e0*/  LDSM.16.M88.4 R212, [R244+0xc100] ;  /* 0x00c10000f4d4783b */ /* 0x000fee0000000200 */
[-C--:B-1----:R-:W-:Y:S08]  /*69f0*/  HMMA.16816.F32 R20, R204, R216.reuse, R20 ;  /* 0x000000d8cc14723c */ /* 0x082ff00000001814 */
[C---:B------:R-:W-:Y:S08]  /*6a00*/  HMMA.16816.F32 R24, R220.reuse, R216, R24 ;  /* 0x000000d8dc18723c */ /* 0x040ff00000001818 */
[-C--:B------:R-:W-:Y:S08]  /*6a10*/  HMMA.16816.F32 R28, R220, R218.reuse, R28 ;  /* 0x000000dadc1c723c */ /* 0x080ff0000000181c */
[C---:B------:R-:W-:Y:S01]  /*6a20*/  HMMA.16816.F32 R32, R204.reuse, R218, R32 ;  /* 0x000000dacc20723c */ /* 0x040fe20000001820 */
[----:B------:R-:W1:Y:S07]  /*6a30*/  LDSM.16.M88.4 R216, [R236+0x2000] ;  /* 0x00200000ecd8783b */ /* 0x000e6e0000000200 */
[-C--:B----4-:R-:W-:Y:S08]  /*6a40*/  HMMA.16816.F32 R36, R204, R208.reuse, R36 ;  /* 0x000000d0cc24723c */ /* 0x090ff00000001824 */
[C---:B------:R-:W-:Y:S08]  /*6a50*/  HMMA.16816.F32 R40, R220.reuse, R208, R40 ;  /* 0x000000d0dc28723c */ /* 0x040ff00000001828 */
[-C--:B------:R-:W-:Y:S08]  /*6a60*/  HMMA.16816.F32 R44, R220, R210.reuse, R44 ;  /* 0x000000d2dc2c723c */ /* 0x080ff0000000182c */
[C---:B------:R-:W-:Y:S01]  /*6a70*/  HMMA.16816.F32 R48, R204.reuse, R210, R48 ;  /* 0x000000d2cc30723c */ /* 0x040fe20000001830 */
[----:B------:R-:W3:Y:S07]  /*6a80*/  LDSM.16.M88.4 R208, [R243+0xe100] ;  /* 0x00e10000f3d0783b */ /* 0x000eee0000000200 */
[-C--:B--2---:R-:W-:Y:S08]  /*6a90*/  HMMA.16816.F32 R52, R204, R224.reuse, R52 ;  /* 0x000000e0cc34723c */ /* 0x084ff00000001834 */
[C---:B------:R-:W-:Y:S08]  /*6aa0*/  HMMA.16816.F32 R56, R220.reuse, R224, R56 ;  /* 0x000000e0dc38723c */ /* 0x040ff00000001838 */
[-C--:B------:R-:W-:Y:S08]  /*6ab0*/  HMMA.16816.F32 R60, R220, R226.reuse, R60 ;  /* 0x000000e2dc3c723c */ /* 0x080ff0000000183c */
[----:B------:R-:W-:Y:S08]  /*6ac0*/  HMMA.16816.F32 R64, R204, R226, R64 ;  /* 0x000000e2cc40723c */ /* 0x000ff00000001840 */
[-C--:B-1----:R-:W-:Y:S08]  /*6ad0*/  HMMA.16816.F32 R4, R212, R216.reuse, R4 ;  /* 0x000000d8d404723c */ /* 0x082ff00000001804 */
[C---:B---3--:R-:W-:Y:S08]  /*6ae0*/  HMMA.16816.F32 R8, R208.reuse, R216, R8 ;  /* 0x000000d8d008723c */ /* 0x048ff00000001808 */
[-C--:B------:R-:W-:Y:S08]  /*6af0*/  HMMA.16816.F32 R12, R208, R218.reuse, R12 ;  /* 0x000000dad00c723c */ /* 0x080ff0000000180c */
        /* <DEDUP_REMOVED lines=14> */
[----:B------:R-:W-:Y:S02]  /*6be0*/  FMUL.FTZ R16, R16, c[0x0][0x320] ;  /* 0x0000c80010107a20 */ /* 0x000fe40000410000 */
[----:B------:R-:W-:Y:S02]  /*6bf0*/  FMUL.FTZ R17, R17, c[0x0][0x320] ;  /* 0x0000c80011117a20 */ /* 0x000fe40000410000 */
[----:B------:R-:W-:Y:S02]  /*6c00*/  FMUL.FTZ R18, R18, c[0x0][0x320] ;  /* 0x0000c80012127a20 */ /* 0x000fe40000410000 */
[----:B------:R-:W-:Y:S03]  /*6c10*/  FMUL.FTZ R19, R19, c[0x0][0x320] ;  /* 0x0000c80013137a20 */ /* 0x000fe60000410000 */
[----:B------:R-:W-:Y:S10]  /*6c20*/  MUFU.TANH R206, R8 ;  /* 0x0000000800ce7308 */ /* 0x000ff40000002400 */
[----:B------:R-:W-:Y:S01]  /*6c30*/  MUFU.TANH R217, R9 ;  /* 0x0000000900d97308 */ /* 0x000fe20000002400 */
[----:B-1----:R-:W1:Y:S09]  /*6c40*/  LDSM.16.M88.4 R4, [R236+0x2800] ;  /* 0x00280000ec04783b */ /* 0x002e720000000200 */
[----:B------:R-:W-:Y:S10]  /*6c50*/  MUFU.TANH R207, R10 ;  /* 0x0000000a00cf7308 */ /* 0x000ff40000002400 */
[----:B------:R2:W-:Y:S10]  /*6c60*/  MUFU.TANH R205, R11 ;  /* 0x0000000b00cd7308 */ /* 0x0005f40000002400 */
[----:B------:R3:W-:Y:S10]  /*6c70*/  MUFU.TANH R221, R12 ;  /* 0x0000000c00dd7308 */ /* 0x0007f40000002400 */
[----:B------:R4:W-:Y:S01]  /*6c80*/  MUFU.TANH R220, R13 ;  /* 0x0000000d00dc7308 */ /* 0x0009e20000002400 */
[----:B--2---:R-:W2:Y:S01]  /*6c90*/  LDSM.16.M88.4 R8, [R236+0x3000] ;  /* 0x00300000ec08783b */ /* 0x004ea20000000200 */
[-C--:B-1----:R-:W-:Y:S08]  /*6ca0*/  HMMA.16816.F32 R20, R212, R4.reuse, R20 ;  /* 0x00000004d414723c */ /* 0x082ff00000001814 */
[----:B------:R-:W-:Y:S01]  /*6cb0*/  MUFU.TANH R218, R16 ;  /* 0x0000001000da7308 */ /* 0x000fe20000002400 */
[C---:B------:R-:W-:Y:S04]  /*6cc0*/  HMMA.16816.F32 R24, R208.reuse, R4, R24 ;  /* 0x00000004d018723c */ /* 0x040fe80000001818 */
[----:B---3--:R-:W-:Y:S05]  /*6cd0*/  FMUL.FTZ R12, R14, c[0x0][0x320] ;  /* 0x0000c8000e0c7a20 */ /* 0x008fea0000410000 */
[----:B------:R1:W-:Y:S01]  /*6ce0*/  MUFU.TANH R219, R17 ;  /* 0x0000001100db7308 */ /* 0x0003e20000002400 */
[-C--:B------:R-:W-:Y:S03]  /*6cf0*/  HMMA.16816.F32 R28, R208, R6.reuse, R28 ;  /* 0x00000006d01c723c */ /* 0x080fe6000000181c */
[----:B----4-:R-:W-:Y:S05]  /*6d00*/  FMUL.FTZ R13, R15, c[0x0][0x320] ;  /* 0x0000c8000f0d7a20 */ /* 0x010fea0000410000 */
[C---:B------:R-:W-:Y:S01]  /*6d10*/  HMMA.16816.F32 R32, R212.reuse, R6, R32 ;  /* 0x00000006d420723c */ /* 0x040fe20000001820 */
[----:B------:R-:W-:Y:S01]  /*6d20*/  MUFU.TANH R230, R18 ;  /* 0x0000001200e67308 */ /* 0x000fe20000002400 */
[----:B------:R-:W3:Y:S01]  /*6d30*/  LDSM.16.M88.4 R4, [R236+0x3800] ;  /* 0x00380000ec04783b */ /* 0x000ee20000000200 */
[----:B------:R-:W-:Y:S04]  /*6d40*/  DEPBAR.LE SB0, 0x0 ;  /* 0x000080000000791a */ /* 0x000fe80000000000 */
[----:B------:R-:W-:Y:S02]  /*6d50*/  FMUL.FTZ R20, R20, c[0x0][0x320] ;  /* 0x0000c80014147a20 */ /* 0x000fe40000410000 */
[----:B------:R-:W-:Y:S02]  /*6d60*/  FMUL.FTZ R26, R26, c[0x0][0x320] ;  /* 0x0000c8001a1a7a20 */ /* 0x000fe40000410000 */
[----:B------:R4:W-:Y:S01]  /*6d70*/  MUFU.TANH R223, R19 ;  /* 0x0000001300df7308 */ /* 0x0009e20000002400 */
[----:B------:R-:W-:Y:S01]  /*6d80*/  BAR.SYNC.DEFER_BLOCKING 0x0 ;  /* 0x0000000000007b1d */ /* 0x000fe20000010000 */
[----:B------:R-:W-:Y:S01]  /*6d90*/  FMUL.FTZ R27, R27, c[0x0][0x320] ;  /* 0x0000c8001b1b7a20 */ /* 0x000fe20000410000 */
[-C--:B--2---:R-:W-:Y:S05]  /*6da0*/  HMMA.16816.F32 R36, R212, R8.reuse, R36 ;  /* 0x00000008d424723c */ /* 0x084fea0000001824 */
[----:B------:R-:W-:Y:S02]  /*6db0*/  FMUL.FTZ R29, R29, c[0x0][0x320] ;  /* 0x0000c8001d1d7a20 */ /* 0x000fe40000410000 */
[----:B------:R2:W-:Y:S01]  /*6dc0*/  MUFU.TANH R225, R26 ;  /* 0x0000001a00e17308 */ /* 0x0005e20000002400 */
[----:B------:R-:W-:Y:S01]  /*6dd0*/  FMUL.FTZ R30, R30, c[0x0][0x320] ;  /* 0x0000c8001e1e7a20 */ /* 0x000fe20000410000 */
[C---:B------:R-:W-:Y:S04]  /*6de0*/  HMMA.16816.F32 R40, R208.reuse, R8, R40 ;  /* 0x00000008d028723c */ /* 0x040fe80000001828 */
[----:B------:R-:W-:Y:S02]  /*6df0*/  FMUL.FTZ R31, R31, c[0x0][0x320] ;  /* 0x0000c8001f1f7a20 */ /* 0x000fe40000410000 */
[----:B-1----:R-:W-:Y:S02]  /*6e00*/  FMUL.FTZ R17, R22, c[0x0][0x320] ;  /* 0x0000c80016117a20 */ /* 0x002fe40000410000 */
[----:B------:R1:W-:Y:S01]  /*6e10*/  MUFU.TANH R224, R27 ;  /* 0x0000001b00e07308 */ /* 0x0003e20000002400 */
[-C--:B------:R-:W-:Y:S03]  /*6e20*/  HMMA.16816.F32 R44, R208, R10.reuse, R44 ;  /* 0x0000000ad02c723c */ /* 0x080fe6000000182c */
[----:B----4-:R-:W-:Y:S02]  /*6e30*/  FMUL.FTZ R19, R21, c[0x0][0x320] ;  /* 0x0000c80015137a20 */ /* 0x010fe40000410000 */
[----:B------:R-:W-:Y:S02]  /*6e40*/  FMUL.FTZ R16, R23, c[0x0][0x320] ;  /* 0x0000c80017107a20 */ /* 0x000fe40000410000 */
[----:B------:R-:W-:Y:S01]  /*6e50*/  FMUL.FTZ R14, R24, c[0x0][0x320] ;  /* 0x0000c800180e7a20 */ /* 0x000fe20000410000 */
[C---:B------:R-:W-:Y:S01]  /*6e60*/  HMMA.16816.F32 R48, R212.reuse, R10, R48 ;  /* 0x0000000ad430723c */ /* 0x040fe20000001830 */
[----:B------:R4:W-:Y:S03]  /*6e70*/  MUFU.TANH R228, R29 ;  /* 0x0000001d00e47308 */ /* 0x0009e60000002400 */
[----:B------:R-:W-:Y:S02]  /*6e80*/  FMUL.FTZ R15, R25, c[0x0][0x320] ;  /* 0x0000c800190f7a20 */ /* 0x000fe40000410000 */
[----:B------:R-:W-:Y:S02]  /*6e90*/  FMUL.FTZ R18, R28, c[0x0][0x320] ;  /* 0x0000c8001c127a20 */ /* 0x000fe40000410000 */
[----:B------:R-:W-:Y:S01]  /*6ea0*/  FMUL.FTZ R43, R43, c[0x0][0x320] ;  /* 0x0000c8002b2b7a20 */ /* 0x000fe20000410000 */
[-C--:B---3--:R-:W-:Y:S02]  /*6eb0*/  HMMA.16816.F32 R52, R212, R4.reuse, R52 ;  /* 0x00000004d434723c */ /* 0x088fe40000001834 */
[----:B------:R-:W-:Y:S01]  /*6ec0*/  MUFU.TANH R227, R30 ;  /* 0x0000001e00e37308 */ /* 0x000fe20000002400 */
[----:B--2---:R-:W-:Y:S02]  /*6ed0*/  FMUL.FTZ R26, R32, c[0x0][0x320] ;  /* 0x0000c800201a7a20 */ /* 0x004fe40000410000 */
[----:B------:R-:W-:Y:S02]  /*6ee0*/  FMUL.FTZ R22, R34, c[0x0][0x320] ;  /* 0x0000c80022167a20 */ /* 0x000fe40000410000 */
[----:B-1----:R-:W-:Y:S01]  /*6ef0*/  FMUL.FTZ R27, R33, c[0x0][0x320] ;  /* 0x0000c800211b7a20 */ /* 0x002fe20000410000 */
[C---:B------:R-:W-:Y:S04]  /*6f00*/  HMMA.16816.F32 R56, R208.reuse, R4, R56 ;  /* 0x00000004d038723c */ /* 0x040fe80000001838 */
[----:B------:R1:W-:Y:S01]  /*6f10*/  MUFU.TANH R226, R31 ;  /* 0x0000001f00e27308 */ /* 0x0003e20000002400 */
[----:B------:R-:W-:Y:S02]  /*6f20*/  FMUL.FTZ R21, R35, c[0x0][0x320] ;  /* 0x0000c80023157a20 */ /* 0x000fe40000410000 */
[----:B------:R-:W-:Y:S01]  /*6f30*/  FMUL.FTZ R28, R37, c[0x0][0x320] ;  /* 0x0000c800251c7a20 */ /* 0x000fe20000410000 */
[-C--:B------:R-:W-:Y:S04]  /*6f40*/  HMMA.16816.F32 R60, R208, R6.reuse, R60 ;  /* 0x00000006d03c723c */ /* 0x080fe8000000183c */
[----:B----4-:R-:W-:Y:S02]  /*6f50*/  FMUL.FTZ R29, R36, c[0x0][0x320] ;  /* 0x0000c800241d7a20 */ /* 0x010fe40000410000 */
[----:B------:R-:W2:Y:S01]  /*6f60*/  MUFU.TANH R0, R43 ;  /* 0x0000002b00007308 */ /* 0x000ea20000002400 */
[----:B------:R-:W-:Y:S01]  /*6f70*/  FMUL.FTZ R25, R38, c[0x0][0x320] ;  /* 0x0000c80026197a20 */ /* 0x000fe20000410000 */
[----:B------:R-:W-:Y:S04]  /*6f80*/  HMMA.16816.F32 R64, R212, R6, R64 ;  /* 0x00000006d440723c */ /* 0x000fe80000001840 */
[----:B------:R-:W-:Y:S02]  /*6f90*/  FMUL.FTZ R24, R39, c[0x0][0x320] ;  /* 0x0000c80027187a20 */ /* 0x000fe40000410000 */
[----:B------:R-:W-:Y:S02]  /*6fa0*/  FMUL.FTZ R8, R40, c[0x0][0x320] ;  /* 0x0000c80028087a20 */ /* 0x000fe40000410000 */
[----:B------:R-:W3:Y:S01]  /*6fb0*/  MUFU.TANH R2, R2 ;  /* 0x0000000200027308 */ /* 0x000ee20000002400 */
[----:B------:R-:W-:Y:S03]  /*6fc0*/  FMUL.FTZ R9, R41, c[0x0][0x320] ;  /* 0x0000c80029097a20 */ /* 0x000fe60000410000 */
[----:B------:R-:W-:Y:S02]  /*6fd0*/  FMUL.FTZ R23, R44, c[0x0][0x320] ;  /* 0x0000c8002c177a20 */ /* 0x000fe40000410000 */
[----:B------:R-:W-:Y:S02]  /*6fe0*/  FMUL.FTZ R10, R45, c[0x0][0x320] ;  /* 0x0000c8002d0a7a20 */ /* 0x000fe40000410000 */
[----:B------:R-:W-:Y:S02]  /*6ff0*/  FMUL.FTZ R37, R48, c[0x0][0x320] ;  /* 0x0000c80030257a20 */ /* 0x000fe40000410000 */
[----:B------:R-:W4:Y:S01]  /*7000*/  MUFU.TANH R12, R12 ;  /* 0x0000000c000c7308 */ /* 0x000f220000002400 */
[----:B------:R-:W-:Y:S02]  /*7010*/  FMUL.FTZ R36, R49, c[0x0][0x320] ;  /* 0x0000c80031247a20 */ /* 0x000fe40000410000 */
[----:B-1----:R-:W-:Y:S01]  /*7020*/  FMUL.FTZ R31, R50, c[0x0][0x320] ;  /* 0x0000c800321f7a20 */ /* 0x002fe20000410000 */
[----:B--2---:R1:W-:Y:S01]  /*7030*/  STL [R1+0x44], R0 ;  /* 0x0000440001007387 */ /* 0x0043e20000100800 */
[----:B------:R-:W-:Y:S02]  /*7040*/  FMUL.FTZ R30, R51, c[0x0][0x320] ;  /* 0x0000c800331e7a20 */ /* 0x000fe40000410000 */
[----:B------:R-:W-:Y:S02]  /*7050*/  FMUL.FTZ R38, R52, c[0x0][0x320] ;  /* 0x0000c80034267a20 */ /* 0x000fe40000410000 */
[----:B------:R-:W-:Y:S01]  /*7060*/  FMUL.FTZ R39, R53, c[0x0][0x320] ;  /* 0x0000c80035277a20 */ /* 0x000fe20000410000 */
[----:B------:R-:W2:Y:S01]  /*7070*/  MUFU.TANH R13, R13 ;  /* 0x0000000d000d7308 */ /* 0x000ea20000002400 */
        /* <DEDUP_REMOVED lines=53> */
[----:B------:R1:W1:Y:S10]  /*73d0*/  MUFU.TANH R202, R62 ;  /* 0x0000003e00ca7308 */ /* 0x0002740000002400 */
[----:B------:R1:W1:Y:S10]  /*73e0*/  MUFU.TANH R201, R63 ;  /* 0x0000003f00c97308 */ /* 0x0002740000002400 */
[----:B------:R1:W1:Y:S10]  /*73f0*/  MUFU.TANH R211, R64 ;  /* 0x0000004000d37308 */ /* 0x0002740000002400 */
[----:B------:R-:W1:Y:S10]  /*7400*/  MUFU.TANH R41, R41 ;  /* 0x0000002900297308 */ /* 0x000e740000002400 */
[----:B------:R1:W1:Y:S10]  /*7410*/  MUFU.TANH R209, R66 ;  /* 0x0000004200d17308 */ /* 0x0002740000002400 */
[----:B------:R-:W1:Y:S02]  /*7420*/  MUFU.TANH R40, R40 ;  /* 0x0000002800287308 */ /* 0x000e640000002400 */
[----:B-1234-:R-:W-:-:S05]  /*7430*/  @P0 BRA `(.L_x_711) ;  /* 0xffffe4a000000947 */ /* 0x01efca000383ffff */
.L_x_710:
[----:B----4-:R-:W2:Y:S01]  /*7440*/  LDL.LU R51, [R1+0x44] ;  /* 0x0000440001337983 */ /* 0x010ea20000300800 */
        /* <DEDUP_REMOVED lines=39> */
[----:B------:R-:W1:Y:S01]  /*76c0*/  SHFL.BFLY PT, R6, R42, 0x2, 0x1f ;  /* 0x0c401f002a067f89 */ /* 0x000e6200000e0000 */
        /* <DEDUP_REMOVED lines=12> */
[----:B------:R-:W3:Y:S01]  /*7790*/  SHFL.BFLY PT, R11, R4, 0x2, 0x1f ;  /* 0x0c401f00040b7f89 */ /* 0x000ee200000e0000 */
[----:B------:R-:W-:Y:S02]  /*77a0*/  FMNMX.FTZ R0, R33, R0, !PT ;  /* 0x0000000021007209 */ /* 0x000fe40007810000 */
[----:B------:R-:W-:Y:S02]  /*77b0*/  FMNMX.FTZ R3, R225, R3, !PT ;  /* 0x00000003e1037209 */ /* 0x000fe40007810000 */
[----:B------:R-:W-:Y:S02]  /*77c0*/  FMNMX.FTZ R0, R7, R0, !PT ;  /* 0x0000000007007209 */ /* 0x000fe40007810000 */
[----:B------:R-:W-:Y:S02]  /*77d0*/  FMNMX.FTZ R3, R224, R3, !PT ;  /* 0x00000003e0037209 */ /* 0x000fe40007810000 */
[----:B------:R-:W-:Y:S02]  /*77e0*/  MOV R54, R231 ;  /* 0x000000e700367202 */ /* 0x000fe40000000f00 */
[----:B------:R-:W-:Y:S02]  /*77f0*/  FMNMX.FTZ R3, R227, R3, !PT ;  /* 0x00000003e3037209 */ /* 0x000fe40007810000 */
[----:B------:R-:W-:Y:S02]  /*7800*/  MOV R63, R196 ;  /* 0x000000c4003f7202 */ /* 0x000fe40000000f00 */
[----:B------:R-:W-:Y:S02]  /*7810*/  FMNMX.FTZ R3, R226, R3, !PT ;  /* 0x00000003e2037209 */ /* 0x000fe40007810000 */
[----:B------:R-:W-:Y:S02]  /*7820*/  MOV R58, R229 ;  /* 0x000000e5003a7202 */ /* 0x000fe40000000f00 */
[----:B------:R-:W-:Y:S02]  /*7830*/  FMNMX.FTZ R3, R54, R3, !PT ;  /* 0x0000000336037209 */ /* 0x000fe40007810000 */
[----:B------:R-:W-:Y:S01]  /*7840*/  ISETP.LT.AND P0, PT, RZ, UR7, PT ;  /* 0x00000007ff007c0c */ /* 0x000fe2000bf01270 */
[----:B------:R-:W-:Y:S01]  /*7850*/  UIADD3 UR7, UR7, -0x1, URZ ;  /* 0xffffffff07077890 */ /* 0x000fe2000fffe03f */
[----:B--2---:R-:W-:Y:S02]  /*7860*/  FMNMX.FTZ R3, R51, R3, !PT ;  /* 0x0000000333037209 */ /* 0x004fe40007810000 */
[----:B-1----:R-:W-:Y:S02]  /*7870*/  FMNMX.FTZ R6, R42, R6, !PT ;  /* 0x000000062a067209 */ /* 0x002fe40007810000 */
[----:B------:R-:W1:Y:S01]  /*7880*/  SHFL.BFLY PT, R42, R0, 0x2, 0x1f ;  /* 0x0c401f00002a7f89 */ /* 0x000e6200000e0000 */
[----:B---3--:R-:W-:Y:S02]  /*7890*/  FMNMX.FTZ R11, R4, R11, !PT ;  /* 0x0000000b040b7209 */ /* 0x008fe40007810000 */
[----:B------:R-:W-:Y:S04]  /*78a0*/  FMNMX.FTZ R4, R63, R3, !PT ;  /* 0x000000033f047209 */ /* 0x000fe80007810000 */
[----:B------:R-:W-:Y:S01]  /*78b0*/  FMNMX.FTZ R4, R58, R4, !PT ;  /* 0x000000043a047209 */ /* 0x000fe20007810000 */
[----:B------:R-:W2:Y:S08]  /*78c0*/  SHFL.BFLY PT, R196, R6, 0x1, 0x1f ;  /* 0x0c201f0006c47f89 */ /* 0x000eb000000e0000 */
[----:B------:R-:W3:Y:S01]  /*78d0*/  SHFL.BFLY PT, R3, R11, 0x1, 0x1f ;  /* 0x0c201f000b037f89 */ /* 0x000ee200000e0000 */
[----:B-1----:R-:W-:Y:S02]  /*78e0*/  FMNMX.FTZ R42, R0, R42, !PT ;  /* 0x0000002a002a7209 */ /* 0x002fe40007810000 */
[----:B------:R-:W-:Y:S05]  /*78f0*/  FMNMX.FTZ R0, R57, R4, !PT ;  /* 0x0000000439007209 */ /* 0x000fea0007810000 */
[----:B------:R-:W-:Y:S01]  /*7900*/  SHFL.BFLY PT, R43, R42, 0x1, 0x1f ;  /* 0x0c201f002a2b7f89 */ /* 0x000fe200000e0000 */
[----:B------:R-:W-:Y:S02]  /*7910*/  FMNMX.FTZ R0, R56, R0, !PT ;  /* 0x0000000038007209 */ /* 0x000fe40007810000 */
[----:B--2---:R-:W-:Y:S02]  /*7920*/  FMNMX.FTZ R196, R6, R196, !PT ;  /* 0x000000c406c47209 */ /* 0x004fe40007810000 */
[----:B------:R-:W-:Y:S03]  /*7930*/  FMNMX.FTZ R0, R202, R0, !PT ;  /* 0x00000000ca007209 */ /* 0x000fe60007810000 */
[C---:B------:R-:W-:Y:S01]  /*7940*/  FMUL.FTZ R210, R196.reuse, c[0x0][0x2d0] ;  /* 0x0000b400c4d27a20 */ /* 0x040fe20000410000 */
[----:B------:R-:W-:Y:S01]  /*7950*/  FMNMX.FTZ R4, R201, R0, !PT ;  /* 0x00000000c9047209 */ /* 0x000fe20007810000 */
[----:B------:R-:W-:Y:S01]  /*7960*/  FADD.FTZ R6, -R196, R199 ;  /* 0x000000c7c4067221 */ /* 0x000fe20000010100 */
[----:B---3--:R-:W-:Y:S01]  /*7970*/  FMNMX.FTZ R3, R11, R3, !PT ;  /* 0x000000030b037209 */ /* 0x008fe20007810000 */
[--C-:B------:R-:W-:Y:S02]  /*7980*/  FFMA.FTZ R2, R2, c[0x0][0x2d0], -R210.reuse ;  /* 0x0000b40002027a23 */ /* 0x100fe400000108d2 */
[----:B------:R-:W1:Y:S01]  /*7990*/  SHFL.BFLY PT, R0, R4, 0x2, 0x1f ;  /* 0x0c401f0004007f89 */ /* 0x000e6200000e0000 */
[--C-:B------:R-:W-:Y:S01]  /*79a0*/  FFMA.FTZ R215, R38, c[0x0][0x2d0], -R210.reuse ;  /* 0x0000b40026d77a23 */ /* 0x100fe200000108d2 */
[----:B------:R2:W-:Y:S01]  /*79b0*/  MUFU.EX2 R11, R2 ;  /* 0x00000002000b7308 */ /* 0x0005e20000000800 */
[----:B------:R-:W-:Y:S02]  /*79c0*/  FMUL.FTZ R208, R3, c[0x0][0x2d0] ;  /* 0x0000b40003d07a20 */ /* 0x000fe40000410000 */
[----:B------:R-:W-:Y:S02]  /*79d0*/  FFMA.FTZ R229, R218, c[0x0][0x2d0], -R210 ;  /* 0x0000b400dae57a23 */ /* 0x000fe400000108d2 */
[--C-:B------:R-:W-:Y:S02]  /*79e0*/  FFMA.FTZ R204, R204, c[0x0][0x2d0], -R208.reuse ;  /* 0x0000b400cccc7a23 */ /* 0x100fe400000108d0 */
[--C-:B------:R-:W-:Y:S02]  /*79f0*/  FFMA.FTZ R213, R35, c[0x0][0x2d0], -R208.reuse ;  /* 0x0000b40023d57a23 */ /* 0x100fe400000108d0 */
[--C-:B------:R-:W-:Y:S01]  /*7a00*/  FFMA.FTZ R218, R230, c[0x0][0x2d0], -R208.reuse ;  /* 0x0000b400e6da7a23 */ /* 0x100fe200000108d0 */
[----:B------:R3:W-:Y:S01]  /*7a10*/  MUFU.EX2 R49, R204 ;  /* 0x000000cc00317308 */ /* 0x0007e20000000800 */
[--C-:B------:R-:W-:Y:S02]  /*7a20*/  FFMA.FTZ R216, R216, c[0x0][0x2d0], -R208.reuse ;  /* 0x0000b400d8d87a23 */ /* 0x100fe400000108d0 */
[--C-:B------:R-:W-:Y:S02]  /*7a30*/  FFMA.FTZ R61, R25, c[0x0][0x2d0], -R208.reuse ;  /* 0x0000b400193d7a23 */ /* 0x100fe400000108d0 */
[----:B------:R-:W-:Y:S02]  /*7a40*/  FFMA.FTZ R62, R24, c[0x0][0x2d0], -R208 ;  /* 0x0000b400183e7a23 */ /* 0x000fe400000108d0 */
[----:B------:R-:W-:Y:S02]  /*7a50*/  FADD.FTZ R199, -R3, R200 ;  /* 0x000000c803c77221 */ /* 0x000fe40000010100 */
[----:B------:R-:W-:Y:S01]  /*7a60*/  FMUL.FTZ R6, R6, c[0x0][0x2d0] ;  /* 0x0000b40006067a20 */ /* 0x000fe20000410000 */
[----:B------:R4:W-:Y:S01]  /*7a70*/  MUFU.EX2 R55, R216 ;  /* 0x000000d800377308 */ /* 0x0009e20000000800 */
[--C-:B------:R-:W-:Y:S01]  /*7a80*/  FFMA.FTZ R222, R222, c[0x0][0x2d0], -R210.reuse ;  /* 0x0000b400dede7a23 */ /* 0x100fe200000108d2 */
[----:B-1----:R-:W-:Y:S01]  /*7a90*/  FMNMX.FTZ R4, R4, R0, !PT ;  /* 0x0000000004047209 */ /* 0x002fe20007810000 */
[----:B------:R-:W-:Y:S01]  /*7aa0*/  FFMA.FTZ R219, R219, c[0x0][0x2d0], -R210 ;  /* 0x0000b400dbdb7a23 */ /* 0x000fe200000108d2 */
[----:B--2---:R-:W-:Y:S01]  /*7ab0*/  FMNMX.FTZ R2, R42, R43, !PT ;  /* 0x0000002b2a027209 */ /* 0x004fe20007810000 */
[----:B------:R-:W-:Y:S02]  /*7ac0*/  FFMA.FTZ R43, R31, c[0x0][0x2d0], -R208 ;  /* 0x0000b4001f2b7a23 */ /* 0x000fe400000108d0 */
[----:B------:R-:W1:Y:S01]  /*7ad0*/  SHFL.BFLY PT, R0, R4, 0x1, 0x1f ;  /* 0x0c201f0004007f89 */ /* 0x000e6200000e0000 */
[----:B------:R-:W-:Y:S02]  /*7ae0*/  FMUL.FTZ R199, R199, c[0x0][0x2d0] ;  /* 0x0000b400c7c77a20 */ /* 0x000fe40000410000 */
[----:B------:R-:W2:Y:S01]  /*7af0*/  MUFU.EX2 R52, R222 ;  /* 0x000000de00347308 */ /* 0x000ea20000000800 */
[----:B------:R-:W-:Y:S02]  /*7b00*/  FADD.FTZ R198, -R2, R198 ;  /* 0x000000c602c67221 */ /* 0x000fe40000010100 */
[----:B------:R-:W-:Y:S02]  /*7b10*/  FFMA.FTZ R42, R36, c[0x0][0x2d0], -R210 ;  /* 0x0000b400242a7a23 */ /* 0x000fe400000108d2 */
[----:B---3--:R-:W-:Y:S02]  /*7b20*/  FMUL.FTZ R204, R2, c[0x0][0x2d0] ;  /* 0x0000b40002cc7a20 */ /* 0x008fe40000410000 */
        /* <DEDUP_REMOVED lines=8> */
[----:B------:R3:W-:Y:S01]  /*7bb0*/  MUFU.EX2 R59, R206 ;  /* 0x000000ce003b7308 */ /* 0x0007e20000000800 */
[----:B-1----:R-:W-:Y:S01]  /*7bc0*/  FMNMX.FTZ R0, R4, R0, !PT ;  /* 0x0000000004007209 */ /* 0x002fe20007810000 */
[--C-:B------:R-:W-:Y:S02]  /*7bd0*/  FFMA.FTZ R228, R228, c[0x0][0x2d0], -R204.reuse ;  /* 0x0000b400e4e47a23 */ /* 0x100fe400000108cc */
[--C-:B------:R-:W-:Y:S02]  /*7be0*/  FFMA.FTZ R8, R8, c[0x0][0x2d0], -R204.reuse ;  /* 0x0000b40008087a23 */ /* 0x100fe400000108cc */
[----:B------:R-:W-:Y:S02]  /*7bf0*/  FMUL.FTZ R64, R0, c[0x0][0x2d0] ;  /* 0x0000b40000407a20 */ /* 0x000fe40000410000 */
[----:B------:R-:W-:Y:S02]  /*7c00*/  FFMA.FTZ R9, R9, c[0x0][0x2d0], -R204 ;  /* 0x0000b40009097a23 */ /* 0x000fe400000108cc */
[----:B------:R-:W-:Y:S01]  /*7c10*/  FFMA.FTZ R207, R207, c[0x0][0x2d0], -R64 ;  /* 0x0000b400cfcf7a23 */ /* 0x000fe20000010840 */
[----:B------:R1:W5:Y:S01]  /*7c20*/  MUFU.EX2 R48, R217 ;  /* 0x000000d900307308 */ /* 0x0003620000000800 */
[----:B------:R-:W-:Y:S02]  /*7c30*/  FFMA.FTZ R10, R10, c[0x0][0x2d0], -R204 ;  /* 0x0000b4000a0a7a23 */ /* 0x000fe400000108cc */
[----:B------:R-:W-:Y:S02]  /*7c40*/  FFMA.FTZ R231, R205, c[0x0][0x2d0], -R64 ;  /* 0x0000b400cde77a23 */ /* 0x000fe40000010840 */
[----:B------:R-:W-:Y:S02]  /*7c50*/  FFMA.FTZ R205, R33, c[0x0][0x2d0], -R204 ;  /* 0x0000b40021cd7a23 */ /* 0x000fe400000108cc */
[----:B------:R-:W-:Y:S02]  /*7c60*/  FFMA.FTZ R230, R12, c[0x0][0x2d0], -R64 ;  /* 0x0000b4000ce67a23 */ /* 0x000fe40000010840 */
[----:B------:R-:W-:Y:S01]  /*7c70*/  FFMA.FTZ R12, R23, c[0x0][0x2d0], -R204 ;  /* 0x0000b400170c7a23 */ /* 0x000fe200000108cc */
[----:B------:R5:W-:Y:S01]  /*7c80*/  MUFU.EX2 R66, R207 ;  /* 0x000000cf00427308 */ /* 0x000be20000000800 */
[----:B----4-:R-:W-:Y:S02]  /*7c90*/  FFMA.FTZ R216, R223, c[0x0][0x2d0], -R208 ;  /* 0x0000b400dfd87a23 */ /* 0x010fe400000108d0 */
[----:B---3--:R-:W-:Y:S02]  /*7ca0*/  FFMA.FTZ R206, R5, c[0x0][0x2d0], -R204 ;  /* 0x0000b40005ce7a23 */ /* 0x008fe400000108cc */
[----:B------:R-:W-:Y:S02]  /*7cb0*/  FFMA.FTZ R223, R26, c[0x0][0x2d0], -R210 ;  /* 0x0000b4001adf7a23 */ /* 0x000fe400000108d2 */
[----:B------:R-:W-:Y:S02]  /*7cc0*/  FADD.FTZ R197, -R0, R197 ;  /* 0x000000c500c57221 */ /* 0x000fe40000010100 */
[----:B------:R-:W-:Y:S01]  /*7cd0*/  FFMA.FTZ R200, R13, c[0x0][0x2d0], -R64 ;  /* 0x0000b4000dc87a23 */ /* 0x000fe20000010840 */
[----:B------:R3:W4:Y:S01]  /*7ce0*/  MUFU.EX2 R53, R221 ;  /* 0x000000dd00357308 */ /* 0x0007220000000800 */
[----:B------:R-:W-:Y:S02]  /*7cf0*/  FMUL.FTZ R197, R197, c[0x0][0x2d0] ;  /* 0x0000b400c5c57a20 */ /* 0x000fe40000410000 */
[----:B------:R-:W-:Y:S01]  /*7d00*/  FFMA.FTZ R67, R29, c[0x0][0x2d0], -R210 ;  /* 0x0000b4001d437a23 */ /* 0x000fe200000108d2 */
[----:B--2---:R-:W-:Y:S01]  /*7d10*/  MOV R29, R52 ;  /* 0x00000034001d7202 */ /* 0x004fe20000000f00 */
[----:B-1----:R-:W-:Y:S02]  /*7d20*/  FFMA.FTZ R217, R220, c[0x0][0x2d0], -R204 ;  /* 0x0000b400dcd97a23 */ /* 0x002fe400000108cc */
[--C-:B------:R-:W-:Y:S01]  /*7d30*/  FFMA.FTZ R60, R28, c[0x0][0x2d0], -R210.reuse ;  /* 0x0000b4001c3c7a23 */ /* 0x100fe200000108d2 */
[----:B------:R-:W-:Y:S01]  /*7d40*/  MOV R28, R49 ;  /* 0x00000031001c7202 */ /* 0x000fe20000000f00 */
[--C-:B------:R-:W-:Y:S01]  /*7d50*/  FFMA.FTZ R214, R39, c[0x0][0x2d0], -R210.reuse ;  /* 0x0000b40027d67a23 */ /* 0x100fe200000108d2 */
[----:B------:R-:W-:Y:S01]  /*7d60*/  MUFU.EX2 R199, R199 ;  /* 0x000000c700c77308 */ /* 0x000fe20000000800 */
[----:B------:R-:W-:Y:S01]  /*7d70*/  FFMA.FTZ R211, R211, c[0x0][0x2d0], -R210 ;  /* 0x0000b400d3d37a23 */ /* 0x000fe200000108d2 */
[----:B-----5:R-:W-:Y:S01]  /*7d80*/  MOV R39, R48 ;  /* 0x0000003000277202 */ /* 0x020fe20000000f00 */
[----:B------:R-:W-:Y:S02]  /*7d90*/  FFMA.FTZ R212, R34, c[0x0][0x2d0], -R208 ;  /* 0x0000b40022d47a23 */ /* 0x000fe400000108d0 */
[--C-:B------:R-:W-:Y:S02]  /*7da0*/  FFMA.FTZ R207, R32, c[0x0][0x2d0], -R204.reuse ;  /* 0x0000b40020cf7a23 */ /* 0x100fe400000108cc */
[----:B------:R-:W-:Y:S02]  /*7db0*/  FFMA.FTZ R204, R7, c[0x0][0x2d0], -R204 ;  /* 0x0000b40007cc7a23 */ /* 0x000fe400000108cc */
[----:B------:R-:W2:Y:S01]  /*7dc0*/  LDL.LU R7, [R1+0x40] ;  /* 0x0000400001077983 */ /* 0x000ea20000300800 */
[----:B------:R-:W-:Y:S01]  /*7dd0*/  MUFU.EX2 R229, R229 ;  /* 0x000000e500e57308 */ /* 0x000fe20000000800 */
[----:B------:R-:W-:Y:S02]  /*7de0*/  FFMA.FTZ R209, R209, c[0x0][0x2d0], -R208 ;  /* 0x0000b400d1d17a23 */ /* 0x000fe400000108d0 */
[--C-:B------:R-:W-:Y:S02]  /*7df0*/  FFMA.FTZ R44, R20, c[0x0][0x2d0], -R210.reuse ;  /* 0x0000b400142c7a23 */ /* 0x100fe400000108d2 */
[--C-:B---3--:R-:W-:Y:S02]  /*7e00*/  FFMA.FTZ R221, R27, c[0x0][0x2d0], -R210.reuse ;  /* 0x0000b4001bdd7a23 */ /* 0x108fe400000108d2 */
[----:B------:R-:W1:Y:S01]  /*7e10*/  LDSM.16.MT88.4 R24, [R248+0x100] ;  /* 0x00010000f818783b */ /* 0x000e620000004200 */
[--C-:B------:R-:W-:Y:S02]  /*7e20*/  FFMA.FTZ R45, R19, c[0x0][0x2d0], -R210.reuse ;  /* 0x0000b400132d7a23 */ /* 0x100fe400000108d2 */
[----:B------:R-:W-:Y:S01]  /*7e30*/  MUFU.EX2 R218, R218 ;  /* 0x000000da00da7308 */ /* 0x000fe20000000800 */
[--C-:B------:R-:W-:Y:S02]  /*7e40*/  FFMA.FTZ R50, R37, c[0x0][0x2d0], -R210.reuse ;  /* 0x0000b40025327a23 */ /* 0x100fe400000108d2 */
[----:B------:R-:W-:Y:S02]  /*7e50*/  FFMA.FTZ R210, R41, c[0x0][0x2d0], -R210 ;  /* 0x0000b40029d27a23 */ /* 0x000fe400000108d2 */
[--C-:B------:R-:W-:Y:S02]  /*7e60*/  FFMA.FTZ R46, R17, c[0x0][0x2d0], -R208.reuse ;  /* 0x0000b400112e7a23 */ /* 0x100fe400000108d0 */
[--C-:B------:R-:W-:Y:S02]  /*7e70*/  FFMA.FTZ R47, R16, c[0x0][0x2d0], -R208.reuse ;  /* 0x0000b400102f7a23 */ /* 0x100fe400000108d0 */
[--C-:B------:R-:W-:Y:S01]  /*7e80*/  FFMA.FTZ R222, R22, c[0x0][0x2d0], -R208.reuse ;  /* 0x0000b40016de7a23 */ /* 0x100fe200000108d0 */
[----:B------:R-:W-:Y:S01]  /*7e90*/  MUFU.EX2 R216, R216 ;  /* 0x000000d800d87308 */ /* 0x000fe20000000800 */
[--C-:B------:R-:W-:Y:S02]  /*7ea0*/  FFMA.FTZ R220, R21, c[0x0][0x2d0], -R208.reuse ;  /* 0x0000b40015dc7a23 */ /* 0x100fe400000108d0 */
[--C-:B------:R-:W-:Y:S02]  /*7eb0*/  FFMA.FTZ R30, R30, c[0x0][0x2d0], -R208.reuse ;  /* 0x0000b4001e1e7a23 */ /* 0x100fe400000108d0 */
[----:B------:R-:W-:Y:S02]  /*7ec0*/  FFMA.FTZ R208, R40, c[0x0][0x2d0], -R208 ;  /* 0x0000b40028d07a23 */ /* 0x000fe400000108d0 */
[C---:B------:R-:W-:Y:S01]  /*7ed0*/  FMUL.FTZ R64, R6.reuse, R180 ;  /* 0x000000b406407220 */ /* 0x040fe20000410000 */
[----:B------:R-:W-:Y:S01]  /*7ee0*/  MOV R180, R43 ;  /* 0x0000002b00b47202 */ /* 0x000fe20000000f00 */
[C---:B------:R-:W-:Y:S01]  /*7ef0*/  FMUL.FTZ R65, R6.reuse, R181 ;  /* 0x000000b506417220 */ /* 0x040fe20000410000 */
[----:B------:R-:W-:Y:S01]  /*7f00*/  MUFU.EX2 R219, R219 ;  /* 0x000000db00db7308 */ /* 0x000fe20000000800 */
[----:B------:R-:W-:Y:S01]  /*7f10*/  MOV R181, R42 ;  /* 0x0000002a00b57202 */ /* 0x000fe20000000f00 */
[C---:B------:R-:W-:Y:S01]  /*7f20*/  FMUL.FTZ R16, R6.reuse, R192 ;  /* 0x000000c006107220 */ /* 0x040fe20000410000 */
[----:B------:R-:W3:Y:S01]  /*7f30*/  LDSM.16.MT88.4 R40, [R242+0x100] ;  /* 0x00010000f228783b */ /* 0x000ee20000004200 */
[----:B----4-:R-:W-:Y:S01]  /*7f40*/  MOV R192, R53 ;  /* 0x0000003500c07202 */ /* 0x010fe20000000f00 */
[C---:B------:R-:W-:Y:S01]  /*7f50*/  FMUL.FTZ R17, R6.reuse, R193 ;  /* 0x000000c106117220 */ /* 0x040fe20000410000 */
[----:B------:R-:W-:Y:S01]  /*7f60*/  MOV R193, R10 ;  /* 0x0000000a00c17202 */ /* 0x000fe20000000f00 */
[C---:B------:R-:W-:Y:S01]  /*7f70*/  FMUL.FTZ R32, R6.reuse, R188 ;  /* 0x000000bc06207220 */ /* 0x040fe20000410000 */
[----:B------:R-:W-:Y:S01]  /*7f80*/  MOV R188, R12 ;  /* 0x0000000c00bc7202 */ /* 0x000fe20000000f00 */
[C---:B------:R-:W-:Y:S01]  /*7f90*/  FMUL.FTZ R33, R6.reuse, R189 ;  /* 0x000000bd06217220 */ /* 0x040fe20000410000 */
[----:B------:R-:W4:Y:S01]  /*7fa0*/  MUFU.EX2 R198, R198 ;  /* 0x000000c600c67308 */ /* 0x000f220000000800 */
[C---:B------:R-:W-:Y:S01]  /*7fb0*/  FMUL.FTZ R68, R6.reuse, R68 ;  /* 0x0000004406447220 */ /* 0x040fe20000410000 */
[----:B------:R-:W-:Y:S01]  /*7fc0*/  MOV R189, R9 ;  /* 0x0000000900bd7202 */ /* 0x000fe20000000f00 */
[C---:B------:R-:W-:Y:S02]  /*7fd0*/  FMUL.FTZ R69, R6.reuse, R69 ;  /* 0x0000004506457220 */ /* 0x040fe40000410000 */
[C---:B------:R-:W-:Y:S02]  /*7fe0*/  FMUL.FTZ R80, R6.reuse, R80 ;  /* 0x0000005006507220 */ /* 0x040fe40000410000 */
[C---:B------:R-:W-:Y:S02]  /*7ff0*/  FMUL.FTZ R81, R6.reuse, R81 ;  /* 0x0000005106517220 */ /* 0x040fe40000410000 */
[C---:B------:R-:W-:Y:S01]  /*8000*/  FMUL.FTZ R84, R6.reuse, R84 ;  /* 0x0000005406547220 */ /* 0x040fe20000410000 */
[----:B------:R-:W5:Y:S01]  /*8010*/  MUFU.EX2 R197, R197 ;  /* 0x000000c500c57308 */ /* 0x000f620000000800 */
[C---:B------:R-:W-:Y:S02]  /*8020*/  FMUL.FTZ R85, R6.reuse, R85 ;  /* 0x0000005506557220 */ /* 0x040fe40000410000 */
[C---:B------:R-:W-:Y:S02]  /*8030*/  FMUL.FTZ R96, R6.reuse, R96 ;  /* 0x0000006006607220 */ /* 0x040fe40000410000 */
        /* <DEDUP_REMOVED lines=9> */
[----:B------:R-:W1:Y:S01]  /*80d0*/  MUFU.EX2 R231, R231 ;  /* 0x000000e700e77308 */ /* 0x000e620000000800 */
[----:B------:R-:W-:Y:S01]  /*80e0*/  F2FP.PACK_AB R176, R29, R11 ;  /* 0x0000000b1db0723e */ /* 0x000fe200000000ff */
[----:B------:R-:W-:Y:S01]  /*80f0*/  FMUL.FTZ R5, R6, R177 ;  /* 0x000000b106057220 */ /* 0x000fe20000410000 */
[----:B------:R-:W-:Y:S01]  /*8100*/  F2FP.PACK_AB R177, R28, R55 ;  /* 0x000000371cb1723e */ /* 0x000fe200000000ff */
[C---:B------:R-:W-:Y:S02]  /*8110*/  FMUL.FTZ R20, R6.reuse, R172 ;  /* 0x000000ac06147220 */ /* 0x040fe40000410000 */
[C---:B------:R-:W-:Y:S01]  /*8120*/  FMUL.FTZ R21, R6.reuse, R173 ;  /* 0x000000ad06157220 */ /* 0x040fe20000410000 */
[----:B------:R-:W-:Y:S01]  /*8130*/  MOV R173, R62 ;  /* 0x0000003e00ad7202 */ /* 0x000fe20000000f00 */
[C---:B------:R-:W-:Y:S01]  /*8140*/  FMUL.FTZ R36, R6.reuse, R168 ;  /* 0x000000a806247220 */ /* 0x040fe20000410000 */
[----:B------:R-:W-:Y:S01]  /*8150*/  MOV R168, R35 ;  /* 0x0000002300a87202 */ /* 0x000fe20000000f00 */
[----:B------:R-:W-:Y:S01]  /*8160*/  MUFU.EX2 R230, R230 ;  /* 0x000000e600e67308 */ /* 0x000fe20000000800 */
[C---:B------:R-:W-:Y:S01]  /*8170*/  FMUL.FTZ R37, R6.reuse, R169 ;  /* 0x000000a906257220 */ /* 0x040fe20000410000 */
[----:B------:R-:W-:Y:S01]  /*8180*/  MOV R169, R46 ;  /* 0x0000002e00a97202 */ /* 0x000fe20000000f00 */
[C---:B------:R-:W-:Y:S01]  /*8190*/  FMUL.FTZ R48, R6.reuse, R184 ;  /* 0x000000b806307220 */ /* 0x040fe20000410000 */
[----:B------:R-:W-:Y:S01]  /*81a0*/  MOV R184, R8 ;  /* 0x0000000800b87202 */ /* 0x000fe20000000f00 */
[C---:B------:R-:W-:Y:S01]  /*81b0*/  FMUL.FTZ R49, R6.reuse, R185 ;  /* 0x000000b906317220 */ /* 0x040fe20000410000 */
[----:B------:R-:W-:Y:S01]  /*81c0*/  MOV R185, R30 ;  /* 0x0000001e00b97202 */ /* 0x000fe20000000f00 */
[C---:B------:R-:W-:Y:S01]  /*81d0*/  FMUL.FTZ R52, R6.reuse, R164 ;  /* 0x000000a406347220 */ /* 0x040fe20000410000 */
[----:B------:R-:W-:Y:S01]  /*81e0*/  MOV R164, R38 ;  /* 0x0000002600a47202 */ /* 0x000fe20000000f00 */
[C---:B------:R-:W-:Y:S01]  /*81f0*/  FMUL.FTZ R53, R6.reuse, R165 ;  /* 0x000000a506357220 */ /* 0x040fe20000410000 */
[----:B------:R-:W2:Y:S01]  /*8200*/  MUFU.EX2 R200, R200 ;  /* 0x000000c800c87308 */ /* 0x000ea20000000800 */
[C---:B------:R-:W-:Y:S01]  /*8210*/  FMUL.FTZ R128, R6.reuse, R128 ;  /* 0x0000008006807220 */ /* 0x040fe20000410000 */
[----:B------:R-:W-:Y:S01]  /*8220*/  MOV R165, R47 ;  /* 0x0000002f00a57202 */ /* 0x000fe20000000f00 */
[----:B------:R-:W-:Y:S02]  /*8230*/  FMUL.FTZ R129, R6, R129 ;  /* 0x0000008106817220 */ /* 0x000fe40000410000 */
[C---:B----4-:R-:W-:Y:S01]  /*8240*/  FMUL.FTZ R8, R198.reuse, R160 ;  /* 0x000000a0c6087220 */ /* 0x050fe20000410000 */
[----:B------:R-:W-:Y:S01]  /*8250*/  F2FP.PACK_AB R160, R39, R59 ;  /* 0x0000003b27a0723e */ /* 0x000fe200000000ff */
[----:B-----5:R-:W-:Y:S01]  /*8260*/  FMUL.FTZ R10, R197, R162 ;  /* 0x000000a2c50a7220 */ /* 0x020fe20000410000 */
[----:B-1----:R-:W-:Y:S01]  /*8270*/  F2FP.PACK_AB R162, R217, R192 ;  /* 0x000000c0d9a2723e */ /* 0x002fe200000000ff */
[C---:B------:R-:W-:Y:S01]  /*8280*/  FMUL.FTZ R9, R198.reuse, R161 ;  /* 0x000000a1c6097220 */ /* 0x040fe20000410000 */
[----:B------:R-:W-:Y:S01]  /*8290*/  F2FP.PACK_AB R161, R231, R66 ;  /* 0x00000042e7a1723e */ /* 0x000fe200000000ff */
[C---:B------:R-:W-:Y:S01]  /*82a0*/  FMUL.FTZ R12, R198.reuse, R156 ;  /* 0x0000009cc60c7220 */ /* 0x040fe20000410000 */
[----:B------:R-:W-:Y:S01]  /*82b0*/  MOV R156, R58 ;  /* 0x0000003a009c7202 */ /* 0x000fe20000000f00 */
[C---:B------:R-:W-:Y:S01]  /*82c0*/  FMUL.FTZ R14, R197.reuse, R158 ;  /* 0x0000009ec50e7220 */ /* 0x040fe20000410000 */
[----:B------:R-:W-:Y:S01]  /*82d0*/  MOV R158, R59 ;  /* 0x0000003b009e7202 */ /* 0x000fe20000000f00 */
[C---:B------:R-:W-:Y:S01]  /*82e0*/  FMUL.FTZ R13, R198.reuse, R157 ;  /* 0x0000009dc60d7220 */ /* 0x040fe20000410000 */
[----:B------:R-:W-:Y:S01]  /*82f0*/  MOV R157, R55 ;  /* 0x00000037009d7202 */ /* 0x000fe20000000f00 */
[----:B------:R-:W-:Y:S01]  /*8300*/  FMUL.FTZ R15, R197, R159 ;  /* 0x0000009fc50f7220 */ /* 0x000fe20000410000 */
        /* <DEDUP_REMOVED lines=9> */
[----:B------:R-:W-:Y:S01]  /*83a0*/  FMUL.FTZ R31, R197, R151 ;  /* 0x00000097c51f7220 */ /* 0x000fe20000410000 */
[----:B------:R-:W-:Y:S01]  /*83b0*/  MOV R151, R56 ;  /* 0x0000003800977202 */ /* 0x000fe20000000f00 */
[C---:B------:R-:W-:Y:S01]  /*83c0*/  FMUL.FTZ R22, R199.reuse, R174 ;  /* 0x000000aec7167220 */ /* 0x040fe20000410000 */
[----:B------:R-:W1:Y:S01]  /*83d0*/  LDSM.16.MT88.4 R56, [R241+0x100] ;  /* 0x00010000f138783b */ /* 0x000e620000004200 */
[C---:B------:R-:W-:Y:S01]  /*83e0*/  FMUL.FTZ R23, R199.reuse, R175 ;  /* 0x000000afc7177220 */ /* 0x040fe20000410000 */
[----:B------:R-:W-:Y:S01]  /*83f0*/  MOV R175, R39 ;  /* 0x0000002700af7202 */ /* 0x000fe20000000f00 */
[----:B------:R-:W-:Y:S01]  /*8400*/  FMUL.FTZ R35, R199, R191 ;  /* 0x000000bfc7237220 */ /* 0x000fe20000410000 */
[----:B------:R-:W-:Y:S01]  /*8410*/  MOV R191, R45 ;  /* 0x0000002d00bf7202 */ /* 0x000fe20000000f00 */
[C---:B------:R-:W-:Y:S01]  /*8420*/  FMUL.FTZ R45, R198.reuse, R141 ;  /* 0x0000008dc62d7220 */ /* 0x040fe20000410000 */
[----:B------:R-:W-:Y:S01]  /*8430*/  MOV R174, R67 ;  /* 0x0000004300ae7202 */ /* 0x000fe20000000f00 */
[C---:B------:R-:W-:Y:S01]  /*8440*/  FMUL.FTZ R46, R197.reuse, R142 ;  /* 0x0000008ec52e7220 */ /* 0x040fe20000410000 */
[----:B------:R-:W-:Y:S01]  /*8450*/  MUFU.EX2 R169, R169 ;  /* 0x000000a900a97308 */ /* 0x000fe20000000800 */
[----:B------:R-:W-:Y:S02]  /*8460*/  FMUL.FTZ R47, R197, R143 ;  /* 0x0000008fc52f7220 */ /* 0x000fe40000410000 */
[C---:B------:R-:W-:Y:S01]  /*8470*/  FMUL.FTZ R38, R199.reuse, R170 ;  /* 0x000000aac7267220 */ /* 0x040fe20000410000 */
[----:B------:R-:W-:Y:S01]  /*8480*/  MOV R170, R44 ;  /* 0x0000002c00aa7202 */ /* 0x000fe20000000f00 */
[C---:B------:R-:W-:Y:S02]  /*8490*/  FMUL.FTZ R44, R198.reuse, R140 ;  /* 0x0000008cc62c7220 */ /* 0x040fe40000410000 */
[----:B------:R-:W4:Y:S01]  /*84a0*/  LDSM.16.MT88.4 R140, [R240+0x100] ;  /* 0x00010000f08c783b */ /* 0x000f220000004200 */
[C---:B------:R-:W-:Y:S02]  /*84b0*/  FMUL.FTZ R39, R199.reuse, R171 ;  /* 0x000000abc7277220 */ /* 0x040fe40000410000 */
[----:B------:R-:W-:Y:S01]  /*84c0*/  FMUL.FTZ R50, R199, R186 ;  /* 0x000000bac7327220 */ /* 0x000fe20000410000 */
[----:B------:R-:W-:Y:S01]  /*84d0*/  MUFU.EX2 R171, R194 ;  /* 0x000000c200ab7308 */ /* 0x000fe20000000800 */
[C---:B------:R-:W-:Y:S02]  /*84e0*/  FMUL.FTZ R60, R198.reuse, R132 ;  /* 0x00000084c63c7220 */ /* 0x040fe40000410000 */
[C---:B------:R-:W-:Y:S02]  /*84f0*/  FMUL.FTZ R61, R198.reuse, R133 ;  /* 0x00000085c63d7220 */ /* 0x040fe40000410000 */
[----:B------:R-:W-:Y:S02]  /*8500*/  FMUL.FTZ R62, R197, R134 ;  /* 0x00000086c53e7220 */ /* 0x000fe40000410000 */
[C---:B------:R-:W-:Y:S02]  /*8510*/  FMUL.FTZ R55, R199.reuse, R167 ;  /* 0x000000a7c7377220 */ /* 0x040fe40000410000 */
[C---:B------:R-:W-:Y:S01]  /*8520*/  FMUL.FTZ R67, R199.reuse, R183 ;  /* 0x000000b7c7437220 */ /* 0x040fe20000410000 */
[----:B------:R-:W-:Y:S01]  /*8530*/  MUFU.EX2 R186, R206 ;  /* 0x000000ce00ba7308 */ /* 0x000fe20000000800 */
[C---:B------:R-:W-:Y:S02]  /*8540*/  FMUL.FTZ R70, R199.reuse, R70 ;  /* 0x00000046c7467220 */ /* 0x040fe40000410000 */
[----:B------:R-:W-:Y:S02]  /*8550*/  FMUL.FTZ R71, R199, R71 ;  /* 0x00000047c7477220 */ /* 0x000fe40000410000 */
[C---:B------:R-:W-:Y:S02]  /*8560*/  FMUL.FTZ R72, R198.reuse, R72 ;  /* 0x00000048c6487220 */ /* 0x040fe40000410000 */
[C---:B------:R-:W-:Y:S02]  /*8570*/  FMUL.FTZ R73, R198.reuse, R73 ;  /* 0x00000049c6497220 */ /* 0x040fe40000410000 */
[C---:B------:R-:W-:Y:S01]  /*8580*/  FMUL.FTZ R74, R197.reuse, R74 ;  /* 0x0000004ac54a7220 */ /* 0x040fe20000410000 */
[----:B------:R-:W-:Y:S01]  /*8590*/  MUFU.EX2 R183, R211 ;  /* 0x000000d300b77308 */ /* 0x000fe20000000800 */
[C---:B------:R-:W-:Y:S02]  /*85a0*/  FMUL.FTZ R75, R197.reuse, R75 ;  /* 0x0000004bc54b7220 */ /* 0x040fe40000410000 */
[C---:B------:R-:W-:Y:S02]  /*85b0*/  FMUL.FTZ R76, R198.reuse, R76 ;  /* 0x0000004cc64c7220 */ /* 0x040fe40000410000 */
[C---:B------:R-:W-:Y:S02]  /*85c0*/  FMUL.FTZ R77, R198.reuse, R77 ;  /* 0x0000004dc64d7220 */ /* 0x040fe40000410000 */
[C---:B------:R-:W-:Y:S02]  /*85d0*/  FMUL.FTZ R78, R197.reuse, R78 ;  /* 0x0000004ec54e7220 */ /* 0x040fe40000410000 */
[----:B------:R-:W-:Y:S01]  /*85e0*/  FMUL.FTZ R79, R197, R79 ;  /* 0x0000004fc54f7220 */ /* 0x000fe20000410000 */
[----:B------:R-:W-:Y:S01]  /*85f0*/  MUFU.EX2 R170, R170 ;  /* 0x000000aa00aa7308 */ /* 0x000fe20000000800 */
[C---:B------:R-:W-:Y:S02]  /*8600*/  FMUL.FTZ R82, R199.reuse, R82 ;  /* 0x00000052c7527220 */ /* 0x040fe40000410000 */
[C---:B------:R-:W-:Y:S02]  /*8610*/  FMUL.FTZ R83, R199.reuse, R83 ;  /* 0x00000053c7537220 */ /* 0x040fe40000410000 */
[C---:B------:R-:W-:Y:S02]  /*8620*/  FMUL.FTZ R86, R199.reuse, R86 ;  /* 0x00000056c7567220 */ /* 0x040fe40000410000 */
[----:B------:R-:W-:Y:S02]  /*8630*/  FMUL.FTZ R87, R199, R87 ;  /* 0x00000057c7577220 */ /* 0x000fe40000410000 */
[C---:B------:R-:W-:Y:S01]  /*8640*/  FMUL.FTZ R88, R198.reuse, R88 ;  /* 0x00000058c6587220 */ /* 0x040fe20000410000 */
[----:B------:R-:W-:Y:S01]  /*8650*/  MUFU.EX2 R165, R165 ;  /* 0x000000a500a57308 */ /* 0x000fe20000000800 */
        /* <DEDUP_REMOVED lines=11> */
[----:B------:R-:W5:Y:S01]  /*8710*/  MUFU.EX2 R164, R164 ;  /* 0x000000a400a47308 */ /* 0x000f620000000800 */
[----:B------:R-:W-:Y:S02]  /*8720*/  FMUL.FTZ R103, R199, R103 ;  /* 0x00000067c7677220 */ /* 0x000fe40000410000 */
[C---:B------:R-:W-:Y:S02]  /*8730*/  FMUL.FTZ R104, R198.reuse, R104 ;  /* 0x00000068c6687220 */ /* 0x040fe40000410000 */
        /* <DEDUP_REMOVED lines=19> */
[----:B------:R-:W-:Y:S02]  /*8870*/  FMUL.FTZ R131, R199, R131 ;  /* 0x00000083c7837220 */ /* 0x000fe40000410000 */
[C---:B------:R-:W-:Y:S01]  /*8880*/  FMUL.FTZ R124, R198.reuse, R124 ;  /* 0x0000007cc67c7220 */ /* 0x040fe20000410000 */
[----:B------:R-:W-:Y:S01]  /*8890*/  MUFU.EX2 R222, R222 ;  /* 0x000000de00de7308 */ /* 0x000fe20000000800 */
[----:B------:R-:W-:Y:S02]  /*88a0*/  FMUL.FTZ R125, R198, R125 ;  /* 0x0000007dc67d7220 */ /* 0x000fe40000410000 */
[C---:B------:R-:W-:Y:S02]  /*88b0*/  FMUL.FTZ R126, R197.reuse, R126 ;  /* 0x0000007ec57e7220 */ /* 0x040fe40000410000 */
[----:B------:R-:W-:Y:S05]  /*88c0*/  FMUL.FTZ R127, R197, R127 ;  /* 0x0000007fc57f7220 */ /* 0x000fea0000410000 */
[----:B------:R-:W-:Y:S10]  /*88d0*/  MUFU.EX2 R220, R220 ;  /* 0x000000dc00dc7308 */ /* 0x000ff40000000800 */
[----:B------:R-:W-:Y:S01]  /*88e0*/  MUFU.EX2 R173, R173 ;  /* 0x000000ad00ad7308 */ /* 0x000fe20000000800 */
[----:B--2---:R-:W-:Y:S02]  /*88f0*/  FFMA.FTZ R172, R6, R7, R11 ;  /* 0x0000000706ac7223 */ /* 0x004fe4000001000b */
[----:B------:R-:W-:Y:S01]  /*8900*/  FMUL.FTZ R6, R199, R178 ;  /* 0x000000b2c7067220 */ /* 0x000fe20000410000 */
[----:B------:R-:W-:Y:S01]  /*8910*/  F2FP.PACK_AB R178, R219, R229 ;  /* 0x000000e5dbb2723e */ /* 0x000fe200000000ff */
[----:B------:R-:W-:Y:S01]  /*8920*/  FMUL.FTZ R7, R199, R179 ;  /* 0x000000b3c7077220 */ /* 0x000fe20000410000 */
[----:B------:R-:W-:Y:S01]  /*8930*/  F2FP.PACK_AB R179, R216, R218 ;  /* 0x000000dad8b3723e */ /* 0x000fe200000000ff */
[C---:B------:R-:W-:Y:S01]  /*8940*/  FMUL.FTZ R11, R197.reuse, R163 ;  /* 0x000000a3c50b7220 */ /* 0x040fe20000410000 */
[----:B------:R-:W-:Y:S05]  /*8950*/  F2FP.PACK_AB R163, R200, R230 ;  /* 0x000000e6c8a3723e */ /* 0x000fea00000000ff */
[-C--:B------:R-:W-:Y:S08]  /*8960*/  HMMA.16816.F32 R4, R176, R24.reuse, R4 ;  /* 0x00000018b004723c */ /* 0x080ff00000001804 */
[C---:B------:R-:W-:Y:S07]  /*8970*/  HMMA.16816.F32 R8, R160.reuse, R24, R8 ;  /* 0x00000018a008723c */ /* 0x040fee0000001808 */
[C---:B------:R-:W-:Y:S01]  /*8980*/  FMUL.FTZ R24, R198.reuse, R152 ;  /* 0x00000098c6187220 */ /* 0x040fe20000410000 */
[-C--:B------:R-:W-:Y:S04]  /*8990*/  HMMA.16816.F32 R12, R160, R26.reuse, R12 ;  /* 0x0000001aa00c723c */ /* 0x080fe8000000180c */
[----:B------:R-:W-:Y:S01]  /*89a0*/  MOV R152, R63 ;  /* 0x0000003f00987202 */ /* 0x000fe20000000f00 */
[----:B------:R-:W-:Y:S02]  /*89b0*/  FMUL.FTZ R63, R197, R135 ;  /* 0x00000087c53f7220 */ /* 0x000fe40000410000 */
[----:B------:R-:W2:Y:S01]  /*89c0*/  LDSM.16.MT88.4 R132, [R248+0x2100] ;  /* 0x00210000f884783b */ /* 0x000ea20000004200 */
[C---:B------:R-:W-:Y:S04]  /*89d0*/  HMMA.16816.F32 R16, R176.reuse, R26, R16 ;  /* 0x0000001ab010723c */ /* 0x040fe80000001810 */
[C---:B------:R-:W-:Y:S01]  /*89e0*/  FMUL.FTZ R25, R198.reuse, R153 ;  /* 0x00000099c6197220 */ /* 0x040fe20000410000 */
[----:B------:R-:W-:Y:S01]  /*89f0*/  MOV R153, R51 ;  /* 0x0000003300997202 */ /* 0x000fe20000000f00 */
[----:B------:R-:W-:Y:S02]  /*8a00*/  FMUL.FTZ R51, R199, R187 ;  /* 0x000000bbc7337220 */ /* 0x000fe40000410000 */
[-C--:B---3--:R-:W-:Y:S01]  /*8a10*/  HMMA.16816.F32 R20, R176, R40.reuse, R20 ;  /* 0x00000028b014723c */ /* 0x088fe20000001814 */
[----:B------:R-:W-:Y:S03]  /*8a20*/  MUFU.EX2 R187, R184 ;  /* 0x000000b800bb7308 */ /* 0x000fe60000000800 */
[C---:B------:R-:W-:Y:S01]  /*8a30*/  FMUL.FTZ R27, R197.reuse, R155 ;  /* 0x0000009bc51b7220 */ /* 0x040fe20000410000 */
[----:B------:R-:W-:Y:S01]  /*8a40*/  MOV R155, R28 ;  /* 0x0000001c009b7202 */ /* 0x000fe20000000f00 */
[C---:B------:R-:W-:Y:S01]  /*8a50*/  FMUL.FTZ R26, R197.reuse, R154 ;  /* 0x0000009ac51a7220 */ /* 0x040fe20000410000 */
[----:B------:R-:W-:Y:S01]  /*8a60*/  MOV R154, R54 ;  /* 0x00000036009a7202 */ /* 0x000fe20000000f00 */
[C---:B------:R-:W-:Y:S01]  /*8a70*/  FMUL.FTZ R28, R198.reuse, R148 ;  /* 0x00000094c61c7220 */ /* 0x040fe20000410000 */
[----:B------:R-:W-:Y:S03]  /*8a80*/  MOV R148, R29 ;  /* 0x0000001d00947202 */ /* 0x000fe60000000f00 */
[----:B------:R-:W-:Y:S01]  /*8a90*/  FMUL.FTZ R29, R198, R149 ;  /* 0x00000095c61d7220 */ /* 0x000fe20000410000 */
[C---:B------:R-:W-:Y:S04]  /*8aa0*/  HMMA.16816.F32 R24, R160.reuse, R40, R24 ;  /* 0x00000028a018723c */ /* 0x040fe80000001818 */
[----:B------:R-:W-:Y:S01]  /*8ab0*/  MOV R149, R66 ;  /* 0x0000004200957202 */ /* 0x000fe20000000f00 */
[----:B------:R-:W-:Y:S02]  /*8ac0*/  FADD.FTZ R172, R148, R172 ;  /* 0x000000ac94ac7221 */ /* 0x000fe40000010000 */
[C---:B------:R-:W-:Y:S01]  /*8ad0*/  FMUL.FTZ R40, R198.reuse, R144 ;  /* 0x00000090c6287220 */ /* 0x040fe20000410000 */
[-C--:B------:R-:W-:Y:S04]  /*8ae0*/  HMMA.16816.F32 R28, R160, R42.reuse, R28 ;  /* 0x0000002aa01c723c */ /* 0x080fe8000000181c */
[C---:B------:R-:W-:Y:S02]  /*8af0*/  FMUL.FTZ R41, R198.reuse, R145 ;  /* 0x00000091c6297220 */ /* 0x040fe40000410000 */
[----:B------:R-:W-:Y:S02]  /*8b00*/  FFMA.FTZ R203, R197, R203, R149 ;  /* 0x000000cbc5cb7223 */ /* 0x000fe40000010095 */
[C---:B------:R-:W-:Y:S04]  /*8b10*/  HMMA.16816.F32 R32, R176.reuse, R42, R32 ;  /* 0x0000002ab020723c */ /* 0x040fe80000001820 */
[C---:B------:R-:W-:Y:S02]  /*8b20*/  FMUL.FTZ R54, R199.reuse, R166 ;  /* 0x000000a6c7367220 */ /* 0x040fe40000410000 */
[----:B------:R-:W-:Y:S01]  /*8b30*/  FMUL.FTZ R66, R199, R182 ;  /* 0x000000b6c7427220 */ /* 0x000fe20000410000 */
[----:B------:R3:W-:Y:S01]  /*8b40*/  MUFU.EX2 R166, R191 ;  /* 0x000000bf00a67308 */ /* 0x0007e20000000800 */
[-C--:B-1----:R-:W-:Y:S04]  /*8b50*/  HMMA.16816.F32 R36, R176, R56.reuse, R36 ;  /* 0x00000038b024723c */ /* 0x082fe80000001824 */
[C---:B------:R-:W-:Y:S02]  /*8b60*/  FMUL.FTZ R42, R197.reuse, R146 ;  /* 0x00000092c52a7220 */ /* 0x040fe40000410000 */
[----:B------:R-:W-:Y:S02]  /*8b70*/  FMUL.FTZ R43, R197, R147 ;  /* 0x00000093c52b7220 */ /* 0x000fe40000410000 */
[----:B------:R-:W-:Y:S01]  /*8b80*/  LDSM.16.MT88.4 R144, [R242+0x900] ;  /* 0x00090000f290783b */ /* 0x000fe20000004200 */
[----:B------:R-:W-:Y:S02]  /*8b90*/  FADD.FTZ R172, R229, R172 ;  /* 0x000000ace5ac7221 */ /* 0x000fe40000010000 */
[----:B------:R-:W-:Y:S02]  /*8ba0*/  MUFU.EX2 R229, R215 ;  /* 0x000000d700e57308 */ /* 0x000fe40000000800 */
[C---:B------:R-:W-:Y:S04]  /*8bb0*/  HMMA.16816.F32 R40, R160.reuse, R56, R40 ;  /* 0x00000038a028723c */ /* 0x040fe80000001828 */
[----:B------:R-:W-:Y:S03]  /*8bc0*/  FADD.FTZ R219, R219, R172 ;  /* 0x000000acdbdb7221 */ /* 0x000fe60000010000 */
[C---:B------:R-:W-:Y:S01]  /*8bd0*/  FMUL.FTZ R56, R198.reuse, R136 ;  /* 0x00000088c6387220 */ /* 0x040fe20000410000 */
[-C--:B------:R-:W-:Y:S04]  /*8be0*/  HMMA.16816.F32 R44, R160, R58.reuse, R44 ;  /* 0x0000003aa02c723c */ /* 0x080fe8000000182c */
[----:B------:R-:W-:Y:S01]  /*8bf0*/  FMUL.FTZ R57, R198, R137 ;  /* 0x00000089c6397220 */ /* 0x000fe20000410000 */
[----:B---3--:R-:W-:Y:S01]  /*8c00*/  MOV R191, R150 ;  /* 0x0000009600bf7202 */ /* 0x008fe20000000f00 */
[----:B------:R-:W-:Y:S02]  /*8c10*/  FMUL.FTZ R150, R0, c[0x0][0x2d0] ;  /* 0x0000b40000967a20 */ /* 0x000fe40000410000 */
[C---:B------:R-:W-:Y:S04]  /*8c20*/  HMMA.16816.F32 R48, R176.reuse, R58, R48 ;  /* 0x0000003ab030723c */ /* 0x040fe80000001830 */
[--C-:B------:R-:W-:Y:S02]  /*8c30*/  FFMA.FTZ R167, R225, c[0x0][0x2d0], -R150.reuse ;  /* 0x0000b400e1a77a23 */ /* 0x100fe40000010896 */
[--C-:B------:R-:W-:Y:S01]  /*8c40*/  FFMA.FTZ R224, R224, c[0x0][0x2d0], -R150.reuse ;  /* 0x0000b400e0e07a23 */ /* 0x100fe20000010896 */
[----:B------:R-:W1:Y:S01]  /*8c50*/  MUFU.EX2 R225, R191 ;  /* 0x000000bf00e17308 */ /* 0x000e620000000800 */
[-C--:B----4-:R-:W-:Y:S04]  /*8c60*/  HMMA.16816.F32 R52, R176, R140.reuse, R52 ;  /* 0x0000008cb034723c */ /* 0x090fe80000001834 */
[C---:B------:R-:W-:Y:S02]  /*8c70*/  FMUL.FTZ R58, R197.reuse, R138 ;  /* 0x0000008ac53a7220 */ /* 0x040fe40000410000 */
[----:B------:R-:W-:Y:S02]  /*8c80*/  FMUL.FTZ R59, R197, R139 ;  /* 0x0000008bc53b7220 */ /* 0x000fe40000410000 */
[----:B------:R-:W-:Y:S01]  /*8c90*/  LDSM.16.MT88.4 R136, [R248+0x900] ;  /* 0x00090000f888783b */ /* 0x000fe20000004200 */
[--C-:B------:R-:W-:Y:S01]  /*8ca0*/  FFMA.FTZ R227, R227, c[0x0][0x2d0], -R150.reuse ;  /* 0x0000b400e3e37a23 */ /* 0x100fe20000010896 */
[----:B------:R-:W-:Y:S02]  /*8cb0*/  MUFU.EX2 R167, R167 ;  /* 0x000000a700a77308 */ /* 0x000fe40000000800 */
[--C-:B------:R-:W-:Y:S01]  /*8cc0*/  FFMA.FTZ R226, R226, c[0x0][0x2d0], -R150.reuse ;  /* 0x0000b400e2e27a23 */ /* 0x100fe20000010896 */
[C---:B------:R-:W-:Y:S04]  /*8cd0*/  HMMA.16816.F32 R56, R160.reuse, R140, R56 ;  /* 0x0000008ca038723c */ /* 0x040fe80000001838 */
[--C-:B------:R-:W-:Y:S02]  /*8ce0*/  FFMA.FTZ R154, R154, c[0x0][0x2d0], -R150.reuse ;  /* 0x0000b4009a9a7a23 */ /* 0x100fe40000010896 */
[--C-:B------:R-:W-:Y:S01]  /*8cf0*/  FFMA.FTZ R153, R153, c[0x0][0x2d0], -R150.reuse ;  /* 0x0000b40099997a23 */ /* 0x100fe20000010896 */
[----:B-----5:R-:W-:Y:S01]  /*8d00*/  F2FP.PACK_AB R140, R164, R168 ;  /* 0x000000a8a48c723e */ /* 0x020fe200000000ff */
[-C--:B------:R-:W-:Y:S01]  /*8d10*/  HMMA.16816.F32 R60, R160, R142.reuse, R60 ;  /* 0x0000008ea03c723c */ /* 0x080fe2000000183c */
[----:B------:R-:W-:Y:S03]  /*8d20*/  MUFU.EX2 R184, R154 ;  /* 0x0000009a00b87308 */ /* 0x000fe60000000800 */
[--C-:B------:R-:W-:Y:S02]  /*8d30*/  FFMA.FTZ R152, R152, c[0x0][0x2d0], -R150.reuse ;  /* 0x0000b40098987a23 */ /* 0x100fe40000010896 */
[--C-:B------:R-:W-:Y:S02]  /*8d40*/  FFMA.FTZ R156, R156, c[0x0][0x2d0], -R150.reuse ;  /* 0x0000b4009c9c7a23 */ /* 0x100fe40000010896 */
[C---:B------:R-:W-:Y:S03]  /*8d50*/  HMMA.16816.F32 R64, R176.reuse, R142, R64 ;  /* 0x0000008eb040723c */ /* 0x040fe60000001840 */
[----:B------:R-:W-:Y:S01]  /*8d60*/  MUFU.EX2 R182, R153 ;  /* 0x0000009900b67308 */ /* 0x000fe20000000800 */
[--C-:B------:R-:W-:Y:S02]  /*8d70*/  FFMA.FTZ R202, R202, c[0x0][0x2d0], -R150.reuse ;  /* 0x0000b400caca7a23 */ /* 0x100fe40000010896 */
[--C-:B------:R-:W-:Y:S01]  /*8d80*/  FFMA.FTZ R201, R201, c[0x0][0x2d0], -R150.reuse ;  /* 0x0000b400c9c97a23 */ /* 0x100fe20000010896 */
[----:B-1----:R-:W-:Y:S01]  /*8d90*/  F2FP.PACK_AB R142, R228, R225 ;  /* 0x000000e1e48e723e */ /* 0x002fe200000000ff */
[-C--:B--2---:R-:W-:Y:S04]  /*8da0*/  HMMA.16816.F32 R68, R176, R132.reuse, R68 ;  /* 0x00000084b044723c */ /* 0x084fe80000001844 */
[----:B------:R-:W-:Y:S01]  /*8db0*/  FADD.FTZ R219, R170, R219 ;  /* 0x000000dbaadb7221 */ /* 0x000fe20000010000 */
[----:B------:R-:W1:Y:S03]  /*8dc0*/  MUFU.EX2 R224, R224 ;  /* 0x000000e000e07308 */ /* 0x000e660000000800 */
[C---:B------:R-:W-:Y:S07]  /*8dd0*/  HMMA.16816.F32 R72, R160.reuse, R132, R72 ;  /* 0x00000084a048723c */ /* 0x040fee0000001848 */
[----:B------:R-:W-:Y:S01]  /*8de0*/  MUFU.EX2 R227, R227 ;  /* 0x000000e300e37308 */ /* 0x000fe20000000800 */
[-C--:B------:R-:W-:Y:S08]  /*8df0*/  HMMA.16816.F32 R76, R160, R134.reuse, R76 ;  /* 0x00000086a04c723c */ /* 0x080ff0000000184c */
[C---:B------:R-:W-:Y:S01]  /*8e00*/  HMMA.16816.F32 R80, R176.reuse, R134, R80 ;  /* 0x00000086b050723c */ /* 0x040fe20000001850 */
[----:B------:R-:W2:Y:S01]  /*8e10*/  LDSM.16.MT88.4 R132, [R242+0x2100] ;  /* 0x00210000f284783b */ /* 0x000ea20000004200 */
[----:B------:R-:W3:Y:S02]  /*8e20*/  MUFU.EX2 R226, R226 ;  /* 0x000000e200e27308 */ /* 0x000ee40000000800 */
[----:B-1----:R-:W-:Y:S08]  /*8e30*/  F2FP.PACK_AB R141, R224, R167 ;  /* 0x000000a7e08d723e */ /* 0x002ff000000000ff */
[----:B------:R-:W-:Y:S10]  /*8e40*/  MUFU.EX2 R197, R159 ;  /* 0x0000009f00c57308 */ /* 0x000ff40000000800 */
[----:B------:R-:W-:Y:S01]  /*8e50*/  MUFU.EX2 R159, R193 ;  /* 0x000000c1009f7308 */ /* 0x000fe20000000800 */
[----:B---3--:R-:W-:Y:S09]  /*8e60*/  F2FP.PACK_AB R143, R226, R227 ;  /* 0x000000e3e28f723e */ /* 0x008ff200000000ff */
[----:B------:R-:W-:Y:S01]  /*8e70*/  MUFU.EX2 R172, R202 ;  /* 0x000000ca00ac7308 */ /* 0x000fe20000000800 */
[-C--:B--2---:R-:W-:Y:S08]  /*8e80*/  HMMA.16816.F32 R84, R176, R132.reuse, R84 ;  /* 0x00000084b054723c */ /* 0x084ff00000001854 */
[C---:B------:R-:W-:Y:S08]  /*8e90*/  HMMA.16816.F32 R88, R160.reuse, R132, R88 ;  /* 0x00000084a058723c */ /* 0x040ff00000001858 */
[-C--:B------:R-:W-:Y:S08]  /*8ea0*/  HMMA.16816.F32 R92, R160, R134.reuse, R92 ;  /* 0x00000086a05c723c */ /* 0x080ff0000000185c */
[C---:B------:R-:W-:Y:S01]  /*8eb0*/  HMMA.16816.F32 R96, R176.reuse, R134, R96 ;  /* 0x00000086b060723c */ /* 0x040fe20000001860 */
[----:B------:R-:W1:Y:S07]  /*8ec0*/  LDSM.16.MT88.4 R132, [R241+0x2100] ;  /* 0x00210000f184783b */ /* 0x000e6e0000004200 */
[-C--:B-1----:R-:W-:Y:S08]  /*8ed0*/  HMMA.16816.F32 R100, R176, R132.reuse, R100 ;  /* 0x00000084b064723c */ /* 0x082ff00000001864 */
[C---:B------:R-:W-:Y:S08]  /*8ee0*/  HMMA.16816.F32 R104, R160.reuse, R132, R104 ;  /* 0x00000084a068723c */ /* 0x040ff00000001868 */
[-C--:B------:R-:W-:Y:S08]  /*8ef0*/  HMMA.16816.F32 R108, R160, R134.reuse, R108 ;  /* 0x00000086a06c723c */ /* 0x080ff0000000186c */
[C---:B------:R-:W-:Y:S01]  /*8f00*/  HMMA.16816.F32 R112, R176.reuse, R134, R112 ;  /* 0x00000086b070723c */ /* 0x040fe20000001870 */
[----:B------:R-:W1:Y:S07]  /*8f10*/  LDSM.16.MT88.4 R132, [R240+0x2100] ;  /* 0x00210000f084783b */ /* 0x000e6e0000004200 */
[-C--:B-1----:R-:W-:Y:S08]  /*8f20*/  HMMA.16816.F32 R116, R176, R132.reuse, R116 ;  /* 0x00000084b074723c */ /* 0x082ff00000001874 */
[C---:B------:R-:W-:Y:S01]  /*8f30*/  HMMA.16816.F32 R120, R160.reuse, R132, R120 ;  /* 0x00000084a078723c */ /* 0x040fe20000001878 */
[----:B------:R-:W2:Y:S04]  /*8f40*/  LDL.LU R133, [R1+0x3c] ;  /* 0x00003c0001857983 */ /* 0x000ea80000300800 */
[----:B------:R-:W3:Y:S03]  /*8f50*/  LDL.LU R132, [R1+0x38] ;  /* 0x0000380001847983 */ /* 0x000ee60000300800 */
[-C--:B------:R-:W-:Y:S01]  /*8f60*/  HMMA.16816.F32 R124, R160, R134.reuse, R124 ;  /* 0x00000086a07c723c */ /* 0x080fe2000000187c */
[----:B------:R-:W-:Y:S06]  /*8f70*/  MUFU.EX2 R163, R185 ;  /* 0x000000b900a37308 */ /* 0x000fec0000000800 */
[--C-:B------:R-:W-:Y:S01]  /*8f80*/  FFMA.FTZ R161, R190, c[0x0][0x2d0], -R150.reuse ;  /* 0x0000b400bea17a23 */ /* 0x100fe20000010896 */
[----:B------:R-:W-:Y:S03]  /*8f90*/  HMMA.16816.F32 R128, R176, R134, R128 ;  /* 0x00000086b080723c */ /* 0x000fe60000001880 */
[----:B------:R-:W-:Y:S01]  /*8fa0*/  MUFU.EX2 R185, R212 ;  /* 0x000000d400b97308 */ /* 0x000fe20000000800 */
[----:B------:R-:W-:Y:S02]  /*8fb0*/  FFMA.FTZ R160, R151, c[0x0][0x2d0], -R150 ;  /* 0x0000b40097a07a23 */ /* 0x000fe40000010896 */
[----:B------:R-:W1:Y:S01]  /*8fc0*/  LDSM.16.MT88.4 R148, [R241+0x900] ;  /* 0x00090000f194783b */ /* 0x000e620000004200 */
[----:B------:R-:W-:Y:S01]  /*8fd0*/  F2FP.PACK_AB R134, R221, R223 ;  /* 0x000000dfdd86723e */ /* 0x000fe200000000ff */
[----:B------:R-:W-:Y:S01]  /*8fe0*/  FADD.FTZ R162, R231, R203 ;  /* 0x000000cbe7a27221 */ /* 0x000fe20000010000 */
[----:B------:R-:W-:Y:S03]  /*8ff0*/  F2FP.PACK_AB R135, R220, R222 ;  /* 0x000000dedc87723e */ /* 0x000fe600000000ff */
[----:B------:R-:W-:Y:S01]  /*9000*/  FADD.FTZ R162, R230, R162 ;  /* 0x000000a2e6a27221 */ /* 0x000fe20000010000 */
[----:B------:R-:W-:Y:S03]  /*9010*/  MUFU.EX2 R176, R210 ;  /* 0x000000d200b07308 */ /* 0x000fe60000000800 */
[----:B------:R-:W-:Y:S04]  /*9020*/  FADD.FTZ R162, R200, R162 ;  /* 0x000000a2c8a27221 */ /* 0x000fe80000010000 */
[----:B------:R-:W-:Y:S03]  /*9030*/  FADD.FTZ R167, R167, R162 ;  /* 0x000000a2a7a77221 */ /* 0x000fe60000010000 */
[----:B------:R-:W4:Y:S10]  /*9040*/  MUFU.EX2 R230, R214 ;  /* 0x000000d600e67308 */ /* 0x000f340000000800 */
[----:B------:R5:W-:Y:S10]  /*9050*/  MUFU.EX2 R231, R213 ;  /* 0x000000d500e77308 */ /* 0x000bf40000000800 */
[----:B------:R-:W-:Y:S01]  /*9060*/  MUFU.EX2 R177, R174 ;  /* 0x000000ae00b17308 */ /* 0x000fe20000000800 */
[----:B----4-:R-:W-:Y:S09]  /*9070*/  F2FP.PACK_AB R200, R230, R229 ;  /* 0x000000e5e6c8723e */ /* 0x010ff200000000ff */
[----:B------:R-:W-:Y:S01]  /*9080*/  MUFU.EX2 R174, R189 ;  /* 0x000000bd00ae7308 */ /* 0x000fe20000000800 */
[----:B-----5:R-:W-:Y:S09]  /*9090*/  LDSM.16.MT88.4 R212, [R242+0x3900] ;  /* 0x00390000f2d4783b */ /* 0x020ff20000004200 */
[----:B------:R-:W-:Y:S10]  /*90a0*/  MUFU.EX2 R179, R180 ;  /* 0x000000b400b37308 */ /* 0x000ff40000000800 */
[----:B------:R4:W-:Y:S10]  /*90b0*/  MUFU.EX2 R180, R188 ;  /* 0x000000bc00b47308 */ /* 0x0009f40000000800 */
[----:B------:R-:W-:Y:S10]  /*90c0*/  MUFU.EX2 R178, R204 ;  /* 0x000000cc00b27308 */ /* 0x000ff40000000800 */
[----:B------:R-:W5:Y:S01]  /*90d0*/  MUFU.EX2 R160, R160 ;  /* 0x000000a000a07308 */ /* 0x000f620000000800 */
[----:B----4-:R-:W-:Y:S01]  /*90e0*/  LDSM.16.MT88.4 R188, [R242+0x1900] ;  /* 0x00190000f2bc783b */ /* 0x010fe20000004200 */
[----:B--2---:R-:W-:Y:S01]  /*90f0*/  FFMA.FTZ R157, R199, R133, R157 ;  /* 0x00000085c79d7223 */ /* 0x004fe2000001009d */
[----:B------:R-:W-:Y:S07]  /*9100*/  F2FP.PACK_AB R133, R165, R169 ;  /* 0x000000a9a585723e */ /* 0x000fee00000000ff */
[----:B------:R2:W-:Y:S01]  /*9110*/  MUFU.EX2 R199, R195 ;  /* 0x000000c300c77308 */ /* 0x0005e20000000800 */
[----:B---3--:R-:W-:Y:S01]  /*9120*/  FFMA.FTZ R158, R198, R132, R158 ;  /* 0x00000084c69e7223 */ /* 0x008fe2000001009e */
[C---:B------:R-:W-:Y:S01]  /*9130*/  F2FP.PACK_AB R132, R166.reuse, R170 ;  /* 0x000000aaa684723e */ /* 0x040fe200000000ff */
[----:B------:R-:W-:Y:S01]  /*9140*/  FADD.FTZ R157, R155, R157 ;  /* 0x0000009d9b9d7221 */ /* 0x000fe20000010000 */
[----:B------:R-:W-:Y:S01]  /*9150*/  MOV R170, R187 ;  /* 0x000000bb00aa7202 */ /* 0x000fe20000000f00 */
[----:B------:R-:W-:Y:S02]  /*9160*/  FADD.FTZ R166, R166, R219 ;  /* 0x000000dba6a67221 */ /* 0x000fe40000010000 */
[----:B------:R-:W-:Y:S01]  /*9170*/  FADD.FTZ R157, R218, R157 ;  /* 0x0000009dda9d7221 */ /* 0x000fe20000010000 */
[----:B------:R-:W-:Y:S01]  /*9180*/  MOV R218, R159 ;  /* 0x0000009f00da7202 */ /* 0x000fe20000000f00 */
[-C--:B------:R-:W-:Y:S01]  /*9190*/  HMMA.16816.F32 R4, R132, R136.reuse, R4 ;  /* 0x000000888404723c */ /* 0x080fe20000001804 */
[----:B------:R-:W-:Y:S04]  /*91a0*/  MUFU.EX2 R198, R181 ;  /* 0x000000b500c67308 */ /* 0x000fe80000000800 */
[----:B------:R-:W-:Y:S02]  /*91b0*/  FADD.FTZ R216, R216, R157 ;  /* 0x0000009dd8d87221 */ /* 0x000fe40000010000 */
[----:B------:R-:W-:Y:S01]  /*91c0*/  FADD.FTZ R158, R175, R158 ;  /* 0x0000009eaf9e7221 */ /* 0x000fe20000010000 */
[C---:B------:R-:W-:Y:S03]  /*91d0*/  HMMA.16816.F32 R8, R140.reuse, R136, R8 ;  /* 0x000000888c08723c */ /* 0x040fe60000001808 */
[----:B------:R3:W-:Y:S01]  /*91e0*/  MUFU.EX2 R181, R152 ;  /* 0x0000009800b57308 */ /* 0x0007e20000000800 */
[----:B------:R-:W-:Y:S02]  /*91f0*/  FADD.FTZ R158, R192, R158 ;  /* 0x0000009ec09e7221 */ /* 0x000fe40000010000 */
[----:B--2---:R-:W-:Y:S01]  /*9200*/  LDSM.16.MT88.4 R192, [R248+0x1900] ;  /* 0x00190000f8c0783b */ /* 0x004fe20000004200 */
[----:B------:R-:W-:Y:S01]  /*9210*/  FADD.FTZ R216, R169, R216 ;  /* 0x000000d8a9d87221 */ /* 0x000fe20000010000 */
[-C--:B------:R-:W-:Y:S04]  /*9220*/  HMMA.16816.F32 R12, R140, R138.reuse, R12 ;  /* 0x0000008a8c0c723c */ /* 0x080fe8000000180c */
[----:B------:R-:W-:Y:S01]  /*9230*/  FADD.FTZ R217, R217, R158 ;  /* 0x0000009ed9d97221 */ /* 0x000fe20000010000 */
[----:B------:R-:W-:Y:S01]  /*9240*/  MUFU.EX2 R175, R209 ;  /* 0x000000d100af7308 */ /* 0x000fe20000000800 */
[----:B------:R-:W-:Y:S01]  /*9250*/  FADD.FTZ R165, R165, R216 ;  /* 0x000000d8a5a57221 */ /* 0x000fe20000010000 */
[----:B-----5:R-:W-:Y:S01]  /*9260*/  MOV R169, R160 ;  /* 0x000000a000a97202 */ /* 0x020fe20000000f00 */
[C---:B------:R-:W-:Y:S01]  /*9270*/  HMMA.16816.F32 R16, R132.reuse, R138, R16 ;  /* 0x0000008a8410723c */ /* 0x040fe20000001810 */
[----:B------:R-:W2:Y:S03]  /*9280*/  LDSM.16.MT88.4 R136, [R240+0x900] ;  /* 0x00090000f088783b */ /* 0x000ea60000004200 */
[----:B------:R-:W-:Y:S01]  /*9290*/  FADD.FTZ R217, R168, R217 ;  /* 0x000000d9a8d97221 */ /* 0x000fe20000010000 */
[----:B------:R-:W-:Y:S03]  /*92a0*/  MOV R168, R183 ;  /* 0x000000b700a87202 */ /* 0x000fe60000000f00 */
[-C--:B------:R-:W-:Y:S01]  /*92b0*/  HMMA.16816.F32 R20, R132, R144.reuse, R20 ;  /* 0x000000908414723c */ /* 0x080fe20000001814 */
[----:B---3--:R-:W-:Y:S07]  /*92c0*/  LDSM.16.MT88.4 R152, [R242+0x1100] ;  /* 0x00110000f298783b */ /* 0x008fee0000004200 */
        /* <DEDUP_REMOVED lines=25> */
[C---:B------:R-:W-:Y:S01]  /*9460*/  HMMA.16816.F32 R104, R140.reuse, R136, R104 ;  /* 0x000000888c68723c */ /* 0x040fe20000001868 */
[----:B------:R2:W4:Y:S06]  /*9470*/  MUFU.EX2 R136, R156 ;  /* 0x0000009c00887308 */ /* 0x00052c0000000800 */
[----:B------:R-:W-:Y:S01]  /*9480*/  F2FP.PACK_AB R137, R182, R184 ;  /* 0x000000b8b689723e */ /* 0x000fe200000000ff */
[-C--:B------:R-:W-:Y:S08]  /*9490*/  HMMA.16816.F32 R108, R140, R138.reuse, R108 ;  /* 0x0000008a8c6c723c */ /* 0x080ff0000000186c */
[C---:B------:R-:W-:Y:S07]  /*94a0*/  HMMA.16816.F32 R112, R132.reuse, R138, R112 ;  /* 0x0000008a8470723c */ /* 0x040fee0000001870 */
[----:B------:R-:W-:Y:S01]  /*94b0*/  F2FP.PACK_AB R138, R218, R180 ;  /* 0x000000b4da8a723e */ /* 0x000fe200000000ff */
[-C--:B---3--:R-:W-:Y:S01]  /*94c0*/  HMMA.16816.F32 R116, R132, R144.reuse, R116 ;  /* 0x000000908474723c */ /* 0x088fe20000001874 */
[----:B--2---:R-:W-:Y:S03]  /*94d0*/  LDSM.16.MT88.4 R156, [R242+0x3100] ;  /* 0x00310000f29c783b */ /* 0x004fe60000004200 */
[----:B----4-:R-:W-:Y:S02]  /*94e0*/  MOV R203, R136 ;  /* 0x0000008800cb7202 */ /* 0x010fe40000000f00 */
[----:B------:R-:W-:Y:S02]  /*94f0*/  F2FP.PACK_AB R136, R174, R187 ;  /* 0x000000bbae88723e */ /* 0x000fe400000000ff */
[C---:B------:R-:W-:Y:S04]  /*9500*/  HMMA.16816.F32 R120, R140.reuse, R144, R120 ;  /* 0x000000908c78723c */ /* 0x040fe80000001878 */
[----:B------:R-:W-:Y:S04]  /*9510*/  F2FP.PACK_AB R139, R203, R181 ;  /* 0x000000b5cb8b723e */ /* 0x000fe800000000ff */
[-C--:B------:R-:W-:Y:S01]  /*9520*/  HMMA.16816.F32 R124, R140, R146.reuse, R124 ;  /* 0x000000928c7c723c */ /* 0x080fe2000000187c */
[----:B------:R-:W2:Y:S07]  /*9530*/  LDSM.16.MT88.4 R140, [R241+0x1100] ;  /* 0x00110000f18c783b */ /* 0x000eae0000004200 */
[----:B------:R-:W-:Y:S01]  /*9540*/  HMMA.16816.F32 R128, R132, R146, R128 ;  /* 0x000000928480723c */ /* 0x000fe20000001880 */
[----:B------:R-:W3:Y:S06]  /*9550*/  LDSM.16.MT88.4 R144, [R240+0x1100] ;  /* 0x00110000f090783b */ /* 0x000eec0000004200 */
[----:B------:R-:W-:Y:S02]  /*9560*/  F2FP.PACK_AB R132, R199, R177 ;  /* 0x000000b1c784723e */ /* 0x000fe400000000ff */
[----:B------:R-:W-:Y:S03]  /*9570*/  F2FP.PACK_AB R133, R173, R171 ;  /* 0x000000abad85723e */ /* 0x000fe600000000ff */
[----:B------:R-:W-:Y:S02]  /*9580*/  F2FP.PACK_AB R134, R198, R197 ;  /* 0x000000c5c686723e */ /* 0x000fe400000000ff */
[----:B------:R-:W-:Y:S07]  /*9590*/  F2FP.PACK_AB R135, R163, R179 ;  /* 0x000000b3a387723e */ /* 0x000fee00000000ff */
[-C--:B-1----:R-:W-:Y:S08]  /*95a0*/  HMMA.16816.F32 R4, R132, R148.reuse, R4 ;  /* 0x000000948404723c */ /* 0x082ff00000001804 */
        /* <DEDUP_REMOVED lines=8> */
[----:B------:R-:W4:Y:S07]  /*9630*/  LDSM.16.MT88.4 R152, [R241+0x3100] ;  /* 0x00310000f198783b */ /* 0x000f2e0000004200 */
[-C--:B--2---:R-:W-:Y:S08]  /*9640*/  HMMA.16816.F32 R36, R132, R140.reuse, R36 ;  /* 0x0000008c8424723c */ /* 0x084ff00000001824 */
[C---:B------:R-:W-:Y:S08]  /*9650*/  HMMA.16816.F32 R40, R136.reuse, R140, R40 ;  /* 0x0000008c8828723c */ /* 0x040ff00000001828 */
[-C--:B------:R-:W-:Y:S08]  /*9660*/  HMMA.16816.F32 R44, R136, R142.reuse, R44 ;  /* 0x0000008e882c723c */ /* 0x080ff0000000182c */
[C---:B------:R-:W-:Y:S01]  /*9670*/  HMMA.16816.F32 R48, R132.reuse, R142, R48 ;  /* 0x0000008e8430723c */ /* 0x040fe20000001830 */
[----:B------:R-:W2:Y:S07]  /*9680*/  LDSM.16.MT88.4 R140, [R240+0x3100] ;  /* 0x00310000f08c783b */ /* 0x000eae0000004200 */
[-C--:B---3--:R-:W-:Y:S08]  /*9690*/  HMMA.16816.F32 R52, R132, R144.reuse, R52 ;  /* 0x000000908434723c */ /* 0x088ff00000001834 */
[C---:B------:R-:W-:Y:S01]  /*96a0*/  HMMA.16816.F32 R56, R136.reuse, R144, R56 ;  /* 0x000000908838723c */ /* 0x040fe20000001838 */
[----:B------:R-:W-:Y:S06]  /*96b0*/  MUFU.EX2 R144, R205 ;  /* 0x000000cd00907308 */ /* 0x000fec0000000800 */
[----:B------:R-:W-:Y:S01]  /*96c0*/  MOV R145, R177 ;  /* 0x000000b100917202 */ /* 0x000fe20000000f00 */
[-C--:B------:R-:W-:Y:S03]  /*96d0*/  HMMA.16816.F32 R60, R136, R146.reuse, R60 ;  /* 0x00000092883c723c */ /* 0x080fe6000000183c */
[----:B------:R3:W-:Y:S05]  /*96e0*/  MUFU.EX2 R177, R208 ;  /* 0x000000d000b17308 */ /* 0x0007ea0000000800 */
[C---:B------:R-:W-:Y:S05]  /*96f0*/  HMMA.16816.F32 R64, R132.reuse, R146, R64 ;  /* 0x000000928440723c */ /* 0x040fea0000001840 */
[----:B------:R-:W-:Y:S03]  /*9700*/  MUFU.EX2 R146, R207 ;  /* 0x000000cf00927308 */ /* 0x000fe60000000800 */
[-C--:B-1----:R-:W-:Y:S07]  /*9710*/  HMMA.16816.F32 R68, R132, R148.reuse, R68 ;  /* 0x000000948444723c */ /* 0x082fee0000001844 */
[----:B------:R-:W1:Y:S01]  /*9720*/  MUFU.EX2 R147, R161 ;  /* 0x000000a100937308 */ /* 0x000e620000000800 */
[C---:B------:R-:W-:Y:S01]  /*9730*/  HMMA.16816.F32 R72, R136.reuse, R148, R72 ;  /* 0x000000948848723c */ /* 0x040fe20000001848 */
[----:B---3--:R-:W-:Y:S06]  /*9740*/  LDSM.16.MT88.4 R208, [R248+0x3900] ;  /* 0x00390000f8d0783b */ /* 0x008fec0000004200 */
[----:B------:R-:W-:Y:S01]  /*9750*/  MOV R149, R182 ;  /* 0x000000b600957202 */ /* 0x000fe20000000f00 */
[-C--:B------:R-:W-:Y:S01]  /*9760*/  HMMA.16816.F32 R76, R136, R150.reuse, R76 ;  /* 0x00000096884c723c */ /* 0x080fe2000000184c */
[----:B------:R3:W5:Y:S07]  /*9770*/  MUFU.EX2 R148, R201 ;  /* 0x000000c900947308 */ /* 0x00076e0000000800 */
[C---:B------:R-:W-:Y:S07]  /*9780*/  HMMA.16816.F32 R80, R132.reuse, R150, R80 ;  /* 0x000000968450723c */ /* 0x040fee0000001850 */
[----:B------:R-:W-:Y:S01]  /*9790*/  MOV R151, R180 ;  /* 0x000000b400977202 */ /* 0x000fe20000000f00 */
[-C--:B------:R-:W-:Y:S04]  /*97a0*/  HMMA.16816.F32 R84, R132, R156.reuse, R84 ;  /* 0x0000009c8454723c */ /* 0x080fe80000001854 */
[----:B------:R-:W-:Y:S02]  /*97b0*/  MOV R150, R179 ;  /* 0x000000b300967202 */ /* 0x000fe40000000f00 */
[----:B-1----:R-:W-:Y:S02]  /*97c0*/  F2FP.PACK_AB R205, R169, R147 ;  /* 0x00000093a9cd723e */ /* 0x002fe400000000ff */
[C---:B------:R-:W-:Y:S08]  /*97d0*/  HMMA.16816.F32 R88, R136.reuse, R156, R88 ;  /* 0x0000009c8858723c */ /* 0x040ff00000001858 */
[-C--:B------:R-:W-:Y:S08]  /*97e0*/  HMMA.16816.F32 R92, R136, R158.reuse, R92 ;  /* 0x0000009e885c723c */ /* 0x080ff0000000185c */
[C---:B------:R-:W-:Y:S08]  /*97f0*/  HMMA.16816.F32 R96, R132.reuse, R158, R96 ;  /* 0x0000009e8460723c */ /* 0x040ff00000001860 */
[-C--:B----4-:R-:W-:Y:S08]  /*9800*/  HMMA.16816.F32 R100, R132, R152.reuse, R100 ;  /* 0x000000988464723c */ /* 0x090ff00000001864 */
[C---:B------:R-:W-:Y:S08]  /*9810*/  HMMA.16816.F32 R104, R136.reuse, R152, R104 ;  /* 0x000000988868723c */ /* 0x040ff00000001868 */
[-C--:B------:R-:W-:Y:S08]  /*9820*/  HMMA.16816.F32 R108, R136, R154.reuse, R108 ;  /* 0x0000009a886c723c */ /* 0x080ff0000000186c */
[C---:B------:R-:W-:Y:S08]  /*9830*/  HMMA.16816.F32 R112, R132.reuse, R154, R112 ;  /* 0x0000009a8470723c */ /* 0x040ff00000001870 */
[-C--:B--2---:R-:W-:Y:S08]  /*9840*/  HMMA.16816.F32 R116, R132, R140.reuse, R116 ;  /* 0x0000008c8474723c */ /* 0x084ff00000001874 */
[C---:B------:R-:W-:Y:S07]  /*9850*/  HMMA.16816.F32 R120, R136.reuse, R140, R120 ;  /* 0x0000008c8878723c */ /* 0x040fee0000001878 */
[----:B------:R-:W-:Y:S01]  /*9860*/  MOV R141, R218 ;  /* 0x000000da008d7202 */ /* 0x000fe20000000f00 */
[-C--:B------:R-:W-:Y:S04]  /*9870*/  HMMA.16816.F32 R124, R136, R142.reuse, R124 ;  /* 0x0000008e887c723c */ /* 0x080fe8000000187c */
[----:B------:R-:W-:Y:S03]  /*9880*/  MOV R140, R203 ;  /* 0x000000cb008c7202 */ /* 0x000fe60000000f00 */
[----:B------:R-:W-:Y:S01]  /*9890*/  MOV R139, R185 ;  /* 0x000000b9008b7202 */ /* 0x000fe20000000f00 */
[----:B------:R-:W-:Y:S04]  /*98a0*/  HMMA.16816.F32 R128, R132, R142, R128 ;  /* 0x0000008e8480723c */ /* 0x000fe80000001880 */
[----:B---3--:R-:W-:Y:S02]  /*98b0*/  F2FP.PACK_AB R201, R139, R231 ;  /* 0x000000e78bc9723e */ /* 0x008fe400000000ff */
[----:B------:R-:W-:Y:S02]  /*98c0*/  MOV R136, R186 ;  /* 0x000000ba00887202 */ /* 0x000fe40000000f00 */
[----:B------:R-:W-:Y:S04]  /*98d0*/  MOV R133, R177 ;  /* 0x000000b100857202 */ /* 0x000fe80000000f00 */
[----:B------:R-:W-:Y:S02]  /*98e0*/  MOV R134, R176 ;  /* 0x000000b000867202 */ /* 0x000fe40000000f00 */
[----:B------:R-:W-:Y:S02]  /*98f0*/  MOV R143, R175 ;  /* 0x000000af008f7202 */ /* 0x000fe40000000f00 */
[----:B------:R-:W-:Y:S02]  /*9900*/  F2FP.PACK_AB R202, R134, R168 ;  /* 0x000000a886ca723e */ /* 0x000fe400000000ff */
[----:B------:R-:W-:Y:S02]  /*9910*/  F2FP.PACK_AB R203, R133, R143 ;  /* 0x0000008f85cb723e */ /* 0x000fe400000000ff */
[----:B-----5:R-:W-:Y:S02]  /*9920*/  MOV R137, R148 ;  /* 0x0000009400897202 */ /* 0x020fe40000000f00 */
[----:B------:R-:W-:Y:S02]  /*9930*/  MOV R132, R178 ;  /* 0x000000b200847202 */ /* 0x000fe40000000f00 */
[----:B------:R-:W-:Y:S01]  /*9940*/  MOV R142, R144 ;  /* 0x00000090008e7202 */ /* 0x000fe20000000f00 */
[-C--:B------:R-:W-:Y:S01]  /*9950*/  HMMA.16816.F32 R176, R200, R192.reuse, R4 ;  /* 0x000000c0c8b0723c */ /* 0x080fe20000001804 */
[----:B------:R-:W-:Y:S04]  /*9960*/  LDSM.16.MT88.4 R4, [R240+0x3900] ;  /* 0x00390000f004783b */ /* 0x000fe80000004200 */
[----:B------:R-:W-:Y:S01]  /*9970*/  MOV R135, R172 ;  /* 0x000000ac00877202 */ /* 0x000fe20000000f00 */
[----:B------:R-:W-:Y:S01]  /*9980*/  FADD.FTZ R144, R164, R217 ;  /* 0x000000d9a4907221 */ /* 0x000fe20000010000 */
[----:B------:R-:W-:Y:S02]  /*9990*/  F2FP.PACK_AB R204, R136, R146 ;  /* 0x0000009288cc723e */ /* 0x000fe400000000ff */
[----:B------:R-:W-:Y:S01]  /*99a0*/  F2FP.PACK_AB R206, R132, R142 ;  /* 0x0000008e84ce723e */ /* 0x000fe200000000ff */
[----:B------:R-:W-:Y:S02]  /*99b0*/  LDSM.16.MT88.4 R216, [R241+0x3900] ;  /* 0x00390000f1d8783b */ /* 0x000fe40000004200 */
[----:B------:R-:W-:Y:S02]  /*99c0*/  F2FP.PACK_AB R207, R137, R135 ;  /* 0x0000008789cf723e */ /* 0x000fe400000000ff */
[----:B------:R-:W-:Y:S02]  /*99d0*/  MOV R164, R163 ;  /* 0x000000a300a47202 */ /* 0x000fe40000000f00 */
[----:B------:R-:W-:Y:S02]  /*99e0*/  MOV R138, R184 ;  /* 0x000000b8008a7202 */ /* 0x000fe40000000f00 */
[----:B------:R-:W1:Y:S01]  /*99f0*/  LDSM.16.MT88.4 R184, [R241+0x1900] ;  /* 0x00190000f1b8783b */ /* 0x000e620000004200 */
[C---:B------:R-:W-:Y:S04]  /*9a00*/  HMMA.16816.F32 R160, R204.reuse, R192, R8 ;  /* 0x000000c0cca0723c */ /* 0x040fe80000001808 */
[----:B------:R-:W-:Y:S03]  /*9a10*/  MOV R148, R181 ;  /* 0x000000b500947202 */ /* 0x000fe60000000f00 */
[----:B------:R-:W2:Y:S01]  /*9a20*/  LDSM.16.MT88.4 R180, [R240+0x1900] ;  /* 0x00190000f0b4783b */ /* 0x000ea20000004200 */
[-C--:B------:R-:W-:Y:S04]  /*9a30*/  HMMA.16816.F32 R156, R204, R194.reuse, R12 ;  /* 0x000000c2cc9c723c */ /* 0x080fe8000000180c */
[----:B------:R-:W-:Y:S02]  /*9a40*/  MOV R9, R133 ;  /* 0x0000008500097202 */ /* 0x000fe40000000f00 */
[----:B------:R-:W-:Y:S02]  /*9a50*/  MOV R8, R134 ;  /* 0x0000008600087202 */ /* 0x000fe40000000f00 */
[C---:B------:R-:W-:Y:S04]  /*9a60*/  HMMA.16816.F32 R192, R200.reuse, R194, R16 ;  /* 0x000000c2c8c0723c */ /* 0x040fe80000001810 */
[----:B------:R-:W-:Y:S02]  /*9a70*/  MOV R10, R174 ;  /* 0x000000ae000a7202 */ /* 0x000fe40000000f00 */
[----:B------:R-:W-:Y:S02]  /*9a80*/  MOV R11, R173 ;  /* 0x000000ad000b7202 */ /* 0x000fe40000000f00 */
[-C--:B------:R-:W-:Y:S04]  /*9a90*/  HMMA.16816.F32 R172, R200, R188.reuse, R20 ;  /* 0x000000bcc8ac723c */ /* 0x080fe80000001814 */
[----:B------:R-:W-:Y:S02]  /*9aa0*/  MOV R12, R168 ;  /* 0x000000a8000c7202 */ /* 0x000fe40000000f00 */
[----:B------:R-:W-:Y:S02]  /*9ab0*/  MOV R14, R142 ;  /* 0x0000008e000e7202 */ /* 0x000fe40000000f00 */
[C---:B------:R-:W-:Y:S04]  /*9ac0*/  HMMA.16816.F32 R152, R204.reuse, R188, R24 ;  /* 0x000000bccc98723c */ /* 0x040fe80000001818 */
[----:B------:R-:W-:Y:S02]  /*9ad0*/  MOV R19, R169 ;  /* 0x000000a900137202 */ /* 0x000fe40000000f00 */
[----:B------:R-:W-:Y:S02]  /*9ae0*/  MOV R23, R146 ;  /* 0x0000009200177202 */ /* 0x000fe40000000f00 */
[----:B------:R-:W-:Y:S04]  /*9af0*/  MOV R25, R150 ;  /* 0x0000009600197202 */ /* 0x000fe80000000f00 */
[----:B------:R-:W-:Y:S02]  /*9b00*/  MOV R26, R151 ;  /* 0x00000097001a7202 */ /* 0x000fe40000000f00 */
[----:B------:R-:W-:Y:S02]  /*9b10*/  MOV R27, R148 ;  /* 0x00000094001b7202 */ /* 0x000fe40000000f00 */
[----:B------:R-:W-:Y:S02]  /*9b20*/  MOV R24, R149 ;  /* 0x0000009500187202 */ /* 0x000fe40000000f00 */
[-C--:B------:R-:W-:Y:S03]  /*9b30*/  HMMA.16816.F32 R148, R204, R190.reuse, R28 ;  /* 0x000000becc94723c */ /* 0x080fe6000000181c */
[----:B------:R-:W-:Y:S02]  /*9b40*/  MOV R13, R143 ;  /* 0x0000008f000d7202 */ /* 0x000fe40000000f00 */
[----:B------:R-:W-:Y:S02]  /*9b50*/  MOV R18, R136 ;  /* 0x0000008800127202 */ /* 0x000fe40000000f00 */
[----:B------:R-:W-:Y:S01]  /*9b60*/  MOV R31, R10 ;  /* 0x0000000a001f7202 */ /* 0x000fe20000000f00 */
[C---:B------:R-:W-:Y:S04]  /*9b70*/  HMMA.16816.F32 R188, R200.reuse, R190, R32 ;  /* 0x000000bec8bc723c */ /* 0x040fe80000001820 */
[----:B------:R-:W-:Y:S02]  /*9b80*/  MOV R28, R170 ;  /* 0x000000aa001c7202 */ /* 0x000fe40000000f00 */
[----:B------:R-:W-:Y:S02]  /*9b90*/  MOV R16, R147 ;  /* 0x0000009300107202 */ /* 0x000fe40000000f00 */
[----:B------:R-:W-:Y:S02]  /*9ba0*/  MOV R35, R171 ;  /* 0x000000ab00237202 */ /* 0x000fe40000000f00 */
[-C--:B-1----:R-:W-:Y:S03]  /*9bb0*/  HMMA.16816.F32 R168, R200, R184.reuse, R36 ;  /* 0x000000b8c8a8723c */ /* 0x082fe60000001824 */
[----:B------:R-:W-:Y:S02]  /*9bc0*/  MOV R34, R145 ;  /* 0x0000009100227202 */ /* 0x000fe40000000f00 */
[----:B------:R-:W-:Y:S02]  /*9bd0*/  MOV R33, R144 ;  /* 0x0000009000217202 */ /* 0x000fe40000000f00 */
[----:B------:R-:W-:Y:S01]  /*9be0*/  MOV R10, R132 ;  /* 0x00000084000a7202 */ /* 0x000fe20000000f00 */
[C---:B------:R-:W-:Y:S04]  /*9bf0*/  HMMA.16816.F32 R144, R204.reuse, R184, R40 ;  /* 0x000000b8cc90723c */ /* 0x040fe80000001828 */
[----:B------:R-:W-:Y:S01]  /*9c00*/  MOV R21, R141 ;  /* 0x0000008d00157202 */ /* 0x000fe20000000f00 */
[----:B------:R-:W-:Y:S01]  /*9c10*/  FADD.FTZ R225, R225, R33 ;  /* 0x00000021e1e17221 */ /* 0x000fe20000010000 */
[----:B------:R-:W-:Y:S02]  /*9c20*/  MOV R22, R140 ;  /* 0x0000008c00167202 */ /* 0x000fe40000000f00 */
[-C--:B------:R-:W-:Y:S04]  /*9c30*/  HMMA.16816.F32 R140, R204, R186.reuse, R44 ;  /* 0x000000bacc8c723c */ /* 0x080fe8000000182c */
[----:B------:R-:W-:Y:S01]  /*9c40*/  MOV R17, R139 ;  /* 0x0000008b00117202 */ /* 0x000fe20000000f00 */
[----:B------:R-:W-:Y:S01]  /*9c50*/  FADD.FTZ R225, R228, R225 ;  /* 0x000000e1e4e17221 */ /* 0x000fe20000010000 */
[----:B------:R-:W-:Y:S02]  /*9c60*/  MOV R20, R164 ;  /* 0x000000a400147202 */ /* 0x000fe40000000f00 */
[C---:B------:R-:W-:Y:S04]  /*9c70*/  HMMA.16816.F32 R184, R200.reuse, R186, R48 ;  /* 0x000000bac8b8723c */ /* 0x040fe80000001830 */
[----:B------:R-:W-:Y:S01]  /*9c80*/  MOV R32, R165 ;  /* 0x000000a500207202 */ /* 0x000fe20000000f00 */
[----:B------:R-:W-:Y:S01]  /*9c90*/  FADD.FTZ R225, R28, R225 ;  /* 0x000000e11ce17221 */ /* 0x000fe20000010000 */
[----:B------:R-:W-:Y:S02]  /*9ca0*/  MOV R39, R166 ;  /* 0x000000a600277202 */ /* 0x000fe40000000f00 */
[----:B------:R-:W-:Y:S01]  /*9cb0*/  MOV R38, R167 ;  /* 0x000000a700267202 */ /* 0x000fe20000000f00 */
[----:B------:R-:W-:Y:S01]  /*9cc0*/  FADD.FTZ R225, R31, R225 ;  /* 0x000000e11fe17221 */ /* 0x000fe20000010000 */
[-C--:B--2---:R-:W-:Y:S03]  /*9cd0*/  HMMA.16816.F32 R164, R200, R180.reuse, R52 ;  /* 0x000000b4c8a4723c */ /* 0x084fe60000001834 */
[----:B------:R-:W-:Y:S01]  /*9ce0*/  MOV R30, R11 ;  /* 0x0000000b001e7202 */ /* 0x000fe20000000f00 */
[----:B------:R-:W-:Y:S01]  /*9cf0*/  FADD.FTZ R225, R26, R225 ;  /* 0x000000e11ae17221 */ /* 0x000fe20000010000 */
[----:B------:R-:W-:Y:S01]  /*9d00*/  MOV R11, R137 ;  /* 0x00000089000b7202 */ /* 0x000fe20000000f00 */
[----:B------:R-:W-:Y:S01]  /*9d10*/  FADD.FTZ R223, R223, R39 ;  /* 0x00000027dfdf7221 */ /* 0x000fe20000010000 */
[----:B------:R-:W-:Y:S01]  /*9d20*/  MOV R29, R138 ;  /* 0x0000008a001d7202 */ /* 0x000fe20000000f00 */
[----:B------:R-:W-:Y:S01]  /*9d30*/  FADD.FTZ R225, R21, R225 ;  /* 0x000000e115e17221 */ /* 0x000fe20000010000 */
[C---:B------:R-:W-:Y:S04]  /*9d40*/  HMMA.16816.F32 R136, R204.reuse, R180, R56 ;  /* 0x000000b4cc88723c */ /* 0x040fe80000001838 */
[----:B------:R-:W-:Y:S01]  /*9d50*/  MOV R15, R135 ;  /* 0x00000087000f7202 */ /* 0x000fe20000000f00 */
[----:B------:R-:W-:Y:S02]  /*9d60*/  FADD.FTZ R225, R23, R225 ;  /* 0x000000e117e17221 */ /* 0x000fe40000010000 */
[----:B------:R-:W-:Y:S01]  /*9d70*/  FADD.FTZ R223, R221, R223 ;  /* 0x000000dfdddf7221 */ /* 0x000fe20000010000 */
[-C--:B------:R-:W-:Y:S04]  /*9d80*/  HMMA.16816.F32 R132, R204, R182.reuse, R60 ;  /* 0x000000b6cc84723c */ /* 0x080fe8000000183c */
[----:B------:R-:W-:Y:S02]  /*9d90*/  FADD.FTZ R225, R18, R225 ;  /* 0x000000e112e17221 */ /* 0x000fe40000010000 */
[----:B------:R-:W-:Y:S02]  /*9da0*/  FADD.FTZ R223, R34, R223 ;  /* 0x000000df22df7221 */ /* 0x000fe40000010000 */
[C---:B------:R-:W-:Y:S04]  /*9db0*/  HMMA.16816.F32 R180, R200.reuse, R182, R64 ;  /* 0x000000b6c8b4723c */ /* 0x040fe80000001840 */
[----:B------:R-:W-:Y:S02]  /*9dc0*/  FADD.FTZ R225, R14, R225 ;  /* 0x000000e10ee17221 */ /* 0x000fe40000010000 */
[----:B------:R-:W-:Y:S01]  /*9dd0*/  FADD.FTZ R223, R199, R223 ;  /* 0x000000dfc7df7221 */ /* 0x000fe20000010000 */
[----:B------:R-:W-:Y:S01]  /*9de0*/  MOV R199, R196 ;  /* 0x000000c400c77202 */ /* 0x000fe20000000f00 */
[-C--:B------:R-:W-:Y:S04]  /*9df0*/  HMMA.16816.F32 R68, R200, R208.reuse, R68 ;  /* 0x000000d0c844723c */ /* 0x080fe80000001844 */
[----:B------:R-:W-:Y:S01]  /*9e00*/  FADD.FTZ R223, R197, R223 ;  /* 0x000000dfc5df7221 */ /* 0x000fe20000010000 */
[----:B------:R-:W-:Y:S01]  /*9e10*/  MOV R197, R0 ;  /* 0x0000000000c57202 */ /* 0x000fe20000000f00 */
[----:B------:R-:W-:Y:S02]  /*9e20*/  FADD.FTZ R222, R222, R32 ;  /* 0x00000020dede7221 */ /* 0x000fe40000010000 */
[C---:B------:R-:W-:Y:S04]  /*9e30*/  HMMA.16816.F32 R72, R204.reuse, R208, R72 ;  /* 0x000000d0cc48723c */ /* 0x040fe80000001848 */
[----:B------:R-:W-:Y:S01]  /*9e40*/  FADD.FTZ R223, R198, R223 ;  /* 0x000000dfc6df7221 */ /* 0x000fe20000010000 */
[----:B------:R-:W-:Y:S01]  /*9e50*/  MOV R198, R2 ;  /* 0x0000000200c67202 */ /* 0x000fe20000000f00 */
[----:B------:R-:W-:Y:S02]  /*9e60*/  FADD.FTZ R222, R220, R222 ;  /* 0x000000dedcde7221 */ /* 0x000fe40000010000 */
[-C--:B------:R-:W-:Y:S04]  /*9e70*/  HMMA.16816.F32 R76, R204, R210.reuse, R76 ;  /* 0x000000d2cc4c723c */ /* 0x080fe8000000184c */
[----:B------:R-:W-:Y:S02]  /*9e80*/  FADD.FTZ R223, R229, R223 ;  /* 0x000000dfe5df7221 */ /* 0x000fe40000010000 */
[----:B------:R-:W-:Y:S02]  /*9e90*/  FADD.FTZ R222, R35, R222 ;  /* 0x000000de23de7221 */ /* 0x000fe40000010000 */
[C---:B------:R-:W-:Y:S04]  /*9ea0*/  HMMA.16816.F32 R80, R200.reuse, R210, R80 ;  /* 0x000000d2c850723c */ /* 0x040fe80000001850 */
[----:B------:R-:W-:Y:S02]  /*9eb0*/  FADD.FTZ R223, R230, R223 ;  /* 0x000000dfe6df7221 */ /* 0x000fe40000010000 */
        /* <DEDUP_REMOVED lines=17> */
[----:B------:R-:W-:Y:S04]  /*9fd0*/  FADD.FTZ R224, R24, R224 ;  /* 0x000000e018e07221 */ /* 0x000fe80000010000 */
[-C--:B------:R-:W-:Y:S04]  /*9fe0*/  HMMA.16816.F32 R108, R204, R218.reuse, R108 ;  /* 0x000000dacc6c723c */ /* 0x080fe8000000186c */
[----:B------:R-:W-:Y:S04]  /*9ff0*/  FADD.FTZ R224, R27, R224 ;  /* 0x000000e01be07221 */ /* 0x000fe80000010000 */
[C---:B------:R-:W-:Y:S04]  /*a000*/  HMMA.16816.F32 R112, R200.reuse, R218, R112 ;  /* 0x000000dac870723c */ /* 0x040fe80000001870 */
[----:B------:R-:W-:Y:S04]  /*a010*/  FADD.FTZ R224, R22, R224 ;  /* 0x000000e016e07221 */ /* 0x000fe80000010000 */
[-C--:B------:R-:W-:Y:S04]  /*a020*/  HMMA.16816.F32 R116, R200, R4.reuse, R116 ;  /* 0x00000004c874723c */ /* 0x080fe80000001874 */
[----:B------:R-:W-:Y:S04]  /*a030*/  FADD.FTZ R224, R16, R224 ;  /* 0x000000e010e07221 */ /* 0x000fe80000010000 */
[C---:B------:R-:W-:Y:S04]  /*a040*/  HMMA.16816.F32 R120, R204.reuse, R4, R120 ;  /* 0x00000004cc78723c */ /* 0x040fe80000001878 */
[----:B------:R-:W-:Y:S03]  /*a050*/  FADD.FTZ R224, R19, R224 ;  /* 0x000000e013e07221 */ /* 0x000fe60000010000 */
[----:B------:R-:W-:Y:S01]  /*a060*/  FADD.FTZ R5, R9, R222 ;  /* 0x000000de09057221 */ /* 0x000fe20000010000 */
[-C--:B------:R-:W-:Y:S04]  /*a070*/  HMMA.16816.F32 R124, R204, R6.reuse, R124 ;  /* 0x00000006cc7c723c */ /* 0x080fe8000000187c */
[----:B------:R-:W-:Y:S02]  /*a080*/  FADD.FTZ R4, R10, R225 ;  /* 0x000000e10a047221 */ /* 0x000fe40000010000 */
[----:B------:R-:W-:Y:S02]  /*a090*/  FADD.FTZ R224, R15, R224 ;  /* 0x000000e00fe07221 */ /* 0x000fe40000010000 */
[----:B------:R-:W-:Y:S07]  /*a0a0*/  HMMA.16816.F32 R128, R200, R6, R128 ;  /* 0x00000006c880723c */ /* 0x000fee0000001880 */
[----:B------:R-:W-:Y:S01]  /*a0b0*/  FADD.FTZ R6, R8, R223 ;  /* 0x000000df08067221 */ /* 0x000fe20000010000 */
[----:B------:R-:W-:Y:S01]  /*a0c0*/  MOV R200, R3 ;  /* 0x0000000300c87202 */ /* 0x000fe20000000f00 */
[----:B------:R-:W-:Y:S03]  /*a0d0*/  FADD.FTZ R203, R11, R224 ;  /* 0x000000e00bcb7221 */ /* 0x000fe60000010000 */
[----:B------:R1:W-:Y:S04]  /*a0e0*/  STL [R1+0x40], R6 ;  /* 0x0000400601007387 */ /* 0x0003e80000100800 */
[----:B------:R1:W-:Y:S04]  /*a0f0*/  STL [R1+0x3c], R5 ;  /* 0x00003c0501007387 */ /* 0x0003e80000100800 */
[----:B------:R1:W-:Y:S02]  /*a100*/  STL [R1+0x38], R4 ;  /* 0x0000380401007387 */ /* 0x0003e40000100800 */
[----:B-1----:R-:W-:-:S05]  /*a110*/  @P0 BRA `(.L_x_709) ;  /* 0xffffbc0000000947 */ /* 0x002fca000383ffff */
.L_x_708:
[----:B-1----:R-:W2:Y:S04]  /*a120*/  LDL.LU R6, [R1+0x40] ;  /* 0x0000400001067983 */ /* 0x002ea80000300800 */
[----:B------:R-:W1:Y:S04]  /*a130*/  SHFL.BFLY PT, R9, R203, 0x2, 0x1f ;  /* 0x0c401f00cb097f89 */ /* 0x000e6800000e0000 */
[----:B------:R-:W3:Y:S01]  /*a140*/  S2R R11, SR_TID.X ;  /* 0x00000000000b7919 */ /* 0x000ee20000002100 */
[----:B------:R-:W4:Y:S01]  /*a150*/  S2UR UR7, SR_CTAID.Y ;  /* 0x00000000000779c3 */ /* 0x000f220000002600 */
[----:B------:R-:W-:-:S02]  /*a160*/  ULDC.64 UR4, c[0x0][0x490] ;  /* 0x0001240000047ab9 */ /* 0x000fc40000000a00 */
[----:B------:R-:W2:Y:S04]  /*a170*/  LDL.LU R7, [R1+0x3c] ;  /* 0x00003c0001077983 */ /* 0x000ea80000300800 */
[----:B------:R-:W2:Y:S04]  /*a180*/  LDL.LU R10, [R1+0x38] ;  /* 0x00003800010a7983 */ /* 0x000ea80000300800 */
[----:B------:R-:W2:Y:S01]  /*a190*/  LDL.LU R18, [R1+0x10] ;  /* 0x0000100001127983 */ /* 0x000ea20000300800 */
[----:B------:R-:W-:-:S03]  /*a1a0*/  MOV R14, RZ ;  /* 0x000000ff000e7202 */ /* 0x000fc60000000f00 */
[----:B------:R-:W2:Y:S01]  /*a1b0*/  LDL.LU R30, [R1+0x20] ;  /* 0x00002000011e7983 */ /* 0x000ea20000300800 */
[----:B-1----:R-:W-:Y:S01]  /*a1c0*/  FADD.FTZ R203, R9, R203 ;  /* 0x000000cb09cb7221 */ /* 0x002fe20000010000 */
[----:B------:R-:W-:Y:S02]  /*a1d0*/  MOV R9, c[0x0][0x4e8] ;  /* 0x00013a0000097a02 */ /* 0x000fe40000000f00 */
[----:B---3--:R-:W-:Y:S02]  /*a1e0*/  SHF.R.S32.HI R12, RZ, 0x1f, R11 ;  /* 0x0000001fff0c7819 */ /* 0x008fe4000001140b */
[----:B------:R-:W-:Y:S01]  /*a1f0*/  ISETP.NE.AND P0, PT, R9, 0x1, PT ;  /* 0x000000010900780c */ /* 0x000fe20003f05270 */
[----:B----4-:R-:W-:-:S04]  /*a200*/  USHF.R.S32.HI UR6, URZ, 0x1f, UR7 ;  /* 0x0000001f3f067899 */ /* 0x010fc80008011407 */
[----:B------:R-:W-:Y:S02]  /*a210*/  UIMAD UR8, UR6, UR4, URZ ;  /* 0x00000004060872a4 */ /* 0x000fe4000f8e023f */
[----:B------:R-:W-:Y:S02]  /*a220*/  UIMAD.WIDE.U32 UR10, UR7, UR4, URZ ;  /* 0x00000004070a72a5 */ /* 0x000fe4000f8e003f */
[----:B------:R-:W-:-:S03]  /*a230*/  UIMAD UR8, UR7, UR5, UR8 ;  /* 0x00000005070872a4 */ /* 0x000fc6000f8e0208 */
[----:B------:R-:W-:Y:S02]  /*a240*/  ULDC.64 UR4, c[0x0][0x3e8] ;  /* 0x0000fa0000047ab9 */ /* 0x000fe40000000a00 */
[----:B------:R-:W-:-:S06]  /*a250*/  UIMAD.WIDE.U32 UR14, UR7, UR4, URZ ;  /* 0x00000004070e72a5 */ /* 0x000fcc000f8e003f */
[----:B------:R-:W-:Y:S02]  /*a260*/  MOV R22, UR14 ;  /* 0x0000000e00167c02 */ /* 0x000fe40008000f00 */
[----:B------:R-:W-:Y:S02]  /*a270*/  MOV R23, UR15 ;  /* 0x0000000f00177c02 */ /* 0x000fe40008000f00 */
[----:B------:R-:W-:Y:S02]  /*a280*/  MOV R27, 0xff800000 ;  /* 0xff800000001b7802 */ /* 0x000fe40000000f00 */
[----:B------:R-:W-:Y:S02]  /*a290*/  MOV R29, 0xff800000 ;  /* 0xff800000001d7802 */ /* 0x000fe40000000f00 */
[----:B------:R-:W-:Y:S02]  /*a2a0*/  MOV R28, 0xff800000 ;  /* 0xff800000001c7802 */ /* 0x000fe40000000f00 */
[----:B------:R-:W-:Y:S01]  /*a2b0*/  MOV R26, 0xff800000 ;  /* 0xff800000001a7802 */ /* 0x000fe20000000f00 */
[----:B------:R-:W-:Y:S06]  /*a2c0*/  BAR.SYNC.DEFER_BLOCKING 0x1, 0x80 ;  /* 0x0042000000007b1d */ /* 0x000fec0000010000 */
[----:B--2---:R-:W1:Y:S04]  /*a2d0*/  SHFL.BFLY PT, R5, R6, 0x2, 0x1f ;  /* 0x0c401f0006057f89 */ /* 0x004e6800000e0000 */
[----:B------:R-:W2:Y:S01]  /*a2e0*/  SHFL.BFLY PT, R4, R7, 0x2, 0x1f ;  /* 0x0c401f0007047f89 */ /* 0x000ea200000e0000 */
[----:B------:R-:W-:-:S04]  /*a2f0*/  @P0 IMAD.HI.U32 R13, R18, c[0x0][0x4ec], RZ ;  /* 0x00013b00120d0a27 */ /* 0x000fc800078e00ff */
[----:B-1----:R-:W-:Y:S02]  /*a300*/  FADD.FTZ R5, R5, R6 ;  /* 0x0000000605057221 */ /* 0x002fe40000010000 */
[----:B------:R-:W1:Y:S04]  /*a310*/  SHFL.BFLY PT, R6, R10, 0x2, 0x1f ;  /* 0x0c401f000a067f89 */ /* 0x000e6800000e0000 */
[----:B------:R-:W3:Y:S01]  /*a320*/  SHFL.BFLY PT, R8, R5, 0x1, 0x1f ;  /* 0x0c201f0005087f89 */ /* 0x000ee200000e0000 */
[----:B--2---:R-:W-:-:S05]  /*a330*/  FADD.FTZ R4, R4, R7 ;  /* 0x0000000704047221 */ /* 0x004fca0000010000 */
[----:B------:R-:W2:Y:S01]  /*a340*/  SHFL.BFLY PT, R7, R4, 0x1, 0x1f ;  /* 0x0c201f0004077f89 */ /* 0x000ea200000e0000 */
[----:B-1----:R-:W-:Y:S01]  /*a350*/  FADD.FTZ R6, R6, R10 ;  /* 0x0000000a06067221 */ /* 0x002fe20000010000 */
[----:B------:R-:W-:Y:S02]  /*a360*/  MOV R10, R18 ;  /* 0x00000012000a7202 */ /* 0x000fe40000000f00 */
[----:B------:R-:W-:Y:S01]  /*a370*/  @P0 SHF.R.U32.HI R10, RZ, c[0x0][0x4f0], R13 ;  /* 0x00013c00ff0a0a19 */ /* 0x000fe2000001160d */
[----:B---3--:R-:W-:Y:S01]  /*a380*/  FADD.FTZ R8, R5, R8 ;  /* 0x0000000805087221 */ /* 0x008fe20000010000 */
[----:B------:R-:W1:Y:S01]  /*a390*/  SHFL.BFLY PT, R16, R6, 0x1, 0x1f ;  /* 0x0c201f0006107f89 */ /* 0x000e6200000e0000 */
[----:B------:R-:W-:-:S03]  /*a3a0*/  MOV R13, RZ ;  /* 0x000000ff000d7202 */ /* 0x000fc60000000f00 */
[----:B------:R-:W-:Y:S01]  /*a3b0*/  FSETP.NE.FTZ.AND P3, PT, R8, RZ, PT ;  /* 0x000000ff0800720b */ /* 0x000fe20003f75000 */
[----:B------:R-:W3:Y:S01]  /*a3c0*/  SHFL.BFLY PT, R5, R203, 0x1, 0x1f ;  /* 0x0c201f00cb057f89 */ /* 0x000ee200000e0000 */
[----:B--2---:R-:W-:Y:S01]  /*a3d0*/  FADD.FTZ R7, R4, R7 ;  /* 0x0000000704077221 */ /* 0x004fe20000010000 */
[CC--:B------:R-:W-:Y:S02]  /*a3e0*/  LEA.HI R4, R12.reuse, R11.reuse, RZ, 0x5 ;  /* 0x0000000b0c047211 */ /* 0x0c0fe400078f28ff */
[----:B------:R-:W-:Y:S02]  /*a3f0*/  LEA.HI R12, R12, R11, RZ, 0x2 ;  /* 0x0000000b0c0c7211 */ /* 0x000fe400078f10ff */
[----:B------:R-:W-:Y:S02]  /*a400*/  LOP3.LUT R15, R4, 0xffffffe0, RZ, 0xc0, !PT ;  /* 0xffffffe0040f7812 */ /* 0x000fe400078ec0ff */
[----:B------:R-:W-:-:S04]  /*a410*/  LOP3.LUT R17, R12, 0xfffffffc, RZ, 0xc0, !PT ;  /* 0xfffffffc0c117812 */ /* 0x000fc800078ec0ff */
[----:B------:R-:W-:Y:S01]  /*a420*/  @P3 MUFU.RCP R14, R8 ;  /* 0x00000008000e3308 */ /* 0x000fe20000001000 */
[-C--:B------:R-:W-:Y:S02]  /*a430*/  IADD3 R15, -R15, R11.reuse, RZ ;  /* 0x0000000b0f0f7210 */ /* 0x080fe40007ffe1ff */
[----:B------:R-:W-:Y:S02]  /*a440*/  FSETP.NE.FTZ.AND P2, PT, R7, RZ, PT ;  /* 0x000000ff0700720b */ /* 0x000fe40003f55000 */
[----:B------:R-:W-:Y:S01]  /*a450*/  LOP3.LUT P4, RZ, R15, 0x3, RZ, 0xc0, !PT ;  /* 0x000000030fff7812 */ /* 0x000fe2000788c0ff */
[----:B-1----:R-:W-:Y:S01]  /*a460*/  FADD.FTZ R6, R6, R16 ;  /* 0x0000001006067221 */ /* 0x002fe20000010000 */
[----:B------:R-:W-:Y:S02]  /*a470*/  IADD3 R16, -R10, RZ, RZ ;  /* 0x000000ff0a107210 */ /* 0x000fe40007ffe1ff */
[----:B------:R-:W-:Y:S02]  /*a480*/  IADD3 R11, -R17, R11, RZ ;  /* 0x0000000b110b7210 */ /* 0x000fe40007ffe1ff */
[----:B------:R-:W-:Y:S01]  /*a490*/  FSETP.NE.FTZ.AND P1, PT, R6, RZ, PT ;  /* 0x000000ff0600720b */ /* 0x000fe20003f35000 */
[----:B------:R-:W-:-:S02]  /*a4a0*/  IMAD R15, R16, c[0x0][0x4e8], R18 ;  /* 0x00013a00100f7a24 */ /* 0x000fc400078e0212 */
[----:B------:R-:W-:Y:S01]  /*a4b0*/  CS2R R16, SRZ ;  /* 0x0000000000107805 */ /* 0x000fe2000001ff00 */
[--C-:B------:R-:W-:Y:S01]  /*a4c0*/  SHF.R.S32.HI R18, RZ, 0x2, R12.reuse ;  /* 0x00000002ff127819 */ /* 0x100fe2000001140c */
[----:B---3--:R-:W-:Y:S01]  /*a4d0*/  FADD.FTZ R5, R203, R5 ;  /* 0x00000005cb057221 */ /* 0x008fe20000010000 */
[----:B------:R-:W-:Y:S01]  /*a4e0*/  SHF.R.S32.HI R12, RZ, 0x1f, R12 ;  /* 0x0000001fff0c7819 */ /* 0x000fe2000001140c */
[----:B------:R-:W-:Y:S03]  /*a4f0*/  @P2 MUFU.RCP R13, R7 ;  /* 0x00000007000d2308 */ /* 0x000fe60000001000 */
[----:B------:R-:W-:-:S05]  /*a500*/  LEA.HI R12, R12, R18, RZ, 0x3 ;  /* 0x000000120c0c7211 */ /* 0x000fca00078f18ff */
[----:B------:R-:W-:Y:S01]  /*a510*/  @P1 MUFU.RCP R16, R6 ;  /* 0x0000000600101308 */ /* 0x000fe20000001000 */
[----:B------:R-:W-:-:S07]  /*a520*/  LOP3.LUT R12, R12, 0xfffffff8, RZ, 0xc0, !PT ;  /* 0xfffffff80c0c7812 */ /* 0x000fce00078ec0ff */
[----:B------:R-:W1:Y:S01]  /*a530*/  @P1 MUFU.LG2 R6, R6 ;  /* 0x0000000600061308 */ /* 0x000e620000000c00 */
[----:B------:R-:W-:-:S07]  /*a540*/  IADD3 R12, R18, -R12, RZ ;  /* 0x8000000c120c7210 */ /* 0x000fce0007ffe0ff */
[----:B------:R-:W2:Y:S01]  /*a550*/  @P3 MUFU.LG2 R8, R8 ;  /* 0x0000000800083308 */ /* 0x000ea20000000c00 */
[----:B------:R-:W-:-:S07]  /*a560*/  MOV R18, R22 ;  /* 0x0000001600127202 */ /* 0x000fce0000000f00 */
[----:B------:R-:W3:Y:S01]  /*a570*/  @P2 MUFU.LG2 R7, R7 ;  /* 0x0000000700072308 */ /* 0x000ee20000000c00 */
[----:B------:R-:W-:Y:S01]  /*a580*/  @P1 MOV R22, 0x3f317218 ;  /* 0x3f31721800161802 */ /* 0x000fe20000000f00 */
[----:B-1----:R-:W-:Y:S01]  /*a590*/  @P1 FMUL.FTZ R6, R6, 0.69314718246459960938 ;  /* 0x3f31721806061820 */ /* 0x002fe20000410000 */
[----:B------:R-:W-:Y:S02]  /*a5a0*/  @P3 MOV R24, 0x3f317218 ;  /* 0x3f31721800183802 */ /* 0x000fe40000000f00 */
[----:B------:R-:W-:Y:S01]  /*a5b0*/  @P2 MOV R23, 0x3f317218 ;  /* 0x3f31721800172802 */ /* 0x000fe20000000f00 */
[----:B------:R-:W-:Y:S01]  /*a5c0*/  @P1 FMUL.FTZ R22, R22, c[0x0][0x2d0] ;  /* 0x0000b40016161a20 */ /* 0x000fe20000410000 */
[----:B------:R-:W-:Y:S01]  /*a5d0*/  SHF.R.S32.HI R4, RZ, 0x5, R4 ;  /* 0x00000005ff047819 */ /* 0x000fe20000011404 */
[----:B--2---:R-:W-:Y:S02]  /*a5e0*/  @P3 FMUL.FTZ R8, R8, 0.69314718246459960938 ;  /* 0x3f31721808083820 */ /* 0x004fe40000410000 */
[----:B------:R-:W-:-:S02]  /*a5f0*/  @P3 FMUL.FTZ R24, R24, c[0x0][0x2d0] ;  /* 0x0000b40018183a20 */ /* 0x000fc40000410000 */
[----:B------:R-:W-:Y:S01]  /*a600*/  @P1 FFMA.FTZ R27, R22, R2, R6 ;  /* 0x00000002161b1223 */ /* 0x000fe20000010006 */
[----:B------:R-:W-:Y:S01]  /*a610*/  SHF.R.S32.HI R2, RZ, 0x1f, R4 ;  /* 0x0000001fff027819 */ /* 0x000fe20000011404 */
[----:B------:R-:W-:Y:S02]  /*a620*/  @P2 FMUL.FTZ R23, R23, c[0x0][0x2d0] ;  /* 0x0000b40017172a20 */ /* 0x000fe40000410000 */
[----:B---3--:R-:W-:Y:S02]  /*a630*/  @P2 FMUL.FTZ R7, R7, 0.69314718246459960938 ;  /* 0x3f31721807072820 */ /* 0x008fe40000410000 */
[----:B------:R-:W-:Y:S01]  /*a640*/  @P3 FFMA.FTZ R29, R24, R196, R8 ;  /* 0x000000c4181d3223 */ /* 0x000fe20000010008 */
[----:B------:R-:W-:Y:S01]  /*a650*/  LEA.HI R8, R2, R4, RZ, 0x2 ;  /* 0x0000000402087211 */ /* 0x000fe200078f10ff */
[----:B------:R-:W-:Y:S01]  /*a660*/  @P2 FFMA.FTZ R28, R23, R3, R7 ;  /* 0x00000003171c2223 */ /* 0x000fe20000010007 */
[----:B------:R-:W-:Y:S02]  /*a670*/  LEA.HI R7, R11, R11, RZ, 0x1 ;  /* 0x0000000b0b077211 */ /* 0x000fe400078f08ff */
[----:B------:R-:W-:-:S02]  /*a680*/  FSETP.NE.FTZ.AND P0, PT, R5, RZ, PT ;  /* 0x000000ff0500720b */ /* 0x000fc40003f15000 */
[----:B------:R-:W-:Y:S02]  /*a690*/  LOP3.LUT R8, R8, 0xffffffc, RZ, 0xc0, !PT ;  /* 0x0ffffffc08087812 */ /* 0x000fe400078ec0ff */
[----:B------:R-:W-:Y:S02]  /*a6a0*/  LOP3.LUT R6, R7, 0x1ffffffe, RZ, 0xc0, !PT ;  /* 0x1ffffffe07067812 */ /* 0x000fe400078ec0ff */
[C---:B------:R-:W-:Y:S02]  /*a6b0*/  IADD3 R8, R4.reuse, -R8, RZ ;  /* 0x8000000804087210 */ /* 0x040fe40007ffe0ff */
[----:B------:R-:W-:Y:S02]  /*a6c0*/  LEA R4, R4, R11, 0x9 ;  /* 0x0000000b04047211 */ /* 0x000fe400078e48ff */
[----:B------:R-:W-:Y:S02]  /*a6d0*/  IADD3 R6, R11, -R6, RZ ;  /* 0x800000060b067210 */ /* 0x000fe40007ffe0ff */
[----:B------:R-:W-:-:S02]  /*a6e0*/  SHF.R.S32.HI R11, RZ, 0x2, R30 ;  /* 0x00000002ff0b7819 */ /* 0x000fc4000001141e */
[----:B------:R-:W2:Y:S01]  /*a6f0*/  LDL.LU R30, [R1+0xc] ;  /* 0x00000c00011e7983 */ /* 0x000ea20000300800 */
[----:B------:R-:W1:Y:S02]  /*a700*/  @P0 MUFU.RCP R17, R5 ;  /* 0x0000000500110308 */ /* 0x000e640000001000 */
[C---:B-1----:R-:W-:Y:S02]  /*a710*/  FMUL.FTZ R79, R17.reuse, R79 ;  /* 0x0000004f114f7220 */ /* 0x042fe40000410000 */
[----:B------:R-:W-:-:S05]  /*a720*/  FMUL.FTZ R78, R17, R78 ;  /* 0x0000004e114e7220 */ /* 0x000fca0000410000 */
[----:B------:R-:W-:Y:S02]  /*a730*/  F2FP.PACK_AB R78, R79, R78 ;  /* 0x0000004e4f4e723e */ /* 0x000fe400000000ff */
[----:B------:R-:W3:Y:S01]  /*a740*/  LDL R79, [R1+0x8] ;  /* 0x00000800014f7983 */ /* 0x000ee20000100800 */
[C---:B------:R-:W-:Y:S02]  /*a750*/  FMUL.FTZ R77, R16.reuse, R77 ;  /* 0x0000004d104d7220 */ /* 0x040fe40000410000 */
[----:B------:R-:W-:Y:S02]  /*a760*/  FMUL.FTZ R76, R16, R76 ;  /* 0x0000004c104c7220 */ /* 0x000fe40000410000 */
[C---:B------:R-:W-:Y:S02]  /*a770*/  FMUL.FTZ R75, R17.reuse, R75 ;  /* 0x0000004b114b7220 */ /* 0x040fe40000410000 */
[----:B------:R-:W-:Y:S01]  /*a780*/  FMUL.FTZ R74, R17, R74 ;  /* 0x0000004a114a7220 */ /* 0x000fe20000410000 */
[----:B------:R-:W-:-:S02]  /*a790*/  F2FP.PACK_AB R76, R77, R76 ;  /* 0x0000004c4d4c723e */ /* 0x000fc400000000ff */
[----:B------:R1:W5:Y:S02]  /*a7a0*/  LDL R77, [R1+0x1c] ;  /* 0x00001c00014d7983 */ /* 0x0003640000100800 */
[----:B------:R-:W-:Y:S02]  /*a7b0*/  F2FP.PACK_AB R74, R75, R74 ;  /* 0x0000004a4b4a723e */ /* 0x000fe400000000ff */
[----:B------:R1:W5:Y:S01]  /*a7c0*/  LDL R75, [R1+0x18] ;  /* 0x00001800014b7983 */ /* 0x0003620000100800 */
[----:B------:R4:W4:Y:S02]  /*a7d0*/  @P0 MUFU.LG2 R25, R5 ;  /* 0x0000000500190308 */ /* 0x0009240000000c00 */
[----:B----4-:R-:W-:Y:S01]  /*a7e0*/  @P0 MOV R5, 0x3f317218 ;  /* 0x3f31721800050802 */ /* 0x010fe20000000f00 */
[----:B------:R-:W-:-:S04]  /*a7f0*/  @P0 FMUL.FTZ R25, R25, 0.69314718246459960938 ;  /* 0x3f31721819190820 */ /* 0x000fc80000410000 */
[----:B------:R-:W-:-:S04]  /*a800*/  @P0 FMUL.FTZ R5, R5, c[0x0][0x2d0] ;  /* 0x0000b40005050a20 */ /* 0x000fc80000410000 */
[----:B------:R-:W-:Y:S02]  /*a810*/  @P0 FFMA.FTZ R26, R5, R0, R25 ;  /* 0x00000000051a0223 */ /* 0x000fe40000010019 */
[----:B------:R-:W4:Y:S01]  /*a820*/  S2R R0, SR_CTAID.Z ;  /* 0x0000000000007919 */ /* 0x000f220000002700 */
[----:B------:R-:W-:-:S04]  /*a830*/  UIMAD UR6, UR6, UR4, URZ ;  /* 0x00000004060672a4 */ /* 0x000fc8000f8e023f */
[----:B------:R-:W-:Y:S02]  /*a840*/  UIMAD UR5, UR7, UR5, UR6 ;  /* 0x00000005070572a4 */ /* 0x000fe4000f8e0206 */
[----:B------:R-:W-:Y:S02]  /*a850*/  UIADD3 UR8, UR11, UR8, URZ ;  /* 0x000000080b087290 */ /* 0x000fe4000fffe03f */
[----:B------:R-:W-:Y:S01]  /*a860*/  UIADD3 UR5, UR15, UR5, URZ ;  /* 0x000000050f057290 */ /* 0x000fe2000fffe03f */
[----:B------:R-:W-:Y:S02]  /*a870*/  MOV R21, UR11 ;  /* 0x0000000b00157c02 */ /* 0x000fe40008000f00 */
[----:B------:R-:W-:Y:S02]  /*a880*/  MOV R20, UR10 ;  /* 0x0000000a00147c02 */ /* 0x000fe40008000f00 */
[----:B------:R-:W-:Y:S02]  /*a890*/  MOV R21, UR8 ;  /* 0x0000000800157c02 */ /* 0x000fe40008000f00 */
[----:B------:R-:W-:-:S02]  /*a8a0*/  MOV R19, UR5 ;  /* 0x0000000500137c02 */ /* 0x000fc40008000f00 */
[----:B----4-:R-:W-:-:S05]  /*a8b0*/  SHF.R.S32.HI R3, RZ, 0x1f, R0 ;  /* 0x0000001fff037819 */ /* 0x010fca0000011400 */
[C---:B------:R-:W-:Y:S02]  /*a8c0*/  IMAD R5, R3.reuse, c[0x0][0x498], RZ ;  /* 0x0001260003057a24 */ /* 0x040fe400078e02ff */
[----:B------:R-:W-:Y:S02]  /*a8d0*/  IMAD R3, R3, c[0x0][0x3f0], RZ ;  /* 0x0000fc0003037a24 */ /* 0x000fe400078e02ff */
[C---:B------:R-:W-:Y:S02]  /*a8e0*/  IMAD R5, R0.reuse, c[0x0][0x49c], R5 ;  /* 0x0001270000057a24 */ /* 0x040fe400078e0205 */
[C---:B------:R-:W-:Y:S02]  /*a8f0*/  IMAD R3, R0.reuse, c[0x0][0x3f4], R3 ;  /* 0x0000fd0000037a24 */ /* 0x040fe400078e0203 */
[----:B------:R-:W-:-:S04]  /*a900*/  IMAD.WIDE.U32 R20, R0, c[0x0][0x498], R20 ;  /* 0x0001260000147a25 */ /* 0x000fc800078e0014 */
[----:B------:R-:W-:Y:S01]  /*a910*/  IMAD.WIDE.U32 R18, R0, c[0x0][0x3f0], R18 ;  /* 0x0000fc0000127a25 */ /* 0x000fe200078e0012 */
[C---:B------:R-:W-:Y:S01]  /*a920*/  SHF.L.U32 R0, R12.reuse, 0x6, RZ ;  /* 0x000000060c007819 */ /* 0x040fe200000006ff */
[----:B------:R-:W4:Y:S01]  /*a930*/  S2R R2, SR_CTAID.X ;  /* 0x0000000000027919 */ /* 0x000f220000002500 */
[----:B------:R-:W-:Y:S02]  /*a940*/  R2P PR, R12, 0x6 ;  /* 0x000000060c007804 */ /* 0x000fe40000000000 */
[----:B------:R-:W-:Y:S02]  /*a950*/  LOP3.LUT R0, R0, 0x1c0, RZ, 0xc0, !PT ;  /* 0x000001c000007812 */ /* 0x000fe400078ec0ff */
[----:B------:R-:W-:Y:S02]  /*a960*/  LOP3.LUT R12, R12, 0x1, RZ, 0xc0, !PT ;  /* 0x000000010c0c7812 */ /* 0x000fe400078ec0ff */
[----:B------:R-:W-:Y:S02]  /*a970*/  IADD3 R19, R19, R3, RZ ;  /* 0x0000000313137210 */ /* 0x000fe40007ffe0ff */
[----:B------:R-:W-:-:S02]  /*a980*/  LEA.HI R3, R0, R0, RZ, 0x1d ;  /* 0x0000000000037211 */ /* 0x000fc400078fe8ff */
[----:B------:R-:W-:Y:S02]  /*a990*/  ISETP.NE.U32.AND P0, PT, R12, 0x1, PT ;  /* 0x000000010c00780c */ /* 0x000fe40003f05070 */
[----:B------:R-:W-:Y:S02]  /*a9a0*/  LEA R3, R4, R3, 0x1 ;  /* 0x0000000304037211 */ /* 0x000fe400078e08ff */
[----:B------:R-:W-:Y:S02]  /*a9b0*/  SHF.R.S32.HI R0, RZ, 0x1f, R10 ;  /* 0x0000001fff007819 */ /* 0x000fe4000001140a */
[----:B------:R-:W-:Y:S02]  /*a9c0*/  SHF.L.U32 R7, R7, 0x5, RZ ;  /* 0x0000000507077819 */ /* 0x000fe400000006ff */
[----:B------:R-:W-:Y:S01]  /*a9d0*/  SHF.L.U32 R3, R3, 0x1, RZ ;  /* 0x0000000103037819 */ /* 0x000fe200000006ff */
[----:B------:R-:W-:Y:S01]  /*a9e0*/  IMAD R0, R0, c[0x0][0x3e0], RZ ;  /* 0x0000f80000007a24 */ /* 0x000fe200078e02ff */
[----:B------:R-:W-:-:S02]  /*a9f0*/  LEA R8, R8, R11, 0x4 ;  /* 0x0000000b08087211 */ /* 0x000fc400078e20ff */
[----:B------:R-:W-:Y:S02]  /*aa00*/  LOP3.LUT R7, R7, 0xffffffc0, RZ, 0xc0, !PT ;  /* 0xffffffc007077812 */ /* 0x000fe400078ec0ff */
[C---:B------:R-:W-:Y:S01]  /*aa10*/  IADD3 R11, R3.reuse, 0x80, RZ ;  /* 0x00000080030b7810 */ /* 0x040fe20007ffe0ff */
[C---:B------:R-:W-:Y:S02]  /*aa20*/  IMAD R0, R10.reuse, c[0x0][0x3e4], R0 ;  /* 0x0000f9000a007a24 */ /* 0x040fe400078e0200 */
[----:B------:R-:W-:Y:S01]  /*aa30*/  IMAD.WIDE.U32 R18, R10, c[0x0][0x3e0], R18 ;  /* 0x0000f8000a127a25 */ /* 0x000fe200078e0012 */
[----:B------:R-:W-:Y:S02]  /*aa40*/  IADD3 R10, R3, 0x70, RZ ;  /* 0x00000070030a7810 */ /* 0x000fe40007ffe0ff */
[----:B------:R-:W-:Y:S02]  /*aa50*/  LEA R6, R6, R7, 0x3 ;  /* 0x0000000706067211 */ /* 0x000fe400078e18ff */
[----:B------:R-:W-:-:S02]  /*aa60*/  @P0 IADD3 R10, R11, 0x10, RZ ;  /* 0x000000100b0a0810 */ /* 0x000fc40007ffe0ff */
[C---:B------:R-:W-:Y:S02]  /*aa70*/  ISETP.NE.AND P0, PT, R9.reuse, 0x1, PT ;  /* 0x000000010900780c */ /* 0x040fe40003f05270 */
[----:B------:R-:W-:Y:S02]  /*aa80*/  IADD3 R6, R8, R6, RZ ;  /* 0x0000000608067210 */ /* 0x000fe40007ffe0ff */
[C---:B----4-:R-:W-:Y:S01]  /*aa90*/  LEA R8, R2.reuse, R8, 0x7 ;  /* 0x0000000802087211 */ /* 0x050fe200078e38ff */
[----:B------:R-:W-:Y:S01]  /*aaa0*/  IMAD R4, R9, c[0x0][0x388], RZ ;  /* 0x0000e20009047a24 */ /* 0x000fe200078e02ff */
[----:B------:R-:W-:Y:S02]  /*aab0*/  LEA R6, R2, R6, 0x7 ;  /* 0x0000000602067211 */ /* 0x000fe400078e38ff */
[C---:B------:R-:W-:Y:S02]  /*aac0*/  IADD3 R2, R8.reuse, 0x40, RZ ;  /* 0x0000004008027810 */ /* 0x040fe40007ffe0ff */
[----:B------:R-:W-:-:S02]  /*aad0*/  IADD3 R7, R8, 0x8, RZ ;  /* 0x0000000808077810 */ /* 0x000fc40007ffe0ff */
[----:B------:R-:W-:Y:S01]  /*aae0*/  ISETP.GE.OR P3, PT, R2, R4, P4 ;  /* 0x000000040200720c */ /* 0x000fe20002766670 */
[----:B------:R-:W-:Y:S01]  /*aaf0*/  @P0 IMAD.HI.U32 R2, R6, c[0x0][0x4ec], RZ ;  /* 0x00013b0006020a27 */ /* 0x000fe200078e00ff */
[----:B------:R-:W-:Y:S02]  /*ab00*/  IADD3 R19, R19, R0, RZ ;  /* 0x0000000013137210 */ /* 0x000fe40007ffe0ff */
[CC--:B------:R-:W-:Y:S02]  /*ab10*/  ISETP.GE.OR P6, PT, R8.reuse, R4.reuse, P4 ;  /* 0x000000040800720c */ /* 0x0c0fe400027c6670 */
[----:B------:R-:W-:Y:S02]  /*ab20*/  ISETP.GE.OR P5, PT, R7, R4, P4 ;  /* 0x000000040700720c */ /* 0x000fe400027a6670 */
[----:B------:R-:W-:Y:S02]  /*ab30*/  SHF.R.S32.HI R0, RZ, 0x1f, R15 ;  /* 0x0000001fff007819 */ /* 0x000fe4000001140f */
[----:B------:R-:W-:-:S02]  /*ab40*/  IADD3 R8, R8, 0x48, RZ ;  /* 0x0000004808087810 */ /* 0x000fc40007ffe0ff */
[----:B------:R-:W-:Y:S02]  /*ab50*/  MOV R7, R6 ;  /* 0x0000000600077202 */ /* 0x000fe40000000f00 */
[----:B------:R-:W-:Y:S01]  /*ab60*/  @P0 SHF.R.U32.HI R7, RZ, c[0x0][0x4f0], R2 ;  /* 0x00013c00ff070a19 */ /* 0x000fe20000011602 */
[----:B------:R-:W-:Y:S01]  /*ab70*/  IMAD R2, R0, c[0x0][0x3d8], RZ ;  /* 0x0000f60000027a24 */ /* 0x000fe200078e02ff */
[----:B------:R-:W-:Y:S01]  /*ab80*/  ISETP.GE.OR P4, PT, R8, R4, P4 ;  /* 0x000000040800720c */ /* 0x000fe20002786670 */
[C---:B------:R-:W-:Y:S01]  /*ab90*/  FMUL.FTZ R177, R14.reuse, R177 ;  /* 0x000000b10eb17220 */ /* 0x040fe20000410000 */
[----:B------:R-:W-:Y:S01]  /*aba0*/  IADD3 R0, -R7, RZ, RZ ;  /* 0x000000ff07007210 */ /* 0x000fe20007ffe1ff */
[C---:B------:R-:W-:Y:S01]  /*abb0*/  FMUL.FTZ R176, R14.reuse, R176 ;  /* 0x000000b00eb07220 */ /* 0x040fe20000410000 */
[----:B------:R-:W-:Y:S01]  /*abc0*/  SHF.R.S32.HI R8, RZ, 0x1f, R7 ;  /* 0x0000001fff087819 */ /* 0x000fe20000011407 */
[----:B------:R-:W-:Y:S01]  /*abd0*/  FMUL.FTZ R179, R13, R179 ;  /* 0x000000b30db37220 */ /* 0x000fe20000410000 */
[----:B------:R-:W-:Y:S01]  /*abe0*/  IADD3 R20, P0, R7, R20, RZ ;  /* 0x0000001407147210 */ /* 0x000fe20007f1e0ff */
[----:B------:R-:W-:Y:S01]  /*abf0*/  FMUL.FTZ R178, R13, R178 ;  /* 0x000000b20db27220 */ /* 0x000fe20000410000 */
[----:B------:R-:W-:Y:S01]  /*ac00*/  MOV R7, 0x20 ;  /* 0x0000002000077802 */ /* 0x000fe20000000f00 */
[----:B------:R-:W-:-:S02]  /*ac10*/  FMUL.FTZ R193, R14, R193 ;  /* 0x000000c10ec17220 */ /* 0x000fc40000410000 */
[----:B------:R-:W-:Y:S02]  /*ac20*/  FMUL.FTZ R192, R14, R192 ;  /* 0x000000c00ec07220 */ /* 0x000fe40000410000 */
[C---:B------:R-:W-:Y:S02]  /*ac30*/  FMUL.FTZ R195, R13.reuse, R195 ;  /* 0x000000c30dc37220 */ /* 0x040fe40000410000 */
[----:B------:R-:W-:Y:S02]  /*ac40*/  FMUL.FTZ R194, R13, R194 ;  /* 0x000000c20dc27220 */ /* 0x000fe40000410000 */
[C---:B------:R-:W-:Y:S02]  /*ac50*/  FMUL.FTZ R161, R16.reuse, R161 ;  /* 0x000000a110a17220 */ /* 0x040fe40000410000 */
[----:B------:R-:W-:Y:S02]  /*ac60*/  FMUL.FTZ R160, R16, R160 ;  /* 0x000000a010a07220 */ /* 0x000fe40000410000 */
[----:B------:R-:W-:-:S02]  /*ac70*/  FMUL.FTZ R163, R17, R163 ;  /* 0x000000a311a37220 */ /* 0x000fc40000410000 */
[C---:B------:R-:W-:Y:S01]  /*ac80*/  FMUL.FTZ R162, R17.reuse, R162 ;  /* 0x000000a211a27220 */ /* 0x040fe20000410000 */
[----:B------:R-:W-:Y:S01]  /*ac90*/  IADD3.X R21, R8, R21, R5, P0, !PT ;  /* 0x0000001508157210 */ /* 0x000fe200007fe405 */
[C---:B------:R-:W-:Y:S02]  /*aca0*/  FMUL.FTZ R157, R16.reuse, R157 ;  /* 0x0000009d109d7220 */ /* 0x040fe40000410000 */
[----:B------:R-:W-:Y:S02]  /*acb0*/  FMUL.FTZ R156, R16, R156 ;  /* 0x0000009c109c7220 */ /* 0x000fe40000410000 */
[C---:B------:R-:W-:Y:S02]  /*acc0*/  FMUL.FTZ R159, R17.reuse, R159 ;  /* 0x0000009f119f7220 */ /* 0x040fe40000410000 */
[----:B------:R-:W-:Y:S01]  /*acd0*/  FMUL.FTZ R158, R17, R158 ;  /* 0x0000009e119e7220 */ /* 0x000fe20000410000 */
[----:B------:R-:W-:Y:S01]  /*ace0*/  F2FP.PACK_AB R176, R177, R176 ;  /* 0x000000b0b1b0723e */ /* 0x000fe200000000ff */
[C---:B------:R-:W-:Y:S01]  /*acf0*/  FMUL.FTZ R173, R14.reuse, R173 ;  /* 0x000000ad0ead7220 */ /* 0x040fe20000410000 */
[----:B------:R-:W-:Y:S01]  /*ad00*/  F2FP.PACK_AB R178, R179, R178 ;  /* 0x000000b2b3b2723e */ /* 0x000fe200000000ff */
[C---:B------:R-:W-:Y:S01]  /*ad10*/  FMUL.FTZ R172, R14.reuse, R172 ;  /* 0x000000ac0eac7220 */ /* 0x040fe20000410000 */
[----:B------:R-:W-:Y:S01]  /*ad20*/  SEL R7, R7, 0xffffffe0, !P1 ;  /* 0xffffffe007077807 */ /* 0x000fe20004800000 */
[C---:B------:R-:W-:Y:S01]  /*ad30*/  FMUL.FTZ R175, R13.reuse, R175 ;  /* 0x000000af0daf7220 */ /* 0x040fe20000410000 */
[----:B------:R-:W-:Y:S01]  /*ad40*/  MOV R8, 0x40 ;  /* 0x0000004000087802 */ /* 0x000fe20000000f00 */
[----:B------:R-:W-:Y:S01]  /*ad50*/  FMUL.FTZ R174, R13, R174 ;  /* 0x000000ae0dae7220 */ /* 0x000fe20000410000 */
[----:B------:R-:W-:Y:S01]  /*ad60*/  F2FP.PACK_AB R192, R193, R192 ;  /* 0x000000c0c1c0723e */ /* 0x000fe200000000ff */
[C---:B------:R-:W-:Y:S01]  /*ad70*/  FMUL.FTZ R189, R14.reuse, R189 ;  /* 0x000000bd0ebd7220 */ /* 0x040fe20000410000 */
[----:B------:R-:W-:Y:S01]  /*ad80*/  F2FP.PACK_AB R194, R195, R194 ;  /* 0x000000c2c3c2723e */ /* 0x000fe200000000ff */
[----:B------:R-:W-:-:S02]  /*ad90*/  FMUL.FTZ R188, R14, R188 ;  /* 0x000000bc0ebc7220 */ /* 0x000fc40000410000 */
[C---:B------:R-:W-:Y:S02]  /*ada0*/  FMUL.FTZ R191, R13.reuse, R191 ;  /* 0x000000bf0dbf7220 */ /* 0x040fe40000410000 */
[----:B------:R-:W-:Y:S01]  /*adb0*/  FMUL.FTZ R190, R13, R190 ;  /* 0x000000be0dbe7220 */ /* 0x000fe20000410000 */
[----:B------:R-:W-:Y:S01]  /*adc0*/  F2FP.PACK_AB R160, R161, R160 ;  /* 0x000000a0a1a0723e */ /* 0x000fe200000000ff */
[C---:B------:R-:W-:Y:S01]  /*add0*/  FMUL.FTZ R153, R16.reuse, R153 ;  /* 0x0000009910997220 */ /* 0x040fe20000410000 */
[----:B------:R-:W-:Y:S01]  /*ade0*/  F2FP.PACK_AB R162, R163, R162 ;  /* 0x000000a2a3a2723e */ /* 0x000fe200000000ff */
[C---:B------:R-:W-:Y:S02]  /*adf0*/  FMUL.FTZ R152, R16.reuse, R152 ;  /* 0x0000009810987220 */ /* 0x040fe40000410000 */
[C---:B------:R-:W-:Y:S02]  /*ae00*/  FMUL.FTZ R155, R17.reuse, R155 ;  /* 0x0000009b119b7220 */ /* 0x040fe40000410000 */
        /* <DEDUP_REMOVED lines=10> */
[----:B------:R-:W-:Y:S01]  /*aeb0*/  FMUL.FTZ R168, R14, R168 ;  /* 0x000000a80ea87220 */ /* 0x000fe20000410000 */
[----:B------:R-:W-:Y:S01]  /*aec0*/  SEL R8, R8, 0xffffffc0, !P2 ;  /* 0xffffffc008087807 */ /* 0x000fe20005000000 */
[C---:B------:R-:W-:Y:S02]  /*aed0*/  FMUL.FTZ R171, R13.reuse, R171 ;  /* 0x000000ab0dab7220 */ /* 0x040fe40000410000 */
[----:B------:R-:W-:-:S02]  /*aee0*/  FMUL.FTZ R170, R13, R170 ;  /* 0x000000aa0daa7220 */ /* 0x000fc40000410000 */
[----:B------:R-:W-:Y:S01]  /*aef0*/  IMAD R0, R0, c[0x0][0x4e8], R6 ;  /* 0x00013a0000007a24 */ /* 0x000fe200078e0206 */
[----:B------:R-:W-:Y:S01]  /*af00*/  IADD3 R6, R3, R7, RZ ;  /* 0x0000000703067210 */ /* 0x000fe20007ffe0ff */
[C---:B------:R-:W-:Y:S01]  /*af10*/  FMUL.FTZ R185, R14.reuse, R185 ;  /* 0x000000b90eb97220 */ /* 0x040fe20000410000 */
[----:B------:R-:W-:Y:S01]  /*af20*/  F2FP.PACK_AB R188, R189, R188 ;  /* 0x000000bcbdbc723e */ /* 0x000fe200000000ff */
[----:B------:R-:W-:Y:S01]  /*af30*/  FMUL.FTZ R184, R14, R184 ;  /* 0x000000b80eb87220 */ /* 0x000fe20000410000 */
[----:B------:R-:W-:Y:S01]  /*af40*/  F2FP.PACK_AB R190, R191, R190 ;  /* 0x000000bebfbe723e */ /* 0x000fe200000000ff */
[C---:B------:R-:W-:Y:S01]  /*af50*/  FMUL.FTZ R187, R13.reuse, R187 ;  /* 0x000000bb0dbb7220 */ /* 0x040fe20000410000 */
[----:B------:R-:W-:Y:S01]  /*af60*/  STS [R3+0x80], R176 ;  /* 0x000080b003007388 */ /* 0x000fe20000000800 */
[----:B------:R-:W-:Y:S01]  /*af70*/  FMUL.FTZ R186, R13, R186 ;  /* 0x000000ba0dba7220 */ /* 0x000fe20000410000 */
[----:B------:R-:W-:Y:S01]  /*af80*/  IADD3 R7, R7, R10, RZ ;  /* 0x0000000a07077210 */ /* 0x000fe20007ffe0ff */
[C---:B------:R-:W-:Y:S01]  /*af90*/  FMUL.FTZ R145, R16.reuse, R145 ;  /* 0x0000009110917220 */ /* 0x040fe20000410000 */
[----:B------:R-:W-:Y:S01]  /*afa0*/  STS [R3+0x480], R178 ;  /* 0x000480b203007388 */ /* 0x000fe20000000800 */
[C---:B------:R-:W-:Y:S01]  /*afb0*/  FMUL.FTZ R144, R16.reuse, R144 ;  /* 0x0000009010907220 */ /* 0x040fe20000410000 */
[----:B------:R-:W-:Y:S01]  /*afc0*/  F2FP.PACK_AB R152, R153, R152 ;  /* 0x000000989998723e */ /* 0x000fe200000000ff */
[----:B------:R-:W-:Y:S01]  /*afd0*/  FMUL.FTZ R147, R17, R147 ;  /* 0x0000009311937220 */ /* 0x000fe20000410000 */
[----:B------:R-:W-:Y:S01]  /*afe0*/  F2FP.PACK_AB R154, R155, R154 ;  /* 0x0000009a9b9a723e */ /* 0x000fe200000000ff */
[----:B------:R-:W-:Y:S01]  /*aff0*/  FMUL.FTZ R146, R17, R146 ;  /* 0x0000009211927220 */ /* 0x000fe20000410000 */
[----:B------:R-:W-:Y:S01]  /*b000*/  STS [R10], R192 ;  /* 0x000000c00a007388 */ /* 0x000fe20000000800 */
[C---:B------:R-:W-:Y:S01]  /*b010*/  FMUL.FTZ R141, R16.reuse, R141 ;  /* 0x0000008d108d7220 */ /* 0x040fe20000410000 */
[----:B------:R-:W-:Y:S01]  /*b020*/  F2FP.PACK_AB R148, R149, R148 ;  /* 0x000000949594723e */ /* 0x000fe200000000ff */
[----:B------:R-:W-:Y:S01]  /*b030*/  FMUL.FTZ R140, R16, R140 ;  /* 0x0000008c108c7220 */ /* 0x000fe20000410000 */
[----:B------:R-:W-:Y:S01]  /*b040*/  STS [R10+0x400], R194 ;  /* 0x000400c20a007388 */ /* 0x000fe20000000800 */
[----:B------:R-:W-:Y:S01]  /*b050*/  FMUL.FTZ R143, R17, R143 ;  /* 0x0000008f118f7220 */ /* 0x000fe20000410000 */
[----:B------:R-:W-:Y:S01]  /*b060*/  F2FP.PACK_AB R150, R151, R150 ;  /* 0x000000969796723e */ /* 0x000fe200000000ff */
[----:B------:R-:W-:Y:S01]  /*b070*/  FMUL.FTZ R142, R17, R142 ;  /* 0x0000008e118e7220 */ /* 0x000fe20000410000 */
[----:B------:R-:W-:Y:S01]  /*b080*/  STS [R3+0x2080], R160 ;  /* 0x002080a003007388 */ /* 0x000fe20000000800 */
[C---:B------:R-:W-:Y:S01]  /*b090*/  FMUL.FTZ R165, R14.reuse, R165 ;  /* 0x000000a50ea57220 */ /* 0x040fe20000410000 */
[----:B------:R-:W-:Y:S01]  /*b0a0*/  F2FP.PACK_AB R168, R169, R168 ;  /* 0x000000a8a9a8723e */ /* 0x000fe200000000ff */
[C---:B------:R-:W-:Y:S01]  /*b0b0*/  FMUL.FTZ R164, R14.reuse, R164 ;  /* 0x000000a40ea47220 */ /* 0x040fe20000410000 */
[----:B------:R-:W-:Y:S01]  /*b0c0*/  STS [R3+0x2480], R162 ;  /* 0x002480a203007388 */ /* 0x000fe20000000800 */
[----:B------:R-:W-:Y:S01]  /*b0d0*/  FMUL.FTZ R167, R13, R167 ;  /* 0x000000a70da77220 */ /* 0x000fe20000410000 */
[----:B------:R-:W-:Y:S01]  /*b0e0*/  F2FP.PACK_AB R170, R171, R170 ;  /* 0x000000aaabaa723e */ /* 0x000fe200000000ff */
[----:B------:R-:W-:Y:S01]  /*b0f0*/  FMUL.FTZ R166, R13, R166 ;  /* 0x000000a60da67220 */ /* 0x000fe20000410000 */
[----:B------:R-:W-:Y:S01]  /*b100*/  STS [R10+0x2000], R156 ;  /* 0x0020009c0a007388 */ /* 0x000fe20000000800 */
[C---:B------:R-:W-:Y:S01]  /*b110*/  FMUL.FTZ R181, R14.reuse, R181 ;  /* 0x000000b50eb57220 */ /* 0x040fe20000410000 */
[----:B------:R-:W-:Y:S01]  /*b120*/  IADD3 R9, R3, R8, RZ ;  /* 0x0000000803097210 */ /* 0x000fe20007ffe0ff */
[----:B------:R-:W-:Y:S01]  /*b130*/  FMUL.FTZ R180, R14, R180 ;  /* 0x000000b40eb47220 */ /* 0x000fe20000410000 */
[----:B------:R-:W-:Y:S01]  /*b140*/  STS [R10+0x2400], R158 ;  /* 0x0024009e0a007388 */ /* 0x000fe20000000800 */
[----:B------:R-:W-:Y:S01]  /*b150*/  FMUL.FTZ R183, R13, R183 ;  /* 0x000000b70db77220 */ /* 0x000fe20000410000 */
        /* <DEDUP_REMOVED lines=9> */
[----:B------:R-:W-:Y:S01]  /*b1f0*/  FMUL.FTZ R138, R17, R138 ;  /* 0x0000008a118a7220 */ /* 0x000fe20000410000 */
[----:B------:R-:W-:Y:S01]  /*b200*/  F2FP.PACK_AB R144, R145, R144 ;  /* 0x000000909190723e */ /* 0x000fe200000000ff */
[C---:B------:R-:W-:Y:S01]  /*b210*/  FMUL.FTZ R133, R16.reuse, R133 ;  /* 0x0000008510857220 */ /* 0x040fe20000410000 */
[----:B------:R-:W-:Y:S01]  /*b220*/  F2FP.PACK_AB R146, R147, R146 ;  /* 0x000000929392723e */ /* 0x000fe200000000ff */
[----:B------:R-:W-:Y:S01]  /*b230*/  FMUL.FTZ R132, R16, R132 ;  /* 0x0000008410847220 */ /* 0x000fe20000410000 */
[----:B------:R-:W-:Y:S01]  /*b240*/  STS [R7], R188 ;  /* 0x000000bc07007388 */ /* 0x000fe20000000800 */
        /* <DEDUP_REMOVED lines=13> */
[----:B------:R-:W-:Y:S01]  /*b320*/  F2FP.PACK_AB R166, R167, R166 ;  /* 0x000000a6a7a6723e */ /* 0x000fe200000000ff */
[----:B------:R-:W-:Y:S01]  /*b330*/  FMUL.FTZ R80, R14, R80 ;  /* 0x000000500e507220 */ /* 0x000fe20000410000 */
[----:B------:R-:W-:Y:S01]  /*b340*/  STS [R7+0x2000], R148 ;  /* 0x0020009407007388 */ /* 0x000fe20000000800 */
[C---:B------:R-:W-:Y:S01]  /*b350*/  FMUL.FTZ R83, R13.reuse, R83 ;  /* 0x000000530d537220 */ /* 0x040fe20000410000 */
[----:B------:R-:W-:Y:S01]  /*b360*/  IADD3 R12, R8, R6, RZ ;  /* 0x00000006080c7210 */ /* 0x000fe20007ffe0ff */
[----:B------:R-:W-:Y:S01]  /*b370*/  FMUL.FTZ R82, R13, R82 ;  /* 0x000000520d527220 */ /* 0x000fe20000410000 */
[----:B------:R-:W-:Y:S01]  /*b380*/  STS [R7+0x2400], R150 ;  /* 0x0024009607007388 */ /* 0x000fe20000000800 */
[C---:B------:R-:W-:Y:S01]  /*b390*/  FMUL.FTZ R73, R16.reuse, R73 ;  /* 0x0000004910497220 */ /* 0x040fe20000410000 */
[----:B------:R-:W-:Y:S01]  /*b3a0*/  F2FP.PACK_AB R180, R181, R180 ;  /* 0x000000b4b5b4723e */ /* 0x000fe200000000ff */
[----:B------:R-:W-:Y:S01]  /*b3b0*/  FMUL.FTZ R72, R16, R72 ;  /* 0x0000004810487220 */ /* 0x000fe20000410000 */
[----:B------:R-:W-:Y:S01]  /*b3c0*/  F2FP.PACK_AB R182, R183, R182 ;  /* 0x000000b6b7b6723e */ /* 0x000fe200000000ff */
[----:B------:R-:W-:Y:S01]  /*b3d0*/  STS [R9+0x80], R168 ;  /* 0x000080a809007388 */ /* 0x000fe20000000800 */
[----:B------:R-:W-:Y:S01]  /*b3e0*/  IADD3 R8, R7, R8, RZ ;  /* 0x0000000807087210 */ /* 0x000fe20007ffe0ff */
[C---:B------:R-:W-:Y:S01]  /*b3f0*/  FMUL.FTZ R85, R14.reuse, R85 ;  /* 0x000000550e557220 */ /* 0x040fe20000410000 */
[----:B------:R-:W-:Y:S01]  /*b400*/  F2FP.PACK_AB R136, R137, R136 ;  /* 0x000000888988723e */ /* 0x000fe200000000ff */
[----:B------:R-:W-:Y:S01]  /*b410*/  STS [R9+0x480], R170 ;  /* 0x000480aa09007388 */ /* 0x000fe20000000800 */
[----:B------:R-:W-:Y:S01]  /*b420*/  F2FP.PACK_AB R138, R139, R138 ;  /* 0x0000008a8b8a723e */ /* 0x000fe200000000ff */
[C---:B------:R-:W-:Y:S01]  /*b430*/  FMUL.FTZ R84, R14.reuse, R84 ;  /* 0x000000540e547220 */ /* 0x040fe20000410000 */
[----:B------:R-:W-:Y:S01]  /*b440*/  SHF.R.S32.HI R5, RZ, 0x1f, R0 ;  /* 0x0000001fff057819 */ /* 0x000fe20000011400 */
[----:B------:R-:W-:Y:S01]  /*b450*/  STS [R11], R184 ;  /* 0x000000b80b007388 */ /* 0x000fe20000000800 */
[----:B------:R-:W-:Y:S01]  /*b460*/  FMUL.FTZ R87, R13, R87 ;  /* 0x000000570d577220 */ /* 0x000fe20000410000 */
[----:B------:R-:W-:Y:S01]  /*b470*/  F2FP.PACK_AB R132, R133, R132 ;  /* 0x000000848584723e */ /* 0x000fe200000000ff */
[----:B------:R-:W-:Y:S01]  /*b480*/  FMUL.FTZ R86, R13, R86 ;  /* 0x000000560d567220 */ /* 0x000fe20000410000 */
[----:B------:R-:W-:Y:S01]  /*b490*/  STS [R11+0x400], R186 ;  /* 0x000400ba0b007388 */ /* 0x000fe20000000800 */
[----:B------:R-:W-:Y:S01]  /*b4a0*/  F2FP.PACK_AB R134, R135, R134 ;  /* 0x000000868786723e */ /* 0x000fe200000000ff */
[C---:B------:R-:W-:Y:S01]  /*b4b0*/  FMUL.FTZ R97, R14.reuse, R97 ;  /* 0x000000610e617220 */ /* 0x040fe20000410000 */
[----:B------:R-:W-:Y:S01]  /*b4c0*/  F2FP.PACK_AB R68, R69, R68 ;  /* 0x000000444544723e */ /* 0x000fe200000000ff */
[----:B------:R-:W-:Y:S01]  /*b4d0*/  STS [R9+0x2080], R144 ;  /* 0x0020809009007388 */ /* 0x000fe20000000800 */
[----:B------:R-:W-:Y:S01]  /*b4e0*/  FMUL.FTZ R96, R14, R96 ;  /* 0x000000600e607220 */ /* 0x000fe20000410000 */
[----:B------:R-:W-:Y:S01]  /*b4f0*/  F2FP.PACK_AB R70, R71, R70 ;  /* 0x000000464746723e */ /* 0x000fe200000000ff */
[C---:B------:R-:W-:Y:S01]  /*b500*/  FMUL.FTZ R99, R13.reuse, R99 ;  /* 0x000000630d637220 */ /* 0x040fe20000410000 */
[----:B------:R-:W-:Y:S01]  /*b510*/  STS [R9+0x2480], R146 ;  /* 0x0024809209007388 */ /* 0x000fe20000000800 */
[----:B------:R-:W-:Y:S01]  /*b520*/  FMUL.FTZ R98, R13, R98 ;  /* 0x000000620d627220 */ /* 0x000fe20000410000 */
[----:B------:R-:W-:Y:S01]  /*b530*/  F2FP.PACK_AB R80, R81, R80 ;  /* 0x000000505150723e */ /* 0x000fe200000000ff */
[C---:B------:R-:W-:Y:S01]  /*b540*/  FMUL.FTZ R89, R16.reuse, R89 ;  /* 0x0000005910597220 */ /* 0x040fe20000410000 */
[----:B------:R-:W-:Y:S01]  /*b550*/  STS [R11+0x2000], R140 ;  /* 0x0020008c0b007388 */ /* 0x000fe20000000800 */
[C---:B------:R-:W-:Y:S01]  /*b560*/  FMUL.FTZ R88, R16.reuse, R88 ;  /* 0x0000005810587220 */ /* 0x040fe20000410000 */
[----:B------:R-:W-:Y:S01]  /*b570*/  F2FP.PACK_AB R82, R83, R82 ;  /* 0x000000525352723e */ /* 0x000fe200000000ff */
[C---:B------:R-:W-:Y:S01]  /*b580*/  FMUL.FTZ R91, R17.reuse, R91 ;  /* 0x0000005b115b7220 */ /* 0x040fe20000410000 */
[----:B------:R-:W-:Y:S01]  /*b590*/  STS [R11+0x2400], R142 ;  /* 0x0024008e0b007388 */ /* 0x000fe20000000800 */
[----:B------:R-:W-:Y:S01]  /*b5a0*/  FMUL.FTZ R90, R17, R90 ;  /* 0x0000005a115a7220 */ /* 0x000fe20000410000 */
[----:B------:R-:W-:Y:S01]  /*b5b0*/  F2FP.PACK_AB R72, R73, R72 ;  /* 0x000000484948723e */ /* 0x000fe200000000ff */
[C---:B------:R-:W-:Y:S01]  /*b5c0*/  FMUL.FTZ R93, R16.reuse, R93 ;  /* 0x0000005d105d7220 */ /* 0x040fe20000410000 */
[----:B------:R-:W-:Y:S01]  /*b5d0*/  STS [R12+0x80], R164 ;  /* 0x000080a40c007388 */ /* 0x000fe20000000800 */
[----:B------:R-:W-:-:S02]  /*b5e0*/  FMUL.FTZ R92, R16, R92 ;  /* 0x0000005c105c7220 */ /* 0x000fc40000410000 */
[C---:B------:R-:W-:Y:S01]  /*b5f0*/  FMUL.FTZ R95, R17.reuse, R95 ;  /* 0x0000005f115f7220 */ /* 0x040fe20000410000 */
[----:B------:R-:W-:Y:S01]  /*b600*/  STS [R12+0x480], R166 ;  /* 0x000480a60c007388 */ /* 0x000fe20000000800 */
[----:B------:R-:W-:Y:S01]  /*b610*/  FMUL.FTZ R94, R17, R94 ;  /* 0x0000005e115e7220 */ /* 0x000fe20000410000 */
[----:B------:R-:W-:Y:S01]  /*b620*/  F2FP.PACK_AB R84, R85, R84 ;  /* 0x000000545554723e */ /* 0x000fe200000000ff */
[C---:B------:R-:W-:Y:S01]  /*b630*/  FMUL.FTZ R101, R14.reuse, R101 ;  /* 0x000000650e657220 */ /* 0x040fe20000410000 */
[----:B------:R-:W-:Y:S01]  /*b640*/  STS [R8], R180 ;  /* 0x000000b408007388 */ /* 0x000fe20000000800 */
[----:B------:R-:W-:Y:S01]  /*b650*/  FMUL.FTZ R100, R14, R100 ;  /* 0x000000640e647220 */ /* 0x000fe20000410000 */
[----:B------:R-:W-:Y:S01]  /*b660*/  F2FP.PACK_AB R86, R87, R86 ;  /* 0x000000565756723e */ /* 0x000fe200000000ff */
[C---:B------:R-:W-:Y:S01]  /*b670*/  FMUL.FTZ R103, R13.reuse, R103 ;  /* 0x000000670d677220 */ /* 0x040fe20000410000 */
[----:B------:R-:W-:Y:S01]  /*b680*/  STS [R8+0x400], R182 ;  /* 0x000400b608007388 */ /* 0x000fe20000000800 */
[----:B------:R-:W-:-:S02]  /*b690*/  FMUL.FTZ R102, R13, R102 ;  /* 0x000000660d667220 */ /* 0x000fc40000410000 */
[----:B------:R-:W-:Y:S01]  /*b6a0*/  IMAD R5, R5, c[0x0][0x488], RZ ;  /* 0x0001220005057a24 */ /* 0x000fe200078e02ff */
[----:B------:R-:W-:Y:S01]  /*b6b0*/  STS [R12+0x2080], R136 ;  /* 0x002080880c007388 */ /* 0x000fe20000000800 */
        /* <DEDUP_REMOVED lines=33> */
[----:B------:R-:W-:Y:S01]  /*b8d0*/  FMUL.FTZ R131, R13, R131 ;  /* 0x000000830d837220 */ /* 0x000fe20000410000 */
[----:B------:R-:W-:Y:S01]  /*b8e0*/  STS [R3+0x6480], R74 ;  /* 0x0064804a03007388 */ /* 0x000fe20000000800 */
[C---:B------:R-:W-:Y:S01]  /*b8f0*/  IMAD.WIDE.U32 R20, R0.reuse, c[0x0][0x488], R20 ;  /* 0x0001220000147a25 */ /* 0x040fe200078e0014 */
[----:B------:R-:W-:Y:S02]  /*b900*/  F2FP.PACK_AB R112, R113, R112 ;  /* 0x000000707170723e */ /* 0x000fe400000000ff */
[----:B------:R-:W-:Y:S01]  /*b910*/  STS [R10+0x6000], R76 ;  /* 0x0060004c0a007388 */ /* 0x000fe20000000800 */
[----:B------:R-:W-:Y:S01]  /*b920*/  IMAD R5, R0, c[0x0][0x48c], R5 ;  /* 0x0001230000057a24 */ /* 0x000fe200078e0205 */
[----:B------:R-:W-:Y:S01]  /*b930*/  F2FP.PACK_AB R114, R115, R114 ;  /* 0x000000727372723e */ /* 0x000fe200000000ff */
[----:B------:R-:W-:Y:S01]  /*b940*/  FMUL.FTZ R14, R14, R128 ;  /* 0x000000800e0e7220 */ /* 0x000fe20000410000 */
[----:B------:R-:W-:Y:S01]  /*b950*/  STS [R10+0x6400], R78 ;  /* 0x0064004e0a007388 */ /* 0x000fe20000000800 */
[----:B------:R-:W-:Y:S01]  /*b960*/  FMUL.FTZ R13, R13, R130 ;  /* 0x000000820d0d7220 */ /* 0x000fe20000410000 */
[----:B------:R-:W-:Y:S01]  /*b970*/  F2FP.PACK_AB R104, R105, R104 ;  /* 0x000000686968723e */ /* 0x000fe200000000ff */
[C---:B------:R-:W-:Y:S01]  /*b980*/  FMUL.FTZ R121, R16.reuse, R121 ;  /* 0x0000007910797220 */ /* 0x040fe20000410000 */
[----:B------:R-:W-:Y:S01]  /*b990*/  STS [R6+0x4080], R84 ;  /* 0x0040805406007388 */ /* 0x000fe20000000800 */
[C---:B------:R-:W-:Y:S01]  /*b9a0*/  FMUL.FTZ R120, R16.reuse, R120 ;  /* 0x0000007810787220 */ /* 0x040fe20000410000 */
[----:B------:R-:W-:Y:S01]  /*b9b0*/  F2FP.PACK_AB R106, R107, R106 ;  /* 0x0000006a6b6a723e */ /* 0x000fe200000000ff */
[----:B------:R-:W-:Y:S01]  /*b9c0*/  FMUL.FTZ R125, R16, R125 ;  /* 0x0000007d107d7220 */ /* 0x000fe20000410000 */
[----:B------:R-:W-:Y:S01]  /*b9d0*/  STS [R6+0x4480], R86 ;  /* 0x0044805606007388 */ /* 0x000fe20000000800 */
[----:B------:R-:W-:-:S02]  /*b9e0*/  FMUL.FTZ R123, R17, R123 ;  /* 0x0000007b117b7220 */ /* 0x000fc40000410000 */
[C---:B------:R-:W-:Y:S01]  /*b9f0*/  FMUL.FTZ R122, R17.reuse, R122 ;  /* 0x0000007a117a7220 */ /* 0x040fe20000410000 */
[----:B------:R-:W-:Y:S01]  /*ba00*/  STS [R7+0x4000], R96 ;  /* 0x0040006007007388 */ /* 0x000fe20000000800 */
[----:B------:R-:W-:Y:S01]  /*ba10*/  FMUL.FTZ R127, R17, R127 ;  /* 0x0000007f117f7220 */ /* 0x000fe20000410000 */
[----:B------:R-:W-:Y:S01]  /*ba20*/  F2FP.PACK_AB R108, R109, R108 ;  /* 0x0000006c6d6c723e */ /* 0x000fe200000000ff */
[----:B------:R-:W-:Y:S01]  /*ba30*/  FMUL.FTZ R16, R16, R124 ;  /* 0x0000007c10107220 */ /* 0x000fe20000410000 */
[----:B------:R-:W-:Y:S01]  /*ba40*/  STS [R7+0x4400], R98 ;  /* 0x0044006207007388 */ /* 0x000fe20000000800 */
[----:B------:R-:W-:Y:S01]  /*ba50*/  FMUL.FTZ R17, R17, R126 ;  /* 0x0000007e11117220 */ /* 0x000fe20000410000 */
[----:B------:R-:W-:Y:S02]  /*ba60*/  F2FP.PACK_AB R110, R111, R110 ;  /* 0x0000006e6f6e723e */ /* 0x000fe400000000ff */
[----:B------:R-:W-:Y:S01]  /*ba70*/  STS [R6+0x6080], R88 ;  /* 0x0060805806007388 */ /* 0x000fe20000000800 */
[----:B------:R-:W-:-:S02]  /*ba80*/  F2FP.PACK_AB R116, R117, R116 ;  /* 0x000000747574723e */ /* 0x000fc400000000ff */
[----:B------:R-:W-:Y:S01]  /*ba90*/  F2FP.PACK_AB R118, R119, R118 ;  /* 0x000000767776723e */ /* 0x000fe200000000ff */
[----:B------:R-:W-:Y:S01]  /*baa0*/  STS [R6+0x6480], R90 ;  /* 0x0064805a06007388 */ /* 0x000fe20000000800 */
[----:B------:R-:W-:Y:S02]  /*bab0*/  LEA R0, P0, R20, c[0x0][0x450], 0x2 ;  /* 0x0001140014007a11 */ /* 0x000fe400078010ff */
[----:B------:R-:W-:Y:S01]  /*bac0*/  IADD3 R5, R21, R5, RZ ;  /* 0x0000000515057210 */ /* 0x000fe20007ffe0ff */
[----:B------:R-:W-:Y:S01]  /*bad0*/  STS [R7+0x6000], R92 ;  /* 0x0060005c07007388 */ /* 0x000fe20000000800 */
[----:B------:R-:W-:Y:S02]  /*bae0*/  F2FP.PACK_AB R14, R129, R14 ;  /* 0x0000000e810e723e */ /* 0x000fe400000000ff */
[----:B------:R-:W-:Y:S01]  /*baf0*/  F2FP.PACK_AB R13, R131, R13 ;  /* 0x0000000d830d723e */ /* 0x000fe200000000ff */
[----:B------:R-:W-:Y:S01]  /*bb00*/  STS [R7+0x6400], R94 ;  /* 0x0064005e07007388 */ /* 0x000fe20000000800 */
[----:B------:R-:W-:-:S02]  /*bb10*/  F2FP.PACK_AB R120, R121, R120 ;  /* 0x000000787978723e */ /* 0x000fc400000000ff */
[----:B------:R-:W-:Y:S01]  /*bb20*/  F2FP.PACK_AB R122, R123, R122 ;  /* 0x0000007a7b7a723e */ /* 0x000fe200000000ff */
[----:B------:R-:W-:Y:S01]  /*bb30*/  STS [R9+0x4080], R100 ;  /* 0x0040806409007388 */ /* 0x000fe20000000800 */
[----:B------:R-:W-:-:S03]  /*bb40*/  F2FP.PACK_AB R16, R125, R16 ;  /* 0x000000107d10723e */ /* 0x000fc600000000ff */
[----:B------:R-:W-:Y:S01]  /*bb50*/  STS [R9+0x4480], R102 ;  /* 0x0044806609007388 */ /* 0x000fe20000000800 */
[----:B------:R-:W-:-:S03]  /*bb60*/  F2FP.PACK_AB R17, R127, R17 ;  /* 0x000000117f11723e */ /* 0x000fc600000000ff */
[----:B------:R-:W-:Y:S01]  /*bb70*/  STS [R11+0x4000], R112 ;  /* 0x004000700b007388 */ /* 0x000fe20000000800 */
[----:B------:R-:W-:-:S03]  /*bb80*/  LEA.HI.X R5, R20, c[0x0][0x454], R5, 0x2, P0 ;  /* 0x0001150014057a11 */ /* 0x000fc600000f1405 */
        /* <DEDUP_REMOVED lines=14> */
[----:B------:R-:W4:Y:S04]  /*bc70*/  SHFL.IDX PT, R21, R5, RZ, 0x1c1f ;  /* 0x001c1fff05157589 */ /* 0x000f2800000e0000 */
[----:B------:R-:W-:Y:S06]  /*bc80*/  BAR.SYNC.DEFER_BLOCKING 0x1, 0x80 ;  /* 0x0042000000007b1d */ /* 0x000fec0000010000 */
[----:B------:R-:W-:Y:S04]  /*bc90*/  SHFL.IDX PT, R24, R0, 0x1, 0x1c1f ;  /* 0x003c1f0000187f89 */ /* 0x000fe800000e0000 */
[----:B------:R-:W1:Y:S04]  /*bca0*/  SHFL.IDX PT, R25, R5, 0x1, 0x1c1f ;  /* 0x003c1f0005197f89 */ /* 0x000e6800000e0000 */
[----:B------:R-:W-:Y:S04]  /*bcb0*/  SHFL.IDX PT, R22, R0, 0x2, 0x1c1f ;  /* 0x005c1f0000167f89 */ /* 0x000fe800000e0000 */
[----:B------:R-:W3:Y:S04]  /*bcc0*/  SHFL.IDX PT, R23, R5, 0x2, 0x1c1f ;  /* 0x005c1f0005177f89 */ /* 0x000ee800000e0000 */
[----:B------:R-:W-:Y:S04]  /*bcd0*/  SHFL.IDX PT, R6, R0, 0x3, 0x1c1f ;  /* 0x007c1f0000067f89 */ /* 0x000fe800000e0000 */
[----:B------:R-:W3:Y:S01]  /*bce0*/  SHFL.IDX PT, R7, R5, 0x3, 0x1c1f ;  /* 0x007c1f0005077f89 */ /* 0x000ee200000e0000 */
[----:B--2---:R-:W-:-:S03]  /*bcf0*/  SHF.L.U32 R16, R30, 0x1, RZ ;  /* 0x000000011e107819 */ /* 0x004fc600000006ff */
[----:B----4-:R2:W-:Y:S01]  /*bd00*/  @!P6 ST.E [R20.64], R29 ;  /* 0x0000001d1400e985 */ /* 0x0105e2000c10190c */
[----:B------:R-:W-:-:S03]  /*bd10*/  IMAD R2, R15, c[0x0][0x3dc], R2 ;  /* 0x0000f7000f027a24 */ /* 0x000fc600078e0202 */
[----:B-1----:R2:W-:Y:S01]  /*bd20*/  @!P5 ST.E [R24.64], R28 ;  /* 0x0000001c1800d985 */ /* 0x0025e2000c10190c */
[----:B------:R-:W-:-:S03]  /*bd30*/  IMAD.WIDE.U32 R18, R15, c[0x0][0x3d8], R18 ;  /* 0x0000f6000f127a25 */ /* 0x000fc600078e0012 */
[----:B---3--:R2:W-:Y:S04]  /*bd40*/  @!P3 ST.E [R22.64], R27 ;  /* 0x0000001b1600b985 */ /* 0x0085e8000c10190c */
[----:B------:R2:W-:Y:S04]  /*bd50*/  @!P4 ST.E [R6.64], R26 ;  /* 0x0000001a0600c985 */ /* 0x0005e8000c10190c */
[----:B------:R2:W1:Y:S04]  /*bd60*/  LDS.128 R64, [R16+0x880] ;  /* 0x0008800010407984 */ /* 0x0004680000000c00 */
[----:B------:R2:W3:Y:S04]  /*bd70*/  LDS.128 R60, [R16+0x1080] ;  /* 0x00108000103c7984 */ /* 0x0004e80000000c00 */
[----:B------:R2:W4:Y:S04]  /*bd80*/  LDS.128 R56, [R16+0x1880] ;  /* 0x0018800010387984 */ /* 0x0005280000000c00 */
[----:B------:R2:W1:Y:S04]  /*bd90*/  LDS.128 R52, [R16+0x2080] ;  /* 0x0020800010347984 */ /* 0x0004680000000c00 */
        /* <DEDUP_REMOVED lines=9> */
[----:B------:R2:W1:Y:S01]  /*be30*/  LDS.128 R8, [R16+0x7880] ;  /* 0x0078800010087984 */ /* 0x0004620000000c00 */
[----:B------:R-:W-:-:S02]  /*be40*/  IADD3 R2, R19, R2, RZ ;  /* 0x0000000213027210 */ /* 0x000fc40007ffe0ff */
[----:B------:R-:W-:-:S04]  /*be50*/  LEA R0, P0, R18, c[0x0][0x380], 0x1 ;  /* 0x0000e00012007a11 */ /* 0x000fc800078008ff */
[----:B------:R-:W-:Y:S02]  /*be60*/  LEA.HI.X R2, R18, c[0x0][0x384], R2, 0x1, P0 ;  /* 0x0000e10012027a11 */ /* 0x000fe400000f0c02 */
[----:B------:R-:W-:Y:S01]  /*be70*/  ISETP.GE.AND P0, PT, R79, R4, PT ;  /* 0x000000044f00720c */ /* 0x000fe20003f06270 */
[----:B------:R2:W1:Y:S01]  /*be80*/  SHFL.IDX PT, R6, R0, RZ, 0x181f ;  /* 0x00181fff00067589 */ /* 0x00046200000e0000 */
[----:B------:R-:W-:Y:S03]  /*be90*/  BSSY B0, `(.L_x_712) ;  /* 0x000000e000007945 */ /* 0x000fe60003800000 */
[----:B------:R2:W1:Y:S08]  /*bea0*/  SHFL.IDX PT, R7, R2, RZ, 0x181f ;  /* 0x00181fff02077589 */ /* 0x00047000000e0000 */
[----:B------:R-:W-:Y:S05]  /*beb0*/  @P0 BRA `(.L_x_713) ;  /* 0x000000b000000947 */ /* 0x000fea0003800000 */
[----:B---34-:R-:W3:Y:S01]  /*bec0*/  LDS.128 R68, [R16+0x80] ;  /* 0x0000800010447984 */ /* 0x018ee20000000c00 */
[----:B-----5:R-:W-:-:S02]  /*bed0*/  ISETP.GE.AND P0, PT, R75, c[0x0][0x3c8], PT ;  /* 0x0000f2004b007a0c */ /* 0x020fc40003f06270 */
[----:B------:R-:W-:Y:S01]  /*bee0*/  ISETP.GE.AND P1, PT, R77, c[0x0][0x3c8], PT ;  /* 0x0000f2004d007a0c */ /* 0x000fe20003f26270 */
[----:B--2---:R-:W2:Y:S10]  /*bef0*/  LDS.128 R16, [R16+0x4080] ;  /* 0x0040800010107984 */ /* 0x004eb40000000c00 */
[----:B------:R-:W-:-:S02]  /*bf00*/  @!P0 SHF.R.S32.HI R3, RZ, 0x1f, R75 ;  /* 0x0000001fff038819 */ /* 0x000fc4000001144b */
[----:B-1----:R-:W-:Y:S02]  /*bf10*/  @!P1 IMAD.WIDE R72, R77, 0x2, R6 ;  /* 0x000000024d489825 */ /* 0x002fe400078e0206 */
[----:B------:R-:W-:-:S04]  /*bf20*/  @!P0 LEA.HI R3, R3, R75, RZ, 0x3 ;  /* 0x0000004b03038211 */ /* 0x000fc800078f18ff */
[----:B------:R-:W-:-:S05]  /*bf30*/  @!P0 LOP3.LUT R3, R3, 0xfffffff8, RZ, 0xc0, !PT ;  /* 0xfffffff803038812 */ /* 0x000fca00078ec0ff */
[----:B------:R-:W-:Y:S01]  /*bf40*/  @!P0 IMAD.WIDE R6, R3, 0x2, R6 ;  /* 0x0000000203068825 */ /* 0x000fe200078e0206 */
[----:B---3--:R1:W-:Y:S04]  /*bf50*/  @!P1 ST.E.128 [R72.64], R68 ;  /* 0x0000004448009985 */ /* 0x0083e8000c101d0c */
[----:B--2---:R1:W-:Y:S02]  /*bf60*/  @!P0 ST.E.128 [R6.64], R16 ;  /* 0x0000001006008985 */ /* 0x0043e4000c101d0c */
.L_x_713:
[----:B---34-:R-:W-:Y:S05]  /*bf70*/  BSYNC B0 ;  /* 0x0000000000007941 */ /* 0x018fea0003800000 */
.L_x_712:
[----:B------:R-:W-:Y:S01]  /*bf80*/  IADD3 R3, R79, 0x10, RZ ;  /* 0x000000104f037810 */ /* 0x000fe20007ffe0ff */
[----:B-12---:R1:W2:Y:S01]  /*bf90*/  SHFL.IDX PT, R7, R2, 0x1, 0x181f ;  /* 0x00381f0002077f89 */ /* 0x0062a200000e0000 */
        /* <DEDUP_REMOVED lines=13> */
.L_x_715:
[----:B------:R-:W-:Y:S05]  /*c070*/  BSYNC B0 ;  /* 0x0000000000007941 */ /* 0x000fea0003800000 */
.L_x_714:
[----:B------:R-:W-:Y:S01]  /*c080*/  IADD3 R3, R79, 0x20, RZ ;  /* 0x000000204f037810 */ /* 0x000fe20007ffe0ff */
[----:B--2---:R2:W4:Y:S01]  /*c090*/  SHFL.IDX PT, R7, R2, 0x2, 0x181f ;  /* 0x00581f0002077f89 */ /* 0x00452200000e0000 */
[----:B------:R-:W-:Y:S02]  /*c0a0*/  BSSY B0, `(.L_x_716) ;  /* 0x000000d000007945 */ /* 0x000fe40003800000 */
[----:B------:R-:W-:Y:S01]  /*c0b0*/  ISETP.GE.AND P0, PT, R3, R4, PT ;  /* 0x000000040300720c */ /* 0x000fe20003f06270 */
[----:B---3--:R2:W3:-:S12]  /*c0c0*/  SHFL.IDX PT, R6, R0, 0x2, 0x181f ;  /* 0x00581f0000067f89 */ /* 0x0084d800000e0000 */
[----:B------:R-:W-:Y:S05]  /*c0d0*/  @P0 BRA `(.L_x_717) ;  /* 0x0000009000000947 */ /* 0x000fea0003800000 */
[----:B-----5:R-:W-:Y:S02]  /*c0e0*/  ISETP.GE.AND P0, PT, R75, c[0x0][0x3c8], PT ;  /* 0x0000f2004b007a0c */ /* 0x020fe40003f06270 */
        /* <DEDUP_REMOVED lines=8> */
.L_x_717:
[----:B------:R-:W-:Y:S05]  /*c170*/  BSYNC B0 ;  /* 0x0000000000007941 */ /* 0x000fea0003800000 */
.L_x_716:
[----:B------:R-:W-:Y:S01]  /*c180*/  IADD3 R3, R79, 0x30, RZ ;  /* 0x000000304f037810 */ /* 0x000fe20007ffe0ff */
[----:B---34-:R3:W4:Y:S01]  /*c190*/  SHFL.IDX PT, R7, R2, 0x3, 0x181f ;  /* 0x00781f0002077f89 */ /* 0x01872200000e0000 */
[----:B------:R-:W-:Y:S02]  /*c1a0*/  BSSY B0, `(.L_x_718) ;  /* 0x000000d000007945 */ /* 0x000fe40003800000 */
[----:B------:R-:W-:Y:S01]  /*c1b0*/  ISETP.GE.AND P0, PT, R3, R4, PT ;  /* 0x000000040300720c */ /* 0x000fe20003f06270 */
[----:B------:R3:W1:-:S12]  /*c1c0*/  SHFL.IDX PT, R6, R0, 0x3, 0x181f ;  /* 0x00781f0000067f89 */ /* 0x00065800000e0000 */
[----:B------:R-:W-:Y:S05]  /*c1d0*/  @P0 BRA `(.L_x_719) ;  /* 0x0000009000000947 */ /* 0x000fea0003800000 */
[----:B-----5:R-:W-:Y:S02]  /*c1e0*/  ISETP.GE.AND P0, PT, R75, c[0x0][0x3c8], PT ;  /* 0x0000f2004b007a0c */ /* 0x020fe40003f06270 */
[----:B------:R-:W-:-:S11]  /*c1f0*/  ISETP.GE.AND P1, PT, R77, c[0x0][0x3c8], PT ;  /* 0x0000f2004d007a0c */ /* 0x000fd60003f26270 */
[----:B------:R-:W-:Y:S02]  /*c200*/  @!P0 SHF.R.S32.HI R3, RZ, 0x1f, R75 ;  /* 0x0000001fff038819 */ /* 0x000fe4000001144b */
[----:B-1--4-:R-:W-:Y:S02]  /*c210*/  @!P1 IMAD.WIDE R16, R77, 0x2, R6 ;  /* 0x000000024d109825 */ /* 0x012fe400078e0206 */
[----:B------:R-:W-:-:S03]  /*c220*/  @!P0 LEA.HI R3, R3, R75, RZ, 0x3 ;  /* 0x0000004b03038211 */ /* 0x000fc600078f18ff */
[----:B------:R1:W-:Y:S01]  /*c230*/  @!P1 ST.E.128 [R16.64], R56 ;  /* 0x0000003810009985 */ /* 0x0003e2000c101d0c */
[----:B------:R-:W-:-:S05]  /*c240*/  @!P0 LOP3.LUT R3, R3, 0xfffffff8, RZ, 0xc0, !PT ;  /* 0xfffffff803038812 */ /* 0x000fca00078ec0ff */
[----:B------:R-:W-:-:S05]  /*c250*/  @!P0 IMAD.WIDE R6, R3, 0x2, R6 ;  /* 0x0000000203068825 */ /* 0x000fca00078e0206 */
[----:B------:R1:W-:Y:S02]  /*c260*/  @!P0 ST.E.128 [R6.64], R28 ;  /* 0x0000001c06008985 */ /* 0x0003e4000c101d0c */
.L_x_719:
[----:B------:R-:W-:Y:S05]  /*c270*/  BSYNC B0 ;  /* 0x0000000000007941 */ /* 0x000fea0003800000 */
.L_x_718:
[----:B------:R-:W-:Y:S01]  /*c280*/  IADD3 R3, R79, 0x40, RZ ;  /* 0x000000404f037810 */ /* 0x000fe20007ffe0ff */
[----:B-1--4-:R1:W4:Y:S01]  /*c290*/  SHFL.IDX PT, R7, R2, 0x4, 0x181f ;  /* 0x00981f0002077f89 */ /* 0x01232200000e0000 */
[----:B------:R-:W-:Y:S02]  /*c2a0*/  BSSY B0, `(.L_x_720) ;  /* 0x000000d000007945 */ /* 0x000fe40003800000 */
[----:B------:R-:W-:Y:S01]  /*c2b0*/  ISETP.GE.AND P0, PT, R3, R4, PT ;  /* 0x000000040300720c */ /* 0x000fe20003f06270 */
[----:B------:R1:W2:-:S12]  /*c2c0*/  SHFL.IDX PT, R6, R0, 0x4, 0x181f ;  /* 0x00981f0000067f89 */ /* 0x00029800000e0000 */
[----:B------:R-:W-:Y:S05]  /*c2d0*/  @P0 BRA `(.L_x_721) ;  /* 0x0000009000000947 */ /* 0x000fea0003800000 */
[----:B-----5:R-:W-:Y:S02]  /*c2e0*/  ISETP.GE.AND P0, PT, R75, c[0x0][0x3c8], PT ;  /* 0x0000f2004b007a0c */ /* 0x020fe40003f06270 */
[----:B------:R-:W-:-:S11]  /*c2f0*/  ISETP.GE.AND P1, PT, R77, c[0x0][0x3c8], PT ;  /* 0x0000f2004d007a0c */ /* 0x000fd60003f26270 */
[----:B------:R-:W-:Y:S02]  /*c300*/  @!P0 SHF.R.S32.HI R3, RZ, 0x1f, R75 ;  /* 0x0000001fff038819 */ /* 0x000fe4000001144b */
[----:B--2-4-:R-:W-:Y:S02]  /*c310*/  @!P1 IMAD.WIDE R16, R77, 0x2, R6 ;  /* 0x000000024d109825 */ /* 0x014fe400078e0206 */
[----:B------:R-:W-:-:S03]  /*c320*/  @!P0 LEA.HI R3, R3, R75, RZ, 0x3 ;  /* 0x0000004b03038211 */ /* 0x000fc600078f18ff */
[----:B------:R2:W-:Y:S01]  /*c330*/  @!P1 ST.E.128 [R16.64], R52 ;  /* 0x0000003410009985 */ /* 0x0005e2000c101d0c */
[----:B------:R-:W-:-:S05]  /*c340*/  @!P0 LOP3.LUT R3, R3, 0xfffffff8, RZ, 0xc0, !PT ;  /* 0xfffffff803038812 */ /* 0x000fca00078ec0ff */
[----:B------:R-:W-:-:S05]  /*c350*/  @!P0 IMAD.WIDE R6, R3, 0x2, R6 ;  /* 0x0000000203068825 */ /* 0x000fca00078e0206 */
[----:B------:R2:W-:Y:S02]  /*c360*/  @!P0 ST.E.128 [R6.64], R24 ;  /* 0x0000001806008985 */ /* 0x0005e4000c101d0c */
.L_x_721:
[----:B------:R-:W-:Y:S05]  /*c370*/  BSYNC B0 ;  /* 0x0000000000007941 */ /* 0x000fea0003800000 */
.L_x_720:
[----:B------:R-:W-:Y:S01]  /*c380*/  IADD3 R3, R79, 0x50, RZ ;  /* 0x000000504f037810 */ /* 0x000fe20007ffe0ff */
[----:B--2-4-:R2:W4:Y:S01]  /*c390*/  SHFL.IDX PT, R7, R2, 0x5, 0x181f ;  /* 0x00b81f0002077f89 */ /* 0x01452200000e0000 */
        /* <DEDUP_REMOVED lines=13> */
.L_x_723:
[----:B------:R-:W-:Y:S05]  /*c470*/  BSYNC B0 ;  /* 0x0000000000007941 */ /* 0x000fea0003800000 */
.L_x_722:
        /* <DEDUP_REMOVED lines=15> */
.L_x_725:
[----:B------:R-:W-:Y:S05]  /*c570*/  BSYNC B0 ;  /* 0x0000000000007941 */ /* 0x000fea0003800000 */
.L_x_724:
[----:B------:R-:W1:Y:S04]  /*c580*/  SHFL.IDX PT, R3, R2, 0x7, 0x181f ;  /* 0x00f81f0002037f89 */ /* 0x000e6800000e0000 */
[----:B-123--:R1:W2:Y:S02]  /*c590*/  SHFL.IDX PT, R2, R0, 0x7, 0x181f ;  /* 0x00f81f0000027f89 */ /* 0x00e2a400000e0000 */
[----:B-1----:R-:W-:-:S04]  /*c5a0*/  IADD3 R0, R79, 0x70, RZ ;  /* 0x000000704f007810 */ /* 0x002fc80007ffe0ff */
[----:B------:R-:W-:-:S13]  /*c5b0*/  ISETP.GE.AND P0, PT, R0, R4, PT ;  /* 0x000000040000720c */ /* 0x000fda0003f06270 */
[----:B------:R-:W-:Y:S05]  /*c5c0*/  @P0 EXIT ;  /* 0x000000000000094d */ /* 0x000fea0003800000 */
[----:B--2--5:R-:W-:-:S13]  /*c5d0*/  ISETP.GE.AND P0, PT, R77, c[0x0][0x3c8], PT ;  /* 0x0000f2004d007a0c */ /* 0x024fda0003f06270 */
[----:B------:R-:W-:-:S05]  /*c5e0*/  @!P0 IMAD.WIDE R4, R77, 0x2, R2 ;  /* 0x000000024d048825 */ /* 0x000fca00078e0202 */
        /* <DEDUP_REMOVED lines=9> */
.L_x_726:
        /* <DEDUP_REMOVED lines=16> */
.L_x_2176:


//--------------------- .text._ZN7cutlass13device_kernelIN5flash19enable_sm80_to_sm89INS1_16FlashAttnFwdSm80INS1_25CollectiveMainloopFwdSm80ILi4ELi1ELb0EN4cute5tupleIJNS5_1CILi128EEENS7_ILi64EEES8_EEELi128ENS_6half_tEfNS_4arch4Sm80ELb0ELb0ELb1ELb1ELb1ELb0ELb1ELb0EEENS1_21CollectiveEpilogueFwdINS6_IJS8_S8_S9_EEENS6_IJNS7_ILi1EEESH_SH_EEESB_SD_Li128ELb1ELb1ELb0ELb0EEENS1_19SingleTileSchedulerILb1ELb0ELb1ELi128EEEEEEEEEvNT_6ParamsE --------------------------
	.section	.text._ZN7cutlass13device_kernelIN5flash19enable_sm80_to_sm89INS1_16FlashAttnFwdSm80INS1_25CollectiveMainloopFwdSm80ILi4ELi1ELb0EN4cute5tupleIJNS5_1CILi128EEENS7_ILi64EEES8_EEELi128ENS_6half_tEfNS_4arch4Sm80ELb0ELb0ELb1ELb1ELb1ELb0ELb1ELb0EEENS1_21CollectiveEpilogueFwdINS6_IJS8_S8_S9_EEENS6_IJNS7_ILi1EEESH_SH_EEESB_SD_Li128ELb1ELb1ELb0ELb0EEENS1_19SingleTileSchedulerILb1ELb0ELb1ELi128EEEEEEEEEvNT_6ParamsE,"ax",@progbits
	.sectioninfo	@"SHI_REGISTERS=255"
	.align	128
.text._ZN7cutlass13device_kernelIN5flash19enable_sm80_to_sm89INS1_16FlashAttnFwdSm80INS1_25CollectiveMainloopFwdSm80ILi4ELi1ELb0EN4cute5tupleIJNS5_1CILi128EEENS7_ILi64EEES8_EEELi128ENS_6half_tEfNS_4arch4Sm80ELb0ELb0ELb1ELb1ELb1ELb0ELb1ELb0EEENS1_21CollectiveEpilogueFwdINS6_IJS8_S8_S9_EEENS6_IJNS7_ILi1EEESH_SH_EEESB_SD_Li128ELb1ELb1ELb0ELb0EEENS1_19SingleTileSchedulerILb1ELb0ELb1ELi128EEEEEEEEEvNT_6ParamsE:
        .type           _ZN7cutlass13device_kernelIN5flash19enable_sm80_to_sm89INS1_16FlashAttnFwdSm80INS1_25CollectiveMainloopFwdSm80ILi4ELi1ELb0EN4cute5tupleIJNS5_1CILi128EEENS7_ILi64EEES8_EEELi128ENS_6half_tEfNS_4arch4Sm80ELb0ELb0ELb1ELb1ELb1ELb0ELb1ELb0EEENS1_21CollectiveEpilogueFwdINS6_IJS8_S8_S9_EEENS6_IJNS7_ILi1EEESH_SH_EEESB_SD_Li128ELb1ELb1ELb0ELb0EEENS1_19SingleTileSchedulerILb1ELb0ELb1ELi128EEEEEEEEEvNT_6ParamsE,@function
        .size           _ZN7cutlass13device_kernelIN5flash19enable_sm80_to_sm89INS1_16FlashAttnFwdSm80INS1_25CollectiveMainloopFwdSm80ILi4ELi1ELb0EN4cute5tupleIJNS5_1CILi128EEENS7_ILi64EEES8_EEELi128ENS_6half_tEfNS_4arch4Sm80ELb0ELb0ELb1ELb1ELb1ELb0ELb1ELb0EEENS1_21CollectiveEpilogueFwdINS6_IJS8_S8_S9_EEENS6_IJNS7_ILi1EEESH_SH_EEESB_SD_Li128ELb1ELb1ELb0ELb0EEENS1_19SingleTileSchedulerILb1ELb0ELb1ELi128EEEEEEEEEvNT_6ParamsE,(.L_x_2177 - _ZN7cutlass13device_kernelIN5flash19enable_sm80_to_sm89INS1_16FlashAttnFwdSm80INS1_25CollectiveMainloopFwdSm80ILi4ELi1ELb0EN4cute5tupleIJNS5_1CILi128EEENS7_ILi64EEES8_EEELi128ENS_6half_tEfNS_4arch4Sm80ELb0ELb0ELb1ELb1ELb1ELb0ELb1ELb0EEENS1_21CollectiveEpilogueFwdINS6_IJS8_S8_S9_EEENS6_IJNS7_ILi1EEESH_SH_EEESB_SD_Li128ELb1ELb1ELb0ELb0EEENS1_19SingleTileSchedulerILb1ELb0ELb1ELi128EEEEEEEEEvNT_6ParamsE)
        .other          _ZN7cutlass13device_kernelIN5flash19enable_sm80_to_sm89INS1_16FlashAttnFwdSm80INS1_25CollectiveMainloopFwdSm80ILi4ELi1ELb0EN4cute5tupleIJNS5_1CILi128EEENS7_ILi64EEES8_EEELi128ENS_6half_tEfNS_4arch4Sm80ELb0ELb0ELb1ELb1ELb1ELb0ELb1ELb0EEENS1_21CollectiveEpilogueFwdINS6_IJS8_S8_S9_EEENS6_IJNS7_ILi1EEESH_SH_EEESB_SD_Li128ELb1ELb1ELb0ELb0EEENS1_19SingleTileSchedulerILb1ELb0ELb1ELi128EEEEEEEEEvNT_6ParamsE,@"STO_CUDA_ENTRY STV_DEFAULT"
_ZN7cutlass13device_kernelIN5flash19enable_sm80_to_sm89INS1_16FlashAttnFwdSm80INS1_25CollectiveMainloopFwdSm80ILi4ELi1ELb0EN4cute5tupleIJNS5_1CILi128EEENS7_ILi64EEES8_EEELi128ENS_6half_tEfNS_4arch4Sm80ELb0ELb0ELb1ELb1ELb1ELb0ELb1ELb0EEENS1_21CollectiveEpilogueFwdINS6_IJS8_S8_S9_EEENS6_IJNS7_ILi1EEESH_SH_EEESB_SD_Li128ELb1ELb1ELb0ELb0EEENS1_19SingleTileSchedulerILb1ELb0ELb1ELi128EEEEEEEEEvNT_6ParamsE:
        /* <DEDUP_REMOVED lines=21> */
.L_x_728:
        /* <DEDUP_REMOVED lines=13> */
.L_x_730:
[----:B------:R-:W-:Y:S02]  /*0220*/  ULDC UR6, c[0x0][0x54c] ;  /* 0x0001530000067ab9 */ /* 0x000fe40000000800 */
.L_x_729:
[----:B------:R-:W-:Y:S02]  /*0230*/  ULDC UR4, c[0x0][0x548] ;  /* 0x0001520000047ab9 */ /* 0x000fe40000000800 */
[----:B------:R-:W-:-:S02]  /*0240*/  USHF.L.U32 UR5, UR5, 0x7, URZ ;  /* 0x0000000705057899 */ /* 0x000fc4000800063f */
[----:B------:R-:W-:-:S04]  /*0250*/  UIMAD UR4, UR6, UR4, URZ ;  /* 0x00000004060472a4 */ /* 0x000fc8000f8e023f */
[----:B------:R-:W-:-:S04]  /*0260*/  UISETP.GE.AND UP0, UPT, UR5, UR4, UPT ;  /* 0x000000040500728c */ /* 0x000fc8000bf06270 */
[----:B------:R-:W-:Y:S01]  /*0270*/  USEL UR10, UR10, 0xffffffff, !UP0 ;  /* 0xffffffff0a0a7887 */ /* 0x000fe2000c000000 */
[----:B------:R-:W-:Y:S05]  /*0280*/  BRA `(.L_x_731) ;  /* 0x000001b000007947 */ /* 0x000fea0003800000 */
.L_x_727:
        /* <DEDUP_REMOVED lines=8> */
.L_x_732:
        /* <DEDUP_REMOVED lines=13> */
.L_x_734:
[----:B------:R-:W-:Y:S02]  /*03e0*/  ULDC UR6, c[0x0][0x54c] ;  /* 0x0001530000067ab9 */ /* 0x000fe40000000800 */
.L_x_733:
[----:B------:R-:W-:Y:S02]  /*03f0*/  ULDC UR4, c[0x0][0x548] ;  /* 0x0001520000047ab9 */ /* 0x000fe40000000800 */
[----:B------:R-:W-:-:S02]  /*0400*/  USHF.L.U32 UR5, UR5, 0x7, URZ ;  /* 0x0000000705057899 */ /* 0x000fc4000800063f */
[----:B------:R-:W-:-:S04]  /*0410*/  UIMAD UR4, UR6, UR4, URZ ;  /* 0x00000004060472a4 */ /* 0x000fc8000f8e023f */
[----:B------:R-:W-:-:S04]  /*0420*/  UISETP.GE.AND UP0, UPT, UR5, UR4, UPT ;  /* 0x000000040500728c */ /* 0x000fc8000bf06270 */
[----:B------:R-:W-:-:S06]  /*0430*/  USEL UR10, UR10, 0xffffffff, !UP0 ;  /* 0xffffffff0a0a7887 */ /* 0x000fcc000c000000 */
.L_x_731:
        /* <DEDUP_REMOVED lines=19> */
[----:B------:R-:W2:Y:S01]  /*0570*/  @P2 LDG.E R2, [R2.64] ;  /* 0x0000000c02022981 */ /* 0x000ea2000c1e1900 */
[----:B------:R-:W-:-:S04]  /*0580*/  UISETP.NE.U32.AND UP0, UPT, URZ, UR4, UPT ;  /* 0x000000043f00728c */ /* 0x000fc8000bf05070 */
[----:B------:R-:W-:Y:S01]  /*0590*/  UISETP.NE.AND.EX UP0, UPT, URZ, UR5, UPT, UP0 ;  /* 0x000000053f00728c */ /* 0x000fe2000bf05300 */
[----:B------:R-:W3:Y:S02]  /*05a0*/  @P1 LDG.E R0, [R6.64] ;  /* 0x0000000c06001981 */ /* 0x000ee4000c1e1900 */
[----:B------:R-:W-:-:S03]  /*05b0*/  ULDC.64 UR4, c[0x0][0x360] ;  /* 0x0000d80000047ab9 */ /* 0x000fc60000000a00 */
[----:B------:R-:W-:-:S05]  /*05c0*/  PLOP3.LUT P0, PT, PT, PT, UP0, 0x80, 0x0 ;  /* 0x000000000000781c */ /* 0x000fca0003f0f008 */
[----:B------:R-:W-:Y:S01]  /*05d0*/  @UP0 UIMAD.WIDE UR4, UR10, UR15, UR4 ;  /* 0x0000000f0a0402a5 */ /* 0x000fe2000f8e0204 */
[----:B------:R-:W-:-:S05]  /*05e0*/  MOV R9, c[0x0][0x168] ;  /* 0x00005a0000097a02 */ /* 0x000fca0000000f00 */
[----:B------:R-:W-:Y:S01]  /*05f0*/  IMAD.U32 R4, RZ, RZ, UR4 ;  /* 0x00000004ff047e24 */ /* 0x000fe2000f8e00ff */
[----:B------:R-:W-:-:S05]  /*0600*/  MOV R5, UR5 ;  /* 0x0000000500057c02 */ /* 0x000fca0008000f00 */
[----:B------:R1:W5:Y:S01]  /*0610*/  @P0 LDG.E R9, [R4.64] ;  /* 0x0000000c04090981 */ /* 0x000362000c1e1900 */
[----:B------:R-:W4:Y:S01]  /*0620*/  S2UR UR8, SR_CTAID.Y ;  /* 0x00000000000879c3 */ /* 0x000f220000002600 */
[----:B------:R-:W-:Y:S02]  /*0630*/  UMOV UR9, URZ ;  /* 0x0000003f00097c82 */ /* 0x000fe40008000000 */
[----:B------:R-:W-:Y:S02]  /*0640*/  UMOV UR14, URZ ;  /* 0x0000003f000e7c82 */ /* 0x000fe40008000000 */
[----:B------:R-:W-:Y:S02]  /*0650*/  ULDC UR5, c[0x0][0x2ac] ;  /* 0x0000ab0000057ab9 */ /* 0x000fe40000000800 */
[----:B------:R-:W-:Y:S02]  /*0660*/  ULDC UR4, c[0x0][0x1d0] ;  /* 0x0000740000047ab9 */ /* 0x000fe40000000800 */
[----:B------:R-:W-:-:S02]  /*0670*/  UIMAD UR4, UR5, UR4, URZ ;  /* 0x00000004050472a4 */ /* 0x000fc4000f8e023f */
[----:B----4-:R-:W-:Y:S01]  /*0680*/  USHF.R.S32.HI UR7, URZ, 0x1f, UR8 ;  /* 0x0000001f3f077899 */ /* 0x010fe20008011408 */
[----:B--2---:R1:W2:Y:S08]  /*0690*/  @P2 R2UR UR9, R2 ;  /* 0x00000000020923c2 */ /* 0x0042b000000e0000 */
[----:B---3--:R1:W3:Y:S02]  /*06a0*/  @P1 R2UR UR14, R0 ;  /* 0x00000000000e13c2 */ /* 0x0082e400000e0000 */
[----:B-1-3--:R-:W-:Y:S05]  /*06b0*/  @P0 BRA `(.L_x_735) ;  /* 0x0000004000000947 */ /* 0x00afea0003800000 */
[----:B------:R-:W-:Y:S05]  /*06c0*/  @!P1 BRA `(.L_x_735) ;  /* 0x0000003000009947 */ /* 0x000fea0003800000 */
[----:B------:R-:W3:Y:S04]  /*06d0*/  LDG.E R0, [R6.64] ;  /* 0x0000000c06007981 */ /* 0x000ee8000c1e1900 */
[----:B------:R-:W3:Y:S02]  /*06e0*/  LDG.E R2, [R6.64+0x4] ;  /* 0x0000040c06027981 */ /* 0x000ee4000c1e1900 */
[----:B---3-5:R-:W-:-:S02]  /*06f0*/  IADD3 R9, -R0, R2, RZ ;  /* 0x0000000200097210 */ /* 0x028fc40007ffe1ff */
.L_x_735:
[----:B------:R-:W-:-:S04]  /*0700*/  ISETP.NE.U32.AND P0, PT, RZ, c[0x0][0x368], PT ;  /* 0x0000da00ff007a0c */ /* 0x000fc80003f05070 */
[----:B------:R-:W-:-:S13]  /*0710*/  ISETP.NE.AND.EX P0, PT, RZ, c[0x0][0x36c], PT, P0 ;  /* 0x0000db00ff007a0c */ /* 0x000fda0003f05300 */
[----:B------:R-:W-:Y:S05]  /*0720*/  @!P0 BRA `(.L_x_736) ;  /* 0x0000007000008947 */ /* 0x000fea0003800000 */
[----:B------:R-:W-:Y:S02]  /*0730*/  ULDC.64 UR4, c[0x0][0x368] ;  /* 0x0000da0000047ab9 */ /* 0x000fe40000000a00 */
[----:B------:R-:W-:-:S06]  /*0740*/  UIMAD.WIDE UR4, UR10, UR15, UR4 ;  /* 0x0000000f0a0472a5 */ /* 0x000fcc000f8e0204 */
[----:B------:R-:W-:Y:S02]  /*0750*/  MOV R2, UR4 ;  /* 0x0000000400027c02 */ /* 0x000fe40008000f00 */
[----:B------:R-:W-:-:S05]  /*0760*/  MOV R3, UR5 ;  /* 0x0000000500037c02 */ /* 0x000fca0008000f00 */
[----:B------:R-:W3:Y:S02]  /*0770*/  LDG.E R0, [R2.64] ;  /* 0x0000000c02007981 */ /* 0x000ee4000c1e1900 */
[----:B---3--:R1:W3:Y:S02]  /*0780*/  R2UR UR4, R0 ;  /* 0x00000000000473c2 */ /* 0x0082e400000e0000 */
[----:B-1-3--:R-:W-:Y:S05]  /*0790*/  BRA `(.L_x_737) ;  /* 0x000000c000007947 */ /* 0x00afea0003800000 */
.L_x_736:
[----:B------:R-:W-:-:S04]  /*07a0*/  ISETP.NE.U32.AND P0, PT, RZ, c[0x0][0x350], PT ;  /* 0x0000d400ff007a0c */ /* 0x000fc80003f05070 */
[----:B------:R-:W-:-:S13]  /*07b0*/  ISETP.NE.AND.EX P0, PT, RZ, c[0x0][0x354], PT, P0 ;  /* 0x0000d500ff007a0c */ /* 0x000fda0003f05300 */
[----:B------:R-:W-:Y:S05]  /*07c0*/  @!P0 BRA `(.L_x_737) ;  /* 0x0000009000008947 */ /* 0x000fea0003800000 */
[----:B------:R-:W-:Y:S02]  /*07d0*/  ULDC.64 UR4, c[0x0][0x350] ;  /* 0x0000d40000047ab9 */ /* 0x000fe40000000a00 */
[----:B------:R-:W-:-:S06]  /*07e0*/  UIMAD.WIDE UR4, UR10, UR15, UR4 ;  /* 0x0000000f0a0472a5 */ /* 0x000fcc000f8e0204 */
[----:B------:R-:W-:Y:S02]  /*07f0*/  MOV R2, UR4 ;  /* 0x0000000400027c02 */ /* 0x000fe40008000f00 */
[----:B------:R-:W-:-:S05]  /*0800*/  MOV R3, UR5 ;  /* 0x0000000500037c02 */ /* 0x000fca0008000f00 */
[----:B------:R-:W3:Y:S04]  /*0810*/  LDG.E R4, [R2.64] ;  /* 0x0000000c02047981 */ /* 0x000ee8000c1e1900 */
[----:B------:R-:W4:Y:S01]  /*0820*/  LDG.E R0, [R2.64+0x4] ;  /* 0x0000040c02007981 */ /* 0x000f22000c1e1900 */
[----:B---3--:R-:W1:Y:S08]  /*0830*/  R2UR UR5, R4 ;  /* 0x00000000040573c2 */ /* 0x008e7000000e0000 */
[----:B----4-:R-:W1:Y:S02]  /*0840*/  R2UR UR4, R0 ;  /* 0x00000000000473c2 */ /* 0x010e6400000e0000 */
[----:B-1----:R-:W-:-:S06]  /*0850*/  UIADD3 UR4, -UR5, UR4, URZ ;  /* 0x0000000405047290 */ /* 0x002fcc000fffe13f */
.L_x_737:
[----:B--2---:R-:W-:Y:S01]  /*0860*/  UIADD3 UR6, -UR9, UR4, URZ ;  /* 0x0000000409067290 */ /* 0x004fe2000fffe13f */
[----:B------:R-:W-:Y:S01]  /*0870*/  PLOP3.LUT P4, PT, PT, PT, PT, 0x80, 0x0 ;  /* 0x000000000000781c */ /* 0x000fe20003f8f070 */
[----:B------:R-:W-:Y:S01]  /*0880*/  CS2R R14, SRZ ;  /* 0x00000000000e7805 */ /* 0x000fe2000001ff00 */
[----:B------:R-:W-:Y:S01]  /*0890*/  IMAD.MOV.U32 R126, RZ, RZ, RZ ;  /* 0x000000ffff7e7224 */ /* 0x000fe200078e00ff */
[----:B------:R-:W-:Y:S01]  /*08a0*/  UISETP.GE.AND UP0, UPT, UR6, 0x1, UPT ;  /* 0x000000010600788c */ /* 0x000fe2000bf06270 */
[----:B------:R-:W-:Y:S01]  /*08b0*/  IMAD.MOV.U32 R124, RZ, RZ, RZ ;  /* 0x000000ffff7c7224 */ /* 0x000fe200078e00ff */
[----:B------:R-:W-:Y:S01]  /*08c0*/  UIADD3 UR4, UR6, 0x3f, URZ ;  /* 0x0000003f06047890 */ /* 0x000fe2000fffe03f */
[----:B------:R-:W-:Y:S01]  /*08d0*/  CS2R R130, SRZ ;  /* 0x0000000000827805 */ /* 0x000fe2000001ff00 */
[----:B------:R-:W-:Y:S01]  /*08e0*/  CS2R R128, SRZ ;  /* 0x0000000000807805 */ /* 0x000fe2000001ff00 */
[----:B------:R-:W-:Y:S01]  /*08f0*/  CS2R R16, SRZ ;  /* 0x0000000000107805 */ /* 0x000fe2000001ff00 */
[----:B------:R-:W-:Y:S01]  /*0900*/  PLOP3.LUT P0, PT, PT, PT, UP0, 0x80, 0x0 ;  /* 0x000000000000781c */ /* 0x000fe20003f0f008 */
[----:B------:R-:W-:Y:S01]  /*0910*/  USHF.R.S32.HI UR11, URZ, 0x1f, UR4 ;  /* 0x0000001f3f0b7899 */ /* 0x000fe20008011404 */
[----:B------:R-:W-:Y:S01]  /*0920*/  MOV R122, RZ ;  /* 0x000000ff007a7202 */ /* 0x000fe20000000f00 */
[----:B------:R-:W-:Y:S01]  /*0930*/  CS2R R120, SRZ ;  /* 0x0000000000787805 */ /* 0x000fe2000001ff00 */
[----:B------:R-:W-:Y:S01]  /*0940*/  CS2R R12, SRZ ;  /* 0x00000000000c7805 */ /* 0x000fe2000001ff00 */
[----:B------:R-:W-:Y:S01]  /*0950*/  ULEA.HI UR11, UR11, UR4, URZ, 0x6 ;  /* 0x000000040b0b7291 */ /* 0x000fe2000f8f303f */
[----:B------:R-:W-:Y:S01]  /*0960*/  IMAD.MOV.U32 R118, RZ, RZ, RZ ;  /* 0x000000ffff767224 */ /* 0x000fe200078e00ff */
[----:B------:R-:W-:Y:S01]  /*0970*/  MOV R116, RZ ;  /* 0x000000ff00747202 */ /* 0x000fe20000000f00 */
[----:B------:R-:W-:Y:S01]  /*0980*/  IMAD.MOV.U32 R110, RZ, RZ, RZ ;  /* 0x000000ffff6e7224 */ /* 0x000fe200078e00ff */
[----:B------:R-:W-:Y:S01]  /*0990*/  CS2R R18, SRZ ;  /* 0x0000000000127805 */ /* 0x000fe2000001ff00 */
        /* <DEDUP_REMOVED lines=20> */
[----:B------:R-:W-:Y:S01]  /*0ae0*/  MOV R33, RZ ;  /* 0x000000ff00217202 */ /* 0x000fe20000000f00 */
[----:B------:R-:W-:Y:S01]  /*0af0*/  IMAD.MOV.U32 R84, RZ, RZ, RZ ;  /* 0x000000ffff547224 */ /* 0x000fe200078e00ff */
[----:B------:R-:W-:Y:S01]  /*0b00*/  CS2R R78, SRZ ;  /* 0x00000000004e7805 */ /* 0x000fe2000001ff00 */
        /* <DEDUP_REMOVED lines=33> */
[----:B------:R-:W-:Y:S01]  /*0d20*/  CS2R R54, SRZ ;  /* 0x0000000000367805 */ /* 0x000fe2000001ff00 */
[----:B------:R-:W-:Y:S01]  /*0d30*/  IMAD.MOV.U32 R168, RZ, RZ, RZ ;  /* 0x000000ffffa87224 */ /* 0x000fe200078e00ff */
        /* <DEDUP_REMOVED lines=10> */
[----:B------:R-:W-:Y:S01]  /*0de0*/  MOV R158, RZ ;  /* 0x000000ff009e7202 */ /* 0x000fe20000000f00 */
[----:B------:R-:W-:Y:S01]  /*0df0*/  CS2R R156, SRZ ;  /* 0x00000000009c7805 */ /* 0x000fe2000001ff00 */
[----:B------:R-:W-:Y:S01]  /*0e00*/  CS2R R146, SRZ ;  /* 0x0000000000927805 */ /* 0x000fe2000001ff00 */
[----:B------:R-:W-:Y:S01]  /*0e10*/  CS2R R58, SRZ ;  /* 0x00000000003a7805 */ /* 0x000fe2000001ff00 */
[----:B------:R-:W-:Y:S01]  /*0e20*/  IMAD.MOV.U32 R144, RZ, RZ, RZ ;  /* 0x000000ffff907224 */ /* 0x000fe200078e00ff */
[----:B------:R-:W-:Y:S01]  /*0e30*/  MOV R150, RZ ;  /* 0x000000ff00967202 */ /* 0x000fe20000000f00 */
[----:B------:R-:W-:Y:S01]  /*0e40*/  IMAD.MOV.U32 R148, RZ, RZ, RZ ;  /* 0x000000ffff947224 */ /* 0x000fe200078e00ff */
        /* <DEDUP_REMOVED lines=11> */
[----:B------:R-:W1:Y:S01]  /*0f00*/  S2R R13, SR_CTAID.X ;  /* 0x00000000000d7919 */ /* 0x000e620000002500 */
[----:B------:R-:W-:Y:S01]  /*0f10*/  SHF.R.S32.HI R23, RZ, 0x1f, R159 ;  /* 0x0000001fff177819 */ /* 0x000fe2000001149f */
[----:B------:R-:W-:Y:S02]  /*0f20*/  USHF.R.S32.HI UR15, URZ, 0x1f, UR14 ;  /* 0x0000001f3f0f7899 */ /* 0x000fe4000801140e */
[----:B------:R2:W3:Y:S01]  /*0f30*/  @P0 LDG.E R7, [R2.64] ;  /* 0x0000000c02070981 */ /* 0x0004e2000c1e1900 */
[----:B------:R-:W-:Y:S01]  /*0f40*/  ULDC.64 UR4, c[0x0][0x178] ;  /* 0x00005e0000047ab9 */ /* 0x000fe20000000a00 */
[----:B------:R-:W-:Y:S01]  /*0f50*/  LEA.HI R14, R23, R159, RZ, 0x4 ;  /* 0x0000009f170e7211 */ /* 0x000fe200078f20ff */
[----:B------:R-:W-:Y:S01]  /*0f60*/  UIMAD UR15, UR15, UR4, URZ ;  /* 0x000000040f0f72a4 */ /* 0x000fe2000f8e023f */
[----:B-----5:R-:W-:Y:S01]  /*0f70*/  IMAD R9, R9, c[0x0][0x2c4], RZ ;  /* 0x0000b10009097a24 */ /* 0x020fe200078e02ff */
[----:B------:R-:W-:Y:S01]  /*0f80*/  UIMAD.WIDE.U32 UR16, UR14, UR4, URZ ;  /* 0x000000040e1072a5 */ /* 0x000fe2000f8e003f */
[----:B------:R-:W-:Y:S01]  /*0f90*/  BSSY B0, `(.L_x_739) ;  /* 0x0000055000007945 */ /* 0x000fe20003800000 */
[----:B------:R-:W-:-:S02]  /*0fa0*/  UIMAD UR15, UR14, UR5, UR15 ;  /* 0x000000050e0f72a4 */ /* 0x000fc4000f8e020f */
[----:B------:R-:W-:Y:S02]  /*0fb0*/  USHF.R.S32.HI UR11, URZ, 0x6, UR11 ;  /* 0x000000063f0b7899 */ /* 0x000fe4000801140b */
[----:B------:R-:W-:Y:S02]  /*0fc0*/  ULDC.64 UR4, c[0x0][0x1b8] ;  /* 0x00006e0000047ab9 */ /* 0x000fe40000000a00 */
[----:B------:R-:W-:Y:S02]  /*0fd0*/  UIADD3 UR17, UR17, UR15, URZ ;  /* 0x0000000f11117290 */ /* 0x000fe4000fffe03f */
[----:B------:R-:W-:Y:S02]  /*0fe0*/  USHF.R.S32.HI UR15, URZ, 0x1f, UR10 ;  /* 0x0000001f3f0f7899 */ /* 0x000fe4000801140a */
[----:B------:R-:W-:Y:S02]  /*0ff0*/  UIMAD UR14, UR7, UR4, URZ ;  /* 0x00000004070e72a4 */ /* 0x000fe4000f8e023f */
[----:B------:R-:W-:-:S02]  /*1000*/  USEL UR15, UR15, URZ, !UP1 ;  /* 0x0000003f0f0f7287 */ /* 0x000fc4000c800000 */
[----:B------:R-:W-:Y:S02]  /*1010*/  UIMAD UR14, UR8, UR5, UR14 ;  /* 0x00000005080e72a4 */ /* 0x000fe4000f8e020e */
[----:B------:R-:W-:Y:S01]  /*1020*/  UIMAD.WIDE.U32 UR18, UR8, UR4, UR16 ;  /* 0x00000004081272a5 */ /* 0x000fe2000f8e0010 */
[----:B--2---:R-:W-:Y:S01]  /*1030*/  LEA.HI R2, R23, R159, RZ, 0x3 ;  /* 0x0000009f17027211 */ /* 0x004fe200078f18ff */
[----:B------:R-:W-:Y:S01]  /*1040*/  IMAD.MOV.U32 R3, RZ, RZ, c[0x0][0x2c4] ;  /* 0x0000b100ff037624 */ /* 0x000fe200078e00ff */
[----:B------:R-:W-:Y:S02]  /*1050*/  ULDC.64 UR4, c[0x0][0x1c0] ;  /* 0x0000700000047ab9 */ /* 0x000fe40000000a00 */
[----:B------:R-:W-:Y:S01]  /*1060*/  LOP3.LUT R0, R2, 0xfffffff8, RZ, 0xc0, !PT ;  /* 0xfffffff802007812 */ /* 0x000fe200078ec0ff */
[----:B------:R-:W-:Y:S01]  /*1070*/  USEL UR16, UR10, URZ, !UP1 ;  /* 0x0000003f0a107287 */ /* 0x000fe2000c800000 */
[----:B------:R-:W-:Y:S01]  /*1080*/  SHF.R.S32.HI R17, RZ, 0x3, R2 ;  /* 0x00000003ff117819 */ /* 0x000fe20000011402 */
[----:B------:R-:W-:Y:S01]  /*1090*/  UIMAD UR15, UR15, UR4, URZ ;  /* 0x000000040f0f72a4 */ /* 0x000fe2000f8e023f */
[----:B------:R-:W-:Y:S01]  /*10a0*/  ISETP.NE.AND P1, PT, R3, 0x1, PT ;  /* 0x000000010300780c */ /* 0x000fe20003f25270 */
[----:B------:R-:W-:Y:S01]  /*10b0*/  IMAD.IADD R34, R159, 0x1, -R0 ;  /* 0x000000019f227824 */ /* 0x000fe200078e0a00 */
[----:B------:R-:W-:-:S02]  /*10c0*/  UIADD3 UR19, UR19, UR14, URZ ;  /* 0x0000000e13137290 */ /* 0x000fc4000fffe03f */
[----:B------:R-:W-:Y:S01]  /*10d0*/  UIMAD UR5, UR16, UR5, UR15 ;  /* 0x00000005100572a4 */ /* 0x000fe2000f8e020f */
[C---:B------:R-:W-:Y:S01]  /*10e0*/  IMAD R158, R34.reuse, 0x10, R17 ;  /* 0x00000010229e7824 */ /* 0x040fe200078e0211 */
[----:B------:R-:W-:Y:S01]  /*10f0*/  UIMAD.WIDE.U32 UR16, UR16, UR4, UR18 ;  /* 0x00000004101072a5 */ /* 0x000fe2000f8e0012 */
[----:B------:R-:W-:Y:S02]  /*1100*/  IMAD.SHL.U32 R132, R34, 0x8, RZ ;  /* 0x0000000822847824 */ /* 0x000fe400078e00ff */
[----:B-1----:R-:W-:Y:S01]  /*1110*/  IMAD R4, R13, 0x80, R158 ;  /* 0x000000800d047824 */ /* 0x002fe200078e029e */
[----:B------:R-:W-:Y:S01]  /*1120*/  UIADD3 UR5, UR17, UR5, URZ ;  /* 0x0000000511057290 */ /* 0x000fe2000fffe03f */
[----:B------:R1:W-:Y:S01]  /*1130*/  STL [R1+0x44], R158 ;  /* 0x0000449e01007387 */ /* 0x0003e20000100800 */
[----:B------:R-:W-:Y:S01]  /*1140*/  IMAD.U32 R3, RZ, RZ, UR17 ;  /* 0x00000011ff037e24 */ /* 0x000fe2000f8e00ff */
[----:B------:R-:W-:Y:S01]  /*1150*/  IADD3 R22, R132, 0x40, RZ ;  /* 0x0000004084167810 */ /* 0x000fe20007ffe0ff */
[----:B------:R-:W-:Y:S01]  /*1160*/  @P1 IMAD.HI.U32 R2, R4, c[0x0][0x2c8], RZ ;  /* 0x0000b20004021a27 */ /* 0x000fe200078e00ff */
[----:B------:R-:W-:-:S02]  /*1170*/  ISETP.GE.AND P3, PT, R132, c[0x0][0x198], PT ;  /* 0x0000660084007a0c */ /* 0x000fc40003f66270 */
[----:B------:R-:W-:Y:S01]  /*1180*/  MOV R3, UR5 ;  /* 0x0000000500037c02 */ /* 0x000fe20008000f00 */
[----:B------:R-:W-:Y:S01]  /*1190*/  IMAD.MOV.U32 R0, RZ, RZ, R4 ;  /* 0x000000ffff007224 */ /* 0x000fe200078e0004 */
[----:B------:R-:W-:Y:S01]  /*11a0*/  @P1 SHF.R.U32.HI R0, RZ, c[0x0][0x2cc], R2 ;  /* 0x0000b300ff001a19 */ /* 0x000fe20000011602 */
[----:B------:R-:W-:Y:S02]  /*11b0*/  IMAD.U32 R2, RZ, RZ, UR16 ;  /* 0x00000010ff027e24 */ /* 0x000fe4000f8e00ff */
[----:B------:R-:W-:Y:S01]  /*11c0*/  IMAD R13, R13, 0x80, R17 ;  /* 0x000000800d0d7824 */ /* 0x000fe200078e0211 */
[--C-:B------:R-:W-:Y:S01]  /*11d0*/  SHF.R.S32.HI R6, RZ, 0x1f, R0.reuse ;  /* 0x0000001fff067819 */ /* 0x100fe20000011400 */
[----:B------:R-:W-:Y:S02]  /*11e0*/  IMAD.MOV R5, RZ, RZ, -R0 ;  /* 0x000000ffff057224 */ /* 0x000fe400078e0a00 */
[----:B------:R-:W-:Y:S01]  /*11f0*/  IMAD.WIDE.U32 R2, R0, c[0x0][0x1b0], R2 ;  /* 0x00006c0000027a25 */ /* 0x000fe200078e0002 */
[----:B------:R-:W-:-:S03]  /*1200*/  ISETP.GE.AND P4, PT, R13, R9, PT ;  /* 0x000000090d00720c */ /* 0x000fc60003f86270 */
[----:B------:R-:W-:Y:S02]  /*1210*/  IMAD R6, R6, c[0x0][0x1b0], RZ ;  /* 0x00006c0006067a24 */ /* 0x000fe400078e02ff */
[----:B------:R-:W-:Y:S02]  /*1220*/  IMAD R4, R5, c[0x0][0x2c4], R4 ;  /* 0x0000b10005047a24 */ /* 0x000fe400078e0204 */
[----:B------:R-:W-:-:S03]  /*1230*/  IMAD R5, R0, c[0x0][0x1b4], R6 ;  /* 0x00006d0000057a24 */ /* 0x000fc600078e0206 */
[----:B------:R-:W-:Y:S01]  /*1240*/  SHF.R.S32.HI R0, RZ, 0x1f, R4 ;  /* 0x0000001fff007819 */ /* 0x000fe20000011404 */
[----:B------:R-:W-:-:S04]  /*1250*/  IMAD.IADD R3, R3, 0x1, R5 ;  /* 0x0000000103037824 */ /* 0x000fc800078e0205 */
[----:B------:R-:W-:Y:S02]  /*1260*/  IMAD R0, R0, c[0x0][0x1a8], RZ ;  /* 0x00006a0000007a24 */ /* 0x000fe400078e02ff */
[----:B------:R-:W-:-:S04]  /*1270*/  IMAD.WIDE.U32 R2, R4, c[0x0][0x1a8], R2 ;  /* 0x00006a0004027a25 */ /* 0x000fc800078e0002 */
[----:B------:R-:W-:Y:S01]  /*1280*/  IMAD R5, R4, c[0x0][0x1ac], R0 ;  /* 0x00006b0004057a24 */ /* 0x000fe200078e0200 */
[----:B------:R-:W-:Y:S02]  /*1290*/  LOP3.LUT R0, R14, 0xfffffff0, RZ, 0xc0, !PT ;  /* 0xfffffff00e007812 */ /* 0x000fe400078ec0ff */
[C---:B------:R-:W-:Y:S01]  /*12a0*/  LEA R12, P1, R2.reuse, c[0x0][0x160], 0x1 ;  /* 0x00005800020c7a11 */ /* 0x040fe200078208ff */
[----:B------:R-:W-:Y:S02]  /*12b0*/  IMAD.IADD R4, R3, 0x1, R5 ;  /* 0x0000000103047824 */ /* 0x000fe400078e0205 */
[----:B------:R-:W-:Y:S02]  /*12c0*/  IMAD.IADD R3, R159, 0x1, -R0 ;  /* 0x000000019f037824 */ /* 0x000fe400078e0a00 */
[----:B------:R-:W-:Y:S01]  /*12d0*/  IMAD.SHL.U32 R0, R17, 0x40, RZ ;  /* 0x0000004011007824 */ /* 0x000fe200078e00ff */
[----:B------:R-:W-:Y:S02]  /*12e0*/  LEA.HI.X R11, R2, c[0x0][0x164], R4, 0x1, P1 ;  /* 0x00005900020b7a11 */ /* 0x000fe400008f0c04 */
[----:B------:R-:W-:Y:S01]  /*12f0*/  SHF.R.S32.HI R2, RZ, 0x1f, R3 ;  /* 0x0000001fff027819 */ /* 0x000fe20000011403 */
[----:B------:R1:W2:Y:S01]  /*1300*/  SHFL.IDX PT, R4, R12, RZ, 0x181f ;  /* 0x00181fff0c047589 */ /* 0x0002a200000e0000 */
[----:B------:R-:W-:-:S02]  /*1310*/  LOP3.LUT R0, R0, 0x1c0, RZ, 0xc0, !PT ;  /* 0x000001c000007812 */ /* 0x000fc400078ec0ff */
[----:B------:R-:W-:Y:S01]  /*1320*/  LEA.HI R19, R2, R3, RZ, 0x3 ;  /* 0x0000000302137211 */ /* 0x000fe200078f18ff */
[----:B------:R1:W4:Y:S01]  /*1330*/  SHFL.IDX PT, R5, R11, RZ, 0x181f ;  /* 0x00181fff0b057589 */ /* 0x00032200000e0000 */
[----:B------:R-:W-:Y:S02]  /*1340*/  SHF.R.U32.HI R2, RZ, 0x3, R0 ;  /* 0x00000003ff027819 */ /* 0x000fe40000011600 */
[----:B------:R-:W-:Y:S02]  /*1350*/  LOP3.LUT R0, R0, 0x38, R132, 0xf8, !PT ;  /* 0x0000003800007812 */ /* 0x000fe400078ef884 */
[----:B------:R-:W-:Y:S02]  /*1360*/  LOP3.LUT R6, R19, 0xfffffff8, RZ, 0xc0, !PT ;  /* 0xfffffff813067812 */ /* 0x000fe400078ec0ff */
[----:B------:R-:W-:Y:S02]  /*1370*/  LOP3.LUT R2, R0, R2, RZ, 0x3c, !PT ;  /* 0x0000000200027212 */ /* 0x000fe400078e3cff */
[----:B------:R-:W-:-:S02]  /*1380*/  LEA.HI R0, R23, R159, RZ, 0x6 ;  /* 0x0000009f17007211 */ /* 0x000fc400078f30ff */
[----:B------:R-:W-:Y:S01]  /*1390*/  IADD3 R18, R3, -R6, RZ ;  /* 0x8000000603127210 */ /* 0x000fe20007ffe0ff */
[----:B------:R-:W-:Y:S02]  /*13a0*/  IMAD.MOV.U32 R3, RZ, RZ, 0x10 ;  /* 0x00000010ff037424 */ /* 0x000fe400078e00ff */
[----:B------:R-:W-:Y:S02]  /*13b0*/  IMAD.SHL.U32 R0, R0, 0x8, RZ ;  /* 0x0000000800007824 */ /* 0x000fe400078e00ff */
[----:B------:R-:W-:-:S03]  /*13c0*/  IMAD.MOV.U32 R6, RZ, RZ, 0x20 ;  /* 0x00000020ff067424 */ /* 0x000fc600078e00ff */
[----:B------:R-:W-:Y:S01]  /*13d0*/  LOP3.LUT R10, R2, 0xfffffe00, R0, 0xf8, !PT ;  /* 0xfffffe00020a7812 */ /* 0x000fe200078ef800 */
[----:B---3--:R1:W3:Y:S01]  /*13e0*/  @P0 R2UR UR14, R7 ;  /* 0x00000000070e03c2 */ /* 0x0082e200000e0000 */
[----:B------:R-:W-:Y:S01]  /*13f0*/  ISETP.GE.AND P0, PT, R22, c[0x0][0x198], PT ;  /* 0x0000660016007a0c */ /* 0x000fe20003f06270 */
[----:B---3--:R-:W-:-:S03]  /*1400*/  @!UP0 UMOV UR14, UR10 ;  /* 0x0000000a000e8c82 */ /* 0x008fc60008000000 */
[----:B------:R-:W-:-:S05]  /*1410*/  R2P PR, R18, 0x6 ;  /* 0x0000000612007804 */ /* 0x000fca0000000000 */
[----:B------:R-:W-:Y:S02]  /*1420*/  SEL R3, R3, 0xfffffff0, !P1 ;  /* 0xfffffff003037807 */ /* 0x000fe40004800000 */
[----:B------:R-:W-:Y:S01]  /*1430*/  SEL R0, R6, 0xffffffe0, !P2 ;  /* 0xffffffe006007807 */ /* 0x000fe20005000000 */
[----:B------:R-:W-:Y:S05]  /*1440*/  @P4 BRA `(.L_x_740) ;  /* 0x0000009000004947 */ /* 0x000fea0003800000 */
[----:B--2-4-:R-:W-:Y:S01]  /*1450*/  SHF.R.S32.HI R2, RZ, 0x1f, R22 ;  /* 0x0000001fff027819 */ /* 0x014fe20000011416 */
[----:B-1----:R-:W-:-:S03]  /*1460*/  IMAD.WIDE R6, R132, 0x2, R4 ;  /* 0x0000000284067825 */ /* 0x002fc600078e0204 */
[----:B------:R-:W-:-:S04]  /*1470*/  LEA.HI R2, R2, R22, RZ, 0x3 ;  /* 0x0000001602027211 */ /* 0x000fc800078f18ff */
[----:B------:R-:W-:Y:S02]  /*1480*/  LOP3.LUT R8, R2, 0xfffffff8, RZ, 0xc0, !PT ;  /* 0xfffffff802087812 */ /* 0x000fe400078ec0ff */
[----:B------:R-:W-:-:S03]  /*1490*/  SHF.L.U32 R2, R10, 0x1, RZ ;  /* 0x000000010a027819 */ /* 0x000fc600000006ff */
[----:B------:R-:W-:Y:S02]  /*14a0*/  IMAD.WIDE R4, R8, 0x2, R4 ;  /* 0x0000000208047825 */ /* 0x000fe400078e0204 */
[----:B------:R-:W-:Y:S01]  /*14b0*/  @!PT LDS RZ, [RZ] ;  /* 0x00000000fffff984 */ /* 0x000fe20000000800 */
[----:B------:R1:W-:Y:S04]  /*14c0*/  LDGSTS.E.BYPASS.LTC128B.128 [R2+0x8100], [R6.64], !P3 ;  /* 0x0810000006027fae */ /* 0x0003e8000d901d4c */
[----:B------:R1:W-:Y:S02]  /*14d0*/  LDGSTS.E.BYPASS.LTC128B.128 [R2+0xc100], [R4.64], !P0 ;  /* 0x0c10000004027fae */ /* 0x0003e4000c101d4c */
.L_x_740:
[----:B--2-4-:R-:W-:Y:S05]  /*14e0*/  BSYNC B0 ;  /* 0x0000000000007941 */ /* 0x014fea0003800000 */
.L_x_739:
[----:B-1----:R-:W-:Y:S01]  /*14f0*/  IADD3 R2, R13, 0x10, RZ ;  /* 0x000000100d027810 */ /* 0x002fe20007ffe0ff */
[----:B------:R1:W2:Y:S01]  /*1500*/  SHFL.IDX PT, R5, R11, 0x1, 0x181f ;  /* 0x00381f000b057f89 */ /* 0x0002a200000e0000 */
[----:B------:R-:W-:Y:S02]  /*1510*/  BSSY B0, `(.L_x_741) ;  /* 0x000000d000007945 */ /* 0x000fe40003800000 */
[----:B------:R-:W-:Y:S01]  /*1520*/  ISETP.GE.AND P1, PT, R2, R9, PT ;  /* 0x000000090200720c */ /* 0x000fe20003f26270 */
[----:B------:R1:W3:-:S12]  /*1530*/  SHFL.IDX PT, R4, R12, 0x1, 0x181f ;  /* 0x00381f000c047f89 */ /* 0x0002d800000e0000 */
[----:B------:R-:W-:Y:S05]  /*1540*/  @P1 BRA `(.L_x_742) ;  /* 0x0000009000001947 */ /* 0x000fea0003800000 */
[----:B------:R-:W-:Y:S01]  /*1550*/  SHF.R.S32.HI R2, RZ, 0x1f, R22 ;  /* 0x0000001fff027819 */ /* 0x000fe20000011416 */
[----:B--23--:R-:W-:-:S03]  /*1560*/  IMAD.WIDE R6, R132, 0x2, R4 ;  /* 0x0000000284067825 */ /* 0x00cfc600078e0204 */
[----:B------:R-:W-:-:S04]  /*1570*/  LEA.HI R2, R2, R22, RZ, 0x3 ;  /* 0x0000001602027211 */ /* 0x000fc800078f18ff */
[----:B------:R-:W-:Y:S02]  /*1580*/  LOP3.LUT R8, R2, 0xfffffff8, RZ, 0xc0, !PT ;  /* 0xfffffff802087812 */ /* 0x000fe400078ec0ff */
[----:B------:R-:W-:-:S03]  /*1590*/  SHF.L.U32 R2, R10, 0x1, RZ ;  /* 0x000000010a027819 */ /* 0x000fc600000006ff */
[----:B------:R-:W-:Y:S02]  /*15a0*/  IMAD.WIDE R4, R8, 0x2, R4 ;  /* 0x0000000208047825 */ /* 0x000fe400078e0204 */
[----:B------:R-:W-:Y:S01]  /*15b0*/  @!PT LDS RZ, [RZ] ;  /* 0x00000000fffff984 */ /* 0x000fe20000000800 */
[----:B------:R2:W-:Y:S04]  /*15c0*/  LDGSTS.E.BYPASS.LTC128B.128 [R2+0x8900], [R6.64], !P3 ;  /* 0x0890000006027fae */ /* 0x0005e8000d901d4c */
[----:B------:R2:W-:Y:S02]  /*15d0*/  LDGSTS.E.BYPASS.LTC128B.128 [R2+0xc900], [R4.64], !P0 ;  /* 0x0c90000004027fae */ /* 0x0005e4000c101d4c */
.L_x_742:
[----:B------:R-:W-:Y:S05]  /*15e0*/  BSYNC B0 ;  /* 0x0000000000007941 */ /* 0x000fea0003800000 */
.L_x_741:
[----:B--2---:R-:W-:Y:S01]  /*15f0*/  IADD3 R2, R13, 0x20, RZ ;  /* 0x000000200d027810 */ /* 0x004fe20007ffe0ff */
[----:B------:R2:W4:Y:S01]  /*1600*/  SHFL.IDX PT, R5, R11, 0x2, 0x181f ;  /* 0x00581f000b057f89 */ /* 0x00052200000e0000 */
[----:B------:R-:W-:Y:S02]  /*1610*/  BSSY B0, `(.L_x_743) ;  /* 0x000000d000007945 */ /* 0x000fe40003800000 */
[----:B------:R-:W-:Y:S01]  /*1620*/  ISETP.GE.AND P1, PT, R2, R9, PT ;  /* 0x000000090200720c */ /* 0x000fe20003f26270 */
[----:B---3--:R2:W3:-:S12]  /*1630*/  SHFL.IDX PT, R4, R12, 0x2, 0x181f ;  /* 0x00581f000c047f89 */ /* 0x0084d800000e0000 */
[----:B------:R-:W-:Y:S05]  /*1640*/  @P1 BRA `(.L_x_744) ;  /* 0x0000009000001947 */ /* 0x000fea0003800000 */
[----:B------:R-:W-:Y:S01]  /*1650*/  SHF.R.S32.HI R2, RZ, 0x1f, R22 ;  /* 0x0000001fff027819 */ /* 0x000fe20000011416 */
[----:B---34-:R-:W-:-:S03]  /*1660*/  IMAD.WIDE R6, R132, 0x2, R4 ;  /* 0x0000000284067825 */ /* 0x018fc600078e0204 */
[----:B------:R-:W-:-:S04]  /*1670*/  LEA.HI R2, R2, R22, RZ, 0x3 ;  /* 0x0000001602027211 */ /* 0x000fc800078f18ff */
[----:B------:R-:W-:Y:S02]  /*1680*/  LOP3.LUT R8, R2, 0xfffffff8, RZ, 0xc0, !PT ;  /* 0xfffffff802087812 */ /* 0x000fe400078ec0ff */
[----:B------:R-:W-:-:S03]  /*1690*/  SHF.L.U32 R2, R10, 0x1, RZ ;  /* 0x000000010a027819 */ /* 0x000fc600000006ff */
[----:B------:R-:W-:Y:S02]  /*16a0*/  IMAD.WIDE R4, R8, 0x2, R4 ;  /* 0x0000000208047825 */ /* 0x000fe400078e0204 */
[----:B------:R-:W-:Y:S01]  /*16b0*/  @!PT LDS RZ, [RZ] ;  /* 0x00000000fffff984 */ /* 0x000fe20000000800 */
[----:B------:R3:W-:Y:S04]  /*16c0*/  LDGSTS.E.BYPASS.LTC128B.128 [R2+0x9100], [R6.64], !P3 ;  /* 0x0910000006027fae */ /* 0x0007e8000d901d4c */
[----:B------:R3:W-:Y:S02]  /*16d0*/  LDGSTS.E.BYPASS.LTC128B.128 [R2+0xd100], [R4.64], !P0 ;  /* 0x0d10000004027fae */ /* 0x0007e4000c101d4c */
.L_x_744:
[----:B------:R-:W-:Y:S05]  /*16e0*/  BSYNC B0 ;  /* 0x0000000000007941 */ /* 0x000fea0003800000 */
.L_x_743:
[----:B---3--:R-:W-:Y:S01]  /*16f0*/  IADD3 R2, R13, 0x30, RZ ;  /* 0x000000300d027810 */ /* 0x008fe20007ffe0ff */
[----:B----4-:R3:W4:Y:S01]  /*1700*/  SHFL.IDX PT, R5, R11, 0x3, 0x181f ;  /* 0x00781f000b057f89 */ /* 0x01072200000e0000 */
[----:B------:R-:W-:Y:S02]  /*1710*/  BSSY B0, `(.L_x_745) ;  /* 0x000000d000007945 */ /* 0x000fe40003800000 */
[----:B------:R-:W-:Y:S01]  /*1720*/  ISETP.GE.AND P1, PT, R2, R9, PT ;  /* 0x000000090200720c */ /* 0x000fe20003f26270 */
[----:B------:R3:W1:-:S12]  /*1730*/  SHFL.IDX PT, R4, R12, 0x3, 0x181f ;  /* 0x00781f000c047f89 */ /* 0x00065800000e0000 */
[----:B------:R-:W-:Y:S05]  /*1740*/  @P1 BRA `(.L_x_746) ;  /* 0x0000009000001947 */ /* 0x000fea0003800000 */
[----:B------:R-:W-:Y:S01]  /*1750*/  SHF.R.S32.HI R2, RZ, 0x1f, R22 ;  /* 0x0000001fff027819 */ /* 0x000fe20000011416 */
[----:B-1--4-:R-:W-:-:S03]  /*1760*/  IMAD.WIDE R6, R132, 0x2, R4 ;  /* 0x0000000284067825 */ /* 0x012fc600078e0204 */
[----:B------:R-:W-:-:S04]  /*1770*/  LEA.HI R2, R2, R22, RZ, 0x3 ;  /* 0x0000001602027211 */ /* 0x000fc800078f18ff */
[----:B------:R-:W-:Y:S02]  /*1780*/  LOP3.LUT R8, R2, 0xfffffff8, RZ, 0xc0, !PT ;  /* 0xfffffff802087812 */ /* 0x000fe400078ec0ff */
[----:B------:R-:W-:-:S03]  /*1790*/  SHF.L.U32 R2, R10, 0x1, RZ ;  /* 0x000000010a027819 */ /* 0x000fc600000006ff */
[----:B------:R-:W-:Y:S02]  /*17a0*/  IMAD.WIDE R4, R8, 0x2, R4 ;  /* 0x0000000208047825 */ /* 0x000fe400078e0204 */
[----:B------:R-:W-:Y:S01]  /*17b0*/  @!PT LDS RZ, [RZ] ;  /* 0x00000000fffff984 */ /* 0x000fe20000000800 */
[----:B------:R1:W-:Y:S04]  /*17c0*/  LDGSTS.E.BYPASS.LTC128B.128 [R2+0x9900], [R6.64], !P3 ;  /* 0x0990000006027fae */ /* 0x0003e8000d901d4c */
[----:B------:R1:W-:Y:S02]  /*17d0*/  LDGSTS.E.BYPASS.LTC128B.128 [R2+0xd900], [R4.64], !P0 ;  /* 0x0d90000004027fae */ /* 0x0003e4000c101d4c */
.L_x_746:
[----:B------:R-:W-:Y:S05]  /*17e0*/  BSYNC B0 ;  /* 0x0000000000007941 */ /* 0x000fea0003800000 */
.L_x_745:
[----:B-1----:R-:W-:Y:S01]  /*17f0*/  IADD3 R2, R13, 0x40, RZ ;  /* 0x000000400d027810 */ /* 0x002fe20007ffe0ff */
[----:B----4-:R1:W4:Y:S01]  /*1800*/  SHFL.IDX PT, R5, R11, 0x4, 0x181f ;  /* 0x00981f000b057f89 */ /* 0x01032200000e0000 */
[----:B------:R-:W-:Y:S02]  /*1810*/  BSSY B0, `(.L_x_747) ;  /* 0x000000d000007945 */ /* 0x000fe40003800000 */
[----:B------:R-:W-:Y:S01]  /*1820*/  ISETP.GE.AND P1, PT, R2, R9, PT ;  /* 0x000000090200720c */ /* 0x000fe20003f26270 */
[----:B------:R1:W2:-:S12]  /*1830*/  SHFL.IDX PT, R4, R12, 0x4, 0x181f ;  /* 0x00981f000c047f89 */ /* 0x00029800000e0000 */
[----:B------:R-:W-:Y:S05]  /*1840*/  @P1 BRA `(.L_x_748) ;  /* 0x0000009000001947 */ /* 0x000fea0003800000 */
[----:B------:R-:W-:Y:S01]  /*1850*/  SHF.R.S32.HI R2, RZ, 0x1f, R22 ;  /* 0x0000001fff027819 */ /* 0x000fe20000011416 */
[----:B--2-4-:R-:W-:-:S03]  /*1860*/  IMAD.WIDE R6, R132, 0x2, R4 ;  /* 0x0000000284067825 */ /* 0x014fc600078e0204 */
[----:B------:R-:W-:-:S04]  /*1870*/  LEA.HI R2, R2, R22, RZ, 0x3 ;  /* 0x0000001602027211 */ /* 0x000fc800078f18ff */
[----:B------:R-:W-:Y:S02]  /*1880*/  LOP3.LUT R8, R2, 0xfffffff8, RZ, 0xc0, !PT ;  /* 0xfffffff802087812 */ /* 0x000fe400078ec0ff */
[----:B------:R-:W-:-:S03]  /*1890*/  SHF.L.U32 R2, R10, 0x1, RZ ;  /* 0x000000010a027819 */ /* 0x000fc600000006ff */
[----:B------:R-:W-:Y:S02]  /*18a0*/  IMAD.WIDE R4, R8, 0x2, R4 ;  /* 0x0000000208047825 */ /* 0x000fe400078e0204 */
[----:B------:R-:W-:Y:S01]  /*18b0*/  @!PT LDS RZ, [RZ] ;  /* 0x00000000fffff984 */ /* 0x000fe20000000800 */
[----:B------:R2:W-:Y:S04]  /*18c0*/  LDGSTS.E.BYPASS.LTC128B.128 [R2+0xa100], [R6.64], !P3 ;  /* 0x0a10000006027fae */ /* 0x0005e8000d901d4c */
[----:B------:R2:W-:Y:S02]  /*18d0*/  LDGSTS.E.BYPASS.LTC128B.128 [R2+0xe100], [R4.64], !P0 ;  /* 0x0e10000004027fae */ /* 0x0005e4000c101d4c */
.L_x_748:
[----:B------:R-:W-:Y:S05]  /*18e0*/  BSYNC B0 ;  /* 0x0000000000007941 */ /* 0x000fea0003800000 */
.L_x_747:
[----:B--2---:R-:W-:Y:S01]  /*18f0*/  IADD3 R2, R13, 0x50, RZ ;  /* 0x000000500d027810 */ /* 0x004fe20007ffe0ff */
        /* <DEDUP_REMOVED lines=14> */
.L_x_750:
[----:B------:R-:W-:Y:S05]  /*19e0*/  BSYNC B0 ;  /* 0x0000000000007941 */ /* 0x000fea0003800000 */
.L_x_749:
        /* <DEDUP_REMOVED lines=15> */
.L_x_752:
[----:B------:R-:W-:Y:S05]  /*1ae0*/  BSYNC B0 ;  /* 0x0000000000007941 */ /* 0x000fea0003800000 */
.L_x_751:
[----:B--2-4-:R-:W-:Y:S01]  /*1af0*/  IMAD.MOV.U32 R5, RZ, RZ, c[0x0][0x2b8] ;  /* 0x0000ae00ff057624 */ /* 0x014fe200078e00ff */
[----:B------:R-:W-:Y:S01]  /*1b00*/  MOV R2, UR11 ;  /* 0x0000000b00027c02 */ /* 0x000fe20008000f00 */
[----:B------:R-:W-:Y:S01]  /*1b10*/  SHFL.IDX PT, R4, R12, 0x7, 0x181f ;  /* 0x00f81f000c047f89 */ /* 0x000fe200000e0000 */
[----:B------:R-:W-:Y:S01]  /*1b20*/  IADD3 R6, R13, 0x70, RZ ;  /* 0x000000700d067810 */ /* 0x000fe20007ffe0ff */
[----:B------:R-:W-:Y:S01]  /*1b30*/  USHF.R.S32.HI UR15, URZ, 0x1f, UR14 ;  /* 0x0000001f3f0f7899 */ /* 0x000fe2000801140e */
[----:B------:R-:W-:Y:S01]  /*1b40*/  LEA R2, R2, R158, 0x6 ;  /* 0x0000009e02027211 */ /* 0x000fe200078e30ff */
[----:B------:R-:W-:Y:S01]  /*1b50*/  ULDC.64 UR4, c[0x0][0x2b0] ;  /* 0x0000ac0000047ab9 */ /* 0x000fe20000000a00 */
[----:B------:R-:W-:Y:S01]  /*1b60*/  ISETP.NE.AND P1, PT, R5, 0x1, PT ;  /* 0x000000010500780c */ /* 0x000fe20003f25270 */
[----:B------:R-:W-:Y:S01]  /*1b70*/  UIMAD UR15, UR15, UR4, URZ ;  /* 0x000000040f0f72a4 */ /* 0x000fe2000f8e023f */
[----:B------:R-:W2:Y:S01]  /*1b80*/  SHFL.IDX PT, R5, R11, 0x7, 0x181f ;  /* 0x00f81f000b057f89 */ /* 0x000ea200000e0000 */
[----:B------:R-:W-:Y:S01]  /*1b90*/  IADD3 R2, R2, -0x40, RZ ;  /* 0xffffffc002027810 */ /* 0x000fe20007ffe0ff */
[----:B------:R-:W-:Y:S01]  /*1ba0*/  UIMAD.WIDE.U32 UR16, UR14, UR4, URZ ;  /* 0x000000040e1072a5 */ /* 0x000fe2000f8e003f */
[----:B------:R-:W-:Y:S01]  /*1bb0*/  ISETP.GE.AND P4, PT, R6, R9, PT ;  /* 0x000000090600720c */ /* 0x000fe20003f86270 */
[----:B------:R-:W-:Y:S01]  /*1bc0*/  UIMAD UR14, UR14, UR5, UR15 ;  /* 0x000000050e0e72a4 */ /* 0x000fe2000f8e020f */
[C---:B------:R-:W-:Y:S01]  /*1bd0*/  IADD3 R8, R2.reuse, UR9, RZ ;  /* 0x0000000902087c10 */ /* 0x040fe2000fffe0ff */
[----:B------:R-:W-:Y:S01]  /*1be0*/  IMAD.MOV.U32 R24, RZ, RZ, RZ ;  /* 0x000000ffff187224 */ /* 0x000fe200078e00ff */
[----:B------:R-:W-:Y:S01]  /*1bf0*/  SHF.R.S32.HI R7, RZ, 0x1f, R22 ;  /* 0x0000001fff077819 */ /* 0x000fe20000011416 */
[----:B------:R-:W-:Y:S01]  /*1c00*/  UIADD3 UR14, UR17, UR14, URZ ;  /* 0x0000000e110e7290 */ /* 0x000fe2000fffe03f */
[----:B------:R-:W-:Y:S01]  /*1c10*/  ISETP.GE.AND P5, PT, R2, UR6, PT ;  /* 0x0000000602007c0c */ /* 0x000fe2000bfa6270 */
[----:B------:R-:W-:Y:S01]  /*1c20*/  IMAD.MOV.U32 R2, RZ, RZ, R8 ;  /* 0x000000ffff027224 */ /* 0x000fe200078e0008 */
[----:B------:R-:W-:Y:S01]  /*1c30*/  SHF.L.U32 R156, R10, 0x1, RZ ;  /* 0x000000010a9c7819 */ /* 0x000fe200000006ff */
[----:B------:R-:W-:Y:S01]  /*1c40*/  @P1 IMAD.HI.U32 R6, R8, c[0x0][0x2bc], RZ ;  /* 0x0000af0008061a27 */ /* 0x000fe200078e00ff */
[----:B------:R-:W-:Y:S01]  /*1c50*/  ISETP.GT.OR P5, PT, R158, 0x3f, P5 ;  /* 0x0000003f9e00780c */ /* 0x000fe20002fa4670 */
[----:B------:R-:W-:Y:S01]  /*1c60*/  ULDC.64 UR4, c[0x0][0x1e8] ;  /* 0x00007a0000047ab9 */ /* 0x000fe20000000a00 */
[----:B------:R-:W-:Y:S01]  /*1c70*/  SHF.R.S32.HI R16, RZ, 0x4, R14 ;  /* 0x00000004ff107819 */ /* 0x000fe2000001140e */
[----:B------:R-:W-:Y:S01]  /*1c80*/  STL [R1+0x4], R156 ;  /* 0x0000049c01007387 */ /* 0x000fe20000100800 */
[----:B------:R-:W-:-:S02]  /*1c90*/  @P1 SHF.R.U32.HI R2, RZ, c[0x0][0x2c0], R6 ;  /* 0x0000b000ff021a19 */ /* 0x000fc40000011606 */
[----:B------:R-:W-:-:S04]  /*1ca0*/  LEA.HI R6, R7, R22, RZ, 0x3 ;  /* 0x0000001607067211 */ /* 0x000fc800078f18ff */
[----:B------:R-:W-:Y:S01]  /*1cb0*/  LOP3.LUT R134, R6, 0xfffffff8, RZ, 0xc0, !PT ;  /* 0xfffffff806867812 */ /* 0x000fe200078ec0ff */
[--C-:B-123--:R-:W-:Y:S02]  /*1cc0*/  @!P4 IMAD.WIDE R10, R132, 0x2, R4.reuse ;  /* 0x00000002840ac825 */ /* 0x10efe400078e0204 */
[----:B------:R-:W-:Y:S02]  /*1cd0*/  @!P5 IADD3 R7, P2, R2, UR16, RZ ;  /* 0x000000100207dc10 */ /* 0x000fe4000ff5e0ff */
[----:B------:R-:W-:Y:S01]  /*1ce0*/  @!P4 IMAD.WIDE R4, R134, 0x2, R4 ;  /* 0x000000028604c825 */ /* 0x000fe200078e0204 */
[----:B------:R-:W-:Y:S01]  /*1cf0*/  @!PT LDS RZ, [RZ] ;  /* 0x00000000fffff984 */ /* 0x000fe20000000800 */
[----:B------:R1:W-:Y:S01]  /*1d00*/  @!P4 LDGSTS.E.BYPASS.LTC128B.128 [R156+0xb900], [R10.64], !P3 ;  /* 0x0b9000000a9ccfae */ /* 0x0003e2000d901d4c */
[C---:B------:R-:W-:Y:S02]  /*1d10*/  @!P5 LEA.HI.X.SX32 R9, R2.reuse, UR14, 0x1, P2 ;  /* 0x0000000e0209dc11 */ /* 0x040fe400090f0eff */
[C---:B------:R-:W-:Y:S01]  /*1d20*/  @!P5 LEA R6, P2, R7.reuse, c[0x0][0x2a0], 0x2 ;  /* 0x0000a8000706da11 */ /* 0x040fe200078410ff */
[----:B------:R2:W-:Y:S03]  /*1d30*/  @!P4 LDGSTS.E.BYPASS.LTC128B.128 [R156+0xf900], [R4.64], !P0 ;  /* 0x0f900000049ccfae */ /* 0x0005e6000c101d4c */
[----:B------:R-:W-:Y:S01]  /*1d40*/  @!P5 LEA.HI.X R7, R7, c[0x0][0x2a4], R9, 0x2, P2 ;  /* 0x0000a9000707da11 */ /* 0x000fe200010f1409 */
[----:B------:R-:W0:Y:S04]  /*1d50*/  LDGDEPBAR ;  /* 0x00000000000079af */ /* 0x000e280000000000 */
[----:B------:R-:W-:Y:S06]  /*1d60*/  BAR.SYNC.DEFER_BLOCKING 0x0 ;  /* 0x0000000000007b1d */ /* 0x000fec0000010000 */
[----:B------:R-:W3:Y:S01]  /*1d70*/  @!P5 LDG.E R24, [R6.64] ;  /* 0x0000000c0618d981 */ /* 0x000ee2000c1e1900 */
[----:B------:R-:W-:Y:S01]  /*1d80*/  IADD3 R2, -R2, RZ, RZ ;  /* 0x000000ff02027210 */ /* 0x000fe20007ffe1ff */
[----:B------:R-:W-:Y:S01]  /*1d90*/  UIMAD UR15, UR7, UR4, URZ ;  /* 0x00000004070f72a4 */ /* 0x000fe2000f8e023f */
[----:B------:R-:W-:Y:S01]  /*1da0*/  ISETP.GE.AND P4, PT, R132, c[0x0][0x1d4], PT ;  /* 0x0000750084007a0c */ /* 0x000fe20003f86270 */
[----:B------:R-:W-:Y:S01]  /*1db0*/  UIMAD.WIDE.U32 UR20, UR8, UR4, URZ ;  /* 0x00000004081472a5 */ /* 0x000fe2000f8e003f */
[----:B------:R-:W-:Y:S01]  /*1dc0*/  ISETP.GE.AND P3, PT, R22, c[0x0][0x1d4], PT ;  /* 0x0000750016007a0c */ /* 0x000fe20003f66270 */
[----:B------:R-:W-:Y:S01]  /*1dd0*/  IMAD R25, R2, c[0x0][0x2b8], R8 ;  /* 0x0000ae0002197a24 */ /* 0x000fe200078e0208 */
[----:B------:R-:W-:Y:S01]  /*1de0*/  UIMAD UR5, UR8, UR5, UR15 ;  /* 0x00000005080572a4 */ /* 0x000fe2000f8e020f */
[----:B------:R-:W-:Y:S01]  /*1df0*/  LEA.HI R155, R23, R159, RZ, 0x5 ;  /* 0x0000009f179b7211 */ /* 0x000fe200078f28ff */
[----:B------:R-:W-:Y:S01]  /*1e00*/  ULEA UR15, UR11, 0xffffffc0, 0x6 ;  /* 0xffffffc00b0f7891 */ /* 0x000fe2000f8e303f */
[----:B--2---:R-:W-:Y:S01]  /*1e10*/  IMAD.WIDE.U32 R4, R25, c[0x0][0x1e0], RZ ;  /* 0x0000780019047a25 */ /* 0x004fe200078e00ff */
[----:B------:R-:W-:Y:S01]  /*1e20*/  SHF.R.S32.HI R20, RZ, 0x1f, R25 ;  /* 0x0000001fff147819 */ /* 0x000fe20000011419 */
[----:B------:R-:W-:Y:S01]  /*1e30*/  UIADD3 UR18, UR21, UR5, URZ ;  /* 0x0000000515127290 */ /* 0x000fe2000fffe03f */
[----:B------:R-:W-:Y:S01]  /*1e40*/  STL [R1+0x30], R25 ;  /* 0x0000301901007387 */ /* 0x000fe20000100800 */
[----:B------:R-:W-:Y:S01]  /*1e50*/  UIADD3 UR15, UR6, -UR15, URZ ;  /* 0x8000000f060f7290 */ /* 0x000fe2000fffe03f */
[----:B------:R-:W-:Y:S01]  /*1e60*/  SHF.R.S32.HI R157, RZ, 0x1f, R132 ;  /* 0x0000001fff9d7819 */ /* 0x000fe20000011484 */
[----:B------:R-:W-:Y:S01]  /*1e70*/  IMAD R2, R20, c[0x0][0x1e0], RZ ;  /* 0x0000780014027a24 */ /* 0x000fe200078e02ff */
[----:B------:R-:W-:-:S02]  /*1e80*/  ULDC.64 UR4, c[0x0][0x210] ;  /* 0x0000840000047ab9 */ /* 0x000fc40000000a00 */
[----:B------:R-:W-:Y:S01]  /*1e90*/  UIMAD UR7, UR7, UR4, URZ ;  /* 0x00000004070772a4 */ /* 0x000fe2000f8e023f */
[----:B------:R-:W-:Y:S01]  /*1ea0*/  IMAD R2, R25, c[0x0][0x1e4], R2 ;  /* 0x0000790019027a24 */ /* 0x000fe200078e0202 */
[----:B------:R-:W-:Y:S01]  /*1eb0*/  IADD3 R33, -R17, UR15, RZ ;  /* 0x0000000f11217c10 */ /* 0x000fe2000fffe1ff */
[----:B------:R-:W-:Y:S02]  /*1ec0*/  UIMAD.WIDE.U32 UR22, UR8, UR4, URZ ;  /* 0x00000004081672a5 */ /* 0x000fe4000f8e003f */
[----:B------:R-:W-:Y:S01]  /*1ed0*/  IMAD.IADD R5, R5, 0x1, R2 ;  /* 0x0000000105057824 */ /* 0x000fe200078e0202 */
[C---:B------:R-:W-:Y:S01]  /*1ee0*/  ISETP.GE.AND P6, PT, R33.reuse, 0x1, PT ;  /* 0x000000012100780c */ /* 0x040fe20003fc6270 */
[----:B------:R-:W-:Y:S01]  /*1ef0*/  UIMAD UR5, UR8, UR5, UR7 ;  /* 0x00000005080572a4 */ /* 0x000fe2000f8e0207 */
[C---:B------:R-:W-:Y:S01]  /*1f00*/  ISETP.GE.AND P5, PT, R33.reuse, 0x11, PT ;  /* 0x000000112100780c */ /* 0x040fe20003fa6270 */
[----:B------:R-:W-:Y:S01]  /*1f10*/  UISETP.GE.AND UP0, UPT, UR6, 0x41, UPT ;  /* 0x000000410600788c */ /* 0x000fe2000bf06270 */
[----:B------:R-:W-:Y:S01]  /*1f20*/  ISETP.GE.AND P2, PT, R33, 0x21, PT ;  /* 0x000000212100780c */ /* 0x000fe20003f46270 */
[----:B------:R-:W-:Y:S01]  /*1f30*/  UIADD3 UR5, UR23, UR5, URZ ;  /* 0x0000000517057290 */ /* 0x000fe2000fffe03f */
[----:B---3--:R-:W-:Y:S01]  /*1f40*/  SHF.R.S32.HI R21, RZ, 0x1f, R24 ;  /* 0x0000001fff157819 */ /* 0x008fe20000011418 */
[----:B------:R-:W-:Y:S01]  /*1f50*/  IMAD.WIDE.U32 R4, R24, c[0x0][0x1f0], R4 ;  /* 0x00007c0018047a25 */ /* 0x000fe200078e0004 */
[----:B------:R-:W-:Y:S03]  /*1f60*/  STL [R1+0x28], R24 ;  /* 0x0000281801007387 */ /* 0x000fe60000100800 */
[----:B------:R-:W-:Y:S01]  /*1f70*/  IMAD R6, R21, c[0x0][0x1f0], RZ ;  /* 0x00007c0015067a24 */ /* 0x000fe200078e02ff */
[----:B------:R-:W-:-:S03]  /*1f80*/  IADD3 R2, P0, R4, UR20, RZ ;  /* 0x0000001404027c10 */ /* 0x000fc6000ff1e0ff */
[----:B------:R-:W-:-:S05]  /*1f90*/  IMAD R6, R24, c[0x0][0x1f4], R6 ;  /* 0x00007d0018067a24 */ /* 0x000fca00078e0206 */
[----:B------:R-:W-:Y:S02]  /*1fa0*/  IADD3.X R4, R5, UR18, R6, P0, !PT ;  /* 0x0000001205047c10 */ /* 0x000fe400087fe406 */
[----:B------:R-:W-:-:S04]  /*1fb0*/  LEA R6, P0, R2, c[0x0][0x1c8], 0x1 ;  /* 0x0000720002067a11 */ /* 0x000fc800078008ff */
[----:B------:R-:W-:Y:S01]  /*1fc0*/  LEA.HI.X R2, R2, c[0x0][0x1cc], R4, 0x1, P0 ;  /* 0x0000730002027a11 */ /* 0x000fe200000f0c04 */
[----:B-1----:R-:W-:Y:S01]  /*1fd0*/  SHFL.IDX PT, R10, R6, RZ, 0x181f ;  /* 0x00181fff060a7589 */ /* 0x002fe200000e0000 */
[----:B------:R-:W-:-:S03]  /*1fe0*/  ISETP.GT.AND P0, PT, R33, 0x30, PT ;  /* 0x000000302100780c */ /* 0x000fc60003f04270 */
[----:B------:R-:W1:Y:S04]  /*1ff0*/  SHFL.IDX PT, R11, R2, RZ, 0x181f ;  /* 0x00181fff020b7589 */ /* 0x000e6800000e0000 */
[----:B------:R-:W-:Y:S04]  /*2000*/  SHFL.IDX PT, R4, R6, 0x1, 0x181f ;  /* 0x00381f0006047f89 */ /* 0x000fe800000e0000 */
[----:B------:R-:W2:Y:S04]  /*2010*/  SHFL.IDX PT, R5, R2, 0x1, 0x181f ;  /* 0x00381f0002057f89 */ /* 0x000ea800000e0000 */
[----:B------:R-:W-:Y:S04]  /*2020*/  SHFL.IDX PT, R8, R6, 0x2, 0x181f ;  /* 0x00581f0006087f89 */ /* 0x000fe800000e0000 */
[----:B------:R-:W3:Y:S04]  /*2030*/  SHFL.IDX PT, R9, R2, 0x2, 0x181f ;  /* 0x00581f0002097f89 */ /* 0x000ee800000e0000 */
[----:B------:R-:W-:Y:S04]  /*2040*/  SHFL.IDX PT, R6, R6, 0x3, 0x181f ;  /* 0x00781f0006067f89 */ /* 0x000fe800000e0000 */
[----:B------:R4:W5:Y:S01]  /*2050*/  SHFL.IDX PT, R7, R2, 0x3, 0x181f ;  /* 0x00781f0002077f89 */ /* 0x00096200000e0000 */
[----:B-1----:R-:W-:Y:S01]  /*2060*/  @P6 IMAD.WIDE R12, R134, 0x2, R10 ;  /* 0x00000002860c6825 */ /* 0x002fe200078e020a */
[----:B----4-:R-:W-:-:S03]  /*2070*/  LEA.HI R2, R14, R16, RZ, 0x1 ;  /* 0x000000100e027211 */ /* 0x010fc600078f08ff */
[----:B------:R-:W-:Y:S01]  /*2080*/  @P6 IMAD.WIDE R14, R132, 0x2, R10 ;  /* 0x00000002840e6825 */ /* 0x000fe200078e020a */
[----:B------:R-:W-:-:S03]  /*2090*/  LOP3.LUT R2, R2, 0xfffffffe, RZ, 0xc0, !PT ;  /* 0xfffffffe02027812 */ /* 0x000fc600078ec0ff */
[----:B--2---:R-:W-:Y:S01]  /*20a0*/  @P5 IMAD.WIDE R10, R132, 0x2, R4 ;  /* 0x00000002840a5825 */ /* 0x004fe200078e0204 */
[----:B------:R1:W-:Y:S01]  /*20b0*/  @P6 LDGSTS.E.BYPASS.LTC128B.128 [R156+0x4100], [R14.64], !P4 ;  /* 0x041000000e9c6fae */ /* 0x0003e2000e101d4c */
[----:B------:R-:W-:-:S03]  /*20c0*/  IADD3 R16, R16, -R2, RZ ;  /* 0x8000000210107210 */ /* 0x000fc60007ffe0ff */
[----:B------:R2:W-:Y:S01]  /*20d0*/  @P6 LDGSTS.E.BYPASS.LTC128B.128 [R156+0x6100], [R12.64], !P3 ;  /* 0x061000000c9c6fae */ /* 0x0005e2000d901d4c */
[----:B------:R-:W-:-:S03]  /*20e0*/  SHF.L.U32 R2, R34, 0x6, RZ ;  /* 0x0000000622027819 */ /* 0x000fc600000006ff */
[----:B------:R3:W-:Y:S01]  /*20f0*/  @P5 LDGSTS.E.BYPASS.LTC128B.128 [R156+0x4900], [R10.64], !P4 ;  /* 0x049000000a9c5fae */ /* 0x0007e2000e101d4c */
[----:B------:R-:W-:Y:S01]  /*2100*/  LOP3.LUT R2, R2, 0x1c0, RZ, 0xc0, !PT ;  /* 0x000001c002027812 */ /* 0x000fe200078ec0ff */
[----:B--2---:R-:W-:-:S04]  /*2110*/  @P5 IMAD.WIDE R12, R134, 0x2, R4 ;  /* 0x00000002860c5825 */ /* 0x004fc800078e0204 */
[--C-:B---3--:R-:W-:Y:S01]  /*2120*/  @P2 IMAD.WIDE R10, R132, 0x2, R8.reuse ;  /* 0x00000002840a2825 */ /* 0x108fe200078e0208 */
[----:B------:R2:W-:Y:S01]  /*2130*/  @P5 LDGSTS.E.BYPASS.LTC128B.128 [R156+0x6900], [R12.64], !P3 ;  /* 0x069000000c9c5fae */ /* 0x0005e2000d901d4c */
[----:B------:R-:W-:Y:S02]  /*2140*/  ISETP.GE.AND P5, PT, R22, c[0x0][0x1d4], PT ;  /* 0x0000750016007a0c */ /* 0x000fe40003fa6270 */
[----:B------:R-:W-:Y:S01]  /*2150*/  @P2 IMAD.WIDE R8, R134, 0x2, R8 ;  /* 0x0000000286082825 */ /* 0x000fe200078e0208 */
[----:B------:R3:W-:Y:S03]  /*2160*/  @P2 LDGSTS.E.BYPASS.LTC128B.128 [R156+0x5100], [R10.64], !P4 ;  /* 0x051000000a9c2fae */ /* 0x0007e6000e101d4c */
[--C-:B-----5:R-:W-:Y:S01]  /*2170*/  @P0 IMAD.WIDE R4, R132, 0x2, R6.reuse ;  /* 0x0000000284040825 */ /* 0x120fe200078e0206 */
[----:B------:R4:W-:Y:S03]  /*2180*/  @P2 LDGSTS.E.BYPASS.LTC128B.128 [R156+0x7100], [R8.64], !P3 ;  /* 0x07100000089c2fae */ /* 0x0009e6000d901d4c */
[----:B------:R-:W-:Y:S01]  /*2190*/  @P0 IMAD.WIDE R6, R134, 0x2, R6 ;  /* 0x0000000286060825 */ /* 0x000fe200078e0206 */
[----:B------:R5:W-:Y:S04]  /*21a0*/  @P0 LDGSTS.E.BYPASS.LTC128B.128 [R156+0x5900], [R4.64], !P4 ;  /* 0x05900000049c0fae */ /* 0x000be8000e101d4c */
[----:B------:R1:W-:Y:S04]  /*21b0*/  @P0 LDGSTS.E.BYPASS.LTC128B.128 [R156+0x7900], [R6.64], !P3 ;  /* 0x07900000069c0fae */ /* 0x0003e8000d901d4c */
[----:B------:R-:W0:Y:S01]  /*21c0*/  LDGDEPBAR ;  /* 0x00000000000079af */ /* 0x000e220000000000 */
[----:B--2---:R-:W-:-:S04]  /*21d0*/  IMAD.WIDE.U32 R12, R25, c[0x0][0x208], RZ ;  /* 0x00008200190c7a25 */ /* 0x004fc800078e00ff */
[----:B----4-:R-:W-:Y:S02]  /*21e0*/  IMAD.SHL.U32 R8, R17, 0x8, RZ ;  /* 0x0000000811087824 */ /* 0x010fe400078e00ff */
[----:B-----5:R-:W-:Y:S01]  /*21f0*/  IMAD.SHL.U32 R4, R18, 0x40, RZ ;  /* 0x0000004012047824 */ /* 0x020fe200078e00ff */
[----:B------:R-:W-:Y:S02]  /*2200*/  SHF.L.U32 R5, R16, 0x3, RZ ;  /* 0x0000000310057819 */ /* 0x000fe400000006ff */
[----:B------:R-:W-:Y:S01]  /*2210*/  LOP3.LUT R8, R2, 0x8, R8, 0xf8, !PT ;  /* 0x0000000802087812 */ /* 0x000fe200078ef808 */
[----:B------:R-:W-:-:S04]  /*2220*/  DEPBAR.LE SB0, 0x1 ;  /* 0x000080400000791a */ /* 0x000fc80000000000 */
[----:B------:R-:W-:-:S04]  /*2230*/  DEPBAR.LE SB0, 0x0 ;  /* 0x000080000000791a */ /* 0x000fc80000000000 */
[----:B------:R-:W-:Y:S02]  /*2240*/  LOP3.LUT R4, R4, 0x1c0, RZ, 0xc0, !PT ;  /* 0x000001c004047812 */ /* 0x000fe400078ec0ff */
[----:B-1----:R-:W-:Y:S02]  /*2250*/  SHF.R.U32.HI R6, RZ, 0x3, R2 ;  /* 0x00000003ff067819 */ /* 0x002fe40000011602 */
[----:B------:R-:W-:Y:S01]  /*2260*/  LOP3.LUT R7, R4, 0x8, R5, 0xf8, !PT ;  /* 0x0000000804077812 */ /* 0x000fe200078ef805 */
[----:B------:R-:W-:Y:S01]  /*2270*/  IMAD.SHL.U32 R5, R19, 0x40, RZ ;  /* 0x0000004013057824 */ /* 0x000fe200078e00ff */
[----:B------:R-:W-:Y:S02]  /*2280*/  SHF.R.U32.HI R4, RZ, 0x3, R4 ;  /* 0x00000003ff047819 */ /* 0x000fe40000011604 */
[----:B------:R-:W-:Y:S02]  /*2290*/  SHF.L.U32 R2, R155, 0x5, RZ ;  /* 0x000000059b027819 */ /* 0x000fe400000006ff */
[----:B------:R-:W-:-:S02]  /*22a0*/  LOP3.LUT R6, R8, R6, RZ, 0x3c, !PT ;  /* 0x0000000608067212 */ /* 0x000fc400078e3cff */
[----:B------:R-:W-:Y:S02]  /*22b0*/  LOP3.LUT R154, R7, R4, RZ, 0x3c, !PT ;  /* 0x00000004079a7212 */ /* 0x000fe400078e3cff */
[----:B------:R-:W-:Y:S02]  /*22c0*/  LOP3.LUT R153, R5, 0xfffffe00, RZ, 0xc0, !PT ;  /* 0xfffffe0005997812 */ /* 0x000fe400078ec0ff */
[----:B------:R-:W-:Y:S01]  /*22d0*/  LOP3.LUT R4, R2, 0x7ffffc00, RZ, 0xc0, !PT ;  /* 0x7ffffc0002047812 */ /* 0x000fe200078ec0ff */
[----:B------:R-:W-:-:S03]  /*22e0*/  IMAD R2, R16, 0x200, R6 ;  /* 0x0000020010027824 */ /* 0x000fc600078e0206 */
[----:B------:R-:W-:Y:S02]  /*22f0*/  IADD3 R4, R154, R153, R4 ;  /* 0x000000999a047210 */ /* 0x000fe40007ffe004 */
[----:B------:R-:W-:Y:S01]  /*2300*/  SHF.L.U32 R232, R2, 0x1, RZ ;  /* 0x0000000102e87819 */ /* 0x000fe200000006ff */
[----:B------:R-:W-:Y:S01]  /*2310*/  BAR.SYNC.DEFER_BLOCKING 0x0 ;  /* 0x0000000000007b1d */ /* 0x000fe20000010000 */
[----:B------:R-:W-:Y:S02]  /*2320*/  IMAD R2, R20, c[0x0][0x208], RZ ;  /* 0x0000820014027a24 */ /* 0x000fe400078e02ff */
[----:B------:R-:W-:Y:S01]  /*2330*/  IMAD.SHL.U32 R239, R4, 0x2, RZ ;  /* 0x0000000204ef7824 */ /* 0x000fe200078e00ff */
[----:B------:R-:W-:Y:S01]  /*2340*/  IADD3 R243, R232, 0x4120, RZ ;  /* 0x00004120e8f37810 */ /* 0x000fe20007ffe0ff */
[----:B------:R-:W-:Y:S02]  /*2350*/  IMAD R2, R25, c[0x0][0x20c], R2 ;  /* 0x0000830019027a24 */ /* 0x000fe400078e0202 */
[----:B------:R-:W-:Y:S01]  /*2360*/  IMAD R241, R3, 0x2, R239 ;  /* 0x0000000203f17824 */ /* 0x000fe200078e02ef */
[----:B------:R-:W-:-:S02]  /*2370*/  LEA R240, R0, R239, 0x1 ;  /* 0x000000ef00f07211 */ /* 0x000fc400078e08ff */
[----:B------:R-:W-:Y:S01]  /*2380*/  IADD3 R13, R13, R2, RZ ;  /* 0x000000020d0d7210 */ /* 0x000fe20007ffe0ff */
[----:B------:R-:W-:Y:S01]  /*2390*/  IMAD R2, R21, c[0x0][0x218], RZ ;  /* 0x0000860015027a24 */ /* 0x000fe200078e02ff */
[----:B------:R-:W-:Y:S02]  /*23a0*/  LEA R242, R0, R241, 0x1 ;  /* 0x000000f100f27211 */ /* 0x000fe400078e08ff */
[----:B------:R-:W-:Y:S01]  /*23b0*/  LEA R244, R3, R240, 0x1 ;  /* 0x000000f003f47211 */ /* 0x000fe200078e08ff */
[----:B------:R-:W-:-:S04]  /*23c0*/  IMAD.WIDE.U32 R12, R24, c[0x0][0x218], R12 ;  /* 0x00008600180c7a25 */ /* 0x000fc800078e000c */
[----:B------:R-:W-:Y:S01]  /*23d0*/  IMAD R2, R24, c[0x0][0x21c], R2 ;  /* 0x0000870018027a24 */ /* 0x000fe200078e0202 */
[----:B------:R-:W-:Y:S01]  /*23e0*/  IADD3 R14, P2, R12, UR22, RZ ;  /* 0x000000160c0e7c10 */ /* 0x000fe2000ff5e0ff */
[----:B------:R-:W-:Y:S01]  /*23f0*/  IMAD.WIDE R24, R132, 0x2, RZ ;  /* 0x0000000284187825 */ /* 0x000fe200078e02ff */
[----:B------:R-:W-:Y:S02]  /*2400*/  LDSM.16.M88.4 R4, [R239+0xa100] ;  /* 0x00a10000ef04783b */ /* 0x000fe40000000200 */
[C---:B------:R-:W-:Y:S02]  /*2410*/  LEA R12, P0, R14.reuse, c[0x0][0x1f8], 0x1 ;  /* 0x00007e000e0c7a11 */ /* 0x040fe400078008ff */
[----:B------:R-:W-:Y:S01]  /*2420*/  IADD3.X R2, R13, UR5, R2, P2, !PT ;  /* 0x000000050d027c10 */ /* 0x000fe200097fe402 */
[----:B------:R-:W1:Y:S03]  /*2430*/  LDSM.16.M88.4 R16, [R232+0x4100] ;  /* 0x00410000e810783b */ /* 0x000e660000000200 */
[----:B------:R-:W-:Y:S01]  /*2440*/  LEA.HI.X R2, R14, c[0x0][0x1fc], R2, 0x1, P0 ;  /* 0x00007f000e027a11 */ /* 0x000fe200000f0c02 */
[----:B------:R-:W-:Y:S01]  /*2450*/  LDSM.16.M88.4 R36, [R232+0x4900] ;  /* 0x00490000e824783b */ /* 0x000fe20000000200 */
[----:B------:R-:W-:-:S03]  /*2460*/  LOP3.LUT P0, RZ, R34, 0x2, RZ, 0xc0, !PT ;  /* 0x0000000222ff7812 */ /* 0x000fc6000780c0ff */
[----:B------:R-:W-:Y:S04]  /*2470*/  LDSM.16.M88.4 R40, [R232+0x5100] ;  /* 0x00510000e828783b */ /* 0x000fe80000000200 */
[----:B------:R-:W-:Y:S04]  /*2480*/  LDSM.16.M88.4 R48, [R232+0x5900] ;  /* 0x00590000e830783b */ /* 0x000fe80000000200 */
[----:B------:R-:W-:Y:S04]  /*2490*/  SHFL.IDX PT, R20, R12, RZ, 0x181f ;  /* 0x00181fff0c147589 */ /* 0x000fe800000e0000 */
[----:B------:R-:W2:Y:S04]  /*24a0*/  SHFL.IDX PT, R13, R12, 0x2, 0x181f ;  /* 0x00581f000c0d7f89 */ /* 0x000ea800000e0000 */
[----:B------:R-:W-:Y:S04]  /*24b0*/  SHFL.IDX PT, R21, R2, RZ, 0x181f ;  /* 0x00181fff02157589 */ /* 0x000fe800000e0000 */
[----:B------:R-:W-:Y:S04]  /*24c0*/  SHFL.IDX PT, R30, R12, 0x3, 0x181f ;  /* 0x00781f000c1e7f89 */ /* 0x000fe800000e0000 */
[----:B------:R-:W4:Y:S04]  /*24d0*/  SHFL.IDX PT, R31, R2, 0x2, 0x181f ;  /* 0x00581f00021f7f89 */ /* 0x000f2800000e0000 */
[----:B------:R-:W-:Y:S01]  /*24e0*/  SHFL.IDX PT, R32, R2, 0x1, 0x181f ;  /* 0x00381f0002207f89 */ /* 0x000fe200000e0000 */
[----:B-1----:R-:W-:Y:S03]  /*24f0*/  HMMA.16816.F32 R64, R4, R16, RZ ;  /* 0x000000100440723c */ /* 0x002fe600000018ff */
[----:B---3--:R-:W1:Y:S01]  /*2500*/  LDSM.16.M88.4 R8, [R239+0x8100] ;  /* 0x00810000ef08783b */ /* 0x008e620000000200 */
[----:B--2---:R-:W-:-:S04]  /*2510*/  IADD3 R14, P2, R24, R13, RZ ;  /* 0x0000000d180e7210 */ /* 0x004fc80007f5e0ff */
[C---:B------:R-:W-:Y:S08]  /*2520*/  HMMA.16816.F32 R68, R4.reuse, R36, RZ ;  /* 0x000000240444723c */ /* 0x040ff000000018ff */
[----:B------:R-:W-:Y:S01]  /*2530*/  HMMA.16816.F32 R72, R4, R40, RZ ;  /* 0x000000280448723c */ /* 0x000fe200000018ff */
[----:B----4-:R-:W-:-:S07]  /*2540*/  IMAD.X R15, R25, 0x1, R31, P2 ;  /* 0x00000001190f7824 */ /* 0x010fce00010e061f */
[C---:B------:R-:W-:Y:S08]  /*2550*/  HMMA.16816.F32 R76, R4.reuse, R48, RZ ;  /* 0x00000030044c723c */ /* 0x040ff000000018ff */
[C---:B------:R-:W-:Y:S08]  /*2560*/  HMMA.16816.F32 R84, R4.reuse, R18, RZ ;  /* 0x000000120454723c */ /* 0x040ff000000018ff */
[C---:B------:R-:W-:Y:S08]  /*2570*/  HMMA.16816.F32 R92, R4.reuse, R38, RZ ;  /* 0x00000026045c723c */ /* 0x040ff000000018ff */
[C---:B------:R-:W-:Y:S08]  /*2580*/  HMMA.16816.F32 R100, R4.reuse, R42, RZ ;  /* 0x0000002a0464723c */ /* 0x040ff000000018ff */
[----:B------:R-:W-:Y:S01]  /*2590*/  HMMA.16816.F32 R96, R4, R50, RZ ;  /* 0x000000320460723c */ /* 0x000fe200000018ff */
[----:B------:R-:W2:Y:S04]  /*25a0*/  SHFL.IDX PT, R6, R12, 0x1, 0x181f ;  /* 0x00381f000c067f89 */ /* 0x000ea800000e0000 */
[----:B------:R3:W4:Y:S02]  /*25b0*/  SHFL.IDX PT, R7, R2, 0x3, 0x181f ;  /* 0x00781f0002077f89 */ /* 0x00072400000e0000 */
[----:B------:R-:W-:Y:S01]  /*25c0*/  IMAD.WIDE R4, R134, 0x2, RZ ;  /* 0x0000000286047825 */ /* 0x000fe200078e02ff */
[C---:B-1----:R-:W-:Y:S08]  /*25d0*/  HMMA.16816.F32 R108, R8.reuse, R16, RZ ;  /* 0x00000010086c723c */ /* 0x042ff000000018ff */
[C---:B------:R-:W-:Y:S01]  /*25e0*/  HMMA.16816.F32 R140, R8.reuse, R18, RZ ;  /* 0x00000012088c723c */ /* 0x040fe200000018ff */
[----:B------:R-:W-:Y:S07]  /*25f0*/  LDSM.16.M88.4 R16, [R241+0xa100] ;  /* 0x00a10000f110783b */ /* 0x000fee0000000200 */
[----:B------:R-:W-:Y:S01]  /*2600*/  HMMA.16816.F32 R104, R8, R36, RZ ;  /* 0x000000240868723c */ /* 0x000fe200000018ff */
[----:B--2---:R-:W-:-:S02]  /*2610*/  IADD3 R22, P6, R24, R6, RZ ;  /* 0x0000000618167210 */ /* 0x004fc40007fde0ff */
[----:B---3--:R-:W-:Y:S02]  /*2620*/  IADD3 R2, R232, 0x4100, RZ ;  /* 0x00004100e8027810 */ /* 0x008fe40007ffe0ff */
[----:B------:R-:W-:Y:S02]  /*2630*/  IADD3.X R23, R25, R32, RZ, P6, !PT ;  /* 0x0000002019177210 */ /* 0x000fe400037fe4ff */
[----:B------:R-:W-:Y:S01]  /*2640*/  @P0 IADD3 R243, R2, -0x20, RZ ;  /* 0xffffffe002f30810 */ /* 0x000fe20007ffe0ff */
[----:B------:R-:W-:Y:S01]  /*2650*/  HMMA.16816.F32 R112, R8, R38, RZ ;  /* 0x000000260870723c */ /* 0x000fe200000018ff */
[----:B------:R-:W-:Y:S01]  /*2660*/  IADD3 R26, P0, R20, R24, RZ ;  /* 0x00000018141a7210 */ /* 0x000fe20007f1e0ff */
[----:B------:R-:W-:Y:S01]  /*2670*/  IMAD.MOV.U32 R2, RZ, RZ, 0x40 ;  /* 0x00000040ff027424 */ /* 0x000fe200078e00ff */
[----:B------:R-:W-:Y:S01]  /*2680*/  ISETP.GE.AND P6, PT, R132, c[0x0][0x1d4], PT ;  /* 0x0000750084007a0c */ /* 0x000fe20003fc6270 */
[----:B------:R-:W1:Y:S01]  /*2690*/  LDSM.16.M88.4 R56, [R243] ;  /* 0x00000000f338783b */ /* 0x000e620000000200 */
[----:B------:R-:W-:-:S02]  /*26a0*/  IADD3.X R27, R21, R25, RZ, P0, !PT ;  /* 0x00000019151b7210 */ /* 0x000fc400007fe4ff */
[----:B------:R-:W-:Y:S01]  /*26b0*/  IADD3 R28, P0, R24, R30, RZ ;  /* 0x0000001e181c7210 */ /* 0x000fe20007f1e0ff */
[----:B------:R-:W2:Y:S01]  /*26c0*/  LDSM.16.M88.4 R52, [R243+0x800] ;  /* 0x00080000f334783b */ /* 0x000ea20000000200 */
[----:B------:R-:W-:Y:S01]  /*26d0*/  IADD3 R24, P2, R20, R4, RZ ;  /* 0x0000000414187210 */ /* 0x000fe20007f5e0ff */
[C---:B------:R-:W-:Y:S01]  /*26e0*/  HMMA.16816.F32 R60, R8.reuse, R48, RZ ;  /* 0x00000030083c723c */ /* 0x040fe200000018ff */
[----:B----4-:R-:W-:Y:S01]  /*26f0*/  IADD3.X R29, R25, R7, RZ, P0, !PT ;  /* 0x00000007191d7210 */ /* 0x010fe200007fe4ff */
[----:B------:R-:W-:Y:S01]  /*2700*/  LDSM.16.M88.4 R44, [R243+0x1000] ;  /* 0x00100000f32c783b */ /* 0x000fe20000000200 */
[----:B------:R-:W-:Y:S02]  /*2710*/  IADD3.X R25, R21, R5, RZ, P2, !PT ;  /* 0x0000000515197210 */ /* 0x000fe400017fe4ff */
[C---:B------:R-:W-:Y:S01]  /*2720*/  IADD3 R12, P2, R4.reuse, R13, RZ ;  /* 0x0000000d040c7210 */ /* 0x040fe20007f5e0ff */
[----:B------:R-:W3:Y:S01]  /*2730*/  LDSM.16.M88.4 R36, [R243+0x1800] ;  /* 0x00180000f324783b */ /* 0x000ee20000000200 */
[----:B------:R-:W-:Y:S01]  /*2740*/  IADD3 R20, P0, R4, R6, RZ ;  /* 0x0000000604147210 */ /* 0x000fe20007f1e0ff */
[----:B------:R-:W-:Y:S01]  /*2750*/  HMMA.16816.F32 R88, R8, R40, RZ ;  /* 0x000000280858723c */ /* 0x000fe200000018ff */
[----:B------:R-:W-:-:S02]  /*2760*/  IADD3.X R13, R5, R31, RZ, P2, !PT ;  /* 0x0000001f050d7210 */ /* 0x000fc400017fe4ff */
[----:B------:R-:W-:Y:S01]  /*2770*/  ISETP.LT.OR P2, PT, R33, 0x1, P6 ;  /* 0x000000012100780c */ /* 0x000fe20003741670 */
[----:B------:R-:W-:Y:S01]  /*2780*/  IMAD.X R21, R5, 0x1, R32, P0 ;  /* 0x0000000105157824 */ /* 0x000fe200000e0620 */
[----:B------:R-:W-:Y:S02]  /*2790*/  IADD3 R30, P0, R4, R30, RZ ;  /* 0x0000001e041e7210 */ /* 0x000fe40007f1e0ff */
[----:B------:R-:W-:Y:S01]  /*27a0*/  IADD3 R251, R243, 0x800, RZ ;  /* 0x00000800f3fb7810 */ /* 0x000fe20007ffe0ff */
[----:B------:R-:W-:Y:S01]  /*27b0*/  HMMA.16816.F32 R80, R8, R42, RZ ;  /* 0x0000002a0850723c */ /* 0x000fe200000018ff */
[----:B------:R-:W-:Y:S02]  /*27c0*/  IADD3.X R31, R5, R7, RZ, P0, !PT ;  /* 0x00000007051f7210 */ /* 0x000fe400007fe4ff */
[----:B------:R-:W-:Y:S01]  /*27d0*/  ISETP.LT.OR P0, PT, R33, 0x1, P5 ;  /* 0x000000012100780c */ /* 0x000fe20002f01670 */
[----:B------:R-:W4:Y:S01]  /*27e0*/  LDSM.16.M88.4 R4, [R241+0x8100] ;  /* 0x00810000f104783b */ /* 0x000f220000000200 */
[----:B------:R-:W-:-:S02]  /*27f0*/  IADD3 R250, R243, 0x1000, RZ ;  /* 0x00001000f3fa7810 */ /* 0x000fc40007ffe0ff */
[----:B------:R-:W-:Y:S01]  /*2800*/  IADD3 R249, R243, 0x1800, RZ ;  /* 0x00001800f3f97810 */ /* 0x000fe20007ffe0ff */
[----:B------:R-:W-:Y:S01]  /*2810*/  @!PT LDS RZ, [RZ] ;  /* 0x00000000fffff984 */ /* 0x000fe20000000800 */
[----:B------:R-:W-:Y:S01]  /*2820*/  @!PT LDS RZ, [RZ] ;  /* 0x00000000fffff984 */ /* 0x000fe20000000800 */
[----:B------:R-:W-:Y:S01]  /*2830*/  @!PT LDS RZ, [RZ] ;  /* 0x00000000fffff984 */ /* 0x000fe20000000800 */
[----:B------:R5:W-:Y:S01]  /*2840*/  LDGSTS.E.BYPASS.LTC128B.128 [R156+0x100], [R26.64], !P2 ;  /* 0x001000001a9c7fae */ /* 0x000be2000d101d4c */
[----:B------:R-:W-:Y:S01]  /*2850*/  ISETP.LT.OR P2, PT, R33, 0x11, P6 ;  /* 0x000000112100780c */ /* 0x000fe20003741670 */
[----:B------:R-:W-:Y:S01]  /*2860*/  HMMA.16816.F32 R48, R8, R50, RZ ;  /* 0x000000320830723c */ /* 0x000fe200000018ff */
[C---:B------:R-:W-:Y:S02]  /*2870*/  IADD3 R248, R243.reuse, 0x2000, RZ ;  /* 0x00002000f3f87810 */ /* 0x040fe40007ffe0ff */
[C---:B------:R-:W-:Y:S02]  /*2880*/  IADD3 R247, R243.reuse, 0x2800, RZ ;  /* 0x00002800f3f77810 */ /* 0x040fe40007ffe0ff */
[----:B------:R-:W-:Y:S01]  /*2890*/  IADD3 R246, R243, 0x3000, RZ ;  /* 0x00003000f3f67810 */ /* 0x000fe20007ffe0ff */
[----:B------:R5:W-:Y:S01]  /*28a0*/  LDGSTS.E.BYPASS.LTC128B.128 [R156+0x2100], [R24.64], !P0 ;  /* 0x02100000189c7fae */ /* 0x000be2000c101d4c */
[----:B------:R-:W-:Y:S01]  /*28b0*/  ISETP.LT.OR P0, PT, R33, 0x11, P5 ;  /* 0x000000112100780c */ /* 0x000fe20002f01670 */
[----:B-1----:R-:W-:Y:S01]  /*28c0*/  HMMA.16816.F32 R40, R16, R56, R64 ;  /* 0x000000381028723c */ /* 0x002fe20000001840 */
[----:B------:R-:W-:-:S03]  /*28d0*/  IADD3 R245, R243, 0x3800, RZ ;  /* 0x00003800f3f57810 */ /* 0x000fc60007ffe0ff */
[----:B------:R1:W-:Y:S01]  /*28e0*/  LDGSTS.E.BYPASS.LTC128B.128 [R156+0x900], [R22.64], !P2 ;  /* 0x00900000169c7fae */ /* 0x0003e2000d101d4c */
[C---:B------:R-:W-:Y:S02]  /*28f0*/  ISETP.LT.OR P2, PT, R33.reuse, 0x21, P6 ;  /* 0x000000212100780c */ /* 0x040fe40003741670 */
[C---:B------:R-:W-:Y:S01]  /*2900*/  ISETP.LT.OR P6, PT, R33.reuse, 0x31, P6 ;  /* 0x000000312100780c */ /* 0x040fe200037c1670 */
[C---:B--2---:R-:W-:Y:S04]  /*2910*/  HMMA.16816.F32 R128, R16.reuse, R52, R68 ;  /* 0x000000341080723c */ /* 0x044fe80000001844 */
[----:B------:R1:W-:Y:S01]  /*2920*/  LDGSTS.E.BYPASS.LTC128B.128 [R156+0x2900], [R20.64], !P0 ;  /* 0x02900000149c7fae */ /* 0x0003e2000c101d4c */
[C---:B------:R-:W-:Y:S02]  /*2930*/  ISETP.LT.OR P0, PT, R33.reuse, 0x21, P5 ;  /* 0x000000212100780c */ /* 0x040fe40002f01670 */
[----:B------:R-:W-:Y:S01]  /*2940*/  ISETP.LT.OR P5, PT, R33, 0x31, P5 ;  /* 0x000000312100780c */ /* 0x000fe20002fa1670 */
[----:B---3--:R-:W-:Y:S02]  /*2950*/  HMMA.16816.F32 R68, R16, R36, R76 ;  /* 0x000000241044723c */ /* 0x008fe4000000184c */
[----:B------:R2:W-:Y:S01]  /*2960*/  LDGSTS.E.BYPASS.LTC128B.128 [R156+0x1100], [R14.64], !P2 ;  /* 0x011000000e9c7fae */ /* 0x0005e2000d101d4c */
[----:B------:R-:W-:-:S04]  /*2970*/  LOP3.LUT P2, RZ, R34, 0x4, RZ, 0xc0, !PT ;  /* 0x0000000422ff7812 */ /* 0x000fc8000784c0ff */
[----:B------:R-:W-:Y:S01]  /*2980*/  SEL R2, R2, 0xffffffc0, !P2 ;  /* 0xffffffc002027807 */ /* 0x000fe20005000000 */
[----:B------:R-:W-:Y:S01]  /*2990*/  HMMA.16816.F32 R72, R16, R44, R72 ;  /* 0x0000002c1048723c */ /* 0x000fe20000001848 */
[----:B------:R-:W-:Y:S01]  /*29a0*/  PLOP3.LUT P2, PT, PT, PT, UP0, 0x40, 0x0 ;  /* 0x000000000000781c */ /* 0x000fe20003f4e808 */
[----:B------:R2:W-:Y:S01]  /*29b0*/  LDGSTS.E.BYPASS.LTC128B.128 [R156+0x3100], [R12.64], !P0 ;  /* 0x031000000c9c7fae */ /* 0x0005e2000c101d4c */
[----:B------:R-:W-:Y:S01]  /*29c0*/  IADD3 R238, R232, R2, RZ ;  /* 0x00000002e8ee7210 */ /* 0x000fe20007ffe0ff */
[----:B------:R-:W-:Y:S01]  /*29d0*/  IMAD.IADD R237, R2, 0x1, R243 ;  /* 0x0000000102ed7824 */ /* 0x000fe200078e02f3 */
[----:B------:R-:W-:Y:S01]  /*29e0*/  ISETP.GT.AND P0, PT, R158, 0x3f, PT ;  /* 0x0000003f9e00780c */ /* 0x000fe20003f04270 */
[----:B------:R3:W-:Y:S02]  /*29f0*/  LDGSTS.E.BYPASS.LTC128B.128 [R156+0x1900], [R28.64], !P6 ;  /* 0x019000001c9c7fae */ /* 0x0007e4000f101d4c */
[----:B----4-:R-:W-:Y:S02]  /*2a00*/  HMMA.16816.F32 R32, R4, R56, R108 ;  /* 0x000000380420723c */ /* 0x010fe4000000186c */
[----:B------:R3:W-:Y:S04]  /*2a10*/  LDGSTS.E.BYPASS.LTC128B.128 [R156+0x3900], [R30.64], !P5 ;  /* 0x039000001e9c7fae */ /* 0x0007e8000e901d4c */
[----:B------:R-:W-:Y:S02]  /*2a20*/  LDSM.16.M88.4 R8, [R240+0xa100] ;  /* 0x00a10000f008783b */ /* 0x000fe40000000200 */
[C---:B------:R-:W-:Y:S02]  /*2a30*/  HMMA.16816.F32 R64, R16.reuse, R58, R84 ;  /* 0x0000003a1040723c */ /* 0x040fe40000001854 */
[----:B-1----:R-:W-:Y:S04]  /*2a40*/  LDSM.16.M88.4 R20, [R238+0x5100] ;  /* 0x00510000ee14783b */ /* 0x002fe80000000200 */
[----:B-----5:R-:W-:Y:S02]  /*2a50*/  LDSM.16.M88.4 R24, [R238+0x4900] ;  /* 0x00490000ee18783b */ /* 0x020fe40000000200 */
[C---:B------:R-:W-:Y:S02]  /*2a60*/  HMMA.16816.F32 R76, R16.reuse, R54, R92 ;  /* 0x00000036104c723c */ /* 0x040fe4000000185c */
[----:B------:R-:W-:Y:S04]  /*2a70*/  LDSM.16.M88.4 R84, [R237+0x1000] ;  /* 0x00100000ed54783b */ /* 0x000fe80000000200 */
[----:B--2---:R-:W-:Y:S02]  /*2a80*/  LDSM.16.M88.4 R12, [R240+0x8100] ;  /* 0x00810000f00c783b */ /* 0x004fe40000000200 */
[C---:B------:R-:W-:Y:S02]  /*2a90*/  HMMA.16816.F32 R144, R16.reuse, R46, R100 ;  /* 0x0000002e1090723c */ /* 0x040fe40000001864 */
[----:B------:R-:W-:Y:S04]  /*2aa0*/  LDSM.16.M88.4 R100, [R237+0x1800] ;  /* 0x00180000ed64783b */ /* 0x000fe80000000200 */
[----:B---3--:R-:W1:Y:S02]  /*2ab0*/  LDSM.16.M88.4 R28, [R238+0x4100] ;  /* 0x00410000ee1c783b */ /* 0x008e640000000200 */
[----:B------:R-:W-:Y:S02]  /*2ac0*/  HMMA.16816.F32 R136, R16, R38, R96 ;  /* 0x000000261088723c */ /* 0x000fe40000001860 */
[----:B------:R-:W2:Y:S04]  /*2ad0*/  LDSM.16.M88.4 R16, [R238+0x5900] ;  /* 0x00590000ee10783b */ /* 0x000ea80000000200 */
[----:B------:R-:W0:Y:S02]  /*2ae0*/  LDGDEPBAR ;  /* 0x00000000000079af */ /* 0x000e240000000000 */
[C---:B------:R-:W-:Y:S08]  /*2af0*/  HMMA.16816.F32 R92, R4.reuse, R58, R140 ;  /* 0x0000003a045c723c */ /* 0x040ff0000000188c */
[C---:B------:R-:W-:Y:S01]  /*2b00*/  HMMA.16816.F32 R116, R4.reuse, R36, R60 ;  /* 0x000000240474723c */ /* 0x040fe2000000183c */
[----:B------:R-:W-:Y:S07]  /*2b10*/  LDSM.16.M88.4 R60, [R232+0x6100] ;  /* 0x00610000e83c783b */ /* 0x000fee0000000200 */
[C---:B------:R-:W-:Y:S01]  /*2b20*/  HMMA.16816.F32 R48, R4.reuse, R38, R48 ;  /* 0x000000260430723c */ /* 0x040fe20000001830 */
[----:B------:R-:W-:Y:S07]  /*2b30*/  LDSM.16.M88.4 R36, [R242+0x8100] ;  /* 0x00810000f224783b */ /* 0x000fee0000000200 */
[----:B------:R-:W-:Y:S08]  /*2b40*/  HMMA.16816.F32 R120, R4, R52, R104 ;  /* 0x000000340478723c */ /* 0x000ff00000001868 */
[----:B-1----:R-:W-:Y:S01]  /*2b50*/  HMMA.16816.F32 R56, R8, R28, R40 ;  /* 0x0000001c0838723c */ /* 0x002fe20000001828 */
[----:B------:R-:W1:Y:S07]  /*2b60*/  LDSM.16.M88.4 R40, [R237] ;  /* 0x00000000ed28783b */ /* 0x000e6e0000000200 */
[C---:B------:R-:W-:Y:S08]  /*2b70*/  HMMA.16816.F32 R124, R4.reuse, R44, R88 ;  /* 0x0000002c047c723c */ /* 0x040ff00000001858 */
[C---:B------:R-:W-:Y:S01]  /*2b80*/  HMMA.16816.F32 R112, R4.reuse, R54, R112 ;  /* 0x000000360470723c */ /* 0x040fe20000001870 */
[----:B------:R-:W-:Y:S07]  /*2b90*/  LDSM.16.M88.4 R52, [R237+0x800] ;  /* 0x00080000ed34783b */ /* 0x000fee0000000200 */
[----:B------:R-:W-:Y:S01]  /*2ba0*/  HMMA.16816.F32 R108, R4, R46, R80 ;  /* 0x0000002e046c723c */ /* 0x000fe20000001850 */
[----:B------:R-:W3:Y:S07]  /*2bb0*/  LDSM.16.M88.4 R4, [R242+0xa100] ;  /* 0x00a10000f204783b */ /* 0x000eee0000000200 */
[----:B------:R-:W-:Y:S01]  /*2bc0*/  HMMA.16816.F32 R44, R12, R28, R32 ;  /* 0x0000001c0c2c723c */ /* 0x000fe20000001820 */
[----:B------:R-:W4:Y:S07]  /*2bd0*/  LDSM.16.M88.4 R32, [R239+0xc100] ;  /* 0x00c10000ef20783b */ /* 0x000f2e0000000200 */
[C---:B------:R-:W-:Y:S08]  /*2be0*/  HMMA.16816.F32 R96, R8.reuse, R20, R72 ;  /* 0x000000140860723c */ /* 0x040ff00000001848 */
[C---:B--2---:R-:W-:Y:S08]  /*2bf0*/  HMMA.16816.F32 R88, R8.reuse, R16, R68 ;  /* 0x000000100858723c */ /* 0x044ff00000001844 */
[C---:B------:R-:W-:Y:S08]  /*2c00*/  HMMA.16816.F32 R104, R8.reuse, R24, R128 ;  /* 0x000000180868723c */ /* 0x040ff00000001880 */
[C---:B------:R-:W-:Y:S08]  /*2c10*/  HMMA.16816.F32 R80, R8.reuse, R30, R64 ;  /* 0x0000001e0850723c */ /* 0x040ff00000001840 */
[C---:B------:R-:W-:Y:S08]  /*2c20*/  HMMA.16816.F32 R76, R8.reuse, R26, R76 ;  /* 0x0000001a084c723c */ /* 0x040ff0000000184c */
[C---:B------:R-:W-:Y:S08]  /*2c30*/  HMMA.16816.F32 R72, R8.reuse, R22, R144 ;  /* 0x000000160848723c */ /* 0x040ff00000001890 */
[----:B------:R-:W-:Y:S08]  /*2c40*/  HMMA.16816.F32 R68, R8, R18, R136 ;  /* 0x000000120844723c */ /* 0x000ff00000001888 */
[----:B-1----:R-:W-:Y:S08]  /*2c50*/  HMMA.16816.F32 R8, R36, R40, R44 ;  /* 0x000000282408723c */ /* 0x002ff0000000182c */
[C---:B------:R-:W-:Y:S01]  /*2c60*/  HMMA.16816.F32 R64, R12.reuse, R30, R92 ;  /* 0x0000001e0c40723c */ /* 0x040fe2000000185c */
[----:B------:R-:W1:Y:S07]  /*2c70*/  LDSM.16.M88.4 R28, [R239+0xe100] ;  /* 0x00e10000ef1c783b */ /* 0x000e6e0000000200 */
[C---:B------:R-:W-:Y:S08]  /*2c80*/  HMMA.16816.F32 R92, R12.reuse, R24, R120 ;  /* 0x000000180c5c723c */ /* 0x040ff00000001878 */
[C---:B------:R-:W-:Y:S08]  /*2c90*/  HMMA.16816.F32 R120, R12.reuse, R16, R116 ;  /* 0x000000100c78723c */ /* 0x040ff00000001874 */
[C---:B------:R-:W-:Y:S01]  /*2ca0*/  HMMA.16816.F32 R112, R12.reuse, R26, R112 ;  /* 0x0000001a0c70723c */ /* 0x040fe20000001870 */
[----:B------:R-:W-:Y:S07]  /*2cb0*/  LDSM.16.M88.4 R24, [R241+0xc100] ;  /* 0x00c10000f118783b */ /* 0x000fee0000000200 */
[C---:B------:R-:W-:Y:S08]  /*2cc0*/  HMMA.16816.F32 R124, R12.reuse, R20, R124 ;  /* 0x000000140c7c723c */ /* 0x040ff0000000187c */
[C---:B------:R-:W-:Y:S01]  /*2cd0*/  HMMA.16816.F32 R108, R12.reuse, R22, R108 ;  /* 0x000000160c6c723c */ /* 0x040fe2000000186c */
[----:B------:R-:W-:Y:S07]  /*2ce0*/  LDSM.16.M88.4 R20, [R241+0xe100] ;  /* 0x00e10000f114783b */ /* 0x000fee0000000200 */
[----:B------:R-:W-:Y:S01]  /*2cf0*/  HMMA.16816.F32 R116, R12, R18, R48 ;  /* 0x000000120c74723c */ /* 0x000fe20000001830 */
[----:B------:R-:W-:Y:S04]  /*2d00*/  LDSM.16.M88.4 R48, [R238+0x6100] ;  /* 0x00610000ee30783b */ /* 0x000fe80000000200 */
[----:B------:R-:W-:Y:S03]  /*2d10*/  LDSM.16.M88.4 R16, [R240+0xc100] ;  /* 0x00c10000f010783b */ /* 0x000fe60000000200 */
[----:B---3--:R-:W-:Y:S01]  /*2d20*/  HMMA.16816.F32 R12, R4, R40, R56 ;  /* 0x00000028040c723c */ /* 0x008fe20000001838 */
[----:B------:R-:W2:Y:S07]  /*2d30*/  LDSM.16.M88.4 R56, [R243+0x2000] ;  /* 0x00200000f338783b */ /* 0x000eae0000000200 */
[----:B----4-:R-:W-:Y:S08]  /*2d40*/  HMMA.16816.F32 R8, R32, R60, R8 ;  /* 0x0000003c2008723c */ /* 0x010ff00000001808 */
[C---:B------:R-:W-:Y:S08]  /*2d50*/  HMMA.16816.F32 R80, R4.reuse, R42, R80 ;  /* 0x0000002a0450723c */ /* 0x040ff00000001850 */
[C---:B------:R-:W-:Y:S08]  /*2d60*/  HMMA.16816.F32 R104, R4.reuse, R52, R104 ;  /* 0x000000340468723c */ /* 0x040ff00000001868 */
[C---:B------:R-:W-:Y:S08]  /*2d70*/  HMMA.16816.F32 R128, R4.reuse, R54, R76 ;  /* 0x000000360480723c */ /* 0x040ff0000000184c */
[C---:B------:R-:W-:Y:S08]  /*2d80*/  HMMA.16816.F32 R96, R4.reuse, R84, R96 ;  /* 0x000000540460723c */ /* 0x040ff00000001860 */
[C---:B------:R-:W-:Y:S08]  /*2d90*/  HMMA.16816.F32 R136, R4.reuse, R86, R72 ;  /* 0x000000560488723c */ /* 0x040ff00000001848 */
[C---:B------:R-:W-:Y:S08]  /*2da0*/  HMMA.16816.F32 R140, R4.reuse, R100, R88 ;  /* 0x00000064048c723c */ /* 0x040ff00000001858 */
[----:B------:R-:W-:Y:S08]  /*2db0*/  HMMA.16816.F32 R144, R4, R102, R68 ;  /* 0x000000660490723c */ /* 0x000ff00000001844 */
[----:B-1----:R-:W-:Y:S01]  /*2dc0*/  HMMA.16816.F32 R4, R28, R60, R12 ;  /* 0x0000003c1c04723c */ /* 0x002fe2000000180c */
[----:B------:R-:W1:Y:S07]  /*2dd0*/  LDSM.16.M88.4 R12, [R240+0xe100] ;  /* 0x00e10000f00c783b */ /* 0x000e6e0000000200 */
[----:B--2---:R-:W-:Y:S01]  /*2de0*/  HMMA.16816.F32 R44, R24, R56, R8 ;  /* 0x00000038182c723c */ /* 0x004fe20000001808 */
[----:B------:R-:W-:Y:S07]  /*2df0*/  LDSM.16.M88.4 R8, [R242+0xc100] ;  /* 0x00c10000f208783b */ /* 0x000fee0000000200 */
[C---:B------:R-:W-:Y:S01]  /*2e00*/  HMMA.16816.F32 R64, R36.reuse, R42, R64 ;  /* 0x0000002a2440723c */ /* 0x040fe20000001840 */
[----:B------:R-:W2:Y:S07]  /*2e10*/  LDSM.16.M88.4 R40, [R237+0x2000] ;  /* 0x00200000ed28783b */ /* 0x000eae0000000200 */
[C---:B------:R-:W-:Y:S08]  /*2e20*/  HMMA.16816.F32 R92, R36.reuse, R52, R92 ;  /* 0x00000034245c723c */ /* 0x040ff0000000185c */
[----:B------:R-:W-:Y:S08]  /*2e30*/  HMMA.16816.F32 R112, R36, R54, R112 ;  /* 0x000000362470723c */ /* 0x000ff00000001870 */
[----:B------:R-:W-:Y:S01]  /*2e40*/  HMMA.16816.F32 R52, R20, R56, R4 ;  /* 0x000000381434723c */ /* 0x000fe20000001804 */
[----:B------:R-:W-:Y:S07]  /*2e50*/  LDSM.16.M88.4 R4, [R244+0xe100] ;  /* 0x00e10000f404783b */ /* 0x000fee0000000200 */
[----:B------:R-:W-:Y:S01]  /*2e60*/  HMMA.16816.F32 R68, R16, R48, R44 ;  /* 0x000000301044723c */ /* 0x000fe2000000182c */
[----:B------:R-:W3:Y:S07]  /*2e70*/  LDSM.16.M88.4 R44, [R232+0x6900] ;  /* 0x00690000e82c783b */ /* 0x000eee0000000200 */
[-C--:B------:R-:W-:Y:S08]  /*2e80*/  HMMA.16816.F32 R64, R32, R62.reuse, R64 ;  /* 0x0000003e2040723c */ /* 0x080ff00000001840 */
[----:B------:R-:W-:Y:S08]  /*2e90*/  HMMA.16816.F32 R72, R28, R62, R80 ;  /* 0x0000003e1c48723c */ /* 0x000ff00000001850 */
[----:B-1----:R-:W-:Y:S01]  /*2ea0*/  HMMA.16816.F32 R60, R12, R48, R52 ;  /* 0x000000300c3c723c */ /* 0x002fe20000001834 */
[----:B------:R-:W1:Y:S07]  /*2eb0*/  LDSM.16.M88.4 R52, [R243+0x2800] ;  /* 0x00280000f334783b */ /* 0x000e6e0000000200 */
[----:B------:R-:W-:Y:S08]  /*2ec0*/  HMMA.16816.F32 R64, R24, R58, R64 ;  /* 0x0000003a1840723c */ /* 0x000ff00000001840 */
[----:B--2---:R-:W-:Y:S08]  /*2ed0*/  HMMA.16816.F32 R76, R8, R40, R68 ;  /* 0x00000028084c723c */ /* 0x004ff00000001844 */
[----:B------:R-:W-:Y:S08]  /*2ee0*/  HMMA.16816.F32 R72, R20, R58, R72 ;  /* 0x0000003a1448723c */ /* 0x000ff00000001848 */
[----:B---3--:R-:W-:Y:S08]  /*2ef0*/  HMMA.16816.F32 R68, R32, R44, R92 ;  /* 0x0000002c2044723c */ /* 0x008ff0000000185c */
[----:B------:R-:W-:Y:S01]  /*2f00*/  HMMA.16816.F32 R124, R36, R84, R124 ;  /* 0x00000054247c723c */ /* 0x000fe2000000187c */
[----:B------:R-:W-:-:S04]  /*2f10*/  FMUL.FTZ R2, R76, c[0x0][0x320] ;  /* 0x0000c8004c027a20 */ /* 0x000fc80000410000 */
[----:B------:R2:W3:Y:S03]  /*2f20*/  MUFU.TANH R152, R2 ;  /* 0x0000000200987308 */ /* 0x0004e60000002400 */
[C---:B------:R-:W-:Y:S08]  /*2f30*/  HMMA.16816.F32 R108, R36.reuse, R86, R108 ;  /* 0x00000056246c723c */ /* 0x040ff0000000186c */
[----:B------:R-:W-:Y:S01]  /*2f40*/  HMMA.16816.F32 R120, R36, R100, R120 ;  /* 0x000000642478723c */ /* 0x000fe20000001878 */
[----:B--2---:R-:W-:-:S07]  /*2f50*/  FMUL.FTZ R2, R77, c[0x0][0x320] ;  /* 0x0000c8004d027a20 */ /* 0x004fce0000410000 */
[----:B------:R-:W-:Y:S01]  /*2f60*/  HMMA.16816.F32 R116, R36, R102, R116 ;  /* 0x000000662474723c */ /* 0x000fe20000001874 */
[----:B------:R-:W2:Y:S01]  /*2f70*/  LDSM.16.M88.4 R36, [R238+0x6900] ;  /* 0x00690000ee24783b */ /* 0x000ea20000000200 */
[----:B------:R4:W1:Y:S06]  /*2f80*/  MUFU.TANH R151, R2 ;  /* 0x0000000200977308 */ /* 0x00086c0000002400 */
[----:B------:R-:W-:Y:S08]  /*2f90*/  HMMA.16816.F32 R80, R4, R40, R60 ;  /* 0x000000280450723c */ /* 0x000ff0000000183c */
[----:B------:R-:W-:Y:S01]  /*2fa0*/  HMMA.16816.F32 R60, R16, R50, R64 ;  /* 0x00000032103c723c */ /* 0x000fe20000001840 */
[----:B----4-:R-:W-:-:S04]  /*2fb0*/  FMUL.FTZ R2, R78, c[0x0][0x320] ;  /* 0x0000c8004e027a20 */ /* 0x010fc80000410000 */
[----:B------:R4:W1:Y:S03]  /*2fc0*/  MUFU.TANH R150, R2 ;  /* 0x0000000200967308 */ /* 0x0008660000002400 */
[----:B------:R-:W-:Y:S08]  /*2fd0*/  HMMA.16816.F32 R56, R28, R44, R104 ;  /* 0x0000002c1c38723c */ /* 0x000ff00000001868 */
[----:B------:R-:W-:Y:S01]  /*2fe0*/  HMMA.16816.F32 R64, R12, R50, R72 ;  /* 0x000000320c40723c */ /* 0x000fe20000001848 */
[----:B------:R-:W5:Y:S01]  /*2ff0*/  LDSM.16.M88.4 R48, [R237+0x2800] ;  /* 0x00280000ed30783b */ /* 0x000f620000000200 */
[----:B----4-:R-:W-:-:S06]  /*3000*/  FMUL.FTZ R2, R79, c[0x0][0x320] ;  /* 0x0000c8004f027a20 */ /* 0x010fcc0000410000 */
[----:B-1----:R-:W-:Y:S01]  /*3010*/  HMMA.16816.F32 R68, R24, R52, R68 ;  /* 0x000000341844723c */ /* 0x002fe20000001844 */
[----:B------:R1:W4:Y:S07]  /*3020*/  MUFU.TANH R149, R2 ;  /* 0x0000000200957308 */ /* 0x00032e0000002400 */
[----:B------:R-:W-:Y:S08]  /*3030*/  HMMA.16816.F32 R72, R8, R42, R60 ;  /* 0x0000002a0848723c */ /* 0x000ff0000000183c */
[----:B------:R-:W-:Y:S01]  /*3040*/  HMMA.16816.F32 R60, R20, R52, R56 ;  /* 0x00000034143c723c */ /* 0x000fe20000001838 */
[----:B------:R-:W3:Y:S01]  /*3050*/  LDSM.16.M88.4 R56, [R232+0x7100] ;  /* 0x00710000e838783b */ /* 0x000ee20000000200 */
[----:B-1----:R-:W-:-:S04]  /*3060*/  FMUL.FTZ R2, R80, c[0x0][0x320] ;  /* 0x0000c80050027a20 */ /* 0x002fc80000410000 */
[----:B------:R1:W1:Y:S02]  /*3070*/  MUFU.TANH R148, R2 ;  /* 0x0000000200947308 */ /* 0x0002640000002400 */
[----:B------:R-:W-:Y:S08]  /*3080*/  HMMA.16816.F32 R84, R4, R42, R64 ;  /* 0x0000002a0454723c */ /* 0x000ff00000001840 */
[----:B------:R-:W-:Y:S01]  /*3090*/  HMMA.16816.F32 R40, R32, R46, R112 ;  /* 0x0000002e2028723c */ /* 0x000fe20000001870 */
[----:B-1----:R-:W-:-:S07]  /*30a0*/  FMUL.FTZ R2, R81, c[0x0][0x320] ;  /* 0x0000c80051027a20 */ /* 0x002fce0000410000 */
[----:B--2---:R-:W-:Y:S01]  /*30b0*/  HMMA.16816.F32 R64, R16, R36, R68 ;  /* 0x000000241040723c */ /* 0x004fe20000001844 */
[----:B------:R1:W2:Y:S07]  /*30c0*/  MUFU.TANH R135, R2 ;  /* 0x0000000200877308 */ /* 0x0002ae0000002400 */
[----:B------:R-:W-:Y:S08]  /*30d0*/  HMMA.16816.F32 R68, R28, R46, R128 ;  /* 0x0000002e1c44723c */ /* 0x000ff00000001880 */
[----:B------:R-:W-:Y:S01]  /*30e0*/  HMMA.16816.F32 R44, R12, R36, R60 ;  /* 0x000000240c2c723c */ /* 0x000fe2000000183c */
[----:B-1----:R-:W-:-:S04]  /*30f0*/  FMUL.FTZ R2, R82, c[0x0][0x320] ;  /* 0x0000c80052027a20 */ /* 0x002fc80000410000 */
[----:B------:R1:W1:Y:S03]  /*3100*/  MUFU.TANH R133, R2 ;  /* 0x0000000200857308 */ /* 0x0002660000002400 */
[----:B------:R-:W-:Y:S01]  /*3110*/  HMMA.16816.F32 R60, R24, R54, R40 ;  /* 0x00000036183c723c */ /* 0x000fe20000001828 */
[----:B------:R-:W2:Y:S01]  /*3120*/  LDSM.16.M88.4 R40, [R243+0x3000] ;  /* 0x00300000f328783b */ /* 0x000ea20000000200 */
[----:B-1----:R-:W-:Y:S11]  /*3130*/  FMUL.FTZ R2, R83, c[0x0][0x320] ;  /* 0x0000c80053027a20 */ /* 0x002ff60000410000 */
[----:B------:R-:W-:Y:S03]  /*3140*/  @!UPT UIADD3 URZ, URZ, URZ, URZ ;  /* 0x0000003f3f3ff290 */ /* 0x000fe6000fffe03f */
[----:B-----5:R-:W-:Y:S01]  /*3150*/  HMMA.16816.F32 R76, R4, R48, R44 ;  /* 0x00000030044c723c */ /* 0x020fe2000000182c */
[----:B------:R1:W1:Y:S07]  /*3160*/  MUFU.TANH R114, R2 ;  /* 0x0000000200727308 */ /* 0x00026e0000002400 */
[----:B------:R-:W-:Y:S08]  /*3170*/  HMMA.16816.F32 R60, R16, R38, R60 ;  /* 0x00000026103c723c */ /* 0x000ff0000000183c */
[----:B---3--:R-:W-:Y:S01]  /*3180*/  HMMA.16816.F32 R44, R28, R56, R96 ;  /* 0x000000381c2c723c */ /* 0x008fe20000001860 */
[----:B-1----:R-:W-:-:S04]  /*3190*/  FMUL.FTZ R2, R72, c[0x0][0x320] ;  /* 0x0000c80048027a20 */ /* 0x002fc80000410000 */
[----:B------:R1:W3:Y:S02]  /*31a0*/  MUFU.TANH R115, R2 ;  /* 0x0000000200737308 */ /* 0x0002e40000002400 */
[----:B-1----:R-:W-:-:S06]  /*31b0*/  FMUL.FTZ R2, R73, c[0x0][0x320] ;  /* 0x0000c80049027a20 */ /* 0x002fcc0000410000 */
[----:B------:R1:W1:Y:S02]  /*31c0*/  MUFU.TANH R113, R2 ;  /* 0x0000000200717308 */ /* 0x0002640000002400 */
        /* <DEDUP_REMOVED lines=8> */
[----:B-1----:R-:W-:-:S04]  /*3250*/  FMUL.FTZ R2, R84, c[0x0][0x320] ;  /* 0x0000c80054027a20 */ /* 0x002fc80000410000 */
[----:B------:R1:W1:Y:S11]  /*3260*/  MUFU.TANH R106, R2 ;  /* 0x00000002006a7308 */ /* 0x0002760000002400 */
[----:B------:R-:W-:Y:S01]  /*3270*/  HMMA.16816.F32 R64, R12, R38, R64 ;  /* 0x000000260c40723c */ /* 0x000fe20000001840 */
[----:B------:R-:W3:Y:S01]  /*3280*/  LDSM.16.M88.4 R36, [R237+0x3000] ;  /* 0x00300000ed24783b */ /* 0x000ee20000000200 */
[----:B-1----:R-:W-:-:S06]  /*3290*/  FMUL.FTZ R2, R85, c[0x0][0x320] ;  /* 0x0000c80055027a20 */ /* 0x002fcc0000410000 */
[----:B--2---:R-:W-:Y:S01]  /*32a0*/  HMMA.16816.F32 R68, R24, R40, R68 ;  /* 0x000000281844723c */ /* 0x004fe20000001844 */
[----:B------:R1:W2:Y:S11]  /*32b0*/  MUFU.TANH R105, R2 ;  /* 0x0000000200697308 */ /* 0x0002b60000002400 */
[----:B------:R-:W-:Y:S04]  /*32c0*/  @!UPT UIADD3 URZ, URZ, URZ, URZ ;  /* 0x0000003f3f3ff290 */ /* 0x000fe8000fffe03f */
[----:B------:R-:W-:Y:S01]  /*32d0*/  HMMA.16816.F32 R80, R4, R50, R64 ;  /* 0x000000320450723c */ /* 0x000fe20000001840 */
[----:B-1----:R-:W-:-:S04]  /*32e0*/  FMUL.FTZ R2, R86, c[0x0][0x320] ;  /* 0x0000c80056027a20 */ /* 0x002fc80000410000 */
[----:B------:R1:W1:Y:S03]  /*32f0*/  MUFU.TANH R104, R2 ;  /* 0x0000000200687308 */ /* 0x0002660000002400 */
[----:B-----5:R-:W-:Y:S08]  /*3300*/  HMMA.16816.F32 R64, R16, R52, R68 ;  /* 0x000000341040723c */ /* 0x020ff00000001844 */
[----:B------:R-:W-:Y:S01]  /*3310*/  HMMA.16816.F32 R68, R28, R58, R136 ;  /* 0x0000003a1c44723c */ /* 0x000fe20000001888 */
[----:B-1----:R-:W-:-:S04]  /*3320*/  FMUL.FTZ R2, R87, c[0x0][0x320] ;  /* 0x0000c80057027a20 */ /* 0x002fc80000410000 */
[----:B------:R1:W1:Y:S11]  /*3330*/  MUFU.TANH R102, R2 ;  /* 0x0000000200667308 */ /* 0x0002760000002400 */
[----:B------:R-:W-:Y:S08]  /*3340*/  @!UPT UIADD3 URZ, URZ, URZ, URZ ;  /* 0x0000003f3f3ff290 */ /* 0x000ff0000fffe03f */
[----:B------:R-:W-:Y:S01]  /*3350*/  HMMA.16816.F32 R68, R20, R42, R68 ;  /* 0x0000002a1444723c */ /* 0x000fe20000001844 */
[----:B-1----:R-:W-:-:S04]  /*3360*/  FMUL.FTZ R2, R72, c[0x0][0x320] ;  /* 0x0000c80048027a20 */ /* 0x002fc80000410000 */
[----:B------:R1:W1:Y:S02]  /*3370*/  MUFU.TANH R103, R2 ;  /* 0x0000000200677308 */ /* 0x0002640000002400 */
[----:B-1----:R-:W-:Y:S11]  /*3380*/  FMUL.FTZ R2, R73, c[0x0][0x320] ;  /* 0x0000c80049027a20 */ /* 0x002ff60000410000 */
[----:B------:R-:W-:Y:S06]  /*3390*/  @!UPT UIADD3 URZ, URZ, URZ, URZ ;  /* 0x0000003f3f3ff290 */ /* 0x000fec000fffe03f */
[----:B------:R-:W-:Y:S01]  /*33a0*/  HMMA.16816.F32 R68, R12, R54, R68 ;  /* 0x000000360c44723c */ /* 0x000fe20000001844 */
[----:B------:R1:W1:Y:S02]  /*33b0*/  MUFU.TANH R101, R2 ;  /* 0x0000000200657308 */ /* 0x0002640000002400 */
[----:B-1----:R-:W-:-:S06]  /*33c0*/  FMUL.FTZ R2, R74, c[0x0][0x320] ;  /* 0x0000c8004a027a20 */ /* 0x002fcc0000410000 */
[----:B------:R1:W1:Y:S11]  /*33d0*/  MUFU.TANH R100, R2 ;  /* 0x0000000200647308 */ /* 0x0002760000002400 */
[----:B------:R-:W-:Y:S04]  /*33e0*/  @!UPT UIADD3 URZ, URZ, URZ, URZ ;  /* 0x0000003f3f3ff290 */ /* 0x000fe8000fffe03f */
[----:B---3--:R-:W-:Y:S01]  /*33f0*/  HMMA.16816.F32 R68, R4, R38, R68 ;  /* 0x000000260444723c */ /* 0x008fe20000001844 */
[----:B-1----:R-:W-:-:S07]  /*3400*/  FMUL.FTZ R2, R75, c[0x0][0x320] ;  /* 0x0000c8004b027a20 */ /* 0x002fce0000410000 */
[----:B------:R-:W-:Y:S01]  /*3410*/  HMMA.16816.F32 R72, R8, R50, R60 ;  /* 0x000000320848723c */ /* 0x000fe2000000183c */
[----:B------:R1:W3:Y:S07]  /*3420*/  MUFU.TANH R95, R2 ;  /* 0x00000002005f7308 */ /* 0x0002ee0000002400 */
[----:B------:R-:W-:Y:S01]  /*3430*/  HMMA.16816.F32 R60, R20, R40, R44 ;  /* 0x00000028143c723c */ /* 0x000fe2000000182c */
[----:B------:R-:W5:Y:S07]  /*3440*/  LDSM.16.M88.4 R44, [R232+0x7900] ;  /* 0x00790000e82c783b */ /* 0x000f6e0000000200 */
[----:B------:R-:W-:-:S02]  /*3450*/  FMUL.FTZ R68, R68, c[0x0][0x320] ;  /* 0x0000c80044447a20 */ /* 0x000fc40000410000 */
[----:B------:R-:W-:Y:S02]  /*3460*/  FMUL.FTZ R69, R69, c[0x0][0x320] ;  /* 0x0000c80045457a20 */ /* 0x000fe40000410000 */
[----:B------:R-:W-:Y:S01]  /*3470*/  FMUL.FTZ R70, R70, c[0x0][0x320] ;  /* 0x0000c80046467a20 */ /* 0x000fe20000410000 */
[----:B------:R-:W-:Y:S01]  /*3480*/  HMMA.16816.F32 R48, R32, R58, R108 ;  /* 0x0000003a2030723c */ /* 0x000fe2000000186c */
[----:B------:R-:W2:Y:S01]  /*3490*/  MUFU.TANH R68, R68 ;  /* 0x0000004400447308 */ /* 0x000ea20000002400 */
[----:B-1----:R-:W-:-:S07]  /*34a0*/  FMUL.FTZ R2, R76, c[0x0][0x320] ;  /* 0x0000c8004c027a20 */ /* 0x002fce0000410000 */
[----:B------:R1:W1:Y:S02]  /*34b0*/  MUFU.TANH R94, R2 ;  /* 0x00000002005e7308 */ /* 0x0002640000002400 */
[----:B------:R-:W-:Y:S06]  /*34c0*/  HMMA.16816.F32 R56, R12, R52, R60 ;  /* 0x000000340c38723c */ /* 0x000fec000000183c */
[----:B------:R-:W2:Y:S07]  /*34d0*/  MUFU.TANH R69, R69 ;  /* 0x0000004500457308 */ /* 0x000eae0000002400 */
[----:B------:R-:W-:Y:S01]  /*34e0*/  HMMA.16816.F32 R60, R24, R42, R48 ;  /* 0x0000002a183c723c */ /* 0x000fe20000001830 */
[----:B-1----:R-:W-:Y:S01]  /*34f0*/  FMUL.FTZ R2, R77, c[0x0][0x320] ;  /* 0x0000c8004d027a20 */ /* 0x002fe20000410000 */
[----:B------:R-:W1:Y:S01]  /*3500*/  LDSM.16.M88.4 R48, [R243+0x3800] ;  /* 0x00380000f330783b */ /* 0x000e620000000200 */
[----:B------:R-:W1:Y:S03]  /*3510*/  MUFU.TANH R70, R70 ;  /* 0x0000004600467308 */ /* 0x000e660000002400 */
[----:B------:R-:W1:Y:S05]  /*3520*/  LDSM.16.M88.4 R40, [R238+0x7900] ;  /* 0x00790000ee28783b */ /* 0x000e6a0000000200 */
[----:B------:R2:W1:Y:S02]  /*3530*/  MUFU.TANH R93, R2 ;  /* 0x00000002005d7308 */ /* 0x0004640000002400 */
[----:B--2---:R-:W-:-:S06]  /*3540*/  FMUL.FTZ R2, R78, c[0x0][0x320] ;  /* 0x0000c8004e027a20 */ /* 0x004fcc0000410000 */
[----:B------:R2:W1:Y:S02]  /*3550*/  MUFU.TANH R92, R2 ;  /* 0x00000002005c7308 */ /* 0x0004640000002400 */
[----:B--2---:R-:W-:Y:S02]  /*3560*/  FMUL.FTZ R2, R79, c[0x0][0x320] ;  /* 0x0000c8004f027a20 */ /* 0x004fe40000410000 */
[----:B------:R-:W-:Y:S04]  /*3570*/  HMMA.16816.F32 R76, R4, R36, R56 ;  /* 0x00000024044c723c */ /* 0x000fe80000001838 */
[----:B------:R2:W1:Y:S04]  /*3580*/  MUFU.TANH R89, R2 ;  /* 0x0000000200597308 */ /* 0x0004680000002400 */
[----:B------:R-:W-:Y:S08]  /*3590*/  HMMA.16816.F32 R56, R16, R54, R60 ;  /* 0x000000361038723c */ /* 0x000ff0000000183c */
[----:B-----5:R-:W-:Y:S01]  /*35a0*/  HMMA.16816.F32 R60, R28, R44, R140 ;  /* 0x0000002c1c3c723c */ /* 0x020fe2000000188c */
[----:B--2---:R-:W-:-:S04]  /*35b0*/  FMUL.FTZ R2, R72, c[0x0][0x320] ;  /* 0x0000c80048027a20 */ /* 0x004fc80000410000 */
[----:B------:R2:W1:Y:S03]  /*35c0*/  MUFU.TANH R91, R2 ;  /* 0x00000002005b7308 */ /* 0x0004660000002400 */
[----:B------:R-:W-:Y:S01]  /*35d0*/  HMMA.16816.F32 R28, R28, R46, R144 ;  /* 0x0000002e1c1c723c */ /* 0x000fe20000001890 */
[----:B--2---:R-:W-:Y:S11]  /*35e0*/  FMUL.FTZ R2, R73, c[0x0][0x320] ;  /* 0x0000c80049027a20 */ /* 0x004ff60000410000 */
[----:B------:R-:W-:Y:S04]  /*35f0*/  @!UPT UIADD3 URZ, URZ, URZ, URZ ;  /* 0x0000003f3f3ff290 */ /* 0x000fe8000fffe03f */
[----:B-1----:R-:W-:Y:S01]  /*3600*/  HMMA.16816.F32 R60, R20, R48, R60 ;  /* 0x00000030143c723c */ /* 0x002fe2000000183c */
[----:B------:R1:W2:Y:S02]  /*3610*/  MUFU.TANH R90, R2 ;  /* 0x00000002005a7308 */ /* 0x0002a40000002400 */
        /* <DEDUP_REMOVED lines=8> */
[----:B------:R-:W-:Y:S08]  /*36a0*/  @!UPT UIADD3 URZ, URZ, URZ, URZ ;  /* 0x0000003f3f3ff290 */ /* 0x000ff0000fffe03f */
[----:B------:R-:W-:Y:S01]  /*36b0*/  HMMA.16816.F32 R52, R24, R48, R64 ;  /* 0x000000301834723c */ /* 0x000fe20000001840 */
[----:B-1----:R-:W-:-:S07]  /*36c0*/  FMUL.FTZ R2, R81, c[0x0][0x320] ;  /* 0x0000c80051027a20 */ /* 0x002fce0000410000 */
[----:B------:R-:W-:Y:S01]  /*36d0*/  HMMA.16816.F32 R64, R8, R38, R56 ;  /* 0x000000260840723c */ /* 0x000fe20000001838 */
[----:B------:R1:W1:Y:S07]  /*36e0*/  MUFU.TANH R85, R2 ;  /* 0x0000000200557308 */ /* 0x00026e0000002400 */
[----:B------:R-:W-:Y:S01]  /*36f0*/  HMMA.16816.F32 R56, R32, R46, R116 ;  /* 0x0000002e2038723c */ /* 0x000fe20000001874 */
[----:B------:R-:W5:Y:S01]  /*3700*/  LDSM.16.M88.4 R32, [R237+0x3800] ;  /* 0x00380000ed20783b */ /* 0x000f620000000200 */
[----:B------:R-:W-:-:S06]  /*3710*/  DEPBAR.LE SB0, 0x0 ;  /* 0x000080000000791a */ /* 0x000fcc0000000000 */
[----:B------:R-:W-:Y:S01]  /*3720*/  HMMA.16816.F32 R52, R16, R40, R52 ;  /* 0x000000281034723c */ /* 0x000fe20000001834 */
[----:B-1----:R-:W-:-:S04]  /*3730*/  FMUL.FTZ R2, R82, c[0x0][0x320] ;  /* 0x0000c80052027a20 */ /* 0x002fc80000410000 */
[----:B------:R1:W1:Y:S03]  /*3740*/  MUFU.TANH R82, R2 ;  /* 0x0000000200527308 */ /* 0x0002660000002400 */
[----:B------:R-:W-:Y:S01]  /*3750*/  HMMA.16816.F32 R36, R12, R40, R60 ;  /* 0x000000280c24723c */ /* 0x000fe2000000183c */
[----:B------:R-:W-:Y:S02]  /*3760*/  FMUL.FTZ R65, R65, c[0x0][0x320] ;  /* 0x0000c80041417a20 */ /* 0x000fe40000410000 */
[----:B------:R-:W-:Y:S02]  /*3770*/  FMUL.FTZ R66, R66, c[0x0][0x320] ;  /* 0x0000c80042427a20 */ /* 0x000fe40000410000 */
[----:B------:R-:W-:Y:S02]  /*3780*/  FMUL.FTZ R67, R67, c[0x0][0x320] ;  /* 0x0000c80043437a20 */ /* 0x000fe40000410000 */
[----:B------:R-:W2:Y:S01]  /*3790*/  MUFU.TANH R65, R65 ;  /* 0x0000004100417308 */ /* 0x000ea20000002400 */
[----:B------:R-:W-:Y:S01]  /*37a0*/  HMMA.16816.F32 R24, R24, R50, R56 ;  /* 0x000000321818723c */ /* 0x000fe20000001838 */
[----:B-1----:R-:W-:-:S06]  /*37b0*/  FMUL.FTZ R2, R83, c[0x0][0x320] ;  /* 0x0000c80053027a20 */ /* 0x002fcc0000410000 */
[----:B------:R-:W1:Y:S01]  /*37c0*/  MUFU.TANH R66, R66 ;  /* 0x0000004200427308 */ /* 0x000e620000002400 */
[----:B------:R-:W-:Y:S07]  /*37d0*/  HMMA.16816.F32 R48, R20, R50, R28 ;  /* 0x000000321430723c */ /* 0x000fee000000181c */
[----:B------:R1:W1:Y:S01]  /*37e0*/  MUFU.TANH R81, R2 ;  /* 0x0000000200517308 */ /* 0x0002620000002400 */
[----:B-----5:R-:W-:Y:S07]  /*37f0*/  HMMA.16816.F32 R52, R8, R32, R52 ;  /* 0x000000200834723c */ /* 0x020fee0000001834 */
[----:B------:R-:W2:Y:S01]  /*3800*/  MUFU.TANH R67, R67 ;  /* 0x0000004300437308 */ /* 0x000ea20000002400 */
[----:B------:R-:W-:Y:S01]  /*3810*/  HMMA.16816.F32 R16, R16, R42, R24 ;  /* 0x0000002a1010723c */ /* 0x000fe20000001818 */
[----:B-1----:R-:W-:-:S07]  /*3820*/  FMUL.FTZ R2, R72, c[0x0][0x320] ;  /* 0x0000c80048027a20 */ /* 0x002fce0000410000 */
[----:B------:R-:W-:Y:S01]  /*3830*/  HMMA.16816.F32 R12, R12, R42, R48 ;  /* 0x0000002a0c0c723c */ /* 0x000fe20000001830 */
[----:B------:R1:W1:Y:S07]  /*3840*/  MUFU.TANH R83, R2 ;  /* 0x0000000200537308 */ /* 0x00026e0000002400 */
[----:B------:R-:W-:Y:S01]  /*3850*/  HMMA.16816.F32 R20, R4, R32, R36 ;  /* 0x000000200414723c */ /* 0x000fe20000001824 */
[----:B------:R-:W-:Y:S02]  /*3860*/  FMUL.FTZ R52, R52, c[0x0][0x320] ;  /* 0x0000c80034347a20 */ /* 0x000fe40000410000 */
[----:B------:R-:W-:-:S02]  /*3870*/  FMUL.FTZ R53, R53, c[0x0][0x320] ;  /* 0x0000c80035357a20 */ /* 0x000fc40000410000 */
[----:B------:R-:W-:Y:S02]  /*3880*/  FMUL.FTZ R54, R54, c[0x0][0x320] ;  /* 0x0000c80036367a20 */ /* 0x000fe40000410000 */
[----:B------:R-:W2:Y:S01]  /*3890*/  MUFU.TANH R52, R52 ;  /* 0x0000003400347308 */ /* 0x000ea20000002400 */
[----:B------:R-:W-:Y:S01]  /*38a0*/  HMMA.16816.F32 R8, R8, R34, R16 ;  /* 0x000000220808723c */ /* 0x000fe20000001810 */
[----:B-1----:R-:W-:-:S06]  /*38b0*/  FMUL.FTZ R2, R73, c[0x0][0x320] ;  /* 0x0000c80049027a20 */ /* 0x002fcc0000410000 */
[----:B------:R1:W1:Y:S01]  /*38c0*/  MUFU.TANH R84, R2 ;  /* 0x0000000200547308 */ /* 0x0002620000002400 */
[----:B------:R-:W-:Y:S07]  /*38d0*/  HMMA.16816.F32 R4, R4, R34, R12 ;  /* 0x000000220404723c */ /* 0x000fee000000180c */
[----:B------:R-:W2:Y:S01]  /*38e0*/  MUFU.TANH R53, R53 ;  /* 0x0000003500357308 */ /* 0x000ea20000002400 */
[----:B------:R-:W-:Y:S01]  /*38f0*/  FMUL.FTZ R20, R20, c[0x0][0x320] ;  /* 0x0000c80014147a20 */ /* 0x000fe20000410000 */
[----:B------:R-:W-:Y:S01]  /*3900*/  SHF.R.S32.HI R15, RZ, 0x1f, R134 ;  /* 0x0000001fff0f7819 */ /* 0x000fe20000011486 */
[----:B------:R-:W-:-:S02]  /*3910*/  FMUL.FTZ R21, R21, c[0x0][0x320] ;  /* 0x0000c80015157a20 */ /* 0x000fc40000410000 */
[----:B------:R-:W-:Y:S02]  /*3920*/  FMUL.FTZ R22, R22, c[0x0][0x320] ;  /* 0x0000c80016167a20 */ /* 0x000fe40000410000 */
[----:B------:R-:W-:Y:S01]  /*3930*/  FMUL.FTZ R23, R23, c[0x0][0x320] ;  /* 0x0000c80017177a20 */ /* 0x000fe20000410000 */
[----:B------:R-:W2:Y:S01]  /*3940*/  MUFU.TANH R54, R54 ;  /* 0x0000003600367308 */ /* 0x000ea20000002400 */
[----:B-1----:R-:W-:Y:S02]  /*3950*/  FMUL.FTZ R2, R74, c[0x0][0x320] ;  /* 0x0000c8004a027a20 */ /* 0x002fe40000410000 */
[----:B------:R-:W-:Y:S02]  /*3960*/  FMUL.FTZ R8, R8, c[0x0][0x320] ;  /* 0x0000c80008087a20 */ /* 0x000fe40000410000 */
[----:B------:R-:W-:Y:S02]  /*3970*/  FMUL.FTZ R9, R9, c[0x0][0x320] ;  /* 0x0000c80009097a20 */ /* 0x000fe40000410000 */
[----:B------:R-:W-:Y:S01]  /*3980*/  FMUL.FTZ R10, R10, c[0x0][0x320] ;  /* 0x0000c8000a0a7a20 */ /* 0x000fe20000410000 */
[----:B------:R1:W1:Y:S01]  /*3990*/  MUFU.TANH R80, R2 ;  /* 0x0000000200507308 */ /* 0x0002620000002400 */
[----:B------:R-:W-:-:S02]  /*39a0*/  FMUL.FTZ R11, R11, c[0x0][0x320] ;  /* 0x0000c8000b0b7a20 */ /* 0x000fc40000410000 */
[----:B------:R-:W-:Y:S02]  /*39b0*/  FMUL.FTZ R5, R5, c[0x0][0x320] ;  /* 0x0000c80005057a20 */ /* 0x000fe40000410000 */
[----:B------:R-:W-:Y:S02]  /*39c0*/  FMUL.FTZ R6, R6, c[0x0][0x320] ;  /* 0x0000c80006067a20 */ /* 0x000fe40000410000 */
[----:B------:R-:W-:Y:S01]  /*39d0*/  FMUL.FTZ R7, R7, c[0x0][0x320] ;  /* 0x0000c80007077a20 */ /* 0x000fe20000410000 */
[----:B------:R-:W2:Y:S01]  /*39e0*/  MUFU.TANH R33, R20 ;  /* 0x0000001400217308 */ /* 0x000ea20000002400 */
[----:B------:R-:W-:Y:S02]  /*39f0*/  FMUL.FTZ R4, R4, c[0x0][0x320] ;  /* 0x0000c80004047a20 */ /* 0x000fe40000410000 */
[----:B-1----:R-:W-:-:S05]  /*3a00*/  FMUL.FTZ R2, R75, c[0x0][0x320] ;  /* 0x0000c8004b027a20 */ /* 0x002fca0000410000 */
[----:B------:R-:W1:Y:S08]  /*3a10*/  MUFU.TANH R32, R21 ;  /* 0x0000001500207308 */ /* 0x000e700000002400 */
[----:B------:R5:W1:Y:S08]  /*3a20*/  MUFU.TANH R75, R2 ;  /* 0x00000002004b7308 */ /* 0x000a700000002400 */
[----:B------:R-:W1:Y:S01]  /*3a30*/  MUFU.TANH R31, R22 ;  /* 0x00000016001f7308 */ /* 0x000e620000002400 */
[----:B-----5:R-:W-:-:S07]  /*3a40*/  FMUL.FTZ R2, R76, c[0x0][0x320] ;  /* 0x0000c8004c027a20 */ /* 0x020fce0000410000 */
        /* <DEDUP_REMOVED lines=16> */
[----:B------:R5:W1:Y:S08]  /*3b50*/  MUFU.TANH R28, R4 ;  /* 0x00000004001c7308 */ /* 0x000a700000002400 */
[----:B------:R1:W1:Y:S01]  /*3b60*/  MUFU.TANH R44, R2 ;  /* 0x00000002002c7308 */ /* 0x0002620000002400 */
[----:B-----5:R-:W-:Y:S01]  /*3b70*/  LOP3.LUT R4, R154, R153, RZ, 0xfc, !PT ;  /* 0x000000999a047212 */ /* 0x020fe200078efcff */
[----:B-1----:R-:W-:-:S06]  /*3b80*/  FMUL.FTZ R2, R71, c[0x0][0x320] ;  /* 0x0000c80047027a20 */ /* 0x002fcc0000410000 */
[----:B------:R1:W1:Y:S02]  /*3b90*/  MUFU.TANH R40, R2 ;  /* 0x0000000200287308 */ /* 0x0002640000002400 */
[----:B-1----:R-:W-:-:S06]  /*3ba0*/  FMUL.FTZ R2, R55, c[0x0][0x320] ;  /* 0x0000c80037027a20 */ /* 0x002fcc0000410000 */
[----:B------:R1:W1:Y:S02]  /*3bb0*/  MUFU.TANH R190, R2 ;  /* 0x0000000200be7308 */ /* 0x0002640000002400 */
[----:B-1----:R-:W-:-:S05]  /*3bc0*/  IADD3 R2, R156, 0x100, RZ ;  /* 0x000001009c027810 */ /* 0x002fca0007ffe0ff */
[----:B------:R1:W-:Y:S04]  /*3bd0*/  STL [R1+0x2c], R2 ;  /* 0x00002c0201007387 */ /* 0x0003e80000100800 */
[----:B------:R-:W-:Y:S06]  /*3be0*/  BAR.SYNC.DEFER_BLOCKING 0x0 ;  /* 0x0000000000007b1d */ /* 0x000fec0000010000 */
[----:B------:R-:W-:Y:S05]  /*3bf0*/  @P2 BRA `(.L_x_753) ;  /* 0x0000049000002947 */ /* 0x000fea0003800000 */
[----:B--234-:R-:W-:Y:S01]  /*3c00*/  ULEA UR4, UR11, UR9, 0x6 ;  /* 0x000000090b047291 */ /* 0x01cfe2000f8e303f */
[----:B------:R-:W-:-:S05]  /*3c10*/  IMAD.MOV.U32 R9, RZ, RZ, RZ ;  /* 0x000000ffff097224 */ /* 0x000fca00078e00ff */
[----:B------:R-:W-:-:S05]  /*3c20*/  IMAD.U32 R5, RZ, RZ, UR4 ;  /* 0x00000004ff057e24 */ /* 0x000fca000f8e00ff */
[----:B------:R-:W-:-:S05]  /*3c30*/  IADD3 R5, R5, -0x80, R158 ;  /* 0xffffff8005057810 */ /* 0x000fca0007ffe09e */
[----:B------:R-:W-:-:S04]  /*3c40*/  @P1 IMAD.HI.U32 R6, R5, c[0x0][0x2bc], RZ ;  /* 0x0000af0005061a27 */ /* 0x000fc800078e00ff */
[----:B-1----:R-:W-:Y:S01]  /*3c50*/  IMAD.MOV.U32 R2, RZ, RZ, R5 ;  /* 0x000000ffff027224 */ /* 0x002fe200078e0005 */
        /* <DEDUP_REMOVED lines=9> */
[----:B------:R-:W-:Y:S01]  /*3cf0*/  SEL R25, RZ, 0x10, P3 ;  /* 0x00000010ff197807 */ /* 0x000fe20001800000 */
[----:B------:R-:W-:Y:S01]  /*3d00*/  IMAD R10, R2, c[0x0][0x2b8], R5 ;  /* 0x0000ae00020a7a24 */ /* 0x000fe200078e0205 */
[----:B------:R-:W-:Y:S02]  /*3d10*/  IADD3 R22, -R26, 0x10, RZ ;  /* 0x000000101a167810 */ /* 0x000fe40007ffe1ff */
[----:B------:R-:W-:Y:S02]  /*3d20*/  IADD3 R11, -R25, 0x10, RZ ;  /* 0x00000010190b7810 */ /* 0x000fe40007ffe1ff */
[----:B------:R-:W-:Y:S01]  /*3d30*/  SHF.R.S32.HI R2, RZ, 0x1f, R10 ;  /* 0x0000001fff027819 */ /* 0x000fe2000001140a */
[----:B------:R-:W-:Y:S01]  /*3d40*/  STL [R1+0x30], R10 ;  /* 0x0000300a01007387 */ /* 0x000fe20000100800 */
[----:B------:R-:W-:-:S02]  /*3d50*/  LOP3.LUT R22, R22, 0xf, RZ, 0xc0, !PT ;  /* 0x0000000f16167812 */ /* 0x000fc400078ec0ff */
[----:B------:R-:W-:Y:S01]  /*3d60*/  LOP3.LUT R11, R11, 0xf, RZ, 0xc0, !PT ;  /* 0x0000000f0b0b7812 */ /* 0x000fe200078ec0ff */
[----:B------:R-:W-:-:S04]  /*3d70*/  IMAD R2, R2, c[0x0][0x1e0], RZ ;  /* 0x0000780002027a24 */ /* 0x000fc800078e02ff */
[C---:B------:R-:W-:Y:S02]  /*3d80*/  IMAD R2, R10.reuse, c[0x0][0x1e4], R2 ;  /* 0x000079000a027a24 */ /* 0x040fe400078e0202 */
[----:B-1----:R-:W-:-:S04]  /*3d90*/  IMAD.WIDE.U32 R6, R10, c[0x0][0x1e0], RZ ;  /* 0x000078000a067a25 */ /* 0x002fc800078e00ff */
[----:B------:R-:W-:Y:S01]  /*3da0*/  IMAD.IADD R7, R7, 0x1, R2 ;  /* 0x0000000107077824 */ /* 0x000fe200078e0202 */
[----:B--2---:R-:W-:-:S03]  /*3db0*/  SHF.R.S32.HI R2, RZ, 0x1f, R9 ;  /* 0x0000001fff027819 */ /* 0x004fc60000011409 */
[----:B------:R-:W-:Y:S01]  /*3dc0*/  IMAD.WIDE.U32 R6, R9, c[0x0][0x1f0], R6 ;  /* 0x00007c0009067a25 */ /* 0x000fe200078e0006 */
[----:B------:R-:W-:Y:S03]  /*3dd0*/  STL [R1+0x28], R9 ;  /* 0x0000280901007387 */ /* 0x000fe60000100800 */
[----:B------:R-:W-:-:S04]  /*3de0*/  IMAD R2, R2, c[0x0][0x1f0], RZ ;  /* 0x00007c0002027a24 */ /* 0x000fc800078e02ff */
[----:B------:R-:W-:Y:S01]  /*3df0*/  IMAD R5, R9, c[0x0][0x1f4], R2 ;  /* 0x00007d0009057a24 */ /* 0x000fe200078e0202 */
[----:B------:R-:W-:-:S04]  /*3e00*/  IADD3 R2, P2, R6, UR20, RZ ;  /* 0x0000001406027c10 */ /* 0x000fc8000ff5e0ff */
[----:B------:R-:W-:Y:S02]  /*3e10*/  IADD3.X R6, R7, UR18, R5, P2, !PT ;  /* 0x0000001207067c10 */ /* 0x000fe400097fe405 */
[----:B------:R-:W-:-:S04]  /*3e20*/  LEA R5, P2, R2, c[0x0][0x1c8], 0x1 ;  /* 0x0000720002057a11 */ /* 0x000fc800078408ff */
[----:B------:R-:W-:Y:S01]  /*3e30*/  LEA.HI.X R2, R2, c[0x0][0x1cc], R6, 0x1, P2 ;  /* 0x0000730002027a11 */ /* 0x000fe200010f0c06 */
[----:B------:R-:W1:Y:S01]  /*3e40*/  SHFL.IDX PT, R10, R5, 0x3, 0x181f ;  /* 0x00781f00050a7f89 */ /* 0x000e6200000e0000 */
[----:B------:R-:W-:-:S03]  /*3e50*/  SHF.L.U64.HI R6, R132, 0x1, R157 ;  /* 0x0000000184067819 */ /* 0x000fc6000001029d */
[----:B------:R-:W2:Y:S04]  /*3e60*/  SHFL.IDX PT, R7, R2, 0x3, 0x181f ;  /* 0x00781f0002077f89 */ /* 0x000ea800000e0000 */
[----:B------:R-:W3:Y:S04]  /*3e70*/  SHFL.IDX PT, R18, R5, RZ, 0x181f ;  /* 0x00181fff05127589 */ /* 0x000ee800000e0000 */
[----:B------:R-:W-:Y:S04]  /*3e80*/  SHFL.IDX PT, R14, R5, 0x1, 0x181f ;  /* 0x00381f00050e7f89 */ /* 0x000fe800000e0000 */
[----:B------:R-:W4:Y:S04]  /*3e90*/  SHFL.IDX PT, R8, R2, RZ, 0x181f ;  /* 0x00181fff02087589 */ /* 0x000f2800000e0000 */
[----:B------:R5:W5:Y:S04]  /*3ea0*/  SHFL.IDX PT, R9, R5, 0x2, 0x181f ;  /* 0x00581f0005097f89 */ /* 0x000b6800000e0000 */
[----:B------:R-:W5:Y:S01]  /*3eb0*/  SHFL.IDX PT, R13, R2, 0x1, 0x181f ;  /* 0x00381f00020d7f89 */ /* 0x000f6200000e0000 */
[----:B-1----:R-:W-:-:S03]  /*3ec0*/  IADD3 R22, P5, P2, R22, R10, R12 ;  /* 0x0000000a16167210 */ /* 0x002fc60007abe00c */
[----:B------:R1:W1:Y:S01]  /*3ed0*/  SHFL.IDX PT, R24, R2, 0x2, 0x181f ;  /* 0x00581f0002187f89 */ /* 0x00026200000e0000 */
[----:B--2---:R-:W-:Y:S02]  /*3ee0*/  IADD3.X R23, RZ, R7, R6, P5, P2 ;  /* 0x00000007ff177210 */ /* 0x004fe40002fe4406 */
[----:B---3--:R-:W-:-:S05]  /*3ef0*/  IADD3 R20, P6, R18, R12, RZ ;  /* 0x0000000c12147210 */ /* 0x008fca0007fde0ff */
[----:B----4-:R-:W-:Y:S01]  /*3f00*/  IMAD.X R21, R8, 0x1, R6, P6 ;  /* 0x0000000108157824 */ /* 0x010fe200030e0606 */
[----:B-----5:R-:W-:-:S04]  /*3f10*/  SHF.L.U64.HI R5, R134, 0x1, R15 ;  /* 0x0000000186057819 */ /* 0x020fc8000001020f */
[----:B------:R2:W-:Y:S01]  /*3f20*/  LDGSTS.E.BYPASS.LTC128B.128 [R156+0x4100], [R20.64], !P4 ;  /* 0x04100000149c7fae */ /* 0x0005e2000e101d4c */
[----:B-1----:R-:W-:-:S05]  /*3f30*/  IMAD.SHL.U32 R2, R134, 0x2, RZ ;  /* 0x0000000286027824 */ /* 0x002fca00078e00ff */
[----:B------:R-:W-:-:S04]  /*3f40*/  IADD3 R10, P5, P2, R11, R10, R2 ;  /* 0x0000000a0b0a7210 */ /* 0x000fc80007abe002 */
[--C-:B------:R-:W-:Y:S02]  /*3f50*/  IADD3.X R11, RZ, R7, R5.reuse, P5, P2 ;  /* 0x00000007ff0b7210 */ /* 0x100fe40002fe4405 */
[----:B------:R-:W-:Y:S02]  /*3f60*/  IADD3 R18, P5, R18, R2, RZ ;  /* 0x0000000212127210 */ /* 0x000fe40007fbe0ff */
[C---:B------:R-:W-:Y:S02]  /*3f70*/  IADD3 R16, P2, R14.reuse, R12, RZ ;  /* 0x0000000c0e107210 */ /* 0x040fe40007f5e0ff */
[----:B------:R-:W-:Y:S01]  /*3f80*/  IADD3 R14, P6, R14, R2, RZ ;  /* 0x000000020e0e7210 */ /* 0x000fe20007fde0ff */
[--C-:B------:R-:W-:Y:S01]  /*3f90*/  IMAD.X R19, R8, 0x1, R5.reuse, P5 ;  /* 0x0000000108137824 */ /* 0x100fe200028e0605 */
[----:B------:R-:W-:Y:S01]  /*3fa0*/  IADD3 R12, P5, R9, R12, RZ ;  /* 0x0000000c090c7210 */ /* 0x000fe20007fbe0ff */
[--C-:B------:R-:W-:Y:S01]  /*3fb0*/  IMAD.X R17, R13, 0x1, R6.reuse, P2 ;  /* 0x000000010d117824 */ /* 0x100fe200010e0606 */
        /* <DEDUP_REMOVED lines=13> */
.L_x_753:
[----:B-1234-:R-:W-:Y:S01]  /*4090*/  LOP3.LUT R2, R155, 0xffffffe0, RZ, 0xc0, !PT ;  /* 0xffffffe09b027812 */ /* 0x01efe200078ec0ff */
[----:B------:R-:W-:Y:S01]  /*40a0*/  IMAD.U32 R5, RZ, RZ, UR15 ;  /* 0x0000000fff057e24 */ /* 0x000fe2000f8e00ff */
[----:B------:R-:W-:Y:S01]  /*40b0*/  STL [R1+0x8c], R251 ;  /* 0x00008cfb01007387 */ /* 0x000fe20000100800 */
[----:B------:R-:W-:-:S02]  /*40c0*/  IMAD.SHL.U32 R233, R4, 0x2, RZ ;  /* 0x0000000204e97824 */ /* 0x000fc400078e00ff */
[----:B------:R-:W-:Y:S01]  /*40d0*/  IMAD.IADD R2, R159, 0x1, -R2 ;  /* 0x000000019f027824 */ /* 0x000fe200078e0a02 */
[----:B------:R-:W-:Y:S01]  /*40e0*/  STL [R1+0x88], R250 ;  /* 0x000088fa01007387 */ /* 0x000fe20000100800 */
[----:B------:R-:W-:Y:S01]  /*40f0*/  IMAD R234, R3, 0x2, R233 ;  /* 0x0000000203ea7824 */ /* 0x000fe200078e02e9 */
[C---:B------:R-:W-:Y:S02]  /*4100*/  LEA R236, R0.reuse, R233, 0x1 ;  /* 0x000000e900ec7211 */ /* 0x040fe400078e08ff */
[----:B------:R-:W-:Y:S01]  /*4110*/  SHF.R.S32.HI R8, RZ, 0x1f, R2 ;  /* 0x0000001fff087819 */ /* 0x000fe20000011402 */
[----:B------:R-:W-:Y:S01]  /*4120*/  STL [R1+0x84], R249 ;  /* 0x000084f901007387 */ /* 0x000fe20000100800 */
[----:B------:R-:W-:Y:S02]  /*4130*/  IMAD R235, R0, 0x2, R234 ;  /* 0x0000000200eb7824 */ /* 0x000fe400078e02ea */
[----:B------:R-:W-:Y:S01]  /*4140*/  LEA.HI R8, R8, R2, RZ, 0x2 ;  /* 0x0000000208087211 */ /* 0x000fe200078f10ff */
[----:B------:R-:W-:Y:S03]  /*4150*/  STL [R1+0x80], R248 ;  /* 0x000080f801007387 */ /* 0x000fe60000100800 */
[----:B------:R-:W-:Y:S01]  /*4160*/  LOP3.LUT R8, R8, 0x7ffffffc, RZ, 0xc0, !PT ;  /* 0x7ffffffc08087812 */ /* 0x000fe200078ec0ff */
[----:B------:R-:W-:Y:S03]  /*4170*/  STL [R1+0x7c], R247 ;  /* 0x00007cf701007387 */ /* 0x000fe60000100800 */
[----:B------:R-:W-:Y:S01]  /*4180*/  IADD3 R8, R2, -R8, RZ ;  /* 0x8000000802087210 */ /* 0x000fe20007ffe0ff */
[----:B------:R-:W-:Y:S04]  /*4190*/  STL [R1+0x78], R246 ;  /* 0x000078f601007387 */ /* 0x000fe80000100800 */
[----:B------:R-:W-:Y:S01]  /*41a0*/  IMAD R8, R8, -0x2, R5 ;  /* 0xfffffffe08087824 */ /* 0x000fe200078e0205 */
[----:B------:R-:W-:Y:S04]  /*41b0*/  STL [R1+0x74], R245 ;  /* 0x000074f501007387 */ /* 0x000fe80000100800 */
[C---:B------:R-:W-:Y:S01]  /*41c0*/  ISETP.GT.AND P2, PT, R8.reuse, RZ, PT ;  /* 0x000000ff0800720c */ /* 0x040fe20003f44270 */
[----:B------:R-:W-:Y:S01]  /*41d0*/  STL [R1+0x70], R244 ;  /* 0x000070f401007387 */ /* 0x000fe20000100800 */
[----:B------:R-:W-:-:S02]  /*41e0*/  ISETP.GT.AND P6, PT, R8, 0x1, PT ;  /* 0x000000010800780c */ /* 0x000fc40003fc4270 */
[----:B------:R-:W-:Y:S01]  /*41f0*/  ISETP.GT.AND P5, PT, R8, 0x8, PT ;  /* 0x000000080800780c */ /* 0x000fe20003fa4270 */
[----:B------:R-:W-:Y:S01]  /*4200*/  STL [R1+0x6c], R243 ;  /* 0x00006cf301007387 */ /* 0x000fe20000100800 */
[----:B------:R-:W-:Y:S02]  /*4210*/  FSEL R6, R148, -INF , P2 ;  /* 0xff80000094067808 */ /* 0x000fe40001000000 */
[----:B------:R-:W-:Y:S01]  /*4220*/  FSEL R7, R135, -INF , P6 ;  /* 0xff80000087077808 */ /* 0x000fe20003000000 */
[----:B------:R-:W-:Y:S01]  /*4230*/  STL [R1+0x68], R242 ;  /* 0x000068f201007387 */ /* 0x000fe20000100800 */
[----:B------:R-:W-:Y:S02]  /*4240*/  FSEL R11, R133, -INF , P2 ;  /* 0xff800000850b7808 */ /* 0x000fe40001000000 */
[----:B------:R-:W-:Y:S01]  /*4250*/  FSEL R120, R150, -INF , P2 ;  /* 0xff80000096787808 */ /* 0x000fe20001000000 */
[----:B------:R-:W-:Y:S01]  /*4260*/  STL [R1+0x64], R241 ;  /* 0x000064f101007387 */ /* 0x000fe20000100800 */
[----:B------:R-:W-:-:S02]  /*4270*/  FSEL R96, R152, -INF , P2 ;  /* 0xff80000098607808 */ /* 0x000fc40001000000 */
[----:B------:R-:W-:Y:S01]  /*4280*/  ISETP.GT.AND P2, PT, R8, 0x9, PT ;  /* 0x000000090800780c */ /* 0x000fe20003f44270 */
[----:B------:R-:W-:Y:S01]  /*4290*/  STL [R1+0x60], R240 ;  /* 0x000060f001007387 */ /* 0x000fe20000100800 */
[----:B------:R-:W-:Y:S02]  /*42a0*/  FSEL R9, R106, -INF , P5 ;  /* 0xff8000006a097808 */ /* 0x000fe40002800000 */
[----:B------:R-:W-:Y:S01]  /*42b0*/  FMNMX.FTZ R2, R6, R7, !PT ;  /* 0x0000000706027209 */ /* 0x000fe20007810000 */
        /* <DEDUP_REMOVED lines=15> */
[----:B------:R1:W-:Y:S01]  /*43b0*/  STL [R1+0x48], R132 ;  /* 0x0000488401007387 */ /* 0x0003e20000100800 */
[----:B------:R-:W-:Y:S02]  /*43c0*/  FSEL R17, R94, -INF , P6 ;  /* 0xff8000005e117808 */ /* 0x000fe40003000000 */
[----:B------:R-:W-:Y:S01]  /*43d0*/  FMNMX.FTZ R2, R10, R2, !PT ;  /* 0x000000020a027209 */ /* 0x000fe20007810000 */
[----:B------:R-:W-:Y:S01]  /*43e0*/  LDSM.16.MT88.4 R60, [R235+0x900] ;  /* 0x00090000eb3c783b */ /* 0x000fe20000004200 */
[----:B------:R-:W-:Y:S02]  /*43f0*/  FSEL R16, R102, -INF , P2 ;  /* 0xff80000066107808 */ /* 0x000fe40001000000 */
[----:B------:R-:W-:Y:S01]  /*4400*/  FSEL R123, R107, -INF , P2 ;  /* 0xff8000006b7b7808 */ /* 0x000fe20001000000 */
[----:B------:R-:W-:Y:S01]  /*4410*/  LDSM.16.MT88.4 R56, [R233+0x900] ;  /* 0x00090000e938783b */ /* 0x000fe20000004200 */
[----:B------:R-:W-:-:S02]  /*4420*/  FSEL R99, R113, -INF , P2 ;  /* 0xff80000071637808 */ /* 0x000fc40001000000 */
[----:B------:R-:W-:Y:S01]  /*4430*/  ISETP.GT.AND P2, PT, R8, 0x18, PT ;  /* 0x000000180800780c */ /* 0x000fe20003f44270 */
[----:B------:R-:W-:Y:S01]  /*4440*/  LDSM.16.MT88.4 R104, [R236+0x2100] ;  /* 0x00210000ec68783b */ /* 0x000fe20000004200 */
        /* <DEDUP_REMOVED lines=11> */
[----:B------:R-:W0:Y:S01]  /*4500*/  LDGDEPBAR ;  /* 0x00000000000079af */ /* 0x000e220000000000 */
[----:B------:R-:W-:Y:S02]  /*4510*/  FSEL R22, R89, -INF , P5 ;  /* 0xff80000059167808 */ /* 0x000fe40002800000 */
[----:B------:R-:W-:Y:S02]  /*4520*/  FSEL R125, R95, -INF , P5 ;  /* 0xff8000005f7d7808 */ /* 0x000fe40002800000 */
[----:B------:R-:W-:Y:S01]  /*4530*/  FSEL R113, R101, -INF , P5 ;  /* 0xff80000065717808 */ /* 0x000fe20002800000 */
[----:B------:R-:W-:Y:S01]  /*4540*/  LDSM.16.MT88.4 R92, [R233+0x2100] ;  /* 0x00210000e95c783b */ /* 0x000fe20000004200 */
[----:B------:R-:W-:-:S02]  /*4550*/  ISETP.GT.AND P5, PT, R8, 0x20, PT ;  /* 0x000000200800780c */ /* 0x000fc40003fa4270 */
[----:B------:R-:W-:Y:S01]  /*4560*/  FSEL R20, R85, -INF , P6 ;  /* 0xff80000055147808 */ /* 0x000fe20003000000 */
[----:B------:R-:W-:Y:S01]  /*4570*/  LDSM.16.MT88.4 R100, [R234+0x2100] ;  /* 0x00210000ea64783b */ /* 0x000fe20000004200 */
[----:B------:R-:W-:Y:S02]  /*4580*/  FMNMX.FTZ R2, R19, R2, !PT ;  /* 0x0000000213027209 */ /* 0x000fe40007810000 */
[----:B------:R-:W-:Y:S02]  /*4590*/  FSEL R23, R82, -INF , P2 ;  /* 0xff80000052177808 */ /* 0x000fe40001000000 */
[----:B------:R-:W-:Y:S02]  /*45a0*/  FSEL R126, R88, -INF , P2 ;  /* 0xff800000587e7808 */ /* 0x000fe40001000000 */
[----:B------:R-:W-:Y:S02]  /*45b0*/  FSEL R115, R91, -INF , P2 ;  /* 0xff8000005b737808 */ /* 0x000fe40001000000 */
[----:B------:R-:W-:-:S02]  /*45c0*/  ISETP.GT.AND P2, PT, R8, 0x21, PT ;  /* 0x000000210800780c */ /* 0x000fc40003f44270 */
[----:B------:R-:W-:Y:S02]  /*45d0*/  FSEL R180, R74, -INF , P5 ;  /* 0xff8000004ab47808 */ /* 0x000fe40002800000 */
        /* <DEDUP_REMOVED lines=16> */
[----:B------:R-:W-:Y:S01]  /*46e0*/  FSEL R168, R84, -INF , P2 ;  /* 0xff80000054a87808 */ /* 0x000fe20001000000 */
[----:B------:R-:W-:Y:S01]  /*46f0*/  LDSM.16.MT88.4 R72, [R236+0x900] ;  /* 0x00090000ec48783b */ /* 0x000fe20000004200 */
[----:B------:R-:W-:Y:S02]  /*4700*/  ISETP.GT.AND P2, PT, R8, 0x30, PT ;  /* 0x000000300800780c */ /* 0x000fe40003f44270 */
[----:B------:R-:W-:Y:S01]  /*4710*/  FSEL R173, R69, -INF , P5 ;  /* 0xff80000045ad7808 */ /* 0x000fe20002800000 */
[----:B------:R-:W-:Y:S01]  /*4720*/  LDSM.16.MT88.4 R84, [R236+0x100] ;  /* 0x00010000ec54783b */ /* 0x000fe20000004200 */
[----:B------:R-:W-:-:S02]  /*4730*/  FMNMX.FTZ R2, R174, R2, !PT ;  /* 0x00000002ae027209 */ /* 0x000fc40007810000 */
[----:B------:R-:W-:Y:S02]  /*4740*/  FSEL R181, R40, -INF , P5 ;  /* 0xff80000028b57808 */ /* 0x000fe40002800000 */
[----:B------:R-:W-:Y:S01]  /*4750*/  FSEL R136, R67, -INF , P5 ;  /* 0xff80000043887808 */ /* 0x000fe20002800000 */
[----:B------:R-:W-:Y:S01]  /*4760*/  LDSM.16.MT88.4 R40, [R233+0x100] ;  /* 0x00010000e928783b */ /* 0x000fe20000004200 */
[----:B------:R-:W-:Y:S02]  /*4770*/  FSEL R133, R65, -INF , P5 ;  /* 0xff80000041857808 */ /* 0x000fe40002800000 */
[----:B------:R-:W-:Y:S02]  /*4780*/  FSEL R205, R33, -INF , P2 ;  /* 0xff80000021cd7808 */ /* 0x000fe40001000000 */
[----:B------:R-:W-:Y:S02]  /*4790*/  ISETP.GT.AND P5, PT, R8, 0x31, PT ;  /* 0x000000310800780c */ /* 0x000fe40003fa4270 */
[----:B------:R-:W-:-:S02]  /*47a0*/  FMNMX.FTZ R2, R173, R2, !PT ;  /* 0x00000002ad027209 */ /* 0x000fc40007810000 */
[----:B------:R-:W-:Y:S02]  /*47b0*/  FSEL R182, R70, -INF , P6 ;  /* 0xff80000046b67808 */ /* 0x000fe40003000000 */
[----:B------:R-:W-:Y:S01]  /*47c0*/  FSEL R170, R66, -INF , P6 ;  /* 0xff80000042aa7808 */ /* 0x000fe20003000000 */
[----:B------:R-:W-:Y:S01]  /*47d0*/  LDSM.16.MT88.4 R68, [R233+0x2900] ;  /* 0x00290000e944783b */ /* 0x000fe20000004200 */
[----:B------:R-:W-:Y:S02]  /*47e0*/  FSEL R135, R44, -INF , P6 ;  /* 0xff8000002c877808 */ /* 0x000fe40003000000 */
[----:B------:R-:W-:Y:S01]  /*47f0*/  ISETP.GT.AND P6, PT, R8, 0x38, PT ;  /* 0x000000380800780c */ /* 0x000fe20003fc4270 */
[----:B------:R-:W-:Y:S01]  /*4800*/  LDSM.16.MT88.4 R64, [R234+0x2900] ;  /* 0x00290000ea40783b */ /* 0x000fe20000004200 */
[----:B-1----:R-:W-:Y:S02]  /*4810*/  FSEL R132, R32, -INF , P5 ;  /* 0xff80000020847808 */ /* 0x002fe40002800000 */
[----:B------:R-:W-:-:S02]  /*4820*/  FMNMX.FTZ R2, R205, R2, !PT ;  /* 0x00000002cd027209 */ /* 0x000fc40007810000 */
[----:B------:R-:W-:Y:S02]  /*4830*/  ISETP.GT.AND P5, PT, R8, 0x39, PT ;  /* 0x000000390800780c */ /* 0x000fe40003fa4270 */
[----:B------:R-:W-:Y:S02]  /*4840*/  FSEL R241, R28, -INF , P6 ;  /* 0xff8000001cf17808 */ /* 0x000fe40003000000 */
[----:B------:R-:W-:Y:S02]  /*4850*/  FMNMX.FTZ R2, R132, R2, !PT ;  /* 0x0000000284027209 */ /* 0x000fe40007810000 */
[----:B------:R-:W-:Y:S02]  /*4860*/  FSEL R237, R27, -INF , P5 ;  /* 0xff8000001bed7808 */ /* 0x000fe40002800000 */
[----:B------:R-:W-:Y:S02]  /*4870*/  FMNMX.FTZ R2, R241, R2, !PT ;  /* 0x00000002f1027209 */ /* 0x000fe40007810000 */
[----:B------:R-:W-:-:S02]  /*4880*/  FSEL R240, R31, -INF , P2 ;  /* 0xff8000001ff07808 */ /* 0x000fc40001000000 */
[----:B------:R-:W-:Y:S02]  /*4890*/  FMNMX.FTZ R2, R237, R2, !PT ;  /* 0x00000002ed027209 */ /* 0x000fe40007810000 */
[----:B------:R-:W-:Y:S02]  /*48a0*/  FSEL R229, R54, -INF , P2 ;  /* 0xff80000036e57808 */ /* 0x000fe40001000000 */
[----:B------:R-:W-:Y:S01]  /*48b0*/  FSEL R228, R52, -INF , P2 ;  /* 0xff80000034e47808 */ /* 0x000fe20001000000 */
[----:B------:R-:W1:Y:S01]  /*48c0*/  SHFL.BFLY PT, R5, R2, 0x2, 0x1f ;  /* 0x0c401f0002057f89 */ /* 0x000e6200000e0000 */
[----:B------:R-:W-:Y:S02]  /*48d0*/  FSEL R232, R30, -INF , P6 ;  /* 0xff8000001ee87808 */ /* 0x000fe40003000000 */
[----:B------:R-:W-:Y:S02]  /*48e0*/  FSEL R212, R29, -INF , P5 ;  /* 0xff8000001dd47808 */ /* 0x000fe40002800000 */
[----:B------:R-:W-:-:S02]  /*48f0*/  FMNMX.FTZ R0, R96, R97, !PT ;  /* 0x0000006160007209 */ /* 0x000fc40007810000 */
[----:B------:R-:W-:Y:S02]  /*4900*/  FSEL R191, R35, -INF , P6 ;  /* 0xff80000023bf7808 */ /* 0x000fe40003000000 */
[----:B------:R-:W-:Y:S02]  /*4910*/  FMNMX.FTZ R0, R98, R0, !PT ;  /* 0x0000000062007209 */ /* 0x000fe40007810000 */
[----:B------:R-:W-:Y:S02]  /*4920*/  FSEL R195, R34, -INF , P5 ;  /* 0xff80000022c37808 */ /* 0x000fe40002800000 */
[----:B------:R-:W-:Y:S02]  /*4930*/  FMNMX.FTZ R0, R99, R0, !PT ;  /* 0x0000000063007209 */ /* 0x000fe40007810000 */
[----:B------:R-:W-:Y:S02]  /*4940*/  FSEL R189, R189, -INF , P6 ;  /* 0xff800000bdbd7808 */ /* 0x000fe40003000000 */
[----:B------:R-:W-:-:S02]  /*4950*/  FMNMX.FTZ R0, R112, R0, !PT ;  /* 0x0000000070007209 */ /* 0x000fc40007810000 */
[----:B------:R-:W-:Y:S02]  /*4960*/  FSEL R188, R188, -INF , P5 ;  /* 0xff800000bcbc7808 */ /* 0x000fe40002800000 */
[----:B------:R-:W-:Y:S02]  /*4970*/  FMNMX.FTZ R0, R113, R0, !PT ;  /* 0x0000000071007209 */ /* 0x000fe40007810000 */
[----:B-1----:R-:W-:Y:S02]  /*4980*/  FMNMX.FTZ R2, R2, R5, !PT ;  /* 0x0000000502027209 */ /* 0x002fe40007810000 */
[----:B------:R-:W-:-:S03]  /*4990*/  FMNMX.FTZ R0, R115, R0, !PT ;  /* 0x0000000073007209 */ /* 0x000fc60007810000 */
[----:B------:R-:W1:Y:S01]  /*49a0*/  SHFL.BFLY PT, R137, R2, 0x1, 0x1f ;  /* 0x0c201f0002897f89 */ /* 0x000e6200000e0000 */
        /* <DEDUP_REMOVED lines=8> */
[C---:B------:R-:W-:Y:S01]  /*4a30*/  FSETP.NEU.FTZ.AND P2, PT, R137.reuse, -INF , PT ;  /* 0xff8000008900780b */ /* 0x040fe20003f5d000 */
[----:B------:R-:W-:Y:S01]  /*4a40*/  FMUL.FTZ R13, R137, c[0x0][0x2d0] ;  /* 0x0000b400890d7a20 */ /* 0x000fe20000410000 */
[----:B------:R-:W-:-:S04]  /*4a50*/  FMNMX.FTZ R2, R15, R2, !PT ;  /* 0x000000020f027209 */ /* 0x000fc80007810000 */
[----:B------:R-:W-:Y:S02]  /*4a60*/  FMNMX.FTZ R2, R16, R2, !PT ;  /* 0x0000000210027209 */ /* 0x000fe40007810000 */
[----:B------:R-:W-:Y:S02]  /*4a70*/  FSEL R13, R13, RZ, P2 ;  /* 0x000000ff0d0d7208 */ /* 0x000fe40001000000 */
[----:B------:R-:W-:Y:S02]  /*4a80*/  FMNMX.FTZ R2, R21, R2, !PT ;  /* 0x0000000215027209 */ /* 0x000fe40007810000 */
[----:B------:R-:W-:Y:S02]  /*4a90*/  ISETP.GT.AND P2, PT, R8, 0x31, PT ;  /* 0x000000310800780c */ /* 0x000fe40003f44270 */
[----:B------:R-:W-:Y:S02]  /*4aa0*/  FMNMX.FTZ R2, R22, R2, !PT ;  /* 0x0000000216027209 */ /* 0x000fe40007810000 */
[----:B------:R-:W-:-:S02]  /*4ab0*/  FSEL R239, R36, -INF , P2 ;  /* 0xff80000024ef7808 */ /* 0x000fc40001000000 */
        /* <DEDUP_REMOVED lines=11> */
[----:B-1----:R-:W-:-:S05]  /*4b70*/  FMNMX.FTZ R2, R2, R5, !PT ;  /* 0x0000000502027209 */ /* 0x002fca0007810000 */
[----:B------:R-:W1:Y:S02]  /*4b80*/  SHFL.BFLY PT, R5, R2, 0x1, 0x1f ;  /* 0x0c201f0002057f89 */ /* 0x000e6400000e0000 */
[----:B-1----:R-:W-:Y:S01]  /*4b90*/  FMNMX.FTZ R2, R5, R2, !PT ;  /* 0x0000000205027209 */ /* 0x002fe20007810000 */
[----:B------:R-:W-:-:S03]  /*4ba0*/  FFMA.FTZ R5, R6, c[0x0][0x2d0], -R13 ;  /* 0x0000b40006057a23 */ /* 0x000fc6000001080d */
[C---:B------:R-:W-:Y:S01]  /*4bb0*/  FSETP.NEU.FTZ.AND P2, PT, R2.reuse, -INF , PT ;  /* 0xff8000000200780b */ /* 0x040fe20003f5d000 */
[----:B------:R-:W-:Y:S01]  /*4bc0*/  FMUL.FTZ R12, R2, c[0x0][0x2d0] ;  /* 0x0000b400020c7a20 */ /* 0x000fe20000410000 */
[----:B------:R1:W-:Y:S04]  /*4bd0*/  MUFU.EX2 R134, R5 ;  /* 0x0000000500867308 */ /* 0x0003e80000000800 */
[----:B------:R-:W-:Y:S02]  /*4be0*/  FSEL R12, R12, RZ, P2 ;  /* 0x000000ff0c0c7208 */ /* 0x000fe40001000000 */
[----:B------:R-:W-:Y:S02]  /*4bf0*/  ISETP.GT.AND P2, PT, R8, 0x31, PT ;  /* 0x000000310800780c */ /* 0x000fe40003f44270 */
[----:B------:R-:W-:Y:S01]  /*4c00*/  FMNMX.FTZ R8, R120, R121, !PT ;  /* 0x0000007978087209 */ /* 0x000fe20007810000 */
[--C-:B------:R-:W-:Y:S01]  /*4c10*/  FFMA.FTZ R3, R15, c[0x0][0x2d0], -R12.reuse ;  /* 0x0000b4000f037a23 */ /* 0x100fe2000001080c */
[----:B------:R-:W-:Y:S01]  /*4c20*/  FSEL R194, R53, -INF , P2 ;  /* 0xff80000035c27808 */ /* 0x000fe20001000000 */
[----:B------:R-:W-:Y:S01]  /*4c30*/  FFMA.FTZ R4, R14, c[0x0][0x2d0], -R12 ;  /* 0x0000b4000e047a23 */ /* 0x000fe2000001080c */
[----:B------:R-:W-:Y:S01]  /*4c40*/  FMNMX.FTZ R8, R122, R8, !PT ;  /* 0x000000087a087209 */ /* 0x000fe20007810000 */
[----:B------:R2:W-:Y:S01]  /*4c50*/  MUFU.EX2 R246, R3 ;  /* 0x0000000300f67308 */ /* 0x0005e20000000800 */
[----:B------:R-:W-:Y:S01]  /*4c60*/  FMNMX.FTZ R0, R194, R0, !PT ;  /* 0x00000000c2007209 */ /* 0x000fe20007810000 */
[----:B------:R-:W-:Y:S01]  /*4c70*/  LDSM.16.MT88.4 R52, [R234+0x900] ;  /* 0x00090000ea34783b */ /* 0x000fe20000004200 */
[----:B-1----:R-:W-:Y:S01]  /*4c80*/  FFMA.FTZ R5, R7, c[0x0][0x2d0], -R13 ;  /* 0x0000b40007057a23 */ /* 0x002fe2000001080d */
[----:B------:R-:W-:-:S02]  /*4c90*/  FSEL R190, R190, -INF , P2 ;  /* 0xff800000bebe7808 */ /* 0x000fc40001000000 */
[----:B------:R-:W-:Y:S02]  /*4ca0*/  FMNMX.FTZ R0, R191, R0, !PT ;  /* 0x00000000bf007209 */ /* 0x000fe40007810000 */
[----:B------:R1:W3:Y:S02]  /*4cb0*/  MUFU.EX2 R214, R5 ;  /* 0x0000000500d67308 */ /* 0x0002e40000000800 */
[----:B------:R-:W-:Y:S01]  /*4cc0*/  FMNMX.FTZ R0, R195, R0, !PT ;  /* 0x00000000c3007209 */ /* 0x000fe20007810000 */
[----:B--2---:R-:W-:-:S05]  /*4cd0*/  FFMA.FTZ R3, R16, c[0x0][0x2d0], -R12 ;  /* 0x0000b40010037a23 */ /* 0x004fca000001080c */
[----:B------:R3:W-:Y:S01]  /*4ce0*/  MUFU.EX2 R230, R4 ;  /* 0x0000000400e67308 */ /* 0x0007e20000000800 */
[----:B-1----:R-:W-:-:S07]  /*4cf0*/  FFMA.FTZ R5, R9, c[0x0][0x2d0], -R13 ;  /* 0x0000b40009057a23 */ /* 0x002fce000001080d */
[----:B------:R1:W2:Y:S01]  /*4d00*/  MUFU.EX2 R213, R3 ;  /* 0x0000000300d57308 */ /* 0x0002a20000000800 */
[----:B------:R-:W4:Y:S07]  /*4d10*/  SHFL.BFLY PT, R9, R0, 0x2, 0x1f ;  /* 0x0c401f0000097f89 */ /* 0x000f2e00000e0000 */
[----:B------:R4:W-:Y:S01]  /*4d20*/  MUFU.EX2 R206, R5 ;  /* 0x0000000500ce7308 */ /* 0x0009e20000000800 */
[----:B---3--:R-:W-:Y:S01]  /*4d30*/  F2FP.PACK_AB R4, R214, R134 ;  /* 0x00000086d604723e */ /* 0x008fe200000000ff */
[----:B-1----:R-:W-:Y:S01]  /*4d40*/  FFMA.FTZ R3, R17, c[0x0][0x2d0], -R13 ;  /* 0x0000b40011037a23 */ /* 0x002fe2000001080d */
[----:B--2---:R-:W-:-:S05]  /*4d50*/  F2FP.PACK_AB R7, R213, R246 ;  /* 0x000000f6d507723e */ /* 0x004fca00000000ff */
[----:B------:R1:W-:Y:S01]  /*4d60*/  MUFU.EX2 R238, R3 ;  /* 0x0000000300ee7308 */ /* 0x0003e20000000800 */
[----:B----4-:R-:W-:Y:S01]  /*4d70*/  FFMA.FTZ R5, R10, c[0x0][0x2d0], -R13 ;  /* 0x0000b4000a057a23 */ /* 0x010fe2000001080d */
[----:B------:R-:W-:-:S06]  /*4d80*/  FMNMX.FTZ R0, R0, R9, !PT ;  /* 0x0000000900007209 */ /* 0x000fcc0007810000 */
[----:B------:R2:W3:Y:S01]  /*4d90*/  MUFU.EX2 R243, R5 ;  /* 0x0000000500f37308 */ /* 0x0004e20000000800 */
[----:B------:R-:W4:Y:S01]  /*4da0*/  SHFL.BFLY PT, R16, R0, 0x1, 0x1f ;  /* 0x0c201f0000107f89 */ /* 0x000f2200000e0000 */
[----:B-1----:R-:W-:-:S06]  /*4db0*/  FFMA.FTZ R3, R18, c[0x0][0x2d0], -R13 ;  /* 0x0000b40012037a23 */ /* 0x002fcc000001080d */
[----:B------:R1:W-:Y:S01]  /*4dc0*/  MUFU.EX2 R250, R3 ;  /* 0x0000000300fa7308 */ /* 0x0003e20000000800 */
[----:B--2---:R-:W-:Y:S01]  /*4dd0*/  FFMA.FTZ R5, R11, c[0x0][0x2d0], -R12 ;  /* 0x0000b4000b057a23 */ /* 0x004fe2000001080c */
[----:B---3--:R-:W-:-:S06]  /*4de0*/  F2FP.PACK_AB R6, R243, R206 ;  /* 0x000000cef306723e */ /* 0x008fcc00000000ff */
[----:B------:R-:W2:Y:S01]  /*4df0*/  MUFU.EX2 R242, R5 ;  /* 0x0000000500f27308 */ /* 0x000ea20000000800 */
[----:B----4-:R-:W-:Y:S02]  /*4e00*/  FMNMX.FTZ R139, R0, R16, !PT ;  /* 0x00000010008b7209 */ /* 0x010fe40007810000 */
[----:B-1----:R-:W-:Y:S01]  /*4e10*/  FMNMX.FTZ R3, R123, R8, !PT ;  /* 0x000000087b037209 */ /* 0x002fe20007810000 */
[----:B------:R-:W-:Y:S01]  /*4e20*/  FFMA.FTZ R8, R19, c[0x0][0x2d0], -R13 ;  /* 0x0000b40013087a23 */ /* 0x000fe2000001080d */
[----:B------:R-:W-:Y:S02]  /*4e30*/  FSETP.NEU.FTZ.AND P2, PT, R139, -INF , PT ;  /* 0xff8000008b00780b */ /* 0x000fe40003f5d000 */
[----:B------:R-:W-:Y:S01]  /*4e40*/  FMNMX.FTZ R3, R124, R3, !PT ;  /* 0x000000037c037209 */ /* 0x000fe20007810000 */
[----:B------:R1:W-:Y:S03]  /*4e50*/  MUFU.EX2 R207, R8 ;  /* 0x0000000800cf7308 */ /* 0x0003e60000000800 */
[----:B------:R-:W-:-:S02]  /*4e60*/  FMNMX.FTZ R3, R125, R3, !PT ;  /* 0x000000037d037209 */ /* 0x000fc40007810000 */
[----:B--2---:R-:W-:Y:S02]  /*4e70*/  F2FP.PACK_AB R5, R230, R242 ;  /* 0x000000f2e605723e */ /* 0x004fe400000000ff */
[----:B------:R-:W-:-:S04]  /*4e80*/  FMNMX.FTZ R3, R126, R3, !PT ;  /* 0x000000037e037209 */ /* 0x000fc80007810000 */
[----:B------:R-:W-:Y:S01]  /*4e90*/  FMNMX.FTZ R3, R127, R3, !PT ;  /* 0x000000037f037209 */ /* 0x000fe20007810000 */
[----:B------:R-:W-:Y:S03]  /*4ea0*/  HMMA.16816.F32 R152, R4, R92, RZ ;  /* 0x0000005c0498723c */ /* 0x000fe600000018ff */
[----:B------:R-:W-:Y:S01]  /*4eb0*/  FMNMX.FTZ R3, R172, R3, !PT ;  /* 0x00000003ac037209 */ /* 0x000fe20007810000 */
[----:B-1----:R-:W-:-:S04]  /*4ec0*/  FFMA.FTZ R8, R20, c[0x0][0x2d0], -R13 ;  /* 0x0000b40014087a23 */ /* 0x002fc8000001080d */
[----:B------:R1:W2:Y:S01]  /*4ed0*/  MUFU.EX2 R185, R8 ;  /* 0x0000000800b97308 */ /* 0x0002a20000000800 */
[C---:B------:R-:W-:Y:S08]  /*4ee0*/  HMMA.16816.F32 R160, R4.reuse, R88, RZ ;  /* 0x0000005804a0723c */ /* 0x040ff000000018ff */
[----:B------:R-:W-:Y:S01]  /*4ef0*/  HMMA.16816.F32 R148, R4, R100, RZ ;  /* 0x000000640494723c */ /* 0x000fe200000018ff */
[----:B-1----:R-:W-:Y:S01]  /*4f00*/  FFMA.FTZ R8, R21, c[0x0][0x2d0], -R12 ;  /* 0x0000b40015087a23 */ /* 0x002fe2000001080c */
[----:B--2---:R-:W-:-:S06]  /*4f10*/  F2FP.PACK_AB R10, R185, R207 ;  /* 0x000000cfb90a723e */ /* 0x004fcc00000000ff */
[C---:B------:R-:W-:Y:S01]  /*4f20*/  HMMA.16816.F32 R44, R4.reuse, R40, RZ ;  /* 0x00000028042c723c */ /* 0x040fe200000018ff */
[----:B------:R1:W-:Y:S07]  /*4f30*/  MUFU.EX2 R251, R8 ;  /* 0x0000000800fb7308 */ /* 0x0003ee0000000800 */
[C---:B------:R-:W-:Y:S08]  /*4f40*/  HMMA.16816.F32 R164, R4.reuse, R84, RZ ;  /* 0x0000005404a4723c */ /* 0x040ff000000018ff */
[----:B------:R-:W-:Y:S01]  /*4f50*/  HMMA.16816.F32 R144, R4, R104, RZ ;  /* 0x000000680490723c */ /* 0x000fe200000018ff */
[----:B-1----:R-:W-:Y:S01]  /*4f60*/  FMNMX.FTZ R8, R171, R3, !PT ;  /* 0x00000003ab087209 */ /* 0x002fe20007810000 */
[----:B------:R-:W-:-:S03]  /*4f70*/  FFMA.FTZ R3, R22, c[0x0][0x2d0], -R12 ;  /* 0x0000b40016037a23 */ /* 0x000fc6000001080c */
[----:B------:R-:W-:Y:S01]  /*4f80*/  FMNMX.FTZ R8, R170, R8, !PT ;  /* 0x00000008aa087209 */ /* 0x000fe20007810000 */
[----:B------:R1:W2:Y:S02]  /*4f90*/  MUFU.EX2 R249, R3 ;  /* 0x0000000300f97308 */ /* 0x0002a40000000800 */
[C---:B------:R-:W-:Y:S08]  /*4fa0*/  HMMA.16816.F32 R156, R4.reuse, R76, RZ ;  /* 0x0000004c049c723c */ /* 0x040ff000000018ff */
[----:B------:R-:W-:Y:S01]  /*4fb0*/  HMMA.16816.F32 R140, R4, R108, RZ ;  /* 0x0000006c048c723c */ /* 0x000fe200000018ff */
[----:B-1----:R-:W-:Y:S01]  /*4fc0*/  FMNMX.FTZ R3, R136, R8, !PT ;  /* 0x0000000888037209 */ /* 0x002fe20007810000 */
[----:B------:R-:W-:Y:S01]  /*4fd0*/  FFMA.FTZ R8, R23, c[0x0][0x2d0], -R12 ;  /* 0x0000b40017087a23 */ /* 0x000fe2000001080c */
[----:B--2---:R-:W-:-:S05]  /*4fe0*/  F2FP.PACK_AB R9, R249, R251 ;  /* 0x000000fbf909723e */ /* 0x004fca00000000ff */
[----:B------:R-:W-:Y:S01]  /*4ff0*/  HMMA.16816.F32 R128, R4, R42, RZ ;  /* 0x0000002a0480723c */ /* 0x000fe200000018ff */
[----:B------:R-:W-:Y:S01]  /*5000*/  FMNMX.FTZ R3, R229, R3, !PT ;  /* 0x00000003e5037209 */ /* 0x000fe20007810000 */
[----:B------:R1:W-:Y:S03]  /*5010*/  MUFU.EX2 R187, R8 ;  /* 0x0000000800bb7308 */ /* 0x0003e60000000800 */
[----:B------:R-:W-:-:S03]  /*5020*/  FMNMX.FTZ R3, R190, R3, !PT ;  /* 0x00000003be037209 */ /* 0x000fc60007810000 */
[----:B------:R-:W-:Y:S01]  /*5030*/  HMMA.16816.F32 R116, R4, R78, RZ ;  /* 0x0000004e0474723c */ /* 0x000fe200000018ff */
[----:B------:R-:W-:-:S04]  /*5040*/  FMNMX.FTZ R3, R189, R3, !PT ;  /* 0x00000003bd037209 */ /* 0x000fc80007810000 */
[----:B------:R-:W-:Y:S01]  /*5050*/  FMNMX.FTZ R14, R188, R3, !PT ;  /* 0x00000003bc0e7209 */ /* 0x000fe20007810000 */
[----:B------:R-:W-:Y:S02]  /*5060*/  FMUL.FTZ R3, R139, c[0x0][0x2d0] ;  /* 0x0000b4008b037a20 */ /* 0x000fe40000410000 */
[C---:B------:R-:W-:Y:S01]  /*5070*/  HMMA.16816.F32 R80, R4.reuse, R86, RZ ;  /* 0x000000560450723c */ /* 0x040fe200000018ff */
[----:B-1----:R-:W-:Y:S01]  /*5080*/  FFMA.FTZ R8, R24, c[0x0][0x2d0], -R12 ;  /* 0x0000b40018087a23 */ /* 0x002fe2000001080c */
[----:B------:R-:W1:Y:S01]  /*5090*/  SHFL.BFLY PT, R15, R14, 0x2, 0x1f ;  /* 0x0c401f000e0f7f89 */ /* 0x000e6200000e0000 */
[----:B------:R-:W-:Y:S02]  /*50a0*/  FSEL R3, R3, RZ, P2 ;  /* 0x000000ff03037208 */ /* 0x000fe40001000000 */
[----:B------:R2:W3:Y:S03]  /*50b0*/  MUFU.EX2 R247, R8 ;  /* 0x0000000800f77308 */ /* 0x0004e60000000800 */
[C---:B------:R-:W-:Y:S08]  /*50c0*/  HMMA.16816.F32 R36, R4.reuse, R90, RZ ;  /* 0x0000005a0424723c */ /* 0x040ff000000018ff */
[----:B------:R-:W-:Y:S01]  /*50d0*/  HMMA.16816.F32 R32, R4, R94, RZ ;  /* 0x0000005e0420723c */ /* 0x000fe200000018ff */
[----:B--2---:R-:W-:-:S02]  /*50e0*/  F2FP.PACK_AB R8, R250, R238 ;  /* 0x000000eefa08723e */ /* 0x004fc400000000ff */
[----:B---3--:R-:W-:-:S05]  /*50f0*/  F2FP.PACK_AB R11, R247, R187 ;  /* 0x000000bbf70b723e */ /* 0x008fca00000000ff */
[----:B------:R-:W-:Y:S01]  /*5100*/  HMMA.16816.F32 R28, R4, R102, RZ ;  /* 0x00000066041c723c */ /* 0x000fe200000018ff */
[----:B-1----:R-:W-:-:S07]  /*5110*/  FMNMX.FTZ R0, R14, R15, !PT ;  /* 0x0000000f0e007209 */ /* 0x002fce0007810000 */
[C---:B------:R-:W-:Y:S07]  /*5120*/  HMMA.16816.F32 R16, R8.reuse, R68, R152 ;  /* 0x000000440810723c */ /* 0x040fee0000001898 */
[----:B------:R-:W-:Y:S01]  /*5130*/  IMAD.MOV.U32 R155, RZ, RZ, R214 ;  /* 0x000000ffff9b7224 */ /* 0x000fe200078e00d6 */
[C---:B------:R-:W-:Y:S08]  /*5140*/  HMMA.16816.F32 R176, R8.reuse, R60, R160 ;  /* 0x0000003c08b0723c */ /* 0x040ff000000018a0 */
[----:B------:R-:W-:Y:S01]  /*5150*/  HMMA.16816.F32 R208, R8, R56, R44 ;  /* 0x0000003808d0723c */ /* 0x000fe2000000182c */
[----:B------:R-:W-:Y:S07]  /*5160*/  LDSM.16.MT88.4 R44, [R235+0x2900] ;  /* 0x00290000eb2c783b */ /* 0x000fee0000004200 */
[----:B------:R-:W-:Y:S01]  /*5170*/  MOV R204, R17 ;  /* 0x0000001100cc7202 */ /* 0x000fe20000000f00 */
[----:B------:R-:W-:Y:S01]  /*5180*/  IMAD.MOV.U32 R154, RZ, RZ, R19 ;  /* 0x000000ffff9a7224 */ /* 0x000fe200078e0013 */
[----:B------:R-:W-:Y:S01]  /*5190*/  MOV R152, R16 ;  /* 0x0000001000987202 */ /* 0x000fe20000000f00 */
[----:B------:R-:W-:Y:S01]  /*51a0*/  IMAD.MOV.U32 R153, RZ, RZ, R18 ;  /* 0x000000ffff997224 */ /* 0x000fe200078e0012 */
[----:B------:R-:W-:Y:S08]  /*51b0*/  HMMA.16816.F32 R24, R4, R106, RZ ;  /* 0x0000006a0418723c */ /* 0x000ff000000018ff */
[----:B------:R-:W-:Y:S08]  /*51c0*/  HMMA.16816.F32 R16, R8, R64, R148 ;  /* 0x000000400810723c */ /* 0x000ff00000001894 */
[----:B------:R-:W-:Y:S01]  /*51d0*/  HMMA.16816.F32 R20, R4, R110, RZ ;  /* 0x0000006e0414723c */ /* 0x000fe200000018ff */
[----:B------:R-:W1:Y:S06]  /*51e0*/  SHFL.BFLY PT, R5, R0, 0x1, 0x1f ;  /* 0x0c201f0000057f89 */ /* 0x000e6c00000e0000 */
[----:B------:R-:W-:Y:S01]  /*51f0*/  FFMA.FTZ R4, R96, c[0x0][0x2d0], -R3 ;  /* 0x0000b40060047a23 */ /* 0x000fe20000010803 */
[C---:B------:R-:W-:Y:S03]  /*5200*/  HMMA.16816.F32 R224, R8.reuse, R72, R164 ;  /* 0x0000004808e0723c */ /* 0x040fe600000018a4 */
[----:B------:R2:W-:Y:S04]  /*5210*/  MUFU.EX2 R193, R4 ;  /* 0x0000000400c17308 */ /* 0x0005e80000000800 */
[----:B------:R-:W-:Y:S01]  /*5220*/  IMAD.MOV.U32 R167, RZ, RZ, R176 ;  /* 0x000000ffffa77224 */ /* 0x000fe200078e00b0 */
[----:B------:R-:W-:Y:S01]  /*5230*/  MOV R166, R177 ;  /* 0x000000b100a67202 */ /* 0x000fe20000000f00 */
[----:B------:R-:W-:Y:S01]  /*5240*/  IMAD.MOV.U32 R165, RZ, RZ, R178 ;  /* 0x000000ffffa57224 */ /* 0x000fe200078e00b2 */
[----:B------:R-:W-:Y:S01]  /*5250*/  MOV R177, R19 ;  /* 0x0000001300b17202 */ /* 0x000fe20000000f00 */
[----:B------:R-:W-:Y:S01]  /*5260*/  IMAD.MOV.U32 R164, RZ, RZ, R179 ;  /* 0x000000ffffa47224 */ /* 0x000fe200078e00b3 */
[----:B------:R-:W-:Y:S01]  /*5270*/  HMMA.16816.F32 R220, R8, R52, R156 ;  /* 0x0000003408dc723c */ /* 0x000fe2000000189c */
[----:B------:R-:W-:-:S02]  /*5280*/  IMAD.MOV.U32 R179, RZ, RZ, R17 ;  /* 0x000000ffffb37224 */ /* 0x000fc400078e0011 */
[----:B------:R-:W-:Y:S02]  /*5290*/  IMAD.MOV.U32 R178, RZ, RZ, R18 ;  /* 0x000000ffffb27224 */ /* 0x000fe400078e0012 */
[----:B------:R-:W-:Y:S01]  /*52a0*/  IMAD.MOV.U32 R176, RZ, RZ, R16 ;  /* 0x000000ffffb07224 */ /* 0x000fe200078e0010 */
[----:B-1----:R-:W-:Y:S01]  /*52b0*/  FMNMX.FTZ R138, R0, R5, !PT ;  /* 0x00000005008a7209 */ /* 0x002fe20007810000 */
[--C-:B--2---:R-:W-:Y:S01]  /*52c0*/  FFMA.FTZ R4, R97, c[0x0][0x2d0], -R3.reuse ;  /* 0x0000b40061047a23 */ /* 0x104fe20000010803 */
[C---:B------:R-:W-:Y:S01]  /*52d0*/  HMMA.16816.F32 R16, R8.reuse, R48, R144 ;  /* 0x000000300810723c */ /* 0x040fe20000001890 */
[--C-:B------:R-:W-:Y:S01]  /*52e0*/  FFMA.FTZ R0, R113, c[0x0][0x2d0], -R3.reuse ;  /* 0x0000b40071007a23 */ /* 0x100fe20000010803 */
[----:B------:R-:W-:Y:S01]  /*52f0*/  FSETP.NEU.FTZ.AND P2, PT, R138, -INF , PT ;  /* 0xff8000008a00780b */ /* 0x000fe20003f5d000 */
[----:B------:R1:W-:Y:S05]  /*5300*/  MUFU.EX2 R192, R4 ;  /* 0x0000000400c07308 */ /* 0x0003ea0000000800 */
[C---:B------:R-:W-:Y:S03]  /*5310*/  HMMA.16816.F32 R128, R8.reuse, R58, R128 ;  /* 0x0000003a0880723c */ /* 0x040fe60000001880 */
[----:B------:R2:W-:Y:S05]  /*5320*/  MUFU.EX2 R147, R0 ;  /* 0x0000000000937308 */ /* 0x0005ea0000000800 */
[----:B------:R-:W-:Y:S01]  /*5330*/  HMMA.16816.F32 R156, R8, R54, R116 ;  /* 0x00000036089c723c */ /* 0x000fe20000001874 */
[----:B-1----:R-:W-:-:S04]  /*5340*/  FFMA.FTZ R4, R98, c[0x0][0x2d0], -R3 ;  /* 0x0000b40062047a23 */ /* 0x002fc80000010803 */
[----:B------:R1:W-:Y:S03]  /*5350*/  MUFU.EX2 R245, R4 ;  /* 0x0000000400f57308 */ /* 0x0003e60000000800 */
[----:B------:R-:W-:Y:S01]  /*5360*/  IMAD.MOV.U32 R146, RZ, RZ, R17 ;  /* 0x000000ffff927224 */ /* 0x000fe200078e0011 */
[----:B------:R-:W-:Y:S01]  /*5370*/  MOV R145, R19 ;  /* 0x0000001300917202 */ /* 0x000fe20000000f00 */
[----:B------:R-:W-:Y:S01]  /*5380*/  IMAD.MOV.U32 R144, RZ, RZ, R18 ;  /* 0x000000ffff907224 */ /* 0x000fe200078e0012 */
[----:B------:R-:W-:Y:S01]  /*5390*/  HMMA.16816.F32 R196, R8, R74, R80 ;  /* 0x0000004a08c4723c */ /* 0x000fe20000001850 */
[----:B--2---:R-:W-:-:S05]  /*53a0*/  FMUL.FTZ R0, R138, c[0x0][0x2d0] ;  /* 0x0000b4008a007a20 */ /* 0x004fca0000410000 */
[----:B------:R-:W-:Y:S02]  /*53b0*/  FSEL R0, R0, RZ, P2 ;  /* 0x000000ff00007208 */ /* 0x000fe40001000000 */
[----:B------:R-:W-:Y:S01]  /*53c0*/  HMMA.16816.F32 R200, R8, R62, R36 ;  /* 0x0000003e08c8723c */ /* 0x000fe20000001824 */
[----:B-1----:R-:W-:-:S04]  /*53d0*/  FFMA.FTZ R4, R99, c[0x0][0x2d0], -R3 ;  /* 0x0000b40063047a23 */ /* 0x002fc80000010803 */
[----:B------:R1:W-:Y:S03]  /*53e0*/  MUFU.EX2 R244, R4 ;  /* 0x0000000400f47308 */ /* 0x0003e60000000800 */
[C---:B------:R-:W-:Y:S01]  /*53f0*/  HMMA.16816.F32 R216, R8.reuse, R66, R28 ;  /* 0x0000004208d8723c */ /* 0x040fe2000000181c */
[--C-:B-1----:R-:W-:Y:S02]  /*5400*/  FFMA.FTZ R4, R112, c[0x0][0x2d0], -R3.reuse ;  /* 0x0000b40070047a23 */ /* 0x102fe40000010803 */
[----:B------:R-:W-:Y:S02]  /*5410*/  IMAD.MOV.U32 R112, RZ, RZ, R16 ;  /* 0x000000ffff707224 */ /* 0x000fe400078e0010 */
[----:B------:R1:W-:Y:S03]  /*5420*/  MUFU.EX2 R15, R4 ;  /* 0x00000004000f7308 */ /* 0x0003e60000000800 */
[----:B------:R-:W-:Y:S01]  /*5430*/  HMMA.16816.F32 R16, R8, R44, R140 ;  /* 0x0000002c0810723c */ /* 0x000fe2000000188c */
[----:B-1----:R-:W-:Y:S01]  /*5440*/  FFMA.FTZ R4, R115, c[0x0][0x2d0], -R3 ;  /* 0x0000b40073047a23 */ /* 0x002fe20000010803 */
[----:B------:R-:W-:-:S03]  /*5450*/  MOV R115, R213 ;  /* 0x000000d500737202 */ /* 0x000fc60000000f00 */
[----:B------:R1:W-:Y:S11]  /*5460*/  MUFU.EX2 R248, R4 ;  /* 0x0000000400f87308 */ /* 0x0003f60000000800 */
[----:B------:R-:W-:Y:S08]  /*5470*/  @!UPT UIADD3 URZ, URZ, URZ, URZ ;  /* 0x0000003f3f3ff290 */ /* 0x000ff0000fffe03f */
[----:B------:R-:W-:Y:S01]  /*5480*/  MOV R141, R18 ;  /* 0x00000012008d7202 */ /* 0x000fe20000000f00 */
[----:B------:R-:W-:Y:S01]  /*5490*/  IMAD.MOV.U32 R140, RZ, RZ, R19 ;  /* 0x000000ffff8c7224 */ /* 0x000fe200078e0013 */
[----:B------:R-:W-:Y:S01]  /*54a0*/  MOV R98, R16 ;  /* 0x0000001000627202 */ /* 0x000fe20000000f00 */
[----:B------:R-:W-:Y:S02]  /*54b0*/  IMAD.MOV.U32 R113, RZ, RZ, R17 ;  /* 0x000000ffff717224 */ /* 0x000fe400078e0011 */
[C---:B------:R-:W-:Y:S01]  /*54c0*/  HMMA.16816.F32 R16, R8.reuse, R70, R32 ;  /* 0x000000460810723c */ /* 0x040fe20000001820 */
[----:B-1----:R-:W-:Y:S02]  /*54d0*/  FFMA.FTZ R4, R114, c[0x0][0x2d0], -R3 ;  /* 0x0000b40072047a23 */ /* 0x002fe40000010803 */
[----:B------:R-:W-:Y:S02]  /*54e0*/  IMAD.MOV.U32 R114, RZ, RZ, R212 ;  /* 0x000000ffff727224 */ /* 0x000fe400078e00d4 */
[----:B------:R1:W2:Y:S03]  /*54f0*/  MUFU.EX2 R186, R4 ;  /* 0x0000000400ba7308 */ /* 0x0002a60000000800 */
[----:B------:R-:W-:Y:S11]  /*5500*/  HMMA.16816.F32 R212, R8, R46, R20 ;  /* 0x0000002e08d4723c */ /* 0x000ff60000001814 */
[----:B------:R-:W-:Y:S05]  /*5510*/  @!UPT UIADD3 URZ, URZ, URZ, URZ ;  /* 0x0000003f3f3ff290 */ /* 0x000fea000fffe03f */
[----:B------:R-:W-:Y:S01]  /*5520*/  IMAD.MOV.U32 R83, RZ, RZ, R17 ;  /* 0x000000ffff537224 */ /* 0x000fe200078e0011 */
[----:B------:R-:W-:Y:S01]  /*5530*/  MOV R81, R19 ;  /* 0x0000001300517202 */ /* 0x000fe20000000f00 */
[----:B-1----:R-:W-:Y:S01]  /*5540*/  FFMA.FTZ R4, R120, c[0x0][0x2d0], -R0 ;  /* 0x0000b40078047a23 */ /* 0x002fe20000010800 */
[----:B--2---:R-:W-:Y:S01]  /*5550*/  F2FP.PACK_AB R6, R186, R248 ;  /* 0x000000f8ba06723e */ /* 0x004fe200000000ff */
[----:B------:R-:W-:Y:S02]  /*5560*/  IMAD.MOV.U32 R82, RZ, RZ, R18 ;  /* 0x000000ffff527224 */ /* 0x000fe400078e0012 */
[----:B------:R1:W-:Y:S01]  /*5570*/  MUFU.EX2 R97, R4 ;  /* 0x0000000400617308 */ /* 0x0003e20000000800 */
[----:B------:R-:W-:Y:S02]  /*5580*/  IMAD.MOV.U32 R80, RZ, RZ, R16 ;  /* 0x000000ffff507224 */ /* 0x000fe400078e0010 */
[----:B-1----:R-:W-:-:S05]  /*5590*/  FFMA.FTZ R4, R121, c[0x0][0x2d0], -R0 ;  /* 0x0000b40079047a23 */ /* 0x002fca0000010800 */
[----:B------:R1:W2:Y:S02]  /*55a0*/  MUFU.EX2 R96, R4 ;  /* 0x0000000400607308 */ /* 0x0002a40000000800 */
[----:B-1----:R-:W-:-:S06]  /*55b0*/  FFMA.FTZ R4, R122, c[0x0][0x2d0], -R0 ;  /* 0x0000b4007a047a23 */ /* 0x002fcc0000010800 */
[----:B------:R1:W-:Y:S02]  /*55c0*/  MUFU.EX2 R99, R4 ;  /* 0x0000000400637308 */ /* 0x0003e40000000800 */
[----:B-1----:R-:W-:Y:S02]  /*55d0*/  FFMA.FTZ R4, R123, c[0x0][0x2d0], -R0 ;  /* 0x0000b4007b047a23 */ /* 0x002fe40000010800 */
[----:B------:R-:W-:Y:S04]  /*55e0*/  HMMA.16816.F32 R120, R8, R50, R24 ;  /* 0x000000320878723c */ /* 0x000fe80000001818 */
[----:B------:R1:W3:Y:S03]  /*55f0*/  MUFU.EX2 R14, R4 ;  /* 0x00000004000e7308 */ /* 0x0002e60000000800 */
[----:B------:R-:W-:-:S02]  /*5600*/  F2FP.PACK_AB R8, R192, R193 ;  /* 0x000000c1c008723e */ /* 0x000fc400000000ff */
[----:B------:R-:W-:Y:S02]  /*5610*/  F2FP.PACK_AB R10, R244, R245 ;  /* 0x000000f5f40a723e */ /* 0x000fe400000000ff */
[----:B--2---:R-:W-:Y:S01]  /*5620*/  F2FP.PACK_AB R9, R96, R97 ;  /* 0x000000616009723e */ /* 0x004fe200000000ff */
[----:B-1----:R-:W-:Y:S01]  /*5630*/  FFMA.FTZ R4, R124, c[0x0][0x2d0], -R0 ;  /* 0x0000b4007c047a23 */ /* 0x002fe20000010800 */
[----:B---3--:R-:W-:-:S03]  /*5640*/  F2FP.PACK_AB R11, R14, R99 ;  /* 0x000000630e0b723e */ /* 0x008fc600000000ff */
[----:B------:R1:W-:Y:S04]  /*5650*/  MUFU.EX2 R252, R4 ;  /* 0x0000000400fc7308 */ /* 0x0003e80000000800 */
[C---:B------:R-:W-:Y:S08]  /*5660*/  HMMA.16816.F32 R20, R8.reuse, R40, RZ ;  /* 0x000000280814723c */ /* 0x040ff000000018ff */
[----:B------:R-:W-:Y:S01]  /*5670*/  HMMA.16816.F32 R16, R8, R76, RZ ;  /* 0x0000004c0810723c */ /* 0x000fe200000018ff */
[----:B-1----:R-:W-:-:S06]  /*5680*/  FFMA.FTZ R4, R125, c[0x0][0x2d0], -R0 ;  /* 0x0000b4007d047a23 */ /* 0x002fcc0000010800 */
[----:B------:R-:W-:Y:S01]  /*5690*/  IMAD.MOV.U32 R77, RZ, RZ, R83 ;  /* 0x000000ffff4d7224 */ /* 0x000fe200078e0053 */
[----:B------:R1:W2:Y:S01]  /*56a0*/  MUFU.EX2 R142, R4 ;  /* 0x00000004008e7308 */ /* 0x0002a20000000800 */
[----:B------:R-:W-:Y:S01]  /*56b0*/  HMMA.16816.F32 R36, R8, R84, RZ ;  /* 0x000000540824723c */ /* 0x000fe200000018ff */
[----:B------:R-:W-:-:S06]  /*56c0*/  IMAD.MOV.U32 R76, RZ, RZ, R80 ;  /* 0x000000ffff4c7224 */ /* 0x000fcc00078e0050 */
[----:B------:R-:W-:Y:S01]  /*56d0*/  MOV R85, R147 ;  /* 0x0000009300557202 */ /* 0x000fe20000000f00 */
[----:B------:R-:W-:Y:S01]  /*56e0*/  HMMA.16816.F32 R32, R8, R88, RZ ;  /* 0x000000580820723c */ /* 0x000fe200000018ff */
[----:B------:R-:W-:Y:S02]  /*56f0*/  IMAD.MOV.U32 R84, RZ, RZ, R82 ;  /* 0x000000ffff547224 */ /* 0x000fe400078e0052 */
[----:B-1----:R-:W-:Y:S01]  /*5700*/  FFMA.FTZ R4, R126, c[0x0][0x2d0], -R0 ;  /* 0x0000b4007e047a23 */ /* 0x002fe20000010800 */
[----:B--2---:R-:W-:-:S04]  /*5710*/  F2FP.PACK_AB R5, R142, R252 ;  /* 0x000000fc8e05723e */ /* 0x004fc800000000ff */
[C---:B------:R-:W-:Y:S01]  /*5720*/  HMMA.16816.F32 R28, R8.reuse, R92, RZ ;  /* 0x0000005c081c723c */ /* 0x040fe200000018ff */
[----:B------:R-:W-:Y:S01]  /*5730*/  MOV R88, R98 ;  /* 0x0000006200587202 */ /* 0x000fe20000000f00 */
[----:B------:R1:W-:Y:S01]  /*5740*/  MUFU.EX2 R231, R4 ;  /* 0x0000000400e77308 */ /* 0x0003e20000000800 */
[----:B------:R-:W-:Y:S02]  /*5750*/  IMAD.MOV.U32 R98, RZ, RZ, R206 ;  /* 0x000000ffff627224 */ /* 0x000fe400078e00ce */
[----:B------:R-:W-:Y:S02]  /*5760*/  IMAD.MOV.U32 R89, RZ, RZ, R205 ;  /* 0x000000ffff597224 */ /* 0x000fe400078e00cd */
[----:B------:R-:W-:Y:S01]  /*5770*/  IMAD.MOV.U32 R92, RZ, RZ, R140 ;  /* 0x000000ffff5c7224 */ /* 0x000fe200078e008c */
[----:B------:R-:W-:Y:S01]  /*5780*/  HMMA.16816.F32 R24, R8, R100, RZ ;  /* 0x000000640818723c */ /* 0x000fe200000018ff */
[----:B------:R-:W-:Y:S01]  /*5790*/  IMAD.MOV.U32 R93, RZ, RZ, R113 ;  /* 0x000000ffff5d7224 */ /* 0x000fe200078e0071 */
[----:B------:R-:W-:-:S05]  /*57a0*/  MOV R140, R112 ;  /* 0x00000070008c7202 */ /* 0x000fca0000000f00 */
[----:B------:R-:W-:Y:S01]  /*57b0*/  IMAD.MOV.U32 R100, RZ, RZ, R141 ;  /* 0x000000ffff647224 */ /* 0x000fe200078e008d */
[----:B------:R-:W-:Y:S01]  /*57c0*/  MOV R101, R155 ;  /* 0x0000009b00657202 */ /* 0x000fe20000000f00 */
[----:B------:R-:W-:Y:S01]  /*57d0*/  IMAD.MOV.U32 R155, RZ, RZ, R207 ;  /* 0x000000ffff9b7224 */ /* 0x000fe200078e00cf */
[----:B------:R-:W-:Y:S01]  /*57e0*/  HMMA.16816.F32 R40, R8, R42, RZ ;  /* 0x0000002a0828723c */ /* 0x000fe200000018ff */
[----:B-1----:R-:W-:Y:S02]  /*57f0*/  FFMA.FTZ R4, R127, c[0x0][0x2d0], -R0 ;  /* 0x0000b4007f047a23 */ /* 0x002fe40000010800 */
[----:B------:R-:W-:Y:S02]  /*5800*/  IMAD.MOV.U32 R141, RZ, RZ, R179 ;  /* 0x000000ffff8d7224 */ /* 0x000fe400078e00b3 */
[----:B------:R1:W2:Y:S02]  /*5810*/  MUFU.EX2 R143, R4 ;  /* 0x00000004008f7308 */ /* 0x0002a40000000800 */
[----:B-1----:R-:W-:Y:S01]  /*5820*/  F2FP.PACK_AB R4, R147, R15 ;  /* 0x0000000f9304723e */ /* 0x002fe200000000ff */
[----:B------:R-:W-:Y:S01]  /*5830*/  IMAD.MOV.U32 R147, RZ, RZ, R204 ;  /* 0x000000ffff937224 */ /* 0x000fe200078e00cc */
[----:B--2---:R-:W-:-:S07]  /*5840*/  F2FP.PACK_AB R7, R143, R231 ;  /* 0x000000e78f07723e */ /* 0x004fce00000000ff */
[C---:B------:R-:W-:Y:S07]  /*5850*/  HMMA.16816.F32 R148, R4.reuse, R56, R20 ;  /* 0x000000380494723c */ /* 0x040fee0000001814 */
[----:B------:R-:W-:Y:S01]  /*5860*/  MOV R56, R145 ;  /* 0x0000009100387202 */ /* 0x000fe20000000f00 */
[----:B------:R-:W-:Y:S01]  /*5870*/  HMMA.16816.F32 R160, R4, R52, R16 ;  /* 0x0000003404a0723c */ /* 0x000fe20000001810 */
[----:B------:R-:W-:Y:S01]  /*5880*/  IMAD.MOV.U32 R57, RZ, RZ, R144 ;  /* 0x000000ffff397224 */ /* 0x000fe200078e0090 */
[----:B------:R-:W-:Y:S01]  /*5890*/  MOV R145, R177 ;  /* 0x000000b100917202 */ /* 0x000fe20000000f00 */
[----:B------:R-:W-:-:S04]  /*58a0*/  IMAD.MOV.U32 R144, RZ, RZ, R178 ;  /* 0x000000ffff907224 */ /* 0x000fc800078e00b2 */
[----:B------:R-:W-:Y:S01]  /*58b0*/  IMAD.MOV.U32 R53, RZ, RZ, R146 ;  /* 0x000000ffff357224 */ /* 0x000fe200078e0092 */
[----:B------:R-:W-:Y:S01]  /*58c0*/  HMMA.16816.F32 R20, R8, R104, RZ ;  /* 0x000000680814723c */ /* 0x000fe200000018ff */
[----:B------:R-:W-:Y:S01]  /*58d0*/  MOV R52, R81 ;  /* 0x0000005100347202 */ /* 0x000fe20000000f00 */
[----:B------:R-:W-:-:S05]  /*58e0*/  IMAD.MOV.U32 R146, RZ, RZ, R176 ;  /* 0x000000ffff927224 */ /* 0x000fca00078e00b0 */
[----:B------:R-:W-:Y:S01]  /*58f0*/  MOV R104, R140 ;  /* 0x0000008c00687202 */ /* 0x000fe20000000f00 */
[----:B------:R-:W-:Y:S01]  /*5900*/  HMMA.16816.F32 R16, R8, R108, RZ ;  /* 0x0000006c0810723c */ /* 0x000fe200000018ff */
[----:B------:R-:W-:-:S06]  /*5910*/  MOV R105, R53 ;  /* 0x0000003500697202 */ /* 0x000fcc0000000f00 */
[----:B------:R-:W-:Y:S01]  /*5920*/  IMAD.MOV.U32 R109, RZ, RZ, R114 ;  /* 0x000000ffff6d7224 */ /* 0x000fe200078e0072 */
[----:B------:R-:W-:Y:S01]  /*5930*/  MOV R108, R115 ;  /* 0x00000073006c7202 */ /* 0x000fe20000000f00 */
[C---:B------:R-:W-:Y:S07]  /*5940*/  HMMA.16816.F32 R176, R4.reuse, R72, R36 ;  /* 0x0000004804b0723c */ /* 0x040fee0000001824 */
[----:B------:R-:W-:Y:S01]  /*5950*/  IMAD.MOV.U32 R73, RZ, RZ, R147 ;  /* 0x000000ffff497224 */ /* 0x000fe200078e0093 */
[----:B------:R-:W-:Y:S01]  /*5960*/  HMMA.16816.F32 R80, R4, R60, R32 ;  /* 0x0000003c0450723c */ /* 0x000fe20000001820 */
[----:B------:R-:W-:-:S07]  /*5970*/  IMAD.MOV.U32 R72, RZ, RZ, R152 ;  /* 0x000000ffff487224 */ /* 0x000fce00078e0098 */
[C---:B------:R-:W-:Y:S08]  /*5980*/  HMMA.16816.F32 R124, R4.reuse, R68, R28 ;  /* 0x00000044047c723c */ /* 0x040ff0000000181c */
[C---:B------:R-:W-:Y:S08]  /*5990*/  HMMA.16816.F32 R116, R4.reuse, R64, R24 ;  /* 0x000000400474723c */ /* 0x040ff00000001818 */
[C---:B------:R-:W-:Y:S08]  /*59a0*/  HMMA.16816.F32 R112, R4.reuse, R48, R20 ;  /* 0x000000300470723c */ /* 0x040ff00000001814 */
[----:B------:R-:W-:Y:S08]  /*59b0*/  HMMA.16816.F32 R204, R4, R44, R16 ;  /* 0x0000002c04cc723c */ /* 0x000ff00000001810 */
[C---:B------:R-:W-:Y:S07]  /*59c0*/  HMMA.16816.F32 R36, R8.reuse, R78, RZ ;  /* 0x0000004e0824723c */ /* 0x040fee00000018ff */
[----:B------:R-:W-:Y:S01]  /*59d0*/  IMAD.MOV.U32 R79, RZ, RZ, R52 ;  /* 0x000000ffff4f7224 */ /* 0x000fe200078e0034 */
[----:B------:R-:W-:Y:S01]  /*59e0*/  HMMA.16816.F32 R32, R8, R86, RZ ;  /* 0x000000560820723c */ /* 0x000fe200000018ff */
[----:B------:R-:W-:Y:S01]  /*59f0*/  IMAD.MOV.U32 R78, RZ, RZ, R84 ;  /* 0x000000ffff4e7224 */ /* 0x000fe200078e0054 */
[----:B------:R-:W-:-:S05]  /*5a00*/  MOV R84, R185 ;  /* 0x000000b900547202 */ /* 0x000fca0000000f00 */
[----:B------:R-:W-:Y:S01]  /*5a10*/  IMAD.MOV.U32 R86, RZ, RZ, R100 ;  /* 0x000000ffff567224 */ /* 0x000fe200078e0064 */
[----:B------:R-:W-:Y:S01]  /*5a20*/  HMMA.16816.F32 R28, R8, R90, RZ ;  /* 0x0000005a081c723c */ /* 0x000fe200000018ff */
[----:B------:R-:W-:Y:S02]  /*5a30*/  MOV R100, R155 ;  /* 0x0000009b00647202 */ /* 0x000fe40000000f00 */
[----:B------:R-:W-:Y:S01]  /*5a40*/  MOV R87, R92 ;  /* 0x0000005c00577202 */ /* 0x000fe20000000f00 */
[----:B------:R-:W-:-:S03]  /*5a50*/  IMAD.MOV.U32 R92, RZ, RZ, R187 ;  /* 0x000000ffff5c7224 */ /* 0x000fc600078e00bb */
[----:B------:R-:W-:Y:S01]  /*5a60*/  IMAD.MOV.U32 R90, RZ, RZ, R144 ;  /* 0x000000ffff5a7224 */ /* 0x000fe200078e0090 */
[----:B------:R-:W-:Y:S01]  /*5a70*/  HMMA.16816.F32 R24, R8, R94, RZ ;  /* 0x0000005e0818723c */ /* 0x000fe200000018ff */
[----:B------:R-:W-:-:S06]  /*5a80*/  MOV R91, R145 ;  /* 0x00000091005b7202 */ /* 0x000fcc0000000f00 */
[----:B------:R-:W-:Y:S01]  /*5a90*/  IMAD.MOV.U32 R94, RZ, RZ, R88 ;  /* 0x000000ffff5e7224 */ /* 0x000fe200078e0058 */
[C---:B------:R-:W-:Y:S01]  /*5aa0*/  HMMA.16816.F32 R20, R8.reuse, R102, RZ ;  /* 0x000000660814723c */ /* 0x040fe200000018ff */
[----:B------:R-:W-:Y:S02]  /*5ab0*/  IMAD.MOV.U32 R88, RZ, RZ, R146 ;  /* 0x000000ffff587224 */ /* 0x000fe400078e0092 */
[----:B------:R-:W-:Y:S02]  /*5ac0*/  IMAD.MOV.U32 R95, RZ, RZ, R93 ;  /* 0x000000ffff5f7224 */ /* 0x000fe400078e005d */
[----:B------:R-:W-:Y:S02]  /*5ad0*/  IMAD.MOV.U32 R93, RZ, RZ, R186 ;  /* 0x000000ffff5d7224 */ /* 0x000fe400078e00ba */
[----:B------:R-:W-:Y:S01]  /*5ae0*/  MOV R103, R89 ;  /* 0x0000005900677202 */ /* 0x000fe20000000f00 */
[----:B------:R-:W-:Y:S01]  /*5af0*/  HMMA.16816.F32 R16, R8, R106, RZ ;  /* 0x0000006a0810723c */ /* 0x000fe200000018ff */
[----:B------:R-:W-:-:S02]  /*5b00*/  IMAD.MOV.U32 R89, RZ, RZ, R141 ;  /* 0x000000ffff597224 */ /* 0x000fc400078e008d */
[----:B------:R-:W-:-:S04]  /*5b10*/  IMAD.MOV.U32 R102, RZ, RZ, R56 ;  /* 0x000000ffff667224 */ /* 0x000fc800078e0038 */
[----:B------:R-:W-:Y:S01]  /*5b20*/  IMAD.MOV.U32 R107, RZ, RZ, R57 ;  /* 0x000000ffff6b7224 */ /* 0x000fe200078e0039 */
[----:B------:R-:W-:Y:S01]  /*5b30*/  HMMA.16816.F32 R8, R8, R110, RZ ;  /* 0x0000006e0808723c */ /* 0x000fe200000018ff */
[----:B------:R-:W-:-:S06]  /*5b40*/  MOV R106, R154 ;  /* 0x0000009a006a7202 */ /* 0x000fcc0000000f00 */
[----:B------:R-:W-:Y:S01]  /*5b50*/  IMAD.MOV.U32 R111, RZ, RZ, R153 ;  /* 0x000000ffff6f7224 */ /* 0x000fe200078e0099 */
[----:B------:R-:W-:Y:S01]  /*5b60*/  HMMA.16816.F32 R40, R4, R58, R40 ;  /* 0x0000003a0428723c */ /* 0x000fe20000001828 */
[----:B------:R-:W-:Y:S02]  /*5b70*/  IMAD.MOV.U32 R110, RZ, RZ, R94 ;  /* 0x000000ffff6e7224 */ /* 0x000fe400078e005e */
[----:B------:R-:W-:-:S05]  /*5b80*/  IMAD.MOV.U32 R94, RZ, RZ, R108 ;  /* 0x000000ffff5e7224 */ /* 0x000fca00078e006c */
[C---:B------:R-:W-:Y:S08]  /*5b90*/  HMMA.16816.F32 R36, R4.reuse, R54, R36 ;  /* 0x000000360424723c */ /* 0x040ff00000001824 */
[C---:B------:R-:W-:Y:S08]  /*5ba0*/  HMMA.16816.F32 R32, R4.reuse, R74, R32 ;  /* 0x0000004a0420723c */ /* 0x040ff00000001820 */
[----:B------:R-:W-:Y:S01]  /*5bb0*/  HMMA.16816.F32 R28, R4, R62, R28 ;  /* 0x0000003e041c723c */ /* 0x000fe2000000181c */
[----:B------:R-:W-:Y:S01]  /*5bc0*/  MOV R75, R106 ;  /* 0x0000006a004b7202 */ /* 0x000fe20000000f00 */
[----:B------:R-:W-:-:S02]  /*5bd0*/  IMAD.MOV.U32 R106, RZ, RZ, R107 ;  /* 0x000000ffff6a7224 */ /* 0x000fc400078e006b */
[----:B------:R-:W-:Y:S02]  /*5be0*/  IMAD.MOV.U32 R74, RZ, RZ, R111 ;  /* 0x000000ffff4a7224 */ /* 0x000fe400078e006f */
[----:B------:R-:W-:Y:S01]  /*5bf0*/  IMAD.MOV.U32 R107, RZ, RZ, R102 ;  /* 0x000000ffff6b7224 */ /* 0x000fe200078e0066 */
[----:B------:R-:W-:Y:S01]  /*5c00*/  MOV R102, R86 ;  /* 0x0000005600667202 */ /* 0x000fe20000000f00 */
[----:B------:R-:W-:Y:S01]  /*5c10*/  HMMA.16816.F32 R68, R4, R70, R24 ;  /* 0x000000460444723c */ /* 0x000fe20000001818 */
[----:B------:R-:W-:Y:S01]  /*5c20*/  LDSM.16.MT88.4 R24, [R234+0x1100] ;  /* 0x00110000ea18783b */ /* 0x000fe20000004200 */
[----:B------:R-:W-:Y:S01]  /*5c30*/  IMAD.MOV.U32 R111, RZ, RZ, R95 ;  /* 0x000000ffff6f7224 */ /* 0x000fe200078e005f */
[----:B------:R-:W-:Y:S01]  /*5c40*/  MOV R95, R109 ;  /* 0x0000006d005f7202 */ /* 0x000fe20000000f00 */
[----:B------:R-:W-:-:S04]  /*5c50*/  IMAD.MOV.U32 R86, RZ, RZ, R251 ;  /* 0x000000ffff567224 */ /* 0x000fc800078e00fb */
[C---:B------:R-:W-:Y:S01]  /*5c60*/  HMMA.16816.F32 R64, R4.reuse, R66, R20 ;  /* 0x000000420440723c */ /* 0x040fe20000001814 */
[----:B------:R-:W-:Y:S07]  /*5c70*/  LDSM.16.MT88.4 R20, [R236+0x1100] ;  /* 0x00110000ec14783b */ /* 0x000fee0000004200 */
[C---:B------:R-:W-:Y:S01]  /*5c80*/  HMMA.16816.F32 R48, R4.reuse, R50, R16 ;  /* 0x000000320430723c */ /* 0x040fe20000001810 */
[----:B------:R-:W1:Y:S07]  /*5c90*/  LDSM.16.MT88.4 R16, [R233+0x1100] ;  /* 0x00110000e910783b */ /* 0x000e6e0000004200 */
[----:B------:R-:W-:Y:S01]  /*5ca0*/  HMMA.16816.F32 R44, R4, R46, R8 ;  /* 0x0000002e042c723c */ /* 0x000fe20000001808 */
[----:B------:R-:W-:Y:S01]  /*5cb0*/  MOV R108, R249 ;  /* 0x000000f9006c7202 */ /* 0x000fe20000000f00 */
[----:B------:R-:W-:Y:S01]  /*5cc0*/  IMAD.MOV.U32 R109, RZ, RZ, R248 ;  /* 0x000000ffff6d7224 */ /* 0x000fe200078e00f8 */
[----:B------:R2:W5:Y:S04]  /*5cd0*/  LDL.LU R251, [R1+0x8c] ;  /* 0x00008c0001fb7983 */ /* 0x0005680000300800 */
[----:B------:R-:W-:-:S02]  /*5ce0*/  FFMA.FTZ R4, R169, c[0x0][0x2d0], -R3 ;  /* 0x0000b400a9047a23 */ /* 0x000fc40000010803 */
[----:B------:R-:W-:Y:S01]  /*5cf0*/  FFMA.FTZ R5, R174, c[0x0][0x2d0], -R13 ;  /* 0x0000b400ae057a23 */ /* 0x000fe2000001080d */
[----:B------:R-:W-:Y:S01]  /*5d00*/  MOV R174, R165 ;  /* 0x000000a500ae7202 */ /* 0x000fe20000000f00 */
[----:B------:R3:W-:Y:S08]  /*5d10*/  MUFU.EX2 R61, R4 ;  /* 0x00000004003d7308 */ /* 0x0007f00000000800 */
[----:B------:R-:W-:Y:S01]  /*5d20*/  MUFU.EX2 R59, R5 ;  /* 0x00000005003b7308 */ /* 0x000fe20000000800 */
[----:B---3--:R-:W-:-:S07]  /*5d30*/  FFMA.FTZ R4, R168, c[0x0][0x2d0], -R3 ;  /* 0x0000b400a8047a23 */ /* 0x008fce0000010803 */
[----:B------:R3:W4:Y:S02]  /*5d40*/  MUFU.EX2 R140, R4 ;  /* 0x00000004008c7308 */ /* 0x0007240000000800 */
[----:B---3--:R-:W-:Y:S01]  /*5d50*/  FFMA.FTZ R4, R135, c[0x0][0x2d0], -R3 ;  /* 0x0000b40087047a23 */ /* 0x008fe20000010803 */
[----:B----4-:R-:W-:-:S05]  /*5d60*/  F2FP.PACK_AB R8, R140, R61 ;  /* 0x0000003d8c08723e */ /* 0x010fca00000000ff */
[----:B------:R3:W-:Y:S02]  /*5d70*/  MUFU.EX2 R135, R4 ;  /* 0x0000000400877308 */ /* 0x0007e40000000800 */
[----:B---3--:R-:W-:-:S06]  /*5d80*/  FFMA.FTZ R4, R133, c[0x0][0x2d0], -R3 ;  /* 0x0000b40085047a23 */ /* 0x008fcc0000010803 */
[----:B------:R3:W4:Y:S02]  /*5d90*/  MUFU.EX2 R141, R4 ;  /* 0x00000004008d7308 */ /* 0x0007240000000800 */
[----:B---3--:R-:W-:Y:S01]  /*5da0*/  FFMA.FTZ R4, R172, c[0x0][0x2d0], -R0 ;  /* 0x0000b400ac047a23 */ /* 0x008fe20000010800 */
[----:B----4-:R-:W-:Y:S01]  /*5db0*/  F2FP.PACK_AB R10, R141, R135 ;  /* 0x000000878d0a723e */ /* 0x010fe200000000ff */
[----:B------:R-:W-:-:S04]  /*5dc0*/  IMAD.MOV.U32 R172, RZ, RZ, R167 ;  /* 0x000000ffffac7224 */ /* 0x000fc800078e00a7 */
[----:B------:R3:W-:Y:S02]  /*5dd0*/  MUFU.EX2 R57, R4 ;  /* 0x0000000400397308 */ /* 0x0007e40000000800 */
[----:B---3--:R-:W-:-:S06]  /*5de0*/  FFMA.FTZ R4, R171, c[0x0][0x2d0], -R0 ;  /* 0x0000b400ab047a23 */ /* 0x008fcc0000010800 */
[----:B------:R3:W4:Y:S02]  /*5df0*/  MUFU.EX2 R60, R4 ;  /* 0x00000004003c7308 */ /* 0x0007240000000800 */
[----:B---3--:R-:W-:Y:S01]  /*5e00*/  FFMA.FTZ R4, R170, c[0x0][0x2d0], -R0 ;  /* 0x0000b400aa047a23 */ /* 0x008fe20000010800 */
[----:B----4-:R-:W-:-:S05]  /*5e10*/  F2FP.PACK_AB R9, R60, R57 ;  /* 0x000000393c09723e */ /* 0x010fca00000000ff */
[----:B------:R3:W-:Y:S02]  /*5e20*/  MUFU.EX2 R63, R4 ;  /* 0x00000004003f7308 */ /* 0x0007e40000000800 */
[----:B---3--:R-:W-:-:S06]  /*5e30*/  FFMA.FTZ R4, R136, c[0x0][0x2d0], -R0 ;  /* 0x0000b40088047a23 */ /* 0x008fcc0000010800 */
[----:B------:R3:W4:Y:S02]  /*5e40*/  MUFU.EX2 R133, R4 ;  /* 0x0000000400857308 */ /* 0x0007240000000800 */
[----:B---3--:R-:W-:Y:S01]  /*5e50*/  FFMA.FTZ R4, R180, c[0x0][0x2d0], -R13 ;  /* 0x0000b400b4047a23 */ /* 0x008fe2000001080d */
[----:B----4-:R-:W-:-:S05]  /*5e60*/  F2FP.PACK_AB R11, R133, R63 ;  /* 0x0000003f850b723e */ /* 0x010fca00000000ff */
[----:B------:R3:W-:Y:S02]  /*5e70*/  MUFU.EX2 R54, R4 ;  /* 0x0000000400367308 */ /* 0x0007e40000000800 */
[C---:B-1----:R-:W-:Y:S08]  /*5e80*/  HMMA.16816.F32 R148, R8.reuse, R16, R148 ;  /* 0x000000100894723c */ /* 0x042ff00000001894 */
[----:B------:R-:W-:Y:S01]  /*5e90*/  HMMA.16816.F32 R40, R8, R18, R40 ;  /* 0x000000120828723c */ /* 0x000fe20000001828 */
[----:B---3--:R-:W-:-:S02]  /*5ea0*/  FFMA.FTZ R4, R175, c[0x0][0x2d0], -R13 ;  /* 0x0000b400af047a23 */ /* 0x008fc4000001080d */
[----:B------:R-:W-:Y:S02]  /*5eb0*/  IMAD.MOV.U32 R175, RZ, RZ, R164 ;  /* 0x000000ffffaf7224 */ /* 0x000fe400078e00a4 */
[----:B------:R1:W-:Y:S03]  /*5ec0*/  MUFU.EX2 R56, R4 ;  /* 0x0000000400387308 */ /* 0x0003e60000000800 */
[C---:B------:R-:W-:Y:S08]  /*5ed0*/  HMMA.16816.F32 R176, R8.reuse, R20, R176 ;  /* 0x0000001408b0723c */ /* 0x040ff000000018b0 */
[----:B------:R-:W-:Y:S01]  /*5ee0*/  HMMA.16816.F32 R32, R8, R22, R32 ;  /* 0x000000160820723c */ /* 0x000fe20000001820 */
[----:B-1----:R-:W-:-:S07]  /*5ef0*/  FFMA.FTZ R4, R173, c[0x0][0x2d0], -R13 ;  /* 0x0000b400ad047a23 */ /* 0x002fce000001080d */
[C---:B------:R-:W-:Y:S01]  /*5f00*/  HMMA.16816.F32 R160, R8.reuse, R24, R160 ;  /* 0x0000001808a0723c */ /* 0x040fe200000018a0 */
[----:B------:R-:W-:Y:S01]  /*5f10*/  IMAD.MOV.U32 R173, RZ, RZ, R166 ;  /* 0x000000ffffad7224 */ /* 0x000fe200078e00a6 */
[----:B------:R1:W3:Y:S06]  /*5f20*/  MUFU.EX2 R62, R4 ;  /* 0x00000004003e7308 */ /* 0x0002ec0000000800 */
[----:B------:R-:W-:Y:S01]  /*5f30*/  HMMA.16816.F32 R36, R8, R26, R36 ;  /* 0x0000001a0824723c */ /* 0x000fe20000001824 */
[----:B-1----:R-:W-:Y:S01]  /*5f40*/  FFMA.FTZ R4, R184, c[0x0][0x2d0], -R12 ;  /* 0x0000b400b8047a23 */ /* 0x002fe2000001080c */
[----:B---3--:R-:W-:-:S03]  /*5f50*/  F2FP.PACK_AB R6, R62, R59 ;  /* 0x0000003b3e06723e */ /* 0x008fc600000000ff */
[----:B------:R1:W-:Y:S02]  /*5f60*/  MUFU.EX2 R52, R4 ;  /* 0x0000000400347308 */ /* 0x0003e40000000800 */
[----:B-1----:R-:W-:-:S06]  /*5f70*/  FFMA.FTZ R4, R183, c[0x0][0x2d0], -R12 ;  /* 0x0000b400b7047a23 */ /* 0x002fcc000001080c */
[----:B------:R1:W3:Y:S02]  /*5f80*/  MUFU.EX2 R53, R4 ;  /* 0x0000000400357308 */ /* 0x0002e40000000800 */
[----:B-1----:R-:W-:Y:S01]  /*5f90*/  FFMA.FTZ R4, R182, c[0x0][0x2d0], -R12 ;  /* 0x0000b400b6047a23 */ /* 0x002fe2000001080c */
[----:B---3--:R-:W-:-:S05]  /*5fa0*/  F2FP.PACK_AB R5, R53, R52 ;  /* 0x000000343505723e */ /* 0x008fca00000000ff */
[----:B------:R1:W-:Y:S02]  /*5fb0*/  MUFU.EX2 R55, R4 ;  /* 0x0000000400377308 */ /* 0x0003e40000000800 */
[----:B-1----:R-:W-:-:S06]  /*5fc0*/  FFMA.FTZ R4, R181, c[0x0][0x2d0], -R12 ;  /* 0x0000b400b5047a23 */ /* 0x002fcc000001080c */
[----:B------:R1:W3:Y:S02]  /*5fd0*/  MUFU.EX2 R58, R4 ;  /* 0x00000004003a7308 */ /* 0x0002e40000000800 */
[----:B-1----:R-:W-:Y:S02]  /*5fe0*/  F2FP.PACK_AB R4, R56, R54 ;  /* 0x000000363804723e */ /* 0x002fe400000000ff */
[----:B---3--:R-:W-:-:S07]  /*5ff0*/  F2FP.PACK_AB R7, R58, R55 ;  /* 0x000000373a07723e */ /* 0x008fce00000000ff */
[C---:B------:R-:W-:Y:S08]  /*6000*/  HMMA.16816.F32 R144, R4.reuse, R16, R208 ;  /* 0x000000100490723c */ /* 0x040ff000000018d0 */
[C---:B------:R-:W-:Y:S01]  /*6010*/  HMMA.16816.F32 R152, R4.reuse, R18, R128 ;  /* 0x000000120498723c */ /* 0x040fe20000001880 */
[----:B------:R-:W1:Y:S07]  /*6020*/  LDSM.16.MT88.4 R16, [R235+0x1100] ;  /* 0x00110000eb10783b */ /* 0x000e6e0000004200 */
[C---:B------:R-:W-:Y:S08]  /*6030*/  HMMA.16816.F32 R180, R4.reuse, R20, R224 ;  /* 0x0000001404b4723c */ /* 0x040ff000000018e0 */
[C---:B------:R-:W-:Y:S01]  /*6040*/  HMMA.16816.F32 R184, R4.reuse, R22, R196 ;  /* 0x0000001604b8723c */ /* 0x040fe200000018c4 */
[----:B------:R-:W-:Y:S07]  /*6050*/  LDSM.16.MT88.4 R20, [R234+0x3100] ;  /* 0x00310000ea14783b */ /* 0x000fee0000004200 */
[----:B------:R-:W-:Y:S01]  /*6060*/  HMMA.16816.F32 R164, R4, R24, R220 ;  /* 0x0000001804a4723c */ /* 0x000fe200000018dc */
[----:B------:R-:W-:-:S07]  /*6070*/  IMAD.MOV.U32 R136, RZ, RZ, R102 ;  /* 0x000000ffff887224 */ /* 0x000fce00078e0066 */
[----:B------:R-:W-:Y:S01]  /*6080*/  HMMA.16816.F32 R168, R4, R26, R156 ;  /* 0x0000001a04a8723c */ /* 0x000fe2000000189c */
[----:B------:R-:W3:Y:S07]  /*6090*/  LDSM.16.MT88.4 R24, [R233+0x3100] ;  /* 0x00310000e918783b */ /* 0x000eee0000004200 */
[-C--:B-1----:R-:W-:Y:S08]  /*60a0*/  HMMA.16816.F32 R224, R8, R16.reuse, R80 ;  /* 0x0000001008e0723c */ /* 0x082ff00000001850 */
[C---:B------:R-:W-:Y:S07]  /*60b0*/  HMMA.16816.F32 R196, R4.reuse, R16, R172 ;  /* 0x0000001004c4723c */ /* 0x040fee00000018ac */
[----:B------:R-:W-:Y:S01]  /*60c0*/  MOV R172, R103 ;  /* 0x0000006700ac7202 */ /* 0x000fe20000000f00 */
[----:B------:R-:W-:Y:S01]  /*60d0*/  HMMA.16816.F32 R200, R4, R18, R200 ;  /* 0x0000001204c8723c */ /* 0x000fe200000018c8 */
[----:B------:R-:W-:-:S07]  /*60e0*/  IMAD.MOV.U32 R103, RZ, RZ, R87 ;  /* 0x000000ffff677224 */ /* 0x000fce00078e0057 */
[----:B------:R-:W-:Y:S01]  /*60f0*/  HMMA.16816.F32 R220, R8, R18, R28 ;  /* 0x0000001208dc723c */ /* 0x000fe2000000181c */
[----:B------:R-:W1:Y:S04]  /*6100*/  LDSM.16.MT88.4 R16, [R236+0x3100] ;  /* 0x00310000ec10783b */ /* 0x000e680000004200 */
[----:B------:R-:W4:Y:S01]  /*6110*/  LDSM.16.MT88.4 R28, [R235+0x3100] ;  /* 0x00310000eb1c783b */ /* 0x000f220000004200 */
[----:B------:R-:W-:Y:S01]  /*6120*/  IMAD.MOV.U32 R87, RZ, RZ, R250 ;  /* 0x000000ffff577224 */ /* 0x000fe200078e00fa */
[----:B------:R-:W-:Y:S01]  /*6130*/  MOV R174, R110 ;  /* 0x0000006e00ae7202 */ /* 0x000fe20000000f00 */
[----:B------:R-:W-:Y:S01]  /*6140*/  IMAD.MOV.U32 R173, RZ, RZ, R172 ;  /* 0x000000ffffad7224 */ /* 0x000fe200078e00ac */
[----:B------:R-:W-:Y:S01]  /*6150*/  MOV R172, R103 ;  /* 0x0000006700ac7202 */ /* 0x000fe20000000f00 */
[----:B------:R-:W-:Y:S01]  /*6160*/  IMAD.MOV.U32 R175, RZ, RZ, R111 ;  /* 0x000000ffffaf7224 */ /* 0x000fe200078e006f */
[----:B------:R-:W-:Y:S01]  /*6170*/  MOV R102, R86 ;  /* 0x0000005600667202 */ /* 0x000fe20000000f00 */
[----:B------:R-:W-:Y:S01]  /*6180*/  IMAD.MOV.U32 R110, RZ, RZ, R94 ;  /* 0x000000ffff6e7224 */ /* 0x000fe200078e005e */
[----:B---3--:R-:W-:Y:S01]  /*6190*/  HMMA.16816.F32 R72, R4, R24, R72 ;  /* 0x000000180448723c */ /* 0x008fe20000001848 */
[----:B------:R-:W-:Y:S01]  /*61a0*/  IMAD.MOV.U32 R111, RZ, RZ, R95 ;  /* 0x000000ffff6f7224 */ /* 0x000fe200078e005f */
[----:B------:R-:W-:Y:S01]  /*61b0*/  MOV R95, R109 ;  /* 0x0000006d005f7202 */ /* 0x000fe20000000f00 */
[----:B------:R-:W-:Y:S01]  /*61c0*/  IMAD.MOV.U32 R103, RZ, RZ, R87 ;  /* 0x000000ffff677224 */ /* 0x000fe200078e0057 */
[----:B------:R2:W5:Y:S01]  /*61d0*/  LDL.LU R250, [R1+0x88] ;  /* 0x0000880001fa7983 */ /* 0x0005620000300800 */
[----:B------:R-:W-:Y:S01]  /*61e0*/  IMAD.MOV.U32 R94, RZ, RZ, R108 ;  /* 0x000000ffff5e7224 */ /* 0x000fe200078e006c */
[----:B------:R-:W-:Y:S01]  /*61f0*/  MOV R108, R93 ;  /* 0x0000005d006c7202 */ /* 0x000fe20000000f00 */
        /* <DEDUP_REMOVED lines=8> */
[----:B------:R-:W-:-:S02]  /*6280*/  IMAD.MOV.U32 R84, RZ, RZ, R244 ;  /* 0x000000ffff547224 */ /* 0x000fc400078e00f4 */
[----:B------:R-:W-:Y:S01]  /*6290*/  IMAD.MOV.U32 R210, RZ, RZ, R174 ;  /* 0x000000ffffd27224 */ /* 0x000fe200078e00ae */
[----:B------:R-:W-:Y:S01]  /*62a0*/  MOV R111, R94 ;  /* 0x0000005e006f7202 */ /* 0x000fe20000000f00 */
[----:B------:R-:W-:Y:S01]  /*62b0*/  IMAD.MOV.U32 R211, RZ, RZ, R175 ;  /* 0x000000ffffd37224 */ /* 0x000fe200078e00af */
[C---:B------:R-:W-:Y:S01]  /*62c0*/  HMMA.16816.F32 R88, R4.reuse, R20, R88 ;  /* 0x000000140458723c */ /* 0x040fe20000001858 */
[----:B------:R-:W-:Y:S01]  /*62d0*/  IMAD.MOV.U32 R174, RZ, RZ, R172 ;  /* 0x000000ffffae7224 */ /* 0x000fe200078e00ac */
[----:B------:R-:W-:Y:S01]  /*62e0*/  MOV R94, R87 ;  /* 0x00000057005e7202 */ /* 0x000fe20000000f00 */
[----:B------:R-:W-:Y:S01]  /*62f0*/  IMAD.MOV.U32 R93, RZ, RZ, R245 ;  /* 0x000000ffff5d7224 */ /* 0x000fe200078e00f5 */
[----:B------:R2:W5:Y:S01]  /*6300*/  LDL.LU R249, [R1+0x84] ;  /* 0x0000840001f97983 */ /* 0x0005620000300800 */
[----:B------:R-:W-:Y:S02]  /*6310*/  IMAD.MOV.U32 R175, RZ, RZ, R110 ;  /* 0x000000ffffaf7224 */ /* 0x000fe400078e006e */
[----:B------:R-:W-:Y:S01]  /*6320*/  IMAD.MOV.U32 R172, RZ, RZ, R102 ;  /* 0x000000ffffac7224 */ /* 0x000fe200078e0066 */
[----:B------:R-:W-:Y:S01]  /*6330*/  MOV R87, R100 ;  /* 0x0000006400577202 */ /* 0x000fe20000000f00 */
[----:B------:R-:W-:Y:S01]  /*6340*/  IMAD.MOV.U32 R110, RZ, RZ, R103 ;  /* 0x000000ffff6e7224 */ /* 0x000fe200078e0067 */
[----:B------:R-:W-:Y:S01]  /*6350*/  MOV R130, R210 ;  /* 0x000000d200827202 */ /* 0x000fe20000000f00 */
[----:B------:R-:W-:Y:S01]  /*6360*/  IMAD.MOV.U32 R102, RZ, RZ, R95 ;  /* 0x000000ffff667224 */ /* 0x000fe200078e005f */
[----:B------:R-:W-:Y:S01]  /*6370*/  MOV R100, R84 ;  /* 0x0000005400647202 */ /* 0x000fe20000000f00 */
[----:B------:R-:W-:Y:S01]  /*6380*/  IMAD.MOV.U32 R103, RZ, RZ, R86 ;  /* 0x000000ffff677224 */ /* 0x000fe200078e0056 */
[----:B-1----:R-:W-:Y:S01]  /*6390*/  HMMA.16816.F32 R104, R4, R16, R104 ;  /* 0x000000100468723c */ /* 0x002fe20000001868 */
[----:B------:R-:W-:Y:S01]  /*63a0*/  IMAD.MOV.U32 R95, RZ, RZ, R108 ;  /* 0x000000ffff5f7224 */ /* 0x000fe200078e006c */
[----:B------:R-:W-:Y:S01]  /*63b0*/  MOV R84, R242 ;  /* 0x000000f200547202 */ /* 0x000fe20000000f00 */
[----:B------:R-:W-:Y:S01]  /*63c0*/  IMAD.MOV.U32 R86, RZ, RZ, R109 ;  /* 0x000000ffff567224 */ /* 0x000fe200078e006d */
[----:B------:R2:W5:Y:S01]  /*63d0*/  LDL.LU R248, [R1+0x80] ;  /* 0x0000800001f87983 */ /* 0x0005620000300800 */
[----:B------:R-:W-:-:S02]  /*63e0*/  IMAD.MOV.U32 R108, RZ, RZ, R92 ;  /* 0x000000ffff6c7224 */ /* 0x000fc400078e005c */
[----:B------:R-:W-:Y:S02]  /*63f0*/  IMAD.MOV.U32 R109, RZ, RZ, R93 ;  /* 0x000000ffff6d7224 */ /* 0x000fe400078e005d */
[----:B------:R-:W-:Y:S02]  /*6400*/  IMAD.MOV.U32 R129, RZ, RZ, R209 ;  /* 0x000000ffff817224 */ /* 0x000fe400078e00d1 */
[----:B------:R-:W-:Y:S02]  /*6410*/  IMAD.MOV.U32 R131, RZ, RZ, R211 ;  /* 0x000000ffff837224 */ /* 0x000fe400078e00d3 */
        /* <DEDUP_REMOVED lines=12> */
[----:B------:R-:W-:Y:S01]  /*64e0*/  HMMA.16816.F32 R76, R4, R26, R76 ;  /* 0x0000001a044c723c */ /* 0x000fe2000000184c */
[----:B------:R-:W-:Y:S01]  /*64f0*/  IMAD.MOV.U32 R136, RZ, RZ, R103 ;  /* 0x000000ffff887224 */ /* 0x000fe200078e0067 */
[----:B------:R2:W5:Y:S01]  /*6500*/  LDL.LU R247, [R1+0x7c] ;  /* 0x00007c0001f77983 */ /* 0x0005620000300800 */
[----:B------:R-:W-:-:S02]  /*6510*/  IMAD.MOV.U32 R172, RZ, RZ, R110 ;  /* 0x000000ffffac7224 */ /* 0x000fc400078e006e */
[----:B------:R-:W-:Y:S01]  /*6520*/  IMAD.MOV.U32 R102, RZ, RZ, R86 ;  /* 0x000000ffff667224 */ /* 0x000fe200078e0056 */
[----:B------:R-:W-:Y:S01]  /*6530*/  MOV R128, R209 ;  /* 0x000000d100807202 */ /* 0x000fe20000000f00 */
[----:B------:R-:W-:Y:S01]  /*6540*/  IMAD.MOV.U32 R103, RZ, RZ, R87 ;  /* 0x000000ffff677224 */ /* 0x000fe200078e0057 */
[----:B------:R-:W-:Y:S01]  /*6550*/  MOV R87, R92 ;  /* 0x0000005c00577202 */ /* 0x000fe20000000f00 */
[----:B------:R-:W-:Y:S01]  /*6560*/  IMAD.MOV.U32 R95, RZ, RZ, R109 ;  /* 0x000000ffff5f7224 */ /* 0x000fe200078e006d */
[----:B------:R-:W-:Y:S01]  /*6570*/  HMMA.16816.F32 R64, R8, R22, R64 ;  /* 0x000000160840723c */ /* 0x000fe20000001840 */
[----:B------:R-:W-:Y:S01]  /*6580*/  IMAD.MOV.U32 R110, RZ, RZ, R94 ;  /* 0x000000ffff6e7224 */ /* 0x000fe200078e005e */
[----:B------:R-:W-:Y:S01]  /*6590*/  MOV R94, R108 ;  /* 0x0000006c005e7202 */ /* 0x000fe20000000f00 */
[----:B------:R-:W-:Y:S01]  /*65a0*/  IMAD.MOV.U32 R86, RZ, RZ, R100 ;  /* 0x000000ffff567224 */ /* 0x000fe200078e0064 */
[----:B------:R-:W-:Y:S01]  /*65b0*/  MOV R100, R14 ;  /* 0x0000000e00647202 */ /* 0x000fe20000000f00 */
[----:B------:R-:W-:Y:S01]  /*65c0*/  IMAD.MOV.U32 R109, RZ, RZ, R84 ;  /* 0x000000ffff6d7224 */ /* 0x000fe200078e0054 */
[----:B------:R2:W5:Y:S01]  /*65d0*/  LDL.LU R246, [R1+0x78] ;  /* 0x0000780001f67983 */ /* 0x0005620000300800 */
[----:B------:R-:W-:-:S02]  /*65e0*/  IMAD.MOV.U32 R84, RZ, RZ, R237 ;  /* 0x000000ffff547224 */ /* 0x000fc400078e00ed */
[----:B------:R-:W-:Y:S02]  /*65f0*/  IMAD.MOV.U32 R108, RZ, RZ, R93 ;  /* 0x000000ffff6c7224 */ /* 0x000fe400078e005d */
[----:B------:R-:W-:Y:S01]  /*6600*/  IMAD.MOV.U32 R158, RZ, RZ, R131 ;  /* 0x000000ffff9e7224 */ /* 0x000fe200078e0083 */
[----:B------:R-:W-:Y:S01]  /*6610*/  MOV R131, R173 ;  /* 0x000000ad00837202 */ /* 0x000fe20000000f00 */
[----:B------:R-:W-:Y:S01]  /*6620*/  IMAD.MOV.U32 R130, RZ, RZ, R210 ;  /* 0x000000ffff827224 */ /* 0x000fe200078e00d2 */
[----:B------:R-:W-:Y:S01]  /*6630*/  MOV R209, R111 ;  /* 0x0000006f00d17202 */ /* 0x000fe20000000f00 */
[----:B------:R-:W-:Y:S02]  /*6640*/  IMAD.MOV.U32 R93, RZ, RZ, R239 ;  /* 0x000000ffff5d7224 */ /* 0x000fe400078e00ef */
[----:B------:R-:W-:Y:S02]  /*6650*/  IMAD.MOV.U32 R159, RZ, RZ, R208 ;  /* 0x000000ffff9f7224 */ /* 0x000fe400078e00d0 */
[----:B------:R-:W-:-:S02]  /*6660*/  IMAD.MOV.U32 R92, RZ, RZ, R240 ;  /* 0x000000ffff5c7224 */ /* 0x000fc400078e00f0 */
        /* <DEDUP_REMOVED lines=14> */
[C---:B------:R-:W-:Y:S01]  /*6750*/  HMMA.16816.F32 R48, R8.reuse, R18, R48 ;  /* 0x000000120830723c */ /* 0x040fe20000001830 */
[----:B------:R-:W-:Y:S01]  /*6760*/  IMAD.MOV.U32 R103, RZ, RZ, R108 ;  /* 0x000000ffff677224 */ /* 0x000fe200078e006c */
[----:B------:R-:W-:Y:S01]  /*6770*/  MOV R14, R238 ;  /* 0x000000ee000e7202 */ /* 0x000fe20000000f00 */
[----:B------:R-:W-:Y:S01]  /*6780*/  IMAD.MOV.U32 R86, RZ, RZ, R109 ;  /* 0x000000ffff567224 */ /* 0x000fe200078e006d */
[----:B------:R2:W5:Y:S01]  /*6790*/  LDL.LU R245, [R1+0x74] ;  /* 0x0000740001f57983 */ /* 0x0005620000300800 */
[----:B------:R-:W-:Y:S02]  /*67a0*/  IMAD.MOV.U32 R109, RZ, RZ, R93 ;  /* 0x000000ffff6d7224 */ /* 0x000fe400078e005d */
[----:B------:R-:W-:Y:S02]  /*67b0*/  IMAD.MOV.U32 R84, RZ, RZ, R232 ;  /* 0x000000ffff547224 */ /* 0x000fe400078e00e8 */
[----:B------:R-:W-:Y:S01]  /*67c0*/  IMAD.MOV.U32 R82, RZ, RZ, R159 ;  /* 0x000000ffff527224 */ /* 0x000fe200078e009f */
[----:B------:R-:W-:Y:S01]  /*67d0*/  MOV R159, R209 ;  /* 0x000000d1009f7202 */ /* 0x000fe20000000f00 */
[----:B------:R-:W-:Y:S01]  /*67e0*/  IMAD.MOV.U32 R110, RZ, RZ, R95 ;  /* 0x000000ffff6e7224 */ /* 0x000fe200078e005f */
[----:B------:R-:W-:Y:S01]  /*67f0*/  MOV R157, R211 ;  /* 0x000000d3009d7202 */ /* 0x000fe20000000f00 */
[----:B------:R-:W-:Y:S01]  /*6800*/  IMAD.MOV.U32 R108, RZ, RZ, R92 ;  /* 0x000000ffff6c7224 */ /* 0x000fe200078e005c */
[----:B----4-:R-:W-:Y:S01]  /*6810*/  HMMA.16816.F32 R44, R8, R30, R44 ;  /* 0x0000001e082c723c */ /* 0x010fe2000000182c */
[----:B------:R-:W-:Y:S01]  /*6820*/  IMAD.MOV.U32 R209, RZ, RZ, R102 ;  /* 0x000000ffffd17224 */ /* 0x000fe200078e0066 */
[----:B------:R-:W-:Y:S01]  /*6830*/  MOV R102, R87 ;  /* 0x0000005700667202 */ /* 0x000fe20000000f00 */
[----:B------:R-:W-:Y:S01]  /*6840*/  IMAD.MOV.U32 R128, RZ, RZ, R208 ;  /* 0x000000ffff807224 */ /* 0x000fe200078e00d0 */
[----:B------:R-:W-:Y:S01]  /*6850*/  MOV R208, R111 ;  /* 0x0000006f00d07202 */ /* 0x000fe20000000f00 */
[----:B------:R-:W-:Y:S01]  /*6860*/  IMAD.MOV.U32 R158, RZ, RZ, R210 ;  /* 0x000000ffff9e7224 */ /* 0x000fe200078e00d2 */
[----:B------:R-:W-:Y:S01]  /*6870*/  MOV R210, R103 ;  /* 0x0000006700d27202 */ /* 0x000fe20000000f00 */
[----:B------:R-:W-:Y:S01]  /*6880*/  IMAD.MOV.U32 R211, RZ, RZ, R86 ;  /* 0x000000ffffd37224 */ /* 0x000fe200078e0056 */
[C---:B------:R-:W-:Y:S01]  /*6890*/  HMMA.16816.F32 R92, R4.reuse, R22, R216 ;  /* 0x00000016045c723c */ /* 0x040fe200000018d8 */
[----:B------:R-:W-:Y:S01]  /*68a0*/  IMAD.MOV.U32 R87, RZ, RZ, R100 ;  /* 0x000000ffff577224 */ /* 0x000fe200078e0064 */
[----:B------:R-:W-:Y:S01]  /*68b0*/  MOV R86, R109 ;  /* 0x0000006d00567202 */ /* 0x000fe20000000f00 */
[----:B------:R-:W-:Y:S01]  /*68c0*/  IMAD.MOV.U32 R103, RZ, RZ, R108 ;  /* 0x000000ffff677224 */ /* 0x000fe200078e006c */
[----:B------:R-:W-:Y:S01]  /*68d0*/  MOV R100, R84 ;  /* 0x0000005400647202 */ /* 0x000fe20000000f00 */
[----:B------:R-:W-:Y:S01]  /*68e0*/  IMAD.MOV.U32 R84, RZ, RZ, R85 ;  /* 0x000000ffff547224 */ /* 0x000fe200078e0055 */
[----:B------:R2:W5:Y:S01]  /*68f0*/  LDL.LU R244, [R1+0x70] ;  /* 0x0000700001f47983 */ /* 0x0005620000300800 */
[----:B------:R-:W-:Y:S01]  /*6900*/  MOV R219, R156 ;  /* 0x0000009c00db7202 */ /* 0x000fe20000000f00 */
[----:B------:R-:W-:Y:S01]  /*6910*/  IMAD.MOV.U32 R156, RZ, RZ, R110 ;  /* 0x000000ffff9c7224 */ /* 0x000fe200078e006e */
[----:B------:R-:W-:Y:S01]  /*6920*/  MOV R85, R134 ;  /* 0x0000008600557202 */ /* 0x000fe20000000f00 */
[C---:B------:R-:W-:Y:S01]  /*6930*/  HMMA.16816.F32 R108, R4.reuse, R18, R120 ;  /* 0x00000012046c723c */ /* 0x040fe20000001878 */
[----:B------:R-:W-:Y:S01]  /*6940*/  IMAD.MOV.U32 R218, RZ, RZ, R132 ;  /* 0x000000ffffda7224 */ /* 0x000fe200078e0084 */
[----:B------:R2:W5:Y:S04]  /*6950*/  LDL.LU R243, [R1+0x6c] ;  /* 0x00006c0001f37983 */ /* 0x0005680000300800 */
[----:B------:R2:W5:Y:S02]  /*6960*/  LDL.LU R242, [R1+0x68] ;  /* 0x0000680001f27983 */ /* 0x0005640000300800 */
[C---:B------:R-:W-:Y:S02]  /*6970*/  HMMA.16816.F32 R120, R4.reuse, R28, R80 ;  /* 0x0000001c0478723c */ /* 0x040fe40000001850 */
[----:B------:R2:W5:Y:S04]  /*6980*/  LDL.LU R241, [R1+0x64] ;  /* 0x0000640001f17983 */ /* 0x0005680000300800 */
[----:B------:R2:W5:Y:S01]  /*6990*/  LDL.LU R240, [R1+0x60] ;  /* 0x0000600001f07983 */ /* 0x0005620000300800 */
        /* <DEDUP_REMOVED lines=11> */
[----:B------:R2:W5:Y:S01]  /*6a50*/  LDL.LU R239, [R1+0x5c] ;  /* 0x00005c0001ef7983 */ /* 0x0005620000300800 */
[----:B------:R-:W-:Y:S03]  /*6a60*/  HMMA.16816.F32 R84, R4, R30, R212 ;  /* 0x0000001e0454723c */ /* 0x000fe600000018d4 */
[----:B------:R2:W5:Y:S04]  /*6a70*/  LDL.LU R238, [R1+0x58] ;  /* 0x0000580001ee7983 */ /* 0x0005680000300800 */
[--C-:B------:R-:W-:Y:S01]  /*6a80*/  FFMA.FTZ R4, R228, c[0x0][0x2d0], -R3.reuse ;  /* 0x0000b400e4047a23 */ /* 0x100fe20000010803 */
[----:B------:R-:W-:Y:S01]  /*6a90*/  MOV R7, R219 ;  /* 0x000000db00077202 */ /* 0x000fe20000000f00 */
[----:B------:R-:W-:Y:S01]  /*6aa0*/  IMAD.MOV.U32 R6, RZ, RZ, R218 ;  /* 0x000000ffff067224 */ /* 0x000fe200078e00da */
[C---:B------:R-:W-:Y:S01]  /*6ab0*/  HMMA.16816.F32 R212, R8.reuse, R26, R68 ;  /* 0x0000001a08d4723c */ /* 0x040fe20000001844 */
[----:B------:R1:W-:Y:S01]  /*6ac0*/  MUFU.EX2 R22, R4 ;  /* 0x0000000400167308 */ /* 0x0003e20000000800 */
[----:B------:R-:W-:Y:S01]  /*6ad0*/  MOV R5, R103 ;  /* 0x0000006700057202 */ /* 0x000fe20000000f00 */
[----:B------:R2:W5:Y:S05]  /*6ae0*/  LDL.LU R237, [R1+0x54] ;  /* 0x0000540001ed7983 */ /* 0x00056a0000300800 */
[----:B------:R-:W-:Y:S01]  /*6af0*/  HMMA.16816.F32 R216, R8, R24, R124 ;  /* 0x0000001808d8723c */ /* 0x000fe2000000187c */
[----:B------:R-:W-:Y:S01]  /*6b00*/  MOV R70, R7 ;  /* 0x0000000700467202 */ /* 0x000fe20000000f00 */
[----:B------:R-:W-:Y:S01]  /*6b10*/  IMAD.MOV.U32 R71, RZ, RZ, R208 ;  /* 0x000000ffff477224 */ /* 0x000fe200078e00d0 */
[----:B------:R2:W5:Y:S01]  /*6b20*/  LDL.LU R232, [R1+0x50] ;  /* 0x0000500001e87983 */ /* 0x0005620000300800 */
[----:B-1----:R-:W-:-:S03]  /*6b30*/  FFMA.FTZ R4, R194, c[0x0][0x2d0], -R3 ;  /* 0x0000b400c2047a23 */ /* 0x002fc60000010803 */
[----:B------:R-:W-:Y:S01]  /*6b40*/  MOV R124, R209 ;  /* 0x000000d1007c7202 */ /* 0x000fe20000000f00 */
[----:B------:R-:W-:Y:S01]  /*6b50*/  IMAD.MOV.U32 R125, RZ, RZ, R210 ;  /* 0x000000ffff7d7224 */ /* 0x000fe200078e00d2 */
[----:B------:R-:W-:Y:S01]  /*6b60*/  MOV R126, R211 ;  /* 0x000000d3007e7202 */ /* 0x000fe20000000f00 */
[----:B------:R1:W3:Y:S01]  /*6b70*/  MUFU.EX2 R24, R4 ;  /* 0x0000000400187308 */ /* 0x0002e20000000800 */
[----:B------:R-:W-:Y:S02]  /*6b80*/  IMAD.MOV.U32 R127, RZ, RZ, R102 ;  /* 0x000000ffff7f7224 */ /* 0x000fe400078e0066 */
[----:B------:R-:W-:Y:S01]  /*6b90*/  IMAD.MOV.U32 R69, RZ, RZ, R6 ;  /* 0x000000ffff457224 */ /* 0x000fe200078e0006 */
[----:B------:R-:W-:Y:S01]  /*6ba0*/  MOV R7, R101 ;  /* 0x0000006500077202 */ /* 0x000fe20000000f00 */
[----:B------:R2:W5:Y:S01]  /*6bb0*/  LDL.LU R134, [R1+0x4c] ;  /* 0x00004c0001867983 */ /* 0x0005620000300800 */
[--C-:B-1----:R-:W-:Y:S01]  /*6bc0*/  FFMA.FTZ R4, R191, c[0x0][0x2d0], -R3.reuse ;  /* 0x0000b400bf047a23 */ /* 0x102fe20000010803 */
[----:B------:R-:W-:Y:S01]  /*6bd0*/  HMMA.16816.F32 R208, R8, R20, R116 ;  /* 0x0000001408d0723c */ /* 0x000fe20000001874 */
[----:B------:R-:W-:Y:S01]  /*6be0*/  FFMA.FTZ R3, R195, c[0x0][0x2d0], -R3 ;  /* 0x0000b400c3037a23 */ /* 0x000fe20000010803 */
[----:B------:R2:W5:Y:S03]  /*6bf0*/  LDL.LU R132, [R1+0x48] ;  /* 0x0000480001847983 */ /* 0x0005660000300800 */
[----:B------:R1:W-:Y:S02]  /*6c00*/  MUFU.EX2 R23, R3 ;  /* 0x0000000300177308 */ /* 0x0003e40000000800 */
[----:B-1----:R-:W-:-:S06]  /*6c10*/  FFMA.FTZ R3, R229, c[0x0][0x2d0], -R0 ;  /* 0x0000b400e5037a23 */ /* 0x002fcc0000010800 */
[----:B------:R1:W-:Y:S01]  /*6c20*/  MUFU.EX2 R18, R3 ;  /* 0x0000000300127308 */ /* 0x0003e20000000800 */
[----:B------:R-:W-:Y:S02]  /*6c30*/  IMAD.MOV.U32 R6, RZ, RZ, R100 ;  /* 0x000000ffff067224 */ /* 0x000fe400078e0064 */
[----:B-1----:R-:W-:-:S05]  /*6c40*/  FFMA.FTZ R3, R190, c[0x0][0x2d0], -R0 ;  /* 0x0000b400be037a23 */ /* 0x002fca0000010800 */
[----:B------:R1:W4:Y:S02]  /*6c50*/  MUFU.EX2 R19, R3 ;  /* 0x0000000300137308 */ /* 0x0003240000000800 */
[--C-:B-1----:R-:W-:Y:S02]  /*6c60*/  FFMA.FTZ R3, R189, c[0x0][0x2d0], -R0.reuse ;  /* 0x0000b400bd037a23 */ /* 0x102fe40000010800 */
[----:B------:R-:W-:Y:S01]  /*6c70*/  FFMA.FTZ R0, R188, c[0x0][0x2d0], -R0 ;  /* 0x0000b400bc007a23 */ /* 0x000fe20000010800 */
[----:B------:R-:W-:Y:S03]  /*6c80*/  HMMA.16816.F32 R100, R8, R16, R112 ;  /* 0x000000100864723c */ /* 0x000fe60000001870 */
[----:B------:R-:W-:Y:S01]  /*6c90*/  MUFU.EX2 R21, R3 ;  /* 0x0000000300157308 */ /* 0x000fe20000000800 */
[----:B------:R-:W-:Y:S07]  /*6ca0*/  LDSM.16.MT88.4 R188, [R236+0x1900] ;  /* 0x00190000ecbc783b */ /* 0x000fee0000004200 */
[----:B------:R1:W-:Y:S02]  /*6cb0*/  MUFU.EX2 R20, R0 ;  /* 0x0000000000147308 */ /* 0x0003e40000000800 */
[----:B-1----:R-:W-:-:S02]  /*6cc0*/  FFMA.FTZ R0, R70, c[0x0][0x2d0], -R13 ;  /* 0x0000b40046007a23 */ /* 0x002fc4000001080d */
        /* <DEDUP_REMOVED lines=19> */
[----:B------:R-:W-:-:S02]  /*6e00*/  MOV R130, R15 ;  /* 0x0000000f00827202 */ /* 0x000fc40000000f00 */
[----:B------:R1:W-:Y:S01]  /*6e10*/  MUFU.EX2 R15, R0 ;  /* 0x00000000000f7308 */ /* 0x0003e20000000800 */
[----:B------:R-:W-:Y:S01]  /*6e20*/  IMAD.MOV.U32 R27, RZ, RZ, R71 ;  /* 0x000000ffff1b7224 */ /* 0x000fe200078e0047 */
[----:B------:R-:W-:Y:S01]  /*6e30*/  MOV R68, R124 ;  /* 0x0000007c00447202 */ /* 0x000fe20000000f00 */
[----:B------:R-:W-:Y:S01]  /*6e40*/  IMAD.MOV.U32 R71, RZ, RZ, R6 ;  /* 0x000000ffff477224 */ /* 0x000fe200078e0006 */
[----:B------:R-:W-:Y:S01]  /*6e50*/  MOV R124, R7 ;  /* 0x00000007007c7202 */ /* 0x000fe20000000f00 */
[----:B------:R-:W-:Y:S02]  /*6e60*/  IMAD.MOV.U32 R6, RZ, RZ, R128 ;  /* 0x000000ffff067224 */ /* 0x000fe400078e0080 */
[----:B-1----:R-:W-:-:S04]  /*6e70*/  FFMA.FTZ R0, R69, c[0x0][0x2d0], -R13 ;  /* 0x0000b40045007a23 */ /* 0x002fc8000001080d */
[----:B------:R1:W-:Y:S01]  /*6e80*/  MUFU.EX2 R16, R0 ;  /* 0x0000000000107308 */ /* 0x0003e20000000800 */
[----:B------:R-:W-:Y:S01]  /*6e90*/  IMAD.MOV.U32 R69, RZ, RZ, R126 ;  /* 0x000000ffff457224 */ /* 0x000fe200078e007e */
[----:B------:R-:W-:Y:S01]  /*6ea0*/  MOV R128, R129 ;  /* 0x0000008100807202 */ /* 0x000fe20000000f00 */
[----:B------:R-:W-:Y:S02]  /*6eb0*/  IMAD.MOV.U32 R126, RZ, RZ, R158 ;  /* 0x000000ffff7e7224 */ /* 0x000fe400078e009e */
[----:B------:R-:W-:Y:S01]  /*6ec0*/  IMAD.MOV.U32 R129, RZ, RZ, R130 ;  /* 0x000000ffff817224 */ /* 0x000fe200078e0082 */
[----:B------:R-:W-:Y:S01]  /*6ed0*/  MOV R130, R14 ;  /* 0x0000000e00827202 */ /* 0x000fe20000000f00 */
[----:B------:R-:W-:Y:S02]  /*6ee0*/  IMAD.MOV.U32 R7, RZ, RZ, R80 ;  /* 0x000000ffff077224 */ /* 0x000fe400078e0050 */
[----:B-1----:R-:W-:-:S04]  /*6ef0*/  FFMA.FTZ R0, R70, c[0x0][0x2d0], -R13 ;  /* 0x0000b40046007a23 */ /* 0x002fc8000001080d */
[----:B------:R1:W-:Y:S01]  /*6f00*/  MUFU.EX2 R17, R0 ;  /* 0x0000000000117308 */ /* 0x0003e20000000800 */
[----:B------:R-:W-:Y:S01]  /*6f10*/  MOV R80, R81 ;  /* 0x0000005100507202 */ /* 0x000fe20000000f00 */
[----:B------:R-:W-:Y:S01]  /*6f20*/  IMAD.MOV.U32 R81, RZ, RZ, R82 ;  /* 0x000000ffff517224 */ /* 0x000fe200078e0052 */
[----:B------:R-:W-:Y:S01]  /*6f30*/  MOV R70, R5 ;  /* 0x0000000500467202 */ /* 0x000fe20000000f00 */
[----:B------:R-:W-:Y:S01]  /*6f40*/  FFMA.FTZ R3, R69, c[0x0][0x2d0], -R12 ;  /* 0x0000b40045037a23 */ /* 0x000fe2000001080c */
[----:B------:R-:W-:Y:S01]  /*6f50*/  MOV R82, R83 ;  /* 0x0000005300527202 */ /* 0x000fe20000000f00 */
[----:B------:R-:W-:Y:S01]  /*6f60*/  IMAD.MOV.U32 R114, RZ, RZ, R124 ;  /* 0x000000ffff727224 */ /* 0x000fe200078e007c */
[----:B------:R-:W-:Y:S01]  /*6f70*/  MOV R5, R159 ;  /* 0x0000009f00057202 */ /* 0x000fe20000000f00 */
[----:B------:R-:W-:Y:S01]  /*6f80*/  IMAD.MOV.U32 R115, RZ, RZ, R126 ;  /* 0x000000ffff737224 */ /* 0x000fe200078e007e */
[----:B------:R-:W-:Y:S01]  /*6f90*/  MOV R124, R174 ;  /* 0x000000ae007c7202 */ /* 0x000fe20000000f00 */
[----:B-1----:R-:W-:Y:S01]  /*6fa0*/  FFMA.FTZ R0, R125, c[0x0][0x2d0], -R13 ;  /* 0x0000b4007d007a23 */ /* 0x002fe2000001080d */
[----:B------:R-:W-:-:S03]  /*6fb0*/  MOV R125, R157 ;  /* 0x0000009d007d7202 */ /* 0x000fc60000000f00 */
[----:B------:R1:W-:Y:S01]  /*6fc0*/  MUFU.EX2 R14, R0 ;  /* 0x00000000000e7308 */ /* 0x0003e20000000800 */
[----:B------:R-:W-:Y:S01]  /*6fd0*/  IMAD.MOV.U32 R83, RZ, RZ, R156 ;  /* 0x000000ffff537224 */ /* 0x000fe200078e009c */
[----:B------:R-:W-:Y:S01]  /*6fe0*/  MOV R126, R172 ;  /* 0x000000ac007e7202 */ /* 0x000fe20000000f00 */
[----:B------:R-:W-:Y:S01]  /*6ff0*/  IMAD.MOV.U32 R69, RZ, RZ, R173 ;  /* 0x000000ffff457224 */ /* 0x000fe200078e00ad */
[----:B------:R-:W2:Y:S01]  /*7000*/  LDSM.16.MT88.4 R156, [R233+0x1900] ;  /* 0x00190000e99c783b */ /* 0x000ea20000004200 */
[----:B------:R-:W-:Y:S01]  /*7010*/  HMMA.16816.F32 R116, R8, R28, R204 ;  /* 0x0000001c0874723c */ /* 0x000fe200000018cc */
[----:B-1----:R-:W-:Y:S01]  /*7020*/  FFMA.FTZ R0, R27, c[0x0][0x2d0], -R12 ;  /* 0x0000b4001b007a23 */ /* 0x002fe2000001080c */
[----:B------:R-:W-:Y:S01]  /*7030*/  MOV R27, R125 ;  /* 0x0000007d001b7202 */ /* 0x000fe20000000f00 */
[----:B------:R-:W-:Y:S01]  /*7040*/  IMAD.MOV.U32 R125, RZ, RZ, R175 ;  /* 0x000000ffff7d7224 */ /* 0x000fe200078e00af */
[----:B------:R-:W1:Y:S01]  /*7050*/  MUFU.EX2 R25, R4 ;  /* 0x0000000400197308 */ /* 0x000e620000000800 */
[----:B------:R-:W1:Y:S01]  /*7060*/  LDSM.16.MT88.4 R172, [R234+0x1900] ;  /* 0x00190000eaac783b */ /* 0x000e620000004200 */
[----:B------:R-:W-:Y:S01]  /*7070*/  IMAD.MOV.U32 R113, RZ, RZ, R70 ;  /* 0x000000ffff717224 */ /* 0x000fe200078e0046 */
[----:B------:R-:W-:Y:S01]  /*7080*/  MOV R112, R71 ;  /* 0x0000004700707202 */ /* 0x000fe20000000f00 */
[----:B------:R-:W-:Y:S01]  /*7090*/  FADD.FTZ R10, R114, R230 ;  /* 0x000000e6720a7221 */ /* 0x000fe20000010000 */
[----:B------:R-:W-:-:S02]  /*70a0*/  MOV R28, R124 ;  /* 0x0000007c001c7202 */ /* 0x000fc40000000f00 */
[----:B------:R-:W-:Y:S01]  /*70b0*/  MOV R30, R126 ;  /* 0x0000007e001e7202 */ /* 0x000fe20000000f00 */
[----:B------:R3:W-:Y:S01]  /*70c0*/  MUFU.EX2 R11, R0 ;  /* 0x00000000000b7308 */ /* 0x0007e20000000800 */
[----:B------:R-:W-:Y:S01]  /*70d0*/  FADD.FTZ R9, R97, R96 ;  /* 0x0000006061097221 */ /* 0x000fe20000010000 */
[----:B------:R-:W-:Y:S01]  /*70e0*/  LDSM.16.MT88.4 R204, [R235+0x1900] ;  /* 0x00190000ebcc783b */ /* 0x000fe20000004200 */
[----:B---3--:R-:W-:-:S05]  /*70f0*/  FFMA.FTZ R0, R68, c[0x0][0x2d0], -R12 ;  /* 0x0000b40044007a23 */ /* 0x008fca000001080c */
[----:B------:R3:W1:Y:S02]  /*7100*/  MUFU.EX2 R26, R0 ;  /* 0x00000000001a7308 */ /* 0x0006640000000800 */
[----:B---3--:R-:W-:-:S06]  /*7110*/  FFMA.FTZ R0, R6, c[0x0][0x2d0], -R12 ;  /* 0x0000b40006007a23 */ /* 0x008fcc000001080c */
[----:B------:R-:W-:Y:S08]  /*7120*/  MUFU.EX2 R12, R3 ;  /* 0x00000003000c7308 */ /* 0x000ff00000000800 */
[----:B------:R-:W3:Y:S01]  /*7130*/  MUFU.EX2 R13, R0 ;  /* 0x00000000000d7308 */ /* 0x000ee20000000800 */
[----:B------:R-:W-:Y:S01]  /*7140*/  MOV R68, R5 ;  /* 0x0000000500447202 */ /* 0x000fe20000000f00 */
[----:B------:R-:W-:Y:S01]  /*7150*/  IMAD.MOV.U32 R6, RZ, RZ, R128 ;  /* 0x000000ffff067224 */ /* 0x000fe200078e0080 */
[----:B------:R-:W-:Y:S01]  /*7160*/  MOV R5, R129 ;  /* 0x0000008100057202 */ /* 0x000fe20000000f00 */
[----:B------:R-:W-:Y:S01]  /*7170*/  IMAD.MOV.U32 R71, RZ, RZ, R130 ;  /* 0x000000ffff477224 */ /* 0x000fe200078e0082 */
[----:B------:R-:W-:Y:S01]  /*7180*/  MOV R70, R131 ;  /* 0x0000008300467202 */ /* 0x000fe20000000f00 */
[----:B------:R-:W-:Y:S01]  /*7190*/  IMAD.MOV.U32 R31, RZ, RZ, R125 ;  /* 0x000000ffff1f7224 */ /* 0x000fe200078e007d */
[----:B------:R-:W-:Y:S01]  /*71a0*/  F2FP.PACK_AB R128, R24, R22 ;  /* 0x000000161880723e */ /* 0x000fe200000000ff */
[----:B------:R-:W-:Y:S01]  /*71b0*/  IMAD.MOV.U32 R230, RZ, RZ, R127 ;  /* 0x000000ffffe67224 */ /* 0x000fe200078e007f */
[----:B----4-:R-:W-:-:S02]  /*71c0*/  F2FP.PACK_AB R129, R19, R18 ;  /* 0x000000121381723e */ /* 0x010fc400000000ff */
[----:B-1----:R-:W-:Y:S02]  /*71d0*/  F2FP.PACK_AB R130, R23, R25 ;  /* 0x000000191782723e */ /* 0x002fe400000000ff */
[----:B------:R-:W-:Y:S02]  /*71e0*/  F2FP.PACK_AB R131, R20, R21 ;  /* 0x000000151483723e */ /* 0x000fe400000000ff */
[----:B------:R-:W-:Y:S02]  /*71f0*/  F2FP.PACK_AB R124, R16, R15 ;  /* 0x0000000f107c723e */ /* 0x000fe400000000ff */
[----:B------:R-:W-:Y:S02]  /*7200*/  F2FP.PACK_AB R125, R26, R11 ;  /* 0x0000000b1a7d723e */ /* 0x000fe400000000ff */
[----:B------:R-:W-:Y:S02]  /*7210*/  F2FP.PACK_AB R126, R14, R17 ;  /* 0x000000110e7e723e */ /* 0x000fe400000000ff */
[----:B---3--:R-:W-:Y:S01]  /*7220*/  F2FP.PACK_AB R127, R13, R12 ;  /* 0x0000000c0d7f723e */ /* 0x008fe200000000ff */
[-C--:B--2---:R-:W-:Y:S08]  /*7230*/  HMMA.16816.F32 R148, R128, R156.reuse, R148 ;  /* 0x0000009c8094723c */ /* 0x084ff00000001894 */
[C---:B------:R-:W-:Y:S08]  /*7240*/  HMMA.16816.F32 R144, R124.reuse, R156, R144 ;  /* 0x0000009c7c90723c */ /* 0x040ff00000001890 */
[----:B------:R-:W-:Y:S08]  /*7250*/  HMMA.16816.F32 R152, R124, R158, R152 ;  /* 0x0000009e7c98723c */ /* 0x000ff00000001898 */
[-C--:B------:R-:W-:Y:S08]  /*7260*/  HMMA.16816.F32 R160, R128, R172.reuse, R160 ;  /* 0x000000ac80a0723c */ /* 0x080ff000000018a0 */
[C---:B------:R-:W-:Y:S08]  /*7270*/  HMMA.16816.F32 R164, R124.reuse, R172, R164 ;  /* 0x000000ac7ca4723c */ /* 0x040ff000000018a4 */
[----:B------:R-:W-:Y:S08]  /*7280*/  HMMA.16816.F32 R168, R124, R174, R168 ;  /* 0x000000ae7ca8723c */ /* 0x000ff000000018a8 */
[C---:B------:R-:W-:Y:S07]  /*7290*/  HMMA.16816.F32 R156, R128.reuse, R158, R40 ;  /* 0x0000009e809c723c */ /* 0x040fee0000001828 */
[----:B------:R-:W-:Y:S01]  /*72a0*/  MOV R41, R5 ;  /* 0x0000000500297202 */ /* 0x000fe20000000f00 */
[----:B------:R-:W-:Y:S01]  /*72b0*/  HMMA.16816.F32 R172, R128, R174, R36 ;  /* 0x000000ae80ac723c */ /* 0x000fe20000001824 */
[----:B------:R-:W-:-:S06]  /*72c0*/  IMAD.MOV.U32 R40, RZ, RZ, R6 ;  /* 0x000000ffff287224 */ /* 0x000fcc00078e0006 */
[----:B------:R-:W-:Y:S02]  /*72d0*/  MOV R39, R7 ;  /* 0x0000000700277202 */ /* 0x000fe40000000f00 */
[----:B------:R-:W1:Y:S01]  /*72e0*/  LDSM.16.MT88.4 R4, [R235+0x3900] ;  /* 0x00390000eb04783b */ /* 0x000e620000004200 */
[----:B------:R-:W-:Y:S01]  /*72f0*/  FADD.FTZ R3, R193, R192 ;  /* 0x000000c0c1037221 */ /* 0x000fe20000010000 */
[----:B------:R-:W-:Y:S01]  /*7300*/  HMMA.16816.F32 R176, R128, R188, R176 ;  /* 0x000000bc80b0723c */ /* 0x000fe200000018b0 */
[----:B------:R-:W-:Y:S01]  /*7310*/  IMAD.MOV.U32 R0, RZ, RZ, R82 ;  /* 0x000000ffff007224 */ /* 0x000fe200078e0052 */
[----:B------:R-:W-:Y:S02]  /*7320*/  MOV R36, R83 ;  /* 0x0000005300247202 */ /* 0x000fe40000000f00 */
[----:B------:R-:W-:Y:S01]  /*7330*/  MOV R37, R81 ;  /* 0x0000005100257202 */ /* 0x000fe20000000f00 */
[----:B------:R-:W-:-:S03]  /*7340*/  FADD.FTZ R0, R0, R3 ;  /* 0x0000000300007221 */ /* 0x000fc60000010000 */
[----:B------:R-:W-:Y:S01]  /*7350*/  HMMA.16816.F32 R180, R124, R188, R180 ;  /* 0x000000bc7cb4723c */ /* 0x000fe200000018b4 */
[----:B------:R-:W-:-:S07]  /*7360*/  FADD.FTZ R8, R113, R112 ;  /* 0x0000007071087221 */ /* 0x000fce0000010000 */
[----:B------:R-:W-:Y:S01]  /*7370*/  HMMA.16816.F32 R184, R124, R190, R184 ;  /* 0x000000be7cb8723c */ /* 0x000fe200000018b8 */
[----:B------:R-:W-:-:S07]  /*7380*/  FADD.FTZ R10, R36, R10 ;  /* 0x0000000a240a7221 */ /* 0x000fce0000010000 */
[----:B------:R-:W-:Y:S01]  /*7390*/  HMMA.16816.F32 R188, R128, R190, R32 ;  /* 0x000000be80bc723c */ /* 0x000fe20000001820 */
[----:B------:R-:W-:Y:S01]  /*73a0*/  IMAD.MOV.U32 R38, RZ, RZ, R80 ;  /* 0x000000ffff267224 */ /* 0x000fe200078e0050 */
[----:B------:R-:W-:Y:S01]  /*73b0*/  MOV R43, R70 ;  /* 0x00000046002b7202 */ /* 0x000fe20000000f00 */
[----:B------:R-:W-:Y:S01]  /*73c0*/  IMAD.MOV.U32 R228, RZ, RZ, R115 ;  /* 0x000000ffffe47224 */ /* 0x000fe200078e0073 */
[----:B------:R-:W2:Y:S03]  /*73d0*/  LDSM.16.MT88.4 R80, [R233+0x3900] ;  /* 0x00390000e950783b */ /* 0x000ea60000004200 */
[----:B------:R-:W-:Y:S01]  /*73e0*/  IMAD.MOV.U32 R34, RZ, RZ, R99 ;  /* 0x000000ffff227224 */ /* 0x000fe200078e0063 */
[----:B------:R-:W-:Y:S01]  /*73f0*/  MOV R35, R98 ;  /* 0x0000006200237202 */ /* 0x000fe20000000f00 */
[----:B------:R-:W-:Y:S01]  /*7400*/  IMAD.MOV.U32 R42, RZ, RZ, R71 ;  /* 0x000000ffff2a7224 */ /* 0x000fe200078e0047 */
[----:B------:R-:W3:Y:S01]  /*7410*/  LDSM.16.MT88.4 R96, [R234+0x3900] ;  /* 0x00390000ea60783b */ /* 0x000ee20000004200 */
[----:B------:R-:W-:-:S02]  /*7420*/  FADD.FTZ R3, R34, R9 ;  /* 0x0000000922037221 */ /* 0x000fc40000010000 */
[----:B------:R-:W-:Y:S01]  /*7430*/  FADD.FTZ R9, R37, R0 ;  /* 0x0000000025097221 */ /* 0x000fe20000010000 */
[----:B-1----:R-:W-:Y:S01]  /*7440*/  HMMA.16816.F32 R120, R124, R4, R120 ;  /* 0x000000047c78723c */ /* 0x002fe20000001878 */
[----:B------:R-:W-:Y:S01]  /*7450*/  FADD.FTZ R8, R35, R8 ;  /* 0x0000000823087221 */ /* 0x000fe20000010000 */
[----:B------:R-:W1:Y:S01]  /*7460*/  LDSM.16.MT88.4 R112, [R236+0x3900] ;  /* 0x00390000ec70783b */ /* 0x000e620000004200 */
[----:B------:R-:W-:Y:S02]  /*7470*/  FADD.FTZ R0, R40, R10 ;  /* 0x0000000a28007221 */ /* 0x000fe40000010000 */
[----:B------:R-:W-:-:S03]  /*7480*/  FADD.FTZ R9, R41, R9 ;  /* 0x0000000929097221 */ /* 0x000fc60000010000 */
[----:B------:R-:W-:Y:S07]  /*7490*/  HMMA.16816.F32 R116, R128, R4, R116 ;  /* 0x000000048074723c */ /* 0x000fee0000001874 */
[----:B------:R-:W-:Y:S02]  /*74a0*/  FADD.FTZ R4, R38, R3 ;  /* 0x0000000326047221 */ /* 0x000fe40000010000 */
[----:B------:R-:W-:Y:S02]  /*74b0*/  FADD.FTZ R3, R39, R8 ;  /* 0x0000000827037221 */ /* 0x000fe40000010000 */
[----:B------:R-:W-:-:S02]  /*74c0*/  FADD.FTZ R5, R43, R0 ;  /* 0x000000002b057221 */ /* 0x000fc40000010000 */
[----:B------:R-:W-:Y:S02]  /*74d0*/  FADD.FTZ R0, R230, R9 ;  /* 0x00000009e6007221 */ /* 0x000fe40000010000 */
[----:B------:R-:W-:Y:S02]  /*74e0*/  FADD.FTZ R8, R252, R4 ;  /* 0x00000004fc087221 */ /* 0x000fe40000010000 */
[----:B------:R-:W-:Y:S01]  /*74f0*/  FADD.FTZ R4, R42, R3 ;  /* 0x000000032a047221 */ /* 0x000fe20000010000 */
[----:B------:R-:W-:Y:S01]  /*7500*/  MOV R229, R68 ;  /* 0x0000004400e57202 */ /* 0x000fe20000000f00 */
[----:B------:R-:W-:Y:S02]  /*7510*/  FADD.FTZ R0, R28, R0 ;  /* 0x000000001c007221 */ /* 0x000fe40000010000 */
[----:B------:R-:W-:Y:S02]  /*7520*/  FADD.FTZ R3, R142, R8 ;  /* 0x000000088e037221 */ /* 0x000fe40000010000 */
[----:B------:R-:W-:-:S02]  /*7530*/  FADD.FTZ R5, R31, R5 ;  /* 0x000000051f057221 */ /* 0x000fc40000010000 */
[----:B------:R-:W-:Y:S02]  /*7540*/  IMAD.MOV.U32 R29, RZ, RZ, R69 ;  /* 0x000000ffff1d7224 */ /* 0x000fe400078e0045 */
        /* <DEDUP_REMOVED lines=31> */
[----:B------:R-:W-:Y:S01]  /*7740*/  FADD.FTZ R5, R26, R5 ;  /* 0x000000051a057221 */ /* 0x000fe20000010000 */
[----:B------:R-:W-:Y:S01]  /*7750*/  HMMA.16816.F32 R196, R124, R204, R196 ;  /* 0x000000cc7cc4723c */ /* 0x000fe200000018c4 */
[----:B------:R-:W-:Y:S02]  /*7760*/  FADD.FTZ R4, R16, R4 ;  /* 0x0000000410047221 */ /* 0x000fe40000010000 */
[----:B------:R-:W-:Y:S02]  /*7770*/  FADD.FTZ R0, R23, R0 ;  /* 0x0000000017007221 */ /* 0x000fe40000010000 */
[----:B------:R-:W-:-:S03]  /*7780*/  FADD.FTZ R3, R21, R3 ;  /* 0x0000000315037221 */ /* 0x000fc60000010000 */
[----:B------:R-:W-:Y:S01]  /*7790*/  HMMA.16816.F32 R200, R124, R206, R200 ;  /* 0x000000ce7cc8723c */ /* 0x000fe200000018c8 */
[----:B------:R-:W-:Y:S02]  /*77a0*/  FADD.FTZ R5, R12, R5 ;  /* 0x000000050c057221 */ /* 0x000fe40000010000 */
[----:B------:R-:W-:-:S05]  /*77b0*/  FADD.FTZ R4, R17, R4 ;  /* 0x0000000411047221 */ /* 0x000fca0000010000 */
[C---:B--2---:R-:W-:Y:S01]  /*77c0*/  HMMA.16816.F32 R72, R124.reuse, R80, R72 ;  /* 0x000000507c48723c */ /* 0x044fe20000001848 */
[----:B------:R2:W-:Y:S07]  /*77d0*/  STL [R1+0x38], R0 ;  /* 0x0000380001007387 */ /* 0x0005ee0000100800 */
[C---:B------:R-:W-:Y:S08]  /*77e0*/  HMMA.16816.F32 R76, R124.reuse, R82, R76 ;  /* 0x000000527c4c723c */ /* 0x040ff0000000184c */
[C---:B---3--:R-:W-:Y:S08]  /*77f0*/  HMMA.16816.F32 R88, R124.reuse, R96, R88 ;  /* 0x000000607c58723c */ /* 0x048ff00000001858 */
[----:B------:R-:W-:Y:S01]  /*7800*/  HMMA.16816.F32 R92, R124, R98, R92 ;  /* 0x000000627c5c723c */ /* 0x000fe2000000185c */
[----:B--2---:R-:W-:-:S07]  /*7810*/  FADD.FTZ R0, R13, R5 ;  /* 0x000000050d007221 */ /* 0x004fce0000010000 */
[C---:B-1----:R-:W-:Y:S08]  /*7820*/  HMMA.16816.F32 R104, R124.reuse, R112, R104 ;  /* 0x000000707c68723c */ /* 0x042ff00000001868 */
[C---:B------:R-:W-:Y:S08]  /*7830*/  HMMA.16816.F32 R108, R124.reuse, R114, R108 ;  /* 0x000000727c6c723c */ /* 0x040ff0000000186c */
[----:B------:R-:W-:Y:S08]  /*7840*/  HMMA.16816.F32 R124, R124, R6, R84 ;  /* 0x000000067c7c723c */ /* 0x000ff00000001854 */
        /* <DEDUP_REMOVED lines=8> */
[----:B------:R-:W-:Y:S07]  /*78d0*/  HMMA.16816.F32 R128, R128, R6, R44 ;  /* 0x000000068080723c */ /* 0x000fee000000182c */
[----:B------:R-:W-:-:S02]  /*78e0*/  FADD.FTZ R6, R20, R3 ;  /* 0x0000000314067221 */ /* 0x000fc40000010000 */
[----:B------:R-:W-:-:S03]  /*78f0*/  FADD.FTZ R3, R14, R4 ;  /* 0x000000040e037221 */ /* 0x000fc60000010000 */
[----:B------:R1:W-:Y:S04]  /*7900*/  STL [R1+0x34], R6 ;  /* 0x0000340601007387 */ /* 0x0003e80000100800 */
[----:B------:R1:W-:Y:S04]  /*7910*/  STL [R1+0x3c], R0 ;  /* 0x00003c0001007387 */ /* 0x0003e80000100800 */
[----:B------:R1:W-:Y:S01]  /*7920*/  STL [R1+0x40], R3 ;  /* 0x0000400301007387 */ /* 0x0003e20000100800 */
[----:B------:R-:W-:Y:S11]  /*7930*/  PLOP3.LUT P2, PT, PT, PT, UP0, 0x40, 0x0 ;  /* 0x000000000000781c */ /* 0x000ff60003f4e808 */
[----:B------:R-:W-:Y:S02]  /*7940*/  @!UPT UIADD3 URZ, URZ, URZ, URZ ;  /* 0x0000003f3f3ff290 */ /* 0x000fe4000fffe03f */
[----:B------:R-:W-:Y:S05]  /*7950*/  @P2 BRA `(.L_x_754) ;  /* 0x0000529000002947 */ /* 0x000fea0003800000 */
[----:B-----5:R-:W-:Y:S01]  /*7960*/  SHF.R.S32.HI R27, RZ, 0x1f, R132 ;  /* 0x0000001fff1b7819 */ /* 0x020fe20000011484 */
[C---:B------:R-:W-:Y:S01]  /*7970*/  IMAD.SHL.U32 R4, R132.reuse, 0x2, RZ ;  /* 0x0000000284047824 */ /* 0x040fe200078e00ff */
[----:B------:R-:W-:Y:S01]  /*7980*/  SHF.R.S32.HI R136, RZ, 0x1f, R134 ;  /* 0x0000001fff887819 */ /* 0x000fe20000011486 */
[----:B------:R-:W-:Y:S01]  /*7990*/  IMAD.MOV.U32 R141, RZ, RZ, R2 ;  /* 0x000000ffff8d7224 */ /* 0x000fe200078e0002 */
[----:B-1----:R-:W-:Y:S01]  /*79a0*/  SHF.L.U64.HI R0, R132, 0x1, R27 ;  /* 0x0000000184007819 */ /* 0x002fe2000001021b */
[----:B------:R-:W-:Y:S01]  /*79b0*/  IMAD.MOV.U32 R132, RZ, RZ, R138 ;  /* 0x000000ffff847224 */ /* 0x000fe200078e008a */
[C---:B------:R-:W-:Y:S01]  /*79c0*/  SHF.L.U64.HI R3, R134.reuse, 0x1, R136 ;  /* 0x0000000186037819 */ /* 0x040fe20000010288 */
[----:B------:R-:W-:Y:S01]  /*79d0*/  UIADD3 UR11, UR11, -0x2, URZ ;  /* 0xfffffffe0b0b7890 */ /* 0x000fe2000fffe03f */
[----:B------:R-:W-:Y:S01]  /*79e0*/  MOV R140, R137 ;  /* 0x00000089008c7202 */ /* 0x000fe20000000f00 */
[----:B------:R1:W-:Y:S04]  /*79f0*/  STL [R1+0x14], R0 ;  /* 0x0000140001007387 */ /* 0x0003e80000100800 */
[----:B------:R-:W-:Y:S04]  /*7a00*/  STL [R1+0x10], R4 ;  /* 0x0000100401007387 */ /* 0x000fe80000100800 */
[----:B------:R2:W-:Y:S01]  /*7a10*/  STL [R1+0xc], R3 ;  /* 0x00000c0301007387 */ /* 0x0005e20000100800 */
[----:B-1----:R-:W-:-:S05]  /*7a20*/  IMAD.SHL.U32 R0, R134, 0x2, RZ ;  /* 0x0000000286007824 */ /* 0x002fca00078e00ff */
[----:B------:R1:W-:Y:S01]  /*7a30*/  STL [R1+0x8], R0 ;  /* 0x0000080001007387 */ /* 0x0003e20000100800 */
[----:B--2---:R-:W-:Y:S01]  /*7a40*/  MOV R3, R139 ;  /* 0x0000008b00037202 */ /* 0x004fe20000000f00 */
[----:B------:R-:W-:Y:S05]  /*7a50*/  BRA `(.L_x_755) ;  /* 0x0000044000007947 */ /* 0x000fea0003800000 */
.L_x_757:
[----:B------:R-:W2:Y:S01]  /*7a60*/  LDL R12, [R1+0x44] ;  /* 0x00004400010c7983 */ /* 0x000ea20000100800 */
[----:B------:R-:W-:Y:S01]  /*7a70*/  ULEA UR4, UR11, UR9, 0x6 ;  /* 0x000000090b047291 */ /* 0x000fe2000f8e303f */
[----:B------:R-:W-:Y:S02]  /*7a80*/  IMAD.MOV.U32 R7, RZ, RZ, RZ ;  /* 0x000000ffff077224 */ /* 0x000fe400078e00ff */
[----:B------:R-:W3:Y:S03]  /*7a90*/  LDL R39, [R1+0x10] ;  /* 0x0000100001277983 */ /* 0x000ee60000100800 */
[----:B------:R-:W-:Y:S01]  /*7aa0*/  IMAD.U32 R2, RZ, RZ, UR4 ;  /* 0x00000004ff027e24 */ /* 0x000fe2000f8e00ff */
[----:B------:R-:W4:Y:S04]  /*7ab0*/  LDL R38, [R1+0x8] ;  /* 0x0000080001267983 */ /* 0x000f280000100800 */
[----:B------:R-:W5:Y:S04]  /*7ac0*/  LDL R37, [R1+0x14] ;  /* 0x0000140001257983 */ /* 0x000f680000100800 */
[----:B------:R-:W3:Y:S04]  /*7ad0*/  LDL R36, [R1+0xc] ;  /* 0x00000c0001247983 */ /* 0x000ee80000100800 */
        /* <DEDUP_REMOVED lines=18> */
[----:B--2---:R-:W-:Y:S01]  /*7c00*/  STL [R1+0x28], R7 ;  /* 0x0000280701007387 */ /* 0x004fe20000100800 */
        /* <DEDUP_REMOVED lines=9> */
[----:B------:R-:W5:Y:S04]  /*7ca0*/  SHFL.IDX PT, R5, R0, RZ, 0x181f ;  /* 0x00181fff00057589 */ /* 0x000f6800000e0000 */
[----:B------:R-:W1:Y:S04]  /*7cb0*/  SHFL.IDX PT, R12, R2, 0x1, 0x181f ;  /* 0x00381f00020c7f89 */ /* 0x000e6800000e0000 */
[----:B------:R-:W2:Y:S04]  /*7cc0*/  SHFL.IDX PT, R13, R0, 0x1, 0x181f ;  /* 0x00381f00000d7f89 */ /* 0x000ea800000e0000 */
[----:B------:R-:W2:Y:S04]  /*7cd0*/  SHFL.IDX PT, R11, R2, 0x2, 0x181f ;  /* 0x00581f00020b7f89 */ /* 0x000ea800000e0000 */
[----:B------:R-:W2:Y:S04]  /*7ce0*/  SHFL.IDX PT, R14, R0, 0x2, 0x181f ;  /* 0x00581f00000e7f89 */ /* 0x000ea800000e0000 */
[----:B------:R-:W2:Y:S01]  /*7cf0*/  SHFL.IDX PT, R2, R2, 0x3, 0x181f ;  /* 0x00781f0002027f89 */ /* 0x000ea200000e0000 */
[CC--:B---3--:R-:W-:Y:S02]  /*7d00*/  IADD3 R8, P6, R6.reuse, R39.reuse, RZ ;  /* 0x0000002706087210 */ /* 0x0c8fe40007fde0ff */
[----:B----4-:R-:W-:Y:S01]  /*7d10*/  IADD3 R6, P5, R6, R38, RZ ;  /* 0x0000002606067210 */ /* 0x010fe20007fbe0ff */
[----:B------:R-:W3:Y:S02]  /*7d20*/  SHFL.IDX PT, R0, R0, 0x3, 0x181f ;  /* 0x00781f0000007f89 */ /* 0x000ee400000e0000 */
[C-C-:B-----5:R-:W-:Y:S01]  /*7d30*/  IMAD.X R9, R5.reuse, 0x1, R37.reuse, P6 ;  /* 0x0000000105097824 */ /* 0x160fe200030e0625 */
[----:B------:R-:W-:Y:S02]  /*7d40*/  IADD3.X R7, R5, R36, RZ, P5, !PT ;  /* 0x0000002405077210 */ /* 0x000fe40002ffe4ff */
[CC--:B-1----:R-:W-:Y:S02]  /*7d50*/  IADD3 R4, P2, R12.reuse, R39.reuse, RZ ;  /* 0x000000270c047210 */ /* 0x0c2fe40007f5e0ff */
[----:B------:R1:W-:Y:S01]  /*7d60*/  LDGSTS.E.BYPASS.LTC128B.128 [R35+0x4100], [R8.64], !P4 ;  /* 0x0410000008237fae */ /* 0x0003e2000e101d4c */
[-C--:B------:R-:W-:Y:S02]  /*7d70*/  IADD3 R12, P5, R12, R38.reuse, RZ ;  /* 0x000000260c0c7210 */ /* 0x080fe40007fbe0ff */
[--C-:B--2---:R-:W-:Y:S01]  /*7d80*/  IMAD.X R5, R13, 0x1, R37.reuse, P2 ;  /* 0x000000010d057824 */ /* 0x104fe200010e0625 */
[----:B------:R2:W-:Y:S01]  /*7d90*/  LDGSTS.E.BYPASS.LTC128B.128 [R35+0x6100], [R6.64], !P3 ;  /* 0x0610000006237fae */ /* 0x0005e2000d901d4c */
[-C--:B------:R-:W-:Y:S01]  /*7da0*/  IADD3 R10, P2, R11, R39.reuse, RZ ;  /* 0x000000270b0a7210 */ /* 0x080fe20007f5e0ff */
[--C-:B------:R-:W-:Y:S02]  /*7db0*/  IMAD.X R13, R13, 0x1, R36.reuse, P5 ;  /* 0x000000010d0d7824 */ /* 0x100fe400028e0624 */
[----:B------:R4:W-:Y:S04]  /*7dc0*/  LDGSTS.E.BYPASS.LTC128B.128 [R35+0x4900], [R4.64], !P4 ;  /* 0x0490000004237fae */ /* 0x0009e8000e101d4c */
[----:B------:R3:W-:Y:S01]  /*7dd0*/  LDGSTS.E.BYPASS.LTC128B.128 [R35+0x6900], [R12.64], !P3 ;  /* 0x069000000c237fae */ /* 0x0007e2000d901d4c */
[----:B-1----:R-:W-:Y:S01]  /*7de0*/  IADD3 R8, P6, R11, R38, RZ ;  /* 0x000000260b087210 */ /* 0x002fe20007fde0ff */
[--C-:B------:R-:W-:Y:S01]  /*7df0*/  IMAD.X R11, R14, 0x1, R37.reuse, P2 ;  /* 0x000000010e0b7824 */ /* 0x100fe200010e0625 */
[----:B--2---:R-:W-:Y:S04]  /*7e00*/  IADD3 R6, P5, R2, R39, RZ ;  /* 0x0000002702067210 */ /* 0x004fe80007fbe0ff */
[----:B------:R1:W-:Y:S01]  /*7e10*/  LDGSTS.E.BYPASS.LTC128B.128 [R35+0x5100], [R10.64], !P4 ;  /* 0x051000000a237fae */ /* 0x0003e2000e101d4c */
[----:B------:R-:W-:Y:S02]  /*7e20*/  IADD3.X R9, R14, R36, RZ, P6, !PT ;  /* 0x000000240e097210 */ /* 0x000fe400037fe4ff */
[----:B----4-:R-:W-:Y:S01]  /*7e30*/  IADD3 R4, P2, R2, R38, RZ ;  /* 0x0000002602047210 */ /* 0x010fe20007f5e0ff */
[C---:B---3--:R-:W-:Y:S02]  /*7e40*/  IMAD.X R7, R0.reuse, 0x1, R37, P5 ;  /* 0x0000000100077824 */ /* 0x048fe400028e0625 */
[----:B------:R1:W-:Y:S02]  /*7e50*/  LDGSTS.E.BYPASS.LTC128B.128 [R35+0x7100], [R8.64], !P3 ;  /* 0x0710000008237fae */ /* 0x0003e4000d901d4c */
[----:B------:R-:W-:Y:S02]  /*7e60*/  IMAD.X R5, R0, 0x1, R36, P2 ;  /* 0x0000000100057824 */ /* 0x000fe400010e0624 */
[----:B------:R1:W-:Y:S04]  /*7e70*/  LDGSTS.E.BYPASS.LTC128B.128 [R35+0x5900], [R6.64], !P4 ;  /* 0x0590000006237fae */ /* 0x0003e8000e101d4c */
[----:B------:R1:W-:Y:S01]  /*7e80*/  LDGSTS.E.BYPASS.LTC128B.128 [R35+0x7900], [R4.64], !P3 ;  /* 0x0790000004237fae */ /* 0x0003e2000d901d4c */
[----:B------:R-:W-:-:S05]  /*7e90*/  BRA `(.L_x_756) ;  /* 0x0000171000007947 */ /* 0x000fca0003800000 */
.L_x_755:
[----:B------:R-:W2:Y:S01]  /*7ea0*/  LDL R4, [R1+0x30] ;  /* 0x0000300001047983 */ /* 0x000ea20000100800 */
[----:B------:R-:W-:Y:S04]  /*7eb0*/  DEPBAR.LE SB0, 0x0 ;  /* 0x000080000000791a */ /* 0x000fe80000000000 */
[----:B------:R-:W3:Y:S01]  /*7ec0*/  LDL R2, [R1+0x28] ;  /* 0x0000280001027983 */ /* 0x000ee20000100800 */
[----:B------:R-:W-:Y:S03]  /*7ed0*/  UISETP.GE.AND UP0, UPT, UR11, 0x1, UPT ;  /* 0x000000010b00788c */ /* 0x000fe6000bf06270 */
[----:B------:R-:W4:Y:S04]  /*7ee0*/  LDL R58, [R1+0x10] ;  /* 0x00001000013a7983 */ /* 0x000f280000100800 */
[----:B------:R-:W5:Y:S04]  /*7ef0*/  LDL R57, [R1+0x14] ;  /* 0x0000140001397983 */ /* 0x000f680000100800 */
[----:B------:R-:W4:Y:S04]  /*7f00*/  LDL R56, [R1+0x8] ;  /* 0x0000080001387983 */ /* 0x000f280000100800 */
[----:B------:R-:W4:Y:S04]  /*7f10*/  LDL R54, [R1+0x2c] ;  /* 0x00002c0001367983 */ /* 0x000f280000100800 */
[----:B------:R-:W4:Y:S04]  /*7f20*/  LDL R55, [R1+0xc] ;  /* 0x00000c0001377983 */ /* 0x000f280000100800 */
[----:B------:R-:W-:Y:S08]  /*7f30*/  BAR.SYNC.DEFER_BLOCKING 0x0 ;  /* 0x0000000000007b1d */ /* 0x000ff00000010000 */
[----:B------:R-:W-:Y:S08]  /*7f40*/  LDSM.16.M88.4 R64, [R239+0x8100] ;  /* 0x00810000ef40783b */ /* 0x000ff00000000200 */
[----:B------:R-:W1:Y:S08]  /*7f50*/  LDSM.16.M88.4 R16, [R232+0x4100] ;  /* 0x00410000e810783b */ /* 0x000e700000000200 */
[----:B------:R-:W1:Y:S08]  /*7f60*/  LDSM.16.M88.4 R60, [R239+0xa100] ;  /* 0x00a10000ef3c783b */ /* 0x000e700000000200 */
[----:B------:R-:W1:Y:S08]  /*7f70*/  LDSM.16.M88.4 R32, [R232+0x4900] ;  /* 0x00490000e820783b */ /* 0x000e700000000200 */
        /* <DEDUP_REMOVED lines=8> */
[----:B-12---:R-:W-:Y:S01]  /*8000*/  SHF.R.S32.HI R0, RZ, 0x1f, R4 ;  /* 0x0000001fff007819 */ /* 0x006fe20000011404 */
[----:B------:R-:W-:Y:S04]  /*8010*/  IMAD.WIDE.U32 R8, R4, c[0x0][0x208], RZ ;  /* 0x0000820004087a25 */ /* 0x000fe800078e00ff */
[----:B------:R-:W-:Y:S04]  /*8020*/  IMAD R0, R0, c[0x0][0x208], RZ ;  /* 0x0000820000007a24 */ /* 0x000fe800078e02ff */
[----:B------:R-:W-:Y:S02]  /*8030*/  IMAD R0, R4, c[0x0][0x20c], R0 ;  /* 0x0000830004007a24 */ /* 0x000fe400078e0200 */
[-C--:B------:R-:W-:Y:S03]  /*8040*/  HMMA.16816.F32 R4, R64, R16.reuse, RZ ;  /* 0x000000104004723c */ /* 0x080fe600000018ff */
[----:B------:R-:W-:Y:S02]  /*8050*/  IADD3 R9, R9, R0, RZ ;  /* 0x0000000009097210 */ /* 0x000fe40007ffe0ff */
[----:B---3--:R-:W-:Y:S03]  /*8060*/  SHF.R.S32.HI R0, RZ, 0x1f, R2 ;  /* 0x0000001fff007819 */ /* 0x008fe60000011402 */
[----:B------:R-:W-:Y:S02]  /*8070*/  IMAD.WIDE.U32 R12, R2, c[0x0][0x218], R8 ;  /* 0x00008600020c7a25 */ /* 0x000fe400078e0008 */
[C---:B------:R-:W-:Y:S02]  /*8080*/  HMMA.16816.F32 R8, R60.reuse, R16, RZ ;  /* 0x000000103c08723c */ /* 0x040fe400000018ff */
[----:B------:R-:W-:Y:S04]  /*8090*/  IMAD R0, R0, c[0x0][0x218], RZ ;  /* 0x0000860000007a24 */ /* 0x000fe800078e02ff */
[----:B------:R-:W-:Y:S01]  /*80a0*/  IMAD R2, R2, c[0x0][0x21c], R0 ;  /* 0x0000870002027a24 */ /* 0x000fe200078e0200 */
[----:B------:R-:W-:Y:S05]  /*80b0*/  IADD3 R0, P2, R12, UR22, RZ ;  /* 0x000000160c007c10 */ /* 0x000fea000ff5e0ff */
[----:B------:R-:W-:Y:S02]  /*80c0*/  IADD3.X R16, R13, UR5, R2, P2, !PT ;  /* 0x000000050d107c10 */ /* 0x000fe400097fe402 */
[-C--:B------:R-:W-:Y:S01]  /*80d0*/  HMMA.16816.F32 R12, R60, R18.reuse, RZ ;  /* 0x000000123c0c723c */ /* 0x080fe200000018ff */
[C---:B------:R-:W-:Y:S04]  /*80e0*/  LEA R2, P2, R0.reuse, c[0x0][0x1f8], 0x1 ;  /* 0x00007e0000027a11 */ /* 0x040fe800078408ff */
[----:B------:R-:W-:Y:S01]  /*80f0*/  LEA.HI.X R0, R0, c[0x0][0x1fc], R16, 0x1, P2 ;  /* 0x00007f0000007a11 */ /* 0x000fe200010f0c10 */
[----:B------:R-:W4:Y:S02]  /*8100*/  SHFL.IDX PT, R38, R2, RZ, 0x181f ;  /* 0x00181fff02267589 */ /* 0x000f2400000e0000 */
[C---:B------:R-:W-:Y:S06]  /*8110*/  HMMA.16816.F32 R16, R64.reuse, R18, RZ ;  /* 0x000000124010723c */ /* 0x040fec00000018ff */
[----:B------:R-:W5:Y:S02]  /*8120*/  SHFL.IDX PT, R39, R0, RZ, 0x181f ;  /* 0x00181fff00277589 */ /* 0x000f6400000e0000 */
[-C--:B------:R-:W-:Y:S06]  /*8130*/  HMMA.16816.F32 R20, R64, R32.reuse, RZ ;  /* 0x000000204014723c */ /* 0x080fec00000018ff */
[----:B------:R-:W1:Y:S02]  /*8140*/  SHFL.IDX PT, R46, R2, 0x1, 0x181f ;  /* 0x00381f00022e7f89 */ /* 0x000e6400000e0000 */
[C---:B------:R-:W-:Y:S06]  /*8150*/  HMMA.16816.F32 R24, R60.reuse, R32, RZ ;  /* 0x000000203c18723c */ /* 0x040fec00000018ff */
[----:B------:R-:W2:Y:S01]  /*8160*/  SHFL.IDX PT, R43, R0, 0x1, 0x181f ;  /* 0x00381f00002b7f89 */ /* 0x000ea200000e0000 */
[C---:B----4-:R-:W-:Y:S01]  /*8170*/  IADD3 R36, P5, R38.reuse, R58, RZ ;  /* 0x0000003a26247210 */ /* 0x050fe20007fbe0ff */
[-C--:B------:R-:W-:Y:S01]  /*8180*/  HMMA.16816.F32 R28, R60, R34.reuse, RZ ;  /* 0x000000223c1c723c */ /* 0x080fe200000018ff */
[----:B------:R-:W-:Y:S03]  /*8190*/  IADD3 R38, P2, R38, R56, RZ ;  /* 0x0000003826267210 */ /* 0x000fe60007f5e0ff */
[C---:B-----5:R-:W-:Y:S02]  /*81a0*/  IADD3.X R37, R39.reuse, R57, RZ, P5, !PT ;  /* 0x0000003927257210 */ /* 0x060fe40002ffe4ff */
[----:B------:R-:W3:Y:S02]  /*81b0*/  SHFL.IDX PT, R52, R2, 0x2, 0x181f ;  /* 0x00581f0002347f89 */ /* 0x000ee400000e0000 */
[C---:B------:R-:W-:Y:S04]  /*81c0*/  HMMA.16816.F32 R32, R64.reuse, R34, RZ ;  /* 0x000000224020723c */ /* 0x040fe800000018ff */
[----:B------:R-:W-:Y:S02]  /*81d0*/  IADD3.X R39, R39, R55, RZ, P2, !PT ;  /* 0x0000003727277210 */ /* 0x000fe400017fe4ff */
[C---:B-1----:R-:W-:Y:S01]  /*81e0*/  IADD3 R40, P2, R46.reuse, R58, RZ ;  /* 0x0000003a2e287210 */ /* 0x042fe20007f5e0ff */
[----:B------:R1:W-:Y:S01]  /*81f0*/  LDGSTS.E.BYPASS.LTC128B.128 [R54], [R36.64], !P4 ;  /* 0x0000000024367fae */ /* 0x0003e2000e101d4c */
[----:B------:R-:W-:Y:S04]  /*8200*/  IADD3 R46, P6, R46, R56, RZ ;  /* 0x000000382e2e7210 */ /* 0x000fe80007fde0ff */
[C---:B--2---:R-:W-:Y:S03]  /*8210*/  IADD3.X R41, R43.reuse, R57, RZ, P2, !PT ;  /* 0x000000392b297210 */ /* 0x044fe600017fe4ff */
[----:B------:R-:W2:Y:S01]  /*8220*/  SHFL.IDX PT, R42, R0, 0x2, 0x181f ;  /* 0x00581f00002a7f89 */ /* 0x000ea200000e0000 */
[----:B------:R-:W-:Y:S07]  /*8230*/  IADD3.X R47, R43, R55, RZ, P6, !PT ;  /* 0x000000372b2f7210 */ /* 0x000fee00037fe4ff */
[----:B------:R1:W-:Y:S01]  /*8240*/  LDGSTS.E.BYPASS.LTC128B.128 [R54+0x2000], [R38.64], !P3 ;  /* 0x0200000026367fae */ /* 0x0003e2000d901d4c */
[C---:B---3--:R-:W-:Y:S02]  /*8250*/  IADD3 R44, P5, R52.reuse, R58, RZ ;  /* 0x0000003a342c7210 */ /* 0x048fe40007fbe0ff */
[----:B------:R-:W-:Y:S05]  /*8260*/  IADD3 R52, P2, R52, R56, RZ ;  /* 0x0000003834347210 */ /* 0x000fea0007f5e0ff */
[----:B------:R3:W-:Y:S08]  /*8270*/  LDGSTS.E.BYPASS.LTC128B.128 [R54+0x800], [R40.64], !P4 ;  /* 0x0080000028367fae */ /* 0x0007f0000e101d4c */
[----:B------:R4:W-:Y:S01]  /*8280*/  LDGSTS.E.BYPASS.LTC128B.128 [R54+0x2800], [R46.64], !P3 ;  /* 0x028000002e367fae */ /* 0x0009e2000d901d4c */
[C---:B--2---:R-:W-:Y:S02]  /*8290*/  IADD3.X R45, R42.reuse, R57, RZ, P5, !PT ;  /* 0x000000392a2d7210 */ /* 0x044fe40002ffe4ff */
[----:B------:R-:W-:Y:S05]  /*82a0*/  IADD3.X R53, R42, R55, RZ, P2, !PT ;  /* 0x000000372a357210 */ /* 0x000fea00017fe4ff */
[----:B------:R4:W-:Y:S01]  /*82b0*/  LDGSTS.E.BYPASS.LTC128B.128 [R54+0x1000], [R44.64], !P4 ;  /* 0x010000002c367fae */ /* 0x0009e2000e101d4c */
[-C--:B-1----:R-:W-:Y:S07]  /*82c0*/  HMMA.16816.F32 R36, R64, R48.reuse, RZ ;  /* 0x000000304024723c */ /* 0x082fee00000018ff */
[----:B------:R-:W1:Y:S01]  /*82d0*/  SHFL.IDX PT, R2, R2, 0x3, 0x181f ;  /* 0x00781f0002027f89 */ /* 0x000e6200000e0000 */
[C---:B---3--:R-:W-:Y:S07]  /*82e0*/  HMMA.16816.F32 R40, R60.reuse, R48, RZ ;  /* 0x000000303c28723c */ /* 0x048fee00000018ff */
[----:B------:R-:W2:Y:S08]  /*82f0*/  SHFL.IDX PT, R0, R0, 0x3, 0x181f ;  /* 0x00781f0000007f89 */ /* 0x000eb000000e0000 */
[----:B------:R3:W-:Y:S01]  /*8300*/  LDGSTS.E.BYPASS.LTC128B.128 [R54+0x3000], [R52.64], !P3 ;  /* 0x0300000034367fae */ /* 0x0007e2000d901d4c */
[-C--:B----4-:R-:W-:Y:S01]  /*8310*/  HMMA.16816.F32 R44, R60, R50.reuse, RZ ;  /* 0x000000323c2c723c */ /* 0x090fe200000018ff */
[----:B-1----:R-:W-:Y:S04]  /*8320*/  IADD3 R48, P2, R2, R58, RZ ;  /* 0x0000003a02307210 */ /* 0x002fe80007f5e0ff */
[----:B--2---:R-:W-:Y:S05]  /*8330*/  IADD3.X R49, R0, R57, RZ, P2, !PT ;  /* 0x0000003900317210 */ /* 0x004fea00017fe4ff */
[----:B------:R1:W-:Y:S02]  /*8340*/  LDGSTS.E.BYPASS.LTC128B.128 [R54+0x1800], [R48.64], !P4 ;  /* 0x0180000030367fae */ /* 0x0003e4000e101d4c */
[----:B---3--:R-:W-:Y:S04]  /*8350*/  IADD3 R52, P2, R2, R56, RZ ;  /* 0x0000003802347210 */ /* 0x008fe80007f5e0ff */
[----:B------:R-:W-:Y:S02]  /*8360*/  IADD3.X R53, R0, R55, RZ, P2, !PT ;  /* 0x0000003700357210 */ /* 0x000fe400017fe4ff */
[----:B------:R-:W-:Y:S03]  /*8370*/  PLOP3.LUT P2, PT, PT, PT, UP0, 0x80, 0x0 ;  /* 0x000000000000781c */ /* 0x000fe60003f4f008 */
[----:B------:R2:W-:Y:S08]  /*8380*/  LDGSTS.E.BYPASS.LTC128B.128 [R54+0x3800], [R52.64], !P3 ;  /* 0x0380000034367fae */ /* 0x0005f0000d901d4c */
[----:B------:R-:W0:Y:S01]  /*8390*/  LDGDEPBAR ;  /* 0x00000000000079af */ /* 0x000e220000000000 */
[C---:B-1----:R-:W-:Y:S08]  /*83a0*/  HMMA.16816.F32 R48, R64.reuse, R50, RZ ;  /* 0x000000324030723c */ /* 0x042ff000000018ff */
[-C--:B--2---:R-:W-:Y:S08]  /*83b0*/  HMMA.16816.F32 R52, R64, R136.reuse, RZ ;  /* 0x000000884034723c */ /* 0x084ff000000018ff */
[C---:B------:R-:W-:Y:S08]  /*83c0*/  HMMA.16816.F32 R56, R60.reuse, R136, RZ ;  /* 0x000000883c38723c */ /* 0x040ff000000018ff */
        /* <DEDUP_REMOVED lines=150> */
[----:B------:R-:W-:Y:S05]  /*8d30*/  FMUL.FTZ R14, R14, c[0x0][0x320] ;  /* 0x0000c8000e0e7a20 */ /* 0x000fea0000410000 */
[----:B------:R1:W-:Y:S10]  /*8d40*/  MUFU.TANH R223, R7 ;  /* 0x0000000700df7308 */ /* 0x0003f40000002400 */
        /* <DEDUP_REMOVED lines=11> */
[----:B---3--:R-:W-:Y:S02]  /*8e00*/  FMUL.FTZ R15, R17, c[0x0][0x320] ;  /* 0x0000c800110f7a20 */ /* 0x008fe40000410000 */
[----:B------:R-:W-:Y:S03]  /*8e10*/  FMUL.FTZ R17, R19, c[0x0][0x320] ;  /* 0x0000c80013117a20 */ /* 0x000fe60000410000 */
[----:B------:R-:W-:Y:S01]  /*8e20*/  MUFU.TANH R217, R13 ;  /* 0x0000000d00d97308 */ /* 0x000fe20000002400 */
[-C--:B------:R-:W-:Y:S03]  /*8e30*/  HMMA.16816.F32 R28, R208, R6.reuse, R28 ;  /* 0x00000006d01c723c */ /* 0x080fe6000000181c */
[----:B----4-:R-:W-:Y:S05]  /*8e40*/  FMUL.FTZ R16, R18, c[0x0][0x320] ;  /* 0x0000c80012107a20 */ /* 0x010fea0000410000 */
[C---:B------:R-:W-:Y:S01]  /*8e50*/  HMMA.16816.F32 R32, R212.reuse, R6, R32 ;  /* 0x00000006d420723c */ /* 0x040fe20000001820 */
[----:B------:R-:W-:Y:S01]  /*8e60*/  MUFU.TANH R224, R14 ;  /* 0x0000000e00e07308 */ /* 0x000fe20000002400 */
[----:B------:R-:W1:Y:S01]  /*8e70*/  LDSM.16.M88.4 R4, [R237+0x3800] ;  /* 0x00380000ed04783b */ /* 0x000e620000000200 */
[----:B------:R-:W-:Y:S04]  /*8e80*/  DEPBAR.LE SB0, 0x0 ;  /* 0x000080000000791a */ /* 0x000fe80000000000 */
[----:B------:R-:W-:Y:S02]  /*8e90*/  FMUL.FTZ R20, R20, c[0x0][0x320] ;  /* 0x0000c80014147a20 */ /* 0x000fe40000410000 */
[----:B------:R-:W-:Y:S02]  /*8ea0*/  FMUL.FTZ R21, R21, c[0x0][0x320] ;  /* 0x0000c80015157a20 */ /* 0x000fe40000410000 */
[----:B------:R-:W3:Y:S01]  /*8eb0*/  MUFU.TANH R0, R20 ;  /* 0x0000001400007308 */ /* 0x000ee20000002400 */
[----:B------:R-:W-:Y:S01]  /*8ec0*/  BAR.SYNC.DEFER_BLOCKING 0x0 ;  /* 0x0000000000007b1d */ /* 0x000fe20000010000 */
[----:B------:R-:W-:Y:S02]  /*8ed0*/  FMUL.FTZ R22, R22, c[0x0][0x320] ;  /* 0x0000c80016167a20 */ /* 0x000fe40000410000 */
[----:B------:R-:W-:Y:S01]  /*8ee0*/  FMUL.FTZ R24, R24, c[0x0][0x320] ;  /* 0x0000c80018187a20 */ /* 0x000fe20000410000 */
[-C--:B--2---:R-:W-:Y:S05]  /*8ef0*/  HMMA.16816.F32 R36, R212, R8.reuse, R36 ;  /* 0x00000008d424723c */ /* 0x084fea0000001824 */
[----:B------:R-:W2:Y:S01]  /*8f00*/  MUFU.TANH R2, R21 ;  /* 0x0000001500027308 */ /* 0x000ea20000002400 */
[----:B------:R-:W-:Y:S02]  /*8f10*/  FMUL.FTZ R23, R23, c[0x0][0x320] ;  /* 0x0000c80017177a20 */ /* 0x000fe40000410000 */
[----:B------:R-:W-:Y:S01]  /*8f20*/  FMUL.FTZ R32, R32, c[0x0][0x320] ;  /* 0x0000c80020207a20 */ /* 0x000fe20000410000 */
[C---:B------:R-:W-:Y:S04]  /*8f30*/  HMMA.16816.F32 R40, R208.reuse, R8, R40 ;  /* 0x00000008d028723c */ /* 0x040fe80000001828 */
[----:B------:R-:W-:Y:S02]  /*8f40*/  FMUL.FTZ R25, R25, c[0x0][0x320] ;  /* 0x0000c80019197a20 */ /* 0x000fe40000410000 */
[----:B------:R-:W-:Y:S01]  /*8f50*/  MUFU.TANH R15, R15 ;  /* 0x0000000f000f7308 */ /* 0x000fe20000002400 */
[----:B------:R-:W-:Y:S01]  /*8f60*/  FMUL.FTZ R26, R26, c[0x0][0x320] ;  /* 0x0000c8001a1a7a20 */ /* 0x000fe20000410000 */
[-C--:B------:R-:W-:Y:S01]  /*8f70*/  HMMA.16816.F32 R44, R208, R10.reuse, R44 ;  /* 0x0000000ad02c723c */ /* 0x080fe2000000182c */
[----:B---3--:R3:W-:Y:S03]  /*8f80*/  STL [R1+0x20], R0 ;  /* 0x0000200001007387 */ /* 0x0087e60000100800 */
[----:B------:R-:W-:Y:S02]  /*8f90*/  FMUL.FTZ R27, R27, c[0x0][0x320] ;  /* 0x0000c8001b1b7a20 */ /* 0x000fe40000410000 */
[----:B------:R-:W-:Y:S02]  /*8fa0*/  FMUL.FTZ R28, R28, c[0x0][0x320] ;  /* 0x0000c8001c1c7a20 */ /* 0x000fe40000410000 */
[----:B------:R-:W-:Y:S01]  /*8fb0*/  MUFU.TANH R16, R16 ;  /* 0x0000001000107308 */ /* 0x000fe20000002400 */
[C---:B------:R-:W-:Y:S01]  /*8fc0*/  HMMA.16816.F32 R48, R212.reuse, R10, R48 ;  /* 0x0000000ad430723c */ /* 0x040fe20000001830 */
[----:B--2---:R-:W-:Y:S03]  /*8fd0*/  STL [R1+0x1c], R2 ;  /* 0x00001c0201007387 */ /* 0x004fe60000100800 */
[----:B------:R-:W-:Y:S02]  /*8fe0*/  FMUL.FTZ R29, R29, c[0x0][0x320] ;  /* 0x0000c8001d1d7a20 */ /* 0x000fe40000410000 */
[----:B------:R-:W-:Y:S02]  /*8ff0*/  FMUL.FTZ R30, R30, c[0x0][0x320] ;  /* 0x0000c8001e1e7a20 */ /* 0x000fe40000410000 */
[-C--:B-1----:R-:W-:Y:S01]  /*9000*/  HMMA.16816.F32 R52, R212, R4.reuse, R52 ;  /* 0x00000004d434723c */ /* 0x082fe20000001834 */
[----:B------:R-:W-:Y:S03]  /*9010*/  MUFU.TANH R17, R17 ;  /* 0x0000001100117308 */ /* 0x000fe60000002400 */
[----:B------:R-:W-:Y:S02]  /*9020*/  FMUL.FTZ R31, R31, c[0x0][0x320] ;  /* 0x0000c8001f1f7a20 */ /* 0x000fe40000410000 */
[----:B------:R-:W-:Y:S02]  /*9030*/  FMUL.FTZ R33, R33, c[0x0][0x320] ;  /* 0x0000c80021217a20 */ /* 0x000fe40000410000 */
[C---:B------:R-:W-:Y:S03]  /*9040*/  HMMA.16816.F32 R56, R208.reuse, R4, R56 ;  /* 0x00000004d038723c */ /* 0x040fe60000001838 */
[----:B---3--:R-:W1:Y:S01]  /*9050*/  MUFU.TANH R0, R22 ;  /* 0x0000001600007308 */ /* 0x008e620000002400 */
[----:B------:R-:W-:Y:S02]  /*9060*/  FMUL.FTZ R34, R34, c[0x0][0x320] ;  /* 0x0000c80022227a20 */ /* 0x000fe40000410000 */
[----:B------:R-:W-:Y:S02]  /*9070*/  FMUL.FTZ R42, R42, c[0x0][0x320] ;  /* 0x0000c8002a2a7a20 */ /* 0x000fe40000410000 */
[-C--:B------:R-:W-:Y:S04]  /*9080*/  HMMA.16816.F32 R60, R208, R6.reuse, R60 ;  /* 0x00000006d03c723c */ /* 0x080fe8000000183c */
[----:B------:R-:W-:Y:S01]  /*9090*/  FMUL.FTZ R44, R44, c[0x0][0x320] ;  /* 0x0000c8002c2c7a20 */ /* 0x000fe20000410000 */
[----:B------:R-:W-:Y:S01]  /*90a0*/  MUFU.TANH R22, R23 ;  /* 0x0000001700167308 */ /* 0x000fe20000002400 */
[----:B------:R-:W-:Y:S02]  /*90b0*/  FMUL.FTZ R45, R45, c[0x0][0x320] ;  /* 0x0000c8002d2d7a20 */ /* 0x000fe40000410000 */
[----:B------:R-:W-:Y:S04]  /*90c0*/  HMMA.16816.F32 R64, R212, R6, R64 ;  /* 0x00000006d440723c */ /* 0x000fe80000001840 */
[----:B------:R-:W-:Y:S02]  /*90d0*/  FMUL.FTZ R46, R46, c[0x0][0x320] ;  /* 0x0000c8002e2e7a20 */ /* 0x000fe40000410000 */
[----:B------:R-:W-:Y:S01]  /*90e0*/  FMUL.FTZ R47, R47, c[0x0][0x320] ;  /* 0x0000c8002f2f7a20 */ /* 0x000fe20000410000 */
[----:B------:R-:W-:Y:S01]  /*90f0*/  MUFU.TANH R21, R25 ;  /* 0x0000001900157308 */ /* 0x000fe20000002400 */
[----:B------:R-:W-:Y:S01]  /*9100*/  FMUL.FTZ R48, R48, c[0x0][0x320] ;  /* 0x0000c80030307a20 */ /* 0x000fe20000410000 */
[----:B-1----:R1:W-:Y:S03]  /*9110*/  STL [R1+0x18], R0 ;  /* 0x0000180001007387 */ /* 0x0023e60000100800 */
        /* <DEDUP_REMOVED lines=15> */
[----:B-1----:R-:W1:Y:S01]  /*9210*/  MUFU.TANH R0, R24 ;  /* 0x0000001800007308 */ /* 0x002e620000002400 */
        /* <DEDUP_REMOVED lines=14> */
[----:B-1----:R1:W-:Y:S01]  /*9300*/  STL [R1+0x24], R0 ;  /* 0x0000240001007387 */ /* 0x0023e20000100800 */
[----:B------:R-:W-:Y:S05]  /*9310*/  FMUL.FTZ R67, R67, c[0x0][0x320] ;  /* 0x0000c80043437a20 */ /* 0x000fea0000410000 */
[----:B------:R-:W-:Y:S10]  /*9320*/  MUFU.TANH R18, R30 ;  /* 0x0000001e00127308 */ /* 0x000ff40000002400 */
[----:B------:R-:W-:Y:S10]  /*9330*/  MUFU.TANH R26, R31 ;  /* 0x0000001f001a7308 */ /* 0x000ff40000002400 */
[----:B-1----:R-:W1:Y:S10]  /*9340*/  MUFU.TANH R0, R32 ;  /* 0x0000002000007308 */ /* 0x002e740000002400 */
[----:B------:R-:W2:Y:S10]  /*9350*/  MUFU.TANH R33, R33 ;  /* 0x0000002100217308 */ /* 0x000eb40000002400 */
[----:B------:R3:W4:Y:S01]  /*9360*/  MUFU.TANH R32, R34 ;  /* 0x0000002200207308 */ /* 0x0007220000002400 */
[----:B-1----:R1:W-:Y:S09]  /*9370*/  STL [R1], R0 ;  /* 0x0000000001007387 */ /* 0x0023f20000100800 */
[----:B------:R3:W2:Y:S10]  /*9380*/  MUFU.TANH R34, R35 ;  /* 0x0000002300227308 */ /* 0x0006b40000002400 */
        /* <DEDUP_REMOVED lines=34> */
.L_x_756:
[----:B------:R-:W2:Y:S01]  /*95b0*/  LDL.LU R40, [R1+0x20] ;  /* 0x0000200001287983 */ /* 0x000ea20000300800 */
[----:B------:R-:W-:Y:S01]  /*95c0*/  FMNMX.FTZ R0, R143, R3, !PT ;  /* 0x000000038f007209 */ /* 0x000fe20007810000 */
[----:B-1----:R-:W-:Y:S01]  /*95d0*/  IMAD.MOV.U32 R35, RZ, RZ, R138 ;  /* 0x000000ffff237224 */ /* 0x002fe200078e008a */
[----:B------:R-:W-:Y:S01]  /*95e0*/  FMNMX.FTZ R2, R222, R140, !PT ;  /* 0x0000008cde027209 */ /* 0x000fe20007810000 */
[----:B------:R-:W3:Y:S01]  /*95f0*/  LDL.LU R41, [R1+0x1c] ;  /* 0x00001c0001297983 */ /* 0x000ee20000300800 */
[----:B------:R-:W-:Y:S02]  /*9600*/  FMNMX.FTZ R0, R221, R0, !PT ;  /* 0x00000000dd007209 */ /* 0x000fe40007810000 */
[----:B------:R-:W-:Y:S01]  /*9610*/  MOV R49, R33 ;  /* 0x0000002100317202 */ /* 0x000fe20000000f00 */
[----:B------:R-:W4:Y:S01]  /*9620*/  LDL.LU R43, [R1] ;  /* 0x00000000012b7983 */ /* 0x000f220000300800 */
[----:B------:R-:W-:Y:S02]  /*9630*/  FMNMX.FTZ R0, R142, R0, !PT ;  /* 0x000000008e007209 */ /* 0x000fe40007810000 */
[----:B------:R-:W-:Y:S01]  /*9640*/  FMNMX.FTZ R2, R225, R2, !PT ;  /* 0x00000002e1027209 */ /* 0x000fe20007810000 */
[----:B------:R-:W-:Y:S01]  /*9650*/  STL [R1+0x78], R248 ;  /* 0x000078f801007387 */ /* 0x000fe20000100800 */
[----:B------:R-:W-:Y:S02]  /*9660*/  FMNMX.FTZ R0, R15, R0, !PT ;  /* 0x000000000f007209 */ /* 0x000fe40007810000 */
[----:B------:R-:W-:Y:S01]  /*9670*/  FMNMX.FTZ R2, R218, R2, !PT ;  /* 0x00000002da027209 */ /* 0x000fe20007810000 */
[----:B------:R-:W-:Y:S01]  /*9680*/  STL [R1+0x74], R247 ;  /* 0x000074f701007387 */ /* 0x000fe20000100800 */
[----:B------:R-:W-:Y:S02]  /*9690*/  MOV R53, R20 ;  /* 0x0000001400357202 */ /* 0x000fe40000000f00 */
[----:B------:R-:W-:Y:S01]  /*96a0*/  FMNMX.FTZ R2, R217, R2, !PT ;  /* 0x00000002d9027209 */ /* 0x000fe20007810000 */
[----:B------:R-:W-:Y:S01]  /*96b0*/  STL [R1+0x70], R246 ;  /* 0x000070f601007387 */ /* 0x000fe20000100800 */
[----:B------:R-:W-:Y:S02]  /*96c0*/  FMNMX.FTZ R4, R216, R132, !PT ;  /* 0x00000084d8047209 */ /* 0x000fe40007810000 */
        /* <DEDUP_REMOVED lines=9> */
[----:B------:R-:W-:Y:S01]  /*9760*/  MOV R52, R32 ;  /* 0x0000002000347202 */ /* 0x000fe20000000f00 */
[----:B------:R1:W-:Y:S01]  /*9770*/  STL [R1+0x60], R242 ;  /* 0x000060f201007387 */ /* 0x0003e20000100800 */
[----:B------:R-:W-:Y:S02]  /*9780*/  MOV R54, R134 ;  /* 0x0000008600367202 */ /* 0x000fe40000000f00 */
[----:B------:R-:W-:Y:S01]  /*9790*/  FMNMX.FTZ R5, R219, R5, !PT ;  /* 0x00000005db057209 */ /* 0x000fe20007810000 */
[----:B------:R-:W-:Y:S01]  /*97a0*/  LDSM.16.MT88.4 R36, [R234+0x100] ;  /* 0x00010000ea24783b */ /* 0x000fe20000004200 */
[----:B------:R-:W-:Y:S02]  /*97b0*/  MOV R33, R133 ;  /* 0x0000008500217202 */ /* 0x000fe40000000f00 */
[----:B------:R-:W-:Y:S02]  /*97c0*/  FMNMX.FTZ R5, R54, R5, !PT ;  /* 0x0000000536057209 */ /* 0x000fe40007810000 */
[----:B------:R-:W-:Y:S01]  /*97d0*/  ISETP.LT.AND P2, PT, RZ, UR11, PT ;  /* 0x0000000bff007c0c */ /* 0x000fe2000bf41270 */
[----:B------:R-:W-:Y:S01]  /*97e0*/  UIADD3 UR11, UR11, -0x1, URZ ;  /* 0xffffffff0b0b7890 */ /* 0x000fe2000fffe03f */
[----:B------:R-:W-:Y:S01]  /*97f0*/  FMNMX.FTZ R5, R33, R5, !PT ;  /* 0x0000000521057209 */ /* 0x000fe20007810000 */
[----:B------:R-:W0:Y:S03]  /*9800*/  LDGDEPBAR ;  /* 0x00000000000079af */ /* 0x000e260000000000 */
[----:B------:R-:W-:Y:S04]  /*9810*/  FMNMX.FTZ R5, R18, R5, !PT ;  /* 0x0000000512057209 */ /* 0x000fe80007810000 */
[----:B------:R-:W-:Y:S04]  /*9820*/  FMNMX.FTZ R5, R26, R5, !PT ;  /* 0x000000051a057209 */ /* 0x000fe80007810000 */
[----:B------:R-:W-:Y:S01]  /*9830*/  FMNMX.FTZ R5, R27, R5, !PT ;  /* 0x000000051b057209 */ /* 0x000fe20007810000 */
[----:B-1----:R-:W2:Y:S04]  /*9840*/  LDL.LU R242, [R1+0x18] ;  /* 0x0000180001f27983 */ /* 0x002ea80000300800 */
[----:B------:R1:W-:Y:S04]  /*9850*/  STL [R1+0x5c], R241 ;  /* 0x00005cf101007387 */ /* 0x0003e80000100800 */
[----:B-1----:R-:W2:Y:S04]  /*9860*/  LDL.LU R241, [R1+0x24] ;  /* 0x0000240001f17983 */ /* 0x002ea80000300800 */
[----:B------:R1:W-:Y:S04]  /*9870*/  STL [R1+0x58], R240 ;  /* 0x000058f001007387 */ /* 0x0003e80000100800 */
[----:B------:R1:W-:Y:S04]  /*9880*/  STL [R1+0x54], R239 ;  /* 0x000054ef01007387 */ /* 0x0003e80000100800 */
[----:B------:R1:W-:Y:S04]  /*9890*/  STL [R1+0x50], R238 ;  /* 0x000050ee01007387 */ /* 0x0003e80000100800 */
[----:B------:R1:W-:Y:S04]  /*98a0*/  STL [R1+0x4c], R237 ;  /* 0x00004ced01007387 */ /* 0x0003e80000100800 */
[----:B------:R1:W-:Y:S02]  /*98b0*/  STL [R1+0x48], R232 ;  /* 0x000048e801007387 */ /* 0x0003e40000100800 */
[----:B-1----:R-:W-:Y:S02]  /*98c0*/  MOV R240, R23 ;  /* 0x0000001700f07202 */ /* 0x002fe40000000f00 */
[----:B------:R-:W-:Y:S02]  /*98d0*/  MOV R239, R139 ;  /* 0x0000008b00ef7202 */ /* 0x000fe40000000f00 */
[----:B------:R-:W-:Y:S02]  /*98e0*/  MOV R238, R22 ;  /* 0x0000001600ee7202 */ /* 0x000fe40000000f00 */
[----:B------:R-:W-:Y:S02]  /*98f0*/  MOV R237, R21 ;  /* 0x0000001500ed7202 */ /* 0x000fe40000000f00 */
[----:B------:R-:W-:Y:S01]  /*9900*/  LDSM.16.MT88.4 R20, [R233+0x100] ;  /* 0x00010000e914783b */ /* 0x000fe20000004200 */
[----:B------:R-:W-:Y:S02]  /*9910*/  MOV R232, R137 ;  /* 0x0000008900e87202 */ /* 0x000fe40000000f00 */
[----:B--2---:R-:W-:Y:S02]  /*9920*/  FMNMX.FTZ R2, R241, R2, !PT ;  /* 0x00000002f1027209 */ /* 0x004fe40007810000 */
[----:B------:R-:W-:Y:S02]  /*9930*/  FMNMX.FTZ R0, R40, R0, !PT ;  /* 0x0000000028007209 */ /* 0x000fe40007810000 */
[----:B------:R-:W-:Y:S02]  /*9940*/  FMNMX.FTZ R2, R237, R2, !PT ;  /* 0x00000002ed027209 */ /* 0x000fe40007810000 */
[----:B---3--:R-:W-:Y:S02]  /*9950*/  FMNMX.FTZ R0, R41, R0, !PT ;  /* 0x0000000029007209 */ /* 0x008fe40007810000 */
[----:B------:R-:W-:Y:S02]  /*9960*/  FMNMX.FTZ R2, R53, R2, !PT ;  /* 0x0000000235027209 */ /* 0x000fe40007810000 */
        /* <DEDUP_REMOVED lines=21> */
[----:B------:R-:W1:Y:S03]  /*9ac0*/  SHFL.BFLY PT, R7, R0, 0x2, 0x1f ;  /* 0x0c401f0000077f89 */ /* 0x000e6600000e0000 */
[----:B------:R-:W-:Y:S04]  /*9ad0*/  FMNMX.FTZ R4, R52, R4, !PT ;  /* 0x0000000434047209 */ /* 0x000fe80007810000 */
[----:B------:R-:W-:Y:S01]  /*9ae0*/  FMNMX.FTZ R4, R34, R4, !PT ;  /* 0x0000000422047209 */ /* 0x000fe20007810000 */
[----:B------:R-:W2:Y:S03]  /*9af0*/  SHFL.BFLY PT, R137, R2, 0x2, 0x1f ;  /* 0x0c401f0002897f89 */ /* 0x000ea600000e0000 */
[----:B------:R-:W-:Y:S04]  /*9b00*/  FMNMX.FTZ R4, R29, R4, !PT ;  /* 0x000000041d047209 */ /* 0x000fe80007810000 */
[----:B------:R-:W-:Y:S04]  /*9b10*/  FMNMX.FTZ R4, R24, R4, !PT ;  /* 0x0000000418047209 */ /* 0x000fe80007810000 */
[----:B------:R-:W-:Y:S04]  /*9b20*/  FMNMX.FTZ R4, R48, R4, !PT ;  /* 0x0000000430047209 */ /* 0x000fe80007810000 */
[----:B------:R-:W-:Y:S02]  /*9b30*/  FMNMX.FTZ R4, R47, R4, !PT ;  /* 0x000000042f047209 */ /* 0x000fe40007810000 */
[----:B-1----:R-:W-:Y:S02]  /*9b40*/  FMNMX.FTZ R0, R0, R7, !PT ;  /* 0x0000000700007209 */ /* 0x002fe40007810000 */
[----:B------:R-:W-:Y:S03]  /*9b50*/  FMNMX.FTZ R4, R252, R4, !PT ;  /* 0x00000004fc047209 */ /* 0x000fe60007810000 */
[----:B------:R-:W1:Y:S01]  /*9b60*/  SHFL.BFLY PT, R139, R0, 0x1, 0x1f ;  /* 0x0c201f00008b7f89 */ /* 0x000e6200000e0000 */
[----:B------:R-:W-:Y:S02]  /*9b70*/  FMNMX.FTZ R4, R231, R4, !PT ;  /* 0x00000004e7047209 */ /* 0x000fe40007810000 */
[----:B--2---:R-:W-:Y:S02]  /*9b80*/  FMNMX.FTZ R137, R2, R137, !PT ;  /* 0x0000008902897209 */ /* 0x004fe40007810000 */
[----:B------:R-:W-:Y:S02]  /*9b90*/  FMNMX.FTZ R2, R28, R5, !PT ;  /* 0x000000051c027209 */ /* 0x000fe40007810000 */
[----:B------:R-:W-:Y:S01]  /*9ba0*/  FMNMX.FTZ R4, R214, R4, !PT ;  /* 0x00000004d6047209 */ /* 0x000fe20007810000 */
[----:B------:R-:W2:Y:S01]  /*9bb0*/  SHFL.BFLY PT, R5, R137, 0x1, 0x1f ;  /* 0x0c201f0089057f89 */ /* 0x000ea200000e0000 */
[----:B------:R-:W-:Y:S02]  /*9bc0*/  FMNMX.FTZ R2, R239, R2, !PT ;  /* 0x00000002ef027209 */ /* 0x000fe40007810000 */
[----:B------:R-:W-:Y:S02]  /*9bd0*/  FMNMX.FTZ R4, R213, R4, !PT ;  /* 0x00000004d5047209 */ /* 0x000fe40007810000 */
[----:B------:R-:W-:Y:S03]  /*9be0*/  FMNMX.FTZ R2, R45, R2, !PT ;  /* 0x000000022d027209 */ /* 0x000fe60007810000 */
[----:B------:R-:W3:Y:S01]  /*9bf0*/  SHFL.BFLY PT, R6, R4, 0x2, 0x1f ;  /* 0x0c401f0004067f89 */ /* 0x000ee200000e0000 */
[----:B-1----:R-:W-:Y:S05]  /*9c00*/  FMNMX.FTZ R139, R0, R139, !PT ;  /* 0x0000008b008b7209 */ /* 0x002fea0007810000 */
[C---:B------:R-:W-:Y:S01]  /*9c10*/  FADD.FTZ R0, -R139.reuse, R3 ;  /* 0x000000038b007221 */ /* 0x040fe20000010100 */
[----:B------:R-:W-:Y:S01]  /*9c20*/  FMNMX.FTZ R3, R46, R2, !PT ;  /* 0x000000022e037209 */ /* 0x000fe20007810000 */
[----:B------:R-:W-:Y:S01]  /*9c30*/  FMUL.FTZ R208, R139, c[0x0][0x2d0] ;  /* 0x0000b4008bd07a20 */ /* 0x000fe20000410000 */
[----:B--2---:R-:W-:Y:S01]  /*9c40*/  FMNMX.FTZ R137, R137, R5, !PT ;  /* 0x0000000589897209 */ /* 0x004fe20007810000 */
[----:B------:R-:W-:Y:S01]  /*9c50*/  FMUL.FTZ R2, R0, c[0x0][0x2d0] ;  /* 0x0000b40000027a20 */ /* 0x000fe20000410000 */
[----:B------:R-:W-:Y:S01]  /*9c60*/  FMNMX.FTZ R0, R240, R3, !PT ;  /* 0x00000003f0007209 */ /* 0x000fe20007810000 */
[--C-:B------:R-:W-:Y:S02]  /*9c70*/  FFMA.FTZ R212, R212, c[0x0][0x2d0], -R208.reuse ;  /* 0x0000b400d4d47a23 */ /* 0x100fe400000108d0 */
[----:B------:R-:W1:Y:S01]  /*9c80*/  MUFU.EX2 R134, R2 ;  /* 0x0000000200867308 */ /* 0x000e620000000800 */
[----:B------:R-:W-:Y:S01]  /*9c90*/  FMNMX.FTZ R0, R136, R0, !PT ;  /* 0x0000000088007209 */ /* 0x000fe20007810000 */
[----:B------:R-:W-:Y:S01]  /*9ca0*/  FMUL.FTZ R210, R137, c[0x0][0x2d0] ;  /* 0x0000b40089d27a20 */ /* 0x000fe20000410000 */
[----:B---3--:R-:W-:Y:S01]  /*9cb0*/  FMNMX.FTZ R4, R4, R6, !PT ;  /* 0x0000000604047209 */ /* 0x008fe20007810000 */
[--C-:B------:R-:W-:Y:S01]  /*9cc0*/  FFMA.FTZ R227, R227, c[0x0][0x2d0], -R208.reuse ;  /* 0x0000b400e3e37a23 */ /* 0x100fe200000108d0 */
[----:B------:R-:W-:Y:S03]  /*9cd0*/  FMNMX.FTZ R0, R135, R0, !PT ;  /* 0x0000000087007209 */ /* 0x000fe60007810000 */
[----:B------:R-:W2:Y:S08]  /*9ce0*/  SHFL.BFLY PT, R138, R4, 0x1, 0x1f ;  /* 0x0c201f00048a7f89 */ /* 0x000eb000000e0000 */
[----:B------:R-:W3:Y:S01]  /*9cf0*/  SHFL.BFLY PT, R3, R0, 0x2, 0x1f ;  /* 0x0c401f0000037f89 */ /* 0x000ee200000e0000 */
[C---:B-1----:R-:W-:Y:S02]  /*9d00*/  FMUL.FTZ R5, R134.reuse, R149 ;  /* 0x0000009586057220 */ /* 0x042fe40000410000 */
[C---:B------:R-:W-:Y:S01]  /*9d10*/  FMUL.FTZ R32, R134.reuse, R172 ;  /* 0x000000ac86207220 */ /* 0x040fe20000410000 */
[----:B------:R-:W-:Y:S01]  /*9d20*/  MOV R172, R33 ;  /* 0x0000002100ac7202 */ /* 0x000fe20000000f00 */
[C---:B------:R-:W-:Y:S01]  /*9d30*/  FMUL.FTZ R33, R134.reuse, R173 ;  /* 0x000000ad86217220 */ /* 0x040fe20000410000 */
[----:B------:R-:W-:Y:S01]  /*9d40*/  MOV R173, R34 ;  /* 0x0000002200ad7202 */ /* 0x000fe20000000f00 */
[----:B------:R-:W-:Y:S01]  /*9d50*/  FMUL.FTZ R64, R134, R204 ;  /* 0x000000cc86407220 */ /* 0x000fe20000410000 */
[----:B--2---:R-:W-:Y:S01]  /*9d60*/  FMNMX.FTZ R138, R4, R138, !PT ;  /* 0x0000008a048a7209 */ /* 0x004fe20007810000 */
[----:B------:R-:W-:Y:S02]  /*9d70*/  FFMA.FTZ R4, R143, c[0x0][0x2d0], -R208 ;  /* 0x0000b4008f047a23 */ /* 0x000fe400000108d0 */
[----:B------:R-:W-:Y:S02]  /*9d80*/  FMUL.FTZ R65, R134, R205 ;  /* 0x000000cd86417220 */ /* 0x000fe40000410000 */
[C---:B------:R-:W-:Y:S01]  /*9d90*/  FMUL.FTZ R209, R138.reuse, c[0x0][0x2d0] ;  /* 0x0000b4008ad17a20 */ /* 0x040fe20000410000 */
[----:B------:R-:W-:Y:S01]  /*9da0*/  MUFU.EX2 R8, R4 ;  /* 0x0000000400087308 */ /* 0x000fe20000000800 */
[----:B------:R-:W-:Y:S01]  /*9db0*/  FADD.FTZ R2, -R138, R132 ;  /* 0x000000848a027221 */ /* 0x000fe20000010100 */
[----:B---3--:R-:W-:Y:S01]  /*9dc0*/  FMNMX.FTZ R0, R0, R3, !PT ;  /* 0x0000000300007209 */ /* 0x008fe20007810000 */
[----:B------:R-:W-:Y:S02]  /*9dd0*/  FFMA.FTZ R3, R15, c[0x0][0x2d0], -R208 ;  /* 0x0000b4000f037a23 */ /* 0x000fe400000108d0 */
[----:B------:R-:W-:Y:S02]  /*9de0*/  FMUL.FTZ R2, R2, c[0x0][0x2d0] ;  /* 0x0000b40002027a20 */ /* 0x000fe40000410000 */
[C---:B------:R-:W-:Y:S02]  /*9df0*/  FMUL.FTZ R68, R134.reuse, R68 ;  /* 0x0000004486447220 */ /* 0x040fe40000410000 */
[C---:B------:R-:W-:Y:S01]  /*9e00*/  FMUL.FTZ R69, R134.reuse, R69 ;  /* 0x0000004586457220 */ /* 0x040fe20000410000 */
[----:B------:R1:W-:Y:S01]  /*9e10*/  MUFU.EX2 R245, R3 ;  /* 0x0000000300f57308 */ /* 0x0003e20000000800 */
[C---:B------:R-:W-:Y:S02]  /*9e20*/  FMUL.FTZ R80, R134.reuse, R80 ;  /* 0x0000005086507220 */ /* 0x040fe40000410000 */
[C---:B------:R-:W-:Y:S02]  /*9e30*/  FMUL.FTZ R81, R134.reuse, R81 ;  /* 0x0000005186517220 */ /* 0x040fe40000410000 */
[C---:B------:R-:W-:Y:S02]  /*9e40*/  FMUL.FTZ R84, R134.reuse, R84 ;  /* 0x0000005486547220 */ /* 0x040fe40000410000 */
[C---:B------:R-:W-:Y:S02]  /*9e50*/  FMUL.FTZ R85, R134.reuse, R85 ;  /* 0x0000005586557220 */ /* 0x040fe40000410000 */
[C---:B------:R-:W-:Y:S01]  /*9e60*/  FMUL.FTZ R96, R134.reuse, R96 ;  /* 0x0000006086607220 */ /* 0x040fe20000410000 */
[----:B------:R2:W3:Y:S01]  /*9e70*/  MUFU.EX2 R133, R2 ;  /* 0x0000000200857308 */ /* 0x0004e20000000800 */
[C---:B------:R-:W-:Y:S02]  /*9e80*/  FMUL.FTZ R97, R134.reuse, R97 ;  /* 0x0000006186617220 */ /* 0x040fe40000410000 */
[C---:B------:R-:W-:Y:S02]  /*9e90*/  FMUL.FTZ R100, R134.reuse, R100 ;  /* 0x0000006486647220 */ /* 0x040fe40000410000 */
[----:B------:R-:W-:Y:S02]  /*9ea0*/  FMUL.FTZ R101, R134, R101 ;  /* 0x0000006586657220 */ /* 0x000fe40000410000 */
[--C-:B------:R-:W-:Y:S02]  /*9eb0*/  FFMA.FTZ R214, R214, c[0x0][0x2d0], -R209.reuse ;  /* 0x0000b400d6d67a23 */ /* 0x100fe400000108d1 */
[C---:B------:R-:W-:Y:S02]  /*9ec0*/  FMUL.FTZ R112, R134.reuse, R112 ;  /* 0x0000007086707220 */ /* 0x040fe40000410000 */
[C---:B------:R-:W-:Y:S02]  /*9ed0*/  FMUL.FTZ R113, R134.reuse, R113 ;  /* 0x0000007186717220 */ /* 0x040fe40000410000 */
[----:B------:R-:W-:Y:S02]  /*9ee0*/  FMUL.FTZ R116, R134, R116 ;  /* 0x0000007486747220 */ /* 0x000fe40000410000 */
[--C-:B-1----:R-:W-:Y:S02]  /*9ef0*/  FFMA.FTZ R3, R216, c[0x0][0x2d0], -R209.reuse ;  /* 0x0000b400d8037a23 */ /* 0x102fe400000108d1 */
[C---:B------:R-:W-:Y:S02]  /*9f00*/  FMUL.FTZ R117, R134.reuse, R117 ;  /* 0x0000007586757220 */ /* 0x040fe40000410000 */
[----:B------:R1:W-:Y:S01]  /*9f10*/  MUFU.EX2 R9, R3 ;  /* 0x0000000300097308 */ /* 0x0003e20000000800 */
[C---:B------:R-:W-:Y:S02]  /*9f20*/  FMUL.FTZ R128, R134.reuse, R128 ;  /* 0x0000008086807220 */ /* 0x040fe40000410000 */
[----:B------:R-:W-:Y:S02]  /*9f30*/  FMUL.FTZ R129, R134, R129 ;  /* 0x0000008186817220 */ /* 0x000fe40000410000 */
[----:B--2---:R-:W-:Y:S02]  /*9f40*/  FADD.FTZ R2, -R137, R140 ;  /* 0x0000008c89027221 */ /* 0x004fe40000010100 */
[C---:B---3--:R-:W-:Y:S02]  /*9f50*/  FMUL.FTZ R6, R133.reuse, R150 ;  /* 0x0000009685067220 */ /* 0x048fe40000410000 */
[----:B------:R-:W-:Y:S02]  /*9f60*/  FMUL.FTZ R2, R2, c[0x0][0x2d0] ;  /* 0x0000b40002027a20 */ /* 0x000fe40000410000 */
[C---:B------:R-:W-:Y:S02]  /*9f70*/  FMUL.FTZ R7, R133.reuse, R151 ;  /* 0x0000009785077220 */ /* 0x040fe40000410000 */
[----:B------:R2:W3:Y:S01]  /*9f80*/  MUFU.EX2 R132, R2 ;  /* 0x0000000200847308 */ /* 0x0004e20000000800 */
[C---:B------:R-:W-:Y:S01]  /*9f90*/  FMUL.FTZ R34, R133.reuse, R174 ;  /* 0x000000ae85227220 */ /* 0x040fe20000410000 */
[----:B------:R-:W-:Y:S01]  /*9fa0*/  MOV R174, R54 ;  /* 0x0000003600ae7202 */ /* 0x000fe20000000f00 */
[C---:B------:R-:W-:Y:S02]  /*9fb0*/  FMUL.FTZ R66, R133.reuse, R206 ;  /* 0x000000ce85427220 */ /* 0x040fe40000410000 */
[C---:B------:R-:W-:Y:S02]  /*9fc0*/  FMUL.FTZ R67, R133.reuse, R207 ;  /* 0x000000cf85437220 */ /* 0x040fe40000410000 */
[C---:B------:R-:W-:Y:S02]  /*9fd0*/  FMUL.FTZ R70, R133.reuse, R70 ;  /* 0x0000004685467220 */ /* 0x040fe40000410000 */
[----:B------:R-:W-:Y:S02]  /*9fe0*/  FMUL.FTZ R71, R133, R71 ;  /* 0x0000004785477220 */ /* 0x000fe40000410000 */
[--C-:B-1----:R-:W-:Y:S02]  /*9ff0*/  FFMA.FTZ R3, R223, c[0x0][0x2d0], -R209.reuse ;  /* 0x0000b400df037a23 */ /* 0x102fe400000108d1 */
[C---:B------:R-:W-:Y:S02]  /*a000*/  FMUL.FTZ R82, R133.reuse, R82 ;  /* 0x0000005285527220 */ /* 0x040fe40000410000 */
[----:B------:R1:W-:Y:S01]  /*a010*/  MUFU.EX2 R223, R3 ;  /* 0x0000000300df7308 */ /* 0x0003e20000000800 */
[C---:B------:R-:W-:Y:S02]  /*a020*/  FMUL.FTZ R83, R133.reuse, R83 ;  /* 0x0000005385537220 */ /* 0x040fe40000410000 */
[C---:B------:R-:W-:Y:S02]  /*a030*/  FMUL.FTZ R86, R133.reuse, R86 ;  /* 0x0000005685567220 */ /* 0x040fe40000410000 */
[C---:B------:R-:W-:Y:S02]  /*a040*/  FMUL.FTZ R87, R133.reuse, R87 ;  /* 0x0000005785577220 */ /* 0x040fe40000410000 */
[----:B------:R-:W-:Y:S02]  /*a050*/  FMUL.FTZ R98, R133, R98 ;  /* 0x0000006285627220 */ /* 0x000fe40000410000 */
[--C-:B--2---:R-:W-:Y:S02]  /*a060*/  FFMA.FTZ R2, R221, c[0x0][0x2d0], -R208.reuse ;  /* 0x0000b400dd027a23 */ /* 0x104fe400000108d0 */
[C---:B---3--:R-:W-:Y:S01]  /*a070*/  FMUL.FTZ R13, R132.reuse, R153 ;  /* 0x00000099840d7220 */ /* 0x048fe20000410000 */
[----:B------:R-:W-:Y:S01]  /*a080*/  MOV R153, R27 ;  /* 0x0000001b00997202 */ /* 0x000fe20000000f00 */
[----:B------:R2:W-:Y:S01]  /*a090*/  MUFU.EX2 R10, R2 ;  /* 0x00000002000a7308 */ /* 0x0005e20000000800 */
[C---:B------:R-:W-:Y:S01]  /*a0a0*/  FMUL.FTZ R12, R132.reuse, R152 ;  /* 0x00000098840c7220 */ /* 0x040fe20000410000 */
[----:B------:R-:W-:Y:S01]  /*a0b0*/  MOV R152, R40 ;  /* 0x0000002800987202 */ /* 0x000fe20000000f00 */
[C---:B------:R-:W-:Y:S02]  /*a0c0*/  FMUL.FTZ R40, R132.reuse, R180 ;  /* 0x000000b484287220 */ /* 0x040fe40000410000 */
[C---:B------:R-:W-:Y:S02]  /*a0d0*/  FMUL.FTZ R56, R132.reuse, R196 ;  /* 0x000000c484387220 */ /* 0x040fe40000410000 */
[----:B------:R-:W-:Y:S02]  /*a0e0*/  FMUL.FTZ R57, R132, R197 ;  /* 0x000000c584397220 */ /* 0x000fe40000410000 */
[--C-:B------:R-:W-:Y:S02]  /*a0f0*/  FFMA.FTZ R152, R152, c[0x0][0x2d0], -R208.reuse ;  /* 0x0000b40098987a23 */ /* 0x100fe400000108d0 */
[----:B-1----:R-:W-:Y:S02]  /*a100*/  FFMA.FTZ R3, R16, c[0x0][0x2d0], -R209 ;  /* 0x0000b40010037a23 */ /* 0x002fe400000108d1 */
[----:B------:R-:W-:Y:S01]  /*a110*/  FMUL.FTZ R16, R134, R156 ;  /* 0x0000009c86107220 */ /* 0x000fe20000410000 */
[----:B------:R-:W-:Y:S01]  /*a120*/  MUFU.EX2 R197, R152 ;  /* 0x0000009800c57308 */ /* 0x000fe20000000800 */
[----:B------:R-:W-:Y:S02]  /*a130*/  IMAD.MOV.U32 R156, RZ, RZ, R35 ;  /* 0x000000ffff9c7224 */ /* 0x000fe400078e0023 */
[C---:B------:R-:W-:Y:S01]  /*a140*/  FMUL.FTZ R35, R133.reuse, R175 ;  /* 0x000000af85237220 */ /* 0x040fe20000410000 */
[----:B------:R-:W-:Y:S01]  /*a150*/  MOV R175, R52 ;  /* 0x0000003400af7202 */ /* 0x000fe20000000f00 */
[C---:B------:R-:W-:Y:S02]  /*a160*/  FMUL.FTZ R60, R132.reuse, R200 ;  /* 0x000000c8843c7220 */ /* 0x040fe40000410000 */
[C---:B------:R-:W-:Y:S02]  /*a170*/  FMUL.FTZ R61, R132.reuse, R201 ;  /* 0x000000c9843d7220 */ /* 0x040fe40000410000 */
[----:B------:R-:W-:Y:S01]  /*a180*/  FMUL.FTZ R72, R132, R72 ;  /* 0x0000004884487220 */ /* 0x000fe20000410000 */
[----:B------:R1:W-:Y:S01]  /*a190*/  MUFU.EX2 R247, R3 ;  /* 0x0000000300f77308 */ /* 0x0003e20000000800 */
[----:B--2---:R-:W-:Y:S02]  /*a1a0*/  FFMA.FTZ R2, R142, c[0x0][0x2d0], -R208 ;  /* 0x0000b4008e027a23 */ /* 0x004fe400000108d0 */
[C---:B------:R-:W-:Y:S02]  /*a1b0*/  FMUL.FTZ R73, R132.reuse, R73 ;  /* 0x0000004984497220 */ /* 0x040fe40000410000 */
[C---:B------:R-:W-:Y:S02]  /*a1c0*/  FMUL.FTZ R76, R132.reuse, R76 ;  /* 0x0000004c844c7220 */ /* 0x040fe40000410000 */
[C---:B------:R-:W-:Y:S02]  /*a1d0*/  FMUL.FTZ R77, R132.reuse, R77 ;  /* 0x0000004d844d7220 */ /* 0x040fe40000410000 */
[C---:B------:R-:W-:Y:S01]  /*a1e0*/  FMUL.FTZ R88, R132.reuse, R88 ;  /* 0x0000005884587220 */ /* 0x040fe20000410000 */
[----:B------:R2:W3:Y:S01]  /*a1f0*/  MUFU.EX2 R248, R2 ;  /* 0x0000000200f87308 */ /* 0x0004e20000000800 */
[C---:B------:R-:W-:Y:S02]  /*a200*/  FMUL.FTZ R89, R132.reuse, R89 ;  /* 0x0000005984597220 */ /* 0x040fe40000410000 */
[C---:B------:R-:W-:Y:S02]  /*a210*/  FMUL.FTZ R92, R132.reuse, R92 ;  /* 0x0000005c845c7220 */ /* 0x040fe40000410000 */
[C---:B------:R-:W-:Y:S02]  /*a220*/  FMUL.FTZ R93, R132.reuse, R93 ;  /* 0x0000005d845d7220 */ /* 0x040fe40000410000 */
[C---:B------:R-:W-:Y:S02]  /*a230*/  FMUL.FTZ R99, R133.reuse, R99 ;  /* 0x0000006385637220 */ /* 0x040fe40000410000 */
[C---:B------:R-:W-:Y:S02]  /*a240*/  FMUL.FTZ R102, R133.reuse, R102 ;  /* 0x0000006685667220 */ /* 0x040fe40000410000 */
[----:B------:R-:W-:Y:S02]  /*a250*/  FMUL.FTZ R103, R133, R103 ;  /* 0x0000006785677220 */ /* 0x000fe40000410000 */
[----:B------:R-:W-:Y:S02]  /*a260*/  FMUL.FTZ R104, R132, R104 ;  /* 0x0000006884687220 */ /* 0x000fe40000410000 */
[--C-:B-1----:R-:W-:Y:S02]  /*a270*/  FFMA.FTZ R3, R222, c[0x0][0x2d0], -R210.reuse ;  /* 0x0000b400de037a23 */ /* 0x102fe400000108d2 */
[C---:B------:R-:W-:Y:S02]  /*a280*/  FMUL.FTZ R105, R132.reuse, R105 ;  /* 0x0000006984697220 */ /* 0x040fe40000410000 */
[----:B------:R1:W-:Y:S01]  /*a290*/  MUFU.EX2 R221, R3 ;  /* 0x0000000300dd7308 */ /* 0x0003e20000000800 */
[C---:B------:R-:W-:Y:S02]  /*a2a0*/  FMUL.FTZ R108, R132.reuse, R108 ;  /* 0x0000006c846c7220 */ /* 0x040fe40000410000 */
[----:B------:R-:W-:Y:S01]  /*a2b0*/  FMUL.FTZ R109, R132, R109 ;  /* 0x0000006d846d7220 */ /* 0x000fe20000410000 */
[----:B--2---:R-:W2:Y:S01]  /*a2c0*/  SHFL.BFLY PT, R2, R0, 0x1, 0x1f ;  /* 0x0c201f0000027f89 */ /* 0x004ea200000e0000 */
[----:B---3--:R-:W-:Y:S01]  /*a2d0*/  F2FP.PACK_AB R142, R245, R248 ;  /* 0x000000f8f58e723e */ /* 0x008fe200000000ff */
[--C-:B------:R-:W-:Y:S02]  /*a2e0*/  FFMA.FTZ R156, R156, c[0x0][0x2d0], -R210.reuse ;  /* 0x0000b4009c9c7a23 */ /* 0x100fe400000108d2 */
[C---:B------:R-:W-:Y:S02]  /*a2f0*/  FMUL.FTZ R114, R133.reuse, R114 ;  /* 0x0000007285727220 */ /* 0x040fe40000410000 */
[C---:B------:R-:W-:Y:S02]  /*a300*/  FMUL.FTZ R115, R133.reuse, R115 ;  /* 0x0000007385737220 */ /* 0x040fe40000410000 */
[C---:B------:R-:W-:Y:S02]  /*a310*/  FMUL.FTZ R118, R133.reuse, R118 ;  /* 0x0000007685767220 */ /* 0x040fe40000410000 */
[----:B------:R-:W-:Y:S02]  /*a320*/  FMUL.FTZ R119, R133, R119 ;  /* 0x0000007785777220 */ /* 0x000fe40000410000 */
[C---:B------:R-:W-:Y:S02]  /*a330*/  FMUL.FTZ R120, R132.reuse, R120 ;  /* 0x0000007884787220 */ /* 0x040fe40000410000 */
[C---:B------:R-:W-:Y:S02]  /*a340*/  FMUL.FTZ R121, R132.reuse, R121 ;  /* 0x0000007984797220 */ /* 0x040fe40000410000 */
[C---:B------:R-:W-:Y:S02]  /*a350*/  FMUL.FTZ R124, R132.reuse, R124 ;  /* 0x0000007c847c7220 */ /* 0x040fe40000410000 */
[----:B------:R-:W-:Y:S02]  /*a360*/  FMUL.FTZ R125, R132, R125 ;  /* 0x0000007d847d7220 */ /* 0x000fe40000410000 */
[--C-:B-1----:R-:W-:Y:S01]  /*a370*/  FFMA.FTZ R3, R225, c[0x0][0x2d0], -R210.reuse ;  /* 0x0000b400e1037a23 */ /* 0x102fe200000108d2 */
[----:B------:R-:W-:Y:S01]  /*a380*/  MOV R225, R10 ;  /* 0x0000000a00e17202 */ /* 0x000fe20000000f00 */
[----:B------:R-:W-:Y:S02]  /*a390*/  FMUL.FTZ R130, R133, R130 ;  /* 0x0000008285827220 */ /* 0x000fe40000410000 */
[----:B------:R1:W-:Y:S01]  /*a3a0*/  MUFU.EX2 R222, R3 ;  /* 0x0000000300de7308 */ /* 0x0003e20000000800 */
[----:B--2---:R-:W-:Y:S01]  /*a3b0*/  FMNMX.FTZ R2, R2, R0, !PT ;  /* 0x0000000002027209 */ /* 0x004fe20007810000 */
[--C-:B------:R-:W-:Y:S02]  /*a3c0*/  FFMA.FTZ R0, R17, c[0x0][0x2d0], -R209.reuse ;  /* 0x0000b40011007a23 */ /* 0x100fe400000108d1 */
[----:B------:R-:W-:Y:S01]  /*a3d0*/  FMUL.FTZ R17, R134, R157 ;  /* 0x0000009d86117220 */ /* 0x000fe20000410000 */
[----:B------:R-:W-:Y:S01]  /*a3e0*/  MOV R157, R18 ;  /* 0x00000012009d7202 */ /* 0x000fe20000000f00 */
[C---:B------:R-:W-:Y:S01]  /*a3f0*/  FMUL.FTZ R18, R133.reuse, R158 ;  /* 0x0000009e85127220 */ /* 0x040fe20000410000 */
[----:B------:R-:W-:Y:S01]  /*a400*/  MOV R158, R19 ;  /* 0x00000013009e7202 */ /* 0x000fe20000000f00 */
[C---:B------:R-:W-:Y:S01]  /*a410*/  FMUL.FTZ R19, R133.reuse, R159 ;  /* 0x0000009f85137220 */ /* 0x040fe20000410000 */
[----:B------:R-:W-:Y:S01]  /*a420*/  MOV R159, R42 ;  /* 0x0000002a009f7202 */ /* 0x000fe20000000f00 */
[----:B------:R2:W3:Y:S01]  /*a430*/  MUFU.EX2 R244, R0 ;  /* 0x0000000000f47308 */ /* 0x0004e20000000800 */
[----:B------:R-:W-:Y:S02]  /*a440*/  FMUL.FTZ R131, R133, R131 ;  /* 0x0000008385837220 */ /* 0x000fe40000410000 */
[----:B------:R-:W-:Y:S02]  /*a450*/  FFMA.FTZ R231, R231, c[0x0][0x2d0], -R209 ;  /* 0x0000b400e7e77a23 */ /* 0x000fe400000108d1 */
[--C-:B-1----:R-:W-:Y:S05]  /*a460*/  FFMA.FTZ R3, R218, c[0x0][0x2d0], -R210.reuse ;  /* 0x0000b400da037a23 */ /* 0x102fea00000108d2 */
[----:B------:R1:W-:Y:S01]  /*a470*/  MUFU.EX2 R246, R3 ;  /* 0x0000000300f67308 */ /* 0x0003e20000000800 */
[----:B--2---:R-:W-:Y:S01]  /*a480*/  FADD.FTZ R0, -R2, R141 ;  /* 0x0000008d02007221 */ /* 0x004fe20000010100 */
[----:B---3--:R-:W-:Y:S03]  /*a490*/  F2FP.PACK_AB R143, R244, R247 ;  /* 0x000000f7f48f723e */ /* 0x008fe600000000ff */
[----:B------:R-:W-:Y:S06]  /*a4a0*/  FMUL.FTZ R0, R0, c[0x0][0x2d0] ;  /* 0x0000b40000007a20 */ /* 0x000fec0000410000 */
[----:B------:R-:W2:Y:S01]  /*a4b0*/  MUFU.EX2 R0, R0 ;  /* 0x0000000000007308 */ /* 0x000ea20000000800 */
[----:B-1----:R-:W-:Y:S09]  /*a4c0*/  FFMA.FTZ R3, R217, c[0x0][0x2d0], -R210 ;  /* 0x0000b400d9037a23 */ /* 0x002ff200000108d2 */
[----:B------:R1:W3:Y:S01]  /*a4d0*/  MUFU.EX2 R243, R3 ;  /* 0x0000000300f37308 */ /* 0x0002e20000000800 */
[C---:B--2---:R-:W-:Y:S02]  /*a4e0*/  FMUL.FTZ R10, R0.reuse, R146 ;  /* 0x00000092000a7220 */ /* 0x044fe40000410000 */
[C---:B------:R-:W-:Y:S02]  /*a4f0*/  FMUL.FTZ R11, R0.reuse, R147 ;  /* 0x00000093000b7220 */ /* 0x040fe40000410000 */
[C---:B------:R-:W-:Y:S02]  /*a500*/  FMUL.FTZ R14, R0.reuse, R154 ;  /* 0x0000009a000e7220 */ /* 0x040fe40000410000 */
[----:B------:R-:W-:Y:S01]  /*a510*/  FMUL.FTZ R15, R0, R155 ;  /* 0x0000009b000f7220 */ /* 0x000fe20000410000 */
[----:B------:R-:W-:Y:S01]  /*a520*/  MOV R155, R26 ;  /* 0x0000001a009b7202 */ /* 0x000fe20000000f00 */
[----:B------:R-:W-:Y:S02]  /*a530*/  IMAD.MOV.U32 R154, RZ, RZ, R28 ;  /* 0x000000ffff9a7224 */ /* 0x000fe400078e001c */
[----:B------:R-:W-:Y:S02]  /*a540*/  FMUL.FTZ R28, R132, R168 ;  /* 0x000000a8841c7220 */ /* 0x000fe40000410000 */
[----:B-1----:R-:W-:Y:S01]  /*a550*/  FMUL.FTZ R3, R2, c[0x0][0x2d0] ;  /* 0x0000b40002037a20 */ /* 0x002fe20000410000 */
[----:B---3--:R-:W-:Y:S01]  /*a560*/  F2FP.PACK_AB R146, R243, R246 ;  /* 0x000000f6f392723e */ /* 0x008fe200000000ff */
[----:B------:R-:W-:Y:S02]  /*a570*/  IMAD.MOV.U32 R168, RZ, RZ, R29 ;  /* 0x000000ffffa87224 */ /* 0x000fe400078e001d */
[--C-:B------:R-:W-:Y:S02]  /*a580*/  FFMA.FTZ R4, R220, c[0x0][0x2d0], -R3.reuse ;  /* 0x0000b400dc047a23 */ /* 0x100fe40000010803 */
[----:B------:R-:W-:Y:S01]  /*a590*/  FMUL.FTZ R29, R132, R169 ;  /* 0x000000a9841d7220 */ /* 0x000fe20000410000 */
[----:B------:R-:W-:Y:S01]  /*a5a0*/  MOV R169, R30 ;  /* 0x0000001e00a97202 */ /* 0x000fe20000000f00 */
[----:B------:R1:W-:Y:S01]  /*a5b0*/  MUFU.EX2 R216, R4 ;  /* 0x0000000400d87308 */ /* 0x0003e20000000800 */
[C---:B------:R-:W-:Y:S01]  /*a5c0*/  FMUL.FTZ R30, R0.reuse, R170 ;  /* 0x000000aa001e7220 */ /* 0x040fe20000410000 */
[----:B------:R-:W-:Y:S01]  /*a5d0*/  MOV R170, R31 ;  /* 0x0000001f00aa7202 */ /* 0x000fe20000000f00 */
[C---:B------:R-:W-:Y:S01]  /*a5e0*/  FMUL.FTZ R31, R0.reuse, R171 ;  /* 0x000000ab001f7220 */ /* 0x040fe20000410000 */
[----:B------:R-:W-:Y:S01]  /*a5f0*/  MOV R171, R53 ;  /* 0x0000003500ab7202 */ /* 0x000fe20000000f00 */
[C---:B------:R-:W-:Y:S01]  /*a600*/  FMUL.FTZ R26, R0.reuse, R166 ;  /* 0x000000a6001a7220 */ /* 0x040fe20000410000 */
[----:B------:R-:W2:Y:S01]  /*a610*/  LDSM.16.MT88.4 R52, [R236+0x100] ;  /* 0x00010000ec34783b */ /* 0x000ea20000004200 */
[C---:B------:R-:W-:Y:S01]  /*a620*/  FMUL.FTZ R27, R0.reuse, R167 ;  /* 0x000000a7001b7220 */ /* 0x040fe20000410000 */
[----:B------:R-:W-:Y:S01]  /*a630*/  MOV R166, R47 ;  /* 0x0000002f00a67202 */ /* 0x000fe20000000f00 */
[C---:B------:R-:W-:Y:S01]  /*a640*/  FMUL.FTZ R42, R0.reuse, R182 ;  /* 0x000000b6002a7220 */ /* 0x040fe20000410000 */
[----:B------:R-:W-:Y:S01]  /*a650*/  MOV R167, R48 ;  /* 0x0000003000a77202 */ /* 0x000fe20000000f00 */
[C---:B------:R-:W-:Y:S02]  /*a660*/  FMUL.FTZ R47, R0.reuse, R187 ;  /* 0x000000bb002f7220 */ /* 0x040fe40000410000 */
[----:B------:R-:W-:Y:S02]  /*a670*/  IMAD.MOV.U32 R220, RZ, RZ, R46 ;  /* 0x000000ffffdc7224 */ /* 0x000fe400078e002e */
[----:B------:R-:W-:Y:S02]  /*a680*/  FMUL.FTZ R46, R0, R186 ;  /* 0x000000ba002e7220 */ /* 0x000fe40000410000 */
[----:B------:R-:W-:Y:S02]  /*a690*/  FMUL.FTZ R48, R134, R188 ;  /* 0x000000bc86307220 */ /* 0x000fe40000410000 */
[C---:B------:R-:W-:Y:S02]  /*a6a0*/  FMUL.FTZ R58, R0.reuse, R198 ;  /* 0x000000c6003a7220 */ /* 0x040fe40000410000 */
[C---:B------:R-:W-:Y:S01]  /*a6b0*/  FMUL.FTZ R59, R0.reuse, R199 ;  /* 0x000000c7003b7220 */ /* 0x040fe20000410000 */
[----:B------:R-:W-:Y:S01]  /*a6c0*/  MUFU.EX2 R198, R212 ;  /* 0x000000d400c67308 */ /* 0x000fe20000000800 */
[----:B------:R-:W-:Y:S02]  /*a6d0*/  FMUL.FTZ R62, R0, R202 ;  /* 0x000000ca003e7220 */ /* 0x000fe40000410000 */
[--C-:B-1----:R-:W-:Y:S01]  /*a6e0*/  FFMA.FTZ R4, R226, c[0x0][0x2d0], -R3.reuse ;  /* 0x0000b400e2047a23 */ /* 0x102fe20000010803 */
[----:B------:R-:W-:Y:S01]  /*a6f0*/  MOV R226, R9 ;  /* 0x0000000900e27202 */ /* 0x000fe20000000f00 */
[----:B------:R-:W-:Y:S02]  /*a700*/  FMUL.FTZ R9, R132, R145 ;  /* 0x0000009184097220 */ /* 0x000fe40000410000 */
[C---:B------:R-:W-:Y:S01]  /*a710*/  FMUL.FTZ R63, R0.reuse, R203 ;  /* 0x000000cb003f7220 */ /* 0x040fe20000410000 */
[----:B------:R-:W-:Y:S01]  /*a720*/  F2FP.PACK_AB R141, R223, R226 ;  /* 0x000000e2df8d723e */ /* 0x000fe200000000ff */
[C---:B------:R-:W-:Y:S01]  /*a730*/  FMUL.FTZ R74, R0.reuse, R74 ;  /* 0x0000004a004a7220 */ /* 0x040fe20000410000 */
[----:B------:R-:W1:Y:S01]  /*a740*/  MUFU.EX2 R217, R4 ;  /* 0x0000000400d97308 */ /* 0x000e620000000800 */
[C---:B------:R-:W-:Y:S02]  /*a750*/  FMUL.FTZ R75, R0.reuse, R75 ;  /* 0x0000004b004b7220 */ /* 0x040fe40000410000 */
        /* <DEDUP_REMOVED lines=10> */
[----:B------:R-:W-:Y:S01]  /*a800*/  FMUL.FTZ R122, R0, R122 ;  /* 0x0000007a007a7220 */ /* 0x000fe20000410000 */
[----:B-1----:R-:W-:Y:S01]  /*a810*/  F2FP.PACK_AB R145, R217, R216 ;  /* 0x000000d8d991723e */ /* 0x002fe200000000ff */
[--C-:B------:R-:W-:Y:S01]  /*a820*/  FFMA.FTZ R4, R224, c[0x0][0x2d0], -R3.reuse ;  /* 0x0000b400e0047a23 */ /* 0x100fe20000010803 */
[----:B------:R-:W-:Y:S01]  /*a830*/  MOV R224, R8 ;  /* 0x0000000800e07202 */ /* 0x000fe20000000f00 */
[----:B------:R-:W-:Y:S01]  /*a840*/  FMUL.FTZ R8, R132, R144 ;  /* 0x0000009084087220 */ /* 0x000fe20000410000 */
[----:B------:R-:W-:Y:S01]  /*a850*/  F2FP.PACK_AB R144, R222, R221 ;  /* 0x000000ddde90723e */ /* 0x000fe200000000ff */
[----:B------:R1:W-:Y:S01]  /*a860*/  MUFU.EX2 R218, R4 ;  /* 0x0000000400da7308 */ /* 0x0003e20000000800 */
[----:B------:R-:W-:Y:S01]  /*a870*/  F2FP.PACK_AB R140, R225, R224 ;  /* 0x000000e0e18c723e */ /* 0x000fe200000000ff */
[C---:B------:R-:W-:Y:S02]  /*a880*/  FMUL.FTZ R123, R0.reuse, R123 ;  /* 0x0000007b007b7220 */ /* 0x040fe40000410000 */
[C---:B------:R-:W-:Y:S02]  /*a890*/  FMUL.FTZ R126, R0.reuse, R126 ;  /* 0x0000007e007e7220 */ /* 0x040fe40000410000 */
[----:B------:R-:W-:Y:S02]  /*a8a0*/  FMUL.FTZ R127, R0, R127 ;  /* 0x0000007f007f7220 */ /* 0x000fe40000410000 */
[--C-:B-1----:R-:W-:Y:S04]  /*a8b0*/  FFMA.FTZ R4, R219, c[0x0][0x2d0], -R3.reuse ;  /* 0x0000b400db047a23 */ /* 0x102fe80000010803 */
[----:B------:R1:W3:Y:S02]  /*a8c0*/  MUFU.EX2 R219, R4 ;  /* 0x0000000400db7308 */ /* 0x0002e40000000800 */
[C---:B-1----:R-:W-:Y:S01]  /*a8d0*/  FMUL.FTZ R4, R134.reuse, R148 ;  /* 0x0000009486047220 */ /* 0x042fe20000410000 */
[----:B---3--:R-:W-:Y:S01]  /*a8e0*/  F2FP.PACK_AB R147, R219, R218 ;  /* 0x000000dadb93723e */ /* 0x008fe200000000ff */
[----:B------:R-:W1:Y:S05]  /*a8f0*/  LDSM.16.MT88.4 R148, [R235+0x100] ;  /* 0x00010000eb94783b */ /* 0x000e6a0000004200 */
[-C--:B------:R-:W-:Y:S08]  /*a900*/  HMMA.16816.F32 R4, R140, R20.reuse, R4 ;  /* 0x000000148c04723c */ /* 0x080ff00000001804 */
[C---:B------:R-:W-:Y:S07]  /*a910*/  HMMA.16816.F32 R8, R144.reuse, R20, R8 ;  /* 0x000000149008723c */ /* 0x040fee0000001808 */
[C---:B------:R-:W-:Y:S01]  /*a920*/  FMUL.FTZ R20, R134.reuse, R160 ;  /* 0x000000a086147220 */ /* 0x040fe20000410000 */
[-C--:B------:R-:W-:Y:S01]  /*a930*/  HMMA.16816.F32 R12, R144, R22.reuse, R12 ;  /* 0x00000016900c723c */ /* 0x080fe2000000180c */
[----:B------:R-:W-:Y:S03]  /*a940*/  FMUL.FTZ R21, R134, R161 ;  /* 0x000000a186157220 */ /* 0x000fe60000410000 */
[----:B------:R-:W-:Y:S01]  /*a950*/  MOV R160, R51 ;  /* 0x0000003300a07202 */ /* 0x000fe20000000f00 */
[C---:B------:R-:W-:Y:S01]  /*a960*/  FMUL.FTZ R51, R133.reuse, R191 ;  /* 0x000000bf85337220 */ /* 0x040fe20000410000 */
[----:B------:R-:W-:Y:S01]  /*a970*/  MOV R161, R50 ;  /* 0x0000003200a17202 */ /* 0x000fe20000000f00 */
[----:B------:R-:W3:Y:S01]  /*a980*/  LDL.LU R191, [R1+0x38] ;  /* 0x0000380001bf7983 */ /* 0x000ee20000300800 */
[C---:B------:R-:W-:Y:S01]  /*a990*/  HMMA.16816.F32 R16, R140.reuse, R22, R16 ;  /* 0x000000168c10723c */ /* 0x040fe20000001810 */
[C---:B------:R-:W-:Y:S02]  /*a9a0*/  FMUL.FTZ R50, R133.reuse, R190 ;  /* 0x000000be85327220 */ /* 0x040fe40000410000 */
[----:B------:R-:W4:Y:S01]  /*a9b0*/  LDL.LU R190, [R1+0x34] ;  /* 0x0000340001be7983 */ /* 0x000f220000300800 */
[----:B------:R-:W-:Y:S02]  /*a9c0*/  MOV R180, R160 ;  /* 0x000000a000b47202 */ /* 0x000fe40000000f00 */
[----:B------:R-:W-:Y:S01]  /*a9d0*/  MOV R160, R154 ;  /* 0x0000009a00a07202 */ /* 0x000fe20000000f00 */
[C---:B------:R-:W-:Y:S01]  /*a9e0*/  FMUL.FTZ R22, R133.reuse, R162 ;  /* 0x000000a285167220 */ /* 0x040fe20000410000 */
[----:B------:R-:W-:Y:S01]  /*a9f0*/  MOV R162, R25 ;  /* 0x0000001900a27202 */ /* 0x000fe20000000f00 */
[C---:B------:R-:W-:Y:S03]  /*aa00*/  FMUL.FTZ R23, R133.reuse, R163 ;  /* 0x000000a385177220 */ /* 0x040fe60000410000 */
[--C-:B------:R-:W-:Y:S01]  /*aa10*/  FFMA.FTZ R160, R160, c[0x0][0x2d0], -R3.reuse ;  /* 0x0000b400a0a07a23 */ /* 0x100fe20000010803 */
[----:B------:R-:W-:Y:S01]  /*aa20*/  MOV R163, R24 ;  /* 0x0000001800a37202 */ /* 0x000fe20000000f00 */
[--C-:B------:R-:W-:Y:S02]  /*aa30*/  FFMA.FTZ R162, R162, c[0x0][0x2d0], -R210.reuse ;  /* 0x0000b400a2a27a23 */ /* 0x100fe400000108d2 */
[-C--:B------:R-:W-:Y:S01]  /*aa40*/  HMMA.16816.F32 R20, R140, R36.reuse, R20 ;  /* 0x000000248c14723c */ /* 0x080fe20000001814 */
[C---:B------:R-:W-:Y:S01]  /*aa50*/  FMUL.FTZ R24, R132.reuse, R164 ;  /* 0x000000a484187220 */ /* 0x040fe20000410000 */
[----:B------:R-:W-:Y:S01]  /*aa60*/  MOV R164, R44 ;  /* 0x0000002c00a47202 */ /* 0x000fe20000000f00 */
[C---:B------:R-:W-:Y:S01]  /*aa70*/  FMUL.FTZ R25, R132.reuse, R165 ;  /* 0x000000a584197220 */ /* 0x040fe20000410000 */
[----:B------:R-:W-:Y:S01]  /*aa80*/  MOV R165, R45 ;  /* 0x0000002d00a57202 */ /* 0x000fe20000000f00 */
[C---:B------:R-:W-:Y:S02]  /*aa90*/  FMUL.FTZ R44, R132.reuse, R184 ;  /* 0x000000b8842c7220 */ /* 0x040fe40000410000 */
[----:B------:R-:W-:Y:S02]  /*aaa0*/  FMUL.FTZ R45, R132, R185 ;  /* 0x000000b9842d7220 */ /* 0x000fe40000410000 */
[----:B------:R-:W-:Y:S01]  /*aab0*/  MUFU.EX2 R185, R156 ;  /* 0x0000009c00b97308 */ /* 0x000fe20000000800 */
[C---:B------:R-:W-:Y:S02]  /*aac0*/  HMMA.16816.F32 R24, R144.reuse, R36, R24 ;  /* 0x000000249018723c */ /* 0x040fe40000001818 */
[--C-:B------:R-:W-:Y:S02]  /*aad0*/  FFMA.FTZ R164, R164, c[0x0][0x2d0], -R210.reuse ;  /* 0x0000b400a4a47a23 */ /* 0x100fe400000108d2 */
[--C-:B------:R-:W-:Y:S03]  /*aae0*/  FFMA.FTZ R180, R180, c[0x0][0x2d0], -R210.reuse ;  /* 0x0000b400b4b47a23 */ /* 0x100fe600000108d2 */
[C---:B------:R-:W-:Y:S01]  /*aaf0*/  FMUL.FTZ R36, R134.reuse, R176 ;  /* 0x000000b086247220 */ /* 0x040fe20000410000 */
[-C--:B------:R-:W-:Y:S01]  /*ab00*/  HMMA.16816.F32 R28, R144, R38.reuse, R28 ;  /* 0x00000026901c723c */ /* 0x080fe2000000181c */
[----:B------:R-:W-:Y:S03]  /*ab10*/  MUFU.EX2 R207, R164 ;  /* 0x000000a400cf7308 */ /* 0x000fe60000000800 */
[C---:B------:R-:W-:Y:S01]  /*ab20*/  FMUL.FTZ R37, R134.reuse, R177 ;  /* 0x000000b186257220 */ /* 0x040fe20000410000 */
[----:B------:R-:W-:Y:S01]  /*ab30*/  MOV R176, R49 ;  /* 0x0000003100b07202 */ /* 0x000fe20000000f00 */
[----:B------:R-:W-:Y:S01]  /*ab40*/  FMUL.FTZ R49, R134, R189 ;  /* 0x000000bd86317220 */ /* 0x000fe20000410000 */
[----:B------:R-:W-:Y:S01]  /*ab50*/  MOV R177, R43 ;  /* 0x0000002b00b17202 */ /* 0x000fe20000000f00 */
[C---:B------:R-:W-:Y:S01]  /*ab60*/  HMMA.16816.F32 R32, R140.reuse, R38, R32 ;  /* 0x000000268c20723c */ /* 0x040fe20000001820 */
[----:B------:R-:W-:Y:S01]  /*ab70*/  FMUL.FTZ R43, R0, R183 ;  /* 0x000000b7002b7220 */ /* 0x000fe20000410000 */
[----:B------:R-:W4:Y:S02]  /*ab80*/  LDL.LU R189, [R1+0x40] ;  /* 0x0000400001bd7983 */ /* 0x000f240000300800 */
[--C-:B------:R-:W-:Y:S02]  /*ab90*/  FFMA.FTZ R183, R136, c[0x0][0x2d0], -R3.reuse ;  /* 0x0000b40088b77a23 */ /* 0x100fe40000010803 */
[----:B------:R-:W4:Y:S01]  /*aba0*/  LDL.LU R188, [R1+0x3c] ;  /* 0x00003c0001bc7983 */ /* 0x000f220000300800 */
[C---:B------:R-:W-:Y:S01]  /*abb0*/  FMUL.FTZ R39, R133.reuse, R179 ;  /* 0x000000b385277220 */ /* 0x040fe20000410000 */
[----:B------:R-:W-:Y:S01]  /*abc0*/  MOV R179, R159 ;  /* 0x0000009f00b37202 */ /* 0x000fe20000000f00 */
[----:B------:R-:W-:Y:S03]  /*abd0*/  FMUL.FTZ R38, R133, R178 ;  /* 0x000000b285267220 */ /* 0x000fe60000410000 */
[----:B------:R-:W-:Y:S01]  /*abe0*/  MOV R178, R41 ;  /* 0x0000002900b27202 */ /* 0x000fe20000000f00 */
[----:B------:R-:W-:Y:S02]  /*abf0*/  FFMA.FTZ R182, R179, c[0x0][0x2d0], -R210 ;  /* 0x0000b400b3b67a23 */ /* 0x000fe400000108d2 */
[--C-:B------:R-:W-:Y:S01]  /*ac00*/  FFMA.FTZ R179, R220, c[0x0][0x2d0], -R3.reuse ;  /* 0x0000b400dcb37a23 */ /* 0x100fe20000010803 */
[-C--:B--2---:R-:W-:Y:S01]  /*ac10*/  HMMA.16816.F32 R36, R140, R52.reuse, R36 ;  /* 0x000000348c24723c */ /* 0x084fe20000001824 */
[----:B------:R-:W-:Y:S02]  /*ac20*/  FMUL.FTZ R41, R132, R181 ;  /* 0x000000b584297220 */ /* 0x000fe40000410000 */
[----:B------:R-:W-:Y:S02]  /*ac30*/  FFMA.FTZ R152, R178, c[0x0][0x2d0], -R208 ;  /* 0x0000b400b2987a23 */ /* 0x000fe400000108d0 */
[----:B------:R-:W-:Y:S02]  /*ac40*/  FFMA.FTZ R181, R240, c[0x0][0x2d0], -R3 ;  /* 0x0000b400f0b57a23 */ /* 0x000fe40000010803 */
[----:B------:R-:W-:Y:S01]  /*ac50*/  IMAD.MOV.U32 R178, RZ, RZ, R177 ;  /* 0x000000ffffb27224 */ /* 0x000fe200078e00b1 */
[C---:B------:R-:W-:Y:S01]  /*ac60*/  HMMA.16816.F32 R40, R144.reuse, R52, R40 ;  /* 0x000000349028723c */ /* 0x040fe20000001828 */
[----:B------:R-:W-:Y:S03]  /*ac70*/  MOV R177, R176 ;  /* 0x000000b000b17202 */ /* 0x000fe60000000f00 */
[----:B------:R-:W-:Y:S02]  /*ac80*/  MOV R176, R175 ;  /* 0x000000af00b07202 */ /* 0x000fe40000000f00 */
[----:B------:R-:W-:Y:S01]  /*ac90*/  MOV R175, R173 ;  /* 0x000000ad00af7202 */ /* 0x000fe20000000f00 */
[C---:B------:R-:W-:Y:S01]  /*aca0*/  FMUL.FTZ R52, R134.reuse, R192 ;  /* 0x000000c086347220 */ /* 0x040fe20000410000 */
[-C--:B------:R-:W-:Y:S01]  /*acb0*/  HMMA.16816.F32 R44, R144, R54.reuse, R44 ;  /* 0x00000036902c723c */ /* 0x080fe2000000182c */
[----:B------:R-:W-:Y:S03]  /*acc0*/  FMUL.FTZ R53, R134, R193 ;  /* 0x000000c186357220 */ /* 0x000fe60000410000 */
[----:B------:R-:W-:Y:S02]  /*acd0*/  MOV R173, R172 ;  /* 0x000000ac00ad7202 */ /* 0x000fe40000000f00 */
[----:B------:R-:W-:Y:S02]  /*ace0*/  MOV R172, R170 ;  /* 0x000000aa00ac7202 */ /* 0x000fe40000000f00 */
[C---:B------:R-:W-:Y:S01]  /*acf0*/  HMMA.16816.F32 R48, R140.reuse, R54, R48 ;  /* 0x000000368c30723c */ /* 0x040fe20000001830 */
[----:B------:R-:W-:Y:S03]  /*ad00*/  MOV R170, R169 ;  /* 0x000000a900aa7202 */ /* 0x000fe60000000f00 */
[----:B------:R-:W-:Y:S01]  /*ad10*/  IMAD.MOV.U32 R169, RZ, RZ, R168 ;  /* 0x000000ffffa97224 */ /* 0x000fe200078e00a8 */
[----:B------:R-:W-:Y:S02]  /*ad20*/  MOV R168, R163 ;  /* 0x000000a300a87202 */ /* 0x000fe40000000f00 */
[C---:B------:R-:W-:Y:S01]  /*ad30*/  FMUL.FTZ R54, R133.reuse, R194 ;  /* 0x000000c285367220 */ /* 0x040fe20000410000 */
[----:B------:R-:W-:Y:S01]  /*ad40*/  MOV R163, R158 ;  /* 0x0000009e00a37202 */ /* 0x000fe20000000f00 */
[----:B------:R-:W-:Y:S02]  /*ad50*/  FMUL.FTZ R55, R133, R195 ;  /* 0x000000c385377220 */ /* 0x000fe40000410000 */
[----:B------:R-:W-:Y:S01]  /*ad60*/  MUFU.EX2 R195, R227 ;  /* 0x000000e300c37308 */ /* 0x000fe20000000800 */
[----:B------:R-:W-:Y:S01]  /*ad70*/  MOV R158, R157 ;  /* 0x0000009d009e7202 */ /* 0x000fe20000000f00 */
[----:B------:R-:W-:Y:S01]  /*ad80*/  FFMA.FTZ R163, R163, c[0x0][0x2d0], -R210 ;  /* 0x0000b400a3a37a23 */ /* 0x000fe200000108d2 */
[----:B------:R-:W-:Y:S02]  /*ad90*/  MOV R157, R155 ;  /* 0x0000009b009d7202 */ /* 0x000fe40000000f00 */
[-C--:B-1----:R-:W-:Y:S01]  /*ada0*/  HMMA.16816.F32 R52, R140, R148.reuse, R52 ;  /* 0x000000948c34723c */ /* 0x082fe20000001834 */
[----:B------:R-:W-:Y:S04]  /*adb0*/  MOV R155, R239 ;  /* 0x000000ef009b7202 */ /* 0x000fe80000000f00 */
[----:B------:R1:W-:Y:S03]  /*adc0*/  MUFU.EX2 R239, R152 ;  /* 0x0000009800ef7308 */ /* 0x0003e60000000800 */
[C---:B------:R-:W-:Y:S07]  /*add0*/  HMMA.16816.F32 R56, R144.reuse, R148, R56 ;  /* 0x000000949038723c */ /* 0x040fee0000001838 */
[----:B------:R-:W-:Y:S01]  /*ade0*/  MUFU.EX2 R203, R163 ;  /* 0x000000a300cb7308 */ /* 0x000fe20000000800 */
[-C--:B------:R-:W-:Y:S08]  /*adf0*/  HMMA.16816.F32 R60, R144, R150.reuse, R60 ;  /* 0x00000096903c723c */ /* 0x080ff0000000183c */
[C---:B------:R-:W-:Y:S01]  /*ae00*/  HMMA.16816.F32 R64, R140.reuse, R150, R64 ;  /* 0x000000968c40723c */ /* 0x040fe20000001840 */
[----:B------:R-:W2:Y:S01]  /*ae10*/  LDSM.16.MT88.4 R148, [R233+0x2100] ;  /* 0x00210000e994783b */ /* 0x000ea20000004200 */
[----:B------:R-:W-:Y:S02]  /*ae20*/  MUFU.EX2 R227, R181 ;  /* 0x000000b500e37308 */ /* 0x000fe40000000800 */
[--C-:B-1----:R-:W-:Y:S08]  /*ae30*/  FFMA.FTZ R152, R242, c[0x0][0x2d0], -R209.reuse ;  /* 0x0000b400f2987a23 */ /* 0x102ff000000108d1 */
[----:B------:R1:W-:Y:S02]  /*ae40*/  MUFU.EX2 R242, R152 ;  /* 0x0000009800f27308 */ /* 0x0003e40000000800 */
[----:B-1----:R-:W-:Y:S08]  /*ae50*/  FFMA.FTZ R152, R238, c[0x0][0x2d0], -R209 ;  /* 0x0000b400ee987a23 */ /* 0x002ff000000108d1 */
[----:B------:R1:W-:Y:S01]  /*ae60*/  MUFU.EX2 R238, R152 ;  /* 0x0000009800ee7308 */ /* 0x0003e20000000800 */
[-C--:B--2---:R-:W-:Y:S08]  /*ae70*/  HMMA.16816.F32 R68, R140, R148.reuse, R68 ;  /* 0x000000948c44723c */ /* 0x084ff00000001844 */
[C---:B------:R-:W-:Y:S08]  /*ae80*/  HMMA.16816.F32 R72, R144.reuse, R148, R72 ;  /* 0x000000949048723c */ /* 0x040ff00000001848 */
[-C--:B------:R-:W-:Y:S01]  /*ae90*/  HMMA.16816.F32 R76, R144, R150.reuse, R76 ;  /* 0x00000096904c723c */ /* 0x080fe2000000184c */
[----:B-1----:R-:W-:Y:S07]  /*aea0*/  FFMA.FTZ R152, R178, c[0x0][0x2d0], -R208 ;  /* 0x0000b400b2987a23 */ /* 0x002fee00000108d0 */
[C---:B------:R-:W-:Y:S01]  /*aeb0*/  HMMA.16816.F32 R80, R140.reuse, R150, R80 ;  /* 0x000000968c50723c */ /* 0x040fe20000001850 */
[----:B------:R-:W1:Y:S01]  /*aec0*/  LDSM.16.MT88.4 R148, [R234+0x2100] ;  /* 0x00210000ea94783b */ /* 0x000e620000004200 */
[----:B------:R2:W-:Y:S02]  /*aed0*/  MUFU.EX2 R200, R152 ;  /* 0x0000009800c87308 */ /* 0x0005e40000000800 */
[----:B------:R-:W-:Y:S02]  /*aee0*/  MOV R178, R161 ;  /* 0x000000a100b27202 */ /* 0x000fe40000000f00 */
[----:B------:R-:W-:Y:S03]  /*aef0*/  MOV R161, R153 ;  /* 0x0000009900a17202 */ /* 0x000fe60000000f00 */
[----:B------:R-:W-:Y:S03]  /*af00*/  FFMA.FTZ R178, R178, c[0x0][0x2d0], -R210 ;  /* 0x0000b400b2b27a23 */ /* 0x000fe600000108d2 */
[----:B------:R-:W-:Y:S02]  /*af10*/  FFMA.FTZ R161, R161, c[0x0][0x2d0], -R3 ;  /* 0x0000b400a1a17a23 */ /* 0x000fe40000010803 */
[----:B--2---:R-:W-:Y:S02]  /*af20*/  FFMA.FTZ R152, R177, c[0x0][0x2d0], -R208 ;  /* 0x0000b400b1987a23 */ /* 0x004fe400000108d0 */
[--C-:B------:R-:W-:Y:S02]  /*af30*/  FFMA.FTZ R177, R252, c[0x0][0x2d0], -R209.reuse ;  /* 0x0000b400fcb17a23 */ /* 0x100fe400000108d1 */
[----:B------:R-:W-:Y:S01]  /*af40*/  MUFU.EX2 R252, R214 ;  /* 0x000000d600fc7308 */ /* 0x000fe20000000800 */
[-C--:B-1----:R-:W-:Y:S09]  /*af50*/  HMMA.16816.F32 R84, R140, R148.reuse, R84 ;  /* 0x000000948c54723c */ /* 0x082ff20000001854 */
[----:B------:R1:W-:Y:S01]  /*af60*/  MUFU.EX2 R187, R152 ;  /* 0x0000009800bb7308 */ /* 0x0003e20000000800 */
[C---:B------:R-:W-:Y:S08]  /*af70*/  HMMA.16816.F32 R88, R144.reuse, R148, R88 ;  /* 0x000000949058723c */ /* 0x040ff00000001858 */
[-C--:B------:R-:W-:Y:S08]  /*af80*/  HMMA.16816.F32 R92, R144, R150.reuse, R92 ;  /* 0x00000096905c723c */ /* 0x080ff0000000185c */
[C---:B------:R-:W-:Y:S01]  /*af90*/  HMMA.16816.F32 R96, R140.reuse, R150, R96 ;  /* 0x000000968c60723c */ /* 0x040fe20000001860 */
[----:B------:R-:W2:Y:S03]  /*afa0*/  LDSM.16.MT88.4 R148, [R236+0x2100] ;  /* 0x00210000ec94783b */ /* 0x000ea60000004200 */
[--C-:B-1----:R-:W-:Y:S04]  /*afb0*/  FFMA.FTZ R152, R241, c[0x0][0x2d0], -R210.reuse ;  /* 0x0000b400f1987a23 */ /* 0x102fe800000108d2 */
[----:B------:R1:W-:Y:S04]  /*afc0*/  MUFU.EX2 R241, R152 ;  /* 0x0000009800f17308 */ /* 0x0003e80000000800 */
[----:B-1----:R-:W-:Y:S06]  /*afd0*/  FFMA.FTZ R152, R237, c[0x0][0x2d0], -R210 ;  /* 0x0000b400ed987a23 */ /* 0x002fec00000108d2 */
[----:B------:R1:W-:Y:S01]  /*afe0*/  MUFU.EX2 R237, R152 ;  /* 0x0000009800ed7308 */ /* 0x0003e20000000800 */
[-C--:B--2---:R-:W-:Y:S01]  /*aff0*/  HMMA.16816.F32 R100, R140, R148.reuse, R100 ;  /* 0x000000948c64723c */ /* 0x084fe20000001864 */
[----:B---3--:R-:W-:Y:S07]  /*b000*/  FFMA.FTZ R134, R134, R191, R224 ;  /* 0x000000bf86867223 */ /* 0x008fee00000100e0 */
[C---:B------:R-:W-:Y:S01]  /*b010*/  HMMA.16816.F32 R104, R144.reuse, R148, R104 ;  /* 0x000000949068723c */ /* 0x040fe20000001868 */
[----:B------:R-:W-:Y:S06]  /*b020*/  MUFU.EX2 R224, R183 ;  /* 0x000000b700e07308 */ /* 0x000fec0000000800 */
[----:B------:R-:W-:Y:S01]  /*b030*/  FFMA.FTZ R148, R176, c[0x0][0x2d0], -R209 ;  /* 0x0000b400b0947a23 */ /* 0x000fe200000108d1 */
[-C--:B------:R-:W-:Y:S01]  /*b040*/  HMMA.16816.F32 R108, R144, R150.reuse, R108 ;  /* 0x00000096906c723c */ /* 0x080fe2000000186c */
[--C-:B------:R-:W-:Y:S02]  /*b050*/  FFMA.FTZ R176, R228, c[0x0][0x2d0], -R208.reuse ;  /* 0x0000b400e4b07a23 */ /* 0x100fe400000108d0 */
[----:B------:R2:W-:Y:S01]  /*b060*/  MUFU.EX2 R206, R148 ;  /* 0x0000009400ce7308 */ /* 0x0005e20000000800 */
[----:B-1----:R-:W-:Y:S02]  /*b070*/  FFMA.FTZ R152, R174, c[0x0][0x2d0], -R3 ;  /* 0x0000b400ae987a23 */ /* 0x002fe40000010803 */
[----:B------:R-:W-:Y:S01]  /*b080*/  FFMA.FTZ R174, R170, c[0x0][0x2d0], -R208 ;  /* 0x0000b400aaae7a23 */ /* 0x000fe200000108d0 */
[----:B------:R-:W-:Y:S01]  /*b090*/  MOV R170, R169 ;  /* 0x000000a900aa7202 */ /* 0x000fe20000000f00 */
[C---:B------:R-:W-:Y:S01]  /*b0a0*/  HMMA.16816.F32 R112, R140.reuse, R150, R112 ;  /* 0x000000968c70723c */ /* 0x040fe20000001870 */
[----:B------:R-:W-:Y:S03]  /*b0b0*/  MOV R169, R168 ;  /* 0x000000a800a97202 */ /* 0x000fe60000000f00 */
[----:B------:R-:W-:Y:S01]  /*b0c0*/  IMAD.MOV.U32 R168, RZ, RZ, R167 ;  /* 0x000000ffffa87224 */ /* 0x000fe200078e00a7 */
[----:B------:R1:W-:Y:S01]  /*b0d0*/  MUFU.EX2 R196, R152 ;  /* 0x0000009800c47308 */ /* 0x0003e20000000800 */
[----:B------:R-:W-:Y:S02]  /*b0e0*/  MOV R167, R166 ;  /* 0x000000a600a77202 */ /* 0x000fe40000000f00 */
[----:B------:R-:W-:Y:S04]  /*b0f0*/  MOV R166, R165 ;  /* 0x000000a500a67202 */ /* 0x000fe80000000f00 */
[----:B------:R-:W-:Y:S03]  /*b100*/  MOV R165, R232 ;  /* 0x000000e800a57202 */ /* 0x000fe60000000f00 */
[----:B------:R-:W-:Y:S02]  /*b110*/  MUFU.EX2 R174, R174 ;  /* 0x000000ae00ae7308 */ /* 0x000fe40000000800 */
[----:B------:R-:W-:Y:S02]  /*b120*/  FFMA.FTZ R165, R165, c[0x0][0x2d0], -R210 ;  /* 0x0000b400a5a57a23 */ /* 0x000fe400000108d2 */
[----:B--2---:R-:W-:Y:S02]  /*b130*/  FFMA.FTZ R148, R175, c[0x0][0x2d0], -R209 ;  /* 0x0000b400af947a23 */ /* 0x004fe400000108d1 */
[--C-:B------:R-:W-:Y:S02]  /*b140*/  FFMA.FTZ R175, R172, c[0x0][0x2d0], -R208.reuse ;  /* 0x0000b400acaf7a23 */ /* 0x100fe400000108d0 */
[--C-:B------:R-:W-:Y:S02]  /*b150*/  FFMA.FTZ R172, R229, c[0x0][0x2d0], -R208.reuse ;  /* 0x0000b400e5ac7a23 */ /* 0x100fe400000108d0 */
[----:B------:R2:W-:Y:S01]  /*b160*/  MUFU.EX2 R186, R148 ;  /* 0x0000009400ba7308 */ /* 0x0005e20000000800 */
[----:B----4-:R-:W-:Y:S02]  /*b170*/  FFMA.FTZ R136, R132, R189, R221 ;  /* 0x000000bd84887223 */ /* 0x010fe400000100dd */
[----:B-1----:R-:W-:Y:S02]  /*b180*/  FFMA.FTZ R152, R173, c[0x0][0x2d0], -R3 ;  /* 0x0000b400ad987a23 */ /* 0x002fe40000010803 */
[--C-:B------:R-:W-:Y:S02]  /*b190*/  FFMA.FTZ R173, R230, c[0x0][0x2d0], -R208.reuse ;  /* 0x0000b400e6ad7a23 */ /* 0x100fe400000108d0 */
[----:B------:R-:W-:Y:S03]  /*b1a0*/  FFMA.FTZ R208, R211, c[0x0][0x2d0], -R208 ;  /* 0x0000b400d3d07a23 */ /* 0x000fe600000108d0 */
[----:B------:R1:W-:Y:S01]  /*b1b0*/  MUFU.EX2 R232, R152 ;  /* 0x0000009800e87308 */ /* 0x0003e20000000800 */
[----:B------:R-:W-:Y:S02]  /*b1c0*/  FFMA.FTZ R0, R0, R188, R216 ;  /* 0x000000bc00007223 */ /* 0x000fe400000100d8 */
[----:B------:R-:W-:Y:S02]  /*b1d0*/  FADD.FTZ R136, R222, R136 ;  /* 0x00000088de887221 */ /* 0x000fe40000010000 */
[----:B------:R-:W-:Y:S02]  /*b1e0*/  FADD.FTZ R0, R217, R0 ;  /* 0x00000000d9007221 */ /* 0x000fe40000010000 */
[----:B------:R-:W-:Y:S02]  /*b1f0*/  FADD.FTZ R136, R246, R136 ;  /* 0x00000088f6887221 */ /* 0x000fe40000010000 */
[----:B------:R-:W-:Y:S01]  /*b200*/  FADD.FTZ R0, R218, R0 ;  /* 0x00000000da007221 */ /* 0x000fe20000010000 */
[----:B------:R-:W-:Y:S01]  /*b210*/  MUFU.EX2 R199, R175 ;  /* 0x000000af00c77308 */ /* 0x000fe20000000800 */
[----:B--2---:R-:W2:Y:S09]  /*b220*/  LDSM.16.MT88.4 R148, [R235+0x2100] ;  /* 0x00210000eb94783b */ /* 0x004eb20000004200 */
[----:B------:R-:W-:Y:S01]  /*b230*/  MUFU.EX2 R204, R173 ;  /* 0x000000ad00cc7308 */ /* 0x000fe20000000800 */
[--C-:B-1----:R-:W-:Y:S02]  /*b240*/  FFMA.FTZ R152, R171, c[0x0][0x2d0], -R210.reuse ;  /* 0x0000b400ab987a23 */ /* 0x102fe400000108d2 */
[----:B------:R-:W-:Y:S02]  /*b250*/  FFMA.FTZ R210, R215, c[0x0][0x2d0], -R210 ;  /* 0x0000b400d7d27a23 */ /* 0x000fe400000108d2 */
[--C-:B------:R-:W-:Y:S05]  /*b260*/  FFMA.FTZ R171, R170, c[0x0][0x2d0], -R209.reuse ;  /* 0x0000b400aaab7a23 */ /* 0x100fea00000108d1 */
[----:B------:R1:W-:Y:S01]  /*b270*/  MUFU.EX2 R184, R152 ;  /* 0x0000009800b87308 */ /* 0x0003e20000000800 */
[--C-:B------:R-:W-:Y:S02]  /*b280*/  FFMA.FTZ R170, R169, c[0x0][0x2d0], -R209.reuse ;  /* 0x0000b400a9aa7a23 */ /* 0x100fe400000108d1 */
[--C-:B------:R-:W-:Y:S02]  /*b290*/  FFMA.FTZ R169, R168, c[0x0][0x2d0], -R209.reuse ;  /* 0x0000b400a8a97a23 */ /* 0x100fe400000108d1 */
[----:B------:R-:W-:Y:S01]  /*b2a0*/  FFMA.FTZ R168, R167, c[0x0][0x2d0], -R209 ;  /* 0x0000b400a7a87a23 */ /* 0x000fe200000108d1 */
[----:B------:R-:W-:Y:S01]  /*b2b0*/  MOV R167, R166 ;  /* 0x000000a600a77202 */ /* 0x000fe20000000f00 */
[----:B------:R-:W-:Y:S02]  /*b2c0*/  IMAD.MOV.U32 R166, RZ, RZ, R155 ;  /* 0x000000ffffa67224 */ /* 0x000fe400078e009b */
[----:B------:R-:W-:Y:S01]  /*b2d0*/  FFMA.FTZ R209, R213, c[0x0][0x2d0], -R209 ;  /* 0x0000b400d5d17a23 */ /* 0x000fe200000108d1 */
[----:B------:R-:W-:Y:S01]  /*b2e0*/  MUFU.EX2 R205, R169 ;  /* 0x000000a900cd7308 */ /* 0x000fe20000000800 */
[--C-:B------:R-:W-:Y:S02]  /*b2f0*/  FFMA.FTZ R166, R166, c[0x0][0x2d0], -R3.reuse ;  /* 0x0000b400a6a67a23 */ /* 0x100fe40000010803 */
[--C-:B------:R-:W-:Y:S07]  /*b300*/  FFMA.FTZ R167, R167, c[0x0][0x2d0], -R3.reuse ;  /* 0x0000b400a7a77a23 */ /* 0x100fee0000010803 */
[----:B------:R-:W3:Y:S01]  /*b310*/  MUFU.EX2 R213, R172 ;  /* 0x000000ac00d57308 */ /* 0x000ee20000000800 */
[-C--:B--2---:R-:W-:Y:S01]  /*b320*/  HMMA.16816.F32 R116, R140, R148.reuse, R116 ;  /* 0x000000948c74723c */ /* 0x084fe20000001874 */
[----:B-1----:R-:W1:Y:S08]  /*b330*/  LDSM.16.MT88.4 R152, [R233+0x900] ;  /* 0x00090000e998783b */ /* 0x002e700000004200 */
[----:B------:R-:W-:Y:S01]  /*b340*/  MUFU.EX2 R215, R168 ;  /* 0x000000a800d77308 */ /* 0x000fe20000000800 */
[C---:B------:R-:W-:Y:S07]  /*b350*/  HMMA.16816.F32 R120, R144.reuse, R148, R120 ;  /* 0x000000949078723c */ /* 0x040fee0000001878 */
[----:B------:R-:W-:Y:S01]  /*b360*/  FFMA.FTZ R148, R158, c[0x0][0x2d0], -R3 ;  /* 0x0000b4009e947a23 */ /* 0x000fe20000010803 */
[-C--:B------:R-:W-:Y:S01]  /*b370*/  HMMA.16816.F32 R124, R144, R150.reuse, R124 ;  /* 0x00000096907c723c */ /* 0x080fe2000000187c */
[----:B------:R-:W-:Y:S03]  /*b380*/  MUFU.EX2 R211, R166 ;  /* 0x000000a600d37308 */ /* 0x000fe60000000800 */
[----:B---3--:R-:W-:Y:S03]  /*b390*/  IMAD.MOV.U32 R181, RZ, RZ, R213 ;  /* 0x000000ffffb57224 */ /* 0x008fe600078e00d5 */
[--C-:B------:R-:W-:Y:S01]  /*b3a0*/  FFMA.FTZ R144, R157, c[0x0][0x2d0], -R3.reuse ;  /* 0x0000b4009d907a23 */ /* 0x100fe20000010803 */
[----:B------:R-:W-:Y:S01]  /*b3b0*/  HMMA.16816.F32 R128, R140, R150, R128 ;  /* 0x000000968c80723c */ /* 0x000fe20000001880 */
[----:B------:R-:W2:Y:S02]  /*b3c0*/  LDSM.16.MT88.4 R156, [R234+0x900] ;  /* 0x00090000ea9c783b */ /* 0x000ea40000004200 */
[----:B------:R3:W-:Y:S01]  /*b3d0*/  MUFU.EX2 R192, R148 ;  /* 0x0000009400c07308 */ /* 0x0007e20000000800 */
[----:B------:R-:W-:Y:S01]  /*b3e0*/  F2FP.PACK_AB R145, R232, R196 ;  /* 0x000000c4e891723e */ /* 0x000fe200000000ff */
[----:B------:R-:W-:Y:S01]  /*b3f0*/  FFMA.FTZ R3, R135, c[0x0][0x2d0], -R3 ;  /* 0x0000b40087037a23 */ /* 0x000fe20000010803 */
[----:B------:R-:W-:Y:S02]  /*b400*/  F2FP.PACK_AB R146, R185, R184 ;  /* 0x000000b8b992723e */ /* 0x000fe400000000ff */
[----:B------:R-:W-:Y:S04]  /*b410*/  F2FP.PACK_AB R140, R239, R197 ;  /* 0x000000c5ef8c723e */ /* 0x000fe800000000ff */
[----:B------:R-:W-:Y:S01]  /*b420*/  F2FP.PACK_AB R141, R238, R242 ;  /* 0x000000f2ee8d723e */ /* 0x000fe200000000ff */
[----:B------:R4:W4:Y:S01]  /*b430*/  MUFU.EX2 R193, R144 ;  /* 0x0000009000c17308 */ /* 0x0009220000000800 */
[----:B------:R-:W-:Y:S02]  /*b440*/  F2FP.PACK_AB R143, R186, R206 ;  /* 0x000000ceba8f723e */ /* 0x000fe400000000ff */
[----:B------:R-:W-:Y:S07]  /*b450*/  F2FP.PACK_AB R142, R187, R200 ;  /* 0x000000c8bb8e723e */ /* 0x000fee00000000ff */
[-C--:B-1----:R-:W-:Y:S01]  /*b460*/  HMMA.16816.F32 R4, R140, R152.reuse, R4 ;  /* 0x000000988c04723c */ /* 0x082fe20000001804 */
[----:B------:R-:W1:Y:S01]  /*b470*/  MUFU.EX2 R135, R160 ;  /* 0x000000a000877308 */ /* 0x000e620000000800 */
[----:B---3--:R-:W3:Y:S09]  /*b480*/  LDSM.16.MT88.4 R148, [R236+0x900] ;  /* 0x00090000ec94783b */ /* 0x008ef20000004200 */
[----:B------:R-:W-:Y:S01]  /*b490*/  MUFU.EX2 R168, R162 ;  /* 0x000000a200a87308 */ /* 0x000fe20000000800 */
[----:B----4-:R-:W-:Y:S02]  /*b4a0*/  F2FP.PACK_AB R144, R237, R241 ;  /* 0x000000f1ed90723e */ /* 0x010fe400000000ff */
[----:B------:R-:W-:Y:S07]  /*b4b0*/  F2FP.PACK_AB R147, R193, R192 ;  /* 0x000000c0c193723e */ /* 0x000fee00000000ff */
[----:B------:R4:W-:Y:S01]  /*b4c0*/  MUFU.EX2 R240, R167 ;  /* 0x000000a700f07308 */ /* 0x0009e20000000800 */
[C---:B------:R-:W-:Y:S01]  /*b4d0*/  HMMA.16816.F32 R8, R144.reuse, R152, R8 ;  /* 0x000000989008723c */ /* 0x040fe20000001808 */
[----:B-1----:R-:W-:Y:S02]  /*b4e0*/  MOV R166, R135 ;  /* 0x0000008700a67202 */ /* 0x002fe40000000f00 */
[----:B------:R-:W-:Y:S05]  /*b4f0*/  F2FP.PACK_AB R135, R215, R205 ;  /* 0x000000cdd787723e */ /* 0x000fea00000000ff */
[-C--:B------:R-:W-:Y:S01]  /*b500*/  HMMA.16816.F32 R12, R144, R154.reuse, R12 ;  /* 0x0000009a900c723c */ /* 0x080fe2000000180c */
[----:B------:R1:W-:Y:S07]  /*b510*/  MUFU.EX2 R216, R177 ;  /* 0x000000b100d87308 */ /* 0x0003ee0000000800 */
[C---:B------:R-:W-:Y:S01]  /*b520*/  HMMA.16816.F32 R16, R140.reuse, R154, R16 ;  /* 0x0000009a8c10723c */ /* 0x040fe20000001810 */
[----:B------:R-:W3:Y:S02]  /*b530*/  LDSM.16.MT88.4 R152, [R235+0x900] ;  /* 0x00090000eb98783b */ /* 0x000ee40000004200 */
[----:B------:R-:W-:Y:S01]  /*b540*/  MUFU.EX2 R202, R208 ;  /* 0x000000d000ca7308 */ /* 0x000fe20000000800 */
[----:B----4-:R-:W-:Y:S04]  /*b550*/  MOV R167, R206 ;  /* 0x000000ce00a77202 */ /* 0x010fe80000000f00 */
[-C--:B--2---:R-:W-:Y:S05]  /*b560*/  HMMA.16816.F32 R20, R140, R156.reuse, R20 ;  /* 0x0000009c8c14723c */ /* 0x084fea0000001814 */
[----:B------:R2:W4:Y:S03]  /*b570*/  MUFU.EX2 R194, R170 ;  /* 0x000000aa00c27308 */ /* 0x0005260000000800 */
[C---:B------:R-:W-:Y:S01]  /*b580*/  HMMA.16816.F32 R24, R144.reuse, R156, R24 ;  /* 0x0000009c9018723c */ /* 0x040fe20000001818 */
[----:B-1----:R-:W-:Y:S06]  /*b590*/  MOV R177, R204 ;  /* 0x000000cc00b17202 */ /* 0x002fec0000000f00 */
[----:B------:R-:W-:Y:S01]  /*b5a0*/  FFMA.FTZ R156, R133, R190, R226 ;  /* 0x000000be859c7223 */ /* 0x000fe200000100e2 */
[-C--:B------:R-:W-:Y:S01]  /*b5b0*/  HMMA.16816.F32 R28, R144, R158.reuse, R28 ;  /* 0x0000009e901c723c */ /* 0x080fe2000000181c */
[----:B------:R-:W-:Y:S01]  /*b5c0*/  LDSM.16.MT88.4 R188, [R236+0x1900] ;  /* 0x00190000ecbc783b */ /* 0x000fe20000004200 */
[----:B------:R-:W1:Y:S02]  /*b5d0*/  MUFU.EX2 R201, R171 ;  /* 0x000000ab00c97308 */ /* 0x000e640000000800 */
[----:B------:R-:W-:Y:S04]  /*b5e0*/  FADD.FTZ R164, R223, R156 ;  /* 0x0000009cdfa47221 */ /* 0x000fe80000010000 */
[C---:B------:R-:W-:Y:S01]  /*b5f0*/  HMMA.16816.F32 R32, R140.reuse, R158, R32 ;  /* 0x0000009e8c20723c */ /* 0x040fe20000001820 */
[----:B------:R-:W-:Y:S03]  /*b600*/  LDSM.16.MT88.4 R156, [R233+0x3100] ;  /* 0x00310000e99c783b */ /* 0x000fe60000004200 */
[----:B------:R1:W-:Y:S01]  /*b610*/  MUFU.EX2 R171, R161 ;  /* 0x000000a100ab7308 */ /* 0x0003e20000000800 */
[----:B--2---:R-:W-:Y:S02]  /*b620*/  MOV R170, R174 ;  /* 0x000000ae00aa7202 */ /* 0x004fe40000000f00 */
[----:B----4-:R-:W-:Y:S01]  /*b630*/  MOV R169, R194 ;  /* 0x000000c200a97202 */ /* 0x010fe20000000f00 */
[-C--:B---3--:R-:W-:Y:S01]  /*b640*/  HMMA.16816.F32 R36, R140, R148.reuse, R36 ;  /* 0x000000948c24723c */ /* 0x088fe20000001824 */
[----:B------:R-:W-:Y:S03]  /*b650*/  LDSM.16.MT88.4 R172, [R234+0x1900] ;  /* 0x00190000eaac783b */ /* 0x000fe60000004200 */
[----:B------:R-:W-:Y:S02]  /*b660*/  F2FP.PACK_AB R132, R170, R199 ;  /* 0x000000c7aa84723e */ /* 0x000fe400000000ff */
[----:B------:R2:W3:Y:S02]  /*b670*/  MUFU.EX2 R220, R165 ;  /* 0x000000a500dc7308 */ /* 0x0004e40000000800 */
[C---:B------:R-:W-:Y:S01]  /*b680*/  HMMA.16816.F32 R40, R144.reuse, R148, R40 ;  /* 0x000000949028723c */ /* 0x040fe20000001828 */
[----:B-1----:R-:W-:Y:S07]  /*b690*/  F2FP.PACK_AB R133, R169, R201 ;  /* 0x000000c9a985723e */ /* 0x002fee00000000ff */
[-C--:B------:R-:W-:Y:S01]  /*b6a0*/  HMMA.16816.F32 R44, R144, R150.reuse, R44 ;  /* 0x00000096902c723c */ /* 0x080fe2000000182c */
[----:B------:R-:W-:Y:S01]  /*b6b0*/  MUFU.EX2 R194, R231 ;  /* 0x000000e700c27308 */ /* 0x000fe20000000800 */
[----:B------:R-:W-:Y:S06]  /*b6c0*/  LDSM.16.MT88.4 R160, [R236+0x3100] ;  /* 0x00310000eca0783b */ /* 0x000fec0000004200 */
[C---:B------:R-:W-:Y:S03]  /*b6d0*/  HMMA.16816.F32 R48, R140.reuse, R150, R48 ;  /* 0x000000968c30723c */ /* 0x040fe60000001830 */
[----:B------:R-:W-:Y:S01]  /*b6e0*/  MUFU.EX2 R231, R209 ;  /* 0x000000d100e77308 */ /* 0x000fe20000000800 */
[----:B------:R-:W1:Y:S01]  /*b6f0*/  LDSM.16.MT88.4 R148, [R233+0x2900] ;  /* 0x00290000e994783b */ /* 0x000e620000004200 */
[----:B--2---:R-:W-:Y:S01]  /*b700*/  FADD.FTZ R165, R225, R134 ;  /* 0x00000086e1a57221 */ /* 0x004fe20000010000 */
[----:B------:R-:W-:Y:S02]  /*b710*/  F2FP.PACK_AB R134, R213, R204 ;  /* 0x000000ccd586723e */ /* 0x000fe400000000ff */
[-C--:B------:R-:W-:Y:S05]  /*b720*/  HMMA.16816.F32 R52, R140, R152.reuse, R52 ;  /* 0x000000988c34723c */ /* 0x080fea0000001834 */
[----:B------:R-:W-:Y:S03]  /*b730*/  MUFU.EX2 R225, R210 ;  /* 0x000000d200e17308 */ /* 0x000fe60000000800 */
[C---:B------:R-:W-:Y:S07]  /*b740*/  HMMA.16816.F32 R56, R144.reuse, R152, R56 ;  /* 0x000000989038723c */ /* 0x040fee0000001838 */
[----:B------:R2:W-:Y:S01]  /*b750*/  MUFU.EX2 R230, R178 ;  /* 0x000000b200e67308 */ /* 0x0005e20000000800 */
[-C--:B------:R-:W-:Y:S08]  /*b760*/  HMMA.16816.F32 R60, R144, R154.reuse, R60 ;  /* 0x0000009a903c723c */ /* 0x080ff0000000183c */
[C---:B------:R-:W-:Y:S01]  /*b770*/  HMMA.16816.F32 R64, R140.reuse, R154, R64 ;  /* 0x0000009a8c40723c */ /* 0x040fe20000001840 */
[----:B------:R-:W4:Y:S01]  /*b780*/  LDSM.16.MT88.4 R152, [R234+0x2900] ;  /* 0x00290000ea98783b */ /* 0x000f220000004200 */
[----:B------:R3:W3:Y:S06]  /*b790*/  MUFU.EX2 R229, R180 ;  /* 0x000000b400e57308 */ /* 0x0006ec0000000800 */
[-C--:B-1----:R-:W-:Y:S04]  /*b7a0*/  HMMA.16816.F32 R68, R140, R148.reuse, R68 ;  /* 0x000000948c44723c */ /* 0x082fe80000001844 */
[----:B------:R1:W1:Y:S01]  /*b7b0*/  MUFU.EX2 R228, R179 ;  /* 0x000000b300e47308 */ /* 0x0002620000000800 */
[----:B--2---:R-:W-:Y:S03]  /*b7c0*/  MOV R178, R205 ;  /* 0x000000cd00b27202 */ /* 0x004fe60000000f00 */
[C---:B------:R-:W-:Y:S06]  /*b7d0*/  HMMA.16816.F32 R72, R144.reuse, R148, R72 ;  /* 0x000000949048723c */ /* 0x040fec0000001848 */
[----:B------:R2:W2:Y:S01]  /*b7e0*/  MUFU.EX2 R226, R182 ;  /* 0x000000b600e27308 */ /* 0x0004a20000000800 */
[----:B---3--:R-:W-:Y:S01]  /*b7f0*/  MOV R180, R207 ;  /* 0x000000cf00b47202 */ /* 0x008fe20000000f00 */
[-C--:B------:R-:W-:Y:S08]  /*b800*/  HMMA.16816.F32 R76, R144, R150.reuse, R76 ;  /* 0x00000096904c723c */ /* 0x080ff0000000184c */
[----:B------:R3:W3:Y:S01]  /*b810*/  MUFU.EX2 R223, R3 ;  /* 0x0000000300df7308 */ /* 0x0006e20000000800 */
[C---:B------:R-:W-:Y:S01]  /*b820*/  HMMA.16816.F32 R80, R140.reuse, R150, R80 ;  /* 0x000000968c50723c */ /* 0x040fe20000001850 */
[----:B------:R-:W3:Y:S02]  /*b830*/  LDSM.16.MT88.4 R148, [R236+0x2900] ;  /* 0x00290000ec94783b */ /* 0x000ee40000004200 */
[----:B-1----:R-:W-:Y:S06]  /*b840*/  MOV R179, R211 ;  /* 0x000000d300b37202 */ /* 0x002fec0000000f00 */
[----:B------:R-:W1:Y:S01]  /*b850*/  MUFU.EX2 R176, R176 ;  /* 0x000000b000b07308 */ /* 0x000e620000000800 */
[-C--:B----4-:R-:W-:Y:S02]  /*b860*/  HMMA.16816.F32 R84, R140, R152.reuse, R84 ;  /* 0x000000988c54723c */ /* 0x090fe40000001854 */
[----:B--2---:R-:W-:Y:S02]  /*b870*/  MOV R182, R215 ;  /* 0x000000d700b67202 */ /* 0x004fe40000000f00 */
[----:B------:R-:W-:Y:S04]  /*b880*/  LDSM.16.MT88.4 R212, [R234+0x3900] ;  /* 0x00390000ead4783b */ /* 0x000fe80000004200 */
[C---:B------:R-:W-:Y:S01]  /*b890*/  HMMA.16816.F32 R88, R144.reuse, R152, R88 ;  /* 0x000000989058723c */ /* 0x040fe20000001858 */
[----:B---3--:R-:W-:Y:S07]  /*b8a0*/  FADD.FTZ R3, R247, R164 ;  /* 0x000000a4f7037221 */ /* 0x008fee0000010000 */
[-C--:B------:R-:W-:Y:S01]  /*b8b0*/  HMMA.16816.F32 R92, R144, R154.reuse, R92 ;  /* 0x0000009a905c723c */ /* 0x080fe2000000185c */
[----:B------:R-:W-:Y:S03]  /*b8c0*/  FADD.FTZ R221, R244, R3 ;  /* 0x00000003f4dd7221 */ /* 0x000fe60000010000 */
[----:B------:R-:W-:Y:S04]  /*b8d0*/  MOV R3, R197 ;  /* 0x000000c500037202 */ /* 0x000fe80000000f00 */
[C---:B------:R-:W-:Y:S01]  /*b8e0*/  HMMA.16816.F32 R96, R140.reuse, R154, R96 ;  /* 0x0000009a8c60723c */ /* 0x040fe20000001860 */
[----:B------:R-:W2:Y:S07]  /*b8f0*/  LDSM.16.MT88.4 R152, [R235+0x2900] ;  /* 0x00290000eb98783b */ /* 0x000eae0000004200 */
[-C--:B------:R-:W-:Y:S08]  /*b900*/  HMMA.16816.F32 R100, R140, R148.reuse, R100 ;  /* 0x000000948c64723c */ /* 0x080ff00000001864 */
[C---:B------:R-:W-:Y:S08]  /*b910*/  HMMA.16816.F32 R104, R144.reuse, R148, R104 ;  /* 0x000000949068723c */ /* 0x040ff00000001868 */
[-C--:B------:R-:W-:Y:S08]  /*b920*/  HMMA.16816.F32 R108, R144, R150.reuse, R108 ;  /* 0x00000096906c723c */ /* 0x080ff0000000186c */
[C---:B------:R-:W-:Y:S01]  /*b930*/  HMMA.16816.F32 R112, R140.reuse, R150, R112 ;  /* 0x000000968c70723c */ /* 0x040fe20000001870 */
[----:B------:R-:W3:Y:S07]  /*b940*/  LDSM.16.MT88.4 R148, [R233+0x1100] ;  /* 0x00110000e994783b */ /* 0x000eee0000004200 */
[-C--:B--2---:R-:W-:Y:S08]  /*b950*/  HMMA.16816.F32 R116, R140, R152.reuse, R116 ;  /* 0x000000988c74723c */ /* 0x084ff00000001874 */
[C---:B------:R-:W-:Y:S08]  /*b960*/  HMMA.16816.F32 R120, R144.reuse, R152, R120 ;  /* 0x000000989078723c */ /* 0x040ff00000001878 */
[-C--:B------:R-:W-:Y:S01]  /*b970*/  HMMA.16816.F32 R124, R144, R154.reuse, R124 ;  /* 0x0000009a907c723c */ /* 0x080fe2000000187c */
[----:B------:R-:W2:Y:S07]  /*b980*/  LDSM.16.MT88.4 R144, [R234+0x1100] ;  /* 0x00110000ea90783b */ /* 0x000eae0000004200 */
[----:B------:R-:W-:Y:S01]  /*b990*/  HMMA.16816.F32 R128, R140, R154, R128 ;  /* 0x0000009a8c80723c */ /* 0x000fe20000001880 */
[----:B------:R-:W4:Y:S06]  /*b9a0*/  LDSM.16.MT88.4 R152, [R236+0x1100] ;  /* 0x00110000ec98783b */ /* 0x000f2c0000004200 */
[----:B------:R-:W-:Y:S01]  /*b9b0*/  F2FP.PACK_AB R142, R220, R207 ;  /* 0x000000cfdc8e723e */ /* 0x000fe200000000ff */
[-C--:B---3--:R-:W-:Y:S01]  /*b9c0*/  HMMA.16816.F32 R4, R132, R148.reuse, R4 ;  /* 0x000000948404723c */ /* 0x088fe20000001804 */
[----:B------:R-:W-:Y:S03]  /*b9d0*/  LDSM.16.MT88.4 R204, [R235+0x1900] ;  /* 0x00190000ebcc783b */ /* 0x000fe60000004200 */
[----:B------:R-:W-:Y:S02]  /*b9e0*/  F2FP.PACK_AB R143, R240, R211 ;  /* 0x000000d3f08f723e */ /* 0x000fe400000000ff */
[----:B------:R-:W-:Y:S02]  /*b9f0*/  F2FP.PACK_AB R140, R168, R203 ;  /* 0x000000cba88c723e */ /* 0x000fe400000000ff */
[----:B------:R-:W-:Y:S01]  /*ba00*/  F2FP.PACK_AB R141, R166, R171 ;  /* 0x000000aba68d723e */ /* 0x000fe200000000ff */
[----:B------:R-:W-:Y:S06]  /*ba10*/  LDSM.16.MT88.4 R208, [R233+0x3900] ;  /* 0x00390000e9d0783b */ /* 0x000fec0000004200 */
[C---:B------:R-:W-:Y:S08]  /*ba20*/  HMMA.16816.F32 R8, R140.reuse, R148, R8 ;  /* 0x000000948c08723c */ /* 0x040ff00000001808 */
[-C--:B------:R-:W-:Y:S08]  /*ba30*/  HMMA.16816.F32 R12, R140, R150.reuse, R12 ;  /* 0x000000968c0c723c */ /* 0x080ff0000000180c */
[C---:B------:R-:W-:Y:S01]  /*ba40*/  HMMA.16816.F32 R16, R132.reuse, R150, R16 ;  /* 0x000000968410723c */ /* 0x040fe20000001810 */
[----:B------:R-:W3:Y:S07]  /*ba50*/  LDSM.16.MT88.4 R148, [R235+0x1100] ;  /* 0x00110000eb94783b */ /* 0x000eee0000004200 */
[-C--:B--2---:R-:W-:Y:S08]  /*ba60*/  HMMA.16816.F32 R20, R132, R144.reuse, R20 ;  /* 0x000000908414723c */ /* 0x084ff00000001814 */
[C---:B------:R-:W-:Y:S08]  /*ba70*/  HMMA.16816.F32 R24, R140.reuse, R144, R24 ;  /* 0x000000908c18723c */ /* 0x040ff00000001818 */
[-C--:B------:R-:W-:Y:S08]  /*ba80*/  HMMA.16816.F32 R28, R140, R146.reuse, R28 ;  /* 0x000000928c1c723c */ /* 0x080ff0000000181c */
[C---:B------:R-:W-:Y:S01]  /*ba90*/  HMMA.16816.F32 R32, R132.reuse, R146, R32 ;  /* 0x000000928420723c */ /* 0x040fe20000001820 */
[----:B------:R-:W2:Y:S07]  /*baa0*/  LDSM.16.MT88.4 R144, [R234+0x3100] ;  /* 0x00310000ea90783b */ /* 0x000eae0000004200 */
[-C--:B----4-:R-:W-:Y:S08]  /*bab0*/  HMMA.16816.F32 R36, R132, R152.reuse, R36 ;  /* 0x000000988424723c */ /* 0x090ff00000001824 */
[C---:B------:R-:W-:Y:S08]  /*bac0*/  HMMA.16816.F32 R40, R140.reuse, R152, R40 ;  /* 0x000000988c28723c */ /* 0x040ff00000001828 */
[-C--:B------:R-:W-:Y:S08]  /*bad0*/  HMMA.16816.F32 R44, R140, R154.reuse, R44 ;  /* 0x0000009a8c2c723c */ /* 0x080ff0000000182c */
[C---:B------:R-:W-:Y:S01]  /*bae0*/  HMMA.16816.F32 R48, R132.reuse, R154, R48 ;  /* 0x0000009a8430723c */ /* 0x040fe20000001830 */
[----:B------:R-:W4:Y:S07]  /*baf0*/  LDSM.16.MT88.4 R152, [R235+0x3100] ;  /* 0x00310000eb98783b */ /* 0x000f2e0000004200 */
[-C--:B---3--:R-:W-:Y:S08]  /*bb00*/  HMMA.16816.F32 R52, R132, R148.reuse, R52 ;  /* 0x000000948434723c */ /* 0x088ff00000001834 */
[C---:B------:R-:W-:Y:S08]  /*bb10*/  HMMA.16816.F32 R56, R140.reuse, R148, R56 ;  /* 0x000000948c38723c */ /* 0x040ff00000001838 */
[-C--:B------:R-:W-:Y:S08]  /*bb20*/  HMMA.16816.F32 R60, R140, R150.reuse, R60 ;  /* 0x000000968c3c723c */ /* 0x080ff0000000183c */
[C---:B------:R-:W-:Y:S08]  /*bb30*/  HMMA.16816.F32 R64, R132.reuse, R150, R64 ;  /* 0x000000968440723c */ /* 0x040ff00000001840 */
[-C--:B------:R-:W-:Y:S08]  /*bb40*/  HMMA.16816.F32 R68, R132, R156.reuse, R68 ;  /* 0x0000009c8444723c */ /* 0x080ff00000001844 */
[C---:B------:R-:W-:Y:S08]  /*bb50*/  HMMA.16816.F32 R72, R140.reuse, R156, R72 ;  /* 0x0000009c8c48723c */ /* 0x040ff00000001848 */
[-C--:B------:R-:W-:Y:S08]  /*bb60*/  HMMA.16816.F32 R76, R140, R158.reuse, R76 ;  /* 0x0000009e8c4c723c */ /* 0x080ff0000000184c */
[C---:B------:R-:W-:Y:S01]  /*bb70*/  HMMA.16816.F32 R80, R132.reuse, R158, R80 ;  /* 0x0000009e8450723c */ /* 0x040fe20000001850 */
[----:B------:R-:W3:Y:S07]  /*bb80*/  LDSM.16.MT88.4 R156, [R233+0x1900] ;  /* 0x00190000e99c783b */ /* 0x000eee0000004200 */
[-C--:B--2---:R-:W-:Y:S08]  /*bb90*/  HMMA.16816.F32 R84, R132, R144.reuse, R84 ;  /* 0x000000908454723c */ /* 0x084ff00000001854 */
[C---:B------:R-:W-:Y:S07]  /*bba0*/  HMMA.16816.F32 R88, R140.reuse, R144, R88 ;  /* 0x000000908c58723c */ /* 0x040fee0000001858 */
[----:B------:R-:W-:Y:S01]  /*bbb0*/  FADD.FTZ R144, R248, R165 ;  /* 0x000000a5f8907221 */ /* 0x000fe20000010000 */
[-C--:B------:R-:W-:Y:S01]  /*bbc0*/  HMMA.16816.F32 R92, R140, R146.reuse, R92 ;  /* 0x000000928c5c723c */ /* 0x080fe2000000185c */
[----:B------:R2:W5:Y:S03]  /*bbd0*/  LDL.LU R248, [R1+0x78] ;  /* 0x0000780001f87983 */ /* 0x0005660000300800 */
[----:B------:R-:W-:Y:S01]  /*bbe0*/  FADD.FTZ R222, R245, R144 ;  /* 0x00000090f5de7221 */ /* 0x000fe20000010000 */
[----:B------:R2:W5:Y:S03]  /*bbf0*/  LDL.LU R247, [R1+0x74] ;  /* 0x0000740001f77983 */ /* 0x0005660000300800 */
[C---:B------:R-:W-:Y:S01]  /*bc00*/  HMMA.16816.F32 R96, R132.reuse, R146, R96 ;  /* 0x000000928460723c */ /* 0x040fe20000001860 */
[----:B------:R2:W5:Y:S03]  /*bc10*/  LDL.LU R246, [R1+0x70] ;  /* 0x0000700001f67983 */ /* 0x0005660000300800 */
[----:B------:R-:W-:Y:S01]  /*bc20*/  FADD.FTZ R3, R3, R222 ;  /* 0x000000de03037221 */ /* 0x000fe20000010000 */
[----:B------:R2:W5:Y:S03]  /*bc30*/  LDL.LU R245, [R1+0x6c] ;  /* 0x00006c0001f57983 */ /* 0x0005660000300800 */
[-C--:B------:R-:W-:Y:S01]  /*bc40*/  HMMA.16816.F32 R100, R132, R160.reuse, R100 ;  /* 0x000000a08464723c */ /* 0x080fe20000001864 */
[----:B------:R2:W5:Y:S03]  /*bc50*/  LDL.LU R244, [R1+0x68] ;  /* 0x0000680001f47983 */ /* 0x0005660000300800 */
[----:B------:R-:W-:Y:S04]  /*bc60*/  FADD.FTZ R3, R239, R3 ;  /* 0x00000003ef037221 */ /* 0x000fe80000010000 */
[C---:B------:R-:W-:Y:S07]  /*bc70*/  HMMA.16816.F32 R104, R140.reuse, R160, R104 ;  /* 0x000000a08c68723c */ /* 0x040fee0000001868 */
[----:B------:R-:W-:Y:S01]  /*bc80*/  MOV R161, R220 ;  /* 0x000000dc00a17202 */ /* 0x000fe20000000f00 */
[-C--:B------:R-:W-:Y:S01]  /*bc90*/  HMMA.16816.F32 R108, R140, R162.reuse, R108 ;  /* 0x000000a28c6c723c */ /* 0x080fe2000000186c */
[----:B------:R-:W-:Y:S02]  /*bca0*/  FADD.FTZ R220, R243, R136 ;  /* 0x00000088f3dc7221 */ /* 0x000fe40000010000 */
[----:B------:R2:W5:Y:S01]  /*bcb0*/  LDL.LU R243, [R1+0x64] ;  /* 0x0000640001f37983 */ /* 0x0005620000300800 */
[----:B------:R-:W-:Y:S01]  /*bcc0*/  FADD.FTZ R136, R219, R0 ;  /* 0x00000000db887221 */ /* 0x000fe20000010000 */
[----:B------:R-:W-:Y:S03]  /*bcd0*/  MOV R0, R216 ;  /* 0x000000d800007202 */ /* 0x000fe60000000f00 */
[C---:B------:R-:W-:Y:S08]  /*bce0*/  HMMA.16816.F32 R112, R132.reuse, R162, R112 ;  /* 0x000000a28470723c */ /* 0x040ff00000001870 */
[-C--:B----4-:R-:W-:Y:S08]  /*bcf0*/  HMMA.16816.F32 R116, R132, R152.reuse, R116 ;  /* 0x000000988474723c */ /* 0x090ff00000001874 */
[C---:B------:R-:W-:Y:S08]  /*bd00*/  HMMA.16816.F32 R120, R140.reuse, R152, R120 ;  /* 0x000000988c78723c */ /* 0x040ff00000001878 */
[-C--:B------:R-:W-:Y:S07]  /*bd10*/  HMMA.16816.F32 R124, R140, R154.reuse, R124 ;  /* 0x0000009a8c7c723c */ /* 0x080fee000000187c */
[----:B------:R-:W-:Y:S01]  /*bd20*/  F2FP.PACK_AB R140, R229, R230 ;  /* 0x000000e6e58c723e */ /* 0x000fe200000000ff */
[----:B------:R-:W-:Y:S01]  /*bd30*/  HMMA.16816.F32 R128, R132, R154, R128 ;  /* 0x0000009a8480723c */ /* 0x000fe20000001880 */
[----:B------:R-:W-:Y:S03]  /*bd40*/  F2FP.PACK_AB R141, R227, R228 ;  /* 0x000000e4e38d723e */ /* 0x000fe600000000ff */
[----:B------:R-:W-:Y:S02]  /*bd50*/  F2FP.PACK_AB R142, R225, R226 ;  /* 0x000000e2e18e723e */ /* 0x000fe400000000ff */
[----:B------:R-:W-:Y:S02]  /*bd60*/  F2FP.PACK_AB R143, R223, R224 ;  /* 0x000000e0df8f723e */ /* 0x000fe400000000ff */
[----:B------:R-:W-:Y:S02]  /*bd70*/  F2FP.PACK_AB R133, R194, R216 ;  /* 0x000000d8c285723e */ /* 0x000fe400000000ff */
[----:B------:R-:W4:Y:S02]  /*bd80*/  LDSM.16.MT88.4 R216, [R236+0x3900] ;  /* 0x00390000ecd8783b */ /* 0x000f240000004200 */
[----:B-1----:R-:W-:Y:S02]  /*bd90*/  F2FP.PACK_AB R132, R195, R176 ;  /* 0x000000b0c384723e */ /* 0x002fe400000000ff */
[----:B------:R-:W-:Y:S02]  /*bda0*/  F2FP.PACK_AB R134, R202, R198 ;  /* 0x000000c6ca86723e */ /* 0x000fe400000000ff */
[----:B------:R-:W-:Y:S07]  /*bdb0*/  F2FP.PACK_AB R135, R231, R252 ;  /* 0x000000fce787723e */ /* 0x000fee00000000ff */
[-C--:B---3--:R-:W-:Y:S01]  /*bdc0*/  HMMA.16816.F32 R148, R132, R156.reuse, R4 ;  /* 0x0000009c8494723c */ /* 0x088fe20000001804 */
[----:B------:R-:W1:Y:S07]  /*bdd0*/  LDSM.16.MT88.4 R4, [R235+0x3900] ;  /* 0x00390000eb04783b */ /* 0x000e6e0000004200 */
[C---:B------:R-:W-:Y:S07]  /*bde0*/  HMMA.16816.F32 R144, R140.reuse, R156, R8 ;  /* 0x0000009c8c90723c */ /* 0x040fee0000001808 */
[----:B------:R-:W-:Y:S01]  /*bdf0*/  MOV R11, R176 ;  /* 0x000000b0000b7202 */ /* 0x000fe20000000f00 */
[-C--:B------:R-:W-:Y:S01]  /*be00*/  HMMA.16816.F32 R152, R140, R158.reuse, R12 ;  /* 0x0000009e8c98723c */ /* 0x080fe2000000180c */
[----:B------:R-:W-:Y:S03]  /*be10*/  MOV R9, R161 ;  /* 0x000000a100097202 */ /* 0x000fe60000000f00 */
[----:B------:R-:W-:Y:S02]  /*be20*/  MOV R8, R196 ;  /* 0x000000c400087202 */ /* 0x000fe40000000f00 */
[----:B------:R-:W-:Y:S01]  /*be30*/  MOV R10, R200 ;  /* 0x000000c8000a7202 */ /* 0x000fe20000000f00 */
[----:B------:R-:W-:Y:S01]  /*be40*/  IMAD.MOV.U32 R12, RZ, RZ, R182 ;  /* 0x000000ffff0c7224 */ /* 0x000fe200078e00b6 */
[C---:B------:R-:W-:Y:S01]  /*be50*/  HMMA.16816.F32 R156, R132.reuse, R158, R16 ;  /* 0x0000009e849c723c */ /* 0x040fe20000001810 */
[----:B------:R-:W-:Y:S03]  /*be60*/  MOV R13, R194 ;  /* 0x000000c2000d7202 */ /* 0x000fe60000000f00 */
[----:B------:R-:W-:Y:S01]  /*be70*/  MOV R14, R198 ;  /* 0x000000c6000e7202 */ /* 0x000fe20000000f00 */
[----:B------:R-:W-:Y:S01]  /*be80*/  FADD.FTZ R8, R8, R136 ;  /* 0x0000008808087221 */ /* 0x000fe20000010000 */
[----:B------:R-:W-:Y:S01]  /*be90*/  MOV R15, R202 ;  /* 0x000000ca000f7202 */ /* 0x000fe20000000f00 */
[----:B------:R-:W-:Y:S01]  /*bea0*/  FADD.FTZ R10, R10, R3 ;  /* 0x000000030a0a7221 */ /* 0x000fe20000010000 */
[-C--:B------:R-:W-:Y:S01]  /*beb0*/  HMMA.16816.F32 R160, R132, R172.reuse, R20 ;  /* 0x000000ac84a0723c */ /* 0x080fe20000001814 */
[----:B------:R-:W-:Y:S03]  /*bec0*/  MOV R17, R179 ;  /* 0x000000b300117202 */ /* 0x000fe60000000f00 */
[----:B------:R-:W-:Y:S02]  /*bed0*/  MOV R18, R181 ;  /* 0x000000b500127202 */ /* 0x000fe40000000f00 */
[----:B------:R-:W-:Y:S02]  /*bee0*/  MOV R16, R180 ;  /* 0x000000b400107202 */ /* 0x000fe40000000f00 */
[----:B------:R-:W-:Y:S04]  /*bef0*/  MOV R21, R167 ;  /* 0x000000a700157202 */ /* 0x000fe80000000f00 */
[----:B------:R-:W-:Y:S02]  /*bf00*/  MOV R20, R166 ;  /* 0x000000a600147202 */ /* 0x000fe40000000f00 */
[C---:B------:R-:W-:Y:S01]  /*bf10*/  HMMA.16816.F32 R164, R140.reuse, R172, R24 ;  /* 0x000000ac8ca4723c */ /* 0x040fe20000001818 */
[----:B------:R-:W-:Y:S02]  /*bf20*/  MOV R23, R178 ;  /* 0x000000b200177202 */ /* 0x000fe40000000f00 */
[----:B------:R-:W-:Y:S02]  /*bf30*/  MOV R22, R177 ;  /* 0x000000b100167202 */ /* 0x000fe40000000f00 */
[----:B------:R-:W-:Y:S02]  /*bf40*/  MOV R19, R195 ;  /* 0x000000c300137202 */ /* 0x000fe40000000f00 */
[----:B------:R-:W-:Y:S01]  /*bf50*/  IMAD.MOV.U32 R27, RZ, RZ, R168 ;  /* 0x000000ffff1b7224 */ /* 0x000fe200078e00a8 */
[----:B------:R-:W-:Y:S04]  /*bf60*/  MOV R26, R169 ;  /* 0x000000a9001a7202 */ /* 0x000fe80000000f00 */
[----:B------:R-:W-:Y:S02]  /*bf70*/  MOV R25, R170 ;  /* 0x000000aa00197202 */ /* 0x000fe40000000f00 */
[----:B------:R-:W-:Y:S02]  /*bf80*/  MOV R24, R171 ;  /* 0x000000ab00187202 */ /* 0x000fe40000000f00 */
[-C--:B------:R-:W-:Y:S07]  /*bf90*/  HMMA.16816.F32 R168, R140, R174.reuse, R28 ;  /* 0x000000ae8ca8723c */ /* 0x080fee000000181c */
[----:B------:R-:W-:Y:S01]  /*bfa0*/  MOV R31, R203 ;  /* 0x000000cb001f7202 */ /* 0x000fe20000000f00 */
[C---:B------:R-:W-:Y:S01]  /*bfb0*/  HMMA.16816.F32 R172, R132.reuse, R174, R32 ;  /* 0x000000ae84ac723c */ /* 0x040fe20000001820 */
[----:B------:R-:W-:Y:S03]  /*bfc0*/  MOV R30, R201 ;  /* 0x000000c9001e7202 */ /* 0x000fe60000000f00 */
[----:B------:R-:W-:Y:S01]  /*bfd0*/  MOV R28, R193 ;  /* 0x000000c1001c7202 */ /* 0x000fe20000000f00 */
[----:B------:R-:W-:Y:S02]  /*bfe0*/  IMAD.MOV.U32 R29, RZ, RZ, R199 ;  /* 0x000000ffff1d7224 */ /* 0x000fe400078e00c7 */
[----:B------:R-:W-:Y:S01]  /*bff0*/  MOV R34, R186 ;  /* 0x000000ba00227202 */ /* 0x000fe20000000f00 */
[-C--:B------:R-:W-:Y:S01]  /*c000*/  HMMA.16816.F32 R176, R132, R188.reuse, R36 ;  /* 0x000000bc84b0723c */ /* 0x080fe20000001824 */
[----:B------:R-:W-:Y:S03]  /*c010*/  MOV R33, R187 ;  /* 0x000000bb00217202 */ /* 0x000fe60000000f00 */
[----:B------:R-:W-:Y:S01]  /*c020*/  MOV R35, R185 ;  /* 0x000000b900237202 */ /* 0x000fe20000000f00 */
[----:B------:R-:W-:Y:S02]  /*c030*/  IMAD.MOV.U32 R32, RZ, RZ, R192 ;  /* 0x000000ffff207224 */ /* 0x000fe400078e00c0 */
[----:B------:R-:W-:Y:S01]  /*c040*/  MOV R39, R184 ;  /* 0x000000b800277202 */ /* 0x000fe20000000f00 */
[C---:B------:R-:W-:Y:S04]  /*c050*/  HMMA.16816.F32 R180, R140.reuse, R188, R40 ;  /* 0x000000bc8cb4723c */ /* 0x040fe80000001828 */
[----:B------:R-:W-:Y:S02]  /*c060*/  MOV R38, R39 ;  /* 0x0000002700267202 */ /* 0x000fe40000000f00 */
[----:B------:R-:W-:Y:S02]  /*c070*/  MOV R39, R32 ;  /* 0x0000002000277202 */ /* 0x000fe40000000f00 */
[----:B------:R-:W-:Y:S01]  /*c080*/  MOV R32, R33 ;  /* 0x0000002100207202 */ /* 0x000fe20000000f00 */
[----:B------:R-:W-:Y:S01]  /*c090*/  IMAD.MOV.U32 R33, RZ, RZ, R34 ;  /* 0x000000ffff217224 */ /* 0x000fe200078e0022 */
[-C--:B------:R-:W-:Y:S02]  /*c0a0*/  HMMA.16816.F32 R184, R140, R190.reuse, R44 ;  /* 0x000000be8cb8723c */ /* 0x080fe4000000182c */
[----:B------:R-:W-:Y:S02]  /*c0b0*/  MOV R34, R35 ;  /* 0x0000002300227202 */ /* 0x000fe40000000f00 */
[----:B------:R-:W-:Y:S02]  /*c0c0*/  MOV R35, R28 ;  /* 0x0000001c00237202 */ /* 0x000fe40000000f00 */
[----:B------:R-:W-:Y:S02]  /*c0d0*/  MOV R28, R29 ;  /* 0x0000001d001c7202 */ /* 0x000fe40000000f00 */
[----:B------:R-:W-:Y:S01]  /*c0e0*/  MOV R29, R30 ;  /* 0x0000001e001d7202 */ /* 0x000fe20000000f00 */
[C---:B------:R-:W-:Y:S03]  /*c0f0*/  HMMA.16816.F32 R188, R132.reuse, R190, R48 ;  /* 0x000000be84bc723c */ /* 0x040fe60000001830 */
[----:B------:R-:W-:Y:S02]  /*c100*/  MOV R30, R31 ;  /* 0x0000001f001e7202 */ /* 0x000fe40000000f00 */
[----:B------:R-:W-:Y:S02]  /*c110*/  MOV R31, R24 ;  /* 0x00000018001f7202 */ /* 0x000fe40000000f00 */
[----:B------:R-:W-:Y:S01]  /*c120*/  MOV R24, R25 ;  /* 0x0000001900187202 */ /* 0x000fe20000000f00 */
[----:B------:R-:W-:Y:S01]  /*c130*/  IMAD.MOV.U32 R25, RZ, RZ, R26 ;  /* 0x000000ffff197224 */ /* 0x000fe200078e001a */
[----:B------:R-:W-:Y:S01]  /*c140*/  MOV R26, R27 ;  /* 0x0000001b001a7202 */ /* 0x000fe20000000f00 */
[-C--:B------:R-:W-:Y:S02]  /*c150*/  HMMA.16816.F32 R192, R132, R204.reuse, R52 ;  /* 0x000000cc84c0723c */ /* 0x080fe40000001834 */
[----:B------:R-:W-:Y:S02]  /*c160*/  MOV R27, R20 ;  /* 0x00000014001b7202 */ /* 0x000fe40000000f00 */
[----:B------:R-:W-:Y:S02]  /*c170*/  MOV R20, R21 ;  /* 0x0000001500147202 */ /* 0x000fe40000000f00 */
[----:B------:R-:W-:Y:S02]  /*c180*/  MOV R21, R22 ;  /* 0x0000001600157202 */ /* 0x000fe40000000f00 */
[----:B------:R-:W-:Y:S01]  /*c190*/  MOV R22, R23 ;  /* 0x0000001700167202 */ /* 0x000fe20000000f00 */
[C---:B------:R-:W-:Y:S03]  /*c1a0*/  HMMA.16816.F32 R196, R140.reuse, R204, R56 ;  /* 0x000000cc8cc4723c */ /* 0x040fe60000001838 */
[----:B------:R-:W-:Y:S02]  /*c1b0*/  MOV R23, R16 ;  /* 0x0000001000177202 */ /* 0x000fe40000000f00 */
[----:B------:R-:W-:Y:S01]  /*c1c0*/  MOV R16, R17 ;  /* 0x0000001100107202 */ /* 0x000fe20000000f00 */
[----:B------:R-:W-:Y:S01]  /*c1d0*/  IMAD.MOV.U32 R17, RZ, RZ, R18 ;  /* 0x000000ffff117224 */ /* 0x000fe200078e0012 */
[----:B------:R-:W-:Y:S01]  /*c1e0*/  MOV R18, R12 ;  /* 0x0000000c00127202 */ /* 0x000fe20000000f00 */
[-C--:B------:R-:W-:Y:S01]  /*c1f0*/  HMMA.16816.F32 R200, R140, R206.reuse, R60 ;  /* 0x000000ce8cc8723c */ /* 0x080fe2000000183c */
[----:B------:R-:W-:Y:S03]  /*c200*/  MOV R12, R9 ;  /* 0x00000009000c7202 */ /* 0x000fe60000000f00 */
[----:B------:R-:W-:Y:S01]  /*c210*/  MOV R9, R0 ;  /* 0x0000000000097202 */ /* 0x000fe20000000f00 */
[----:B------:R-:W-:Y:S01]  /*c220*/  FADD.FTZ R0, R242, R221 ;  /* 0x000000ddf2007221 */ /* 0x000fe20000010000 */
[----:B------:R-:W-:Y:S01]  /*c230*/  MOV R37, R38 ;  /* 0x0000002600257202 */ /* 0x000fe20000000f00 */
[----:B------:R2:W5:Y:S01]  /*c240*/  LDL.LU R242, [R1+0x60] ;  /* 0x0000600001f27983 */ /* 0x0005620000300800 */
[----:B------:R-:W-:Y:S01]  /*c250*/  MOV R38, R39 ;  /* 0x0000002700267202 */ /* 0x000fe20000000f00 */
[----:B------:R-:W-:Y:S01]  /*c260*/  FADD.FTZ R0, R238, R0 ;  /* 0x00000000ee007221 */ /* 0x000fe20000010000 */
[C---:B------:R-:W-:Y:S02]  /*c270*/  HMMA.16816.F32 R204, R132.reuse, R206, R64 ;  /* 0x000000ce84cc723c */ /* 0x040fe40000001840 */
[----:B------:R-:W-:Y:S02]  /*c280*/  MOV R39, R32 ;  /* 0x0000002000277202 */ /* 0x000fe40000000f00 */
[----:B------:R-:W-:Y:S01]  /*c290*/  MOV R32, R33 ;  /* 0x0000002100207202 */ /* 0x000fe20000000f00 */
[----:B------:R-:W-:Y:S01]  /*c2a0*/  IMAD.MOV.U32 R33, RZ, RZ, R34 ;  /* 0x000000ffff217224 */ /* 0x000fe200078e0022 */
[----:B------:R-:W-:Y:S02]  /*c2b0*/  MOV R34, R35 ;  /* 0x0000002300227202 */ /* 0x000fe40000000f00 */
[----:B------:R-:W-:Y:S01]  /*c2c0*/  MOV R35, R28 ;  /* 0x0000001c00237202 */ /* 0x000fe20000000f00 */
[-C--:B------:R-:W-:Y:S03]  /*c2d0*/  HMMA.16816.F32 R68, R132, R208.reuse, R68 ;  /* 0x000000d08444723c */ /* 0x080fe60000001844 */
[----:B------:R-:W-:Y:S02]  /*c2e0*/  MOV R28, R29 ;  /* 0x0000001d001c7202 */ /* 0x000fe40000000f00 */
[----:B------:R-:W-:Y:S02]  /*c2f0*/  MOV R29, R30 ;  /* 0x0000001e001d7202 */ /* 0x000fe40000000f00 */
[----:B------:R-:W-:Y:S01]  /*c300*/  MOV R30, R31 ;  /* 0x0000001f001e7202 */ /* 0x000fe20000000f00 */
[C---:B------:R-:W-:Y:S01]  /*c310*/  HMMA.16816.F32 R72, R140.reuse, R208, R72 ;  /* 0x000000d08c48723c */ /* 0x040fe20000001848 */
[----:B------:R-:W-:Y:S03]  /*c320*/  MOV R31, R24 ;  /* 0x00000018001f7202 */ /* 0x000fe60000000f00 */
        /* <DEDUP_REMOVED lines=14> */
[----:B------:R-:W-:Y:S01]  /*c410*/  FADD.FTZ R9, R241, R220 ;  /* 0x000000dcf1097221 */ /* 0x000fe20000010000 */
[-C--:B------:R-:W-:Y:S01]  /*c420*/  HMMA.16816.F32 R84, R132, R212.reuse, R84 ;  /* 0x000000d48454723c */ /* 0x080fe20000001854 */
[----:B------:R2:W5:Y:S01]  /*c430*/  LDL.LU R241, [R1+0x5c] ;  /* 0x00005c0001f17983 */ /* 0x0005620000300800 */
[----:B------:R-:W-:Y:S02]  /*c440*/  MOV R36, R37 ;  /* 0x0000002500247202 */ /* 0x000fe40000000f00 */
[----:B------:R-:W-:Y:S02]  /*c450*/  MOV R37, R38 ;  /* 0x0000002600257202 */ /* 0x000fe40000000f00 */
[----:B------:R-:W-:Y:S02]  /*c460*/  MOV R38, R39 ;  /* 0x0000002700267202 */ /* 0x000fe40000000f00 */
[----:B------:R-:W-:Y:S01]  /*c470*/  MOV R39, R32 ;  /* 0x0000002000277202 */ /* 0x000fe20000000f00 */
[C---:B------:R-:W-:Y:S03]  /*c480*/  HMMA.16816.F32 R88, R140.reuse, R212, R88 ;  /* 0x000000d48c58723c */ /* 0x040fe60000001858 */
[----:B------:R-:W-:Y:S01]  /*c490*/  MOV R32, R33 ;  /* 0x0000002100207202 */ /* 0x000fe20000000f00 */
[----:B------:R-:W-:Y:S01]  /*c4a0*/  IMAD.MOV.U32 R33, RZ, RZ, R34 ;  /* 0x000000ffff217224 */ /* 0x000fe200078e0022 */
[----:B------:R-:W-:Y:S02]  /*c4b0*/  MOV R34, R35 ;  /* 0x0000002300227202 */ /* 0x000fe40000000f00 */
[----:B------:R-:W-:Y:S01]  /*c4c0*/  MOV R35, R28 ;  /* 0x0000001c00237202 */ /* 0x000fe20000000f00 */
[-C--:B------:R-:W-:Y:S01]  /*c4d0*/  HMMA.16816.F32 R92, R140, R214.reuse, R92 ;  /* 0x000000d68c5c723c */ /* 0x080fe2000000185c */
[----:B------:R-:W-:Y:S03]  /*c4e0*/  MOV R28, R29 ;  /* 0x0000001d001c7202 */ /* 0x000fe60000000f00 */
        /* <DEDUP_REMOVED lines=8> */
[-C--:B----4-:R-:W-:Y:S01]  /*c570*/  HMMA.16816.F32 R100, R132, R216.reuse, R100 ;  /* 0x000000d88464723c */ /* 0x090fe20000001864 */
        /* <DEDUP_REMOVED lines=10> */
[----:B------:R2:W5:Y:S03]  /*c620*/  LDL.LU R240, [R1+0x58] ;  /* 0x0000580001f07983 */ /* 0x0005660000300800 */
[----:B------:R-:W-:Y:S01]  /*c630*/  MOV R43, R36 ;  /* 0x00000024002b7202 */ /* 0x000fe20000000f00 */
[----:B------:R2:W5:Y:S01]  /*c640*/  LDL.LU R239, [R1+0x54] ;  /* 0x0000540001ef7983 */ /* 0x0005620000300800 */
[----:B------:R-:W-:Y:S02]  /*c650*/  MOV R36, R37 ;  /* 0x0000002500247202 */ /* 0x000fe40000000f00 */
[----:B------:R-:W-:Y:S01]  /*c660*/  MOV R37, R38 ;  /* 0x0000002600257202 */ /* 0x000fe20000000f00 */
[----:B------:R2:W5:Y:S01]  /*c670*/  LDL.LU R238, [R1+0x50] ;  /* 0x0000500001ee7983 */ /* 0x0005620000300800 */
[C---:B------:R-:W-:Y:S02]  /*c680*/  HMMA.16816.F32 R112, R132.reuse, R218, R112 ;  /* 0x000000da8470723c */ /* 0x040fe40000001870 */
[----:B------:R-:W-:Y:S02]  /*c690*/  MOV R38, R39 ;  /* 0x0000002700267202 */ /* 0x000fe40000000f00 */
[----:B------:R-:W-:Y:S01]  /*c6a0*/  MOV R39, R32 ;  /* 0x0000002000277202 */ /* 0x000fe20000000f00 */
[----:B------:R-:W-:Y:S01]  /*c6b0*/  IMAD.MOV.U32 R32, RZ, RZ, R33 ;  /* 0x000000ffff207224 */ /* 0x000fe200078e0021 */
[----:B------:R-:W-:Y:S02]  /*c6c0*/  MOV R33, R34 ;  /* 0x0000002200217202 */ /* 0x000fe40000000f00 */
[----:B------:R-:W-:Y:S01]  /*c6d0*/  MOV R34, R35 ;  /* 0x0000002300227202 */ /* 0x000fe20000000f00 */
[-C--:B-1----:R-:W-:Y:S03]  /*c6e0*/  HMMA.16816.F32 R116, R132, R4.reuse, R116 ;  /* 0x000000048474723c */ /* 0x082fe60000001874 */
        /* <DEDUP_REMOVED lines=13> */
[----:B------:R-:W-:Y:S01]  /*c7c0*/  HMMA.16816.F32 R128, R132, R6, R128 ;  /* 0x000000068480723c */ /* 0x000fe20000001880 */
[----:B------:R-:W-:Y:S03]  /*c7d0*/  MOV R22, R23 ;  /* 0x0000001700167202 */ /* 0x000fe60000000f00 */
[----:B------:R-:W-:Y:S01]  /*c7e0*/  MOV R23, R16 ;  /* 0x0000001000177202 */ /* 0x000fe20000000f00 */
[----:B------:R-:W-:Y:S01]  /*c7f0*/  IMAD.MOV.U32 R16, RZ, RZ, R17 ;  /* 0x000000ffff107224 */ /* 0x000fe200078e0011 */
[----:B------:R-:W-:Y:S01]  /*c800*/  MOV R17, R12 ;  /* 0x0000000c00117202 */ /* 0x000fe20000000f00 */
[----:B------:R-:W-:Y:S01]  /*c810*/  FADD.FTZ R12, R237, R9 ;  /* 0x00000009ed0c7221 */ /* 0x000fe20000010000 */
[----:B------:R-:W-:Y:S01]  /*c820*/  MOV R42, R25 ;  /* 0x00000019002a7202 */ /* 0x000fe20000000f00 */
[----:B------:R2:W5:Y:S03]  /*c830*/  LDL.LU R237, [R1+0x4c] ;  /* 0x00004c0001ed7983 */ /* 0x0005660000300800 */
[----:B------:R-:W-:Y:S01]  /*c840*/  MOV R25, R26 ;  /* 0x0000001a00197202 */ /* 0x000fe20000000f00 */
[----:B------:R-:W-:Y:S01]  /*c850*/  FADD.FTZ R9, R42, R0 ;  /* 0x000000002a097221 */ /* 0x000fe20000010000 */
[----:B------:R-:W-:Y:S01]  /*c860*/  MOV R26, R27 ;  /* 0x0000001b001a7202 */ /* 0x000fe20000000f00 */
[----:B------:R-:W-:Y:S01]  /*c870*/  FADD.FTZ R0, R37, R10 ;  /* 0x0000000a25007221 */ /* 0x000fe20000010000 */
[----:B------:R-:W-:Y:S02]  /*c880*/  MOV R27, R20 ;  /* 0x00000014001b7202 */ /* 0x000fe40000000f00 */
[----:B------:R-:W-:Y:S02]  /*c890*/  MOV R20, R21 ;  /* 0x0000001500147202 */ /* 0x000fe40000000f00 */
[----:B------:R-:W-:Y:S01]  /*c8a0*/  MOV R21, R22 ;  /* 0x0000001600157202 */ /* 0x000fe20000000f00 */
[----:B------:R-:W-:Y:S01]  /*c8b0*/  IMAD.MOV.U32 R22, RZ, RZ, R23 ;  /* 0x000000ffff167224 */ /* 0x000fe200078e0017 */
[----:B------:R-:W-:Y:S02]  /*c8c0*/  MOV R23, R16 ;  /* 0x0000001000177202 */ /* 0x000fe40000000f00 */
[----:B------:R-:W-:Y:S02]  /*c8d0*/  MOV R16, R17 ;  /* 0x0000001100107202 */ /* 0x000fe40000000f00 */
[----:B------:R-:W-:Y:S01]  /*c8e0*/  MOV R17, R11 ;  /* 0x0000000b00117202 */ /* 0x000fe20000000f00 */
[----:B------:R-:W-:Y:S01]  /*c8f0*/  FADD.FTZ R11, R232, R8 ;  /* 0x00000008e80b7221 */ /* 0x000fe20000010000 */
[----:B------:R-:W-:Y:S01]  /*c900*/  MOV R141, R2 ;  /* 0x00000002008d7202 */ /* 0x000fe20000000f00 */
[----:B------:R-:W-:Y:S01]  /*c910*/  FADD.FTZ R8, R43, R12 ;  /* 0x0000000c2b087221 */ /* 0x000fe20000010000 */
[----:B------:R2:W5:Y:S01]  /*c920*/  LDL.LU R232, [R1+0x48] ;  /* 0x0000480001e87983 */ /* 0x0005620000300800 */
[----:B------:R-:W-:Y:S01]  /*c930*/  FADD.FTZ R3, R36, R11 ;  /* 0x0000000b24037221 */ /* 0x000fe20000010000 */
[----:B------:R-:W-:Y:S01]  /*c940*/  MOV R132, R138 ;  /* 0x0000008a00847202 */ /* 0x000fe20000000f00 */
[----:B------:R-:W-:Y:S01]  /*c950*/  FADD.FTZ R12, R38, R9 ;  /* 0x00000009260c7221 */ /* 0x000fe20000010000 */
[----:B------:R-:W-:Y:S01]  /*c960*/  MOV R140, R137 ;  /* 0x00000089008c7202 */ /* 0x000fe20000000f00 */
[----:B------:R-:W-:Y:S02]  /*c970*/  FADD.FTZ R11, R39, R8 ;  /* 0x00000008270b7221 */ /* 0x000fe40000010000 */
        /* <DEDUP_REMOVED lines=27> */
[----:B------:R-:W-:Y:S01]  /*cb30*/  FADD.FTZ R5, R252, R5 ;  /* 0x00000005fc057221 */ /* 0x000fe20000010000 */
[----:B------:R-:W-:Y:S01]  /*cb40*/  STL [R1+0x38], R6 ;  /* 0x0000380601007387 */ /* 0x000fe20000100800 */
[----:B------:R-:W-:Y:S02]  /*cb50*/  FADD.FTZ R3, R226, R0 ;  /* 0x00000000e2037221 */ /* 0x000fe40000010000 */
[----:B------:R-:W-:Y:S02]  /*cb60*/  FADD.FTZ R0, R224, R4 ;  /* 0x00000004e0007221 */ /* 0x000fe40000010000 */
[----:B------:R-:W-:Y:S02]  /*cb70*/  FADD.FTZ R4, R231, R5 ;  /* 0x00000005e7047221 */ /* 0x000fe40000010000 */
[----:B------:R-:W-:Y:S02]  /*cb80*/  FADD.FTZ R3, R225, R3 ;  /* 0x00000003e1037221 */ /* 0x000fe40000010000 */
[----:B------:R-:W-:Y:S01]  /*cb90*/  FADD.FTZ R0, R223, R0 ;  /* 0x00000000df007221 */ /* 0x000fe20000010000 */
[----:B------:R-:W-:Y:S04]  /*cba0*/  STL [R1+0x34], R4 ;  /* 0x0000340401007387 */ /* 0x000fe80000100800 */
[----:B------:R1:W-:Y:S04]  /*cbb0*/  STL [R1+0x40], R3 ;  /* 0x0000400301007387 */ /* 0x0003e80000100800 */
[----:B------:R2:W-:Y:S01]  /*cbc0*/  STL [R1+0x3c], R0 ;  /* 0x00003c0001007387 */ /* 0x0005e20000100800 */
[----:B-1----:R-:W-:Y:S01]  /*cbd0*/  MOV R3, R139 ;  /* 0x0000008b00037202 */ /* 0x002fe20000000f00 */
[----:B--2--5:R-:W-:-:S05]  /*cbe0*/  @P2 BRA `(.L_x_755) ;  /* 0xffffb2b000002947 */ /* 0x024fca000383ffff */
.L_x_754:
[----:B-1----:R-:W2:Y:S04]  /*cbf0*/  LDL.LU R0, [R1+0x38] ;  /* 0x0000380001007983 */ /* 0x002ea80000300800 */
[----:B------:R-:W3:Y:S04]  /*cc00*/  LDL.LU R4, [R1+0x34] ;  /* 0x0000340001047983 */ /* 0x000ee80000300800 */
[----:B------:R-:W4:Y:S04]  /*cc10*/  LDL.LU R8, [R1+0x40] ;  /* 0x0000400001087983 */ /* 0x000f280000300800 */
[----:B------:R-:W4:Y:S01]  /*cc20*/  LDL.LU R5, [R1+0x3c] ;  /* 0x00003c0001057983 */ /* 0x000f220000300800 */
[----:B------:R-:W-:-:S02]  /*cc30*/  MOV R62, 0xff800000 ;  /* 0xff800000003e7802 */ /* 0x000fc40000000f00 */
[----:B------:R-:W-:Y:S02]  /*cc40*/  MOV R63, 0xff800000 ;  /* 0xff800000003f7802 */ /* 0x000fe40000000f00 */
[----:B------:R-:W-:Y:S02]  /*cc50*/  MOV R64, 0xff800000 ;  /* 0xff80000000407802 */ /* 0x000fe40000000f00 */
[----:B------:R-:W-:Y:S02]  /*cc60*/  MOV R65, 0xff800000 ;  /* 0xff80000000417802 */ /* 0x000fe40000000f00 */
[----:B------:R-:W-:Y:S01]  /*cc70*/  PLOP3.LUT P4, PT, PT, PT, PT, 0x8, 0x0 ;  /* 0x000000000000781c */ /* 0x000fe20003f8e170 */
[----:B--2---:R-:W1:Y:S04]  /*cc80*/  SHFL.BFLY PT, R11, R0, 0x2, 0x1f ;  /* 0x0c401f00000b7f89 */ /* 0x004e6800000e0000 */
[----:B---3--:R-:W2:Y:S04]  /*cc90*/  SHFL.BFLY PT, R9, R4, 0x2, 0x1f ;  /* 0x0c401f0004097f89 */ /* 0x008ea800000e0000 */
[----:B----4-:R-:W3:Y:S04]  /*cca0*/  SHFL.BFLY PT, R7, R8, 0x2, 0x1f ;  /* 0x0c401f0008077f89 */ /* 0x010ee800000e0000 */
[----:B------:R-:W4:Y:S01]  /*ccb0*/  SHFL.BFLY PT, R6, R5, 0x2, 0x1f ;  /* 0x0c401f0005067f89 */ /* 0x000f2200000e0000 */
[----:B-1----:R-:W-:-:S02]  /*ccc0*/  FADD.FTZ R11, R11, R0 ;  /* 0x000000000b0b7221 */ /* 0x002fc40000010000 */
[----:B--2---:R-:W-:-:S03]  /*ccd0*/  FADD.FTZ R9, R9, R4 ;  /* 0x0000000409097221 */ /* 0x004fc60000010000 */
[----:B------:R-:W1:Y:S01]  /*cce0*/  SHFL.BFLY PT, R0, R11, 0x1, 0x1f ;  /* 0x0c201f000b007f89 */ /* 0x000e6200000e0000 */
[----:B---3--:R-:W-:-:S03]  /*ccf0*/  FADD.FTZ R7, R7, R8 ;  /* 0x0000000807077221 */ /* 0x008fc60000010000 */
[----:B------:R-:W2:Y:S01]  /*cd00*/  SHFL.BFLY PT, R4, R9, 0x1, 0x1f ;  /* 0x0c201f0009047f89 */ /* 0x000ea200000e0000 */
[----:B----4-:R-:W-:-:S03]  /*cd10*/  FADD.FTZ R6, R6, R5 ;  /* 0x0000000506067221 */ /* 0x010fc60000010000 */
[----:B------:R-:W3:Y:S04]  /*cd20*/  SHFL.BFLY PT, R3, R7, 0x1, 0x1f ;  /* 0x0c201f0007037f89 */ /* 0x000ee800000e0000 */
[----:B------:R-:W4:Y:S01]  /*cd30*/  SHFL.BFLY PT, R5, R6, 0x1, 0x1f ;  /* 0x0c201f0006057f89 */ /* 0x000f2200000e0000 */
[----:B-1----:R-:W-:Y:S01]  /*cd40*/  FADD.FTZ R11, R11, R0 ;  /* 0x000000000b0b7221 */ /* 0x002fe20000010000 */
[----:B------:R-:W-:Y:S01]  /*cd50*/  MOV R0, RZ ;  /* 0x000000ff00007202 */ /* 0x000fe20000000f00 */
[----:B--2---:R-:W-:-:S03]  /*cd60*/  FADD.FTZ R9, R9, R4 ;  /* 0x0000000409097221 */ /* 0x004fc60000010000 */
[----:B------:R-:W-:Y:S02]  /*cd70*/  FSETP.NE.FTZ.AND P3, PT, R11, RZ, PT ;  /* 0x000000ff0b00720b */ /* 0x000fe40003f75000 */
[----:B------:R-:W-:Y:S01]  /*cd80*/  MOV R4, RZ ;  /* 0x000000ff00047202 */ /* 0x000fe20000000f00 */
[----:B---3--:R-:W-:Y:S01]  /*cd90*/  FADD.FTZ R7, R7, R3 ;  /* 0x0000000307077221 */ /* 0x008fe20000010000 */
[----:B------:R-:W-:Y:S02]  /*cda0*/  FSETP.NE.FTZ.AND P2, PT, R9, RZ, PT ;  /* 0x000000ff0900720b */ /* 0x000fe40003f55000 */
[----:B------:R-:W-:Y:S01]  /*cdb0*/  MOV R3, RZ ;  /* 0x000000ff00037202 */ /* 0x000fe20000000f00 */
[----:B----4-:R-:W-:Y:S01]  /*cdc0*/  FADD.FTZ R6, R5, R6 ;  /* 0x0000000605067221 */ /* 0x010fe20000010000 */
[----:B------:R-:W-:-:S04]  /*cdd0*/  FSETP.NE.FTZ.AND P1, PT, R7, RZ, PT ;  /* 0x000000ff0700720b */ /* 0x000fc80003f35000 */
[----:B------:R-:W-:Y:S01]  /*cde0*/  FSETP.NE.FTZ.AND P0, PT, R6, RZ, PT ;  /* 0x000000ff0600720b */ /* 0x000fe20003f15000 */
[----:B------:R-:W1:Y:S08]  /*cdf0*/  @P3 MUFU.RCP R0, R11 ;  /* 0x0000000b00003308 */ /* 0x000e700000001000 */
[----:B------:R-:W2:Y:S04]  /*ce00*/  @P1 MUFU.RCP R3, R7 ;  /* 0x0000000700031308 */ /* 0x000ea80000001000 */
[----:B------:R-:W-:Y:S01]  /*ce10*/  @P0 MOV R8, 0x3f317218 ;  /* 0x3f31721800080802 */ /* 0x000fe20000000f00 */
[----:B-1----:R-:W-:-:S03]  /*ce20*/  FMUL.FTZ R148, R0, R148 ;  /* 0x0000009400947220 */ /* 0x002fc60000410000 */
[----:B------:R-:W1:Y:S01]  /*ce30*/  @P2 MUFU.RCP R4, R9 ;  /* 0x0000000900042308 */ /* 0x000e620000001000 */
[C---:B------:R-:W-:Y:S02]  /*ce40*/  FMUL.FTZ R58, R0.reuse, R149 ;  /* 0x00000095003a7220 */ /* 0x040fe40000410000 */
[C---:B------:R-:W-:Y:S02]  /*ce50*/  FMUL.FTZ R156, R0.reuse, R156 ;  /* 0x0000009c009c7220 */ /* 0x040fe40000410000 */
[C---:B------:R-:W-:Y:S02]  /*ce60*/  FMUL.FTZ R157, R0.reuse, R157 ;  /* 0x0000009d009d7220 */ /* 0x040fe40000410000 */
[C---:B------:R-:W-:Y:S01]  /*ce70*/  FMUL.FTZ R160, R0.reuse, R160 ;  /* 0x000000a000a07220 */ /* 0x040fe20000410000 */
[----:B------:R-:W-:Y:S01]  /*ce80*/  @P3 MUFU.LG2 R11, R11 ;  /* 0x0000000b000b3308 */ /* 0x000fe20000000c00 */
[C---:B------:R-:W-:Y:S02]  /*ce90*/  FMUL.FTZ R52, R0.reuse, R161 ;  /* 0x000000a100347220 */ /* 0x040fe40000410000 */
[----:B------:R-:W-:-:S02]  /*cea0*/  FMUL.FTZ R172, R0, R172 ;  /* 0x000000ac00ac7220 */ /* 0x000fc40000410000 */
[C---:B------:R-:W-:Y:S02]  /*ceb0*/  FMUL.FTZ R173, R0.reuse, R173 ;  /* 0x000000ad00ad7220 */ /* 0x040fe40000410000 */
[C---:B------:R-:W-:Y:S01]  /*cec0*/  FMUL.FTZ R176, R0.reuse, R176 ;  /* 0x000000b000b07220 */ /* 0x040fe20000410000 */
[----:B------:R-:W-:Y:S01]  /*ced0*/  @P2 MUFU.LG2 R9, R9 ;  /* 0x0000000900092308 */ /* 0x000fe20000000c00 */
[C---:B------:R-:W-:Y:S02]  /*cee0*/  FMUL.FTZ R50, R0.reuse, R177 ;  /* 0x000000b100327220 */ /* 0x040fe40000410000 */
[C---:B------:R-:W-:Y:S02]  /*cef0*/  FMUL.FTZ R188, R0.reuse, R188 ;  /* 0x000000bc00bc7220 */ /* 0x040fe40000410000 */
[C---:B------:R-:W-:Y:S02]  /*cf00*/  FMUL.FTZ R46, R0.reuse, R189 ;  /* 0x000000bd002e7220 */ /* 0x040fe40000410000 */
[C---:B------:R-:W-:Y:S01]  /*cf10*/  FMUL.FTZ R192, R0.reuse, R192 ;  /* 0x000000c000c07220 */ /* 0x040fe20000410000 */
[----:B------:R-:W-:Y:S01]  /*cf20*/  @P1 MUFU.LG2 R7, R7 ;  /* 0x0000000700071308 */ /* 0x000fe20000000c00 */
        /* <DEDUP_REMOVED lines=19> */
[----:B------:R-:W-:Y:S01]  /*d060*/  MOV R0, RZ ;  /* 0x000000ff00007202 */ /* 0x000fe20000000f00 */
[----:B--2---:R-:W-:-:S02]  /*d070*/  FMUL.FTZ R144, R3, R144 ;  /* 0x0000009003907220 */ /* 0x004fc40000410000 */
[C---:B------:R-:W-:Y:S02]  /*d080*/  FMUL.FTZ R59, R3.reuse, R145 ;  /* 0x00000091033b7220 */ /* 0x040fe40000410000 */
[C---:B------:R-:W-:Y:S01]  /*d090*/  FMUL.FTZ R152, R3.reuse, R152 ;  /* 0x0000009803987220 */ /* 0x040fe20000410000 */
[----:B------:R-:W2:Y:S01]  /*d0a0*/  @P0 MUFU.RCP R0, R6 ;  /* 0x0000000600000308 */ /* 0x000ea20000001000 */
[C---:B------:R-:W-:Y:S02]  /*d0b0*/  FMUL.FTZ R56, R3.reuse, R153 ;  /* 0x0000009903387220 */ /* 0x040fe40000410000 */
[C---:B------:R-:W-:Y:S02]  /*d0c0*/  FMUL.FTZ R164, R3.reuse, R164 ;  /* 0x000000a403a47220 */ /* 0x040fe40000410000 */
[C---:B------:R-:W-:Y:S02]  /*d0d0*/  FMUL.FTZ R55, R3.reuse, R165 ;  /* 0x000000a503377220 */ /* 0x040fe40000410000 */
[C---:B------:R-:W-:Y:S01]  /*d0e0*/  FMUL.FTZ R168, R3.reuse, R168 ;  /* 0x000000a803a87220 */ /* 0x040fe20000410000 */
[----:B------:R-:W3:Y:S01]  /*d0f0*/  @P0 MUFU.LG2 R6, R6 ;  /* 0x0000000600060308 */ /* 0x000ee20000000c00 */
        /* <DEDUP_REMOVED lines=25> */
[----:B------:R-:W-:Y:S01]  /*d290*/  @P2 MOV R3, 0x3f317218 ;  /* 0x3f31721800032802 */ /* 0x000fe20000000f00 */
[----:B-1----:R-:W-:-:S02]  /*d2a0*/  FMUL.FTZ R150, R4, R150 ;  /* 0x0000009604967220 */ /* 0x002fc40000410000 */
        /* <DEDUP_REMOVED lines=32> */
[C---:B--2---:R-:W-:Y:S02]  /*d4b0*/  FMUL.FTZ R146, R0.reuse, R146 ;  /* 0x0000009200927220 */ /* 0x044fe40000410000 */
        /* <DEDUP_REMOVED lines=30> */
[----:B------:R-:W-:Y:S01]  /*d6a0*/  FMUL.FTZ R14, R0, R127 ;  /* 0x0000007f000e7220 */ /* 0x000fe20000410000 */
[----:B------:R-:W-:Y:S01]  /*d6b0*/  @P1 MOV R0, 0x3f317218 ;  /* 0x3f31721800001802 */ /* 0x000fe20000000f00 */
[----:B------:R-:W-:Y:S02]  /*d6c0*/  @P2 FMUL.FTZ R5, R3, c[0x0][0x2d0] ;  /* 0x0000b40003052a20 */ /* 0x000fe40000410000 */
[----:B------:R-:W-:Y:S02]  /*d6d0*/  @P3 FMUL.FTZ R10, R4, c[0x0][0x2d0] ;  /* 0x0000b400040a3a20 */ /* 0x000fe40000410000 */
[----:B------:R-:W-:-:S02]  /*d6e0*/  @P1 FMUL.FTZ R3, R0, c[0x0][0x2d0] ;  /* 0x0000b40000031a20 */ /* 0x000fc40000410000 */
[----:B------:R-:W-:Y:S02]  /*d6f0*/  @P3 FMUL.FTZ R11, R11, 0.69314718246459960938 ;  /* 0x3f3172180b0b3820 */ /* 0x000fe40000410000 */
[----:B------:R-:W-:Y:S02]  /*d700*/  @P2 FMUL.FTZ R9, R9, 0.69314718246459960938 ;  /* 0x3f31721809092820 */ /* 0x000fe40000410000 */
[----:B------:R-:W-:Y:S02]  /*d710*/  @P1 FMUL.FTZ R7, R7, 0.69314718246459960938 ;  /* 0x3f31721807071820 */ /* 0x000fe40000410000 */
[----:B---3--:R-:W-:Y:S02]  /*d720*/  @P0 FMUL.FTZ R4, R6, 0.69314718246459960938 ;  /* 0x3f31721806040820 */ /* 0x008fe40000410000 */
[----:B------:R-:W-:Y:S02]  /*d730*/  @P0 FMUL.FTZ R0, R8, c[0x0][0x2d0] ;  /* 0x0000b40008000a20 */ /* 0x000fe40000410000 */
[----:B------:R-:W-:-:S02]  /*d740*/  @P3 FFMA.FTZ R62, R10, R139, R11 ;  /* 0x0000008b0a3e3223 */ /* 0x000fc4000001000b */
[----:B------:R-:W-:Y:S02]  /*d750*/  @P2 FFMA.FTZ R63, R5, R138, R9 ;  /* 0x0000008a053f2223 */ /* 0x000fe40000010009 */
[----:B------:R-:W-:Y:S02]  /*d760*/  @P1 FFMA.FTZ R64, R3, R137, R7 ;  /* 0x0000008903401223 */ /* 0x000fe40000010007 */
[----:B------:R-:W-:Y:S02]  /*d770*/  @P0 FFMA.FTZ R65, R0, R2, R4 ;  /* 0x0000000200410223 */ /* 0x000fe40000010004 */
.L_x_738:
        /* <DEDUP_REMOVED lines=72> */
[----:B------:R1:W-:Y:S01]  /*dc00*/  STS [R2], R7 ;  /* 0x0000000702007388 */ /* 0x0003e20000000800 */
        /* <DEDUP_REMOVED lines=18> */
[----:B-1----:R-:W-:Y:S01]  /*dd30*/  IMAD.MOV.U32 R7, RZ, RZ, 0x40 ;  /* 0x00000040ff077424 */ /* 0x002fe200078e00ff */
[----:B------:R-:W-:Y:S02]  /*dd40*/  F2FP.PACK_AB R29, R29, R90 ;  /* 0x0000005a1d1d723e */ /* 0x000fe400000000ff */
[----:B------:R-:W-:Y:S01]  /*dd50*/  STS [R3+0x480], R51 ;  /* 0x0004803303007388 */ /* 0x000fe20000000800 */
[----:B------:R-:W-:Y:S02]  /*dd60*/  F2FP.PACK_AB R26, R26, R92 ;  /* 0x0000005c1a1a723e */ /* 0x000fe400000000ff */
[----:B------:R-:W-:Y:S01]  /*dd70*/  SEL R7, R7, 0xffffffc0, !P2 ;  /* 0xffffffc007077807 */ /* 0x000fe20005000000 */
[----:B------:R1:W-:Y:S01]  /*dd80*/  STS [R4+0x400], R6 ;  /* 0x0004000604007388 */ /* 0x0003e20000000800 */
        /* <DEDUP_REMOVED lines=17> */
[----:B-1----:R-:W-:Y:S01]  /*dea0*/  IMAD.IADD R6, R0, 0x1, R7 ;  /* 0x0000000100067824 */ /* 0x002fe200078e0207 */
[----:B-----5:R-:W-:-:S02]  /*deb0*/  F2FP.PACK_AB R9, R131, R130 ;  /* 0x000000828309723e */ /* 0x020fc400000000ff */
[----:B------:R-:W-:Y:S01]  /*dec0*/  F2FP.PACK_AB R11, R121, R120 ;  /* 0x00000078790b723e */ /* 0x000fe200000000ff */
[----:B--2---:R-:W-:Y:S01]  /*ded0*/  IMAD.IADD R8, R7, 0x1, R2 ;  /* 0x0000000107087824 */ /* 0x004fe200078e0202 */
[----:B------:R-:W-:Y:S01]  /*dee0*/  STS [R6+0x80], R50 ;  /* 0x0000803206007388 */ /* 0x000fe20000000800 */
[----:B------:R-:W-:Y:S02]  /*def0*/  F2FP.PACK_AB R16, R16, R122 ;  /* 0x0000007a1010723e */ /* 0x000fe400000000ff */
[----:B------:R-:W-:Y:S01]  /*df00*/  F2FP.PACK_AB R15, R15, R124 ;  /* 0x0000007c0f0f723e */ /* 0x000fe200000000ff */
[----:B------:R-:W-:Y:S01]  /*df10*/  STS [R6+0x480], R49 ;  /* 0x0004803106007388 */ /* 0x000fe20000000800 */
[----:B------:R-:W-:Y:S02]  /*df20*/  F2FP.PACK_AB R14, R14, R126 ;  /* 0x0000007e0e0e723e */ /* 0x000fe400000000ff */
[----:B------:R-:W-:Y:S01]  /*df30*/  PLOP3.LUT P1, PT, PT, PT, UP1, 0x80, 0x0 ;  /* 0x000000000000781c */ /* 0x000fe20003f2f018 */
[----:B------:R1:W-:Y:S04]  /*df40*/  STS [R8+0x400], R5 ;  /* 0x0004000508007388 */ /* 0x0003e80000000800 */
[----:B------:R-:W-:Y:S04]  /*df50*/  STS [R8], R46 ;  /* 0x0000002e08007388 */ /* 0x000fe80000000800 */
[----:B------:R-:W-:Y:S04]  /*df60*/  STS [R6+0x2080], R48 ;  /* 0x0020803006007388 */ /* 0x000fe80000000800 */
[----:B------:R-:W-:Y:S04]  /*df70*/  STS [R6+0x2480], R182 ;  /* 0x002480b606007388 */ /* 0x000fe80000000800 */
[----:B------:R-:W-:Y:S04]  /*df80*/  STS [R8+0x2000], R47 ;  /* 0x0020002f08007388 */ /* 0x000fe80000000800 */
[----:B------:R-:W-:Y:S01]  /*df90*/  STS [R8+0x2400], R186 ;  /* 0x002400ba08007388 */ /* 0x000fe20000000800 */
[----:B-1----:R-:W-:-:S02]  /*dfa0*/  IMAD.IADD R5, R7, 0x1, R3 ;  /* 0x0000000107057824 */ /* 0x002fc400078e0203 */
        /* <DEDUP_REMOVED lines=37> */
[----:B------:R3:W-:Y:S04]  /*e200*/  STS [R5+0x6080], R11 ;  /* 0x0060800b05007388 */ /* 0x0007e80000000800 */
[----:B------:R3:W-:Y:S01]  /*e210*/  STS [R5+0x6480], R16 ;  /* 0x0064801005007388 */ /* 0x0007e20000000800 */
[----:B-1----:R-:W-:-:S03]  /*e220*/  IMAD.U32 R8, RZ, RZ, UR4 ;  /* 0x00000004ff087e24 */ /* 0x002fc6000f8e00ff */
[----:B------:R3:W-:Y:S04]  /*e230*/  STS [R7+0x6000], R15 ;  /* 0x0060000f07007388 */ /* 0x0007e80000000800 */
[----:B------:R3:W-:Y:S01]  /*e240*/  STS [R7+0x6400], R14 ;  /* 0x0064000e07007388 */ /* 0x0007e20000000800 */
[----:B--2---:R-:W-:-:S03]  /*e250*/  IMAD.U32 R9, RZ, RZ, UR5 ;  /* 0x00000005ff097e24 */ /* 0x004fc6000f8e00ff */
        /* <DEDUP_REMOVED lines=23> */
.L_x_759:
[----:B---3--:R-:W-:Y:S01]  /*e3d0*/  LOP3.LUT R0, R61, 0xffffffe0, RZ, 0xc0, !PT ;  /* 0xffffffe03d007812 */ /* 0x008fe200078ec0ff */
[----:B------:R-:W-:Y:S01]  /*e3e0*/  IMAD.MOV.U32 R2, RZ, RZ, c[0x0][0x4e8] ;  /* 0x00013a00ff027624 */ /* 0x000fe200078e00ff */
[----:B------:R-:W-:Y:S01]  /*e3f0*/  SHF.R.S32.HI R3, RZ, 0x1f, R60 ;  /* 0x0000001fff037819 */ /* 0x000fe2000001143c */
[----:B------:R-:W1:Y:S01]  /*e400*/  S2R R76, SR_CTAID.X ;  /* 0x00000000004c7919 */ /* 0x000e620000002500 */
[----:B------:R-:W-:Y:S01]  /*e410*/  ULDC.64 UR4, c[0x0][0x490] ;  /* 0x0001240000047ab9 */ /* 0x000fe20000000a00 */
[----:B------:R-:W-:Y:S01]  /*e420*/  IMAD.IADD R5, R67, 0x1, -R0 ;  /* 0x0000000143057824 */ /* 0x000fe200078e0a00 */
[----:B------:R-:W-:Y:S01]  /*e430*/  LEA.HI R0, R32, R32, RZ, 0x1 ;  /* 0x0000002020007211 */ /* 0x000fe200078f08ff */
[----:B------:R-:W-:Y:S01]  /*e440*/  USHF.R.S32.HI UR7, URZ, 0x1f, UR10 ;  /* 0x0000001f3f077899 */ /* 0x000fe2000801140a */
[----:B------:R-:W-:Y:S01]  /*e450*/  LEA.HI R3, R3, R60, RZ, 0x2 ;  /* 0x0000003c03037211 */ /* 0x000fe200078f10ff */
[----:B------:R-:W-:Y:S01]  /*e460*/  UIMAD UR6, UR9, UR4, URZ ;  /* 0x00000004090672a4 */ /* 0x000fe2000f8e023f */
[----:B------:R-:W-:Y:S01]  /*e470*/  SHF.R.S32.HI R6, RZ, 0x1f, R5 ;  /* 0x0000001fff067819 */ /* 0x000fe20000011405 */
[----:B------:R-:W-:Y:S01]  /*e480*/  UMOV UR18, UR14 ;  /* 0x0000000e00127c82 */ /* 0x000fe20008000000 */
[----:B------:R-:W-:Y:S01]  /*e490*/  ISETP.NE.AND P2, PT, R2, 0x1, PT ;  /* 0x000000010200780c */ /* 0x000fe20003f45270 */
[C---:B------:R-:W-:Y:S01]  /*e4a0*/  IMAD.SHL.U32 R2, R0.reuse, 0x20, RZ ;  /* 0x0000002000027824 */ /* 0x040fe200078e00ff */
[----:B------:R-:W-:Y:S01]  /*e4b0*/  LOP3.LUT R4, R0, 0x1ffffffe, RZ, 0xc0, !PT ;  /* 0x1ffffffe00047812 */ /* 0x000fe200078ec0ff */
[----:B------:R-:W-:Y:S01]  /*e4c0*/  UMOV UR19, UR15 ;  /* 0x0000000f00137c82 */ /* 0x000fe20008000000 */
[----:B------:R-:W-:Y:S01]  /*e4d0*/  LOP3.LUT R3, R3, 0xffffffc, RZ, 0xc0, !PT ;  /* 0x0ffffffc03037812 */ /* 0x000fe200078ec0ff */
[----:B------:R-:W-:Y:S01]  /*e4e0*/  USEL UR11, UR10, URZ, !UP1 ;  /* 0x0000003f0a0b7287 */ /* 0x000fe2000c800000 */
[----:B------:R-:W-:Y:S01]  /*e4f0*/  LEA.HI R0, R6, R5, RZ, 0x2 ;  /* 0x0000000506007211 */ /* 0x000fe200078f10ff */
[----:B------:R-:W-:Y:S01]  /*e500*/  IMAD.IADD R4, R32, 0x1, -R4 ;  /* 0x0000000120047824 */ /* 0x000fe200078e0a04 */
[----:B------:R-:W-:Y:S01]  /*e510*/  LOP3.LUT R2, R2, 0xffffffc0, RZ, 0xc0, !PT ;  /* 0xffffffc002027812 */ /* 0x000fe200078ec0ff */
[----:B------:R-:W-:Y:S01]  /*e520*/  IMAD.IADD R3, R60, 0x1, -R3 ;  /* 0x000000013c037824 */ /* 0x000fe200078e0a03 */
[----:B------:R-:W-:Y:S01]  /*e530*/  SHF.R.S32.HI R0, RZ, 0x2, R0 ;  /* 0x00000002ff007819 */ /* 0x000fe20000011400 */
[----:B------:R-:W-:Y:S01]  /*e540*/  USEL UR10, UR7, URZ, !UP1 ;  /* 0x0000003f070a7287 */ /* 0x000fe2000c800000 */
[----:B------:R-:W-:Y:S01]  /*e550*/  LOP3.LUT P0, RZ, R5, 0x3, RZ, 0xc0, !PT ;  /* 0x0000000305ff7812 */ /* 0x000fe2000780c0ff */
[----:B------:R-:W-:Y:S01]  /*e560*/  IMAD R2, R4, 0x8, R2 ;  /* 0x0000000804027824 */ /* 0x000fe200078e0202 */
[----:B------:R-:W-:Y:S01]  /*e570*/  UIMAD.WIDE.U32 UR18, UR8, UR4, UR18 ;  /* 0x00000004081272a5 */ /* 0x000fe2000f8e0012 */
[----:B------:R-:W-:Y:S01]  /*e580*/  IMAD R15, R3, 0x10, R0 ;  /* 0x00000010030f7824 */ /* 0x000fe200078e0200 */
[----:B------:R-:W-:Y:S01]  /*e590*/  UIMAD UR6, UR8, UR5, UR6 ;  /* 0x00000005080672a4 */ /* 0x000fe2000f8e0206 */
[-C--:B------:R-:W-:Y:S01]  /*e5a0*/  LEA.HI R4, R66, R67.reuse, RZ, 0x3 ;  /* 0x0000004342047211 */ /* 0x080fe200078f18ff */
[----:B-----5:R-:W-:Y:S01]  /*e5b0*/  IMAD R17, R17, c[0x0][0x4e8], RZ ;  /* 0x00013a0011117a24 */ /* 0x020fe200078e02ff */
[----:B------:R-:W-:Y:S01]  /*e5c0*/  ULDC.64 UR4, c[0x0][0x498] ;  /* 0x0001260000047ab9 */ /* 0x000fe20000000a00 */
[----:B------:R-:W-:Y:S01]  /*e5d0*/  IMAD.IADD R2, R15, 0x1, R2 ;  /* 0x000000010f027824 */ /* 0x000fe200078e0202 */
[----:B------:R-:W-:Y:S01]  /*e5e0*/  UIMAD UR16, UR10, UR4, URZ ;  /* 0x000000040a1072a4 */ /* 0x000fe2000f8e023f */
[----:B------:R-:W-:Y:S01]  /*e5f0*/  LOP3.LUT R6, R4, 0xfffffff8, RZ, 0xc0, !PT ;  /* 0xfffffff804067812 */ /* 0x000fe200078ec0ff */
[----:B------:R-:W-:Y:S01]  /*e600*/  UIADD3 UR19, UR19, UR6, URZ ;  /* 0x0000000613137290 */ /* 0x000fe2000fffe03f */
[----:B-1----:R-:W-:Y:S01]  /*e610*/  IMAD R2, R76, 0x80, R2 ;  /* 0x000000804c027824 */ /* 0x002fe200078e0202 */
[----:B------:R-:W-:Y:S01]  /*e620*/  UIMAD UR16, UR11, UR5, UR16 ;  /* 0x000000050b1072a4 */ /* 0x000fe2000f8e0210 */
[----:B------:R-:W-:Y:S01]  /*e630*/  SHF.R.S32.HI R19, RZ, 0x3, R4 ;  /* 0x00000003ff137819 */ /* 0x000fe20000011404 */
[----:B------:R-:W-:Y:S01]  /*e640*/  UIMAD.WIDE.U32 UR18, UR11, UR4, UR18 ;  /* 0x000000040b1272a5 */ /* 0x000fe2000f8e0012 */
[----:B------:R-:W-:Y:S01]  /*e650*/  @P2 IMAD.HI.U32 R3, R2, c[0x0][0x4ec], RZ ;  /* 0x00013b0002032a27 */ /* 0x000fe200078e00ff */
[----:B------:R-:W-:Y:S01]  /*e660*/  ULDC.64 UR6, c[0x0][0x3a0] ;  /* 0x0000e80000067ab9 */ /* 0x000fe20000000a00 */
[----:B------:R-:W-:Y:S01]  /*e670*/  LEA.HI R21, R66, R67, RZ, 0x6 ;  /* 0x0000004342157211 */ /* 0x000fe200078f30ff */
[----:B------:R-:W-:Y:S01]  /*e680*/  ULDC.64 UR4, c[0x0][0x3e8] ;  /* 0x0000fa0000047ab9 */ /* 0x000fe20000000a00 */
[----:B------:R-:W-:Y:S01]  /*e690*/  IMAD.MOV.U32 R0, RZ, RZ, R2 ;  /* 0x000000ffff007224 */ /* 0x000fe200078e0002 */
[----:B------:R-:W-:Y:S01]  /*e6a0*/  @P2 SHF.R.U32.HI R0, RZ, c[0x0][0x4f0], R3 ;  /* 0x00013c00ff002a19 */ /* 0x000fe20000011603 */
[----:B------:R-:W-:Y:S01]  /*e6b0*/  IMAD.IADD R6, R67, 0x1, -R6 ;  /* 0x0000000143067824 */ /* 0x000fe200078e0a06 */
[----:B------:R-:W-:Y:S01]  /*e6c0*/  UIMAD UR9, UR9, UR4, URZ ;  /* 0x00000004090972a4 */ /* 0x000fe2000f8e023f */
[----:B------:R-:W-:Y:S01]  /*e6d0*/  IMAD R15, R76, 0x80, R15 ;  /* 0x000000804c0f7824 */ /* 0x000fe200078e020f */
[----:B------:R-:W-:Y:S01]  /*e6e0*/  IADD3 R8, P1, R0, UR18, RZ ;  /* 0x0000001200087c10 */ /* 0x000fe2000ff3e0ff */
[----:B------:R-:W-:Y:S01]  /*e6f0*/  IMAD.MOV R3, RZ, RZ, -R0 ;  /* 0x000000ffff037224 */ /* 0x000fe200078e0a00 */
[----:B------:R-:W-:Y:S01]  /*e700*/  UIMAD UR5, UR8, UR5, UR9 ;  /* 0x00000005080572a4 */ /* 0x000fe2000f8e0209 */
[----:B------:R-:W-:Y:S01]  /*e710*/  BSSY B0, `(.L_x_760) ;  /* 0x0000069000007945 */ /* 0x000fe20003800000 */
[----:B------:R-:W-:Y:S01]  /*e720*/  ISETP.GE.OR P3, PT, R15, R17, P0 ;  /* 0x000000110f00720c */ /* 0x000fe20000766670 */
[----:B------:R-:W-:Y:S01]  /*e730*/  IMAD R5, R3, c[0x0][0x4e8], R2 ;  /* 0x00013a0003057a24 */ /* 0x000fe200078e0202 */
[----:B------:R-:W-:Y:S01]  /*e740*/  SHF.R.S32.HI R3, RZ, 0x1f, R0 ;  /* 0x0000001fff037819 */ /* 0x000fe20000011400 */
[----:B------:R-:W-:Y:S01]  /*e750*/  IMAD.U32 R2, RZ, RZ, UR16 ;  /* 0x00000010ff027e24 */ /* 0x000fe2000f8e00ff */
[----:B------:R-:W-:Y:S01]  /*e760*/  UIMAD.WIDE.U32 UR16, UR14, UR6, URZ ;  /* 0x000000060e1072a5 */ /* 0x000fe2000f8e003f */
[----:B------:R-:W-:Y:S01]  /*e770*/  IMAD.SHL.U32 R0, R19, 0x40, RZ ;  /* 0x0000004013007824 */ /* 0x000fe200078e00ff */
[----:B------:R-:W-:-:S02]  /*e780*/  UIMAD UR6, UR15, UR6, URZ ;  /* 0x000000060f0672a4 */ /* 0x000fc4000f8e023f */
[----:B------:R-:W-:Y:S02]  /*e790*/  IADD3.X R9, R3, UR19, R2, P1, !PT ;  /* 0x0000001303097c10 */ /* 0x000fe40008ffe402 */
[C---:B------:R-:W-:Y:S01]  /*e7a0*/  LEA R2, R6.reuse, R19, 0x4 ;  /* 0x0000001306027211 */ /* 0x040fe200078e20ff */
[----:B------:R-:W-:Y:S01]  /*e7b0*/  IMAD.SHL.U32 R6, R6, 0x8, RZ ;  /* 0x0000000806067824 */ /* 0x000fe200078e00ff */
[----:B------:R-:W-:Y:S01]  /*e7c0*/  LOP3.LUT R0, R0, 0x1c0, RZ, 0xc0, !PT ;  /* 0x000001c000007812 */ /* 0x000fe200078ec0ff */
[----:B------:R-:W-:Y:S02]  /*e7d0*/  UIMAD UR6, UR14, UR7, UR6 ;  /* 0x000000070e0672a4 */ /* 0x000fe4000f8e0206 */
[----:B------:R-:W-:Y:S01]  /*e7e0*/  IMAD R4, R76, 0x80, R2 ;  /* 0x000000804c047824 */ /* 0x000fe200078e0202 */
[----:B------:R-:W-:Y:S01]  /*e7f0*/  SHF.R.U32.HI R7, RZ, 0x3, R0 ;  /* 0x00000003ff077819 */ /* 0x000fe20000011600 */
[----:B------:R-:W-:Y:S01]  /*e800*/  UIADD3 UR7, UR17, UR6, URZ ;  /* 0x0000000611077290 */ /* 0x000fe2000fffe03f */
[----:B------:R-:W-:Y:S01]  /*e810*/  LOP3.LUT R0, R0, 0x38, R6, 0xf8, !PT ;  /* 0x0000003800007812 */ /* 0x000fe200078ef806 */
[----:B------:R-:W-:Y:S01]  /*e820*/  @P2 IMAD.HI.U32 R3, R4, c[0x0][0x4ec], RZ ;  /* 0x00013b0004032a27 */ /* 0x000fe200078e00ff */
[----:B------:R-:W-:Y:S01]  /*e830*/  SHF.R.S32.HI R2, RZ, 0x1f, R5 ;  /* 0x0000001fff027819 */ /* 0x000fe20000011405 */
[----:B------:R-:W-:Y:S01]  /*e840*/  UMOV UR6, UR16 ;  /* 0x0000001000067c82 */ /* 0x000fe20008000000 */
[----:B------:R-:W-:Y:S01]  /*e850*/  LOP3.LUT R20, R0, R7, RZ, 0x3c, !PT ;  /* 0x0000000700147212 */ /* 0x000fe200078e3cff */
[----:B------:R-:W-:Y:S01]  /*e860*/  UIMAD.WIDE.U32 UR8, UR8, UR4, UR6 ;  /* 0x00000004080872a5 */ /* 0x000fe2000f8e0006 */
[----:B------:R-:W-:Y:S01]  /*e870*/  IMAD.MOV.U32 R14, RZ, RZ, R4 ;  /* 0x000000ffff0e7224 */ /* 0x000fe200078e0004 */
[----:B------:R-:W-:Y:S01]  /*e880*/  @P2 SHF.R.U32.HI R14, RZ, c[0x0][0x4f0], R3 ;  /* 0x00013c00ff0e2a19 */ /* 0x000fe20000011603 */
[----:B------:R-:W-:Y:S01]  /*e890*/  IMAD R0, R2, c[0x0][0x488], RZ ;  /* 0x0001220002007a24 */ /* 0x000fe200078e02ff */
[----:B------:R-:W-:Y:S01]  /*e8a0*/  UIADD3 UR9, UR9, UR5, URZ ;  /* 0x0000000509097290 */ /* 0x000fe2000fffe03f */
[----:B------:R-:W-:Y:S01]  /*e8b0*/  IMAD.WIDE.U32 R2, R5, c[0x0][0x488], R8 ;  /* 0x0001220005027a25 */ /* 0x000fe200078e0008 */
[----:B------:R-:W-:Y:S01]  /*e8c0*/  IADD3 R8, R15, 0x8, RZ ;  /* 0x000000080f087810 */ /* 0x000fe20007ffe0ff */
[----:B------:R-:W-:Y:S01]  /*e8d0*/  ULDC.64 UR4, c[0x0][0x3f0] ;  /* 0x0000fc0000047ab9 */ /* 0x000fe20000000a00 */
[----:B------:R-:W-:Y:S01]  /*e8e0*/  SHF.R.S32.HI R9, RZ, 0x1f, R14 ;  /* 0x0000001fff097819 */ /* 0x000fe2000001140e */
[----:B------:R-:W-:Y:S01]  /*e8f0*/  IMAD R0, R5, c[0x0][0x48c], R0 ;  /* 0x0001230005007a24 */ /* 0x000fe200078e0200 */
[----:B------:R-:W-:Y:S01]  /*e900*/  UIMAD UR10, UR10, UR4, URZ ;  /* 0x000000040a0a72a4 */ /* 0x000fe2000f8e023f */
[----:B------:R-:W-:Y:S01]  /*e910*/  LEA R5, P1, R2, c[0x0][0x450], 0x2 ;  /* 0x0001140002057a11 */ /* 0x000fe200078210ff */
[----:B------:R-:W-:Y:S01]  /*e920*/  UIMAD.WIDE.U32 UR8, UR11, UR4, UR8 ;  /* 0x000000040b0872a5 */ /* 0x000fe2000f8e0008 */
[----:B------:R-:W-:Y:S01]  /*e930*/  IMAD.IADD R0, R3, 0x1, R0 ;  /* 0x0000000103007824 */ /* 0x000fe200078e0200 */
[----:B------:R-:W-:Y:S01]  /*e940*/  UIMAD UR5, UR11, UR5, UR10 ;  /* 0x000000050b0572a4 */ /* 0x000fe2000f8e020a */
[----:B------:R-:W-:Y:S01]  /*e950*/  IMAD.MOV R7, RZ, RZ, -R14 ;  /* 0x000000ffff077224 */ /* 0x000fe200078e0a0e */
[----:B------:R-:W-:Y:S01]  /*e960*/  ISETP.GE.OR P2, PT, R8, R17, P0 ;  /* 0x000000110800720c */ /* 0x000fe20000746670 */
[----:B------:R-:W-:Y:S01]  /*e970*/  IMAD R16, R9, c[0x0][0x3e0], RZ ;  /* 0x0000f80009107a24 */ /* 0x000fe200078e02ff */
[----:B------:R-:W-:Y:S01]  /*e980*/  LEA.HI.X R0, R2, c[0x0][0x454], R0, 0x2, P1 ;  /* 0x0001150002007a11 */ /* 0x000fe200008f1400 */
[----:B------:R-:W-:Y:S01]  /*e990*/  UIADD3 UR5, UR9, UR5, URZ ;  /* 0x0000000509057290 */ /* 0x000fe2000fffe03f */
[----:B------:R-:W-:Y:S01]  /*e9a0*/  SHFL.IDX PT, R10, R5, RZ, 0x1c1f ;  /* 0x001c1fff050a7589 */ /* 0x000fe200000e0000 */
[----:B------:R-:W-:Y:S01]  /*e9b0*/  IMAD R7, R7, c[0x0][0x4e8], R4 ;  /* 0x00013a0007077a24 */ /* 0x000fe200078e0204 */
[----:B------:R-:W-:Y:S01]  /*e9c0*/  MOV R3, UR9 ;  /* 0x0000000900037c02 */ /* 0x000fe20008000f00 */
[----:B------:R-:W-:Y:S01]  /*e9d0*/  IMAD.U32 R2, RZ, RZ, UR8 ;  /* 0x00000008ff027e24 */ /* 0x000fe2000f8e00ff */
[----:B------:R-:W1:Y:S01]  /*e9e0*/  SHFL.IDX PT, R11, R0, RZ, 0x1c1f ;  /* 0x001c1fff000b7589 */ /* 0x000e6200000e0000 */
[----:B------:R-:W-:-:S02]  /*e9f0*/  IMAD.U32 R3, RZ, RZ, UR5 ;  /* 0x00000005ff037e24 */ /* 0x000fc4000f8e00ff */
[C---:B------:R-:W-:Y:S01]  /*ea00*/  IMAD R18, R14.reuse, c[0x0][0x3e4], R16 ;  /* 0x0000f9000e127a24 */ /* 0x040fe200078e0210 */
[----:B------:R-:W-:Y:S01]  /*ea10*/  SHFL.IDX PT, R8, R5, 0x1, 0x1c1f ;  /* 0x003c1f0005087f89 */ /* 0x000fe200000e0000 */
[----:B------:R-:W-:Y:S01]  /*ea20*/  IMAD.WIDE.U32 R2, R14, c[0x0][0x3e0], R2 ;  /* 0x0000f8000e027a25 */ /* 0x000fe200078e0002 */
[C---:B------:R-:W-:Y:S02]  /*ea30*/  IADD3 R14, R15.reuse, 0x40, RZ ;  /* 0x000000400f0e7810 */ /* 0x040fe40007ffe0ff */
[----:B------:R-:W2:Y:S01]  /*ea40*/  SHFL.IDX PT, R9, R0, 0x1, 0x1c1f ;  /* 0x003c1f0000097f89 */ /* 0x000ea200000e0000 */
[----:B------:R-:W-:Y:S01]  /*ea50*/  IADD3 R15, R15, 0x48, RZ ;  /* 0x000000480f0f7810 */ /* 0x000fe20007ffe0ff */
[----:B------:R-:W-:Y:S01]  /*ea60*/  IMAD.SHL.U32 R16, R21, 0x8, RZ ;  /* 0x0000000815107824 */ /* 0x000fe200078e00ff */
[-C--:B------:R-:W-:Y:S01]  /*ea70*/  ISETP.GE.OR P1, PT, R14, R17.reuse, P0 ;  /* 0x000000110e00720c */ /* 0x080fe20000726670 */
[----:B------:R-:W-:Y:S01]  /*ea80*/  SHFL.IDX PT, R12, R5, 0x2, 0x1c1f ;  /* 0x005c1f00050c7f89 */ /* 0x000fe200000e0000 */
[----:B------:R-:W-:Y:S01]  /*ea90*/  ISETP.GE.OR P0, PT, R15, R17, P0 ;  /* 0x000000110f00720c */ /* 0x000fe20000706670 */
[----:B------:R-:W-:Y:S01]  /*eaa0*/  IMAD.IADD R3, R3, 0x1, R18 ;  /* 0x0000000103037824 */ /* 0x000fe200078e0212 */
[----:B------:R-:W-:Y:S01]  /*eab0*/  LOP3.LUT R15, R20, 0x7ffffe00, R16, 0xf8, !PT ;  /* 0x7ffffe00140f7812 */ /* 0x000fe200078ef810 */
[----:B------:R-:W3:Y:S02]  /*eac0*/  SHFL.IDX PT, R13, R0, 0x2, 0x1c1f ;  /* 0x005c1f00000d7f89 */ /* 0x000ee400000e0000 */
[----:B------:R-:W-:-:S02]  /*ead0*/  IMAD.WIDE.U32 R2, R7, c[0x0][0x3d8], R2 ;  /* 0x0000f60007027a25 */ /* 0x000fc400078e0002 */
[----:B------:R-:W-:Y:S04]  /*eae0*/  SHFL.IDX PT, R4, R5, 0x3, 0x1c1f ;  /* 0x007c1f0005047f89 */ /* 0x000fe800000e0000 */
[----:B------:R4:W4:Y:S04]  /*eaf0*/  SHFL.IDX PT, R5, R0, 0x3, 0x1c1f ;  /* 0x007c1f0000057f89 */ /* 0x00092800000e0000 */
[----:B-1----:R1:W-:Y:S04]  /*eb00*/  @!P3 ST.E [R10.64], R62 ;  /* 0x0000003e0a00b985 */ /* 0x0023e8000c10190c */
[----:B--2---:R1:W-:Y:S04]  /*eb10*/  @!P2 ST.E [R8.64], R63 ;  /* 0x0000003f0800a985 */ /* 0x0043e8000c10190c */
[----:B---3--:R1:W-:Y:S01]  /*eb20*/  @!P1 ST.E [R12.64], R64 ;  /* 0x000000400c009985 */ /* 0x0083e2000c10190c */
[----:B----4-:R-:W-:-:S03]  /*eb30*/  SHF.R.S32.HI R0, RZ, 0x1f, R7 ;  /* 0x0000001fff007819 */ /* 0x010fc60000011407 */
[----:B------:R1:W-:Y:S01]  /*eb40*/  @!P0 ST.E [R4.64], R65 ;  /* 0x0000004104008985 */ /* 0x0003e2000c10190c */
[----:B------:R-:W-:Y:S01]  /*eb50*/  LEA R18, P0, R2, c[0x0][0x380], 0x1 ;  /* 0x0000e00002127a11 */ /* 0x000fe200078008ff */
[----:B------:R-:W-:-:S04]  /*eb60*/  IMAD R0, R0, c[0x0][0x3d8], RZ ;  /* 0x0000f60000007a24 */ /* 0x000fc800078e02ff */
[----:B------:R-:W-:Y:S02]  /*eb70*/  IMAD R14, R7, c[0x0][0x3dc], R0 ;  /* 0x0000f700070e7a24 */ /* 0x000fe400078e0200 */
[----:B------:R-:W-:Y:S02]  /*eb80*/  IMAD.SHL.U32 R0, R15, 0x2, RZ ;  /* 0x000000020f007824 */ /* 0x000fe400078e00ff */
[----:B------:R-:W-:Y:S02]  /*eb90*/  IMAD.IADD R3, R3, 0x1, R14 ;  /* 0x0000000103037824 */ /* 0x000fe400078e020e */
[----:B------:R-:W-:Y:S01]  /*eba0*/  IMAD R7, R76, 0x80, R19 ;  /* 0x000000804c077824 */ /* 0x000fe200078e0213 */
[----:B------:R1:W2:Y:S02]  /*ebb0*/  LDS.128 R24, [R0+0x880] ;  /* 0x0008800000187984 */ /* 0x0002a40000000c00 */
[----:B------:R-:W-:Y:S02]  /*ebc0*/  LEA.HI.X R16, R2, c[0x0][0x384], R3, 0x1, P0 ;  /* 0x0000e10002107a11 */ /* 0x000fe400000f0c03 */
[----:B------:R1:W3:Y:S01]  /*ebd0*/  LDS.128 R32, [R0+0x1080] ;  /* 0x0010800000207984 */ /* 0x0002e20000000c00 */
[----:B------:R-:W-:-:S03]  /*ebe0*/  ISETP.GE.AND P0, PT, R7, R17, PT ;  /* 0x000000110700720c */ /* 0x000fc60003f06270 */
        /* <DEDUP_REMOVED lines=12> */
[----:B------:R1:W1:Y:S04]  /*ecb0*/  SHFL.IDX PT, R2, R18, RZ, 0x181f ;  /* 0x00181fff12027589 */ /* 0x00026800000e0000 */
[----:B------:R1:W1:Y:S01]  /*ecc0*/  SHFL.IDX PT, R3, R16, RZ, 0x181f ;  /* 0x00181fff10037589 */ /* 0x00026200000e0000 */
[----:B------:R-:W-:Y:S05]  /*ecd0*/  @P0 BRA `(.L_x_761) ;  /* 0x000000c000000947 */ /* 0x000fea0003800000 */
[----:B-1234-:R-:W1:Y:S01]  /*ece0*/  LDS.128 R12, [R0+0x80] ;  /* 0x00008000000c7984 */ /* 0x01ee620000000c00 */
[----:B------:R-:W-:-:S02]  /*ecf0*/  IADD3 R4, R6, 0x40, RZ ;  /* 0x0000004006047810 */ /* 0x000fc40007ffe0ff */
[----:B------:R-:W-:Y:S01]  /*ed00*/  ISETP.GE.AND P1, PT, R6, c[0x0][0x3c8], PT ;  /* 0x0000f20006007a0c */ /* 0x000fe20003f26270 */
[----:B------:R2:W3:Y:S01]  /*ed10*/  LDS.128 R8, [R0+0x4080] ;  /* 0x0040800000087984 */ /* 0x0004e20000000c00 */
[----:B------:R-:W-:-:S13]  /*ed20*/  ISETP.GE.AND P0, PT, R4, c[0x0][0x3c8], PT ;  /* 0x0000f20004007a0c */ /* 0x000fda0003f06270 */
[----:B--2---:R-:W-:-:S04]  /*ed30*/  @!P0 SHF.R.S32.HI R0, RZ, 0x1f, R4 ;  /* 0x0000001fff008819 */ /* 0x004fc80000011404 */
[----:B------:R-:W-:Y:S01]  /*ed40*/  @!P0 LEA.HI R0, R0, R4, RZ, 0x3 ;  /* 0x0000000400008211 */ /* 0x000fe200078f18ff */
[----:B------:R-:W-:-:S03]  /*ed50*/  @!P1 IMAD.WIDE R4, R6, 0x2, R2 ;  /* 0x0000000206049825 */ /* 0x000fc600078e0202 */
[----:B------:R-:W-:-:S05]  /*ed60*/  @!P0 LOP3.LUT R0, R0, 0xfffffff8, RZ, 0xc0, !PT ;  /* 0xfffffff800008812 */ /* 0x000fca00078ec0ff */
[----:B------:R-:W-:Y:S01]  /*ed70*/  @!P0 IMAD.WIDE R2, R0, 0x2, R2 ;  /* 0x0000000200028825 */ /* 0x000fe200078e0202 */
[----:B-1----:R1:W-:Y:S04]  /*ed80*/  @!P1 ST.E.128 [R4.64], R12 ;  /* 0x0000000c04009985 */ /* 0x0023e8000c101d0c */
[----:B---3--:R1:W-:Y:S02]  /*ed90*/  @!P0 ST.E.128 [R2.64], R8 ;  /* 0x0000000802008985 */ /* 0x0083e4000c101d0c */
.L_x_761:
[----:B--234-:R-:W-:Y:S05]  /*eda0*/  BSYNC B0 ;  /* 0x0000000000007941 */ /* 0x01cfea0003800000 */
.L_x_760:
[----:B-1----:R-:W-:Y:S01]  /*edb0*/  IADD3 R0, R7, 0x10, RZ ;  /* 0x0000001007007810 */ /* 0x002fe20007ffe0ff */
[----:B------:R1:W2:Y:S01]  /*edc0*/  SHFL.IDX PT, R3, R16, 0x1, 0x181f ;  /* 0x00381f0010037f89 */ /* 0x0002a200000e0000 */
[----:B------:R-:W-:Y:S02]  /*edd0*/  BSSY B0, `(.L_x_762) ;  /* 0x000000e000007945 */ /* 0x000fe40003800000 */
[----:B------:R-:W-:Y:S01]  /*ede0*/  ISETP.GE.AND P0, PT, R0, R17, PT ;  /* 0x000000110000720c */ /* 0x000fe20003f06270 */
[----:B------:R1:W3:-:S12]  /*edf0*/  SHFL.IDX PT, R2, R18, 0x1, 0x181f ;  /* 0x00381f0012027f89 */ /* 0x0002d800000e0000 */
[----:B------:R-:W-:Y:S05]  /*ee00*/  @P0 BRA `(.L_x_763) ;  /* 0x000000a000000947 */ /* 0x000fea0003800000 */
[C---:B------:R-:W-:Y:S02]  /*ee10*/  IADD3 R4, R6.reuse, 0x40, RZ ;  /* 0x0000004006047810 */ /* 0x040fe40007ffe0ff */
[----:B------:R-:W-:Y:S02]  /*ee20*/  ISETP.GE.AND P1, PT, R6, c[0x0][0x3c8], PT ;  /* 0x0000f20006007a0c */ /* 0x000fe40003f26270 */
[----:B------:R-:W-:-:S13]  /*ee30*/  ISETP.GE.AND P0, PT, R4, c[0x0][0x3c8], PT ;  /* 0x0000f20004007a0c */ /* 0x000fda0003f06270 */
[----:B------:R-:W-:-:S04]  /*ee40*/  @!P0 SHF.R.S32.HI R0, RZ, 0x1f, R4 ;  /* 0x0000001fff008819 */ /* 0x000fc80000011404 */
[----:B------:R-:W-:Y:S01]  /*ee50*/  @!P0 LEA.HI R0, R0, R4, RZ, 0x3 ;  /* 0x0000000400008211 */ /* 0x000fe200078f18ff */
[----:B--23--:R-:W-:-:S03]  /*ee60*/  @!P1 IMAD.WIDE R4, R6, 0x2, R2 ;  /* 0x0000000206049825 */ /* 0x00cfc600078e0202 */
[----:B------:R-:W-:Y:S02]  /*ee70*/  @!P0 LOP3.LUT R0, R0, 0xfffffff8, RZ, 0xc0, !PT ;  /* 0xfffffff800008812 */ /* 0x000fe400078ec0ff */
[----:B------:R2:W-:Y:S03]  /*ee80*/  @!P1 ST.E.128 [R4.64], R24 ;  /* 0x0000001804009985 */ /* 0x0005e6000c101d0c */
[----:B------:R-:W-:-:S05]  /*ee90*/  @!P0 IMAD.WIDE R2, R0, 0x2, R2 ;  /* 0x0000000200028825 */ /* 0x000fca00078e0202 */
[----:B------:R2:W-:Y:S02]  /*eea0*/  @!P0 ST.E.128 [R2.64], R20 ;  /* 0x0000001402008985 */ /* 0x0005e4000c101d0c */
.L_x_763:
[----:B------:R-:W-:Y:S05]  /*eeb0*/  BSYNC B0 ;  /* 0x0000000000007941 */ /* 0x000fea0003800000 */
.L_x_762:
[----:B------:R-:W-:Y:S01]  /*eec0*/  IADD3 R0, R7, 0x20, RZ ;  /* 0x0000002007007810 */ /* 0x000fe20007ffe0ff */
[----:B--2---:R2:W4:Y:S01]  /*eed0*/  SHFL.IDX PT, R3, R16, 0x2, 0x181f ;  /* 0x00581f0010037f89 */ /* 0x00452200000e0000 */
[----:B------:R-:W-:Y:S02]  /*eee0*/  BSSY B0, `(.L_x_764) ;  /* 0x000000e000007945 */ /* 0x000fe40003800000 */
[----:B------:R-:W-:Y:S01]  /*eef0*/  ISETP.GE.AND P0, PT, R0, R17, PT ;  /* 0x000000110000720c */ /* 0x000fe20003f06270 */
[----:B---3--:R2:W3:-:S12]  /*ef00*/  SHFL.IDX PT, R2, R18, 0x2, 0x181f ;  /* 0x00581f0012027f89 */ /* 0x0084d800000e0000 */
[----:B------:R-:W-:Y:S05]  /*ef10*/  @P0 BRA `(.L_x_765) ;  /* 0x000000a000000947 */ /* 0x000fea0003800000 */
[C---:B------:R-:W-:Y:S02]  /*ef20*/  IADD3 R4, R6.reuse, 0x40, RZ ;  /* 0x0000004006047810 */ /* 0x040fe40007ffe0ff */
[----:B------:R-:W-:Y:S02]  /*ef30*/  ISETP.GE.AND P1, PT, R6, c[0x0][0x3c8], PT ;  /* 0x0000f20006007a0c */ /* 0x000fe40003f26270 */
[----:B------:R-:W-:-:S13]  /*ef40*/  ISETP.GE.AND P0, PT, R4, c[0x0][0x3c8], PT ;  /* 0x0000f20004007a0c */ /* 0x000fda0003f06270 */
[----:B------:R-:W-:-:S04]  /*ef50*/  @!P0 SHF.R.S32.HI R0, RZ, 0x1f, R4 ;  /* 0x0000001fff008819 */ /* 0x000fc80000011404 */
[----:B------:R-:W-:Y:S01]  /*ef60*/  @!P0 LEA.HI R0, R0, R4, RZ, 0x3 ;  /* 0x0000000400008211 */ /* 0x000fe200078f18ff */
[----:B---34-:R-:W-:-:S03]  /*ef70*/  @!P1 IMAD.WIDE R4, R6, 0x2, R2 ;  /* 0x0000000206049825 */ /* 0x018fc600078e0202 */
[----:B------:R-:W-:Y:S02]  /*ef80*/  @!P0 LOP3.LUT R0, R0, 0xfffffff8, RZ, 0xc0, !PT ;  /* 0xfffffff800008812 */ /* 0x000fe400078ec0ff */
[----:B------:R3:W-:Y:S03]  /*ef90*/  @!P1 ST.E.128 [R4.64], R32 ;  /* 0x0000002004009985 */ /* 0x0007e6000c101d0c */
[----:B------:R-:W-:-:S05]  /*efa0*/  @!P0 IMAD.WIDE R2, R0, 0x2, R2 ;  /* 0x0000000200028825 */ /* 0x000fca00078e0202 */
[----:B------:R3:W-:Y:S02]  /*efb0*/  @!P0 ST.E.128 [R2.64], R28 ;  /* 0x0000001c02008985 */ /* 0x0007e4000c101d0c */
.L_x_765:
[----:B------:R-:W-:Y:S05]  /*efc0*/  BSYNC B0 ;  /* 0x0000000000007941 */ /* 0x000fea0003800000 */
.L_x_764:
[----:B------:R-:W-:Y:S01]  /*efd0*/  IADD3 R0, R7, 0x30, RZ ;  /* 0x0000003007007810 */ /* 0x000fe20007ffe0ff */
[----:B---34-:R3:W4:Y:S01]  /*efe0*/  SHFL.IDX PT, R3, R16, 0x3, 0x181f ;  /* 0x00781f0010037f89 */ /* 0x01872200000e0000 */
[----:B------:R-:W-:Y:S02]  /*eff0*/  BSSY B0, `(.L_x_766) ;  /* 0x000000e000007945 */ /* 0x000fe40003800000 */
[----:B------:R-:W-:Y:S01]  /*f000*/  ISETP.GE.AND P0, PT, R0, R17, PT ;  /* 0x000000110000720c */ /* 0x000fe20003f06270 */
[----:B------:R3:W1:-:S12]  /*f010*/  SHFL.IDX PT, R2, R18, 0x3, 0x181f ;  /* 0x00781f0012027f89 */ /* 0x00065800000e0000 */
[----:B------:R-:W-:Y:S05]  /*f020*/  @P0 BRA `(.L_x_767) ;  /* 0x000000a000000947 */ /* 0x000fea0003800000 */
[C---:B------:R-:W-:Y:S02]  /*f030*/  IADD3 R4, R6.reuse, 0x40, RZ ;  /* 0x0000004006047810 */ /* 0x040fe40007ffe0ff */
[----:B------:R-:W-:Y:S02]  /*f040*/  ISETP.GE.AND P1, PT, R6, c[0x0][0x3c8], PT ;  /* 0x0000f20006007a0c */ /* 0x000fe40003f26270 */
[----:B------:R-:W-:-:S13]  /*f050*/  ISETP.GE.AND P0, PT, R4, c[0x0][0x3c8], PT ;  /* 0x0000f20004007a0c */ /* 0x000fda0003f06270 */
[----:B------:R-:W-:-:S04]  /*f060*/  @!P0 SHF.R.S32.HI R0, RZ, 0x1f, R4 ;  /* 0x0000001fff008819 */ /* 0x000fc80000011404 */
[----:B------:R-:W-:Y:S01]  /*f070*/  @!P0 LEA.HI R0, R0, R4, RZ, 0x3 ;  /* 0x0000000400008211 */ /* 0x000fe200078f18ff */
[----:B-1--4-:R-:W-:-:S03]  /*f080*/  @!P1 IMAD.WIDE R4, R6, 0x2, R2 ;  /* 0x0000000206049825 */ /* 0x012fc600078e0202 */
[----:B------:R-:W-:Y:S02]  /*f090*/  @!P0 LOP3.LUT R0, R0, 0xfffffff8, RZ, 0xc0, !PT ;  /* 0xfffffff800008812 */ /* 0x000fe400078ec0ff */
[----:B------:R1:W-:Y:S03]  /*f0a0*/  @!P1 ST.E.128 [R4.64], R40 ;  /* 0x0000002804009985 */ /* 0x0003e6000c101d0c */
[----:B------:R-:W-:-:S05]  /*f0b0*/  @!P0 IMAD.WIDE R2, R0, 0x2, R2 ;  /* 0x0000000200028825 */ /* 0x000fca00078e0202 */
[----:B------:R1:W-:Y:S02]  /*f0c0*/  @!P0 ST.E.128 [R2.64], R36 ;  /* 0x0000002402008985 */ /* 0x0003e4000c101d0c */
.L_x_767:
[----:B------:R-:W-:Y:S05]  /*f0d0*/  BSYNC B0 ;  /* 0x0000000000007941 */ /* 0x000fea0003800000 */
.L_x_766:
[----:B------:R-:W-:Y:S01]  /*f0e0*/  IADD3 R0, R7, 0x40, RZ ;  /* 0x0000004007007810 */ /* 0x000fe20007ffe0ff */
[----:B-1--4-:R1:W4:Y:S01]  /*f0f0*/  SHFL.IDX PT, R3, R16, 0x4, 0x181f ;  /* 0x00981f0010037f89 */ /* 0x01232200000e0000 */
[----:B------:R-:W-:Y:S02]  /*f100*/  BSSY B0, `(.L_x_768) ;  /* 0x000000e000007945 */ /* 0x000fe40003800000 */
[----:B------:R-:W-:Y:S01]  /*f110*/  ISETP.GE.AND P0, PT, R0, R17, PT ;  /* 0x000000110000720c */ /* 0x000fe20003f06270 */
[----:B------:R1:W2:-:S12]  /*f120*/  SHFL.IDX PT, R2, R18, 0x4, 0x181f ;  /* 0x00981f0012027f89 */ /* 0x00029800000e0000 */
[----:B------:R-:W-:Y:S05]  /*f130*/  @P0 BRA `(.L_x_769) ;  /* 0x000000a000000947 */ /* 0x000fea0003800000 */
[C---:B------:R-:W-:Y:S02]  /*f140*/  IADD3 R4, R6.reuse, 0x40, RZ ;  /* 0x0000004006047810 */ /* 0x040fe40007ffe0ff */
[----:B------:R-:W-:Y:S02]  /*f150*/  ISETP.GE.AND P1, PT, R6, c[0x0][0x3c8], PT ;  /* 0x0000f20006007a0c */ /* 0x000fe40003f26270 */
[----:B------:R-:W-:-:S13]  /*f160*/  ISETP.GE.AND P0, PT, R4, c[0x0][0x3c8], PT ;  /* 0x0000f20004007a0c */ /* 0x000fda0003f06270 */
[----:B------:R-:W-:-:S04]  /*f170*/  @!P0 SHF.R.S32.HI R0, RZ, 0x1f, R4 ;  /* 0x0000001fff008819 */ /* 0x000fc80000011404 */
[----:B------:R-:W-:Y:S01]  /*f180*/  @!P0 LEA.HI R0, R0, R4, RZ, 0x3 ;  /* 0x0000000400008211 */ /* 0x000fe200078f18ff */
[----:B--2-4-:R-:W-:-:S03]  /*f190*/  @!P1 IMAD.WIDE R4, R6, 0x2, R2 ;  /* 0x0000000206049825 */ /* 0x014fc600078e0202 */
[----:B------:R-:W-:Y:S02]  /*f1a0*/  @!P0 LOP3.LUT R0, R0, 0xfffffff8, RZ, 0xc0, !PT ;  /* 0xfffffff800008812 */ /* 0x000fe400078ec0ff */
[----:B------:R2:W-:Y:S03]  /*f1b0*/  @!P1 ST.E.128 [R4.64], R48 ;  /* 0x0000003004009985 */ /* 0x0005e6000c101d0c */
[----:B------:R-:W-:-:S05]  /*f1c0*/  @!P0 IMAD.WIDE R2, R0, 0x2, R2 ;  /* 0x0000000200028825 */ /* 0x000fca00078e0202 */
[----:B------:R2:W-:Y:S02]  /*f1d0*/  @!P0 ST.E.128 [R2.64], R44 ;  /* 0x0000002c02008985 */ /* 0x0005e4000c101d0c */
.L_x_769:
[----:B------:R-:W-:Y:S05]  /*f1e0*/  BSYNC B0 ;  /* 0x0000000000007941 */ /* 0x000fea0003800000 */
.L_x_768:
[----:B------:R-:W-:Y:S01]  /*f1f0*/  IADD3 R0, R7, 0x50, RZ ;  /* 0x0000005007007810 */ /* 0x000fe20007ffe0ff */
[----:B--2-4-:R2:W4:Y:S01]  /*f200*/  SHFL.IDX PT, R3, R16, 0x5, 0x181f ;  /* 0x00b81f0010037f89 */ /* 0x01452200000e0000 */
        /* <DEDUP_REMOVED lines=14> */
.L_x_771:
[----:B------:R-:W-:Y:S05]  /*f2f0*/  BSYNC B0 ;  /* 0x0000000000007941 */ /* 0x000fea0003800000 */
.L_x_770:
        /* <DEDUP_REMOVED lines=16> */
.L_x_773:
[----:B------:R-:W-:Y:S05]  /*f400*/  BSYNC B0 ;  /* 0x0000000000007941 */ /* 0x000fea0003800000 */
.L_x_772:
[----:B------:R-:W-:Y:S01]  /*f410*/  IADD3 R0, R7, 0x70, RZ ;  /* 0x0000007007007810 */ /* 0x000fe20007ffe0ff */
[----:B--2-4-:R2:W4:Y:S03]  /*f420*/  SHFL.IDX PT, R3, R16, 0x7, 0x181f ;  /* 0x00f81f0010037f89 */ /* 0x01452600000e0000 */
[----:B------:R-:W-:Y:S01]  /*f430*/  ISETP.GE.AND P0, PT, R0, R17, PT ;  /* 0x000000110000720c */ /* 0x000fe20003f06270 */
[----:B------:R2:W1:-:S12]  /*f440*/  SHFL.IDX PT, R2, R18, 0x7, 0x181f ;  /* 0x00f81f0012027f89 */ /* 0x00045800000e0000 */
[----:B------:R-:W-:Y:S05]  /*f450*/  @P0 EXIT ;  /* 0x000000000000094d */ /* 0x000fea0003800000 */
[C---:B------:R-:W-:Y:S02]  /*f460*/  ISETP.GE.AND P0, PT, R6.reuse, c[0x0][0x3c8], PT ;  /* 0x0000f20006007a0c */ /* 0x040fe40003f06270 */
[----:B------:R-:W-:-:S11]  /*f470*/  IADD3 R0, R6, 0x40, RZ ;  /* 0x0000004006007810 */ /* 0x000fd60007ffe0ff */
        /* <DEDUP_REMOVED lines=10> */
.L_x_758:
        /* <DEDUP_REMOVED lines=31> */
.L_x_774:
        /* <DEDUP_REMOVED lines=43> */
.L_x_776:
[----:B------:R-:W-:Y:S05]  /*f9c0*/  BSYNC B0 ;  /* 0x0000000000007941 */ /* 0x000fea0003800000 */
.L_x_775:
        /* <DEDUP_REMOVED lines=17> */
[----:B------:R-:W-:Y:S02]  /*fae0*/  LEA R0, R7, R8, 0x4 ;  /* 0x0000000807007211 */ /* 0x000fe400078e20ff */
[----:B------:R-:W-:Y:S02]  /*faf0*/  UIMAD UR7, UR8, UR5, UR7 ;  /* 0x00000005080772a4 */ /* 0x000fe4000f8e0207 */
[----:B------:R-:W-:Y:S01]  /*fb00*/  UIMAD.WIDE.U32 UR8, UR8, UR4, UR16 ;  /* 0x00000004080872a5 */ /* 0x000fe2000f8e0010 */
[C---:B--2---:R-:W-:Y:S02]  /*fb10*/  IMAD R0, R12.reuse, 0x80, R0 ;  /* 0x000000800c007824 */ /* 0x044fe400078e0200 */
        /* <DEDUP_REMOVED lines=21> */
[----:B------:R-:W-:Y:S01]  /*fc70*/  IMAD.IADD R3, R3, 0x1, R6 ;  /* 0x0000000103037824 */ /* 0x000fe200078e0206 */
[----:B------:R-:W-:Y:S01]  /*fc80*/  SHF.L.U32 R6, R7, 0x3, RZ ;  /* 0x0000000307067819 */ /* 0x000fe200000006ff */
[C---:B------:R-:W-:Y:S02]  /*fc90*/  IMAD R0, R5.reuse, c[0x0][0x3dc], R0 ;  /* 0x0000f70005007a24 */ /* 0x040fe400078e0200 */
[----:B------:R-:W-:Y:S01]  /*fca0*/  IMAD.WIDE.U32 R2, R5, c[0x0][0x3d8], R2 ;  /* 0x0000f60005027a25 */ /* 0x000fe200078e0002 */
[----:B------:R-:W-:-:S04]  /*fcb0*/  IADD3 R7, R6, 0x40, RZ ;  /* 0x0000004006077810 */ /* 0x000fc80007ffe0ff */
        /* <DEDUP_REMOVED lines=16> */
.L_x_778:
[----:B------:R-:W-:Y:S05]  /*fdc0*/  BSYNC B0 ;  /* 0x0000000000007941 */ /* 0x000fea0003800000 */
.L_x_777:
        /* <DEDUP_REMOVED lines=15> */
.L_x_780:
[----:B------:R-:W-:Y:S05]  /*fec0*/  BSYNC B0 ;  /* 0x0000000000007941 */ /* 0x000fea0003800000 */
.L_x_779:
[----:B------:R-:W-:Y:S01]  /*fed0*/  IADD3 R0, R8, 0x20, RZ ;  /* 0x0000002008007810 */ /* 0x000fe20007ffe0ff */
[----:B---3--:R3:W1:Y:S01]  /*fee0*/  SHFL.IDX PT, R3, R9, 0x2, 0x181f ;  /* 0x00581f0009037f89 */ /* 0x00866200000e0000 */
        /* <DEDUP_REMOVED lines=13> */
.L_x_782:
[----:B------:R-:W-:Y:S05]  /*ffc0*/  BSYNC B0 ;  /* 0x0000000000007941 */ /* 0x000fea0003800000 */
.L_x_781:
[----:B------:R-:W-:Y:S01]  /*ffd0*/  IADD3 R0, R8, 0x30, RZ ;  /* 0x0000003008007810 */ /* 0x000fe20007ffe0ff */
[----:B-1----:R1:W2:Y:S01]  /*ffe0*/  SHFL.IDX PT, R3, R9, 0x3, 0x181f ;  /* 0x00781f0009037f89 */ /* 0x0022a200000e0000 */
[----:B------:R-:W-:Y:S02]  /*fff0*/  BSSY B0, `(.L_x_783) ;  /* 0x000000d000007945 */ /* 0x000fe40003800000 */
[----:B------:R-:W-:Y:S01]  /*10000*/  ISETP.GE.AND P0, PT, R0, R10, PT ;  /* 0x0000000a0000720c */ /* 0x000fe20003f06270 */
[----:B----4-:R1:W4:-:S12]  /*10010*/  SHFL.IDX PT, R2, R11, 0x3, 0x181f ;  /* 0x00781f000b027f89 */ /* 0x01031800000e0000 */
        /* <DEDUP_REMOVED lines=8> */
[----:B------:R-:W-:-:S05]  /*100a0*/  @!P0 IMAD.WIDE R2, R0, 0x2, R2 ;  /* 0x0000000200028825 */ /* 0x000fca00078e0202 */
[----:B------:R2:W-:Y:S02]  /*100b0*/  @!P0 ST.E.128 [R2.64], RZ ;  /* 0x000000ff02008985 */ /* 0x0005e4000c101d0c */
.L_x_784:
[----:B------:R-:W-:Y:S05]  /*100c0*/  BSYNC B0 ;  /* 0x0000000000007941 */ /* 0x000fea0003800000 */
.L_x_783:
[----:B------:R-:W-:Y:S01]  /*100d0*/  IADD3 R0, R8, 0x40, RZ ;  /* 0x0000004008007810 */ /* 0x000fe20007ffe0ff */
[----:B--2---:R2:W1:Y:S01]  /*100e0*/  SHFL.IDX PT, R3, R9, 0x4, 0x181f ;  /* 0x00981f0009037f89 */ /* 0x00446200000e0000 */
        /* <DEDUP_REMOVED lines=13> */
.L_x_786:
[----:B------:R-:W-:Y:S05]  /*101c0*/  BSYNC B0 ;  /* 0x0000000000007941 */ /* 0x000fea0003800000 */
.L_x_785:
        /* <DEDUP_REMOVED lines=15> */
.L_x_788:
[----:B------:R-:W-:Y:S05]  /*102c0*/  BSYNC B0 ;  /* 0x0000000000007941 */ /* 0x000fea0003800000 */
.L_x_787:
        /* <DEDUP_REMOVED lines=15> */
.L_x_790:
[----:B------:R-:W-:Y:S05]  /*103c0*/  BSYNC B0 ;  /* 0x0000000000007941 */ /* 0x000fea0003800000 */
.L_x_789:
        /* <DEDUP_REMOVED lines=16> */
.L_x_791:
        /* <DEDUP_REMOVED lines=11> */
.L_x_2177:


//--------------------- .text._ZN7cutlass13device_kernelIN5flash19enable_sm80_to_sm89INS1_16FlashAttnFwdSm80INS1_25CollectiveMainloopFwdSm80ILi4ELi1ELb0EN4cute5tupleIJNS5_1CILi128EEENS7_ILi64EEES8_EEELi128ENS_6half_tEfNS_4arch4Sm80ELb0ELb0ELb1ELb1ELb1ELb1ELb1ELb0EEENS1_21CollectiveEpilogueFwdINS6_IJS8_S8_S9_EEENS6_IJNS7_ILi1EEESH_SH_EEESB_SD_Li128ELb1ELb1ELb0ELb0EEENS1_19SingleTileSchedulerILb1ELb0ELb1ELi128EEEEEEEEEvNT_6ParamsE --------------------------
	.section	.text._ZN7cutlass13device_kernelIN5flash19enable_sm80_to_sm89INS1_16FlashAttnFwdSm80INS1_25CollectiveMainloopFwdSm80ILi4ELi1ELb0EN4cute5tupleIJNS5_1CILi128EEENS7_ILi64EEES8_EEELi128ENS_6half_tEfNS_4arch4Sm80ELb0ELb0ELb1ELb1ELb1ELb1ELb1ELb0EEENS1_21CollectiveEpilogueFwdINS6_IJS8_S8_S9_EEENS6_IJNS7_ILi1EEESH_SH_EEESB_SD_Li128ELb1ELb1ELb0ELb0EEENS1_19SingleTileSchedulerILb1ELb0ELb1ELi128EEEEEEEEEvNT_6ParamsE,"ax",@progbits
	.sectioninfo	@"SHI_REGISTERS=255"
	.align	128
.text._ZN7cutlass13device_kernelIN5flash19enable_sm80_to_sm89INS1_16FlashAttnFwdSm80INS1_25CollectiveMainloopFwdSm80ILi4ELi1ELb0EN4cute5tupleIJNS5_1CILi128EEENS7_ILi64EEES8_EEELi128ENS_6half_tEfNS_4arch4Sm80ELb0ELb0ELb1ELb1ELb1ELb1ELb1ELb0EEENS1_21CollectiveEpilogueFwdINS6_IJS8_S8_S9_EEENS6_IJNS7_ILi1EEESH_SH_EEESB_SD_Li128ELb1ELb1ELb0ELb0EEENS1_19SingleTileSchedulerILb1ELb0ELb1ELi128EEEEEEEEEvNT_6ParamsE:
        .type           _ZN7cutlass13device_kernelIN5flash19enable_sm80_to_sm89INS1_16FlashAttnFwdSm80INS1_25CollectiveMainloopFwdSm80ILi4ELi1ELb0EN4cute5tupleIJNS5_1CILi128EEENS7_ILi64EEES8_EEELi128ENS_6half_tEfNS_4arch4Sm80ELb0ELb0ELb1ELb1ELb1ELb1ELb1ELb0EEENS1_21CollectiveEpilogueFwdINS6_IJS8_S8_S9_EEENS6_IJNS7_ILi1EEESH_SH_EEESB_SD_Li128ELb1ELb1ELb0ELb0EEENS1_19SingleTileSchedulerILb1ELb0ELb1ELi128EEEEEEEEEvNT_6ParamsE,@function
        .size           _ZN7cutlass13device_kernelIN5flash19enable_sm80_to_sm89INS1_16FlashAttnFwdSm80INS1_25CollectiveMainloopFwdSm80ILi4ELi1ELb0EN4cute5tupleIJNS5_1CILi128EEENS7_ILi64EEES8_EEELi128ENS_6half_tEfNS_4arch4Sm80ELb0ELb0ELb1ELb1ELb1ELb1ELb1ELb0EEENS1_21CollectiveEpilogueFwdINS6_IJS8_S8_S9_EEENS6_IJNS7_ILi1EEESH_SH_EEESB_SD_Li128ELb1ELb1ELb0ELb0EEENS1_19SingleTileSchedulerILb1ELb0ELb1ELi128EEEEEEEEEvNT_6ParamsE,(.L_x_2178 - _ZN7cutlass13device_kernelIN5flash19enable_sm80_to_sm89INS1_16FlashAttnFwdSm80INS1_25CollectiveMainloopFwdSm80ILi4ELi1ELb0EN4cute5tupleIJNS5_1CILi128EEENS7_ILi64EEES8_EEELi128ENS_6half_tEfNS_4arch4Sm80ELb0ELb0ELb1ELb1ELb1ELb1ELb1ELb0EEENS1_21CollectiveEpilogueFwdINS6_IJS8_S8_S9_EEENS6_IJNS7_ILi1EEESH_SH_EEESB_SD_Li128ELb1ELb1ELb0ELb0EEENS1_19SingleTileSchedulerILb1ELb0ELb1ELi128EEEEEEEEEvNT_6ParamsE)
        .other          _ZN7cutlass13device_kernelIN5flash19enable_sm80_to_sm89INS1_16FlashAttnFwdSm80INS1_25CollectiveMainloopFwdSm80ILi4ELi1ELb0EN4cute5tupleIJNS5_1CILi128EEENS7_ILi64EEES8_EEELi128ENS_6half_tEfNS_4arch4Sm80ELb0ELb0ELb1ELb1ELb1ELb1ELb1ELb0EEENS1_21CollectiveEpilogueFwdINS6_IJS8_S8_S9_EEENS6_IJNS7_ILi1EEESH_SH_EEESB_SD_Li128ELb1ELb1ELb0ELb0EEENS1_19SingleTileSchedulerILb1ELb0ELb1ELi128EEEEEEEEEvNT_6ParamsE,@"STO_CUDA_ENTRY STV_DEFAULT"
_ZN7cutlass13device_kernelIN5flash19enable_sm80_to_sm89INS1_16FlashAttnFwdSm80INS1_25CollectiveMainloopFwdSm80ILi4ELi1ELb0EN4cute5tupleIJNS5_1CILi128EEENS7_ILi64EEES8_EEELi128ENS_6half_tEfNS_4arch4Sm80ELb0ELb0ELb1ELb1ELb1ELb1ELb1ELb0EEENS1_21CollectiveEpilogueFwdINS6_IJS8_S8_S9_EEENS6_IJNS7_ILi1EEESH_SH_EEESB_SD_Li128ELb1ELb1ELb0ELb0EEENS1_19SingleTileSchedulerILb1ELb0ELb1ELi128EEEEEEEEEvNT_6ParamsE:
        /* <DEDUP_REMOVED lines=21> */
.L_x_793:
        /* <DEDUP_REMOVED lines=13> */
.L_x_795:
[----:B------:R-:W-:Y:S02]  /*0220*/  ULDC UR6, c[0x0][0x54c] ;  /* 0x0001530000067ab9 */ /* 0x000fe40000000800 */
.L_x_794:
[----:B------:R-:W-:Y:S02]  /*0230*/  ULDC UR4, c[0x0][0x548] ;  /* 0x0001520000047ab9 */ /* 0x000fe40000000800 */
[----:B------:R-:W-:-:S02]  /*0240*/  USHF.L.U32 UR5, UR17, 0x7, URZ ;  /* 0x0000000711057899 */ /* 0x000fc4000800063f */
[----:B------:R-:W-:-:S04]  /*0250*/  UIMAD UR4, UR6, UR4, URZ ;  /* 0x00000004060472a4 */ /* 0x000fc8000f8e023f */
[----:B------:R-:W-:-:S04]  /*0260*/  UISETP.GE.AND UP0, UPT, UR5, UR4, UPT ;  /* 0x000000040500728c */ /* 0x000fc8000bf06270 */
[----:B------:R-:W-:Y:S01]  /*0270*/  USEL UR24, UR24, 0xffffffff, !UP0 ;  /* 0xffffffff18187887 */ /* 0x000fe2000c000000 */
[----:B------:R-:W-:Y:S05]  /*0280*/  BRA `(.L_x_796) ;  /* 0x000001b000007947 */ /* 0x000fea0003800000 */
.L_x_792:
        /* <DEDUP_REMOVED lines=8> */
.L_x_797:
        /* <DEDUP_REMOVED lines=13> */
.L_x_799:
[----:B------:R-:W-:Y:S02]  /*03e0*/  ULDC UR6, c[0x0][0x54c] ;  /* 0x0001530000067ab9 */ /* 0x000fe40000000800 */
.L_x_798:
[----:B------:R-:W-:Y:S02]  /*03f0*/  ULDC UR4, c[0x0][0x548] ;  /* 0x0001520000047ab9 */ /* 0x000fe40000000800 */
[----:B------:R-:W-:-:S02]  /*0400*/  USHF.L.U32 UR5, UR17, 0x7, URZ ;  /* 0x0000000711057899 */ /* 0x000fc4000800063f */
[----:B------:R-:W-:-:S04]  /*0410*/  UIMAD UR4, UR6, UR4, URZ ;  /* 0x00000004060472a4 */ /* 0x000fc8000f8e023f */
[----:B------:R-:W-:-:S04]  /*0420*/  UISETP.GE.AND UP0, UPT, UR5, UR4, UPT ;  /* 0x000000040500728c */ /* 0x000fc8000bf06270 */
[----:B------:R-:W-:-:S06]  /*0430*/  USEL UR24, UR24, 0xffffffff, !UP0 ;  /* 0xffffffff18187887 */ /* 0x000fcc000c000000 */
.L_x_796:
        /* <DEDUP_REMOVED lines=64> */
.L_x_800:
        /* <DEDUP_REMOVED lines=10> */
.L_x_801:
[----:B------:R-:W-:Y:S05]  /*08e0*/  @!P4 BRA `(.L_x_802) ;  /* 0x000000500000c947 */ /* 0x000fea0003800000 */
[----:B-1--4-:R1:W4:Y:S04]  /*08f0*/  LDG.E R0, [R4.64] ;  /* 0x0000002204007981 */ /* 0x012328000c1e1900 */
[----:B-1-3--:R-:W3:Y:S01]  /*0900*/  LDG.E R4, [R4.64+0x4] ;  /* 0x0000042204047981 */ /* 0x00aee2000c1e1900 */
[----:B----4-:R-:W1:Y:S08]  /*0910*/  R2UR UR22, R0 ;  /* 0x00000000001673c2 */ /* 0x010e7000000e0000 */
[----:B---3--:R-:W1:Y:S02]  /*0920*/  R2UR UR4, R4 ;  /* 0x00000000040473c2 */ /* 0x008e6400000e0000 */
[----:B-1----:R-:W-:-:S06]  /*0930*/  UIADD3 UR22, -UR22, UR4, URZ ;  /* 0x0000000416167290 */ /* 0x002fcc000fffe13f */
.L_x_802:
[----:B-1--4-:R1:W4:Y:S01]  /*0940*/  @P0 LDG.E R0, [R2.64] ;  /* 0x0000002202000981 */ /* 0x012322000c1e1900 */
[----:B------:R-:W-:-:S03]  /*0950*/  ULDC.64 UR4, c[0x0][0x378] ;  /* 0x0000de0000047ab9 */ /* 0x000fc60000000a00 */
[----:B-1-3--:R-:W3:Y:S01]  /*0960*/  @P0 LDG.E R2, [R2.64+0x4] ;  /* 0x0000042202020981 */ /* 0x00aee2000c1e1900 */
[----:B------:R-:W-:Y:S01]  /*0970*/  UISETP.NE.U32.AND UP0, UPT, URZ, UR4, UPT ;  /* 0x000000043f00728c */ /* 0x000fe2000bf05070 */
[----:B------:R-:W-:-:S03]  /*0980*/  IMAD.U32 R142, RZ, RZ, UR22 ;  /* 0x00000016ff8e7e24 */ /* 0x000fc6000f8e00ff */
[----:B------:R-:W-:-:S03]  /*0990*/  UISETP.NE.AND.EX UP0, UPT, URZ, UR5, UPT, UP0 ;  /* 0x000000053f00728c */ /* 0x000fc6000bf05300 */
[----:B------:R-:W-:-:S03]  /*09a0*/  ULDC.64 UR4, c[0x0][0x378] ;  /* 0x0000de0000047ab9 */ /* 0x000fc60000000a00 */
[----:B------:R-:W-:-:S05]  /*09b0*/  PLOP3.LUT P1, PT, PT, PT, UP0, 0x80, 0x0 ;  /* 0x000000000000781c */ /* 0x000fca0003f2f008 */
[----:B------:R-:W-:-:S06]  /*09c0*/  @UP0 UIMAD.WIDE UR4, UR24, UR45, UR4 ;  /* 0x0000002d180402a5 */ /* 0x000fcc000f8e0204 */
[----:B------:R-:W-:Y:S01]  /*09d0*/  MOV R4, UR4 ;  /* 0x0000000400047c02 */ /* 0x000fe20008000f00 */
[----:B------:R-:W-:-:S05]  /*09e0*/  IMAD.U32 R5, RZ, RZ, UR5 ;  /* 0x00000005ff057e24 */ /* 0x000fca000f8e00ff */
[----:B------:R1:W5:Y:S01]  /*09f0*/  @P1 LDG.E R142, [R4.64] ;  /* 0x00000022048e1981 */ /* 0x000362000c1e1900 */
[----:B------:R-:W-:Y:S01]  /*0a00*/  UIADD3 UR5, -UR19, UR22, URZ ;  /* 0x0000001613057290 */ /* 0x000fe2000fffe13f */
[----:B----4-:R-:W4:Y:S08]  /*0a10*/  @P0 R2UR UR4, R0 ;  /* 0x00000000000403c2 */ /* 0x010f3000000e0000 */
[----:B---3--:R-:W4:Y:S02]  /*0a20*/  @P0 R2UR UR6, R2 ;  /* 0x00000000020603c2 */ /* 0x008f2400000e0000 */
[----:B----4-:R-:W-:-:S02]  /*0a30*/  @UP2 UIADD3 UR21, -UR4, UR6, URZ ;  /* 0x0000000604152290 */ /* 0x010fc4000fffe13f */
[----:B------:R-:W-:Y:S02]  /*0a40*/  UIADD3 UR6, -UR5, URZ, URZ ;  /* 0x0000003f05067290 */ /* 0x000fe4000fffe13f */
[----:B------:R-:W-:Y:S02]  /*0a50*/  UIADD3 UR9, UR5, UR21, URZ ;  /* 0x0000001505097290 */ /* 0x000fe4000fffe03f */
        /* <DEDUP_REMOVED lines=19> */
[----:B-1----:R-:W-:Y:S02]  /*0b90*/  ULDC.64 UR4, c[0x0][0x340] ;  /* 0x0000d00000047ab9 */ /* 0x002fe40000000a00 */
[----:B------:R-:W-:Y:S02]  /*0ba0*/  UISETP.NE.U32.AND UP0, UPT, URZ, UR4, UPT ;  /* 0x000000043f00728c */ /* 0x000fe4000bf05070 */
[----:B------:R-:W-:Y:S02]  /*0bb0*/  ULDC.64 UR28, c[0x0][0x240] ;  /* 0x00009000001c7ab9 */ /* 0x000fe40000000a00 */
        /* <DEDUP_REMOVED lines=8> */
[----:B------:R-:W-:Y:S01]  /*0c40*/  UMOV UR43, 0x6 ;  /* 0x00000006002b7882 */ /* 0x000fe20000000000 */
[----:B------:R-:W-:Y:S01]  /*0c50*/  LEA.HI R0, R14, R159, RZ, 0x3 ;  /* 0x0000009f0e007211 */ /* 0x000fe200078f18ff */
[----:B------:R1:W3:Y:S01]  /*0c60*/  @P4 LDG.E R9, [R2.64] ;  /* 0x0000002202094981 */ /* 0x0002e2000c1e1900 */
[----:B------:R-:W-:Y:S01]  /*0c70*/  UMOV UR40, 0x5 ;  /* 0x0000000500287882 */ /* 0x000fe20000000000 */
[----:B------:R-:W-:Y:S01]  /*0c80*/  IMAD.U32 R4, RZ, RZ, UR16 ;  /* 0x00000010ff047e24 */ /* 0x000fe2000f8e00ff */
[----:B------:R-:W-:Y:S01]  /*0c90*/  SHF.R.S32.HI R95, RZ, 0x3, R0 ;  /* 0x00000003ff5f7819 */ /* 0x000fe20000011400 */
[----:B------:R-:W-:Y:S01]  /*0ca0*/  ULDC UR13, c[0x0][0x23c] ;  /* 0x00008f00000d7ab9 */ /* 0x000fe20000000800 */
[----:B------:R-:W-:Y:S01]  /*0cb0*/  LOP3.LUT R0, R0, 0xfffffff8, RZ, 0xc0, !PT ;  /* 0xfffffff800007812 */ /* 0x000fe200078ec0ff */
[----:B------:R-:W-:Y:S01]  /*0cc0*/  ULDC.64 UR4, c[0x0][0x238] ;  /* 0x00008e0000047ab9 */ /* 0x000fe20000000a00 */
[----:B------:R-:W-:Y:S01]  /*0cd0*/  SHF.R.S32.HI R11, RZ, 0x1f, R95 ;  /* 0x0000001fff0b7819 */ /* 0x000fe2000001145f */
[----:B------:R-:W-:Y:S01]  /*0ce0*/  UIMAD UR28, UR15, UR28, URZ ;  /* 0x0000001c0f1c72a4 */ /* 0x000fe2000f8e023f */
[----:B-----5:R-:W-:Y:S01]  /*0cf0*/  IADD3 R118, P0, R95, R8, RZ ;  /* 0x000000085f767210 */ /* 0x020fe20007f1e0ff */
[----:B------:R-:W-:Y:S01]  /*0d00*/  IMAD.IADD R25, R159, 0x1, -R0 ;  /* 0x000000019f197824 */ /* 0x000fe200078e0a00 */
[----:B------:R-:W-:Y:S01]  /*0d10*/  IADD3 R138, -R95, UR21, RZ ;  /* 0x000000155f8a7c10 */ /* 0x000fe2000fffe1ff */
[----:B------:R-:W-:Y:S01]  /*0d20*/  USHF.L.U64.HI UR10, UR4, UR43, UR5 ;  /* 0x0000002b040a7299 */ /* 0x000fe20008010205 */
[----:B------:R-:W-:Y:S01]  /*0d30*/  LEA.HI.X.SX32 R119, R8, R11, 0x1, P0 ;  /* 0x0000000b08777211 */ /* 0x000fe200000f0eff */
[C---:B------:R-:W-:Y:S01]  /*0d40*/  IMAD.SHL.U32 R20, R25.reuse, 0x8, RZ ;  /* 0x0000000819147824 */ /* 0x040fe200078e00ff */
[----:B------:R-:W-:Y:S01]  /*0d50*/  USHF.L.U32 UR11, UR4, 0x6, URZ ;  /* 0x00000006040b7899 */ /* 0x000fe2000800063f */
[----:B------:R-:W-:Y:S01]  /*0d60*/  IMAD.SHL.U32 R32, R25, 0x4, RZ ;  /* 0x0000000419207824 */ /* 0x000fe200078e00ff */
[----:B------:R-:W-:Y:S01]  /*0d70*/  UIMAD.WIDE.U32 UR26, UR4, 0x20, URZ ;  /* 0x00000020041a78a5 */ /* 0x000fe2000f8e003f */
[----:B------:R-:W-:Y:S01]  /*0d80*/  IMAD R10, R11, c[0x0][0x280], RZ ;  /* 0x0000a0000b0a7a24 */ /* 0x000fe200078e02ff */
[----:B------:R-:W-:Y:S01]  /*0d90*/  SHF.R.S32.HI R21, RZ, 0x1f, R20 ;  /* 0x0000001fff157819 */ /* 0x000fe20000011414 */
[----:B------:R-:W-:Y:S01]  /*0da0*/  USHF.L.U64.HI UR13, UR4, UR40, UR13 ;  /* 0x00000028040d7299 */ /* 0x000fe2000801020d */
[----:B------:R-:W-:Y:S01]  /*0db0*/  SHF.R.S32.HI R33, RZ, 0x1f, R32 ;  /* 0x0000001fff217819 */ /* 0x000fe20000011420 */
[----:B------:R-:W-:Y:S01]  /*0dc0*/  USHF.L.U32 UR14, UR4, 0x5, URZ ;  /* 0x00000005040e7899 */ /* 0x000fe2000800063f */
[----:B------:R-:W-:Y:S01]  /*0dd0*/  IADD3 R91, R20, 0x40, RZ ;  /* 0x00000040145b7810 */ /* 0x000fe20007ffe0ff */
[----:B------:R-:W-:Y:S01]  /*0de0*/  UIMAD UR33, UR16, UR29, UR28 ;  /* 0x0000001d102172a4 */ /* 0x000fe2000f8e021c */
[----:B-1----:R-:W-:Y:S01]  /*0df0*/  IMAD.U32 R2, RZ, RZ, UR18 ;  /* 0x00000012ff027e24 */ /* 0x002fe2000f8e00ff */
[----:B------:R-:W-:Y:S01]  /*0e00*/  ULDC.64 UR4, c[0x0][0x260] ;  /* 0x0000980000047ab9 */ /* 0x000fe20000000a00 */
[----:B------:R-:W-:Y:S01]  /*0e10*/  IMAD.WIDE.U32 R4, R4, c[0x0][0x260], R20 ;  /* 0x0000980004047a25 */ /* 0x000fe200078e0014 */
[----:B------:R-:W-:Y:S01]  /*0e20*/  UIMAD UR4, UR15, UR4, URZ ;  /* 0x000000040f0472a4 */ /* 0x000fe2000f8e023f */
[----:B------:R-:W-:Y:S01]  /*0e30*/  ISETP.GE.AND P6, PT, R20, c[0x0][0x1d4], PT ;  /* 0x0000750014007a0c */ /* 0x000fe20003fc6270 */
[----:B------:R-:W-:Y:S01]  /*0e40*/  ULDC UR31, c[0x0][0x284] ;  /* 0x0000a100001f7ab9 */ /* 0x000fe20000000800 */
[----:B------:R-:W-:Y:S01]  /*0e50*/  IMAD R0, R2, -0x40, R138 ;  /* 0xffffffc002007824 */ /* 0x000fe200078e028a */
[----:B------:R-:W-:Y:S01]  /*0e60*/  UIMAD UR28, UR16, UR5, UR4 ;  /* 0x00000005101c72a4 */ /* 0x000fe2000f8e0204 */
[----:B------:R-:W-:Y:S01]  /*0e70*/  IMAD R2, R119, c[0x0][0x238], RZ ;  /* 0x00008e0077027a24 */ /* 0x000fe200078e02ff */
[----:B------:R-:W-:Y:S01]  /*0e80*/  UMOV UR41, 0x30 ;  /* 0x0000003000297882 */ /* 0x000fe20000000000 */
[----:B------:R-:W-:Y:S01]  /*0e90*/  IMAD.MOV.U32 R12, RZ, RZ, R4 ;  /* 0x000000ffff0c7224 */ /* 0x000fe200078e0004 */
[----:B------:R-:W-:Y:S01]  /*0ea0*/  ISETP.GE.AND P3, PT, R0, 0x1, PT ;  /* 0x000000010000780c */ /* 0x000fe20003f66270 */
[----:B------:R-:W-:Y:S01]  /*0eb0*/  IMAD R6, R118, c[0x0][0x23c], R2 ;  /* 0x00008f0076067a24 */ /* 0x000fe200078e0202 */
[----:B------:R-:W-:Y:S01]  /*0ec0*/  ISETP.GE.AND P2, PT, R0, 0x11, PT ;  /* 0x000000110000780c */ /* 0x000fe20003f46270 */
[----:B------:R-:W-:Y:S01]  /*0ed0*/  IMAD.WIDE.U32 R2, R118, c[0x0][0x238], R20 ;  /* 0x00008e0076027a25 */ /* 0x000fe200078e0014 */
[C---:B------:R-:W-:Y:S01]  /*0ee0*/  ISETP.GE.AND P1, PT, R0.reuse, 0x21, PT ;  /* 0x000000210000780c */ /* 0x040fe20003f26270 */
[----:B------:R-:W-:Y:S01]  /*0ef0*/  ULDC.64 UR4, c[0x0][0x280] ;  /* 0x0000a00000047ab9 */ /* 0x000fe20000000a00 */
[----:B------:R-:W-:Y:S01]  /*0f00*/  ISETP.GT.AND P0, PT, R0, 0x30, PT ;  /* 0x000000300000780c */ /* 0x000fe20003f04270 */
[----:B------:R-:W-:Y:S01]  /*0f10*/  IMAD.IADD R3, R3, 0x1, R6 ;  /* 0x0000000103037824 */ /* 0x000fe200078e0206 */
[----:B------:R-:W-:Y:S01]  /*0f20*/  USEL UR39, UR24, URZ, !UP2 ;  /* 0x0000003f18277287 */ /* 0x000fe2000d000000 */
[----:B------:R-:W-:Y:S01]  /*0f30*/  IMAD.U32 R0, RZ, RZ, UR16 ;  /* 0x00000010ff007e24 */ /* 0x000fe2000f8e00ff */
[----:B------:R-:W-:Y:S01]  /*0f40*/  USHF.L.U64.HI UR29, UR4, UR43, UR31 ;  /* 0x0000002b041d7299 */ /* 0x000fe2000801021f */
[----:B------:R-:W-:Y:S01]  /*0f50*/  IADD3 R13, R5, UR28, RZ ;  /* 0x0000001c050d7c10 */ /* 0x000fe2000fffe0ff */
[----:B------:R-:W-:Y:S01]  /*0f60*/  USHF.L.U64.HI UR12, UR4, UR40, UR5 ;  /* 0x00000028040c7299 */ /* 0x000fe20008010205 */
[----:B------:R-:W-:Y:S01]  /*0f70*/  IMAD.WIDE.U32 R2, R0, c[0x0][0x240], R2 ;  /* 0x0000900000027a25 */ /* 0x000fe200078e0002 */
[----:B------:R-:W-:Y:S01]  /*0f80*/  UIMAD UR25, UR41, UR5, URZ ;  /* 0x00000005291972a4 */ /* 0x000fe2000f8e023f */
[----:B------:R-:W-:Y:S01]  /*0f90*/  ISETP.GE.AND P5, PT, R91, c[0x0][0x1d4], PT ;  /* 0x000075005b007a0c */ /* 0x000fe20003fa6270 */
[----:B------:R-:W-:Y:S01]  /*0fa0*/  USHF.L.U64.HI UR31, UR4, UR45, UR31 ;  /* 0x0000002d041f7299 */ /* 0x000fe2000801021f */
[----:B------:R-:W-:Y:S01]  /*0fb0*/  IMAD R0, R11, c[0x0][0x290], RZ ;  /* 0x0000a4000b007a24 */ /* 0x000fe200078e02ff */
[----:B------:R-:W-:Y:S01]  /*0fc0*/  IADD3 R3, R3, UR33, RZ ;  /* 0x0000002103037c10 */ /* 0x000fe2000fffe0ff */
[----:B------:R-:W-:Y:S01]  /*0fd0*/  USHF.R.S32.HI UR33, URZ, 0x1f, UR24 ;  /* 0x0000001f3f217899 */ /* 0x000fe20008011418 */
[----:B------:R-:W-:Y:S01]  /*0fe0*/  IMAD.U32 R98, RZ, RZ, UR39 ;  /* 0x00000027ff627e24 */ /* 0x000fe2000f8e00ff */
[----:B------:R-:W-:Y:S01]  /*0ff0*/  UIMAD.WIDE.U32 UR36, UR4, 0x30, URZ ;  /* 0x00000030042478a5 */ /* 0x000fe2000f8e003f */
[C---:B------:R-:W-:Y:S01]  /*1000*/  IMAD.WIDE.U32 R4, R95.reuse, c[0x0][0x290], R32 ;  /* 0x0000a4005f047a25 */ /* 0x040fe200078e0020 */
[----:B------:R-:W-:Y:S01]  /*1010*/  USEL UR38, UR33, URZ, !UP2 ;  /* 0x0000003f21267287 */ /* 0x000fe2000d000000 */
[C---:B------:R-:W-:Y:S01]  /*1020*/  IADD3 R146, R95.reuse, 0x10, RZ ;  /* 0x000000105f927810 */ /* 0x040fe20007ffe0ff */
[----:B------:R-:W-:Y:S01]  /*1030*/  USHF.L.U32 UR28, UR4, 0x5, URZ ;  /* 0x00000005041c7899 */ /* 0x000fe2000800063f */
[C---:B------:R-:W-:Y:S01]  /*1040*/  IMAD R11, R95.reuse, c[0x0][0x294], R0 ;  /* 0x0000a5005f0b7a24 */ /* 0x040fe200078e0200 */
[----:B------:R-:W-:Y:S01]  /*1050*/  USHF.L.U32 UR30, UR4, 0x6, URZ ;  /* 0x00000006041e7899 */ /* 0x000fe2000800063f */
[----:B------:R-:W-:Y:S01]  /*1060*/  IMAD.WIDE.U32 R126, R98, c[0x0][0x248], R2 ;  /* 0x00009200627e7a25 */ /* 0x000fe200078e0002 */
[----:B------:R-:W-:Y:S01]  /*1070*/  USHF.L.U32 UR32, UR4, 0x4, URZ ;  /* 0x0000000404207899 */ /* 0x000fe2000800063f */
[----:B------:R-:W-:Y:S01]  /*1080*/  LEA.HI R0, R14, R159, RZ, 0x6 ;  /* 0x0000009f0e007211 */ /* 0x000fe200078f30ff */
[----:B------:R-:W-:Y:S01]  /*1090*/  ULDC UR48, c[0x0][0x23c] ;  /* 0x00008f0000307ab9 */ /* 0x000fe20000000800 */
[----:B------:R-:W-:Y:S01]  /*10a0*/  IMAD.MOV.U32 R18, RZ, RZ, R4 ;  /* 0x000000ffff127224 */ /* 0x000fe200078e0004 */
[----:B------:R-:W-:Y:S01]  /*10b0*/  ULDC.64 UR4, c[0x0][0x248] ;  /* 0x0000920000047ab9 */ /* 0x000fe20000000a00 */
[----:B------:R-:W-:Y:S01]  /*10c0*/  IMAD.SHL.U32 R4, R95, 0x40, RZ ;  /* 0x000000405f047824 */ /* 0x000fe200078e00ff */
[----:B------:R-:W-:Y:S01]  /*10d0*/  UIMAD UR4, UR38, UR4, URZ ;  /* 0x00000004260472a4 */ /* 0x000fe2000f8e023f */
[----:B------:R-:W-:Y:S01]  /*10e0*/  IMAD.SHL.U32 R0, R0, 0x8, RZ ;  /* 0x0000000800007824 */ /* 0x000fe200078e00ff */
[----:B------:R-:W-:Y:S01]  /*10f0*/  USHF.L.U32 UR52, UR48, 0x5, URZ ;  /* 0x0000000530347899 */ /* 0x000fe2000800063f */
[----:B------:R-:W-:Y:S01]  /*1100*/  IMAD.U32 R2, RZ, RZ, UR11 ;  /* 0x0000000bff027e24 */ /* 0x000fe2000f8e00ff */
[----:B------:R-:W-:Y:S01]  /*1110*/  UIMAD UR44, UR39, UR5, UR4 ;  /* 0x00000005272c72a4 */ /* 0x000fe2000f8e0204 */
[----:B------:R-:W-:Y:S01]  /*1120*/  IMAD.MOV.U32 R122, RZ, RZ, R126 ;  /* 0x000000ffff7a7224 */ /* 0x000fe200078e007e */
[----:B------:R-:W-:Y:S01]  /*1130*/  LOP3.LUT R120, R4, 0x1c0, RZ, 0xc0, !PT ;  /* 0x000001c004787812 */ /* 0x000fe200078ec0ff */
[----:B------:R-:W-:Y:S01]  /*1140*/  ULDC.64 UR4, c[0x0][0x290] ;  /* 0x0000a40000047ab9 */ /* 0x000fe20000000a00 */
[----:B------:R-:W-:Y:S01]  /*1150*/  LOP3.LUT R129, R0, 0xfffffe00, RZ, 0xc0, !PT ;  /* 0xfffffe0000817812 */ /* 0x000fe200078ec0ff */
[----:B------:R-:W-:Y:S01]  /*1160*/  USHF.L.U64.HI UR40, UR4, UR40, UR5 ;  /* 0x0000002804287299 */ /* 0x000fe20008010205 */
[----:B------:R-:W-:Y:S01]  /*1170*/  IADD3 R123, R127, UR44, RZ ;  /* 0x0000002c7f7b7c10 */ /* 0x000fe2000fffe0ff */
[----:B------:R-:W-:Y:S01]  /*1180*/  UIMAD UR41, UR41, UR5, URZ ;  /* 0x00000005292972a4 */ /* 0x000fe2000f8e023f */
[----:B------:R-:W-:Y:S01]  /*1190*/  LOP3.LUT R0, R120, 0x38, R20, 0xf8, !PT ;  /* 0x0000003878007812 */ /* 0x000fe200078ef814 */
[----:B------:R-:W-:Y:S01]  /*11a0*/  USHF.R.S32.HI UR44, URZ, 0x1f, UR18 ;  /* 0x0000001f3f2c7899 */ /* 0x000fe20008011412 */
[----:B------:R-:W-:Y:S01]  /*11b0*/  SHF.R.U32.HI R150, RZ, 0x3, R120 ;  /* 0x00000003ff967819 */ /* 0x000fe20000011678 */
[----:B------:R-:W-:Y:S01]  /*11c0*/  UIMAD UR5, UR10, UR18, URZ ;  /* 0x000000120a0572a4 */ /* 0x000fe2000f8e023f */
[----:B------:R-:W-:Y:S01]  /*11d0*/  IMAD.WIDE.U32 R2, R2, UR18, R122 ;  /* 0x0000001202027c25 */ /* 0x000fe2000f8e007a */
[----:B------:R-:W-:Y:S01]  /*11e0*/  UIADD3 UR27, UR27, UR52, URZ ;  /* 0x000000341b1b7290 */ /* 0x000fe2000fffe03f */
[----:B------:R-:W-:Y:S01]  /*11f0*/  LOP3.LUT R0, R129, R0, R150, 0xf6, !PT ;  /* 0x0000000081007212 */ /* 0x000fe200078ef696 */
[----:B------:R-:W-:Y:S01]  /*1200*/  UIMAD UR5, UR44, UR11, UR5 ;  /* 0x0000000b2c0572a4 */ /* 0x000fe2000f8e0205 */
[C---:B------:R-:W-:Y:S01]  /*1210*/  IMAD R10, R95.reuse, c[0x0][0x284], R10 ;  /* 0x0000a1005f0a7a24 */ /* 0x040fe200078e020a */
[C---:B------:R-:W-:Y:S01]  /*1220*/  IADD3 R144, R95.reuse, 0x30, RZ ;  /* 0x000000305f907810 */ /* 0x040fe20007ffe0ff */
[C---:B------:R-:W-:Y:S01]  /*1230*/  IMAD.WIDE.U32 R6, R95.reuse, c[0x0][0x280], R32 ;  /* 0x0000a0005f067a25 */ /* 0x040fe200078e0020 */
[----:B------:R-:W-:Y:S01]  /*1240*/  IADD3 R145, R95, 0x20, RZ ;  /* 0x000000205f917810 */ /* 0x000fe20007ffe0ff */
[----:B------:R-:W-:Y:S01]  /*1250*/  VOTEU.ANY UP1, P0 ;  /* 0x00000000003f7886 */ /* 0x000fe20000020100 */
[----:B------:R-:W-:Y:S01]  /*1260*/  IADD3 R3, R3, UR5, RZ ;  /* 0x0000000503037c10 */ /* 0x000fe2000fffe0ff */
[----:B------:R-:W-:Y:S01]  /*1270*/  IMAD.IADD R23, R7, 0x1, R10 ;  /* 0x0000000107177824 */ /* 0x000fe200078e020a */
[----:B------:R-:W-:Y:S01]  /*1280*/  ULDC UR42, c[0x0][0x294] ;  /* 0x0000a500002a7ab9 */ /* 0x000fe20000000800 */
[----:B------:R-:W-:Y:S01]  /*1290*/  IMAD.MOV.U32 R22, RZ, RZ, R6 ;  /* 0x000000ffff167224 */ /* 0x000fe200078e0006 */
[----:B------:R-:W-:Y:S01]  /*12a0*/  @UP1 UIMAD UR48, UR48, 0x30, URZ ;  /* 0x00000030303018a4 */ /* 0x000fe2000f8e023f */
[----:B------:R-:W-:Y:S01]  /*12b0*/  IMAD.WIDE.U32 R6, R95, c[0x0][0x280], R20 ;  /* 0x0000a0005f067a25 */ /* 0x000fe200078e0014 */
[----:B------:R-:W-:Y:S01]  /*12c0*/  USHF.L.U64.HI UR43, UR4, UR43, UR42 ;  /* 0x0000002b042b7299 */ /* 0x000fe2000801022a */
[----:B------:R-:W-:Y:S01]  /*12d0*/  SHF.R.S32.HI R82, RZ, 0x1f, R91 ;  /* 0x0000001fff527819 */ /* 0x000fe2000001145b */
[----:B------:R-:W-:Y:S01]  /*12e0*/  USHF.L.U64.HI UR45, UR4, UR45, UR42 ;  /* 0x0000002d042d7299 */ /* 0x000fe2000801022a */
[----:B------:R-:W-:Y:S01]  /*12f0*/  IMAD.IADD R19, R5, 0x1, R11 ;  /* 0x0000000105137824 */ /* 0x000fe200078e020b */
[----:B------:R-:W-:Y:S01]  /*1300*/  UIMAD.WIDE.U32 UR50, UR4, 0x30, URZ ;  /* 0x00000030043278a5 */ /* 0x000fe2000f8e003f */
[----:B------:R-:W-:Y:S01]  /*1310*/  IMAD.SHL.U32 R77, R0, 0x2, RZ ;  /* 0x00000002004d7824 */ /* 0x000fe200078e00ff */
[----:B------:R-:W-:Y:S01]  /*1320*/  USHF.L.U32 UR42, UR4, 0x5, URZ ;  /* 0x00000005042a7899 */ /* 0x000fe2000800063f */
[----:B------:R-:W-:Y:S01]  /*1330*/  IMAD.IADD R17, R10, 0x1, R7 ;  /* 0x000000010a117824 */ /* 0x000fe200078e0207 */
[----:B------:R-:W-:Y:S01]  /*1340*/  USHF.L.U32 UR44, UR4, 0x6, URZ ;  /* 0x00000006042c7899 */ /* 0x000fe2000800063f */
[----:B------:R-:W-:Y:S01]  /*1350*/  IMAD.MOV.U32 R7, RZ, RZ, c[0x0][0x238] ;  /* 0x00008e00ff077624 */ /* 0x000fe200078e00ff */
[----:B------:R-:W-:Y:S01]  /*1360*/  USHF.L.U32 UR47, UR4, 0x4, URZ ;  /* 0x00000004042f7899 */ /* 0x000fe2000800063f */
[----:B------:R-:W-:Y:S01]  /*1370*/  IMAD.MOV.U32 R16, RZ, RZ, R6 ;  /* 0x000000ffff107224 */ /* 0x000fe200078e0006 */
[----:B------:R-:W-:Y:S01]  /*1380*/  LEA.HI R82, R82, R91, RZ, 0x3 ;  /* 0x0000005b52527211 */ /* 0x000fe200078f18ff */
[----:B------:R-:W-:Y:S01]  /*1390*/  IMAD.MOV.U32 R6, RZ, RZ, c[0x0][0x23c] ;  /* 0x00008f00ff067624 */ /* 0x000fe200078e00ff */
[----:B------:R-:W-:Y:S01]  /*13a0*/  ULDC.64 UR4, c[0x0][0x1e8] ;  /* 0x00007a0000047ab9 */ /* 0x000fe20000000a00 */
[----:B------:R-:W-:Y:S01]  /*13b0*/  IMAD.WIDE.U32 R98, R98, c[0x0][0x268], R12 ;  /* 0x00009a0062627a25 */ /* 0x000fe200078e000c */
[----:B------:R-:W-:Y:S01]  /*13c0*/  SHF.R.S32.HI R12, RZ, 0x1f, R144 ;  /* 0x0000001fff0c7819 */ /* 0x000fe20000011490 */
[----:B------:R-:W-:Y:S01]  /*13d0*/  UIMAD UR49, UR15, UR4, URZ ;  /* 0x000000040f3172a4 */ /* 0x000fe2000f8e023f */
[----:B------:R-:W-:Y:S01]  /*13e0*/  LOP3.LUT R82, R82, 0xfffffff8, RZ, 0xc0, !PT ;  /* 0xfffffff852527812 */ /* 0x000fe200078ec0ff */
[----:B------:R-:W-:Y:S01]  /*13f0*/  IMAD.SHL.U32 R13, R144, 0x40, RZ ;  /* 0x00000040900d7824 */ /* 0x000fe200078e00ff */
[----:B------:R-:W-:Y:S01]  /*1400*/  UIMAD.WIDE.U32 UR54, UR16, UR4, URZ ;  /* 0x00000004103672a5 */ /* 0x000fe2000f8e003f */
[----:B------:R-:W-:Y:S01]  /*1410*/  IMAD.MOV.U32 R152, RZ, RZ, c[0x0][0x2b8] ;  /* 0x0000ae00ff987624 */ /* 0x000fe200078e00ff */
[----:B------:R-:W-:Y:S01]  /*1420*/  UIMAD UR49, UR16, UR5, UR49 ;  /* 0x00000005103172a4 */ /* 0x000fe2000f8e0231 */
[----:B------:R-:W-:Y:S01]  /*1430*/  IMAD.MOV.U32 R151, RZ, RZ, c[0x0][0x27c] ;  /* 0x00009f00ff977624 */ /* 0x000fe200078e00ff */
[----:B------:R-:W-:Y:S01]  /*1440*/  LOP3.LUT R121, R13, 0x1c0, RZ, 0xc0, !PT ;  /* 0x000001c00d797812 */ /* 0x000fe200078ec0ff */
[----:B------:R-:W-:Y:S01]  /*1450*/  ULDC.64 UR4, c[0x0][0x210] ;  /* 0x0000840000047ab9 */ /* 0x000fe20000000a00 */
[----:B------:R-:W-:Y:S01]  /*1460*/  IMAD.MOV.U32 R143, RZ, RZ, c[0x0][0x27c] ;  /* 0x00009f00ff8f7624 */ /* 0x000fe200078e00ff */
[----:B------:R-:W-:Y:S01]  /*1470*/  UIMAD UR52, UR15, UR4, URZ ;  /* 0x000000040f3472a4 */ /* 0x000fe2000f8e023f */
[----:B------:R-:W-:Y:S01]  /*1480*/  SHF.R.U32.HI R147, RZ, 0x3, R121 ;  /* 0x00000003ff937819 */ /* 0x000fe20000011679 */
[----:B------:R-:W-:Y:S01]  /*1490*/  UIMAD.WIDE.U32 UR56, UR16, UR4, URZ ;  /* 0x00000004103872a5 */ /* 0x000fe2000f8e003f */
[C---:B------:R-:W-:Y:S01]  /*14a0*/  IMAD.WIDE.U32 R106, R142.reuse, c[0x0][0x280], R22 ;  /* 0x0000a0008e6a7a25 */ /* 0x040fe200078e0016 */
[----:B------:R-:W-:Y:S01]  /*14b0*/  UIMAD UR52, UR16, UR5, UR52 ;  /* 0x00000005103472a4 */ /* 0x000fe2000f8e0234 */
[----:B------:R-:W-:Y:S01]  /*14c0*/  P2R R140, PR, RZ, 0x20 ;  /* 0x00000020ff8c7803 */ /* 0x000fe20000000000 */
[----:B------:R-:W-:Y:S01]  /*14d0*/  UIADD3 UR25, UR37, UR25, URZ ;  /* 0x0000001925197290 */ /* 0x000fe2000fffe03f */
[C---:B------:R-:W-:Y:S01]  /*14e0*/  IMAD.WIDE.U32 R104, R142.reuse, c[0x0][0x290], R18 ;  /* 0x0000a4008e687a25 */ /* 0x040fe200078e0012 */
[----:B------:R-:W-:Y:S01]  /*14f0*/  ULDC.64 UR4, c[0x0][0x268] ;  /* 0x00009a0000047ab9 */ /* 0x000fe20000000a00 */
[----:B------:R-:W-:Y:S01]  /*1500*/  P2R R141, PR, RZ, 0x40 ;  /* 0x00000040ff8d7803 */ /* 0x000fe20000000000 */
[----:B------:R-:W-:Y:S01]  /*1510*/  UIMAD UR4, UR38, UR4, URZ ;  /* 0x00000004260472a4 */ /* 0x000fe2000f8e023f */
[----:B------:R-:W-:Y:S01]  /*1520*/  IMAD.WIDE.U32 R102, R142, c[0x0][0x280], R16 ;  /* 0x0000a0008e667a25 */ /* 0x000fe200078e0010 */
[----:B------:R-:W-:Y:S01]  /*1530*/  IADD3 R137, R26, UR22, RZ ;  /* 0x000000161a897c10 */ /* 0x000fe2000fffe0ff */
[----:B------:R-:W-:Y:S01]  /*1540*/  UIADD3 UR41, UR51, UR41, URZ ;  /* 0x0000002933297290 */ /* 0x000fe2000fffe03f */
[----:B------:R-:W-:Y:S01]  /*1550*/  IADD3 R34, R32, 0x20, RZ ;  /* 0x0000002020227810 */ /* 0x000fe20007ffe0ff */
[----:B------:R-:W-:Y:S01]  /*1560*/  UIMAD UR39, UR39, UR5, UR4 ;  /* 0x00000005272772a4 */ /* 0x000fe2000f8e0204 */
[----:B------:R-:W-:Y:S01]  /*1570*/  IMAD.SHL.U32 R143, R143, 0x2, RZ ;  /* 0x000000028f8f7824 */ /* 0x000fe200078e00ff */
[----:B------:R-:W-:Y:S01]  /*1580*/  SHF.R.S32.HI R92, RZ, 0x1f, R82 ;  /* 0x0000001fff5c7819 */ /* 0x000fe20000011452 */
[----:B------:R-:W-:Y:S01]  /*1590*/  ULDC.64 UR4, c[0x0][0x2b0] ;  /* 0x0000ac0000047ab9 */ /* 0x000fe20000000a00 */
[----:B------:R-:W-:Y:S01]  /*15a0*/  IMAD.U32 R90, RZ, RZ, UR18 ;  /* 0x00000012ff5a7e24 */ /* 0x000fe2000f8e00ff */
[----:B------:R-:W-:Y:S01]  /*15b0*/  UIADD3 UR49, UR55, UR49, URZ ;  /* 0x0000003137317290 */ /* 0x000fe2000fffe03f */
[----:B------:R-:W-:Y:S01]  /*15c0*/  IMAD R117, R25, 0x10, R95 ;  /* 0x0000001019757824 */ /* 0x000fe200078e025f */
[----:B------:R-:W-:Y:S01]  /*15d0*/  IADD3 R108, R99, UR39, RZ ;  /* 0x00000027636c7c10 */ /* 0x000fe2000fffe0ff */
[----:B------:R-:W-:Y:S01]  /*15e0*/  UIADD3 UR52, UR57, UR52, URZ ;  /* 0x0000003439347290 */ /* 0x000fe2000fffe03f */
[----:B---3--:R1:W3:Y:S01]  /*15f0*/  @P4 R2UR UR46, R9 ;  /* 0x00000000092e43c2 */ /* 0x0082e200000e0000 */
[----:B------:R-:W-:-:S04]  /*1600*/  @P3 LEA R4, P4, R2, c[0x0][0x220], 0x1 ;  /* 0x0000880002043a11 */ /* 0x000fc800078808ff */
[----:B------:R-:W-:Y:S02]  /*1610*/  @P3 LEA.HI.X R5, R2, c[0x0][0x224], R3, 0x1, P4 ;  /* 0x0000890002053a11 */ /* 0x000fe400020f0c03 */
[----:B------:R-:W-:-:S03]  /*1620*/  ISETP.GE.AND P4, PT, R20, c[0x0][0x27c], PT ;  /* 0x00009f0014007a0c */ /* 0x000fc60003f86270 */
[----:B------:R-:W-:Y:S01]  /*1630*/  @!PT LDS RZ, [RZ] ;  /* 0x00000000fffff984 */ /* 0x000fe20000000800 */
[----:B------:R-:W-:Y:S01]  /*1640*/  @!PT LDS RZ, [RZ] ;  /* 0x00000000fffff984 */ /* 0x000fe20000000800 */
[----:B------:R-:W-:Y:S01]  /*1650*/  @!PT LDS RZ, [RZ] ;  /* 0x00000000fffff984 */ /* 0x000fe20000000800 */
[----:B------:R4:W-:Y:S01]  /*1660*/  @P3 LDGSTS.E.BYPASS.LTC128B.128 [R77+0x4100], [R4.64], !P6 ;  /* 0x04100000044d3fae */ /* 0x0009e2000f101d62 */
[----:B------:R-:W-:-:S03]  /*1670*/  P2R R139, PR, RZ, 0x10 ;  /* 0x00000010ff8b7803 */ /* 0x000fc60000000000 */
[----:B------:R4:W-:Y:S01]  /*1680*/  @P3 LDGSTS.E.BYPASS.LTC128B.128 [R77+0x6100], [R4.64+0x80], !P5 ;  /* 0x06100080044d3fae */ /* 0x0009e2000e901d62 */
[----:B------:R-:W-:-:S04]  /*1690*/  @P2 LEA R0, P3, R7, R2, 0x4 ;  /* 0x0000000207002211 */ /* 0x000fc800078620ff */
[----:B------:R-:W-:Y:S01]  /*16a0*/  @P2 LEA.HI.X R6, R7, R3, R6, 0x4, P3 ;  /* 0x0000000307062211 */ /* 0x000fe200018f2406 */
[----:B-1----:R-:W-:Y:S01]  /*16b0*/  IMAD.WIDE.U32 R8, R95, c[0x0][0x290], R20 ;  /* 0x0000a4005f087a25 */ /* 0x002fe200078e0014 */
[----:B---3--:R-:W-:Y:S02]  /*16c0*/  @UP0 USHF.R.S32.HI UR59, URZ, 0x1f, UR46 ;  /* 0x0000001f3f3b0899 */ /* 0x008fe4000801142e */
[----:B------:R-:W-:Y:S01]  /*16d0*/  @UP0 UMOV UR58, UR46 ;  /* 0x0000002e003a0c82 */ /* 0x000fe20008000000 */
[----:B------:R-:W-:Y:S01]  /*16e0*/  IMAD.MOV.U32 R14, RZ, RZ, R8 ;  /* 0x000000ffff0e7224 */ /* 0x000fe200078e0008 */
[C---:B------:R-:W-:Y:S01]  /*16f0*/  @P2 LEA R8, P3, R0.reuse, c[0x0][0x220], 0x1 ;  /* 0x0000880000082a11 */ /* 0x040fe200078608ff */
[----:B------:R-:W-:Y:S01]  /*1700*/  IMAD.IADD R15, R11, 0x1, R9 ;  /* 0x000000010b0f7824 */ /* 0x000fe200078e0209 */
[----:B------:R-:W-:Y:S01]  /*1710*/  SHF.R.S32.HI R11, RZ, 0x1f, R146 ;  /* 0x0000001fff0b7819 */ /* 0x000fe20000011492 */
[----:B------:R-:W-:Y:S01]  /*1720*/  @!UP0 UMOV UR59, UR33 ;  /* 0x00000021003b8c82 */ /* 0x000fe20008000000 */
[----:B------:R-:W-:Y:S01]  /*1730*/  @P2 LEA.HI.X R9, R0, c[0x0][0x224], R6, 0x1, P3 ;  /* 0x0000890000092a11 */ /* 0x000fe200018f0c06 */
[----:B------:R-:W-:Y:S01]  /*1740*/  UIMAD UR33, UR59, UR4, URZ ;  /* 0x000000043b2172a4 */ /* 0x000fe2000f8e023f */
[----:B------:R-:W-:Y:S01]  /*1750*/  @P1 IADD3 R0, P3, R2, UR26, RZ ;  /* 0x0000001a02001c10 */ /* 0x000fe2000ff7e0ff */
[----:B------:R-:W-:Y:S01]  /*1760*/  IMAD.WIDE.U32 R100, R142, c[0x0][0x290], R14 ;  /* 0x0000a4008e647a25 */ /* 0x000fe200078e000e */
[----:B------:R-:W-:Y:S01]  /*1770*/  LEA.HI R11, R11, R146, RZ, 0x3 ;  /* 0x000000920b0b7211 */ /* 0x000fe200078f18ff */
[----:B------:R1:W-:Y:S01]  /*1780*/  @P2 LDGSTS.E.BYPASS.LTC128B.128 [R77+0x4900], [R8.64], !P6 ;  /* 0x04900000084d2fae */ /* 0x0003e2000f101d62 */
[----:B------:R-:W-:-:S02]  /*1790*/  @!UP0 UMOV UR58, UR24 ;  /* 0x00000018003a8c82 */ /* 0x000fc40008000000 */
[----:B------:R-:W-:Y:S01]  /*17a0*/  UIMAD.WIDE.U32 UR60, UR58, UR4, URZ ;  /* 0x000000043a3c72a5 */ /* 0x000fe2000f8e003f */
[----:B----4-:R-:W-:Y:S01]  /*17b0*/  SEL R4, RZ, c[0x0][0x27c], !P4 ;  /* 0x00009f00ff047a07 */ /* 0x010fe20006000000 */
[----:B------:R1:W-:Y:S01]  /*17c0*/  @P2 LDGSTS.E.BYPASS.LTC128B.128 [R77+0x6900], [R8.64+0x80], !P5 ;  /* 0x06900080084d2fae */ /* 0x0003e2000e901d62 */
[----:B------:R-:W-:Y:S02]  /*17d0*/  UIMAD UR5, UR58, UR5, UR33 ;  /* 0x000000053a0572a4 */ /* 0x000fe4000f8e0221 */
[----:B------:R-:W-:Y:S01]  /*17e0*/  UIADD3 UR26, UP0, UR26, 0x80, URZ ;  /* 0x000000801a1a7890 */ /* 0x000fe2000ff1e03f */
[----:B------:R-:W-:Y:S01]  /*17f0*/  IMAD.IADD R4, R20, 0x1, R4 ;  /* 0x0000000114047824 */ /* 0x000fe200078e0204 */
[----:B------:R-:W-:Y:S02]  /*1800*/  UIADD3 UR5, UR61, UR5, URZ ;  /* 0x000000053d057290 */ /* 0x000fe4000fffe03f */
[----:B------:R-:W-:Y:S02]  /*1810*/  ULDC.U8 UR4, c[0x0][0x298] ;  /* 0x0000a60000047ab9 */ /* 0x000fe40000000000 */
[----:B------:R-:W-:-:S04]  /*1820*/  SHF.R.S32.HI R5, RZ, 0x1f, R4 ;  /* 0x0000001fff057819 */ /* 0x000fc80000011404 */
[CC--:B------:R-:W-:Y:S02]  /*1830*/  LEA.HI R10, R5.reuse, R4.reuse, RZ, 0x3 ;  /* 0x00000004050a7211 */ /* 0x0c0fe400078f18ff */
[----:B------:R-:W-:Y:S01]  /*1840*/  LEA.HI R24, R5, R4, RZ, 0x6 ;  /* 0x0000000405187211 */ /* 0x000fe200078f30ff */
[----:B------:R-:W-:Y:S01]  /*1850*/  IMAD.SHL.U32 R5, R145, 0x40, RZ ;  /* 0x0000004091057824 */ /* 0x000fe200078e00ff */
[----:B------:R-:W-:Y:S01]  /*1860*/  @P1 IADD3.X R4, R3, UR27, RZ, P3, !PT ;  /* 0x0000001b03041c10 */ /* 0x000fe20009ffe4ff */
[----:B------:R-:W-:Y:S01]  /*1870*/  @P0 IMAD.WIDE.U32 R2, R7, 0x30, R2 ;  /* 0x0000003007020825 */ /* 0x000fe200078e0002 */
[C---:B------:R-:W-:Y:S01]  /*1880*/  @P1 LEA R6, P3, R0.reuse, c[0x0][0x220], 0x1 ;  /* 0x0000880000061a11 */ /* 0x040fe200078608ff */
[----:B------:R-:W-:Y:S01]  /*1890*/  UIADD3.X UR27, URZ, UR27, URZ, UP0, !UPT ;  /* 0x0000001b3f1b7290 */ /* 0x000fe200087fe43f */
[----:B------:R-:W-:Y:S01]  /*18a0*/  LOP3.LUT R124, R5, 0x1c0, RZ, 0xc0, !PT ;  /* 0x000001c0057c7812 */ /* 0x000fe200078ec0ff */
[----:B------:R-:W-:Y:S01]  /*18b0*/  IMAD.SHL.U32 R5, R11, 0x40, RZ ;  /* 0x000000400b057824 */ /* 0x000fe200078e00ff */
[----:B------:R-:W-:Y:S01]  /*18c0*/  @P1 LEA.HI.X R7, R0, c[0x0][0x224], R4, 0x1, P3 ;  /* 0x0000890000071a11 */ /* 0x000fe200018f0c04 */
[----:B------:R-:W-:Y:S01]  /*18d0*/  IMAD.SHL.U32 R0, R146, 0x40, RZ ;  /* 0x0000004092007824 */ /* 0x000fe200078e00ff */
[----:B------:R-:W-:-:S02]  /*18e0*/  SHF.R.S32.HI R4, RZ, 0x1f, R145 ;  /* 0x0000001fff047819 */ /* 0x000fc40000011491 */
[----:B------:R-:W-:Y:S01]  /*18f0*/  LOP3.LUT R132, R5, 0xfffffe00, RZ, 0xc0, !PT ;  /* 0xfffffe0005847812 */ /* 0x000fe200078ec0ff */
[----:B------:R1:W-:Y:S01]  /*1900*/  @P1 LDGSTS.E.BYPASS.LTC128B.128 [R77+0x5100], [R6.64], !P6 ;  /* 0x05100000064d1fae */ /* 0x0003e2000f101d62 */
[----:B------:R-:W-:Y:S02]  /*1910*/  LOP3.LUT R125, R0, 0x1c0, RZ, 0xc0, !PT ;  /* 0x000001c0007d7812 */ /* 0x000fe400078ec0ff */
[----:B------:R-:W-:Y:S01]  /*1920*/  LEA.HI R0, R12, R144, RZ, 0x3 ;  /* 0x000000900c007211 */ /* 0x000fe200078f18ff */
[----:B------:R1:W-:Y:S01]  /*1930*/  @P1 LDGSTS.E.BYPASS.LTC128B.128 [R77+0x7100], [R6.64+0x80], !P5 ;  /* 0x07100080064d1fae */ /* 0x0003e2000e901d62 */
[----:B------:R-:W-:Y:S02]  /*1940*/  LEA.HI R4, R4, R145, RZ, 0x3 ;  /* 0x0000009104047211 */ /* 0x000fe400078f18ff */
[----:B------:R-:W-:Y:S01]  /*1950*/  SHF.R.U32.HI R149, RZ, 0x3, R125 ;  /* 0x00000003ff957819 */ /* 0x000fe2000001167d */
[----:B------:R-:W-:Y:S01]  /*1960*/  IMAD.SHL.U32 R0, R0, 0x40, RZ ;  /* 0x0000004000007824 */ /* 0x000fe200078e00ff */
[----:B------:R-:W-:Y:S01]  /*1970*/  LOP3.LUT R5, R120, 0x38, R10, 0xf8, !PT ;  /* 0x0000003878057812 */ /* 0x000fe200078ef80a */
[----:B------:R-:W-:Y:S01]  /*1980*/  IMAD.SHL.U32 R4, R4, 0x40, RZ ;  /* 0x0000004004047824 */ /* 0x000fe200078e00ff */
[----:B------:R-:W-:-:S02]  /*1990*/  @P0 IADD3 R3, R3, UR48, RZ ;  /* 0x0000003003030c10 */ /* 0x000fc4000fffe0ff */
[----:B------:R-:W-:Y:S01]  /*19a0*/  LOP3.LUT R130, R0, 0xfffffe00, RZ, 0xc0, !PT ;  /* 0xfffffe0000827812 */ /* 0x000fe200078ec0ff */
[----:B------:R-:W-:Y:S01]  /*19b0*/  IMAD.SHL.U32 R0, R24, 0x40, RZ ;  /* 0x0000004018007824 */ /* 0x000fe200078e00ff */
[----:B------:R-:W-:Y:S02]  /*19c0*/  LOP3.LUT R131, R4, 0xfffffe00, RZ, 0xc0, !PT ;  /* 0xfffffe0004837812 */ /* 0x000fe400078ec0ff */
[----:B------:R-:W-:Y:S02]  /*19d0*/  LOP3.LUT R4, R125, 0x38, R10, 0xf8, !PT ;  /* 0x000000387d047812 */ /* 0x000fe400078ef80a */
[----:B------:R-:W-:Y:S02]  /*19e0*/  LOP3.LUT R0, R0, 0xfffff000, RZ, 0xc0, !PT ;  /* 0xfffff00000007812 */ /* 0x000fe400078ec0ff */
[----:B------:R-:W-:Y:S02]  /*19f0*/  LOP3.LUT R4, R4, R149, RZ, 0x3c, !PT ;  /* 0x0000009504047212 */ /* 0x000fe400078e3cff */
[----:B------:R-:W-:-:S02]  /*1a00*/  LOP3.LUT R5, R5, R150, RZ, 0x3c, !PT ;  /* 0x0000009605057212 */ /* 0x000fc400078e3cff */
[-C--:B------:R-:W-:Y:S02]  /*1a10*/  IADD3 R13, R4, R0.reuse, R132 ;  /* 0x00000000040d7210 */ /* 0x080fe40007ffe084 */
[C---:B------:R-:W-:Y:S02]  /*1a20*/  @P0 LEA R4, P3, R2.reuse, c[0x0][0x220], 0x1 ;  /* 0x0000880002040a11 */ /* 0x040fe400078608ff */
[----:B------:R-:W-:Y:S01]  /*1a30*/  IADD3 R24, R5, R0, R129 ;  /* 0x0000000005187210 */ /* 0x000fe20007ffe081 */
[----:B------:R-:W-:Y:S01]  /*1a40*/  IMAD.SHL.U32 R135, R13, 0x2, RZ ;  /* 0x000000020d877824 */ /* 0x000fe200078e00ff */
[----:B------:R-:W-:Y:S02]  /*1a50*/  @P0 LEA.HI.X R5, R2, c[0x0][0x224], R3, 0x1, P3 ;  /* 0x0000890002050a11 */ /* 0x000fe400018f0c03 */
[----:B------:R-:W-:Y:S01]  /*1a60*/  SHF.R.U32.HI R148, RZ, 0x3, R124 ;  /* 0x00000003ff947819 */ /* 0x000fe2000001167c */
[----:B------:R-:W-:Y:S01]  /*1a70*/  IMAD.SHL.U32 R136, R24, 0x2, RZ ;  /* 0x0000000218887824 */ /* 0x000fe200078e00ff */
[--C-:B------:R-:W-:Y:S01]  /*1a80*/  LOP3.LUT R12, R124, 0x38, R10.reuse, 0xf8, !PT ;  /* 0x000000387c0c7812 */ /* 0x100fe200078ef80a */
[----:B------:R1:W-:Y:S01]  /*1a90*/  @P0 LDGSTS.E.BYPASS.LTC128B.128 [R77+0x5900], [R4.64], !P6 ;  /* 0x05900000044d0fae */ /* 0x0003e2000f101d62 */
[----:B------:R-:W-:-:S02]  /*1aa0*/  LOP3.LUT R11, R121, 0x38, R10, 0xf8, !PT ;  /* 0x00000038790b7812 */ /* 0x000fc400078ef80a */
[----:B------:R-:W-:Y:S01]  /*1ab0*/  LOP3.LUT R12, R12, R148, RZ, 0x3c, !PT ;  /* 0x000000940c0c7212 */ /* 0x000fe200078e3cff */
[----:B------:R1:W-:Y:S01]  /*1ac0*/  @P0 LDGSTS.E.BYPASS.LTC128B.128 [R77+0x7900], [R4.64+0x80], !P5 ;  /* 0x07900080044d0fae */ /* 0x0003e2000e901d62 */
[----:B------:R-:W-:Y:S02]  /*1ad0*/  LOP3.LUT R11, R11, R147, RZ, 0x3c, !PT ;  /* 0x000000930b0b7212 */ /* 0x000fe400078e3cff */
[-C--:B------:R-:W-:Y:S01]  /*1ae0*/  IADD3 R12, R12, R0.reuse, R131 ;  /* 0x000000000c0c7210 */ /* 0x080fe20007ffe083 */
[----:B------:R-:W0:Y:S01]  /*1af0*/  LDGDEPBAR ;  /* 0x00000000000079af */ /* 0x000e220000000000 */
[----:B------:R-:W-:Y:S02]  /*1b00*/  IADD3 R11, R11, R0, R130 ;  /* 0x000000000b0b7210 */ /* 0x000fe40007ffe082 */
[----:B------:R-:W-:Y:S01]  /*1b10*/  SHF.R.S32.HI R0, RZ, 0x1f, R142 ;  /* 0x0000001fff007819 */ /* 0x000fe2000001148e */
[----:B------:R-:W-:Y:S01]  /*1b20*/  IMAD.SHL.U32 R134, R12, 0x2, RZ ;  /* 0x000000020c867824 */ /* 0x000fe200078e00ff */
[----:B------:R-:W-:Y:S01]  /*1b30*/  LOP3.LUT R93, R10, 0xfffffff8, RZ, 0xc0, !PT ;  /* 0xfffffff80a5d7812 */ /* 0x000fe200078ec0ff */
[----:B------:R-:W-:Y:S01]  /*1b40*/  IMAD.SHL.U32 R133, R11, 0x2, RZ ;  /* 0x000000020b857824 */ /* 0x000fe200078e00ff */
[----:B------:R-:W-:Y:S01]  /*1b50*/  BAR.SYNC.DEFER_BLOCKING 0x0 ;  /* 0x0000000000007b1d */ /* 0x000fe20000010000 */
[----:B------:R-:W-:Y:S01]  /*1b60*/  IMAD R2, R0, c[0x0][0x280], RZ ;  /* 0x0000a00000027a24 */ /* 0x000fe200078e02ff */
[----:B------:R-:W-:Y:S01]  /*1b70*/  ISETP.GE.AND P5, PT, R20, c[0x0][0x1d4], PT ;  /* 0x0000750014007a0c */ /* 0x000fe20003fa6270 */
[----:B------:R-:W-:Y:S01]  /*1b80*/  IMAD R0, R0, c[0x0][0x290], RZ ;  /* 0x0000a40000007a24 */ /* 0x000fe200078e02ff */
[----:B------:R-:W-:Y:S01]  /*1b90*/  SHF.R.S32.HI R114, RZ, 0x3, R10 ;  /* 0x00000003ff727819 */ /* 0x000fe2000001140a */
[C---:B------:R-:W-:Y:S01]  /*1ba0*/  IMAD R2, R142.reuse, c[0x0][0x284], R2 ;  /* 0x0000a1008e027a24 */ /* 0x040fe200078e0202 */
[----:B------:R-:W-:Y:S01]  /*1bb0*/  SHF.R.S32.HI R110, RZ, 0x1f, R93 ;  /* 0x0000001fff6e7819 */ /* 0x000fe2000001145d */
[----:B------:R-:W-:Y:S01]  /*1bc0*/  IMAD R0, R142, c[0x0][0x294], R0 ;  /* 0x0000a5008e007a24 */ /* 0x000fe200078e0200 */
[----:B------:R-:W-:Y:S01]  /*1bd0*/  ISETP.NE.AND P1, PT, R152, 0x1, PT ;  /* 0x000000019800780c */ /* 0x000fe20003f25270 */
[----:B------:R-:W-:Y:S01]  /*1be0*/  IMAD.IADD R113, R107, 0x1, R2 ;  /* 0x000000016b717824 */ /* 0x000fe200078e0202 */
[----:B------:R-:W-:Y:S01]  /*1bf0*/  ISETP.GE.AND P0, PT, R151, 0x1, PT ;  /* 0x000000019700780c */ /* 0x000fe20003f06270 */
[----:B------:R-:W-:-:S02]  /*1c00*/  IMAD.IADD R111, R2, 0x1, R103 ;  /* 0x00000001026f7824 */ /* 0x000fc400078e0267 */
[----:B------:R-:W-:Y:S02]  /*1c10*/  IMAD.IADD R112, R105, 0x1, R0 ;  /* 0x0000000169707824 */ /* 0x000fe400078e0200 */
[----:B------:R-:W-:Y:S02]  /*1c20*/  IMAD.IADD R109, R0, 0x1, R101 ;  /* 0x00000001006d7824 */ /* 0x000fe400078e0265 */
.L_x_850:
        /* <DEDUP_REMOVED lines=10> */
[----:B-1----:R-:W-:Y:S04]  /*1cd0*/  IMAD.MOV.U32 R4, RZ, RZ, R0 ;  /* 0x000000ffff047224 */ /* 0x002fe800078e0000 */
[----:B------:R-:W-:Y:S05]  /*1ce0*/  @P1 IMAD.HI.U32 R2, R0, c[0x0][0x2bc], RZ ;  /* 0x0000af0000021a27 */ /* 0x000fea00078e00ff */
[----:B------:R-:W-:Y:S04]  /*1cf0*/  @P1 SHF.R.U32.HI R4, RZ, c[0x0][0x2c0], R2 ;  /* 0x0000b000ff041a19 */ /* 0x000fe80000011602 */
[C---:B------:R-:W-:Y:S04]  /*1d00*/  @!P0 IADD3 R3, P1, R4.reuse, UR60, RZ ;  /* 0x0000003c04038c10 */ /* 0x040fe8000ff3e0ff */
[----:B------:R-:W-:Y:S02]  /*1d10*/  @!P0 LEA.HI.X.SX32 R5, R4, UR5, 0x1, P1 ;  /* 0x0000000504058c11 */ /* 0x000fe400088f0eff */
[C---:B------:R-:W-:Y:S04]  /*1d20*/  @!P0 LEA R2, P1, R3.reuse, c[0x0][0x2a0], 0x2 ;  /* 0x0000a80003028a11 */ /* 0x040fe800078210ff */
[----:B------:R-:W-:Y:S05]  /*1d30*/  @!P0 LEA.HI.X R3, R3, c[0x0][0x2a4], R5, 0x2, P1 ;  /* 0x0000a90003038a11 */ /* 0x000fea00008f1405 */
[----:B------:R1:W3:Y:S04]  /*1d40*/  @!P0 LDG.E R94, [R2.64] ;  /* 0x00000022025e8981 */ /* 0x0002e8000c1e1900 */
[----:B------:R-:W-:Y:S01]  /*1d50*/  BAR.SYNC.DEFER_BLOCKING 0x0 ;  /* 0x0000000000007b1d */ /* 0x000fe20000010000 */
[----:B-1----:R-:W-:Y:S04]  /*1d60*/  IMAD.MOV R2, RZ, RZ, -R4 ;  /* 0x000000ffff027224 */ /* 0x002fe800078e0a04 */
[----:B------:R-:W-:Y:S04]  /*1d70*/  IMAD R96, R2, c[0x0][0x2b8], R0 ;  /* 0x0000ae0002607a24 */ /* 0x000fe800078e0200 */
[C---:B------:R-:W-:Y:S01]  /*1d80*/  IMAD.WIDE.U32 R2, R96.reuse, c[0x0][0x1e0], RZ ;  /* 0x0000780060027a25 */ /* 0x040fe200078e00ff */
[----:B------:R-:W-:Y:S05]  /*1d90*/  SHF.R.S32.HI R115, RZ, 0x1f, R96 ;  /* 0x0000001fff737819 */ /* 0x000fea0000011460 */
[----:B------:R-:W-:Y:S04]  /*1da0*/  IMAD R0, R115, c[0x0][0x1e0], RZ ;  /* 0x0000780073007a24 */ /* 0x000fe800078e02ff */
[----:B------:R-:W-:Y:S04]  /*1db0*/  IMAD R0, R96, c[0x0][0x1e4], R0 ;  /* 0x0000790060007a24 */ /* 0x000fe800078e0200 */
[----:B------:R-:W-:Y:S01]  /*1dc0*/  IMAD.IADD R3, R3, 0x1, R0 ;  /* 0x0000000103037824 */ /* 0x000fe200078e0200 */
[----:B---3--:R-:W-:Y:S03]  /*1dd0*/  SHF.R.S32.HI R116, RZ, 0x1f, R94 ;  /* 0x0000001fff747819 */ /* 0x008fe6000001145e */
[----:B------:R-:W-:Y:S04]  /*1de0*/  IMAD.WIDE.U32 R2, R94, c[0x0][0x1f0], R2 ;  /* 0x00007c005e027a25 */ /* 0x000fe800078e0002 */
[----:B------:R-:W-:Y:S01]  /*1df0*/  IMAD R4, R116, c[0x0][0x1f0], RZ ;  /* 0x00007c0074047a24 */ /* 0x000fe200078e02ff */
[----:B------:R-:W-:Y:S03]  /*1e00*/  IADD3 R0, P0, R2, UR54, RZ ;  /* 0x0000003602007c10 */ /* 0x000fe6000ff1e0ff */
[----:B------:R-:W-:Y:S05]  /*1e10*/  IMAD R4, R94, c[0x0][0x1f4], R4 ;  /* 0x00007d005e047a24 */ /* 0x000fea00078e0204 */
[----:B------:R-:W-:Y:S02]  /*1e20*/  IADD3.X R2, R3, UR49, R4, P0, !PT ;  /* 0x0000003103027c10 */ /* 0x000fe400087fe404 */
[C---:B--2---:R-:W-:Y:S04]  /*1e30*/  LEA R88, P0, R0.reuse, c[0x0][0x1c8], 0x1 ;  /* 0x0000720000587a11 */ /* 0x044fe800078008ff */
[----:B------:R-:W-:Y:S01]  /*1e40*/  LEA.HI.X R87, R0, c[0x0][0x1cc], R2, 0x1, P0 ;  /* 0x0000730000577a11 */ /* 0x000fe200000f0c02 */
[----:B------:R-:W-:-:S05]  /*1e50*/  @!P2 BRA `(.L_x_805) ;  /* 0x00004e700000a947 */ /* 0x000fca0003800000 */
[C---:B------:R-:W-:Y:S01]  /*1e60*/  IMAD R3, R90.reuse, UR29, RZ ;  /* 0x0000001d5a037c24 */ /* 0x040fe2000f8e02ff */
[----:B------:R-:W-:Y:S01]  /*1e70*/  ISETP.NE.AND P0, PT, RZ, UR4, PT ;  /* 0x00000004ff007c0c */ /* 0x000fe2000bf05270 */
[C---:B------:R-:W-:Y:S01]  /*1e80*/  IMAD R2, R90.reuse, UR43, RZ ;  /* 0x0000002b5a027c24 */ /* 0x040fe2000f8e02ff */
[----:B------:R-:W-:Y:S01]  /*1e90*/  SHF.R.S32.HI R0, RZ, 0x1f, R90 ;  /* 0x0000001fff007819 */ /* 0x000fe2000001145a */
[----:B------:R-:W-:Y:S04]  /*1ea0*/  IMAD.WIDE.U32 R36, R90, UR30, RZ ;  /* 0x0000001e5a247c25 */ /* 0x000fe8000f8e00ff */
[C---:B------:R-:W-:Y:S02]  /*1eb0*/  IMAD R3, R0.reuse, UR30, R3 ;  /* 0x0000001e00037c24 */ /* 0x040fe4000f8e0203 */
[----:B------:R-:W-:Y:S01]  /*1ec0*/  IMAD R0, R0, UR44, R2 ;  /* 0x0000002c00007c24 */ /* 0x000fe2000f8e0202 */
[----:B------:R-:W-:Y:S01]  /*1ed0*/  IADD3 R2, -R97, UR21, RZ ;  /* 0x0000001561027c10 */ /* 0x000fe2000fffe1ff */
[----:B------:R-:W-:Y:S01]  /*1ee0*/  IMAD.WIDE.U32 R68, R90, UR44, RZ ;  /* 0x0000002c5a447c25 */ /* 0x000fe2000f8e00ff */
        /* <DEDUP_REMOVED lines=32> */
.L_x_808:
[----:B------:R-:W-:Y:S05]  /*20f0*/  BSYNC B0 ;  /* 0x0000000000007941 */ /* 0x000fea0003800000 */
.L_x_807:
        /* <DEDUP_REMOVED lines=39> */
.L_x_810:
[----:B------:R-:W-:Y:S05]  /*2370*/  BSYNC B0 ;  /* 0x0000000000007941 */ /* 0x000fea0003800000 */
.L_x_809:
        /* <DEDUP_REMOVED lines=40> */
.L_x_812:
[----:B------:R-:W-:Y:S05]  /*2600*/  BSYNC B0 ;  /* 0x0000000000007941 */ /* 0x000fea0003800000 */
.L_x_811:
        /* <DEDUP_REMOVED lines=38> */
.L_x_814:
[----:B------:R-:W-:Y:S05]  /*2870*/  BSYNC B0 ;  /* 0x0000000000007941 */ /* 0x000fea0003800000 */
.L_x_813:
[----:B-1---5:R-:W-:Y:S01]  /*2880*/  MOV R4, R54 ;  /* 0x0000003600047202 */ /* 0x022fe20000000f00 */
[----:B------:R1:W3:Y:S01]  /*2890*/  SHFL.IDX PT, R68, R87, RZ, 0x181f ;  /* 0x00181fff57447589 */ /* 0x0002e200000e0000 */
[----:B------:R-:W-:Y:S01]  /*28a0*/  IMAD.MOV.U32 R6, RZ, RZ, R56 ;  /* 0x000000ffff067224 */ /* 0x000fe200078e0038 */
[----:B------:R-:W-:Y:S01]  /*28b0*/  BSSY B1, `(.L_x_815) ;  /* 0x000007f000017945 */ /* 0x000fe20003800000 */
[----:B------:R-:W-:Y:S02]  /*28c0*/  IMAD.MOV.U32 R5, RZ, RZ, R57 ;  /* 0x000000ffff057224 */ /* 0x000fe400078e0039 */
[----:B------:R-:W-:Y:S01]  /*28d0*/  IMAD.MOV.U32 R0, RZ, RZ, R55 ;  /* 0x000000ffff007224 */ /* 0x000fe200078e0037 */
[----:B------:R1:W4:Y:S02]  /*28e0*/  SHFL.IDX PT, R65, R88, RZ, 0x181f ;  /* 0x00181fff58417589 */ /* 0x00032400000e0000 */
        /* <DEDUP_REMOVED lines=11> */
[C---:B----4-:R-:W-:Y:S01]  /*29a0*/  LEA R66, P0, R20.reuse, R65, 0x1 ;  /* 0x0000004114427211 */ /* 0x050fe200078008ff */
[----:B------:R-:W4:Y:S03]  /*29b0*/  LDS.128 R8, [R77+0x4100] ;  /* 0x004100004d087984 */ /* 0x000f260000000c00 */
        /* <DEDUP_REMOVED lines=52> */
.L_x_818:
[----:B------:R-:W-:Y:S05]  /*2d00*/  BSYNC B0 ;  /* 0x0000000000007941 */ /* 0x000fea0003800000 */
.L_x_817:
[----:B------:R-:W-:Y:S11]  /*2d10*/  ISETP.GE.AND P0, PT, R91, c[0x0][0x1d4], PT ;  /* 0x000075005b007a0c */ /* 0x000ff60003f06270 */
[----:B------:R-:W-:Y:S02]  /*2d20*/  @!UPT UIADD3 URZ, URZ, URZ, URZ ;  /* 0x0000003f3f3ff290 */ /* 0x000fe4000fffe03f */
[----:B------:R-:W-:-:S05]  /*2d30*/  @P0 BRA `(.L_x_816) ;  /* 0x0000036000000947 */ /* 0x000fca0003800000 */
[C---:B----4-:R-:W-:Y:S01]  /*2d40*/  LEA R42, P0, R82.reuse, R65, 0x1 ;  /* 0x00000041522a7211 */ /* 0x050fe200078008ff */
[----:B---3--:R-:W3:Y:S03]  /*2d50*/  LDS.128 R8, [R77+0x6100] ;  /* 0x006100004d087984 */ /* 0x008ee60000000c00 */
        /* <DEDUP_REMOVED lines=52> */
.L_x_816:
[----:B------:R-:W-:Y:S05]  /*30a0*/  BSYNC B1 ;  /* 0x0000000000017941 */ /* 0x000fea0003800000 */
.L_x_815:
[----:B------:R1:W4:Y:S01]  /*30b0*/  SHFL.IDX PT, R41, R87, 0x1, 0x181f ;  /* 0x00381f0057297f89 */ /* 0x00032200000e0000 */
[----:B------:R-:W-:Y:S03]  /*30c0*/  BSSY B1, `(.L_x_819) ;  /* 0x0000075000017945 */ /* 0x000fe60003800000 */
[----:B------:R1:W3:Y:S01]  /*30d0*/  SHFL.IDX PT, R40, R88, 0x1, 0x181f ;  /* 0x00381f0058287f89 */ /* 0x0002e200000e0000 */
[----:B------:R-:W-:-:S05]  /*30e0*/  @P6 BRA `(.L_x_820) ;  /* 0x0000072000006947 */ /* 0x000fca0003800000 */
[----:B------:R-:W-:Y:S01]  /*30f0*/  BSSY B0, `(.L_x_821) ;  /* 0x0000038000007945 */ /* 0x000fe20003800000 */
[----:B------:R-:W-:-:S05]  /*3100*/  @P5 BRA `(.L_x_822) ;  /* 0x0000036000005947 */ /* 0x000fca0003800000 */
[C---:B---3--:R-:W-:Y:S01]  /*3110*/  LEA R38, P0, R20.reuse, R40, 0x1 ;  /* 0x0000002814267211 */ /* 0x048fe200078008ff */
[----:B------:R-:W3:Y:S03]  /*3120*/  LDS.128 R8, [R77+0x4900] ;  /* 0x004900004d087984 */ /* 0x000ee60000000c00 */
[----:B----4-:R-:W-:Y:S02]  /*3130*/  LEA.HI.X R39, R20, R41, R21, 0x1, P0 ;  /* 0x0000002914277211 */ /* 0x010fe400000f0c15 */
        /* <DEDUP_REMOVED lines=51> */
.L_x_822:
[----:B------:R-:W-:Y:S05]  /*3470*/  BSYNC B0 ;  /* 0x0000000000007941 */ /* 0x000fea0003800000 */
.L_x_821:
[----:B------:R-:W-:Y:S11]  /*3480*/  ISETP.GE.AND P0, PT, R91, c[0x0][0x1d4], PT ;  /* 0x000075005b007a0c */ /* 0x000ff60003f06270 */
[----:B------:R-:W-:Y:S02]  /*3490*/  @!UPT UIADD3 URZ, URZ, URZ, URZ ;  /* 0x0000003f3f3ff290 */ /* 0x000fe4000fffe03f */
        /* <DEDUP_REMOVED lines=55> */
.L_x_820:
[----:B------:R-:W-:Y:S05]  /*3810*/  BSYNC B1 ;  /* 0x0000000000017941 */ /* 0x000fea0003800000 */
.L_x_819:
[----:B---3--:R3:W1:Y:S01]  /*3820*/  SHFL.IDX PT, R38, R87, 0x2, 0x181f ;  /* 0x00581f0057267f89 */ /* 0x00866200000e0000 */
[----:B------:R-:W-:Y:S03]  /*3830*/  BSSY B1, `(.L_x_823) ;  /* 0x0000075000017945 */ /* 0x000fe60003800000 */
        /* <DEDUP_REMOVED lines=58> */
.L_x_826:
[----:B------:R-:W-:Y:S05]  /*3be0*/  BSYNC B0 ;  /* 0x0000000000007941 */ /* 0x000fea0003800000 */
.L_x_825:
[----:B------:R-:W-:Y:S11]  /*3bf0*/  ISETP.GE.AND P0, PT, R91, c[0x0][0x1d4], PT ;  /* 0x000075005b007a0c */ /* 0x000ff60003f06270 */
[----:B------:R-:W-:Y:S02]  /*3c00*/  @!UPT UIADD3 URZ, URZ, URZ, URZ ;  /* 0x0000003f3f3ff290 */ /* 0x000fe4000fffe03f */
[----:B------:R-:W-:-:S05]  /*3c10*/  @P0 BRA `(.L_x_824) ;  /* 0x0000036000000947 */ /* 0x000fca0003800000 */
[C---:B----4-:R-:W-:Y:S01]  /*3c20*/  LEA R18, P0, R82.reuse, R30, 0x1 ;  /* 0x0000001e52127211 */ /* 0x050fe200078008ff */
[----:B-1----:R-:W1:Y:S03]  /*3c30*/  LDS.128 R8, [R77+0x7100] ;  /* 0x007100004d087984 */ /* 0x002e660000000c00 */
        /* <DEDUP_REMOVED lines=52> */
.L_x_824:
[----:B------:R-:W-:Y:S05]  /*3f80*/  BSYNC B1 ;  /* 0x0000000000017941 */ /* 0x000fea0003800000 */
.L_x_823:
[----:B-1----:R1:W3:Y:S04]  /*3f90*/  SHFL.IDX PT, R29, R87, 0x3, 0x181f ;  /* 0x00781f00571d7f89 */ /* 0x0022e800000e0000 */
[----:B------:R1:W4:Y:S01]  /*3fa0*/  SHFL.IDX PT, R28, R88, 0x3, 0x181f ;  /* 0x00781f00581c7f89 */ /* 0x00032200000e0000 */
        /* <DEDUP_REMOVED lines=57> */
.L_x_829:
[----:B------:R-:W-:Y:S05]  /*4340*/  BSYNC B0 ;  /* 0x0000000000007941 */ /* 0x000fea0003800000 */
.L_x_828:
[----:B------:R-:W-:Y:S11]  /*4350*/  ISETP.GE.AND P0, PT, R91, c[0x0][0x1d4], PT ;  /* 0x000075005b007a0c */ /* 0x000ff60003f06270 */
[----:B------:R-:W-:Y:S02]  /*4360*/  @!UPT UIADD3 URZ, URZ, URZ, URZ ;  /* 0x0000003f3f3ff290 */ /* 0x000fe4000fffe03f */
[----:B------:R-:W-:-:S05]  /*4370*/  @P0 BRA `(.L_x_827) ;  /* 0x00002d7000000947 */ /* 0x000fca0003800000 */
[C---:B---34-:R-:W-:Y:S01]  /*4380*/  LEA R22, P0, R82.reuse, R28, 0x1 ;  /* 0x0000001c52167211 */ /* 0x058fe200078008ff */
[----:B------:R-:W3:Y:S03]  /*4390*/  LDS.128 R8, [R77+0x7900] ;  /* 0x007900004d087984 */ /* 0x000ee60000000c00 */
        /* <DEDUP_REMOVED lines=53> */
.L_x_806:
[-C--:B------:R-:W-:Y:S01]  /*46f0*/  ISETP.GE.AND P0, PT, R146, R89.reuse, PT ;  /* 0x000000599200720c */ /* 0x080fe20003f06270 */
        /* <DEDUP_REMOVED lines=16> */
[----:B------:R-:W-:Y:S01]  /*4800*/  @!P4 IADD3 R0, P1, P0, R102, UR32, R36 ;  /* 0x000000206600cc10 */ /* 0x000fe2000f83e024 */
[----:B------:R-:W-:Y:S01]  /*4810*/  CS2R R44, SRZ ;  /* 0x00000000002c7805 */ /* 0x000fe2000001ff00 */
[----:B------:R1:W3:Y:S01]  /*4820*/  SHFL.IDX PT, R75, R87, RZ, 0x181f ;  /* 0x00181fff574b7589 */ /* 0x0002e200000e0000 */
[----:B------:R-:W-:Y:S01]  /*4830*/  BSSY B0, `(.L_x_830) ;  /* 0x00000d7000007945 */ /* 0x000fe20003800000 */
[----:B------:R-:W-:Y:S02]  /*4840*/  @!P4 IADD3.X R2, R111, UR31, R41, P1, P0 ;  /* 0x0000001f6f02cc10 */ /* 0x000fe40008fe0429 */
[----:B------:R-:W-:Y:S04]  /*4850*/  @!P4 IADD3 R3, P1, P0, R100, UR47, R68 ;  /* 0x0000002f6403cc10 */ /* 0x000fe8000f83e044 */
[----:B------:R-:W-:Y:S01]  /*4860*/  @!P4 IADD3.X R8, R109, UR45, R43, P1, P0 ;  /* 0x0000002d6d08cc10 */ /* 0x000fe20008fe042b */
[----:B------:R1:W4:Y:S01]  /*4870*/  SHFL.IDX PT, R74, R88, RZ, 0x181f ;  /* 0x00181fff584a7589 */ /* 0x00032200000e0000 */
[-C--:B------:R-:W-:Y:S04]  /*4880*/  ISETP.GE.AND P0, PT, R145, R89.reuse, PT ;  /* 0x000000599100720c */ /* 0x080fe80003f06270 */
[----:B------:R-:W-:Y:S11]  /*4890*/  ISETP.GE.OR P2, PT, R20, c[0x0][0x27c], P0 ;  /* 0x00009f0014007a0c */ /* 0x000ff60000746670 */
[----:B------:R-:W-:Y:S02]  /*48a0*/  @!UPT UIADD3 URZ, URZ, URZ, URZ ;  /* 0x0000003f3f3ff290 */ /* 0x000fe4000fffe03f */
[----:B------:R-:W-:Y:S04]  /*48b0*/  @!P2 IADD3 R6, P1, P0, R102, UR28, R36 ;  /* 0x0000001c6606ac10 */ /* 0x000fe8000f83e024 */
        /* <DEDUP_REMOVED lines=13> */
[----:B------:R2:W3:Y:S01]  /*4990*/  @!P4 LDG.E.128 R56, [R4.64] ;  /* 0x000000220438c981 */ /* 0x0004e2000c1e1d00 */
[----:B------:R-:W-:Y:S02]  /*49a0*/  @!P4 LEA.HI.X R3, R3, c[0x0][0x28c], R8, 0x1, P0 ;  /* 0x0000a3000303ca11 */ /* 0x000fe400000f0c08 */
[C---:B------:R-:W-:Y:S04]  /*49b0*/  @!P2 LEA R8, P0, R6.reuse, c[0x0][0x270], 0x1 ;  /* 0x00009c000608aa11 */ /* 0x040fe800078008ff */
[----:B------:R-:W-:Y:S01]  /*49c0*/  @!P2 LEA.HI.X R9, R6, c[0x0][0x274], R9, 0x1, P0 ;  /* 0x00009d000609aa11 */ /* 0x000fe200000f0c09 */
[----:B------:R1:W4:Y:S01]  /*49d0*/  @!P4 LDG.E.128 R16, [R2.64] ;  /* 0x000000220210c981 */ /* 0x000322000c1e1d00 */
[C---:B------:R-:W-:Y:S04]  /*49e0*/  @!P2 LEA R6, P0, R7.reuse, c[0x0][0x288], 0x1 ;  /* 0x0000a2000706aa11 */ /* 0x040fe800078008ff */
[----:B------:R-:W-:Y:S02]  /*49f0*/  @!P2 LEA.HI.X R7, R7, c[0x0][0x28c], R12, 0x1, P0 ;  /* 0x0000a3000707aa11 */ /* 0x000fe400000f0c0c */
[C---:B------:R-:W-:Y:S01]  /*4a00*/  @!P1 LEA R12, P0, R10.reuse, c[0x0][0x270], 0x1 ;  /* 0x00009c000a0c9a11 */ /* 0x040fe200078008ff */
[----:B------:R1:W4:Y:S03]  /*4a10*/  @!P2 LDG.E.128 R60, [R8.64] ;  /* 0x00000022083ca981 */ /* 0x000326000c1e1d00 */
[----:B------:R-:W-:Y:S02]  /*4a20*/  @!P1 LEA.HI.X R13, R10, c[0x0][0x274], R13, 0x1, P0 ;  /* 0x00009d000a0d9a11 */ /* 0x000fe400000f0c0d */
[C---:B------:R-:W-:Y:S03]  /*4a30*/  @!P1 LEA R10, P0, R11.reuse, c[0x0][0x288], 0x1 ;  /* 0x0000a2000b0a9a11 */ /* 0x040fe600078008ff */
[----:B------:R1:W4:Y:S01]  /*4a40*/  @!P2 LDG.E.128 R24, [R6.64] ;  /* 0x000000220618a981 */ /* 0x000322000c1e1d00 */
[----:B------:R-:W-:Y:S01]  /*4a50*/  @!P1 LEA.HI.X R11, R11, c[0x0][0x28c], R14, 0x1, P0 ;  /* 0x0000a3000b0b9a11 */ /* 0x000fe200000f0c0e */
[----:B--2---:R-:W-:Y:S01]  /*4a60*/  CS2R R4, SRZ ;  /* 0x0000000000047805 */ /* 0x004fe2000001ff00 */
[-C--:B------:R-:W-:Y:S04]  /*4a70*/  ISETP.GE.AND P0, PT, R95, R89.reuse, PT ;  /* 0x000000595f00720c */ /* 0x080fe80003f06270 */
[----:B------:R-:W-:Y:S01]  /*4a80*/  ISETP.GE.OR P0, PT, R20, c[0x0][0x27c], P0 ;  /* 0x00009f0014007a0c */ /* 0x000fe20000706670 */
[----:B------:R-:W2:Y:S08]  /*4a90*/  @!P1 LDG.E.128 R64, [R12.64] ;  /* 0x000000220c409981 */ /* 0x000eb0000c1e1d00 */
[----:B------:R-:W2:Y:S04]  /*4aa0*/  @!P1 LDG.E.128 R28, [R10.64] ;  /* 0x000000220a1c9981 */ /* 0x000ea8000c1e1d00 */
        /* <DEDUP_REMOVED lines=13> */
[----:B---3--:R-:W-:Y:S02]  /*4b80*/  IMAD.MOV.U32 R8, RZ, RZ, R58 ;  /* 0x000000ffff087224 */ /* 0x008fe400078e003a */
[----:B-1----:R-:W-:Y:S02]  /*4b90*/  IMAD.MOV.U32 R3, RZ, RZ, R59 ;  /* 0x000000ffff037224 */ /* 0x002fe400078e003b */
        /* <DEDUP_REMOVED lines=21> */
[----:B--2---:R-:W-:Y:S02]  /*4cf0*/  IMAD.MOV.U32 R8, RZ, RZ, R66 ;  /* 0x000000ffff087224 */ /* 0x004fe400078e0042 */
        /* <DEDUP_REMOVED lines=31> */
[C---:B------:R-:W-:Y:S02]  /*4ef0*/  LEA R80, P0, R93.reuse, R74, 0x1 ;  /* 0x0000004a5d507211 */ /* 0x040fe400078008ff */
        /* <DEDUP_REMOVED lines=106> */
.L_x_831:
[----:B------:R-:W-:Y:S05]  /*55a0*/  BSYNC B0 ;  /* 0x0000000000007941 */ /* 0x000fea0003800000 */
.L_x_830:
        /* <DEDUP_REMOVED lines=122> */
.L_x_833:
[----:B------:R-:W-:Y:S05]  /*5d50*/  BSYNC B0 ;  /* 0x0000000000007941 */ /* 0x000fea0003800000 */
.L_x_832:
        /* <DEDUP_REMOVED lines=122> */
.L_x_835:
[----:B------:R-:W-:Y:S05]  /*6500*/  BSYNC B0 ;  /* 0x0000000000007941 */ /* 0x000fea0003800000 */
.L_x_834:
        /* <DEDUP_REMOVED lines=124> */
.L_x_805:
[----:B------:R1:W3:Y:S01]  /*6cd0*/  SHFL.IDX PT, R3, R87, RZ, 0x181f ;  /* 0x00181fff57037589 */ /* 0x0002e200000e0000 */
[----:B------:R-:W-:Y:S01]  /*6ce0*/  IADD3 R0, -R97, UR21, RZ ;  /* 0x0000001561007c10 */ /* 0x000fe2000fffe1ff */
[----:B------:R-:W-:Y:S02]  /*6cf0*/  BSSY B0, `(.L_x_836) ;  /* 0x0000011000007945 */ /* 0x000fe40003800000 */
[----:B------:R1:W4:Y:S01]  /*6d00*/  SHFL.IDX PT, R2, R88, RZ, 0x181f ;  /* 0x00181fff58027589 */ /* 0x00032200000e0000 */
[----:B------:R-:W-:Y:S05]  /*6d10*/  IMNMX R89, R0, 0x40, PT ;  /* 0x0000004000597817 */ /* 0x000fea0003800200 */
[----:B------:R-:W-:Y:S05]  /*6d20*/  IMAD.IADD R12, R89, 0x1, -R95 ;  /* 0x00000001590c7824 */ /* 0x000fea00078e0a5f */
[----:B------:R-:W-:Y:S11]  /*6d30*/  ISETP.GE.AND P0, PT, R12, 0x1, PT ;  /* 0x000000010c00780c */ /* 0x000ff60003f06270 */
[----:B------:R-:W-:Y:S02]  /*6d40*/  @!UPT UIADD3 URZ, URZ, URZ, URZ ;  /* 0x0000003f3f3ff290 */ /* 0x000fe4000fffe03f */
[----:B------:R-:W-:-:S05]  /*6d50*/  @!P0 BRA `(.L_x_837) ;  /* 0x000000a000008947 */ /* 0x000fca0003800000 */
[----:B-1-34-:R-:W1:Y:S01]  /*6d60*/  @!P5 LDS.128 R8, [R77+0x4100] ;  /* 0x004100004d08d984 */ /* 0x01ae620000000c00 */
        /* <DEDUP_REMOVED lines=9> */
.L_x_837:
[----:B-1-34-:R-:W-:Y:S05]  /*6e00*/  BSYNC B0 ;  /* 0x0000000000007941 */ /* 0x01afea0003800000 */
.L_x_836:
[----:B------:R1:W3:Y:S01]  /*6e10*/  SHFL.IDX PT, R0, R87, 0x1, 0x181f ;  /* 0x00381f0057007f89 */ /* 0x0002e200000e0000 */
[----:B------:R-:W-:Y:S01]  /*6e20*/  ISETP.GE.AND P0, PT, R12, 0x11, PT ;  /* 0x000000110c00780c */ /* 0x000fe20003f06270 */
[----:B------:R-:W-:Y:S02]  /*6e30*/  BSSY B0, `(.L_x_838) ;  /* 0x000000d000007945 */ /* 0x000fe40003800000 */
[----:B------:R1:W4:Y:S10]  /*6e40*/  SHFL.IDX PT, R2, R88, 0x1, 0x181f ;  /* 0x00381f0058027f89 */ /* 0x00033400000e0000 */
[----:B------:R-:W-:-:S05]  /*6e50*/  @!P0 BRA `(.L_x_839) ;  /* 0x000000a000008947 */ /* 0x000fca0003800000 */
[----:B------:R-:W5:Y:S01]  /*6e60*/  @!P5 LDS.128 R8, [R77+0x4900] ;  /* 0x004900004d08d984 */ /* 0x000f620000000c00 */
[C---:B----4-:R-:W-:Y:S04]  /*6e70*/  @!P5 LEA R4, P0, R20.reuse, R2, 0x1 ;  /* 0x000000021404d211 */ /* 0x050fe800078008ff */
[----:B---3--:R-:W-:Y:S02]  /*6e80*/  @!P5 LEA.HI.X R5, R20, R0, R21, 0x1, P0 ;  /* 0x000000001405d211 */ /* 0x008fe400000f0c15 */
[----:B------:R-:W-:Y:S11]  /*6e90*/  ISETP.GE.AND P0, PT, R91, c[0x0][0x1d4], PT ;  /* 0x000075005b007a0c */ /* 0x000ff60003f06270 */
[----:B------:R-:W-:Y:S02]  /*6ea0*/  @!UPT UIADD3 URZ, URZ, URZ, URZ ;  /* 0x0000003f3f3ff290 */ /* 0x000fe4000fffe03f */
[C---:B------:R-:W-:Y:S04]  /*6eb0*/  @!P0 LEA R2, P1, R82.reuse, R2, 0x1 ;  /* 0x0000000252028211 */ /* 0x040fe800078208ff */
[----:B------:R-:W-:Y:S01]  /*6ec0*/  @!P0 LEA.HI.X R3, R82, R0, R92, 0x1, P1 ;  /* 0x0000000052038211 */ /* 0x000fe200008f0c5c */
[----:B-----5:R-:W-:Y:S04]  /*6ed0*/  @!P5 ST.E.128 [R4.64], R8 ;  /* 0x000000080400d985 */ /* 0x020fe8000c101d22 */
[----:B------:R-:W3:Y:S04]  /*6ee0*/  @!P0 LDS.128 R4, [R77+0x6900] ;  /* 0x006900004d048984 */ /* 0x000ee80000000c00 */
[----:B---3--:R3:W-:Y:S02]  /*6ef0*/  @!P0 ST.E.128 [R2.64], R4 ;  /* 0x0000000402008985 */ /* 0x0087e4000c101d22 */
.L_x_839:
[----:B------:R-:W-:Y:S05]  /*6f00*/  BSYNC B0 ;  /* 0x0000000000007941 */ /* 0x000fea0003800000 */
.L_x_838:
[----:B---3--:R3:W1:Y:S01]  /*6f10*/  SHFL.IDX PT, R0, R87, 0x2, 0x181f ;  /* 0x00581f0057007f89 */ /* 0x00866200000e0000 */
[----:B------:R-:W-:Y:S01]  /*6f20*/  ISETP.GE.AND P0, PT, R12, 0x21, PT ;  /* 0x000000210c00780c */ /* 0x000fe20003f06270 */
[----:B------:R-:W-:Y:S02]  /*6f30*/  BSSY B0, `(.L_x_840) ;  /* 0x000000d000007945 */ /* 0x000fe40003800000 */
[----:B----4-:R3:W4:Y:S10]  /*6f40*/  SHFL.IDX PT, R2, R88, 0x2, 0x181f ;  /* 0x00581f0058027f89 */ /* 0x01073400000e0000 */
[----:B------:R-:W-:-:S05]  /*6f50*/  @!P0 BRA `(.L_x_841) ;  /* 0x000000a000008947 */ /* 0x000fca0003800000 */
[----:B------:R-:W5:Y:S01]  /*6f60*/  @!P5 LDS.128 R8, [R77+0x5100] ;  /* 0x005100004d08d984 */ /* 0x000f620000000c00 */
[C---:B----4-:R-:W-:Y:S04]  /*6f70*/  @!P5 LEA R4, P0, R20.reuse, R2, 0x1 ;  /* 0x000000021404d211 */ /* 0x050fe800078008ff */
        /* <DEDUP_REMOVED lines=8> */
.L_x_841:
[----:B------:R-:W-:Y:S05]  /*7000*/  BSYNC B0 ;  /* 0x0000000000007941 */ /* 0x000fea0003800000 */
.L_x_840:
[----:B-1----:R1:W3:Y:S01]  /*7010*/  SHFL.IDX PT, R0, R87, 0x3, 0x181f ;  /* 0x00781f0057007f89 */ /* 0x0022e200000e0000 */
[----:B------:R-:W-:Y:S03]  /*7020*/  ISETP.GE.AND P0, PT, R12, 0x31, PT ;  /* 0x000000310c00780c */ /* 0x000fe60003f06270 */
[----:B----4-:R1:W4:Y:S10]  /*7030*/  SHFL.IDX PT, R2, R88, 0x3, 0x181f ;  /* 0x00781f0058027f89 */ /* 0x01033400000e0000 */
        /* <DEDUP_REMOVED lines=11> */
.L_x_827:
[----:B------:R-:W-:Y:S05]  /*70f0*/  BSYNC B2 ;  /* 0x0000000000027941 */ /* 0x000fea0003800000 */
.L_x_804:
[----:B---3--:R-:W-:Y:S01]  /*7100*/  IMAD.IADD R0, R138, 0x1, -R97 ;  /* 0x000000018a007824 */ /* 0x008fe200078e0a61 */
[----:B----4-:R-:W-:Y:S01]  /*7110*/  LEA R2, P0, R90, R118, 0x6 ;  /* 0x000000765a027211 */ /* 0x010fe200078030ff */
        /* <DEDUP_REMOVED lines=8> */
[----:B-1----:R-:W-:Y:S02]  /*71a0*/  @P1 IADD3.X R12, RZ, R3, RZ, P0, !PT ;  /* 0x00000003ff0c1210 */ /* 0x002fe400007fe4ff */
        /* <DEDUP_REMOVED lines=8> */
[----:B------:R-:W-:Y:S01]  /*7230*/  @P3 IMAD.MOV.U32 R4, RZ, RZ, R98 ;  /* 0x000000ffff043224 */ /* 0x000fe200078e0062 */
        /* <DEDUP_REMOVED lines=14> */
[----:B------:R-:W-:Y:S02]  /*7320*/  @P1 IMAD R0, R12, c[0x0][0x258], RZ ;  /* 0x000096000c001a24 */ /* 0x000fe400078e02ff */
[----:B------:R-:W-:Y:S02]  /*7330*/  @P1 IMAD.MOV.U32 R2, RZ, RZ, R98 ;  /* 0x000000ffff021224 */ /* 0x000fe400078e0062 */
[C---:B------:R-:W-:Y:S02]  /*7340*/  @P1 IMAD R0, R8.reuse, c[0x0][0x25c], R0 ;  /* 0x0000970008001a24 */ /* 0x040fe400078e0200 */
[----:B------:R-:W-:Y:S04]  /*7350*/  @P1 IMAD.WIDE.U32 R2, R8, c[0x0][0x258], R2 ;  /* 0x0000960008021a25 */ /* 0x000fe800078e0002 */
[----:B------:R-:W-:Y:S01]  /*7360*/  @P1 IMAD.IADD R0, R3, 0x1, R0 ;  /* 0x0000000103001824 */ /* 0x000fe200078e0200 */
[C---:B------:R-:W-:Y:S01]  /*7370*/  @P1 LEA R4, P4, R2.reuse, c[0x0][0x250], 0x1 ;  /* 0x0000940002041a11 */ /* 0x040fe200078808ff */
[----:B------:R-:W-:Y:S03]  /*7380*/  @P0 IMAD.MOV.U32 R3, RZ, RZ, R108 ;  /* 0x000000ffff030224 */ /* 0x000fe600078e006c */
[----:B------:R-:W-:Y:S01]  /*7390*/  @P1 LEA.HI.X R5, R2, c[0x0][0x254], R0, 0x1, P4 ;  /* 0x0000950002051a11 */ /* 0x000fe200020f0c00 */
[----:B------:R-:W-:Y:S01]  /*73a0*/  @P0 IMAD R0, R13, c[0x0][0x258], RZ ;  /* 0x000096000d000a24 */ /* 0x000fe200078e02ff */
[----:B------:R-:W-:Y:S02]  /*73b0*/  @P0 MOV R2, R98 ;  /* 0x0000006200020202 */ /* 0x000fe40000000f00 */
[----:B------:R-:W-:Y:S01]  /*73c0*/  IADD3 R13, -R95, R89, RZ ;  /* 0x000000595f0d7210 */ /* 0x000fe20007ffe1ff */
[C---:B------:R-:W-:Y:S02]  /*73d0*/  @P0 IMAD R0, R9.reuse, c[0x0][0x25c], R0 ;  /* 0x0000970009000a24 */ /* 0x040fe400078e0200 */
[----:B------:R-:W-:Y:S05]  /*73e0*/  @P0 IMAD.WIDE.U32 R2, R9, c[0x0][0x258], R2 ;  /* 0x0000960009020a25 */ /* 0x000fea00078e0002 */
        /* <DEDUP_REMOVED lines=43> */
.L_x_843:
[----:B------:R-:W-:Y:S05]  /*76a0*/  BSYNC B0 ;  /* 0x0000000000007941 */ /* 0x000fea0003800000 */
.L_x_842:
        /* <DEDUP_REMOVED lines=15> */
.L_x_845:
[----:B------:R-:W-:Y:S05]  /*77a0*/  BSYNC B0 ;  /* 0x0000000000007941 */ /* 0x000fea0003800000 */
.L_x_844:
[----:B------:R3:W4:Y:S01]  /*77b0*/  SHFL.IDX PT, R0, R12, 0x2, 0x181f ;  /* 0x00581f000c007f89 */ /* 0x00072200000e0000 */
[----:B------:R-:W-:Y:S01]  /*77c0*/  ISETP.GE.AND P0, PT, R13, 0x21, PT ;  /* 0x000000210d00780c */ /* 0x000fe20003f06270 */
[----:B------:R-:W-:Y:S02]  /*77d0*/  BSSY B0, `(.L_x_846) ;  /* 0x000000d000007945 */ /* 0x000fe40003800000 */
[----:B-1----:R3:W1:Y:S10]  /*77e0*/  SHFL.IDX PT, R2, R14, 0x2, 0x181f ;  /* 0x00581f000e027f89 */ /* 0x00267400000e0000 */
[----:B------:R-:W-:-:S05]  /*77f0*/  @!P0 BRA `(.L_x_847) ;  /* 0x000000a000008947 */ /* 0x000fca0003800000 */
[----:B------:R-:W5:Y:S01]  /*7800*/  @!P5 LDS.128 R8, [R77+0x1100] ;  /* 0x001100004d08d984 */ /* 0x000f620000000c00 */
[C---:B-1----:R-:W-:Y:S04]  /*7810*/  @!P5 LEA R4, P0, R20.reuse, R2, 0x1 ;  /* 0x000000021404d211 */ /* 0x042fe800078008ff */
[----:B----4-:R-:W-:Y:S02]  /*7820*/  @!P5 LEA.HI.X R5, R20, R0, R21, 0x1, P0 ;  /* 0x000000001405d211 */ /* 0x010fe400000f0c15 */
[----:B------:R-:W-:Y:S11]  /*7830*/  ISETP.GE.AND P0, PT, R91, c[0x0][0x1d4], PT ;  /* 0x000075005b007a0c */ /* 0x000ff60003f06270 */
[----:B------:R-:W-:Y:S02]  /*7840*/  @!UPT UIADD3 URZ, URZ, URZ, URZ ;  /* 0x0000003f3f3ff290 */ /* 0x000fe4000fffe03f */
[C---:B------:R-:W-:Y:S04]  /*7850*/  @!P0 LEA R2, P1, R82.reuse, R2, 0x1 ;  /* 0x0000000252028211 */ /* 0x040fe800078208ff */
[----:B------:R-:W-:Y:S01]  /*7860*/  @!P0 LEA.HI.X R3, R82, R0, R92, 0x1, P1 ;  /* 0x0000000052038211 */ /* 0x000fe200008f0c5c */
[----:B-----5:R-:W-:Y:S04]  /*7870*/  @!P5 ST.E.128 [R4.64], R8 ;  /* 0x000000080400d985 */ /* 0x020fe8000c101d22 */
[----:B------:R-:W1:Y:S04]  /*7880*/  @!P0 LDS.128 R4, [R77+0x3100] ;  /* 0x003100004d048984 */ /* 0x000e680000000c00 */
[----:B-1----:R1:W-:Y:S02]  /*7890*/  @!P0 ST.E.128 [R2.64], R4 ;  /* 0x0000000402008985 */ /* 0x0023e4000c101d22 */
.L_x_847:
[----:B------:R-:W-:Y:S05]  /*78a0*/  BSYNC B0 ;  /* 0x0000000000007941 */ /* 0x000fea0003800000 */
.L_x_846:
[----:B----4-:R4:W3:Y:S01]  /*78b0*/  SHFL.IDX PT, R0, R12, 0x3, 0x181f ;  /* 0x00781f000c007f89 */ /* 0x0108e200000e0000 */
        /* <DEDUP_REMOVED lines=14> */
.L_x_849:
[----:B------:R-:W-:Y:S05]  /*79a0*/  BSYNC B0 ;  /* 0x0000000000007941 */ /* 0x000fea0003800000 */
.L_x_848:
[C---:B------:R-:W-:Y:S01]  /*79b0*/  ISETP.GT.AND P0, PT, R90.reuse, UR6, PT ;  /* 0x000000065a007c0c */ /* 0x040fe2000bf04270 */
[----:B---34-:R-:W-:Y:S01]  /*79c0*/  IMAD.U32 R14, RZ, RZ, UR14 ;  /* 0x0000000eff0e7e24 */ /* 0x018fe2000f8e00ff */
[----:B------:R-:W-:Y:S11]  /*79d0*/  IADD3 R90, R90, -0x1, RZ ;  /* 0xffffffff5a5a7810 */ /* 0x000ff60007ffe0ff */
[----:B-1----:R-:W-:Y:S01]  /*79e0*/  @P0 SHF.R.S32.HI R2, RZ, 0x1f, R90 ;  /* 0x0000001fff020819 */ /* 0x002fe2000001145a */
[----:B------:R-:W-:Y:S02]  /*79f0*/  @P0 IMAD R0, R90, UR10, RZ ;  /* 0x0000000a5a000c24 */ /* 0x000fe4000f8e02ff */
[----:B------:R-:W-:Y:S02]  /*7a00*/  @P0 IMAD.MOV.U32 R4, RZ, RZ, R126 ;  /* 0x000000ffff040224 */ /* 0x000fe400078e007e */
[----:B------:R-:W-:Y:S02]  /*7a10*/  @P0 IMAD.MOV.U32 R5, RZ, RZ, R123 ;  /* 0x000000ffff050224 */ /* 0x000fe400078e007b */
[----:B------:R-:W-:Y:S02]  /*7a20*/  @P0 IMAD R0, R2, UR11, R0 ;  /* 0x0000000b02000c24 */ /* 0x000fe4000f8e0200 */
[----:B------:R-:W-:Y:S04]  /*7a30*/  @P0 IMAD.WIDE.U32 R4, R90, UR11, R4 ;  /* 0x0000000b5a040c25 */ /* 0x000fe8000f8e0004 */
        /* <DEDUP_REMOVED lines=8> */
[----:B------:R-:W-:Y:S02]  /*7ac0*/  @P0 IADD3.X R15, RZ, UR13, R3, P2, P1 ;  /* 0x0000000dff0f0c10 */ /* 0x000fe400097e2403 */
[----:B------:R-:W-:Y:S01]  /*7ad0*/  @P0 IADD3 R6, P1, R2, UR14, RZ ;  /* 0x0000000e02060c10 */ /* 0x000fe2000ff3e0ff */
[----:B------:R1:W-:Y:S03]  /*7ae0*/  @P0 LDGSTS.E.BYPASS.LTC128B.128 [R77+0x6100], [R2.64+0x80], !P6 ;  /* 0x06100080024d0fae */ /* 0x0003e6000f101d62 */
[----:B------:R-:W-:Y:S02]  /*7af0*/  @P0 IADD3.X R7, R3, UR13, RZ, P1, !PT ;  /* 0x0000000d03070c10 */ /* 0x000fe40008ffe4ff */
[C---:B------:R-:W-:Y:S03]  /*7b00*/  @P0 IADD3 R4, P1, R6.reuse, UR14, RZ ;  /* 0x0000000e06040c10 */ /* 0x040fe6000ff3e0ff */
[----:B------:R1:W-:Y:S01]  /*7b10*/  @P0 LDGSTS.E.BYPASS.LTC128B.128 [R77+0x4900], [R6.64], !P4 ;  /* 0x04900000064d0fae */ /* 0x0003e2000e101d62 */
[C---:B------:R-:W-:Y:S02]  /*7b20*/  @P0 IADD3.X R5, R7.reuse, UR13, RZ, P1, !PT ;  /* 0x0000000d07050c10 */ /* 0x040fe40008ffe4ff */
[----:B------:R-:W-:Y:S01]  /*7b30*/  @P0 IADD3 R12, P1, R6, UR26, RZ ;  /* 0x0000001a060c0c10 */ /* 0x000fe2000ff3e0ff */
[----:B------:R1:W-:Y:S03]  /*7b40*/  @P0 LDGSTS.E.BYPASS.LTC128B.128 [R77+0x6900], [R14.64], !P6 ;  /* 0x069000000e4d0fae */ /* 0x0003e6000f101d62 */
[----:B------:R-:W-:Y:S01]  /*7b50*/  @P0 IADD3.X R13, R7, UR27, RZ, P1, !PT ;  /* 0x0000001b070d0c10 */ /* 0x000fe20008ffe4ff */
[----:B------:R1:W-:Y:S01]  /*7b60*/  @P0 LDGSTS.E.BYPASS.LTC128B.128 [R77+0x5100], [R4.64], !P4 ;  /* 0x05100000044d0fae */ /* 0x0003e2000e101d62 */
[C---:B------:R-:W-:Y:S03]  /*7b70*/  @P0 IADD3 R10, P1, R4.reuse, UR14, RZ ;  /* 0x0000000e040a0c10 */ /* 0x040fe6000ff3e0ff */
[----:B------:R1:W-:Y:S01]  /*7b80*/  @P0 LDGSTS.E.BYPASS.LTC128B.128 [R77+0x7100], [R12.64], !P6 ;  /* 0x071000000c4d0fae */ /* 0x0003e2000f101d62 */
[C---:B------:R-:W-:Y:S02]  /*7b90*/  @P0 IADD3.X R11, R5.reuse, UR13, RZ, P1, !PT ;  /* 0x0000000d050b0c10 */ /* 0x040fe40008ffe4ff */
[----:B------:R-:W-:Y:S03]  /*7ba0*/  @P0 IADD3 R8, P1, R4, UR26, RZ ;  /* 0x0000001a04080c10 */ /* 0x000fe6000ff3e0ff */
[----:B------:R1:W-:Y:S01]  /*7bb0*/  @P0 LDGSTS.E.BYPASS.LTC128B.128 [R77+0x5900], [R10.64], !P4 ;  /* 0x059000000a4d0fae */ /* 0x0003e2000e101d62 */
[----:B------:R-:W-:Y:S05]  /*7bc0*/  @P0 IADD3.X R9, R5, UR27, RZ, P1, !PT ;  /* 0x0000001b05090c10 */ /* 0x000fea0008ffe4ff */
[----:B------:R1:W-:Y:S04]  /*7bd0*/  @P0 LDGSTS.E.BYPASS.LTC128B.128 [R77+0x7900], [R8.64], !P6 ;  /* 0x07900000084d0fae */ /* 0x0003e8000f101d62 */
[----:B------:R-:W0:Y:S01]  /*7be0*/  LDGDEPBAR ;  /* 0x00000000000079af */ /* 0x000e220000000000 */
[----:B------:R-:W-:-:S05]  /*7bf0*/  @P0 BRA `(.L_x_850) ;  /* 0xffffa03000000947 */ /* 0x000fca000383ffff */
[----:B------:R-:W-:Y:S06]  /*7c00*/  BAR.SYNC.DEFER_BLOCKING 0x0 ;  /* 0x0000000000007b1d */ /* 0x000fec0000010000 */
.L_x_803:
[----:B-1----:R-:W-:Y:S01]  /*7c10*/  UISETP.GE.AND UP0, UPT, UR9, 0x1, UPT ;  /* 0x000000010900788c */ /* 0x002fe2000bf06270 */
[----:B------:R-:W-:Y:S01]  /*7c20*/  PLOP3.LUT P4, PT, PT, PT, PT, 0x80, 0x0 ;  /* 0x000000000000781c */ /* 0x000fe20003f8f070 */
[----:B------:R-:W-:Y:S01]  /*7c30*/  CS2R R14, SRZ ;  /* 0x00000000000e7805 */ /* 0x000fe2000001ff00 */
[----:B------:R-:W-:Y:S01]  /*7c40*/  IMAD.MOV.U32 R126, RZ, RZ, RZ ;  /* 0x000000ffff7e7224 */ /* 0x000fe200078e00ff */
[----:B------:R-:W-:Y:S01]  /*7c50*/  CS2R R130, SRZ ;  /* 0x0000000000827805 */ /* 0x000fe2000001ff00 */
[----:B------:R-:W-:Y:S01]  /*7c60*/  IMAD.MOV.U32 R124, RZ, RZ, RZ ;  /* 0x000000ffff7c7224 */ /* 0x000fe200078e00ff */
[----:B------:R-:W-:Y:S01]  /*7c70*/  PLOP3.LUT P0, PT, PT, PT, UP0, 0x80, 0x0 ;  /* 0x000000000000781c */ /* 0x000fe20003f0f008 */
[----:B------:R-:W-:Y:S01]  /*7c80*/  CS2R R128, SRZ ;  /* 0x0000000000807805 */ /* 0x000fe2000001ff00 */
[----:B------:R-:W-:Y:S01]  /*7c90*/  CS2R R16, SRZ ;  /* 0x0000000000107805 */ /* 0x000fe2000001ff00 */
[----:B------:R-:W-:Y:S01]  /*7ca0*/  MOV R122, RZ ;  /* 0x000000ff007a7202 */ /* 0x000fe20000000f00 */
[----:B------:R-:W-:Y:S01]  /*7cb0*/  CS2R R120, SRZ ;  /* 0x0000000000787805 */ /* 0x000fe2000001ff00 */
[----:B------:R-:W-:Y:S01]  /*7cc0*/  CS2R R12, SRZ ;  /* 0x00000000000c7805 */ /* 0x000fe2000001ff00 */
        /* <DEDUP_REMOVED lines=15> */
[----:B-----5:R-:W-:Y:S01]  /*7dc0*/  CS2R R26, SRZ ;  /* 0x00000000001a7805 */ /* 0x020fe2000001ff00 */
[----:B------:R-:W-:Y:S01]  /*7dd0*/  MOV R92, RZ ;  /* 0x000000ff005c7202 */ /* 0x000fe20000000f00 */
[----:B------:R-:W-:Y:S01]  /*7de0*/  IMAD.MOV.U32 R98, RZ, RZ, RZ ;  /* 0x000000ffff627224 */ /* 0x000fe200078e00ff */
[----:B------:R-:W-:Y:S01]  /*7df0*/  MOV R28, RZ ;  /* 0x000000ff001c7202 */ /* 0x000fe20000000f00 */
[----:B------:R-:W-:Y:S01]  /*7e00*/  IMAD.MOV.U32 R96, RZ, RZ, RZ ;  /* 0x000000ffff607224 */ /* 0x000fe200078e00ff */
[----:B------:R-:W-:Y:S01]  /*7e10*/  CS2R R90, SRZ ;  /* 0x00000000005a7805 */ /* 0x000fe2000001ff00 */
[----:B------:R-:W-:Y:S01]  /*7e20*/  CS2R R30, SRZ ;  /* 0x00000000001e7805 */ /* 0x000fe2000001ff00 */
[----:B--2---:R-:W-:Y:S01]  /*7e30*/  MOV R88, RZ ;  /* 0x000000ff00587202 */ /* 0x004fe20000000f00 */
        /* <DEDUP_REMOVED lines=55> */
[----:B------:R-:W-:Y:S01]  /*81b0*/  IMAD.MOV.U32 R148, RZ, RZ, RZ ;  /* 0x000000ffff947224 */ /* 0x000fe200078e00ff */
[----:B------:R-:W-:Y:S01]  /*81c0*/  MOV R64, RZ ;  /* 0x000000ff00407202 */ /* 0x000fe20000000f00 */
        /* <DEDUP_REMOVED lines=9> */
[----:B------:R-:W-:Y:S01]  /*8260*/  @UP1 UIMAD.WIDE UR4, UR24, UR4, UR10 ;  /* 0x00000004180412a5 */ /* 0x000fe2000f8e020a */
[----:B------:R-:W1:Y:S01]  /*8270*/  S2R R19, SR_CTAID.X ;  /* 0x0000000000137919 */ /* 0x000e620000002500 */
[----:B------:R-:W-:Y:S01]  /*8280*/  SHF.R.S32.HI R156, RZ, 0x1f, R159 ;  /* 0x0000001fff9c7819 */ /* 0x000fe2000001149f */
[----:B------:R-:W-:Y:S02]  /*8290*/  USHF.R.S32.HI UR6, URZ, 0x1f, UR20 ;  /* 0x0000001f3f067899 */ /* 0x000fe40008011414 */
[----:B------:R-:W-:Y:S01]  /*82a0*/  ULDC.64 UR10, c[0x0][0x348] ;  /* 0x0000d200000a7ab9 */ /* 0x000fe20000000a00 */
[----:B------:R-:W-:Y:S02]  /*82b0*/  IMAD.U32 R2, RZ, RZ, UR4 ;  /* 0x00000004ff027e24 */ /* 0x000fe4000f8e00ff */
[----:B------:R-:W-:Y:S01]  /*82c0*/  IMAD.U32 R3, RZ, RZ, UR5 ;  /* 0x00000005ff037e24 */ /* 0x000fe2000f8e00ff */
[----:B------:R-:W-:-:S02]  /*82d0*/  ULDC.64 UR4, c[0x0][0x178] ;  /* 0x00005e0000047ab9 */ /* 0x000fc40000000a00 */
[----:B------:R-:W-:Y:S02]  /*82e0*/  UIMAD UR6, UR6, UR4, URZ ;  /* 0x00000004060672a4 */ /* 0x000fe4000f8e023f */
[----:B------:R-:W-:Y:S01]  /*82f0*/  UIMAD.WIDE.U32 UR12, UR20, UR4, URZ ;  /* 0x00000004140c72a5 */ /* 0x000fe2000f8e003f */
[----:B------:R2:W3:Y:S01]  /*8300*/  @P4 LDG.E R7, [R2.64] ;  /* 0x0000002202074981 */ /* 0x0004e2000c1e1900 */
[----:B------:R-:W-:Y:S01]  /*8310*/  UIMAD UR20, UR20, UR5, UR6 ;  /* 0x00000005141472a4 */ /* 0x000fe2000f8e0206 */
[----:B------:R-:W-:Y:S01]  /*8320*/  IMAD.MOV.U32 R164, RZ, RZ, c[0x0][0x2b8] ;  /* 0x0000ae00ffa47624 */ /* 0x000fe200078e00ff */
[----:B------:R-:W-:Y:S01]  /*8330*/  UISETP.NE.U32.AND UP0, UPT, URZ, UR10, UPT ;  /* 0x0000000a3f00728c */ /* 0x000fe2000bf05070 */
[----:B------:R-:W-:Y:S01]  /*8340*/  IMAD.MOV.U32 R58, RZ, RZ, RZ ;  /* 0x000000ffff3a7224 */ /* 0x000fe200078e00ff */
[----:B------:R-:W-:Y:S02]  /*8350*/  ULDC.64 UR4, c[0x0][0x1b8] ;  /* 0x00006e0000047ab9 */ /* 0x000fe40000000a00 */
[----:B------:R-:W-:-:S02]  /*8360*/  UIADD3 UR13, UR13, UR20, URZ ;  /* 0x000000140d0d7290 */ /* 0x000fc4000fffe03f */
[----:B------:R-:W-:Y:S02]  /*8370*/  UIMAD UR6, UR15, UR4, URZ ;  /* 0x000000040f0672a4 */ /* 0x000fe4000f8e023f */
[----:B------:R-:W-:Y:S02]  /*8380*/  UISETP.NE.AND.EX UP0, UPT, URZ, UR11, UPT, UP0 ;  /* 0x0000000b3f00728c */ /* 0x000fe4000bf05300 */
[----:B------:R-:W-:Y:S02]  /*8390*/  USHF.R.S32.HI UR10, URZ, 0x1f, UR24 ;  /* 0x0000001f3f0a7899 */ /* 0x000fe40008011418 */
[----:B------:R-:W-:Y:S02]  /*83a0*/  UIMAD UR6, UR16, UR5, UR6 ;  /* 0x00000005100672a4 */ /* 0x000fe4000f8e0206 */
[----:B------:R-:W-:Y:S02]  /*83b0*/  UIMAD.WIDE.U32 UR12, UR16, UR4, UR12 ;  /* 0x00000004100c72a5 */ /* 0x000fe4000f8e000c */
[----:B------:R-:W-:-:S02]  /*83c0*/  USEL UR10, UR10, URZ, !UP0 ;  /* 0x0000003f0a0a7287 */ /* 0x000fc4000c000000 */
[----:B------:R-:W-:Y:S02]  /*83d0*/  ULDC.64 UR4, c[0x0][0x1c0] ;  /* 0x0000700000047ab9 */ /* 0x000fe40000000a00 */
[----:B------:R-:W-:Y:S01]  /*83e0*/  USEL UR11, UR24, URZ, !UP0 ;  /* 0x0000003f180b7287 */ /* 0x000fe2000c000000 */
[----:B--2---:R-:W-:Y:S01]  /*83f0*/  LEA.HI R2, R156, R159, RZ, 0x3 ;  /* 0x0000009f9c027211 */ /* 0x004fe200078f18ff */
[----:B------:R-:W-:Y:S01]  /*8400*/  IMAD.MOV.U32 R3, RZ, RZ, c[0x0][0x2c4] ;  /* 0x0000b100ff037624 */ /* 0x000fe200078e00ff */
[----:B------:R-:W-:Y:S02]  /*8410*/  UIMAD UR10, UR10, UR4, URZ ;  /* 0x000000040a0a72a4 */ /* 0x000fe4000f8e023f */
[----:B------:R-:W-:Y:S01]  /*8420*/  LOP3.LUT R0, R2, 0xfffffff8, RZ, 0xc0, !PT ;  /* 0xfffffff802007812 */ /* 0x000fe200078ec0ff */
[----:B------:R-:W-:Y:S01]  /*8430*/  UIADD3 UR13, UR13, UR6, URZ ;  /* 0x000000060d0d7290 */ /* 0x000fe2000fffe03f */
[----:B------:R-:W-:Y:S01]  /*8440*/  SHF.R.S32.HI R42, RZ, 0x3, R2 ;  /* 0x00000003ff2a7819 */ /* 0x000fe20000011402 */
[----:B------:R-:W-:Y:S01]  /*8450*/  UIMAD UR5, UR11, UR5, UR10 ;  /* 0x000000050b0572a4 */ /* 0x000fe2000f8e020a */
[----:B------:R-:W-:Y:S01]  /*8460*/  ISETP.NE.AND P0, PT, R3, 0x1, PT ;  /* 0x000000010300780c */ /* 0x000fe20003f05270 */
[----:B------:R-:W-:Y:S01]  /*8470*/  IMAD.IADD R96, R159, 0x1, -R0 ;  /* 0x000000019f607824 */ /* 0x000fe200078e0a00 */
[----:B------:R-:W-:-:S02]  /*8480*/  UIMAD.WIDE.U32 UR12, UR11, UR4, UR12 ;  /* 0x000000040b0c72a5 */ /* 0x000fc4000f8e000c */
[----:B------:R-:W-:Y:S01]  /*8490*/  UIADD3 UR6, UR7, -0x40, URZ ;  /* 0xffffffc007067890 */ /* 0x000fe2000fffe03f */
[C---:B------:R-:W-:Y:S01]  /*84a0*/  IMAD R163, R96.reuse, 0x10, R42 ;  /* 0x0000001060a37824 */ /* 0x040fe200078e022a */
[----:B------:R-:W-:Y:S01]  /*84b0*/  UIADD3 UR5, UR13, UR5, URZ ;  /* 0x000000050d057290 */ /* 0x000fe2000fffe03f */
[----:B------:R-:W-:Y:S01]  /*84c0*/  IMAD.SHL.U32 R132, R96, 0x8, RZ ;  /* 0x0000000860847824 */ /* 0x000fe200078e00ff */
[----:B------:R-:W-:Y:S01]  /*84d0*/  ULDC UR4, c[0x0][0x2c4] ;  /* 0x0000b10000047ab9 */ /* 0x000fe20000000800 */
[----:B-1----:R-:W-:Y:S01]  /*84e0*/  IMAD R4, R19, 0x80, R163 ;  /* 0x0000008013047824 */ /* 0x002fe200078e02a3 */
[----:B------:R-:W-:Y:S01]  /*84f0*/  UIMAD UR23, UR23, UR4, URZ ;  /* 0x00000004171772a4 */ /* 0x000fe2000f8e023f */
[----:B------:R-:W-:Y:S01]  /*8500*/  IMAD.U32 R3, RZ, RZ, UR13 ;  /* 0x0000000dff037e24 */ /* 0x000fe2000f8e00ff */
[----:B------:R-:W-:Y:S01]  /*8510*/  IADD3 R55, R132, 0x40, RZ ;  /* 0x0000004084377810 */ /* 0x000fe20007ffe0ff */
[----:B------:R-:W-:Y:S01]  /*8520*/  @P0 IMAD.HI.U32 R2, R4, c[0x0][0x2c8], RZ ;  /* 0x0000b20004020a27 */ /* 0x000fe200078e00ff */
[----:B------:R-:W-:Y:S01]  /*8530*/  LEA.HI R57, R156, R159, RZ, 0x4 ;  /* 0x0000009f9c397211 */ /* 0x000fe200078f20ff */
[----:B------:R-:W-:Y:S02]  /*8540*/  STL [R1+0x48], R163 ;  /* 0x000048a301007387 */ /* 0x000fe40000100800 */
[----:B------:R-:W-:Y:S01]  /*8550*/  IMAD.MOV.U32 R0, RZ, RZ, R4 ;  /* 0x000000ffff007224 */ /* 0x000fe200078e0004 */
[----:B------:R-:W-:Y:S01]  /*8560*/  @P0 SHF.R.U32.HI R0, RZ, c[0x0][0x2cc], R2 ;  /* 0x0000b300ff000a19 */ /* 0x000fe20000011602 */
[----:B------:R-:W-:-:S02]  /*8570*/  IMAD.U32 R2, RZ, RZ, UR12 ;  /* 0x0000000cff027e24 */ /* 0x000fc4000f8e00ff */
[----:B------:R-:W-:Y:S01]  /*8580*/  IMAD.U32 R3, RZ, RZ, UR5 ;  /* 0x00000005ff037e24 */ /* 0x000fe2000f8e00ff */
[--C-:B------:R-:W-:Y:S01]  /*8590*/  SHF.R.S32.HI R6, RZ, 0x1f, R0.reuse ;  /* 0x0000001fff067819 */ /* 0x100fe20000011400 */
[----:B------:R-:W-:Y:S01]  /*85a0*/  IMAD.MOV R5, RZ, RZ, -R0 ;  /* 0x000000ffff057224 */ /* 0x000fe200078e0a00 */
[----:B------:R-:W-:Y:S01]  /*85b0*/  ULDC.64 UR4, c[0x0][0x2b0] ;  /* 0x0000ac0000047ab9 */ /* 0x000fe20000000a00 */
[----:B------:R-:W-:-:S04]  /*85c0*/  IMAD.WIDE.U32 R2, R0, c[0x0][0x1b0], R2 ;  /* 0x00006c0000027a25 */ /* 0x000fc800078e0002 */
[----:B------:R-:W-:Y:S02]  /*85d0*/  IMAD R6, R6, c[0x0][0x1b0], RZ ;  /* 0x00006c0006067a24 */ /* 0x000fe400078e02ff */
[----:B------:R-:W-:Y:S02]  /*85e0*/  IMAD R4, R5, c[0x0][0x2c4], R4 ;  /* 0x0000b10005047a24 */ /* 0x000fe400078e0204 */
[----:B------:R-:W-:Y:S02]  /*85f0*/  IMAD R5, R0, c[0x0][0x1b4], R6 ;  /* 0x00006d0000057a24 */ /* 0x000fe400078e0206 */
[----:B------:R-:W-:Y:S01]  /*8600*/  IMAD R19, R19, 0x80, R42 ;  /* 0x0000008013137824 */ /* 0x000fe200078e022a */
[----:B------:R-:W-:Y:S01]  /*8610*/  SHF.R.S32.HI R0, RZ, 0x1f, R4 ;  /* 0x0000001fff007819 */ /* 0x000fe20000011404 */
[----:B------:R-:W-:-:S03]  /*8620*/  IMAD.IADD R3, R3, 0x1, R5 ;  /* 0x0000000103037824 */ /* 0x000fc600078e0205 */
[C---:B------:R-:W-:Y:S01]  /*8630*/  IADD3 R5, R19.reuse, 0x10, RZ ;  /* 0x0000001013057810 */ /* 0x040fe20007ffe0ff */
[----:B------:R-:W-:Y:S01]  /*8640*/  IMAD R0, R0, c[0x0][0x1a8], RZ ;  /* 0x00006a0000007a24 */ /* 0x000fe200078e02ff */
[----:B------:R-:W-:Y:S01]  /*8650*/  ISETP.GE.AND P6, PT, R19, UR23, PT ;  /* 0x0000001713007c0c */ /* 0x000fe2000bfc6270 */
[C---:B------:R-:W-:Y:S01]  /*8660*/  IMAD.WIDE.U32 R2, R4.reuse, c[0x0][0x1a8], R2 ;  /* 0x00006a0004027a25 */ /* 0x040fe200078e0002 */
[----:B------:R-:W-:Y:S02]  /*8670*/  ISETP.GE.AND P2, PT, R5, UR23, PT ;  /* 0x0000001705007c0c */ /* 0x000fe4000bf46270 */
[C---:B------:R-:W-:Y:S01]  /*8680*/  IADD3 R5, R19.reuse, 0x30, RZ ;  /* 0x0000003013057810 */ /* 0x040fe20007ffe0ff */
[----:B------:R-:W-:Y:S01]  /*8690*/  IMAD R0, R4, c[0x0][0x1ac], R0 ;  /* 0x00006b0004007a24 */ /* 0x000fe200078e0200 */
[----:B------:R-:W-:Y:S02]  /*86a0*/  LEA R16, P5, R2, c[0x0][0x160], 0x1 ;  /* 0x0000580002107a11 */ /* 0x000fe400078a08ff */
[----:B------:R-:W-:Y:S01]  /*86b0*/  IADD3 R4, R19, 0x40, RZ ;  /* 0x0000004013047810 */ /* 0x000fe20007ffe0ff */
[----:B------:R-:W-:Y:S01]  /*86c0*/  IMAD.IADD R0, R3, 0x1, R0 ;  /* 0x0000000103007824 */ /* 0x000fe200078e0200 */
[----:B------:R-:W-:Y:S01]  /*86d0*/  IADD3 R6, R19, 0x20, RZ ;  /* 0x0000002013067810 */ /* 0x000fe20007ffe0ff */
[----:B------:R-:W-:Y:S01]  /*86e0*/  SHFL.IDX PT, R12, R16, 0x3, 0x181f ;  /* 0x00781f00100c7f89 */ /* 0x000fe200000e0000 */
[----:B------:R-:W-:-:S02]  /*86f0*/  ISETP.GE.AND P0, PT, R5, UR23, PT ;  /* 0x0000001705007c0c */ /* 0x000fc4000bf06270 */
[----:B------:R-:W-:Y:S01]  /*8700*/  LEA.HI.X R15, R2, c[0x0][0x164], R0, 0x1, P5 ;  /* 0x00005900020f7a11 */ /* 0x000fe200028f0c00 */
[----:B------:R-:W-:Y:S01]  /*8710*/  IMAD.SHL.U32 R0, R42, 0x40, RZ ;  /* 0x000000402a007824 */ /* 0x000fe200078e00ff */
[----:B------:R-:W-:Y:S01]  /*8720*/  ISETP.GE.AND P3, PT, R4, UR23, PT ;  /* 0x0000001704007c0c */ /* 0x000fe2000bf66270 */
[----:B------:R-:W-:Y:S01]  /*8730*/  SHFL.IDX PT, R2, R16, 0x1, 0x181f ;  /* 0x00381f0010027f89 */ /* 0x000fe200000e0000 */
[----:B------:R-:W-:Y:S02]  /*8740*/  ISETP.GE.AND P1, PT, R6, UR23, PT ;  /* 0x0000001706007c0c */ /* 0x000fe4000bf26270 */
[----:B------:R-:W-:Y:S01]  /*8750*/  LEA.HI R6, R156, R159, RZ, 0x6 ;  /* 0x0000009f9c067211 */ /* 0x000fe200078f30ff */
[----:B------:R-:W-:Y:S01]  /*8760*/  SHFL.IDX PT, R4, R16, RZ, 0x181f ;  /* 0x00181fff10047589 */ /* 0x000fe200000e0000 */
[----:B------:R-:W-:Y:S02]  /*8770*/  LOP3.LUT R23, R0, 0x1c0, RZ, 0xc0, !PT ;  /* 0x000001c000177812 */ /* 0x000fe400078ec0ff */
[----:B------:R-:W-:Y:S01]  /*8780*/  ISETP.GE.AND P5, PT, R132, c[0x0][0x198], PT ;  /* 0x0000660084007a0c */ /* 0x000fe20003fa6270 */
[----:B------:R-:W1:Y:S01]  /*8790*/  SHFL.IDX PT, R5, R15, RZ, 0x181f ;  /* 0x00181fff0f057589 */ /* 0x000e6200000e0000 */
[----:B------:R-:W-:Y:S01]  /*87a0*/  IMAD.SHL.U32 R0, R6, 0x8, RZ ;  /* 0x0000000806007824 */ /* 0x000fe200078e00ff */
[----:B------:R-:W-:-:S02]  /*87b0*/  SHF.R.U32.HI R25, RZ, 0x3, R23 ;  /* 0x00000003ff197819 */ /* 0x000fc40000011617 */
[----:B------:R-:W2:Y:S01]  /*87c0*/  SHFL.IDX PT, R3, R15, 0x1, 0x181f ;  /* 0x00381f000f037f89 */ /* 0x000ea200000e0000 */
[--C-:B------:R-:W-:Y:S02]  /*87d0*/  @!P6 SHF.R.S32.HI R6, RZ, 0x1f, R55.reuse ;  /* 0x0000001fff06e819 */ /* 0x100fe40000011437 */
[----:B------:R-:W-:Y:S01]  /*87e0*/  LOP3.LUT R24, R0, 0xfffffe00, RZ, 0xc0, !PT ;  /* 0xfffffe0000187812 */ /* 0x000fe200078ec0ff */
[----:B------:R-:W4:Y:S01]  /*87f0*/  SHFL.IDX PT, R13, R15, 0x3, 0x181f ;  /* 0x00781f000f0d7f89 */ /* 0x000f2200000e0000 */
[-C--:B------:R-:W-:Y:S02]  /*8800*/  @!P6 LEA.HI R6, R6, R55.reuse, RZ, 0x3 ;  /* 0x000000370606e211 */ /* 0x080fe400078f18ff */
[----:B------:R-:W-:Y:S02]  /*8810*/  @!P2 SHF.R.S32.HI R0, RZ, 0x1f, R55 ;  /* 0x0000001fff00a819 */ /* 0x000fe40000011437 */
[----:B------:R-:W-:Y:S02]  /*8820*/  @!P6 LOP3.LUT R10, R6, 0xfffffff8, RZ, 0xc0, !PT ;  /* 0xfffffff8060ae812 */ /* 0x000fe400078ec0ff */
[----:B------:R-:W-:Y:S01]  /*8830*/  @!P2 LEA.HI R0, R0, R55, RZ, 0x3 ;  /* 0x000000370000a211 */ /* 0x000fe200078f18ff */
[----:B------:R-:W-:Y:S01]  /*8840*/  SHFL.IDX PT, R6, R16, 0x2, 0x181f ;  /* 0x00581f0010067f89 */ /* 0x000fe200000e0000 */
[----:B------:R-:W-:-:S02]  /*8850*/  P2R R20, PR, RZ, 0x40 ;  /* 0x00000040ff147803 */ /* 0x000fc40000000000 */
[----:B------:R-:W-:Y:S01]  /*8860*/  @!P2 LOP3.LUT R17, R0, 0xfffffff8, RZ, 0xc0, !PT ;  /* 0xfffffff80011a812 */ /* 0x000fe200078ec0ff */
[----:B-1----:R-:W-:-:S04]  /*8870*/  @!P6 IMAD.WIDE R8, R132, 0x2, R4 ;  /* 0x000000028408e825 */ /* 0x002fc800078e0204 */
[----:B------:R-:W-:-:S04]  /*8880*/  @!P6 IMAD.WIDE R10, R10, 0x2, R4 ;  /* 0x000000020a0ae825 */ /* 0x000fc800078e0204 */
[----:B--2---:R-:W-:-:S04]  /*8890*/  @!P2 IMAD.WIDE R4, R132, 0x2, R2 ;  /* 0x000000028404a825 */ /* 0x004fc800078e0202 */
[----:B------:R-:W-:Y:S01]  /*88a0*/  @!P2 IMAD.WIDE R2, R17, 0x2, R2 ;  /* 0x000000021102a825 */ /* 0x000fe200078e0202 */
[----:B---3--:R1:W2:Y:S01]  /*88b0*/  @P4 R2UR UR11, R7 ;  /* 0x00000000070b43c2 */ /* 0x0082a200000e0000 */
[----:B------:R-:W-:Y:S01]  /*88c0*/  ISETP.GE.AND P4, PT, R55, c[0x0][0x198], PT ;  /* 0x0000660037007a0c */ /* 0x000fe20003f86270 */
[----:B--2---:R-:W-:Y:S02]  /*88d0*/  @!UP1 UMOV UR11, UR24 ;  /* 0x00000018000b9c82 */ /* 0x004fe40008000000 */
[----:B------:R-:W-:Y:S02]  /*88e0*/  USHF.R.S32.HI UR10, URZ, 0x1f, UR11 ;  /* 0x0000001f3f0a7899 */ /* 0x000fe4000801140b */
[----:B------:R-:W-:Y:S02]  /*88f0*/  UIMAD.WIDE.U32 UR12, UR11, UR4, URZ ;  /* 0x000000040b0c72a5 */ /* 0x000fe4000f8e003f */
[----:B------:R-:W-:-:S04]  /*8900*/  UIMAD UR10, UR10, UR4, URZ ;  /* 0x000000040a0a72a4 */ /* 0x000fc8000f8e023f */
[----:B------:R-:W-:-:S03]  /*8910*/  UIMAD UR10, UR11, UR5, UR10 ;  /* 0x000000050b0a72a4 */ /* 0x000fc6000f8e020a */
[----:B------:R-:W-:Y:S02]  /*8920*/  ULDC.64 UR4, c[0x0][0x1e8] ;  /* 0x00007a0000047ab9 */ /* 0x000fe40000000a00 */
[----:B------:R-:W-:Y:S01]  /*8930*/  UIADD3 UR10, UR13, UR10, URZ ;  /* 0x0000000a0d0a7290 */ /* 0x000fe2000fffe03f */
[----:B-1----:R-:W-:-:S04]  /*8940*/  LOP3.LUT R7, R23, 0x38, R132, 0xf8, !PT ;  /* 0x0000003817077812 */ /* 0x002fc800078ef884 */
[----:B------:R-:W-:-:S05]  /*8950*/  LOP3.LUT R7, R7, R25, RZ, 0x3c, !PT ;  /* 0x0000001907077212 */ /* 0x000fca00078e3cff */
[----:B------:R-:W-:Y:S02]  /*8960*/  IMAD.IADD R54, R24, 0x1, R7 ;  /* 0x0000000118367824 */ /* 0x000fe400078e0207 */
[----:B------:R-:W1:Y:S02]  /*8970*/  SHFL.IDX PT, R7, R15, 0x2, 0x181f ;  /* 0x00581f000f077f89 */ /* 0x000e6400000e0000 */
[C---:B------:R-:W-:Y:S02]  /*8980*/  @!P6 IMAD.SHL.U32 R0, R54.reuse, 0x2, RZ ;  /* 0x000000023600e824 */ /* 0x040fe400078e00ff */
[----:B------:R-:W-:-:S03]  /*8990*/  @!P2 IMAD.SHL.U32 R14, R54, 0x2, RZ ;  /* 0x00000002360ea824 */ /* 0x000fc600078e00ff */
[----:B------:R4:W-:Y:S04]  /*89a0*/  @!P6 LDGSTS.E.BYPASS.LTC128B.128 [R0+0x8100], [R8.64], !P5 ;  /* 0x081000000800efae */ /* 0x0009e8000e901d62 */
[----:B------:R2:W-:Y:S01]  /*89b0*/  @!P6 LDGSTS.E.BYPASS.LTC128B.128 [R0+0xc100], [R10.64], !P4 ;  /* 0x0c1000000a00efae */ /* 0x0005e2000e101d62 */
[----:B------:R-:W-:-:S03]  /*89c0*/  ISETP.NE.AND P6, PT, R164, 0x1, PT ;  /* 0x00000001a400780c */ /* 0x000fc60003fc5270 */
[----:B------:R3:W-:Y:S04]  /*89d0*/  @!P2 LDGSTS.E.BYPASS.LTC128B.128 [R14+0x8900], [R4.64], !P5 ;  /* 0x08900000040eafae */ /* 0x0007e8000e901d62 */
[----:B------:R5:W-:Y:S01]  /*89e0*/  @!P2 LDGSTS.E.BYPASS.LTC128B.128 [R14+0xc900], [R2.64], !P4 ;  /* 0x0c900000020eafae */ /* 0x000be2000e101d62 */
[----:B----4-:R-:W-:Y:S01]  /*89f0*/  @!P0 IMAD.WIDE R8, R132, 0x2, R12 ;  /* 0x0000000284088825 */ /* 0x010fe200078e020c */
[--C-:B--2---:R-:W-:Y:S02]  /*8a00*/  @!P1 SHF.R.S32.HI R0, RZ, 0x1f, R55.reuse ;  /* 0x0000001fff009819 */ /* 0x104fe40000011437 */
[----:B---3--:R-:W-:Y:S02]  /*8a10*/  @!P0 SHF.R.S32.HI R4, RZ, 0x1f, R55 ;  /* 0x0000001fff048819 */ /* 0x008fe40000011437 */
[----:B------:R-:W-:-:S02]  /*8a20*/  IADD3 R5, R19, 0x50, RZ ;  /* 0x0000005013057810 */ /* 0x000fc40007ffe0ff */
[-C--:B-----5:R-:W-:Y:S01]  /*8a30*/  @!P1 LEA.HI R2, R0, R55.reuse, RZ, 0x3 ;  /* 0x0000003700029211 */ /* 0x0a0fe200078f18ff */
[----:B------:R-:W-:Y:S01]  /*8a40*/  SHFL.IDX PT, R3, R15, 0x5, 0x181f ;  /* 0x00b81f000f037f89 */ /* 0x000fe200000e0000 */
[----:B------:R-:W-:Y:S01]  /*8a50*/  @!P0 LEA.HI R0, R4, R55, RZ, 0x3 ;  /* 0x0000003704008211 */ /* 0x000fe200078f18ff */
[----:B------:R-:W-:Y:S01]  /*8a60*/  @!P0 IMAD.SHL.U32 R14, R54, 0x2, RZ ;  /* 0x00000002360e8824 */ /* 0x000fe200078e00ff */
[----:B------:R-:W-:Y:S01]  /*8a70*/  @!P1 LOP3.LUT R2, R2, 0xfffffff8, RZ, 0xc0, !PT ;  /* 0xfffffff802029812 */ /* 0x000fe200078ec0ff */
[----:B------:R-:W-:Y:S01]  /*8a80*/  SHFL.IDX PT, R4, R16, 0x4, 0x181f ;  /* 0x00981f0010047f89 */ /* 0x000fe200000e0000 */
[----:B------:R-:W-:Y:S02]  /*8a90*/  ISETP.GE.AND P2, PT, R5, UR23, PT ;  /* 0x0000001705007c0c */ /* 0x000fe4000bf46270 */
[----:B------:R-:W-:Y:S01]  /*8aa0*/  @!P0 LOP3.LUT R17, R0, 0xfffffff8, RZ, 0xc0, !PT ;  /* 0xfffffff800118812 */ /* 0x000fe200078ec0ff */
[----:B------:R-:W2:Y:S01]  /*8ab0*/  SHFL.IDX PT, R5, R15, 0x4, 0x181f ;  /* 0x00981f000f057f89 */ /* 0x000ea200000e0000 */
[----:B-1----:R-:W-:-:S03]  /*8ac0*/  @!P1 IMAD.WIDE R10, R2, 0x2, R6 ;  /* 0x00000002020a9825 */ /* 0x002fc600078e0206 */
[----:B------:R-:W1:Y:S01]  /*8ad0*/  SHFL.IDX PT, R2, R16, 0x5, 0x181f ;  /* 0x00b81f0010027f89 */ /* 0x000e6200000e0000 */
[----:B------:R-:W-:Y:S02]  /*8ae0*/  @!P1 IMAD.SHL.U32 R0, R54, 0x2, RZ ;  /* 0x0000000236009824 */ /* 0x000fe400078e00ff */
[----:B------:R-:W-:-:S05]  /*8af0*/  @!P1 IMAD.WIDE R6, R132, 0x2, R6 ;  /* 0x0000000284069825 */ /* 0x000fca00078e0206 */
[----:B------:R3:W-:Y:S04]  /*8b00*/  @!P1 LDGSTS.E.BYPASS.LTC128B.128 [R0+0x9100], [R6.64], !P5 ;  /* 0x0910000006009fae */ /* 0x0007e8000e901d62 */
[----:B------:R4:W-:Y:S04]  /*8b10*/  @!P1 LDGSTS.E.BYPASS.LTC128B.128 [R0+0xd100], [R10.64], !P4 ;  /* 0x0d1000000a009fae */ /* 0x0009e8000e101d62 */
[----:B------:R5:W-:Y:S01]  /*8b20*/  @!P0 LDGSTS.E.BYPASS.LTC128B.128 [R14+0x9900], [R8.64], !P5 ;  /* 0x09900000080e8fae */ /* 0x000be2000e901d62 */
[----:B---3--:R-:W-:Y:S01]  /*8b30*/  @!P0 IMAD.WIDE R6, R17, 0x2, R12 ;  /* 0x0000000211068825 */ /* 0x008fe200078e020c */
[----:B------:R-:W-:-:S02]  /*8b40*/  IADD3 R13, R19, 0x70, RZ ;  /* 0x00000070130d7810 */ /* 0x000fc40007ffe0ff */
[--C-:B----4-:R-:W-:Y:S02]  /*8b50*/  @!P3 SHF.R.S32.HI R0, RZ, 0x1f, R55.reuse ;  /* 0x0000001fff00b819 */ /* 0x110fe40000011437 */
[----:B------:R3:W-:Y:S01]  /*8b60*/  @!P0 LDGSTS.E.BYPASS.LTC128B.128 [R14+0xd900], [R6.64], !P4 ;  /* 0x0d900000060e8fae */ /* 0x0007e2000e101d62 */
[----:B------:R-:W-:Y:S01]  /*8b70*/  @!P2 IMAD.SHL.U32 R12, R54, 0x2, RZ ;  /* 0x00000002360ca824 */ /* 0x000fe200078e00ff */
[----:B------:R-:W-:Y:S02]  /*8b80*/  ISETP.GE.AND P0, PT, R13, UR23, PT ;  /* 0x000000170d007c0c */ /* 0x000fe4000bf06270 */
[----:B-----5:R-:W-:Y:S02]  /*8b90*/  @!P2 SHF.R.S32.HI R8, RZ, 0x1f, R55 ;  /* 0x0000001fff08a819 */ /* 0x020fe40000011437 */
[----:B------:R-:W-:-:S04]  /*8ba0*/  IADD3 R9, R19, 0x60, RZ ;  /* 0x0000006013097810 */ /* 0x000fc80007ffe0ff */
[----:B------:R-:W-:Y:S02]  /*8bb0*/  ISETP.GE.AND P1, PT, R9, UR23, PT ;  /* 0x0000001709007c0c */ /* 0x000fe4000bf26270 */
[----:B------:R-:W-:Y:S01]  /*8bc0*/  SHFL.IDX PT, R9, R15, 0x6, 0x181f ;  /* 0x00d81f000f097f89 */ /* 0x000fe200000e0000 */
[-C--:B---3--:R-:W-:Y:S02]  /*8bd0*/  @!P3 LEA.HI R6, R0, R55.reuse, RZ, 0x3 ;  /* 0x000000370006b211 */ /* 0x088fe400078f18ff */
[----:B------:R-:W-:Y:S02]  /*8be0*/  @!P2 LEA.HI R0, R8, R55, RZ, 0x3 ;  /* 0x000000370800a211 */ /* 0x000fe400078f18ff */
[----:B------:R-:W-:Y:S01]  /*8bf0*/  @!P3 LOP3.LUT R6, R6, 0xfffffff8, RZ, 0xc0, !PT ;  /* 0xfffffff80606b812 */ /* 0x000fe200078ec0ff */
[----:B------:R-:W3:Y:S01]  /*8c00*/  SHFL.IDX PT, R8, R16, 0x6, 0x181f ;  /* 0x00d81f0010087f89 */ /* 0x000ee200000e0000 */
[----:B------:R-:W-:Y:S01]  /*8c10*/  @!P2 LOP3.LUT R7, R0, 0xfffffff8, RZ, 0xc0, !PT ;  /* 0xfffffff80007a812 */ /* 0x000fe200078ec0ff */
[----:B------:R-:W-:-:S02]  /*8c20*/  @!P3 IMAD.SHL.U32 R0, R54, 0x2, RZ ;  /* 0x000000023600b824 */ /* 0x000fc400078e00ff */
[----:B--2---:R-:W-:-:S04]  /*8c30*/  @!P3 IMAD.WIDE R10, R6, 0x2, R4 ;  /* 0x00000002060ab825 */ /* 0x004fc800078e0204 */
[----:B------:R-:W-:-:S04]  /*8c40*/  @!P3 IMAD.WIDE R4, R132, 0x2, R4 ;  /* 0x000000028404b825 */ /* 0x000fc800078e0204 */
[--C-:B-1----:R-:W-:Y:S01]  /*8c50*/  @!P2 IMAD.WIDE R6, R7, 0x2, R2.reuse ;  /* 0x000000020706a825 */ /* 0x102fe200078e0202 */
[----:B------:R1:W-:Y:S03]  /*8c60*/  @!P3 LDGSTS.E.BYPASS.LTC128B.128 [R0+0xa100], [R4.64], !P5 ;  /* 0x0a1000000400bfae */ /* 0x0003e6000e901d62 */
[----:B------:R-:W-:Y:S01]  /*8c70*/  @!P2 IMAD.WIDE R2, R132, 0x2, R2 ;  /* 0x000000028402a825 */ /* 0x000fe200078e0202 */
[----:B------:R2:W-:Y:S04]  /*8c80*/  @!P3 LDGSTS.E.BYPASS.LTC128B.128 [R0+0xe100], [R10.64], !P4 ;  /* 0x0e1000000a00bfae */ /* 0x0005e8000e101d62 */
[----:B------:R4:W-:Y:S04]  /*8c90*/  @!P2 LDGSTS.E.BYPASS.LTC128B.128 [R12+0xa900], [R2.64], !P5 ;  /* 0x0a900000020cafae */ /* 0x0009e8000e901d62 */
[----:B------:R5:W-:Y:S01]  /*8ca0*/  @!P2 LDGSTS.E.BYPASS.LTC128B.128 [R12+0xe900], [R6.64], !P4 ;  /* 0x0e900000060cafae */ /* 0x000be2000e101d62 */
[----:B-1----:R-:W-:-:S02]  /*8cb0*/  IADD3 R4, R163, UR6, RZ ;  /* 0x00000006a3047c10 */ /* 0x002fc4000fffe0ff */
[----:B--2---:R-:W-:Y:S01]  /*8cc0*/  @!P1 SHF.R.S32.HI R0, RZ, 0x1f, R55 ;  /* 0x0000001fff009819 */ /* 0x004fe20000011437 */
[----:B------:R-:W-:Y:S01]  /*8cd0*/  @!P1 IMAD.SHL.U32 R10, R54, 0x2, RZ ;  /* 0x00000002360a9824 */ /* 0x000fe200078e00ff */
[----:B------:R-:W-:Y:S02]  /*8ce0*/  ISETP.GE.AND P2, PT, R4, UR9, PT ;  /* 0x0000000904007c0c */ /* 0x000fe4000bf46270 */
[----:B------:R-:W-:Y:S02]  /*8cf0*/  @!P1 LEA.HI R0, R0, R55, RZ, 0x3 ;  /* 0x0000003700009211 */ /* 0x000fe400078f18ff */
[----:B------:R-:W-:Y:S01]  /*8d00*/  ISETP.GT.OR P2, PT, R163, 0x3f, P2 ;  /* 0x0000003fa300780c */ /* 0x000fe20001744670 */
[----:B-----5:R-:W-:Y:S01]  /*8d10*/  SHFL.IDX PT, R6, R16, 0x7, 0x181f ;  /* 0x00f81f0010067f89 */ /* 0x020fe200000e0000 */
[----:B------:R-:W-:Y:S02]  /*8d20*/  @!P1 LOP3.LUT R0, R0, 0xfffffff8, RZ, 0xc0, !PT ;  /* 0xfffffff800009812 */ /* 0x000fe400078ec0ff */
[----:B----4-:R-:W-:Y:S01]  /*8d30*/  IADD3 R12, R4, UR19, RZ ;  /* 0x00000013040c7c10 */ /* 0x010fe2000fffe0ff */
[----:B------:R-:W1:Y:S01]  /*8d40*/  SHFL.IDX PT, R7, R15, 0x7, 0x181f ;  /* 0x00f81f000f077f89 */ /* 0x000e6200000e0000 */
[----:B---3--:R-:W-:-:S04]  /*8d50*/  @!P1 IMAD.WIDE R4, R132, 0x2, R8 ;  /* 0x0000000284049825 */ /* 0x008fc800078e0208 */
[----:B------:R-:W-:Y:S01]  /*8d60*/  @!P1 IMAD.WIDE R2, R0, 0x2, R8 ;  /* 0x0000000200029825 */ /* 0x000fe200078e0208 */
[----:B------:R-:W-:Y:S01]  /*8d70*/  @!P0 SHF.R.S32.HI R0, RZ, 0x1f, R55 ;  /* 0x0000001fff008819 */ /* 0x000fe20000011437 */
[----:B------:R2:W-:Y:S02]  /*8d80*/  @!P1 LDGSTS.E.BYPASS.LTC128B.128 [R10+0xb100], [R4.64], !P5 ;  /* 0x0b100000040a9fae */ /* 0x0005e4000e901d62 */
[----:B------:R-:W-:Y:S02]  /*8d90*/  @P6 IMAD.HI.U32 R13, R12, c[0x0][0x2bc], RZ ;  /* 0x0000af000c0d6a27 */ /* 0x000fe400078e00ff */
[----:B------:R3:W-:Y:S02]  /*8da0*/  @!P1 LDGSTS.E.BYPASS.LTC128B.128 [R10+0xf100], [R2.64], !P4 ;  /* 0x0f100000020a9fae */ /* 0x0007e4000e101d62 */
[----:B------:R-:W-:Y:S01]  /*8db0*/  IMAD.MOV.U32 R11, RZ, RZ, R12 ;  /* 0x000000ffff0b7224 */ /* 0x000fe200078e000c */
[----:B------:R-:W-:Y:S01]  /*8dc0*/  @P6 SHF.R.U32.HI R11, RZ, c[0x0][0x2c0], R13 ;  /* 0x0000b000ff0b6a19 */ /* 0x000fe2000001160d */
[----:B-1----:R-:W-:Y:S01]  /*8dd0*/  @!P0 IMAD.WIDE R8, R132, 0x2, R6 ;  /* 0x0000000284088825 */ /* 0x002fe200078e0206 */
[----:B--2---:R-:W-:-:S02]  /*8de0*/  @!P0 LEA.HI R4, R0, R55, RZ, 0x3 ;  /* 0x0000003700048211 */ /* 0x004fc400078f18ff */
[C---:B------:R-:W-:Y:S02]  /*8df0*/  @!P2 IADD3 R0, P1, R11.reuse, UR12, RZ ;  /* 0x0000000c0b00ac10 */ /* 0x040fe4000ff3e0ff */
[----:B------:R-:W-:Y:S01]  /*8e00*/  @!P0 LOP3.LUT R4, R4, 0xfffffff8, RZ, 0xc0, !PT ;  /* 0xfffffff804048812 */ /* 0x000fe200078ec0ff */
[----:B---3--:R-:W-:Y:S01]  /*8e10*/  @!P0 IMAD.SHL.U32 R10, R54, 0x2, RZ ;  /* 0x00000002360a8824 */ /* 0x008fe200078e00ff */
[----:B------:R-:W-:Y:S02]  /*8e20*/  @!P2 LEA.HI.X.SX32 R3, R11, UR10, 0x1, P1 ;  /* 0x0000000a0b03ac11 */ /* 0x000fe400088f0eff */
[----:B------:R-:W-:Y:S01]  /*8e30*/  @!P2 LEA R2, P1, R0, c[0x0][0x2a0], 0x2 ;  /* 0x0000a8000002aa11 */ /* 0x000fe200078210ff */
[----:B------:R-:W-:Y:S01]  /*8e40*/  @!P0 IMAD.WIDE R4, R4, 0x2, R6 ;  /* 0x0000000204048825 */ /* 0x000fe200078e0206 */
[----:B------:R1:W-:Y:S02]  /*8e50*/  @!P0 LDGSTS.E.BYPASS.LTC128B.128 [R10+0xb900], [R8.64], !P5 ;  /* 0x0b900000080a8fae */ /* 0x0003e4000e901d62 */
[----:B------:R-:W-:-:S02]  /*8e60*/  @!P2 LEA.HI.X R3, R0, c[0x0][0x2a4], R3, 0x2, P1 ;  /* 0x0000a9000003aa11 */ /* 0x000fc400008f1403 */
[----:B------:R2:W-:Y:S04]  /*8e70*/  @!P0 LDGSTS.E.BYPASS.LTC128B.128 [R10+0xf900], [R4.64], !P4 ;  /* 0x0f900000040a8fae */ /* 0x0005e8000e101d62 */
[----:B------:R-:W0:Y:S04]  /*8e80*/  LDGDEPBAR ;  /* 0x00000000000079af */ /* 0x000e280000000000 */
[----:B------:R-:W-:Y:S06]  /*8e90*/  BAR.SYNC.DEFER_BLOCKING 0x0 ;  /* 0x0000000000007b1d */ /* 0x000fec0000010000 */
[----:B------:R3:W4:Y:S01]  /*8ea0*/  @!P2 LDG.E R58, [R2.64] ;  /* 0x00000022023aa981 */ /* 0x000722000c1e1900 */
[----:B------:R-:W-:Y:S01]  /*8eb0*/  IMAD.MOV R0, RZ, RZ, -R11 ;  /* 0x000000ffff007224 */ /* 0x000fe200078e0a0b */
[----:B------:R-:W-:Y:S01]  /*8ec0*/  UIMAD UR11, UR15, UR4, URZ ;  /* 0x000000040f0b72a4 */ /* 0x000fe2000f8e023f */
[----:B------:R-:W-:Y:S01]  /*8ed0*/  ISETP.GE.AND P5, PT, R132, c[0x0][0x1d4], PT ;  /* 0x0000750084007a0c */ /* 0x000fe20003fa6270 */
[----:B------:R-:W-:Y:S01]  /*8ee0*/  UIMAD.WIDE.U32 UR20, UR16, UR4, URZ ;  /* 0x00000004101472a5 */ /* 0x000fe2000f8e003f */
[----:B------:R-:W-:Y:S01]  /*8ef0*/  IMAD R59, R0, c[0x0][0x2b8], R12 ;  /* 0x0000ae00003b7a24 */ /* 0x000fe200078e020c */
[----:B------:R-:W-:Y:S01]  /*8f00*/  UIMAD UR11, UR16, UR5, UR11 ;  /* 0x00000005100b72a4 */ /* 0x000fe2000f8e020b */
[----:B------:R-:W-:Y:S01]  /*8f10*/  ISETP.GE.AND P4, PT, R55, c[0x0][0x1d4], PT ;  /* 0x0000750037007a0c */ /* 0x000fe20003f86270 */
[----:B------:R-:W-:-:S02]  /*8f20*/  UIADD3 UR6, UR9, -UR6, URZ ;  /* 0x8000000609067290 */ /* 0x000fc4000fffe03f */
[----:B------:R-:W-:Y:S01]  /*8f30*/  SHF.R.S32.HI R51, RZ, 0x1f, R59 ;  /* 0x0000001fff337819 */ /* 0x000fe2000001143b */
[----:B------:R-:W-:Y:S01]  /*8f40*/  UIADD3 UR11, UR21, UR11, URZ ;  /* 0x0000000b150b7290 */ /* 0x000fe2000fffe03f */
[----:B------:R-:W-:Y:S01]  /*8f50*/  STL [R1+0x34], R59 ;  /* 0x0000343b01007387 */ /* 0x000fe20000100800 */
[----:B------:R-:W-:Y:S01]  /*8f60*/  ULDC.64 UR4, c[0x0][0x210] ;  /* 0x0000840000047ab9 */ /* 0x000fe20000000a00 */
[----:B------:R-:W-:Y:S01]  /*8f70*/  IADD3 R97, -R42, UR6, RZ ;  /* 0x000000062a617c10 */ /* 0x000fe2000fffe1ff */
[----:B------:R-:W-:Y:S01]  /*8f80*/  IMAD R0, R51, c[0x0][0x1e0], RZ ;  /* 0x0000780033007a24 */ /* 0x000fe200078e02ff */
[----:B------:R-:W-:Y:S01]  /*8f90*/  UIMAD UR15, UR15, UR4, URZ ;  /* 0x000000040f0f72a4 */ /* 0x000fe2000f8e023f */
[----:B------:R-:W-:Y:S01]  /*8fa0*/  SEL R157, RZ, 0x10, P4 ;  /* 0x00000010ff9d7807 */ /* 0x000fe20002000000 */
[----:B------:R-:W-:Y:S01]  /*8fb0*/  UIMAD.WIDE.U32 UR26, UR16, UR4, URZ ;  /* 0x00000004101a72a5 */ /* 0x000fe2000f8e003f */
[----:B------:R-:W-:Y:S01]  /*8fc0*/  IMAD R0, R59, c[0x0][0x1e4], R0 ;  /* 0x000079003b007a24 */ /* 0x000fe200078e0200 */
[----:B------:R-:W-:Y:S01]  /*8fd0*/  ISETP.GE.AND P2, PT, R97, 0x11, PT ;  /* 0x000000116100780c */ /* 0x000fe20003f46270 */
[----:B------:R-:W-:Y:S01]  /*8fe0*/  UIMAD UR5, UR16, UR5, UR15 ;  /* 0x00000005100572a4 */ /* 0x000fe2000f8e020f */
[----:B---3--:R-:W-:-:S03]  /*8ff0*/  IMAD.WIDE.U32 R2, R59, c[0x0][0x1e0], RZ ;  /* 0x000078003b027a25 */ /* 0x008fc600078e00ff */
[----:B------:R-:W-:Y:S01]  /*9000*/  UIADD3 UR5, UR27, UR5, URZ ;  /* 0x000000051b057290 */ /* 0x000fe2000fffe03f */
[----:B------:R-:W-:-:S07]  /*9010*/  IMAD.IADD R3, R3, 0x1, R0 ;  /* 0x0000000103037824 */ /* 0x000fce00078e0200 */
[----:B------:R-:W-:Y:S01]  /*9020*/  @P2 IMAD.SHL.U32 R16, R54, 0x2, RZ ;  /* 0x0000000236102824 */ /* 0x000fe200078e00ff */
[----:B----4-:R-:W-:Y:S01]  /*9030*/  SHF.R.S32.HI R53, RZ, 0x1f, R58 ;  /* 0x0000001fff357819 */ /* 0x010fe2000001143a */
[----:B------:R-:W-:Y:S01]  /*9040*/  IMAD.WIDE.U32 R2, R58, c[0x0][0x1f0], R2 ;  /* 0x00007c003a027a25 */ /* 0x000fe200078e0002 */
[----:B------:R-:W-:Y:S03]  /*9050*/  STL [R1+0x30], R58 ;  /* 0x0000303a01007387 */ /* 0x000fe60000100800 */
[----:B------:R-:W-:Y:S01]  /*9060*/  IMAD R0, R53, c[0x0][0x1f0], RZ ;  /* 0x00007c0035007a24 */ /* 0x000fe200078e02ff */
[----:B--2---:R-:W-:-:S03]  /*9070*/  IADD3 R4, P1, R2, UR20, RZ ;  /* 0x0000001402047c10 */ /* 0x004fc6000ff3e0ff */
[----:B------:R-:W-:Y:S01]  /*9080*/  IMAD R2, R58, c[0x0][0x1f4], R0 ;  /* 0x00007d003a027a24 */ /* 0x000fe200078e0200 */
[----:B-1----:R-:W-:-:S04]  /*9090*/  LEA R9, P0, R4, c[0x0][0x1c8], 0x1 ;  /* 0x0000720004097a11 */ /* 0x002fc800078008ff */
[----:B------:R-:W-:Y:S01]  /*90a0*/  IADD3.X R2, R3, UR11, R2, P1, !PT ;  /* 0x0000000b03027c10 */ /* 0x000fe20008ffe402 */
[----:B------:R-:W-:Y:S01]  /*90b0*/  SHFL.IDX PT, R6, R9, 0x1, 0x181f ;  /* 0x00381f0009067f89 */ /* 0x000fe200000e0000 */
[C---:B------:R-:W-:Y:S02]  /*90c0*/  ISETP.GE.AND P1, PT, R97.reuse, 0x21, PT ;  /* 0x000000216100780c */ /* 0x040fe40003f26270 */
[----:B------:R-:W-:Y:S02]  /*90d0*/  LEA.HI.X R8, R4, c[0x0][0x1cc], R2, 0x1, P0 ;  /* 0x0000730004087a11 */ /* 0x000fe400000f0c02 */
[----:B------:R-:W-:Y:S01]  /*90e0*/  ISETP.GE.AND P0, PT, R97, 0x1, PT ;  /* 0x000000016100780c */ /* 0x000fe20003f06270 */
[----:B------:R-:W-:Y:S04]  /*90f0*/  SHFL.IDX PT, R2, R9, RZ, 0x181f ;  /* 0x00181fff09027589 */ /* 0x000fe800000e0000 */
[----:B------:R-:W1:Y:S04]  /*9100*/  SHFL.IDX PT, R3, R8, RZ, 0x181f ;  /* 0x00181fff08037589 */ /* 0x000e6800000e0000 */
[----:B------:R-:W2:Y:S01]  /*9110*/  SHFL.IDX PT, R7, R8, 0x1, 0x181f ;  /* 0x00381f0008077f89 */ /* 0x000ea200000e0000 */
[----:B------:R-:W-:-:S03]  /*9120*/  @P1 SHF.R.S32.HI R11, RZ, 0x1f, R55 ;  /* 0x0000001fff0b1819 */ /* 0x000fc60000011437 */
[----:B------:R-:W-:-:S04]  /*9130*/  @P0 SHF.R.S32.HI R0, RZ, 0x1f, R55 ;  /* 0x0000001fff000819 */ /* 0x000fc80000011437 */
[----:B------:R-:W-:-:S04]  /*9140*/  @P0 LEA.HI R0, R0, R55, RZ, 0x3 ;  /* 0x0000003700000211 */ /* 0x000fc800078f18ff */
[----:B------:R-:W-:Y:S01]  /*9150*/  @P0 LOP3.LUT R10, R0, 0xfffffff8, RZ, 0xc0, !PT ;  /* 0xfffffff8000a0812 */ /* 0x000fe200078ec0ff */
[----:B------:R-:W-:Y:S02]  /*9160*/  @P0 IMAD.SHL.U32 R0, R54, 0x2, RZ ;  /* 0x0000000236000824 */ /* 0x000fe400078e00ff */
[----:B-1----:R-:W-:-:S04]  /*9170*/  @P0 IMAD.WIDE R4, R132, 0x2, R2 ;  /* 0x0000000284040825 */ /* 0x002fc800078e0202 */
[----:B------:R-:W-:Y:S01]  /*9180*/  @P0 IMAD.WIDE R2, R10, 0x2, R2 ;  /* 0x000000020a020825 */ /* 0x000fe200078e0202 */
[----:B------:R1:W-:Y:S01]  /*9190*/  @P0 LDGSTS.E.BYPASS.LTC128B.128 [R0+0x4100], [R4.64], !P5 ;  /* 0x0410000004000fae */ /* 0x0003e2000e901d62 */
[----:B------:R-:W-:-:S03]  /*91a0*/  LOP3.LUT R10, R57, 0xfffffff0, RZ, 0xc0, !PT ;  /* 0xfffffff0390a7812 */ /* 0x000fc600078ec0ff */
[----:B------:R3:W-:Y:S01]  /*91b0*/  @P0 LDGSTS.E.BYPASS.LTC128B.128 [R0+0x6100], [R2.64], !P4 ;  /* 0x0610000002000fae */ /* 0x0007e2000e101d62 */
[----:B------:R-:W-:Y:S01]  /*91c0*/  ISETP.GE.AND P0, PT, R97, 0x31, PT ;  /* 0x000000316100780c */ /* 0x000fe20003f06270 */
[----:B------:R-:W-:-:S12]  /*91d0*/  IMAD.IADD R12, R159, 0x1, -R10 ;  /* 0x000000019f0c7824 */ /* 0x000fd800078e0a0a */
[--C-:B------:R-:W-:Y:S01]  /*91e0*/  @P0 SHF.R.S32.HI R10, RZ, 0x1f, R55.reuse ;  /* 0x0000001fff0a0819 */ /* 0x100fe20000011437 */
[----:B-1----:R-:W-:Y:S04]  /*91f0*/  SHFL.IDX PT, R4, R9, 0x2, 0x181f ;  /* 0x00581f0009047f89 */ /* 0x002fe800000e0000 */
[----:B------:R-:W1:Y:S01]  /*9200*/  SHFL.IDX PT, R5, R8, 0x2, 0x181f ;  /* 0x00581f0008057f89 */ /* 0x000e6200000e0000 */
[----:B---3--:R-:W-:-:S03]  /*9210*/  @P2 SHF.R.S32.HI R0, RZ, 0x1f, R55 ;  /* 0x0000001fff002819 */ /* 0x008fc60000011437 */
[----:B------:R-:W-:Y:S01]  /*9220*/  SHFL.IDX PT, R2, R9, 0x3, 0x181f ;  /* 0x00781f0009027f89 */ /* 0x000fe200000e0000 */
[----:B------:R-:W-:-:S03]  /*9230*/  @P2 LEA.HI R0, R0, R55, RZ, 0x3 ;  /* 0x0000003700002211 */ /* 0x000fc600078f18ff */
[----:B------:R3:W4:Y:S01]  /*9240*/  SHFL.IDX PT, R3, R8, 0x3, 0x181f ;  /* 0x00781f0008037f89 */ /* 0x00072200000e0000 */
[----:B------:R-:W-:-:S05]  /*9250*/  @P2 LOP3.LUT R0, R0, 0xfffffff8, RZ, 0xc0, !PT ;  /* 0xfffffff800002812 */ /* 0x000fca00078ec0ff */
[----:B--2---:R-:W-:Y:S01]  /*9260*/  @P2 IMAD.WIDE R14, R0, 0x2, R6 ;  /* 0x00000002000e2825 */ /* 0x004fe200078e0206 */
[----:B------:R-:W-:-:S03]  /*9270*/  @P1 LEA.HI R0, R11, R55, RZ, 0x3 ;  /* 0x000000370b001211 */ /* 0x000fc600078f18ff */
[----:B------:R-:W-:Y:S01]  /*9280*/  @P0 IMAD.SHL.U32 R11, R54, 0x2, RZ ;  /* 0x00000002360b0824 */ /* 0x000fe200078e00ff */
[----:B------:R-:W-:Y:S01]  /*9290*/  @P1 LOP3.LUT R0, R0, 0xfffffff8, RZ, 0xc0, !PT ;  /* 0xfffffff800001812 */ /* 0x000fe200078ec0ff */
[----:B---3--:R-:W-:Y:S01]  /*92a0*/  @P2 IMAD.WIDE R8, R132, 0x2, R6 ;  /* 0x0000000284082825 */ /* 0x008fe200078e0206 */
[----:B------:R-:W-:Y:S02]  /*92b0*/  SHF.R.S32.HI R7, RZ, 0x1f, R12 ;  /* 0x0000001fff077819 */ /* 0x000fe4000001140c */
[----:B------:R-:W-:Y:S01]  /*92c0*/  @P0 LEA.HI R6, R10, R55, RZ, 0x3 ;  /* 0x000000370a060211 */ /* 0x000fe200078f18ff */
[----:B------:R-:W-:Y:S01]  /*92d0*/  @P1 IMAD.SHL.U32 R10, R54, 0x2, RZ ;  /* 0x00000002360a1824 */ /* 0x000fe200078e00ff */
[----:B------:R-:W-:Y:S01]  /*92e0*/  LEA.HI R56, R7, R12, RZ, 0x3 ;  /* 0x0000000c07387211 */ /* 0x000fe200078f18ff */
[----:B------:R2:W-:Y:S01]  /*92f0*/  @P2 LDGSTS.E.BYPASS.LTC128B.128 [R16+0x4900], [R8.64], !P5 ;  /* 0x0490000008102fae */ /* 0x0005e2000e901d62 */
[----:B------:R-:W-:Y:S01]  /*9300*/  @P0 LOP3.LUT R13, R6, 0xfffffff8, RZ, 0xc0, !PT ;  /* 0xfffffff8060d0812 */ /* 0x000fe200078ec0ff */
[----:B-1----:R-:W-:-:S02]  /*9310*/  @P1 IMAD.WIDE R6, R132, 0x2, R4 ;  /* 0x0000000284061825 */ /* 0x002fc400078e0204 */
[----:B------:R1:W-:Y:S04]  /*9320*/  @P2 LDGSTS.E.BYPASS.LTC128B.128 [R16+0x6900], [R14.64], !P4 ;  /* 0x069000000e102fae */ /* 0x0003e8000e101d62 */
[----:B------:R1:W-:Y:S01]  /*9330*/  @P1 LDGSTS.E.BYPASS.LTC128B.128 [R10+0x5100], [R6.64], !P5 ;  /* 0x05100000060a1fae */ /* 0x0003e2000e901d62 */
[----:B--2---:R-:W-:Y:S01]  /*9340*/  @P1 IMAD.WIDE R8, R0, 0x2, R4 ;  /* 0x0000000200081825 */ /* 0x004fe200078e0204 */
[----:B------:R-:W-:-:S03]  /*9350*/  LOP3.LUT R0, R56, 0xfffffff8, RZ, 0xc0, !PT ;  /* 0xfffffff838007812 */ /* 0x000fc600078ec0ff */
[--C-:B----4-:R-:W-:Y:S01]  /*9360*/  @P0 IMAD.WIDE R4, R13, 0x2, R2.reuse ;  /* 0x000000020d040825 */ /* 0x110fe200078e0202 */
[----:B------:R1:W-:Y:S03]  /*9370*/  @P1 LDGSTS.E.BYPASS.LTC128B.128 [R10+0x7100], [R8.64], !P4 ;  /* 0x07100000080a1fae */ /* 0x0003e6000e101d62 */
[----:B------:R-:W-:-:S04]  /*9380*/  @P0 IMAD.WIDE R2, R132, 0x2, R2 ;  /* 0x0000000284020825 */ /* 0x000fc800078e0202 */
[----:B------:R-:W-:Y:S01]  /*9390*/  IMAD.IADD R52, R12, 0x1, -R0 ;  /* 0x000000010c347824 */ /* 0x000fe200078e0a00 */
[----:B------:R2:W-:Y:S04]  /*93a0*/  @P0 LDGSTS.E.BYPASS.LTC128B.128 [R11+0x5900], [R2.64], !P5 ;  /* 0x05900000020b0fae */ /* 0x0005e8000e901d62 */
[----:B------:R3:W-:Y:S01]  /*93b0*/  @P0 LDGSTS.E.BYPASS.LTC128B.128 [R11+0x7900], [R4.64], !P4 ;  /* 0x07900000040b0fae */ /* 0x0007e2000e101d62 */
[----:B------:R-:W-:Y:S02]  /*93c0*/  R2P PR, R52, 0x6 ;  /* 0x0000000634007804 */ /* 0x000fe40000000000 */
[----:B------:R-:W-:Y:S01]  /*93d0*/  ISETP.LT.AND P0, PT, RZ, c[0x0][0x27c], PT ;  /* 0x00009f00ff007a0c */ /* 0x000fe20003f01270 */
[----:B------:R-:W0:Y:S01]  /*93e0*/  LDGDEPBAR ;  /* 0x00000000000079af */ /* 0x000e220000000000 */
[----:B------:R-:W-:Y:S01]  /*93f0*/  ISETP.GT.AND P6, PT, R163, 0x3f, PT ;  /* 0x0000003fa300780c */ /* 0x000fe20003fc4270 */
[----:B--2---:R-:W-:-:S02]  /*9400*/  IMAD.MOV.U32 R3, RZ, RZ, 0x20 ;  /* 0x00000020ff037424 */ /* 0x004fc400078e00ff */
[----:B---3--:R-:W-:-:S03]  /*9410*/  IMAD.MOV.U32 R4, RZ, RZ, 0x10 ;  /* 0x00000010ff047424 */ /* 0x008fc600078e00ff */
[----:B------:R-:W-:Y:S02]  /*9420*/  SEL R3, R3, 0xffffffe0, !P2 ;  /* 0xffffffe003037807 */ /* 0x000fe40005000000 */
[----:B------:R-:W-:-:S03]  /*9430*/  SEL R4, R4, 0xfffffff0, !P1 ;  /* 0xfffffff004047807 */ /* 0x000fc60004800000 */
[----:B------:R-:W-:Y:S05]  /*9440*/  @P0 BRA `(.L_x_852) ;  /* 0x0000002000000947 */ /* 0x000fea0003800000 */
[----:B-1----:R-:W-:-:S04]  /*9450*/  DEPBAR.LE SB0, 0x1 ;  /* 0x000080400000791a */ /* 0x002fc80000000000 */
[----:B------:R-:W-:Y:S05]  /*9460*/  BRA `(.L_x_853) ;  /* 0x0000657000007947 */ /* 0x000fea0003800000 */
.L_x_852:
[----:B-1----:R-:W-:Y:S01]  /*9470*/  SHF.R.S32.HI R0, RZ, 0x1f, R142 ;  /* 0x0000001fff007819 */ /* 0x002fe2000001148e */
[----:B------:R-:W-:Y:S01]  /*9480*/  ULDC.U8 UR4, c[0x0][0x298] ;  /* 0x0000a60000047ab9 */ /* 0x000fe20000000000 */
[----:B------:R-:W-:Y:S01]  /*9490*/  IMAD.WIDE.U32 R8, R142, c[0x0][0x280], RZ ;  /* 0x0000a0008e087a25 */ /* 0x000fe200078e00ff */
[----:B------:R-:W-:Y:S01]  /*94a0*/  ISETP.NE.AND P1, PT, RZ, UR4, PT ;  /* 0x00000004ff007c0c */ /* 0x000fe2000bf25270 */
[----:B------:R-:W-:Y:S01]  /*94b0*/  BSSY B2, `(.L_x_853) ;  /* 0x0000652000027945 */ /* 0x000fe20003800000 */
[----:B------:R-:W-:Y:S01]  /*94c0*/  SHF.L.U32 R32, R54, 0x1, RZ ;  /* 0x0000000136207819 */ /* 0x000fe200000006ff */
[----:B------:R-:W-:Y:S01]  /*94d0*/  IMAD R2, R0, c[0x0][0x280], RZ ;  /* 0x0000a00000027a24 */ /* 0x000fe200078e02ff */
[----:B------:R-:W-:Y:S01]  /*94e0*/  LEA R18, P0, R8, c[0x0][0x270], 0x1 ;  /* 0x00009c0008127a11 */ /* 0x000fe200078008ff */
[----:B------:R-:W-:Y:S02]  /*94f0*/  IMAD R0, R0, c[0x0][0x290], RZ ;  /* 0x0000a40000007a24 */ /* 0x000fe400078e02ff */
[----:B------:R-:W-:-:S02]  /*9500*/  IMAD R2, R142, c[0x0][0x284], R2 ;  /* 0x0000a1008e027a24 */ /* 0x000fc400078e0202 */
[----:B------:R-:W-:-:S03]  /*9510*/  IMAD.WIDE.U32 R6, R142, c[0x0][0x290], RZ ;  /* 0x0000a4008e067a25 */ /* 0x000fc600078e00ff */
[----:B------:R-:W-:Y:S01]  /*9520*/  IADD3 R2, R2, R9, RZ ;  /* 0x0000000902027210 */ /* 0x000fe20007ffe0ff */
[----:B------:R-:W-:-:S03]  /*9530*/  IMAD R0, R142, c[0x0][0x294], R0 ;  /* 0x0000a5008e007a24 */ /* 0x000fc600078e0200 */
[----:B------:R-:W-:Y:S02]  /*9540*/  LEA.HI.X R19, R8, c[0x0][0x274], R2, 0x1, P0 ;  /* 0x00009d0008137a11 */ /* 0x000fe400000f0c02 */
[----:B------:R-:W-:Y:S02]  /*9550*/  LEA R16, P0, R6, c[0x0][0x288], 0x1 ;  /* 0x0000a20006107a11 */ /* 0x000fe400078008ff */
[----:B------:R-:W-:-:S04]  /*9560*/  IADD3 R0, R0, R7, RZ ;  /* 0x0000000700007210 */ /* 0x000fc80007ffe0ff */
[----:B------:R-:W-:Y:S01]  /*9570*/  LEA.HI.X R17, R6, c[0x0][0x28c], R0, 0x1, P0 ;  /* 0x0000a30006117a11 */ /* 0x000fe200000f0c00 */
[----:B------:R-:W-:Y:S05]  /*9580*/  @!P1 BRA `(.L_x_854) ;  /* 0x00002f4000009947 */ /* 0x000fea0003800000 */
[----:B------:R-:W-:Y:S01]  /*9590*/  ISETP.NE.AND P2, PT, R20, RZ, PT ;  /* 0x000000ff1400720c */ /* 0x000fe20003f45270 */
[----:B------:R-:W-:Y:S01]  /*95a0*/  BSSY B0, `(.L_x_855) ;  /* 0x0000017000007945 */ /* 0x000fe20003800000 */
[----:B------:R-:W-:Y:S01]  /*95b0*/  SHF.L.U32 R26, R96, 0x2, RZ ;  /* 0x00000002601a7819 */ /* 0x000fe200000006ff */
[----:B------:R-:W-:Y:S01]  /*95c0*/  CS2R R8, SRZ ;  /* 0x0000000000087805 */ /* 0x000fe2000001ff00 */
[----:B------:R-:W-:Y:S01]  /*95d0*/  CS2R R12, SRZ ;  /* 0x00000000000c7805 */ /* 0x000fe2000001ff00 */
[----:B------:R-:W-:Y:S01]  /*95e0*/  CS2R R6, SRZ ;  /* 0x0000000000067805 */ /* 0x000fe2000001ff00 */
[----:B------:R-:W-:-:S07]  /*95f0*/  CS2R R10, SRZ ;  /* 0x00000000000a7805 */ /* 0x000fce000001ff00 */
[----:B------:R-:W-:Y:S05]  /*9600*/  @P2 BRA `(.L_x_856) ;  /* 0x0000010000002947 */ /* 0x000fea0003800000 */
[C---:B------:R-:W-:Y:S01]  /*9610*/  IADD3 R2, R26.reuse, 0x20, RZ ;  /* 0x000000201a027810 */ /* 0x040fe20007ffe0ff */
[----:B------:R-:W-:Y:S01]  /*9620*/  CS2R R8, SRZ ;  /* 0x0000000000087805 */ /* 0x000fe2000001ff00 */
[----:B------:R-:W-:Y:S01]  /*9630*/  ISETP.GE.AND P1, PT, R26, c[0x0][0x27c], PT ;  /* 0x00009f001a007a0c */ /* 0x000fe20003f26270 */
[----:B------:R-:W-:Y:S01]  /*9640*/  CS2R R6, SRZ ;  /* 0x0000000000067805 */ /* 0x000fe2000001ff00 */
[----:B------:R-:W-:-:S11]  /*9650*/  ISETP.GE.AND P0, PT, R2, c[0x0][0x27c], PT ;  /* 0x00009f0002007a0c */ /* 0x000fd60003f06270 */
[----:B------:R-:W-:Y:S02]  /*9660*/  @!P1 IMAD.WIDE R20, R26, 0x2, R18 ;  /* 0x000000021a149825 */ /* 0x000fe400078e0212 */
[----:B------:R-:W-:-:S03]  /*9670*/  @!P0 SHF.R.S32.HI R0, RZ, 0x1f, R2 ;  /* 0x0000001fff008819 */ /* 0x000fc60000011402 */
[----:B------:R1:W5:Y:S01]  /*9680*/  @!P1 LD.E.64 R12, [R20.64] ;  /* 0x00000022140c9980 */ /* 0x000362000c101b00 */
[----:B------:R-:W-:-:S04]  /*9690*/  @!P0 LEA.HI R0, R0, R2, RZ, 0x2 ;  /* 0x0000000200008211 */ /* 0x000fc800078f10ff */
[----:B------:R-:W-:-:S05]  /*96a0*/  @!P0 LOP3.LUT R0, R0, 0xfffffffc, RZ, 0xc0, !PT ;  /* 0xfffffffc00008812 */ /* 0x000fca00078ec0ff */
[----:B------:R-:W-:-:S04]  /*96b0*/  @!P0 IMAD.WIDE R14, R0, 0x2, R16 ;  /* 0x00000002000e8825 */ /* 0x000fc800078e0210 */
[----:B------:R-:W-:Y:S01]  /*96c0*/  @!P0 IMAD.WIDE R18, R0, 0x2, R18 ;  /* 0x0000000200128825 */ /* 0x000fe200078e0212 */
[----:B------:R1:W5:Y:S03]  /*96d0*/  @!P0 LD.E.64 R6, [R14.64] ;  /* 0x000000220e068980 */ /* 0x000366000c101b00 */
[----:B------:R-:W-:Y:S01]  /*96e0*/  @!P1 IMAD.WIDE R16, R26, 0x2, R16 ;  /* 0x000000021a109825 */ /* 0x000fe200078e0210 */
[----:B------:R1:W5:Y:S04]  /*96f0*/  @!P0 LD.E.64 R8, [R18.64] ;  /* 0x0000002212088980 */ /* 0x000368000c101b00 */
[----:B------:R1:W5:Y:S02]  /*9700*/  @!P1 LD.E.64 R10, [R16.64] ;  /* 0x00000022100a9980 */ /* 0x000364000c101b00 */
.L_x_856:
[----:B------:R-:W-:Y:S05]  /*9710*/  BSYNC B0 ;  /* 0x0000000000007941 */ /* 0x000fea0003800000 */
.L_x_855:
[----:B------:R-:W-:Y:S01]  /*9720*/  UIMAD UR4, UR17, -0x80, UR23 ;  /* 0xffffff80110478a4 */ /* 0x000fe2000f8e0217 */
[----:B-1---5:R-:W-:Y:S01]  /*9730*/  IMAD.MOV.U32 R21, RZ, RZ, R12 ;  /* 0x000000ffff157224 */ /* 0x022fe200078e000c */
[----:B------:R-:W-:Y:S01]  /*9740*/  SHF.R.U64 R19, R12, 0x10, R13 ;  /* 0x000000100c137819 */ /* 0x000fe2000000120d */
[----:B------:R-:W-:Y:S01]  /*9750*/  IMAD.MOV.U32 R18, RZ, RZ, R8 ;  /* 0x000000ffff127224 */ /* 0x000fe200078e0008 */
[----:B------:R-:W-:Y:S01]  /*9760*/  UISETP.LT.AND UP0, UPT, UR4, 0x80, UPT ;  /* 0x000000800400788c */ /* 0x000fe2000bf01270 */
[----:B------:R-:W-:Y:S01]  /*9770*/  SHF.R.U64 R15, R8, 0x10, R9 ;  /* 0x00000010080f7819 */ /* 0x000fe20000001209 */
[--C-:B------:R-:W-:Y:S01]  /*9780*/  IMAD.MOV.U32 R20, RZ, RZ, R13.reuse ;  /* 0x000000ffff147224 */ /* 0x100fe200078e000d */
[----:B------:R-:W-:Y:S01]  /*9790*/  SHF.R.U32.HI R16, RZ, 0x10, R13 ;  /* 0x00000010ff107819 */ /* 0x000fe2000001160d */
[----:B------:R-:W-:Y:S01]  /*97a0*/  USEL UR4, UR4, 0x80, UP0 ;  /* 0x0000008004047887 */ /* 0x000fe20008000000 */
[--C-:B------:R-:W-:Y:S01]  /*97b0*/  IMAD.MOV.U32 R17, RZ, RZ, R9.reuse ;  /* 0x000000ffff117224 */ /* 0x100fe200078e0009 */
[----:B------:R-:W-:Y:S01]  /*97c0*/  SHF.R.U32.HI R12, RZ, 0x10, R9 ;  /* 0x00000010ff0c7819 */ /* 0x000fe20000011609 */
[----:B------:R-:W-:Y:S01]  /*97d0*/  IMAD.MOV.U32 R8, RZ, RZ, R7 ;  /* 0x000000ffff087224 */ /* 0x000fe200078e0007 */
[--C-:B------:R-:W-:Y:S01]  /*97e0*/  SHF.R.U32.HI R5, RZ, 0x10, R11.reuse ;  /* 0x00000010ff057819 */ /* 0x100fe2000001160b */
[----:B------:R-:W-:Y:S01]  /*97f0*/  IMAD.MOV.U32 R14, RZ, RZ, R10 ;  /* 0x000000ffff0e7224 */ /* 0x000fe200078e000a */
[----:B------:R-:W-:Y:S01]  /*9800*/  ISETP.GE.AND P0, PT, R42, UR4, PT ;  /* 0x000000042a007c0c */ /* 0x000fe2000bf06270 */
[--C-:B------:R-:W-:Y:S01]  /*9810*/  IMAD.MOV.U32 R13, RZ, RZ, R11.reuse ;  /* 0x000000ffff0d7224 */ /* 0x100fe200078e000b */
[----:B------:R-:W-:Y:S01]  /*9820*/  SHF.R.U64 R10, R10, 0x10, R11 ;  /* 0x000000100a0a7819 */ /* 0x000fe2000000120b */
[----:B------:R-:W-:Y:S01]  /*9830*/  IMAD.MOV.U32 R9, RZ, RZ, R6 ;  /* 0x000000ffff097224 */ /* 0x000fe200078e0006 */
[----:B------:R-:W-:Y:S01]  /*9840*/  SHF.R.U64 R2, R6, 0x10, R7 ;  /* 0x0000001006027819 */ /* 0x000fe20000001207 */
[----:B------:R-:W-:-:S04]  /*9850*/  DEPBAR.LE SB0, 0x1 ;  /* 0x000080400000791a */ /* 0x000fc80000000000 */
[----:B------:R-:W-:Y:S01]  /*9860*/  SHF.R.U32.HI R0, RZ, 0x10, R7 ;  /* 0x00000010ff007819 */ /* 0x000fe20000011607 */
[----:B------:R-:W-:Y:S01]  /*9870*/  BSSY B1, `(.L_x_857) ;  /* 0x000005e000017945 */ /* 0x000fe20003800000 */
[----:B------:R-:W-:Y:S02]  /*9880*/  PRMT R21, R21, 0x5410, R20 ;  /* 0x0000541015157816 */ /* 0x000fe40000000014 */
[----:B------:R-:W-:Y:S02]  /*9890*/  PRMT R24, R8, 0x5410, R18 ;  /* 0x0000541008187816 */ /* 0x000fe40000000012 */
[----:B------:R-:W-:Y:S02]  /*98a0*/  PRMT R19, R5, 0x5410, R19 ;  /* 0x0000541005137816 */ /* 0x000fe40000000013 */
[----:B------:R-:W-:Y:S02]  /*98b0*/  PRMT R20, R13, 0x5410, R16 ;  /* 0x000054100d147816 */ /* 0x000fe40000000010 */
[----:B------:R-:W-:-:S02]  /*98c0*/  PRMT R25, R12, 0x5410, R17 ;  /* 0x000054100c197816 */ /* 0x000fc40000000011 */
[----:B------:R-:W-:Y:S02]  /*98d0*/  PRMT R23, R0, 0x5410, R15 ;  /* 0x0000541000177816 */ /* 0x000fe4000000000f */
        /* <DEDUP_REMOVED lines=8> */
[--C-:B------:R-:W-:Y:S02]  /*9960*/  HADD2.F32 R7, -RZ, R18.reuse.H0_H0 ;  /* 0x20000012ff077230 */ /* 0x100fe40000004100 */
[----:B------:R-:W-:Y:S02]  /*9970*/  HADD2.F32 R0, -RZ, R18.H1_H1 ;  /* 0x30000012ff007230 */ /* 0x000fe40000004100 */
[----:B------:R-:W-:Y:S02]  /*9980*/  HADD2.F32 R5, -RZ, R21.H0_H0 ;  /* 0x20000015ff057230 */ /* 0x000fe40000004100 */
[----:B------:R-:W-:Y:S02]  /*9990*/  HADD2.F32 R2, -RZ, R19.H1_H1 ;  /* 0x30000013ff027230 */ /* 0x000fe40000004100 */
[--C-:B-1----:R-:W-:Y:S02]  /*99a0*/  HADD2.F32 R12, -RZ, R8.reuse.H0_H0 ;  /* 0x20000008ff0c7230 */ /* 0x102fe40000004100 */
[----:B------:R-:W-:-:S02]  /*99b0*/  HADD2.F32 R8, -RZ, R8.H1_H1 ;  /* 0x30000008ff087230 */ /* 0x000fc40000004100 */
[--C-:B------:R-:W-:Y:S02]  /*99c0*/  HADD2.F32 R6, -RZ, R9.reuse.H0_H0 ;  /* 0x20000009ff067230 */ /* 0x100fe40000004100 */
[----:B------:R-:W-:Y:S02]  /*99d0*/  HADD2.F32 R9, -RZ, R9.H1_H1 ;  /* 0x30000009ff097230 */ /* 0x000fe40000004100 */
[--C-:B------:R-:W-:Y:S02]  /*99e0*/  HADD2.F32 R14, -RZ, R10.reuse.H0_H0 ;  /* 0x2000000aff0e7230 */ /* 0x100fe40000004100 */
[----:B------:R-:W-:Y:S01]  /*99f0*/  HADD2.F32 R13, -RZ, R10.H1_H1 ;  /* 0x3000000aff0d7230 */ /* 0x000fe20000004100 */
[-C--:B------:R-:W-:Y:S01]  /*9a00*/  FMUL.FTZ R10, R12, R7.reuse ;  /* 0x000000070c0a7220 */ /* 0x080fe20000410000 */
[--C-:B------:R-:W-:Y:S02]  /*9a10*/  HADD2.F32 R16, -RZ, R11.reuse.H0_H0 ;  /* 0x2000000bff107230 */ /* 0x100fe40000004100 */
[----:B------:R-:W-:Y:S01]  /*9a20*/  HADD2.F32 R15, -RZ, R11.H1_H1 ;  /* 0x3000000bff0f7230 */ /* 0x000fe20000004100 */
[----:B------:R-:W-:-:S02]  /*9a30*/  FMUL.FTZ R11, R8, R7 ;  /* 0x00000007080b7220 */ /* 0x000fc40000410000 */
[CC--:B------:R-:W-:Y:S02]  /*9a40*/  FMUL.FTZ R7, R9.reuse, R0.reuse ;  /* 0x0000000009077220 */ /* 0x0c0fe40000410000 */
[----:B------:R-:W-:Y:S02]  /*9a50*/  FMUL.FTZ R0, R6, R0 ;  /* 0x0000000006007220 */ /* 0x000fe40000410000 */
[-C--:B------:R-:W-:Y:S02]  /*9a60*/  FFMA.FTZ R17, R12, R5.reuse, -R11 ;  /* 0x000000050c117223 */ /* 0x080fe4000001080b */
[-C--:B------:R-:W-:Y:S01]  /*9a70*/  FFMA.FTZ R11, R6, R2.reuse, -R7 ;  /* 0x00000002060b7223 */ /* 0x080fe20000010807 */
[--C-:B------:R-:W-:Y:S01]  /*9a80*/  HADD2.F32 R6, -RZ, R20.reuse.H0_H0 ;  /* 0x20000014ff067230 */ /* 0x100fe20000004100 */
[----:B------:R-:W-:Y:S01]  /*9a90*/  FFMA.FTZ R9, R9, R2, R0 ;  /* 0x0000000209097223 */ /* 0x000fe20000010000 */
[----:B------:R-:W-:Y:S01]  /*9aa0*/  HADD2.F32 R0, -RZ, R19.H0_H0 ;  /* 0x20000013ff007230 */ /* 0x000fe20000004100 */
[----:B------:R-:W-:Y:S01]  /*9ab0*/  FFMA.FTZ R12, R8, R5, R10 ;  /* 0x00000005080c7223 */ /* 0x000fe2000001000a */
[----:B------:R-:W-:Y:S01]  /*9ac0*/  HADD2.F32 R5, -RZ, R21.H1_H1 ;  /* 0x30000015ff057230 */ /* 0x000fe20000004100 */
[-C--:B------:R-:W-:Y:S01]  /*9ad0*/  FMUL.FTZ R8, R13, R6.reuse ;  /* 0x000000060d087220 */ /* 0x080fe20000410000 */
[----:B------:R-:W-:Y:S01]  /*9ae0*/  HADD2.F32 R2, -RZ, R20.H1_H1 ;  /* 0x30000014ff027230 */ /* 0x000fe20000004100 */
[----:B------:R-:W-:Y:S01]  /*9af0*/  FMUL.FTZ R7, R14, R6 ;  /* 0x000000060e077220 */ /* 0x000fe20000410000 */
[----:B------:R-:W-:Y:S01]  /*9b00*/  F2FP.PACK_AB R9, R9, R11 ;  /* 0x0000000b0909723e */ /* 0x000fe200000000ff */
[----:B------:R-:W-:-:S02]  /*9b10*/  FMUL.FTZ R6, R15, R0 ;  /* 0x000000000f067220 */ /* 0x000fc40000410000 */
[----:B------:R-:W-:Y:S02]  /*9b20*/  FMUL.FTZ R0, R16, R0 ;  /* 0x0000000010007220 */ /* 0x000fe40000410000 */
[----:B------:R-:W-:Y:S01]  /*9b30*/  FFMA.FTZ R10, R14, R5, -R8 ;  /* 0x000000050e0a7223 */ /* 0x000fe20000010808 */
[----:B------:R-:W-:Y:S01]  /*9b40*/  F2FP.PACK_AB R8, R12, R17 ;  /* 0x000000110c08723e */ /* 0x000fe200000000ff */
[----:B------:R-:W-:Y:S02]  /*9b50*/  FFMA.FTZ R7, R13, R5, R7 ;  /* 0x000000050d077223 */ /* 0x000fe40000010007 */
[-C--:B------:R-:W-:Y:S02]  /*9b60*/  FFMA.FTZ R6, R16, R2.reuse, -R6 ;  /* 0x0000000210067223 */ /* 0x080fe40000010806 */
[----:B------:R-:W-:Y:S01]  /*9b70*/  FFMA.FTZ R0, R15, R2, R0 ;  /* 0x000000020f007223 */ /* 0x000fe20000010000 */
[----:B------:R-:W-:-:S04]  /*9b80*/  F2FP.PACK_AB R10, R7, R10 ;  /* 0x0000000a070a723e */ /* 0x000fc800000000ff */
[----:B------:R-:W-:-:S05]  /*9b90*/  F2FP.PACK_AB R11, R0, R6 ;  /* 0x00000006000b723e */ /* 0x000fca00000000ff */
[----:B------:R1:W-:Y:S02]  /*9ba0*/  STS.128 [R32+0x8100], R8 ;  /* 0x0081000820007388 */ /* 0x0003e40000000c00 */
.L_x_860:
[----:B------:R-:W-:Y:S05]  /*9bb0*/  BSYNC B0 ;  /* 0x0000000000007941 */ /* 0x000fea0003800000 */
.L_x_859:
[----:B------:R-:W-:-:S04]  /*9bc0*/  IADD3 R0, R26, 0x20, RZ ;  /* 0x000000201a007810 */ /* 0x000fc80007ffe0ff */
[----:B------:R-:W-:-:S13]  /*9bd0*/  ISETP.GE.AND P0, PT, R0, c[0x0][0x27c], PT ;  /* 0x00009f0000007a0c */ /* 0x000fda0003f06270 */
[----:B------:R-:W-:Y:S05]  /*9be0*/  @P0 BRA `(.L_x_858) ;  /* 0x0000026000000947 */ /* 0x000fea0003800000 */
[----:B-1----:R-:W1:Y:S01]  /*9bf0*/  LDS.128 R8, [R32+0xc100] ;  /* 0x00c1000020087984 */ /* 0x002e620000000c00 */
[--C-:B------:R-:W-:Y:S02]  /*9c00*/  HADD2.F32 R7, -RZ, R22.reuse.H0_H0 ;  /* 0x20000016ff077230 */ /* 0x100fe40000004100 */
[----:B------:R-:W-:Y:S02]  /*9c10*/  HADD2.F32 R0, -RZ, R22.H1_H1 ;  /* 0x30000016ff007230 */ /* 0x000fe40000004100 */
[----:B------:R-:W-:Y:S02]  /*9c20*/  HADD2.F32 R5, -RZ, R24.H1_H1 ;  /* 0x30000018ff057230 */ /* 0x000fe40000004100 */
        /* <DEDUP_REMOVED lines=15> */
[----:B------:R-:W-:Y:S01]  /*9d20*/  HADD2.F32 R6, -RZ, R24.H0_H0 ;  /* 0x20000018ff067230 */ /* 0x000fe20000004100 */
[----:B------:R-:W-:Y:S01]  /*9d30*/  FFMA.FTZ R9, R9, R2, R0 ;  /* 0x0000000209097223 */ /* 0x000fe20000010000 */
[----:B------:R-:W-:Y:S01]  /*9d40*/  HADD2.F32 R0, -RZ, R23.H0_H0 ;  /* 0x20000017ff007230 */ /* 0x000fe20000004100 */
[----:B------:R-:W-:Y:S01]  /*9d50*/  FFMA.FTZ R12, R8, R5, R10 ;  /* 0x00000005080c7223 */ /* 0x000fe2000001000a */
[--C-:B------:R-:W-:Y:S01]  /*9d60*/  HADD2.F32 R5, -RZ, R25.reuse.H1_H1 ;  /* 0x30000019ff057230 */ /* 0x100fe20000004100 */
[-C--:B------:R-:W-:Y:S01]  /*9d70*/  FMUL.FTZ R8, R13, R6.reuse ;  /* 0x000000060d087220 */ /* 0x080fe20000410000 */
[----:B------:R-:W-:Y:S01]  /*9d80*/  HADD2.F32 R2, -RZ, R25.H0_H0 ;  /* 0x20000019ff027230 */ /* 0x000fe20000004100 */
        /* <DEDUP_REMOVED lines=12> */
.L_x_858:
[----:B------:R-:W-:Y:S05]  /*9e50*/  BSYNC B1 ;  /* 0x0000000000017941 */ /* 0x000fea0003800000 */
.L_x_857:
        /* <DEDUP_REMOVED lines=18> */
[C---:B------:R-:W-:Y:S01]  /*9f80*/  FMUL.FTZ R10, R7.reuse, R12 ;  /* 0x0000000c070a7220 */ /* 0x040fe20000410000 */
[--C-:B------:R-:W-:Y:S02]  /*9f90*/  HADD2.F32 R16, -RZ, R11.reuse.H0_H0 ;  /* 0x2000000bff107230 */ /* 0x100fe40000004100 */
[----:B------:R-:W-:Y:S01]  /*9fa0*/  HADD2.F32 R15, -RZ, R11.H1_H1 ;  /* 0x3000000bff0f7230 */ /* 0x000fe20000004100 */
[----:B------:R-:W-:-:S02]  /*9fb0*/  FMUL.FTZ R11, R7, R8 ;  /* 0x00000008070b7220 */ /* 0x000fc40000410000 */
[CC--:B------:R-:W-:Y:S02]  /*9fc0*/  FMUL.FTZ R7, R0.reuse, R9.reuse ;  /* 0x0000000900077220 */ /* 0x0c0fe40000410000 */
[----:B------:R-:W-:Y:S02]  /*9fd0*/  FMUL.FTZ R0, R0, R6 ;  /* 0x0000000600007220 */ /* 0x000fe40000410000 */
[C---:B------:R-:W-:Y:S02]  /*9fe0*/  FFMA.FTZ R17, R5.reuse, R12, -R11 ;  /* 0x0000000c05117223 */ /* 0x040fe4000001080b */
[C---:B------:R-:W-:Y:S01]  /*9ff0*/  FFMA.FTZ R11, R2.reuse, R6, -R7 ;  /* 0x00000006020b7223 */ /* 0x040fe20000010807 */
[--C-:B------:R-:W-:Y:S01]  /*a000*/  HADD2.F32 R6, -RZ, R20.reuse.H0_H0 ;  /* 0x20000014ff067230 */ /* 0x100fe20000004100 */
[----:B------:R-:W-:Y:S01]  /*a010*/  FFMA.FTZ R9, R2, R9, R0 ;  /* 0x0000000902097223 */ /* 0x000fe20000010000 */
[----:B------:R-:W-:Y:S01]  /*a020*/  HADD2.F32 R0, -RZ, R19.H0_H0 ;  /* 0x20000013ff007230 */ /* 0x000fe20000004100 */
[----:B------:R-:W-:Y:S01]  /*a030*/  FFMA.FTZ R12, R5, R8, R10 ;  /* 0x00000008050c7223 */ /* 0x000fe2000001000a */
[----:B------:R-:W-:Y:S01]  /*a040*/  HADD2.F32 R5, -RZ, R21.H1_H1 ;  /* 0x30000015ff057230 */ /* 0x000fe20000004100 */
[C---:B------:R-:W-:Y:S01]  /*a050*/  FMUL.FTZ R8, R6.reuse, R13 ;  /* 0x0000000d06087220 */ /* 0x040fe20000410000 */
[----:B------:R-:W-:Y:S01]  /*a060*/  HADD2.F32 R2, -RZ, R20.H1_H1 ;  /* 0x30000014ff027230 */ /* 0x000fe20000004100 */
[----:B------:R-:W-:Y:S01]  /*a070*/  FMUL.FTZ R7, R6, R14 ;  /* 0x0000000e06077220 */ /* 0x000fe20000410000 */
[----:B------:R-:W-:Y:S01]  /*a080*/  F2FP.PACK_AB R9, R9, R11 ;  /* 0x0000000b0909723e */ /* 0x000fe200000000ff */
[----:B------:R-:W-:-:S02]  /*a090*/  FMUL.FTZ R6, R0, R15 ;  /* 0x0000000f00067220 */ /* 0x000fc40000410000 */
[----:B------:R-:W-:Y:S02]  /*a0a0*/  FMUL.FTZ R0, R0, R16 ;  /* 0x0000001000007220 */ /* 0x000fe40000410000 */
[C---:B------:R-:W-:Y:S01]  /*a0b0*/  FFMA.FTZ R10, R5.reuse, R14, -R8 ;  /* 0x0000000e050a7223 */ /* 0x040fe20000010808 */
[----:B------:R-:W-:Y:S01]  /*a0c0*/  F2FP.PACK_AB R8, R12, R17 ;  /* 0x000000110c08723e */ /* 0x000fe200000000ff */
[----:B------:R-:W-:Y:S02]  /*a0d0*/  FFMA.FTZ R7, R5, R13, R7 ;  /* 0x0000000d05077223 */ /* 0x000fe40000010007 */
[C---:B------:R-:W-:Y:S02]  /*a0e0*/  FFMA.FTZ R6, R2.reuse, R16, -R6 ;  /* 0x0000001002067223 */ /* 0x040fe40000010806 */
[----:B------:R-:W-:Y:S01]  /*a0f0*/  FFMA.FTZ R0, R2, R15, R0 ;  /* 0x0000000f02007223 */ /* 0x000fe20000010000 */
[----:B------:R-:W-:-:S04]  /*a100*/  F2FP.PACK_AB R10, R7, R10 ;  /* 0x0000000a070a723e */ /* 0x000fc800000000ff */
[----:B------:R-:W-:-:S05]  /*a110*/  F2FP.PACK_AB R11, R0, R6 ;  /* 0x00000006000b723e */ /* 0x000fca00000000ff */
[----:B------:R1:W-:Y:S02]  /*a120*/  STS.128 [R32+0x8900], R8 ;  /* 0x0089000820007388 */ /* 0x0003e40000000c00 */
.L_x_864:
[----:B------:R-:W-:Y:S05]  /*a130*/  BSYNC B0 ;  /* 0x0000000000007941 */ /* 0x000fea0003800000 */
.L_x_863:
        /* <DEDUP_REMOVED lines=22> */
[----:B------:R-:W-:Y:S01]  /*a2a0*/  HADD2.F32 R6, -RZ, R24.H0_H0 ;  /* 0x20000018ff067230 */ /* 0x000fe20000004100 */
[----:B------:R-:W-:Y:S01]  /*a2b0*/  FFMA.FTZ R9, R2, R9, R0 ;  /* 0x0000000902097223 */ /* 0x000fe20000010000 */
[----:B------:R-:W-:Y:S01]  /*a2c0*/  HADD2.F32 R0, -RZ, R23.H0_H0 ;  /* 0x20000017ff007230 */ /* 0x000fe20000004100 */
[----:B------:R-:W-:Y:S01]  /*a2d0*/  FFMA.FTZ R12, R5, R8, R10 ;  /* 0x00000008050c7223 */ /* 0x000fe2000001000a */
[--C-:B------:R-:W-:Y:S01]  /*a2e0*/  HADD2.F32 R5, -RZ, R25.reuse.H1_H1 ;  /* 0x30000019ff057230 */ /* 0x100fe20000004100 */
[C---:B------:R-:W-:Y:S01]  /*a2f0*/  FMUL.FTZ R8, R6.reuse, R13 ;  /* 0x0000000d06087220 */ /* 0x040fe20000410000 */
[----:B------:R-:W-:Y:S01]  /*a300*/  HADD2.F32 R2, -RZ, R25.H0_H0 ;  /* 0x20000019ff027230 */ /* 0x000fe20000004100 */
        /* <DEDUP_REMOVED lines=12> */
.L_x_862:
[----:B------:R-:W-:Y:S05]  /*a3d0*/  BSYNC B1 ;  /* 0x0000000000017941 */ /* 0x000fea0003800000 */
.L_x_861:
        /* <DEDUP_REMOVED lines=45> */
.L_x_868:
[----:B------:R-:W-:Y:S05]  /*a6b0*/  BSYNC B0 ;  /* 0x0000000000007941 */ /* 0x000fea0003800000 */
.L_x_867:
        /* <DEDUP_REMOVED lines=41> */
.L_x_866:
[----:B------:R-:W-:Y:S05]  /*a950*/  BSYNC B1 ;  /* 0x0000000000017941 */ /* 0x000fea0003800000 */
.L_x_865:
        /* <DEDUP_REMOVED lines=45> */
.L_x_872:
[----:B------:R-:W-:Y:S05]  /*ac30*/  BSYNC B0 ;  /* 0x0000000000007941 */ /* 0x000fea0003800000 */
.L_x_871:
        /* <DEDUP_REMOVED lines=41> */
.L_x_870:
[----:B------:R-:W-:Y:S05]  /*aed0*/  BSYNC B1 ;  /* 0x0000000000017941 */ /* 0x000fea0003800000 */
.L_x_869:
        /* <DEDUP_REMOVED lines=45> */
.L_x_876:
[----:B------:R-:W-:Y:S05]  /*b1b0*/  BSYNC B0 ;  /* 0x0000000000007941 */ /* 0x000fea0003800000 */
.L_x_875:
        /* <DEDUP_REMOVED lines=41> */
.L_x_874:
[----:B------:R-:W-:Y:S05]  /*b450*/  BSYNC B1 ;  /* 0x0000000000017941 */ /* 0x000fea0003800000 */
.L_x_873:
        /* <DEDUP_REMOVED lines=45> */
.L_x_880:
[----:B------:R-:W-:Y:S05]  /*b730*/  BSYNC B0 ;  /* 0x0000000000007941 */ /* 0x000fea0003800000 */
.L_x_879:
        /* <DEDUP_REMOVED lines=41> */
.L_x_878:
[----:B------:R-:W-:Y:S05]  /*b9d0*/  BSYNC B1 ;  /* 0x0000000000017941 */ /* 0x000fea0003800000 */
.L_x_877:
        /* <DEDUP_REMOVED lines=45> */
.L_x_884:
[----:B------:R-:W-:Y:S05]  /*bcb0*/  BSYNC B0 ;  /* 0x0000000000007941 */ /* 0x000fea0003800000 */
.L_x_883:
        /* <DEDUP_REMOVED lines=41> */
.L_x_882:
[----:B------:R-:W-:Y:S05]  /*bf50*/  BSYNC B1 ;  /* 0x0000000000017941 */ /* 0x000fea0003800000 */
.L_x_881:
[----:B------:R-:W-:-:S04]  /*bf60*/  IADD3 R0, R42, 0x70, RZ ;  /* 0x000000702a007810 */ /* 0x000fc80007ffe0ff */
        /* <DEDUP_REMOVED lines=43> */
.L_x_887:
[----:B------:R-:W-:Y:S05]  /*c220*/  BSYNC B0 ;  /* 0x0000000000007941 */ /* 0x000fea0003800000 */
.L_x_886:
        /* <DEDUP_REMOVED lines=40> */
[----:B------:R1:W-:Y:S01]  /*c4b0*/  STS.128 [R32+0xf900], R8 ;  /* 0x00f9000820007388 */ /* 0x0003e20000000c00 */
[----:B------:R-:W-:Y:S05]  /*c4c0*/  BRA `(.L_x_885) ;  /* 0x0000350000007947 */ /* 0x000fea0003800000 */
.L_x_854:
[----:B------:R-:W-:Y:S01]  /*c4d0*/  ISETP.NE.AND P0, PT, R20, RZ, PT ;  /* 0x000000ff1400720c */ /* 0x000fe20003f05270 */
[----:B------:R-:W-:Y:S01]  /*c4e0*/  BSSY B0, `(.L_x_888) ;  /* 0x000000d000007945 */ /* 0x000fe20003800000 */
[----:B------:R-:W-:Y:S01]  /*c4f0*/  CS2R R10, SRZ ;  /* 0x00000000000a7805 */ /* 0x000fe2000001ff00 */
[----:B------:R-:W-:Y:S01]  /*c500*/  CS2R R8, SRZ ;  /* 0x0000000000087805 */ /* 0x000fe2000001ff00 */
[----:B------:R-:W-:Y:S01]  /*c510*/  CS2R R14, SRZ ;  /* 0x00000000000e7805 */ /* 0x000fe2000001ff00 */
[----:B------:R-:W-:-:S08]  /*c520*/  CS2R R12, SRZ ;  /* 0x00000000000c7805 */ /* 0x000fd0000001ff00 */
[----:B------:R-:W-:Y:S05]  /*c530*/  @P0 BRA `(.L_x_889) ;  /* 0x0000007000000947 */ /* 0x000fea0003800000 */
[----:B------:R-:W-:Y:S01]  /*c540*/  ISETP.GE.AND P0, PT, R132, c[0x0][0x27c], PT ;  /* 0x00009f0084007a0c */ /* 0x000fe20003f06270 */
[----:B------:R-:W-:-:S12]  /*c550*/  CS2R R10, SRZ ;  /* 0x00000000000a7805 */ /* 0x000fd8000001ff00 */
[----:B------:R-:W-:Y:S05]  /*c560*/  @P0 BRA `(.L_x_889) ;  /* 0x0000004000000947 */ /* 0x000fea0003800000 */
[----:B------:R-:W-:-:S04]  /*c570*/  IMAD.WIDE R12, R132, 0x2, R18 ;  /* 0x00000002840c7825 */ /* 0x000fc800078e0212 */
[----:B------:R-:W-:Y:S02]  /*c580*/  IMAD.WIDE R8, R132, 0x2, R16 ;  /* 0x0000000284087825 */ /* 0x000fe400078e0210 */
[----:B------:R-:W5:Y:S04]  /*c590*/  LD.E.128 R12, [R12.64] ;  /* 0x000000220c0c7980 */ /* 0x000f68000c101d00 */
[----:B------:R-:W5:Y:S02]  /*c5a0*/  LD.E.128 R8, [R8.64] ;  /* 0x0000002208087980 */ /* 0x000f64000c101d00 */
.L_x_889:
[----:B------:R-:W-:Y:S05]  /*c5b0*/  BSYNC B0 ;  /* 0x0000000000007941 */ /* 0x000fea0003800000 */
.L_x_888:
[----:B------:R-:W-:Y:S01]  /*c5c0*/  UIMAD UR4, UR17, -0x80, UR23 ;  /* 0xffffff80110478a4 */ /* 0x000fe2000f8e0217 */
[----:B------:R-:W-:Y:S01]  /*c5d0*/  ISETP.GE.AND P0, PT, R132, c[0x0][0x27c], PT ;  /* 0x00009f0084007a0c */ /* 0x000fe20003f06270 */
[--C-:B-----5:R-:W-:Y:S01]  /*c5e0*/  IMAD.MOV.U32 R21, RZ, RZ, R13.reuse ;  /* 0x000000ffff157224 */ /* 0x120fe200078e000d */
[--C-:B------:R-:W-:Y:S01]  /*c5f0*/  SHF.R.U64 R20, R12, 0x10, R13.reuse ;  /* 0x000000100c147819 */ /* 0x100fe2000000120d */
[----:B------:R-:W-:Y:S01]  /*c600*/  UISETP.LT.AND UP0, UPT, UR4, 0x80, UPT ;  /* 0x000000800400788c */ /* 0x000fe2000bf01270 */
[----:B------:R-:W-:Y:S01]  /*c610*/  SHF.R.U32.HI R17, RZ, 0x10, R13 ;  /* 0x00000010ff117819 */ /* 0x000fe2000001160d */
[----:B------:R-:W-:Y:S01]  /*c620*/  IMAD.MOV.U32 R19, RZ, RZ, R14 ;  /* 0x000000ffff137224 */ /* 0x000fe200078e000e */
[--C-:B------:R-:W-:Y:S01]  /*c630*/  SHF.R.U64 R16, R14, 0x10, R15.reuse ;  /* 0x000000100e107819 */ /* 0x100fe2000000120f */
[----:B------:R-:W-:Y:S01]  /*c640*/  USEL UR4, UR4, 0x80, UP0 ;  /* 0x0000008004047887 */ /* 0x000fe20008000000 */
[----:B------:R-:W-:Y:S01]  /*c650*/  IMAD.MOV.U32 R22, RZ, RZ, R12 ;  /* 0x000000ffff167224 */ /* 0x000fe200078e000c */
[--C-:B------:R-:W-:Y:S01]  /*c660*/  SHF.R.U32.HI R12, RZ, 0x10, R15.reuse ;  /* 0x00000010ff0c7819 */ /* 0x100fe2000001160f */
[----:B------:R-:W-:Y:S01]  /*c670*/  IMAD.MOV.U32 R18, RZ, RZ, R15 ;  /* 0x000000ffff127224 */ /* 0x000fe200078e000f */
[--C-:B------:R-:W-:Y:S01]  /*c680*/  SHF.R.U32.HI R5, RZ, 0x10, R9.reuse ;  /* 0x00000010ff057819 */ /* 0x100fe20000011609 */
[----:B------:R-:W-:Y:S01]  /*c690*/  IMAD.MOV.U32 R14, RZ, RZ, R8 ;  /* 0x000000ffff0e7224 */ /* 0x000fe200078e0008 */
[----:B------:R-:W-:Y:S01]  /*c6a0*/  ISETP.GE.OR P1, PT, R42, UR4, P0 ;  /* 0x000000042a007c0c */ /* 0x000fe20008726670 */
[--C-:B------:R-:W-:Y:S01]  /*c6b0*/  IMAD.MOV.U32 R13, RZ, RZ, R9.reuse ;  /* 0x000000ffff0d7224 */ /* 0x100fe200078e0009 */
[----:B------:R-:W-:Y:S01]  /*c6c0*/  SHF.R.U64 R8, R8, 0x10, R9 ;  /* 0x0000001008087819 */ /* 0x000fe20000001209 */
        /* <DEDUP_REMOVED lines=18> */
[----:B------:R-:W-:-:S02]  /*c7f0*/  HADD2.F32 R6, -RZ, R43.H0_H0 ;  /* 0x2000002bff067230 */ /* 0x000fc40000004100 */
[----:B------:R-:W-:Y:S01]  /*c800*/  LEA.HI R0, R0, R96, RZ, 0x1d ;  /* 0x0000006000007211 */ /* 0x000fe200078fe8ff */
[----:B------:R-:W-:Y:S02]  /*c810*/  HADD2.F32 R18, -RZ, R44.H1_H1 ;  /* 0x3000002cff127230 */ /* 0x000fe40000004100 */
[----:B------:R-:W-:Y:S01]  /*c820*/  HADD2.F32 R16, -RZ, R46.H0_H0 ;  /* 0x2000002eff107230 */ /* 0x000fe20000004100 */
[----:B------:R-:W-:Y:S01]  /*c830*/  SHF.R.S32.HI R5, RZ, 0x1f, R0 ;  /* 0x0000001fff057819 */ /* 0x000fe20000011400 */
[----:B------:R-:W-:Y:S01]  /*c840*/  HADD2.F32 R17, -RZ, R47.H0_H0 ;  /* 0x2000002fff117230 */ /* 0x000fe20000004100 */
[----:B------:R-:W-:Y:S02]  /*c850*/  SHF.L.U32 R2, R0, 0x3, RZ ;  /* 0x0000000300027819 */ /* 0x000fe400000006ff */
[----:B------:R-:W-:Y:S01]  /*c860*/  LEA.HI R0, R5, R0, RZ, 0x3 ;  /* 0x0000000005007211 */ /* 0x000fe200078f18ff */
[----:B------:R-:W-:Y:S01]  /*c870*/  HADD2.F32 R5, -RZ, R44.H0_H0 ;  /* 0x2000002cff057230 */ /* 0x000fe20000004100 */
[----:B------:R-:W-:-:S02]  /*c880*/  LOP3.LUT R2, R23, 0x38, R2, 0xf8, !PT ;  /* 0x0000003817027812 */ /* 0x000fc400078ef802 */
[----:B------:R-:W-:Y:S02]  /*c890*/  SHF.L.U32 R0, R0, 0xa, RZ ;  /* 0x0000000a00007819 */ /* 0x000fe400000006ff */
[----:B------:R-:W-:Y:S02]  /*c8a0*/  LOP3.LUT R2, R2, R25, RZ, 0x3c, !PT ;  /* 0x0000001902027212 */ /* 0x000fe400078e3cff */
[----:B------:R-:W-:-:S04]  /*c8b0*/  LOP3.LUT R0, R0, 0x7fffe000, RZ, 0xc0, !PT ;  /* 0x7fffe00000007812 */ /* 0x000fc800078ec0ff */
[----:B------:R-:W-:-:S04]  /*c8c0*/  IADD3 R0, R2, R0, R24 ;  /* 0x0000000002007210 */ /* 0x000fc80007ffe018 */
[----:B------:R-:W-:Y:S01]  /*c8d0*/  SHF.L.U32 R37, R0, 0x1, RZ ;  /* 0x0000000100257819 */ /* 0x000fe200000006ff */
[----:B------:R-:W-:-:S04]  /*c8e0*/  HADD2.F32 R0, -RZ, R43.H1_H1 ;  /* 0x3000002bff007230 */ /* 0x000fc80000004100 */
[----:B------:R-:W2:Y:S01]  /*c8f0*/  LDS.128 R8, [R37+0x8100] ;  /* 0x0081000025087984 */ /* 0x000ea20000000c00 */
[--C-:B-1----:R-:W-:Y:S02]  /*c900*/  HADD2.F32 R23, -RZ, R12.reuse.H0_H0 ;  /* 0x2000000cff177230 */ /* 0x102fe40000004100 */
[----:B------:R-:W-:Y:S02]  /*c910*/  HADD2.F32 R22, -RZ, R12.H1_H1 ;  /* 0x3000000cff167230 */ /* 0x000fe40000004100 */
[--C-:B------:R-:W-:Y:S01]  /*c920*/  HADD2.F32 R25, -RZ, R13.reuse.H0_H0 ;  /* 0x2000000dff197230 */ /* 0x100fe20000004100 */
[----:B------:R-:W-:Y:S01]  /*c930*/  FMUL.FTZ R2, R23, R6 ;  /* 0x0000000617027220 */ /* 0x000fe20000410000 */
[--C-:B------:R-:W-:Y:S02]  /*c940*/  HADD2.F32 R27, -RZ, R14.reuse.H0_H0 ;  /* 0x2000000eff1b7230 */ /* 0x100fe40000004100 */
[----:B------:R-:W-:Y:S02]  /*c950*/  HADD2.F32 R26, -RZ, R14.H1_H1 ;  /* 0x3000000eff1a7230 */ /* 0x000fe40000004100 */
[----:B------:R-:W-:-:S02]  /*c960*/  HADD2.F32 R24, -RZ, R13.H1_H1 ;  /* 0x3000000dff187230 */ /* 0x000fc40000004100 */
[--C-:B------:R-:W-:Y:S02]  /*c970*/  HADD2.F32 R29, -RZ, R15.reuse.H0_H0 ;  /* 0x2000000fff1d7230 */ /* 0x100fe40000004100 */
[----:B------:R-:W-:Y:S02]  /*c980*/  HADD2.F32 R28, -RZ, R15.H1_H1 ;  /* 0x3000000fff1c7230 */ /* 0x000fe40000004100 */
[--C-:B--2---:R-:W-:Y:S02]  /*c990*/  HADD2.F32 R7, -RZ, R8.reuse.H0_H0 ;  /* 0x20000008ff077230 */ /* 0x104fe40000004100 */
[----:B------:R-:W-:Y:S02]  /*c9a0*/  HADD2.F32 R8, -RZ, R8.H1_H1 ;  /* 0x30000008ff087230 */ /* 0x000fe40000004100 */
[--C-:B------:R-:W-:Y:S01]  /*c9b0*/  HADD2.F32 R12, -RZ, R9.reuse.H0_H0 ;  /* 0x20000009ff0c7230 */ /* 0x100fe20000004100 */
[C---:B------:R-:W-:Y:S01]  /*c9c0*/  FFMA.FTZ R41, R7.reuse, R18, R2 ;  /* 0x0000001207297223 */ /* 0x040fe20000010002 */
[----:B------:R-:W-:Y:S01]  /*c9d0*/  HADD2.F32 R14, -RZ, R9.H1_H1 ;  /* 0x30000009ff0e7230 */ /* 0x000fe20000004100 */
[-C--:B------:R-:W-:Y:S01]  /*c9e0*/  FMUL.FTZ R2, R22, R0.reuse ;  /* 0x0000000016027220 */ /* 0x080fe20000410000 */
[----:B------:R-:W-:Y:S01]  /*c9f0*/  HADD2.F32 R13, -RZ, R10.H0_H0 ;  /* 0x2000000aff0d7230 */ /* 0x000fe20000004100 */
[C---:B------:R-:W-:Y:S01]  /*ca00*/  FMUL.FTZ R36, R8.reuse, R0 ;  /* 0x0000000008247220 */ /* 0x040fe20000410000 */
[--C-:B------:R-:W-:Y:S01]  /*ca10*/  HADD2.F32 R0, -RZ, R45.reuse.H1_H1 ;  /* 0x3000002dff007230 */ /* 0x100fe20000004100 */
[----:B------:R-:W-:Y:S01]  /*ca20*/  FMUL.FTZ R38, R7, R6 ;  /* 0x0000000607267220 */ /* 0x000fe20000410000 */
[----:B------:R-:W-:Y:S01]  /*ca30*/  HADD2.F32 R9, -RZ, R48.H1_H1 ;  /* 0x30000030ff097230 */ /* 0x000fe20000004100 */
[-C--:B------:R-:W-:Y:S01]  /*ca40*/  FMUL.FTZ R6, R25, R5.reuse ;  /* 0x0000000519067220 */ /* 0x080fe20000410000 */
[----:B------:R-:W-:Y:S01]  /*ca50*/  HADD2.F32 R15, -RZ, R10.H1_H1 ;  /* 0x3000000aff0f7230 */ /* 0x000fe20000004100 */
[----:B------:R-:W-:Y:S01]  /*ca60*/  FFMA.FTZ R40, R8, R16, R2 ;  /* 0x0000001008287223 */ /* 0x000fe20000010002 */
[----:B------:R-:W-:Y:S01]  /*ca70*/  HADD2.F32 R2, -RZ, R45.H0_H0 ;  /* 0x2000002dff027230 */ /* 0x000fe20000004100 */
[C---:B------:R-:W-:Y:S01]  /*ca80*/  FMUL.FTZ R34, R12.reuse, R5 ;  /* 0x000000050c227220 */ /* 0x040fe20000410000 */
[----:B------:R-:W-:Y:S01]  /*ca90*/  HADD2.F32 R8, -RZ, R46.H1_H1 ;  /* 0x3000002eff087230 */ /* 0x000fe20000004100 */
[----:B------:R-:W-:Y:S01]  /*caa0*/  FMUL.FTZ R5, R27, R0 ;  /* 0x000000001b057220 */ /* 0x000fe20000410000 */
[----:B------:R-:W-:Y:S01]  /*cab0*/  HADD2.F32 R10, -RZ, R48.H0_H0 ;  /* 0x20000030ff0a7230 */ /* 0x000fe20000004100 */
[----:B------:R-:W-:Y:S01]  /*cac0*/  FFMA.FTZ R39, R12, R17, R6 ;  /* 0x000000110c277223 */ /* 0x000fe20000010006 */
[----:B------:R-:W-:Y:S01]  /*cad0*/  HADD2.F32 R7, -RZ, R49.H1_H1 ;  /* 0x30000031ff077230 */ /* 0x000fe20000004100 */
[C---:B------:R-:W-:Y:S01]  /*cae0*/  FFMA.FTZ R33, R13.reuse, R9, R5 ;  /* 0x000000090d217223 */ /* 0x040fe20000010005 */
[--C-:B------:R-:W-:Y:S01]  /*caf0*/  HADD2.F32 R20, -RZ, R11.reuse.H0_H0 ;  /* 0x2000000bff147230 */ /* 0x100fe20000004100 */
[-C--:B------:R-:W-:Y:S01]  /*cb00*/  FMUL.FTZ R6, R24, R2.reuse ;  /* 0x0000000218067220 */ /* 0x080fe20000410000 */
[----:B------:R-:W-:Y:S01]  /*cb10*/  HADD2.F32 R19, -RZ, R11.H1_H1 ;  /* 0x3000000bff137230 */ /* 0x000fe20000004100 */
[----:B------:R-:W-:Y:S01]  /*cb20*/  FMUL.FTZ R31, R14, R2 ;  /* 0x000000020e1f7220 */ /* 0x000fe20000410000 */
[----:B------:R-:W-:Y:S01]  /*cb30*/  HADD2.F32 R2, -RZ, R49.H0_H0 ;  /* 0x20000031ff027230 */ /* 0x000fe20000004100 */
[----:B------:R-:W-:Y:S01]  /*cb40*/  FMUL.FTZ R21, R13, R0 ;  /* 0x000000000d157220 */ /* 0x000fe20000410000 */
[----:B------:R-:W-:Y:S01]  /*cb50*/  HADD2.F32 R0, -RZ, R47.H1_H1 ;  /* 0x3000002fff007230 */ /* 0x000fe20000004100 */
[----:B------:R-:W-:-:S02]  /*cb60*/  FMUL.FTZ R5, R26, R8 ;  /* 0x000000081a057220 */ /* 0x000fc40000410000 */
[----:B------:R-:W-:Y:S01]  /*cb70*/  FFMA.FTZ R35, R14, R10, R6 ;  /* 0x0000000a0e237223 */ /* 0x000fe20000010006 */
[--C-:B------:R-:W-:Y:S01]  /*cb80*/  HADD2.F32 R6, -RZ, R50.reuse.H1_H1 ;  /* 0x30000032ff067230 */ /* 0x100fe20000004100 */
[C---:B------:R-:W-:Y:S01]  /*cb90*/  FFMA.FTZ R30, R15.reuse, R7, R5 ;  /* 0x000000070f1e7223 */ /* 0x040fe20000010005 */
[----:B------:R-:W-:Y:S01]  /*cba0*/  HADD2.F32 R5, -RZ, R50.H0_H0 ;  /* 0x20000032ff057230 */ /* 0x000fe20000004100 */
[----:B------:R-:W-:Y:S02]  /*cbb0*/  FMUL.FTZ R14, R15, R8 ;  /* 0x000000080f0e7220 */ /* 0x000fe40000410000 */
[----:B------:R-:W-:Y:S02]  /*cbc0*/  FMUL.FTZ R8, R29, R2 ;  /* 0x000000021d087220 */ /* 0x000fe40000410000 */
[----:B------:R-:W-:Y:S02]  /*cbd0*/  FMUL.FTZ R11, R28, R0 ;  /* 0x000000001c0b7220 */ /* 0x000fe40000410000 */
[----:B------:R-:W-:-:S02]  /*cbe0*/  FMUL.FTZ R2, R20, R2 ;  /* 0x0000000214027220 */ /* 0x000fc40000410000 */
[C---:B------:R-:W-:Y:S02]  /*cbf0*/  FMUL.FTZ R0, R19.reuse, R0 ;  /* 0x0000000013007220 */ /* 0x040fe40000410000 */
[----:B------:R-:W-:Y:S02]  /*cc00*/  FFMA.FTZ R19, R19, R5, R11 ;  /* 0x0000000513137223 */ /* 0x000fe4000001000b */
[----:B------:R-:W-:Y:S02]  /*cc10*/  FFMA.FTZ R15, R25, R17, -R34 ;  /* 0x00000011190f7223 */ /* 0x000fe40000010822 */
[----:B------:R-:W-:Y:S01]  /*cc20*/  FFMA.FTZ R13, R24, R10, -R31 ;  /* 0x0000000a180d7223 */ /* 0x000fe2000001081f */
[----:B------:R-:W-:Y:S01]  /*cc30*/  F2FP.PACK_AB R10, R30, R33 ;  /* 0x000000211e0a723e */ /* 0x000fe200000000ff */
        /* <DEDUP_REMOVED lines=9> */
[----:B------:R-:W-:Y:S01]  /*ccd0*/  F2FP.PACK_AB R14, R14, R11 ;  /* 0x0000000b0e0e723e */ /* 0x000fe200000000ff */
[----:B------:R-:W-:Y:S01]  /*cce0*/  FFMA.FTZ R20, R20, R6, R8 ;  /* 0x0000000614147223 */ /* 0x000fe20000010008 */
[----:B------:R-:W-:Y:S02]  /*ccf0*/  F2FP.PACK_AB R8, R40, R41 ;  /* 0x000000292808723e */ /* 0x000fe400000000ff */
[----:B------:R-:W-:Y:S02]  /*cd00*/  F2FP.PACK_AB R15, R0, R2 ;  /* 0x00000002000f723e */ /* 0x000fe400000000ff */
[----:B------:R-:W-:-:S03]  /*cd10*/  F2FP.PACK_AB R11, R19, R20 ;  /* 0x00000014130b723e */ /* 0x000fc600000000ff */
[----:B------:R1:W-:Y:S04]  /*cd20*/  STS.128 [R32+0x8100], R12 ;  /* 0x0081000c20007388 */ /* 0x0003e80000000c00 */
[----:B------:R1:W-:Y:S02]  /*cd30*/  STS.128 [R37+0x8100], R8 ;  /* 0x0081000825007388 */ /* 0x0003e40000000c00 */
.L_x_891:
[----:B------:R-:W-:Y:S05]  /*cd40*/  BSYNC B0 ;  /* 0x0000000000007941 */ /* 0x000fea0003800000 */
.L_x_890:
[----:B------:R-:W-:Y:S01]  /*cd50*/  IADD3 R0, R42, 0x10, RZ ;  /* 0x000000102a007810 */ /* 0x000fe20007ffe0ff */
[----:B------:R-:W-:Y:S03]  /*cd60*/  BSSY B0, `(.L_x_892) ;  /* 0x0000064000007945 */ /* 0x000fe60003800000 */
[----:B------:R-:W-:-:S13]  /*cd70*/  ISETP.GE.OR P1, PT, R0, UR4, P0 ;  /* 0x0000000400007c0c */ /* 0x000fda0008726670 */
[----:B------:R-:W-:Y:S05]  /*cd80*/  @P1 BRA `(.L_x_893) ;  /* 0x0000061000001947 */ /* 0x000fea0003800000 */
[----:B------:R-:W-:Y:S01]  /*cd90*/  MOV R6, c[0x0][0x27c] ;  /* 0x00009f0000067a02 */ /* 0x000fe20000000f00 */
[----:B------:R-:W-:Y:S01]  /*cda0*/  HADD2.F32 R17, -RZ, R44.H1_H1 ;  /* 0x3000002cff117230 */ /* 0x000fe20000004100 */
[----:B------:R-:W-:Y:S01]  /*cdb0*/  SHF.R.S32.HI R2, RZ, 0x1f, R0 ;  /* 0x0000001fff027819 */ /* 0x000fe20000011400 */
[----:B------:R-:W-:Y:S01]  /*cdc0*/  HADD2.F32 R16, -RZ, R47.H0_H0 ;  /* 0x2000002fff107230 */ /* 0x000fe20000004100 */
[----:B------:R-:W-:Y:S02]  /*cdd0*/  LEA.HI R6, R6, R96, RZ, 0x1d ;  /* 0x0000006006067211 */ /* 0x000fe400078fe8ff */
[----:B------:R-:W-:Y:S02]  /*cde0*/  SHF.L.U32 R5, R0, 0x6, RZ ;  /* 0x0000000600057819 */ /* 0x000fe400000006ff */
[----:B------:R-:W-:Y:S02]  /*cdf0*/  LEA.HI R2, R2, R0, RZ, 0x3 ;  /* 0x0000000002027211 */ /* 0x000fe400078f18ff */
[----:B-1----:R-:W-:-:S02]  /*ce00*/  SHF.R.S32.HI R9, RZ, 0x1f, R6 ;  /* 0x0000001fff097819 */ /* 0x002fc40000011406 */
[----:B------:R-:W-:Y:S02]  /*ce10*/  LOP3.LUT R0, R5, 0x1c0, RZ, 0xc0, !PT ;  /* 0x000001c005007812 */ /* 0x000fe400078ec0ff */
[----:B------:R-:W-:Y:S02]  /*ce20*/  SHF.L.U32 R5, R2, 0x6, RZ ;  /* 0x0000000602057819 */ /* 0x000fe400000006ff */
[----:B------:R-:W-:Y:S02]  /*ce30*/  SHF.L.U32 R7, R6, 0x3, RZ ;  /* 0x0000000306077819 */ /* 0x000fe400000006ff */
[----:B------:R-:W-:Y:S02]  /*ce40*/  LEA.HI R6, R9, R6, RZ, 0x3 ;  /* 0x0000000609067211 */ /* 0x000fe400078f18ff */
[----:B------:R-:W-:Y:S02]  /*ce50*/  LOP3.LUT R8, R0, 0x38, R132, 0xf8, !PT ;  /* 0x0000003800087812 */ /* 0x000fe400078ef884 */
[----:B------:R-:W-:-:S02]  /*ce60*/  SHF.R.U32.HI R2, RZ, 0x3, R0 ;  /* 0x00000003ff027819 */ /* 0x000fc40000011600 */
[----:B------:R-:W-:Y:S02]  /*ce70*/  LOP3.LUT R5, R5, 0xfffffe00, RZ, 0xc0, !PT ;  /* 0xfffffe0005057812 */ /* 0x000fe400078ec0ff */
[----:B------:R-:W-:Y:S02]  /*ce80*/  LOP3.LUT R7, R0, 0x38, R7, 0xf8, !PT ;  /* 0x0000003800077812 */ /* 0x000fe400078ef807 */
[----:B------:R-:W-:Y:S01]  /*ce90*/  SHF.L.U32 R0, R6, 0xa, RZ ;  /* 0x0000000a06007819 */ /* 0x000fe200000006ff */
[----:B------:R-:W-:Y:S01]  /*cea0*/  HADD2.F32 R6, -RZ, R44.H0_H0 ;  /* 0x2000002cff067230 */ /* 0x000fe20000004100 */
[----:B------:R-:W-:Y:S02]  /*ceb0*/  LOP3.LUT R8, R5, R8, R2, 0xf6, !PT ;  /* 0x0000000805087212 */ /* 0x000fe400078ef602 */
[----:B------:R-:W-:Y:S02]  /*cec0*/  LOP3.LUT R2, R7, R2, RZ, 0x3c, !PT ;  /* 0x0000000207027212 */ /* 0x000fe400078e3cff */
[----:B------:R-:W-:-:S02]  /*ced0*/  LOP3.LUT R0, R0, 0x7fffe000, RZ, 0xc0, !PT ;  /* 0x7fffe00000007812 */ /* 0x000fc400078ec0ff */
[----:B------:R-:W-:Y:S02]  /*cee0*/  SHF.L.U32 R38, R8, 0x1, RZ ;  /* 0x0000000108267819 */ /* 0x000fe400000006ff */
[----:B------:R-:W-:Y:S01]  /*cef0*/  IADD3 R0, R2, R0, R5 ;  /* 0x0000000002007210 */ /* 0x000fe20007ffe005 */
[--C-:B------:R-:W-:Y:S02]  /*cf00*/  HADD2.F32 R2, -RZ, R43.reuse.H0_H0 ;  /* 0x2000002bff027230 */ /* 0x100fe40000004100 */
[----:B------:R-:W1:Y:S01]  /*cf10*/  LDS.128 R8, [R38+0x8100] ;  /* 0x0081000026087984 */ /* 0x000e620000000c00 */
[----:B------:R-:W-:Y:S01]  /*cf20*/  SHF.L.U32 R36, R0, 0x1, RZ ;  /* 0x0000000100247819 */ /* 0x000fe200000006ff */
[----:B------:R-:W-:-:S04]  /*cf30*/  HADD2.F32 R0, -RZ, R43.H1_H1 ;  /* 0x3000002bff007230 */ /* 0x000fc80000004100 */
[----:B------:R-:W2:Y:S01]  /*cf40*/  LDS.128 R12, [R36+0x8100] ;  /* 0x00810000240c7984 */ /* 0x000ea20000000c00 */
[--C-:B-1----:R-:W-:Y:S02]  /*cf50*/  HADD2.F32 R23, -RZ, R8.reuse.H0_H0 ;  /* 0x20000008ff177230 */ /* 0x102fe40000004100 */
[----:B------:R-:W-:Y:S02]  /*cf60*/  HADD2.F32 R22, -RZ, R8.H1_H1 ;  /* 0x30000008ff167230 */ /* 0x000fe40000004100 */
[----:B------:R-:W-:Y:S01]  /*cf70*/  HADD2.F32 R25, -RZ, R9.H0_H0 ;  /* 0x20000009ff197230 */ /* 0x000fe20000004100 */
[C---:B------:R-:W-:Y:S01]  /*cf80*/  FMUL.FTZ R7, R2.reuse, R23 ;  /* 0x0000001702077220 */ /* 0x040fe20000410000 */
[--C-:B--2---:R-:W-:Y:S02]  /*cf90*/  HADD2.F32 R5, -RZ, R12.reuse.H0_H0 ;  /* 0x2000000cff057230 */ /* 0x104fe40000004100 */
[----:B------:R-:W-:Y:S02]  /*cfa0*/  HADD2.F32 R12, -RZ, R12.H1_H1 ;  /* 0x3000000cff0c7230 */ /* 0x000fe40000004100 */
[--C-:B------:R-:W-:Y:S01]  /*cfb0*/  HADD2.F32 R19, -RZ, R15.reuse.H0_H0 ;  /* 0x2000000fff137230 */ /* 0x100fe20000004100 */
[-C--:B------:R-:W-:Y:S01]  /*cfc0*/  FMUL.FTZ R37, R2, R5.reuse ;  /* 0x0000000502257220 */ /* 0x080fe20000410000 */
[----:B------:R-:W-:Y:S01]  /*cfd0*/  HADD2.F32 R18, -RZ, R15.H1_H1 ;  /* 0x3000000fff127230 */ /* 0x000fe20000004100 */
[----:B------:R-:W-:Y:S01]  /*cfe0*/  FFMA.FTZ R41, R17, R5, R7 ;  /* 0x0000000511297223 */ /* 0x000fe20000010007 */
[----:B------:R-:W-:Y:S01]  /*cff0*/  HADD2.F32 R8, -RZ, R13.H0_H0 ;  /* 0x2000000dff087230 */ /* 0x000fe20000004100 */
[C---:B------:R-:W-:Y:S01]  /*d000*/  FMUL.FTZ R2, R0.reuse, R22 ;  /* 0x0000001600027220 */ /* 0x040fe20000410000 */
[----:B------:R-:W-:Y:S01]  /*d010*/  HADD2.F32 R15, -RZ, R46.H0_H0 ;  /* 0x2000002eff0f7230 */ /* 0x000fe20000004100 */
[-C--:B------:R-:W-:Y:S01]  /*d020*/  FMUL.FTZ R35, R0, R12.reuse ;  /* 0x0000000c00237220 */ /* 0x080fe20000410000 */
[----:B------:R-:W-:Y:S01]  /*d030*/  HADD2.F32 R27, -RZ, R10.H0_H0 ;  /* 0x2000000aff1b7230 */ /* 0x000fe20000004100 */
[C---:B------:R-:W-:Y:S01]  /*d040*/  FMUL.FTZ R5, R6.reuse, R25 ;  /* 0x0000001906057220 */ /* 0x040fe20000410000 */
[----:B------:R-:W-:Y:S01]  /*d050*/  HADD2.F32 R0, -RZ, R45.H1_H1 ;  /* 0x3000002dff007230 */ /* 0x000fe20000004100 */
[C---:B------:R-:W-:Y:S01]  /*d060*/  FFMA.FTZ R40, R15.reuse, R12, R2 ;  /* 0x0000000c0f287223 */ /* 0x040fe20000010002 */
[----:B------:R-:W-:Y:S01]  /*d070*/  HADD2.F32 R24, -RZ, R9.H1_H1 ;  /* 0x30000009ff187230 */ /* 0x000fe20000004100 */
[-C--:B------:R-:W-:Y:S01]  /*d080*/  FMUL.FTZ R33, R6, R8.reuse ;  /* 0x0000000806217220 */ /* 0x080fe20000410000 */
[--C-:B------:R-:W-:Y:S01]  /*d090*/  HADD2.F32 R29, -RZ, R11.reuse.H0_H0 ;  /* 0x2000000bff1d7230 */ /* 0x100fe20000004100 */
[----:B------:R-:W-:Y:S01]  /*d0a0*/  FFMA.FTZ R39, R16, R8, R5 ;  /* 0x0000000810277223 */ /* 0x000fe20000010005 */
[----:B------:R-:W-:Y:S01]  /*d0b0*/  HADD2.F32 R28, -RZ, R11.H1_H1 ;  /* 0x3000000bff1c7230 */ /* 0x000fe20000004100 */
[----:B------:R-:W-:Y:S01]  /*d0c0*/  FMUL.FTZ R5, R0, R27 ;  /* 0x0000001b00057220 */ /* 0x000fe20000410000 */
[----:B------:R-:W-:Y:S01]  /*d0d0*/  HADD2.F32 R11, -RZ, R14.H0_H0 ;  /* 0x2000000eff0b7230 */ /* 0x000fe20000004100 */
[----:B------:R-:W-:Y:S01]  /*d0e0*/  FFMA.FTZ R12, R15, R22, -R35 ;  /* 0x000000160f0c7223 */ /* 0x000fe20000010823 */
[----:B------:R-:W-:Y:S01]  /*d0f0*/  HADD2.F32 R9, -RZ, R48.H1_H1 ;  /* 0x30000030ff097230 */ /* 0x000fe20000004100 */
[----:B------:R-:W-:Y:S01]  /*d100*/  FFMA.FTZ R15, R16, R25, -R33 ;  /* 0x00000019100f7223 */ /* 0x000fe20000010821 */
[----:B------:R-:W-:Y:S01]  /*d110*/  HADD2.F32 R26, -RZ, R10.H1_H1 ;  /* 0x3000000aff1a7230 */ /* 0x000fe20000004100 */
[-C--:B------:R-:W-:Y:S01]  /*d120*/  FMUL.FTZ R21, R0, R11.reuse ;  /* 0x0000000b00157220 */ /* 0x080fe20000410000 */
[----:B------:R-:W-:Y:S01]  /*d130*/  HADD2.F32 R13, -RZ, R13.H1_H1 ;  /* 0x3000000dff0d7230 */ /* 0x000fe20000004100 */
[----:B------:R-:W-:Y:S01]  /*d140*/  FFMA.FTZ R32, R9, R11, R5 ;  /* 0x0000000b09207223 */ /* 0x000fe20000010005 */
[----:B------:R-:W-:Y:S01]  /*d150*/  HADD2.F32 R2, -RZ, R45.H0_H0 ;  /* 0x2000002dff027230 */ /* 0x000fe20000004100 */
[----:B------:R-:W-:Y:S01]  /*d160*/  FFMA.FTZ R17, R17, R23, -R37 ;  /* 0x0000001711117223 */ /* 0x000fe20000010825 */
[----:B------:R-:W-:-:S02]  /*d170*/  HADD2.F32 R8, -RZ, R46.H1_H1 ;  /* 0x3000002eff087230 */ /* 0x000fc40000004100 */
[----:B------:R-:W-:Y:S01]  /*d180*/  HADD2.F32 R14, -RZ, R14.H1_H1 ;  /* 0x3000000eff0e7230 */ /* 0x000fe20000004100 */
[C---:B------:R-:W-:Y:S01]  /*d190*/  FMUL.FTZ R6, R2.reuse, R24 ;  /* 0x0000001802067220 */ /* 0x040fe20000410000 */
[--C-:B------:R-:W-:Y:S01]  /*d1a0*/  HADD2.F32 R7, -RZ, R49.reuse.H1_H1 ;  /* 0x30000031ff077230 */ /* 0x100fe20000004100 */
[-C--:B------:R-:W-:Y:S01]  /*d1b0*/  FMUL.FTZ R31, R2, R13.reuse ;  /* 0x0000000d021f7220 */ /* 0x080fe20000410000 */
[----:B------:R-:W-:Y:S01]  /*d1c0*/  HADD2.F32 R10, -RZ, R48.H0_H0 ;  /* 0x20000030ff0a7230 */ /* 0x000fe20000004100 */
[C---:B------:R-:W-:Y:S01]  /*d1d0*/  FMUL.FTZ R5, R8.reuse, R26 ;  /* 0x0000001a08057220 */ /* 0x040fe20000410000 */
[----:B------:R-:W-:Y:S01]  /*d1e0*/  HADD2.F32 R2, -RZ, R49.H0_H0 ;  /* 0x20000031ff027230 */ /* 0x000fe20000004100 */
[-C--:B------:R-:W-:Y:S01]  /*d1f0*/  FMUL.FTZ R20, R8, R14.reuse ;  /* 0x0000000e08147220 */ /* 0x080fe20000410000 */
[----:B------:R-:W-:Y:S01]  /*d200*/  HADD2.F32 R0, -RZ, R47.H1_H1 ;  /* 0x3000002fff007230 */ /* 0x000fe20000004100 */
[----:B------:R-:W-:Y:S01]  /*d210*/  FFMA.FTZ R30, R7, R14, R5 ;  /* 0x0000000e071e7223 */ /* 0x000fe20000010005 */
[--C-:B------:R-:W-:Y:S01]  /*d220*/  HADD2.F32 R5, -RZ, R50.reuse.H0_H0 ;  /* 0x20000032ff057230 */ /* 0x100fe20000004100 */
[----:B------:R-:W-:Y:S01]  /*d230*/  FFMA.FTZ R34, R10, R13, R6 ;  /* 0x0000000d0a227223 */ /* 0x000fe20000010006 */
[----:B------:R-:W-:Y:S01]  /*d240*/  HADD2.F32 R6, -RZ, R50.H1_H1 ;  /* 0x30000032ff067230 */ /* 0x000fe20000004100 */
[----:B------:R-:W-:Y:S01]  /*d250*/  FMUL.FTZ R8, R2, R29 ;  /* 0x0000001d02087220 */ /* 0x000fe20000410000 */
[----:B------:R-:W-:Y:S01]  /*d260*/  F2FP.PACK_AB R12, R12, R17 ;  /* 0x000000110c0c723e */ /* 0x000fe200000000ff */
[----:B------:R-:W-:-:S02]  /*d270*/  FMUL.FTZ R11, R0, R28 ;  /* 0x0000001c000b7220 */ /* 0x000fc40000410000 */
[----:B------:R-:W-:Y:S02]  /*d280*/  FMUL.FTZ R2, R2, R19 ;  /* 0x0000001302027220 */ /* 0x000fe40000410000 */
[-C--:B------:R-:W-:Y:S02]  /*d290*/  FMUL.FTZ R0, R0, R18.reuse ;  /* 0x0000001200007220 */ /* 0x080fe40000410000 */
[----:B------:R-:W-:Y:S02]  /*d2a0*/  FFMA.FTZ R18, R5, R18, R11 ;  /* 0x0000001205127223 */ /* 0x000fe4000001000b */
        /* <DEDUP_REMOVED lines=15> */
.L_x_893:
[----:B------:R-:W-:Y:S05]  /*d3a0*/  BSYNC B0 ;  /* 0x0000000000007941 */ /* 0x000fea0003800000 */
.L_x_892:
        /* <DEDUP_REMOVED lines=101> */
.L_x_895:
[----:B------:R-:W-:Y:S05]  /*da00*/  BSYNC B0 ;  /* 0x0000000000007941 */ /* 0x000fea0003800000 */
.L_x_894:
        /* <DEDUP_REMOVED lines=101> */
.L_x_897:
[----:B------:R-:W-:Y:S05]  /*e060*/  BSYNC B0 ;  /* 0x0000000000007941 */ /* 0x000fea0003800000 */
.L_x_896:
[----:B------:R-:W-:Y:S01]  /*e070*/  IADD3 R0, R42, 0x40, RZ ;  /* 0x000000402a007810 */ /* 0x000fe20007ffe0ff */
[----:B------:R-:W-:Y:S03]  /*e080*/  BSSY B0, `(.L_x_898) ;  /* 0x0000064000007945 */ /* 0x000fe60003800000 */
[----:B------:R-:W-:-:S13]  /*e090*/  ISETP.GE.OR P1, PT, R0, UR4, P0 ;  /* 0x0000000400007c0c */ /* 0x000fda0008726670 */
[----:B------:R-:W-:Y:S05]  /*e0a0*/  @P1 BRA `(.L_x_899) ;  /* 0x0000061000001947 */ /* 0x000fea0003800000 */
[----:B------:R-:W-:Y:S01]  /*e0b0*/  SHF.R.S32.HI R2, RZ, 0x1f, R0 ;  /* 0x0000001fff027819 */ /* 0x000fe20000011400 */
[----:B------:R-:W-:Y:S01]  /*e0c0*/  HADD2.F32 R17, -RZ, R44.H1_H1 ;  /* 0x3000002cff117230 */ /* 0x000fe20000004100 */
[----:B-1----:R-:W-:Y:S01]  /*e0d0*/  MOV R9, c[0x0][0x27c] ;  /* 0x00009f0000097a02 */ /* 0x002fe20000000f00 */
[----:B------:R-:W-:Y:S01]  /*e0e0*/  HADD2.F32 R16, -RZ, R47.H0_H0 ;  /* 0x2000002fff107230 */ /* 0x000fe20000004100 */
[----:B------:R-:W-:Y:S02]  /*e0f0*/  SHF.L.U32 R5, R0, 0x6, RZ ;  /* 0x0000000600057819 */ /* 0x000fe400000006ff */
[----:B------:R-:W-:Y:S02]  /*e100*/  LEA.HI R2, R2, R0, RZ, 0x3 ;  /* 0x0000000002027211 */ /* 0x000fe400078f18ff */
[----:B------:R-:W-:Y:S02]  /*e110*/  LEA.HI R9, R9, R96, RZ, 0x1d ;  /* 0x0000006009097211 */ /* 0x000fe400078fe8ff */
[----:B------:R-:W-:-:S02]  /*e120*/  LOP3.LUT R0, R5, 0x1c0, RZ, 0xc0, !PT ;  /* 0x000001c005007812 */ /* 0x000fc400078ec0ff */
[----:B------:R-:W-:Y:S02]  /*e130*/  SHF.L.U32 R5, R2, 0x6, RZ ;  /* 0x0000000602057819 */ /* 0x000fe400000006ff */
[----:B------:R-:W-:Y:S02]  /*e140*/  SHF.R.S32.HI R10, RZ, 0x1f, R9 ;  /* 0x0000001fff0a7819 */ /* 0x000fe40000011409 */
[----:B------:R-:W-:Y:S02]  /*e150*/  SHF.L.U32 R7, R9, 0x3, RZ ;  /* 0x0000000309077819 */ /* 0x000fe400000006ff */
[----:B------:R-:W-:Y:S02]  /*e160*/  LOP3.LUT R6, R5, 0xfffffe00, RZ, 0xc0, !PT ;  /* 0xfffffe0005067812 */ /* 0x000fe400078ec0ff */
[----:B------:R-:W-:Y:S02]  /*e170*/  LEA.HI R5, R10, R9, RZ, 0x3 ;  /* 0x000000090a057211 */ /* 0x000fe400078f18ff */
[----:B------:R-:W-:-:S02]  /*e180*/  LOP3.LUT R8, R0, 0x38, R132, 0xf8, !PT ;  /* 0x0000003800087812 */ /* 0x000fc400078ef884 */
[----:B------:R-:W-:Y:S02]  /*e190*/  SHF.R.U32.HI R2, RZ, 0x3, R0 ;  /* 0x00000003ff027819 */ /* 0x000fe40000011600 */
[----:B------:R-:W-:Y:S02]  /*e1a0*/  LOP3.LUT R7, R0, 0x38, R7, 0xf8, !PT ;  /* 0x0000003800077812 */ /* 0x000fe400078ef807 */
[----:B------:R-:W-:Y:S02]  /*e1b0*/  SHF.L.U32 R0, R5, 0xa, RZ ;  /* 0x0000000a05007819 */ /* 0x000fe400000006ff */
        /* <DEDUP_REMOVED lines=8> */
[----:B------:R-:W-:Y:S02]  /*e240*/  HADD2.F32 R0, -RZ, R43.H1_H1 ;  /* 0x3000002bff007230 */ /* 0x000fe40000004100 */
[----:B------:R-:W-:Y:S02]  /*e250*/  HADD2.F32 R6, -RZ, R44.H0_H0 ;  /* 0x2000002cff067230 */ /* 0x000fe40000004100 */
[----:B------:R-:W2:Y:S01]  /*e260*/  LDS.128 R12, [R36+0x8100] ;  /* 0x00810000240c7984 */ /* 0x000ea20000000c00 */
[----:B-1----:R-:W-:-:S02]  /*e270*/  HADD2.F32 R23, -RZ, R8.H0_H0 ;  /* 0x20000008ff177230 */ /* 0x002fc40000004100 */
        /* <DEDUP_REMOVED lines=68> */
.L_x_899:
[----:B------:R-:W-:Y:S05]  /*e6c0*/  BSYNC B0 ;  /* 0x0000000000007941 */ /* 0x000fea0003800000 */
.L_x_898:
        /* <DEDUP_REMOVED lines=101> */
.L_x_901:
[----:B------:R-:W-:Y:S05]  /*ed20*/  BSYNC B0 ;  /* 0x0000000000007941 */ /* 0x000fea0003800000 */
.L_x_900:
        /* <DEDUP_REMOVED lines=101> */
.L_x_903:
[----:B------:R-:W-:Y:S05]  /*f380*/  BSYNC B0 ;  /* 0x0000000000007941 */ /* 0x000fea0003800000 */
.L_x_902:
[----:B------:R-:W-:-:S04]  /*f390*/  IADD3 R0, R42, 0x70, RZ ;  /* 0x000000702a007810 */ /* 0x000fc80007ffe0ff */
        /* <DEDUP_REMOVED lines=99> */
.L_x_885:
[----:B------:R-:W-:Y:S05]  /*f9d0*/  BSYNC B2 ;  /* 0x0000000000027941 */ /* 0x000fea0003800000 */
.L_x_853:
[----:B------:R-:W-:Y:S01]  /*f9e0*/  IMAD R0, R51, c[0x0][0x208], RZ ;  /* 0x0000820033007a24 */ /* 0x000fe200078e02ff */
[----:B-1----:R-:W-:Y:S01]  /*f9f0*/  SHF.R.S32.HI R9, RZ, 0x4, R57 ;  /* 0x00000004ff097819 */ /* 0x002fe20000011439 */
[----:B------:R-:W-:Y:S01]  /*fa00*/  IMAD.WIDE.U32 R6, R59, c[0x0][0x208], RZ ;  /* 0x000082003b067a25 */ /* 0x000fe200078e00ff */
[----:B------:R-:W-:Y:S01]  /*fa10*/  SHF.L.U32 R8, R42, 0x3, RZ ;  /* 0x000000032a087819 */ /* 0x000fe200000006ff */
[----:B------:R-:W-:-:S04]  /*fa20*/  DEPBAR.LE SB0, 0x0 ;  /* 0x000080000000791a */ /* 0x000fc80000000000 */
[----:B------:R-:W-:Y:S01]  /*fa30*/  IMAD R0, R59, c[0x0][0x20c], R0 ;  /* 0x000083003b007a24 */ /* 0x000fe200078e0200 */
[----:B------:R-:W-:Y:S01]  /*fa40*/  LEA.HI R5, R57, R9, RZ, 0x1 ;  /* 0x0000000939057211 */ /* 0x000fe200078f08ff */
[----:B------:R-:W-:Y:S01]  /*fa50*/  IMAD R2, R53, c[0x0][0x218], RZ ;  /* 0x0000860035027a24 */ /* 0x000fe200078e02ff */
[----:B------:R-:W-:Y:S01]  /*fa60*/  LEA.HI R156, R156, R159, RZ, 0x5 ;  /* 0x0000009f9c9c7211 */ /* 0x000fe200078f28ff */
[----:B------:R-:W-:Y:S01]  /*fa70*/  IMAD.WIDE R16, R132, 0x2, RZ ;  /* 0x0000000284107825 */ /* 0x000fe200078e02ff */
[----:B------:R-:W-:Y:S01]  /*fa80*/  IADD3 R7, R7, R0, RZ ;  /* 0x0000000007077210 */ /* 0x000fe20007ffe0ff */
[----:B------:R-:W-:Y:S01]  /*fa90*/  UISETP.GE.AND UP0, UPT, UR9, 0x41, UPT ;  /* 0x000000410900788c */ /* 0x000fe2000bf06270 */
[----:B------:R-:W-:Y:S01]  /*faa0*/  SHF.L.U32 R0, R96, 0x6, RZ ;  /* 0x0000000660007819 */ /* 0x000fe200000006ff */
[C---:B------:R-:W-:Y:S01]  /*fab0*/  IMAD R2, R58.reuse, c[0x0][0x21c], R2 ;  /* 0x000087003a027a24 */ /* 0x040fe200078e0202 */
[----:B------:R-:W-:Y:S01]  /*fac0*/  LOP3.LUT R5, R5, 0xfffffffe, RZ, 0xc0, !PT ;  /* 0xfffffffe05057812 */ /* 0x000fe200078ec0ff */
[----:B------:R-:W-:Y:S01]  /*fad0*/  IMAD.WIDE.U32 R6, R58, c[0x0][0x218], R6 ;  /* 0x000086003a067a25 */ /* 0x000fe200078e0006 */
[----:B------:R-:W-:-:S02]  /*fae0*/  LOP3.LUT R0, R0, 0x1c0, RZ, 0xc0, !PT ;  /* 0x000001c000007812 */ /* 0x000fc400078ec0ff */
[----:B------:R-:W-:Y:S01]  /*faf0*/  SHF.R.S32.HI R162, RZ, 0x1f, R132 ;  /* 0x0000001fffa27819 */ /* 0x000fe20000011484 */
[----:B------:R-:W-:Y:S01]  /*fb00*/  IMAD.IADD R5, R9, 0x1, -R5 ;  /* 0x0000000109057824 */ /* 0x000fe200078e0a05 */
[----:B------:R-:W-:Y:S01]  /*fb10*/  BAR.SYNC.DEFER_BLOCKING 0x0 ;  /* 0x0000000000007b1d */ /* 0x000fe20000010000 */
[----:B------:R-:W-:Y:S01]  /*fb20*/  IADD3 R6, P0, R6, UR26, RZ ;  /* 0x0000001a06067c10 */ /* 0x000fe2000ff1e0ff */
[----:B------:R-:W-:Y:S01]  /*fb30*/  IMAD.SHL.U32 R158, R54, 0x2, RZ ;  /* 0x00000002369e7824 */ /* 0x000fe200078e00ff */
[----:B------:R-:W-:Y:S02]  /*fb40*/  LOP3.LUT R8, R0, 0x8, R8, 0xf8, !PT ;  /* 0x0000000800087812 */ /* 0x000fe400078ef808 */
[----:B------:R-:W-:Y:S02]  /*fb50*/  IADD3.X R7, R7, UR5, R2, P0, !PT ;  /* 0x0000000507077c10 */ /* 0x000fe400087fe402 */
[----:B------:R-:W-:Y:S02]  /*fb60*/  SHF.R.U32.HI R2, RZ, 0x3, R0 ;  /* 0x00000003ff027819 */ /* 0x000fe40000011600 */
[----:B------:R-:W-:-:S02]  /*fb70*/  LEA R0, P0, R6, c[0x0][0x1f8], 0x1 ;  /* 0x00007e0006007a11 */ /* 0x000fc400078008ff */
[----:B------:R-:W-:Y:S02]  /*fb80*/  LOP3.LUT R8, R8, R2, RZ, 0x3c, !PT ;  /* 0x0000000208087212 */ /* 0x000fe400078e3cff */
[----:B------:R-:W-:Y:S01]  /*fb90*/  LEA.HI.X R2, R6, c[0x0][0x1fc], R7, 0x1, P0 ;  /* 0x00007f0006027a11 */ /* 0x000fe200000f0c07 */
[----:B------:R-:W-:Y:S01]  /*fba0*/  SHFL.IDX PT, R12, R0, RZ, 0x181f ;  /* 0x00181fff000c7589 */ /* 0x000fe200000e0000 */
[----:B------:R-:W-:Y:S02]  /*fbb0*/  LOP3.LUT P0, RZ, R96, 0x2, RZ, 0xc0, !PT ;  /* 0x0000000260ff7812 */ /* 0x000fe4000780c0ff */
[----:B------:R-:W-:Y:S01]  /*fbc0*/  SHF.L.U32 R6, R52, 0x6, RZ ;  /* 0x0000000634067819 */ /* 0x000fe200000006ff */
[----:B------:R-:W1:Y:S01]  /*fbd0*/  SHFL.IDX PT, R10, R0, 0x1, 0x181f ;  /* 0x00381f00000a7f89 */ /* 0x000e6200000e0000 */
[----:B------:R-:W-:Y:S02]  /*fbe0*/  SHF.R.S32.HI R7, RZ, 0x1f, R55 ;  /* 0x0000001fff077819 */ /* 0x000fe40000011437 */
[----:B------:R-:W-:Y:S01]  /*fbf0*/  LOP3.LUT R6, R6, 0x1c0, RZ, 0xc0, !PT ;  /* 0x000001c006067812 */ /* 0x000fe200078ec0ff */
[----:B------:R-:W2:Y:S04]  /*fc00*/  SHFL.IDX PT, R9, R0, 0x2, 0x181f ;  /* 0x00581f0000097f89 */ /* 0x000ea800000e0000 */
[----:B------:R3:W-:Y:S04]  /*fc10*/  SHFL.IDX PT, R14, R0, 0x3, 0x181f ;  /* 0x00781f00000e7f89 */ /* 0x0007e800000e0000 */
[----:B------:R-:W4:Y:S04]  /*fc20*/  SHFL.IDX PT, R13, R2, RZ, 0x181f ;  /* 0x00181fff020d7589 */ /* 0x000f2800000e0000 */
[----:B------:R-:W5:Y:S04]  /*fc30*/  SHFL.IDX PT, R11, R2, 0x1, 0x181f ;  /* 0x00381f00020b7f89 */ /* 0x000f6800000e0000 */
[----:B------:R-:W4:Y:S01]  /*fc40*/  SHFL.IDX PT, R20, R2, 0x3, 0x181f ;  /* 0x00781f0002147f89 */ /* 0x000f2200000e0000 */
[----:B-1----:R-:W-:-:S02]  /*fc50*/  IADD3 R50, P2, R16, R10, RZ ;  /* 0x0000000a10327210 */ /* 0x002fc40007f5e0ff */
[----:B--2---:R-:W-:Y:S02]  /*fc60*/  IADD3 R48, P1, R16, R9, RZ ;  /* 0x0000000910307210 */ /* 0x004fe40007f3e0ff */
[C---:B---3--:R-:W-:Y:S02]  /*fc70*/  LEA R0, R5.reuse, R8, 0x9 ;  /* 0x0000000805007211 */ /* 0x048fe400078e48ff */
[----:B------:R1:W2:Y:S01]  /*fc80*/  SHFL.IDX PT, R8, R2, 0x2, 0x181f ;  /* 0x00581f0002087f89 */ /* 0x0002a200000e0000 */
[----:B------:R-:W-:Y:S02]  /*fc90*/  SHF.L.U32 R5, R5, 0x3, RZ ;  /* 0x0000000305057819 */ /* 0x000fe400000006ff */
[----:B------:R-:W-:Y:S02]  /*fca0*/  IMAD.SHL.U32 R232, R0, 0x2, RZ ;  /* 0x0000000200e87824 */ /* 0x000fe400078e00ff */
[----:B------:R-:W-:Y:S02]  /*fcb0*/  LOP3.LUT R5, R6, 0x8, R5, 0xf8, !PT ;  /* 0x0000000806057812 */ /* 0x000fe400078ef805 */
[----:B------:R-:W-:Y:S01]  /*fcc0*/  SHF.R.U32.HI R6, RZ, 0x3, R6 ;  /* 0x00000003ff067819 */ /* 0x000fe20000011606 */
[----:B------:R-:W-:Y:S01]  /*fcd0*/  LDSM.16.M88.4 R40, [R232+0x4100] ;  /* 0x00410000e828783b */ /* 0x000fe20000000200 */
[----:B------:R-:W-:-:S02]  /*fce0*/  IADD3 R0, R232, 0x4100, RZ ;  /* 0x00004100e8007810 */ /* 0x000fc40007ffe0ff */
[----:B------:R-:W-:Y:S01]  /*fcf0*/  IADD3 R243, R232, 0x4120, RZ ;  /* 0x00004120e8f37810 */ /* 0x000fe20007ffe0ff */
[----:B------:R-:W-:Y:S01]  /*fd00*/  LDSM.16.M88.4 R36, [R232+0x4900] ;  /* 0x00490000e824783b */ /* 0x000fe20000000200 */
[----:B------:R-:W-:Y:S02]  /*fd10*/  @P0 IADD3 R243, R0, -0x20, RZ ;  /* 0xffffffe000f30810 */ /* 0x000fe40007ffe0ff */
[----:B------:R-:W-:Y:S01]  /*fd20*/  LEA.HI R0, R7, R55, RZ, 0x3 ;  /* 0x0000003707007211 */ /* 0x000fe200078f18ff */
[----:B------:R-:W-:Y:S01]  /*fd30*/  LDSM.16.M88.4 R32, [R232+0x5100] ;  /* 0x00510000e820783b */ /* 0x000fe20000000200 */
[----:B------:R-:W-:Y:S02]  /*fd40*/  IADD3 R52, P0, R12, R16, RZ ;  /* 0x000000100c347210 */ /* 0x000fe40007f1e0ff */
[----:B------:R-:W-:Y:S01]  /*fd50*/  LOP3.LUT R160, R0, 0xfffffff8, RZ, 0xc0, !PT ;  /* 0xfffffff800a07812 */ /* 0x000fe200078ec0ff */
[----:B------:R-:W-:Y:S01]  /*fd60*/  IMAD.SHL.U32 R0, R156, 0x20, RZ ;  /* 0x000000209c007824 */ /* 0x000fe200078e00ff */
[----:B------:R-:W-:Y:S01]  /*fd70*/  LOP3.LUT R5, R5, R6, RZ, 0x3c, !PT ;  /* 0x0000000605057212 */ /* 0x000fe200078e3cff */
[----:B------:R-:W-:Y:S01]  /*fd80*/  LDSM.16.M88.4 R28, [R232+0x5900] ;  /* 0x00590000e81c783b */ /* 0x000fe20000000200 */
[----:B----4-:R-:W-:Y:S01]  /*fd90*/  IADD3.X R53, R13, R17, RZ, P0, !PT ;  /* 0x000000110d357210 */ /* 0x010fe200007fe4ff */
[----:B------:R-:W-:Y:S01]  /*fda0*/  IMAD.WIDE R6, R160, 0x2, RZ ;  /* 0x00000002a0067825 */ /* 0x000fe200078e02ff */
[----:B------:R-:W-:Y:S01]  /*fdb0*/  IADD3 R46, P0, R16, R14, RZ ;  /* 0x0000000e102e7210 */ /* 0x000fe20007f1e0ff */
[----:B------:R-:W-:Y:S01]  /*fdc0*/  LDSM.16.M88.4 R68, [R243] ;  /* 0x00000000f344783b */ /* 0x000fe20000000200 */
[----:B-1----:R-:W-:-:S02]  /*fdd0*/  SHF.L.U32 R2, R56, 0x6, RZ ;  /* 0x0000000638027819 */ /* 0x002fc400000006ff */
[C---:B-----5:R-:W-:Y:S01]  /*fde0*/  IADD3.X R51, R17.reuse, R11, RZ, P2, !PT ;  /* 0x0000000b11337210 */ /* 0x060fe200017fe4ff */
[----:B------:R-:W-:Y:S01]  /*fdf0*/  LDSM.16.M88.4 R64, [R243+0x800] ;  /* 0x00080000f340783b */ /* 0x000fe20000000200 */
[C---:B------:R-:W-:Y:S02]  /*fe00*/  IADD3.X R47, R17.reuse, R20, RZ, P0, !PT ;  /* 0x00000014112f7210 */ /* 0x040fe400007fe4ff */
[----:B------:R-:W-:Y:S01]  /*fe10*/  IADD3 R18, P2, R6, R10, RZ ;  /* 0x0000000a06127210 */ /* 0x000fe20007f5e0ff */
[----:B------:R-:W-:Y:S01]  /*fe20*/  LDSM.16.M88.4 R60, [R243+0x1000] ;  /* 0x00100000f33c783b */ /* 0x000fe20000000200 */
[----:B--2---:R-:W-:Y:S02]  /*fe30*/  IADD3.X R49, R17, R8, RZ, P1, !PT ;  /* 0x0000000811317210 */ /* 0x004fe40000ffe4ff */
[----:B------:R-:W-:Y:S01]  /*fe40*/  LOP3.LUT R2, R2, 0xfffffe00, RZ, 0xc0, !PT ;  /* 0xfffffe0002027812 */ /* 0x000fe200078ec0ff */
[----:B------:R-:W-:Y:S01]  /*fe50*/  IMAD.X R19, R7, 0x1, R11, P2 ;  /* 0x0000000107137824 */ /* 0x000fe200010e060b */
[----:B------:R-:W-:Y:S01]  /*fe60*/  LOP3.LUT R0, R0, 0x7ffffc00, RZ, 0xc0, !PT ;  /* 0x7ffffc0000007812 */ /* 0x000fe200078ec0ff */
[----:B------:R-:W-:Y:S01]  /*fe70*/  LDSM.16.M88.4 R56, [R243+0x1800] ;  /* 0x00180000f338783b */ /* 0x000fe20000000200 */
[----:B------:R-:W-:-:S02]  /*fe80*/  IADD3 R44, P0, R12, R6, RZ ;  /* 0x000000060c2c7210 */ /* 0x000fc40007f1e0ff */
[----:B------:R-:W-:Y:S01]  /*fe90*/  ISETP.GE.AND P1, PT, R132, c[0x0][0x1d4], PT ;  /* 0x0000750084007a0c */ /* 0x000fe20003f26270 */
[----:B------:R-:W-:Y:S01]  /*fea0*/  STL [R1+0x28], R160 ;  /* 0x000028a001007387 */ /* 0x000fe20000100800 */
[----:B------:R-:W-:Y:S02]  /*feb0*/  IADD3 R0, R5, R2, R0 ;  /* 0x0000000205007210 */ /* 0x000fe40007ffe000 */
[----:B------:R-:W-:Y:S01]  /*fec0*/  IADD3.X R45, R13, R7, RZ, P0, !PT ;  /* 0x000000070d2d7210 */ /* 0x000fe200007fe4ff */
[----:B------:R-:W-:Y:S01]  /*fed0*/  STL [R1+0x18], R158 ;  /* 0x0000189e01007387 */ /* 0x000fe20000100800 */
[----:B------:R-:W-:Y:S02]  /*fee0*/  IADD3 R16, P0, R6, R9, RZ ;  /* 0x0000000906107210 */ /* 0x000fe40007f1e0ff */
[----:B------:R-:W-:Y:S02]  /*fef0*/  ISETP.LT.OR P2, PT, R97, 0x1, P1 ;  /* 0x000000016100780c */ /* 0x000fe40000f41670 */
[----:B------:R-:W-:-:S02]  /*ff00*/  SHF.L.U32 R239, R0, 0x1, RZ ;  /* 0x0000000100ef7819 */ /* 0x000fc400000006ff */
[C---:B------:R-:W-:Y:S02]  /*ff10*/  IADD3.X R17, R7.reuse, R8, RZ, P0, !PT ;  /* 0x0000000807117210 */ /* 0x040fe400007fe4ff */
[----:B------:R-:W-:Y:S01]  /*ff20*/  IADD3 R6, P0, R6, R14, RZ ;  /* 0x0000000e06067210 */ /* 0x000fe20007f1e0ff */
[----:B------:R-:W1:Y:S01]  /*ff30*/  LDSM.16.M88.4 R8, [R239+0x8100] ;  /* 0x00810000ef08783b */ /* 0x000e620000000200 */
[----:B------:R-:W-:Y:S02]  /*ff40*/  LEA R241, R4, R239, 0x1 ;  /* 0x000000ef04f17211 */ /* 0x000fe400078e08ff */
[----:B------:R-:W-:Y:S01]  /*ff50*/  IADD3.X R7, R7, R20, RZ, P0, !PT ;  /* 0x0000001407077210 */ /* 0x000fe200007fe4ff */
[----:B------:R-:W2:Y:S01]  /*ff60*/  LDSM.16.M88.4 R12, [R239+0xa100] ;  /* 0x00a10000ef0c783b */ /* 0x000ea20000000200 */
[----:B------:R-:W-:Y:S02]  /*ff70*/  ISETP.GE.AND P0, PT, R55, c[0x0][0x1d4], PT ;  /* 0x0000750037007a0c */ /* 0x000fe40003f06270 */
[----:B------:R-:W-:Y:S01]  /*ff80*/  MOV R0, 0x40 ;  /* 0x0000004000007802 */ /* 0x000fe20000000f00 */
[----:B------:R-:W3:Y:S01]  /*ff90*/  LDSM.16.M88.4 R24, [R241+0x8100] ;  /* 0x00810000f118783b */ /* 0x000ee20000000200 */
[----:B------:R-:W-:-:S02]  /*ffa0*/  ISETP.LT.OR P3, PT, R97, 0x21, P0 ;  /* 0x000000216100780c */ /* 0x000fc40000761670 */
[C---:B------:R-:W-:Y:S01]  /*ffb0*/  LEA R240, R3.reuse, R239, 0x1 ;  /* 0x000000ef03f07211 */ /* 0x040fe200078e08ff */
[----:B------:R-:W4:Y:S01]  /*ffc0*/  LDSM.16.M88.4 R20, [R241+0xa100] ;  /* 0x00a10000f114783b */ /* 0x000f220000000200 */
[----:B------:R-:W-:Y:S02]  /*ffd0*/  LEA R242, R3, R241, 0x1 ;  /* 0x000000f103f27211 */ /* 0x000fe400078e08ff */
[----:B------:R-:W-:Y:S01]  /*ffe0*/  LEA R244, R4, R240, 0x1 ;  /* 0x000000f004f47211 */ /* 0x000fe200078e08ff */
[----:B------:R-:W-:Y:S01]  /*fff0*/  @!PT LDS RZ, [RZ] ;  /* 0x00000000fffff984 */ /* 0x000fe20000000800 */
[----:B------:R-:W-:Y:S01]  /*10000*/  @!PT LDS RZ, [RZ] ;  /* 0x00000000fffff984 */ /* 0x000fe20000000800 */
[----:B------:R-:W-:Y:S01]  /*10010*/  @!PT LDS RZ, [RZ] ;  /* 0x00000000fffff984 */ /* 0x000fe20000000800 */
[----:B------:R5:W-:Y:S01]  /*10020*/  LDGSTS.E.BYPASS.LTC128B.128 [R158+0x100], [R52.64], !P2 ;  /* 0x00100000349e7fae */ /* 0x000be2000d101d62 */
[----:B------:R-:W-:Y:S02]  /*10030*/  ISETP.LT.OR P2, PT, R97, 0x1, P0 ;  /* 0x000000016100780c */ /* 0x000fe40000741670 */
[----:B------:R-:W-:Y:S02]  /*10040*/  SHF.R.S32.HI R161, RZ, 0x1f, R160 ;  /* 0x0000001fffa17819 */ /* 0x000fe400000114a0 */
[----:B------:R-:W-:-:S02]  /*10050*/  IADD3 R251, R243, 0x800, RZ ;  /* 0x00000800f3fb7810 */ /* 0x000fc40007ffe0ff */
[C---:B------:R-:W-:Y:S01]  /*10060*/  IADD3 R250, R243.reuse, 0x1000, RZ ;  /* 0x00001000f3fa7810 */ /* 0x040fe20007ffe0ff */
[----:B------:R-:W-:Y:S01]  /*10070*/  STL [R1+0x4c], R161 ;  /* 0x00004ca101007387 */ /* 0x000fe20000100800 */
[C---:B------:R-:W-:Y:S02]  /*10080*/  IADD3 R249, R243.reuse, 0x1800, RZ ;  /* 0x00001800f3f97810 */ /* 0x040fe40007ffe0ff */
[C---:B------:R-:W-:Y:S02]  /*10090*/  IADD3 R248, R243.reuse, 0x2000, RZ ;  /* 0x00002000f3f87810 */ /* 0x040fe40007ffe0ff */
[----:B------:R-:W-:Y:S01]  /*100a0*/  IADD3 R247, R243, 0x2800, RZ ;  /* 0x00002800f3f77810 */ /* 0x000fe20007ffe0ff */
[----:B------:R3:W-:Y:S01]  /*100b0*/  LDGSTS.E.BYPASS.LTC128B.128 [R158+0x2100], [R44.64], !P2 ;  /* 0x021000002c9e7fae */ /* 0x0007e2000d101d62 */
[----:B------:R-:W-:Y:S02]  /*100c0*/  ISETP.LT.OR P2, PT, R97, 0x11, P1 ;  /* 0x000000116100780c */ /* 0x000fe40000f41670 */
[----:B------:R-:W-:-:S02]  /*100d0*/  IADD3 R246, R243, 0x3000, RZ ;  /* 0x00003000f3f67810 */ /* 0x000fc40007ffe0ff */
[----:B------:R-:W-:Y:S01]  /*100e0*/  IADD3 R245, R243, 0x3800, RZ ;  /* 0x00003800f3f57810 */ /* 0x000fe20007ffe0ff */
[----:B-1----:R-:W-:Y:S08]  /*100f0*/  HMMA.16816.F32 R116, R8, R40, RZ ;  /* 0x000000280874723c */ /* 0x002ff000000018ff */
[----:B------:R1:W-:Y:S01]  /*10100*/  LDGSTS.E.BYPASS.LTC128B.128 [R158+0x900], [R50.64], !P2 ;  /* 0x00900000329e7fae */ /* 0x0003e2000d101d62 */
[C---:B------:R-:W-:Y:S01]  /*10110*/  ISETP.LT.OR P2, PT, R97.reuse, 0x11, P0 ;  /* 0x000000116100780c */ /* 0x040fe20000741670 */
[C---:B--2---:R-:W-:Y:S08]  /*10120*/  HMMA.16816.F32 R76, R12.reuse, R36, RZ ;  /* 0x000000240c4c723c */ /* 0x044ff000000018ff */
[----:B------:R-:W-:Y:S04]  /*10130*/  HMMA.16816.F32 R84, R12, R40, RZ ;  /* 0x000000280c54723c */ /* 0x000fe800000018ff */
[----:B------:R2:W-:Y:S01]  /*10140*/  LDGSTS.E.BYPASS.LTC128B.128 [R158+0x2900], [R18.64], !P2 ;  /* 0x02900000129e7fae */ /* 0x0005e2000d101d62 */
[----:B------:R-:W-:-:S03]  /*10150*/  ISETP.LT.OR P2, PT, R97, 0x21, P1 ;  /* 0x000000216100780c */ /* 0x000fc60000f41670 */
[C---:B------:R-:W-:Y:S10]  /*10160*/  HMMA.16816.F32 R72, R12.reuse, R32, RZ ;  /* 0x000000200c48723c */ /* 0x040ff400000018ff */
[----:B------:R1:W-:Y:S01]  /*10170*/  LDGSTS.E.BYPASS.LTC128B.128 [R158+0x1100], [R48.64], !P2 ;  /* 0x01100000309e7fae */ /* 0x0003e2000d101d62 */
[C---:B------:R-:W-:Y:S01]  /*10180*/  ISETP.LT.OR P2, PT, R97.reuse, 0x31, P1 ;  /* 0x000000316100780c */ /* 0x040fe20000f41670 */
[----:B------:R-:W-:Y:S01]  /*10190*/  HMMA.16816.F32 R80, R12, R42, RZ ;  /* 0x0000002a0c50723c */ /* 0x000fe200000018ff */
[----:B------:R-:W-:Y:S01]  /*101a0*/  ISETP.LT.OR P1, PT, R97, 0x31, P0 ;  /* 0x000000316100780c */ /* 0x000fe20000721670 */
[----:B------:R2:W-:Y:S01]  /*101b0*/  LDGSTS.E.BYPASS.LTC128B.128 [R158+0x3100], [R16.64], !P3 ;  /* 0x03100000109e7fae */ /* 0x0005e2000d901d62 */
[----:B------:R-:W-:-:S04]  /*101c0*/  LOP3.LUT P0, RZ, R96, 0x4, RZ, 0xc0, !PT ;  /* 0x0000000460ff7812 */ /* 0x000fc8000780c0ff */
[----:B------:R-:W-:Y:S01]  /*101d0*/  SEL R0, R0, 0xffffffc0, !P0 ;  /* 0xffffffc000007807 */ /* 0x000fe20004000000 */
[----:B------:R-:W-:Y:S01]  /*101e0*/  HMMA.16816.F32 R88, R12, R38, RZ ;  /* 0x000000260c58723c */ /* 0x000fe200000018ff */
[----:B------:R-:W-:Y:S02]  /*101f0*/  PLOP3.LUT P0, PT, PT, PT, UP0, 0x40, 0x0 ;  /* 0x000000000000781c */ /* 0x000fe40003f0e808 */
[----:B------:R-:W-:Y:S01]  /*10200*/  IADD3 R237, R0, R243, RZ ;  /* 0x000000f300ed7210 */ /* 0x000fe20007ffe0ff */
[----:B------:R-:W-:Y:S01]  /*10210*/  IMAD.IADD R238, R232, 0x1, R0 ;  /* 0x00000001e8ee7824 */ /* 0x000fe200078e0200 */
[----:B------:R3:W-:Y:S03]  /*10220*/  LDGSTS.E.BYPASS.LTC128B.128 [R158+0x1900], [R46.64], !P2 ;  /* 0x019000002e9e7fae */ /* 0x0007e6000d101d62 */
[C---:B------:R-:W-:Y:S01]  /*10230*/  HMMA.16816.F32 R120, R8.reuse, R42, RZ ;  /* 0x0000002a0878723c */ /* 0x040fe200000018ff */
[----:B------:R1:W-:Y:S04]  /*10240*/  LDGSTS.E.BYPASS.LTC128B.128 [R158+0x3900], [R6.64], !P1 ;  /* 0x03900000069e7fae */ /* 0x0003e8000c901d62 */
[----:B------:R-:W0:Y:S03]  /*10250*/  LDGDEPBAR ;  /* 0x00000000000079af */ /* 0x000e260000000000 */
[C---:B------:R-:W-:Y:S01]  /*10260*/  HMMA.16816.F32 R112, R8.reuse, R36, RZ ;  /* 0x000000240870723c */ /* 0x040fe200000018ff */
[----:B--2---:R-:W-:Y:S07]  /*10270*/  LDSM.16.M88.4 R16, [R240+0x8100] ;  /* 0x00810000f010783b */ /* 0x004fee0000000200 */
[----:B------:R-:W-:Y:S08]  /*10280*/  HMMA.16816.F32 R108, R8, R38, RZ ;  /* 0x00000026086c723c */ /* 0x000ff000000018ff */
[C---:B-----5:R-:W-:Y:S01]  /*10290*/  HMMA.16816.F32 R52, R12.reuse, R28, RZ ;  /* 0x0000001c0c34723c */ /* 0x060fe200000018ff */
[----:B---3--:R-:W2:Y:S07]  /*102a0*/  LDSM.16.M88.4 R44, [R238+0x4100] ;  /* 0x00410000ee2c783b */ /* 0x008eae0000000200 */
[C---:B------:R-:W-:Y:S08]  /*102b0*/  HMMA.16816.F32 R100, R12.reuse, R34, RZ ;  /* 0x000000220c64723c */ /* 0x040ff000000018ff */
[----:B------:R-:W-:Y:S01]  /*102c0*/  HMMA.16816.F32 R92, R12, R30, RZ ;  /* 0x0000001e0c5c723c */ /* 0x000fe200000018ff */
[----:B------:R-:W3:Y:S07]  /*102d0*/  LDSM.16.M88.4 R12, [R240+0xa100] ;  /* 0x00a10000f00c783b */ /* 0x000eee0000000200 */
[C---:B------:R-:W-:Y:S08]  /*102e0*/  HMMA.16816.F32 R104, R8.reuse, R32, RZ ;  /* 0x000000200868723c */ /* 0x040ff000000018ff */
[C---:B------:R-:W-:Y:S01]  /*102f0*/  HMMA.16816.F32 R40, R8.reuse, R34, RZ ;  /* 0x000000220828723c */ /* 0x040fe200000018ff */
[----:B------:R-:W-:Y:S07]  /*10300*/  LDSM.16.M88.4 R32, [R238+0x4900] ;  /* 0x00490000ee20783b */ /* 0x000fee0000000200 */
[C---:B------:R-:W-:Y:S08]  /*10310*/  HMMA.16816.F32 R36, R8.reuse, R28, RZ ;  /* 0x0000001c0824723c */ /* 0x040ff000000018ff */
[----:B------:R-:W-:Y:S01]  /*10320*/  HMMA.16816.F32 R8, R8, R30, RZ ;  /* 0x0000001e0808723c */ /* 0x000fe200000018ff */
[----:B------:R-:W5:Y:S07]  /*10330*/  LDSM.16.M88.4 R28, [R238+0x5100] ;  /* 0x00510000ee1c783b */ /* 0x000f6e0000000200 */
[----:B-1----:R-:W-:Y:S08]  /*10340*/  HMMA.16816.F32 R48, R24, R68, R116 ;  /* 0x000000441830723c */ /* 0x002ff00000001874 */
[C---:B----4-:R-:W-:Y:S08]  /*10350*/  HMMA.16816.F32 R124, R20.reuse, R64, R76 ;  /* 0x00000040147c723c */ /* 0x050ff0000000184c */
[C---:B------:R-:W-:Y:S08]  /*10360*/  HMMA.16816.F32 R76, R20.reuse, R60, R72 ;  /* 0x0000003c144c723c */ /* 0x040ff00000001848 */
[C---:B------:R-:W-:Y:S08]  /*10370*/  HMMA.16816.F32 R84, R20.reuse, R68, R84 ;  /* 0x000000441454723c */ /* 0x040ff00000001854 */
[C---:B------:R-:W-:Y:S08]  /*10380*/  HMMA.16816.F32 R72, R20.reuse, R56, R52 ;  /* 0x000000381448723c */ /* 0x040ff00000001834 */
[C---:B------:R-:W-:Y:S08]  /*10390*/  HMMA.16816.F32 R96, R20.reuse, R70, R80 ;  /* 0x000000461460723c */ /* 0x040ff00000001850 */
[C---:B------:R-:W-:Y:S01]  /*103a0*/  HMMA.16816.F32 R144, R20.reuse, R66, R88 ;  /* 0x000000421490723c */ /* 0x040fe20000001858 */
[----:B------:R-:W-:Y:S07]  /*103b0*/  LDSM.16.M88.4 R88, [R237+0x1000] ;  /* 0x00100000ed58783b */ /* 0x000fee0000000200 */
[C---:B------:R-:W-:Y:S08]  /*103c0*/  HMMA.16816.F32 R148, R20.reuse, R62, R100 ;  /* 0x0000003e1494723c */ /* 0x040ff00000001864 */
[----:B------:R-:W-:Y:S01]  /*103d0*/  HMMA.16816.F32 R140, R20, R58, R92 ;  /* 0x0000003a148c723c */ /* 0x000fe2000000185c */
[----:B------:R-:W1:Y:S07]  /*103e0*/  LDSM.16.M88.4 R20, [R238+0x5900] ;  /* 0x00590000ee14783b */ /* 0x000e6e0000000200 */
[C---:B------:R-:W-:Y:S08]  /*103f0*/  HMMA.16816.F32 R136, R24.reuse, R60, R104 ;  /* 0x0000003c1888723c */ /* 0x040ff00000001868 */
[C---:B------:R-:W-:Y:S01]  /*10400*/  HMMA.16816.F32 R128, R24.reuse, R64, R112 ;  /* 0x000000401880723c */ /* 0x040fe20000001870 */
[----:B------:R-:W-:Y:S07]  /*10410*/  LDSM.16.M88.4 R112, [R237+0x1800] ;  /* 0x00180000ed70783b */ /* 0x000fee0000000200 */
[C---:B------:R-:W-:Y:S01]  /*10420*/  HMMA.16816.F32 R116, R24.reuse, R56, R36 ;  /* 0x000000381874723c */ /* 0x040fe20000001824 */
[----:B------:R-:W-:Y:S07]  /*10430*/  LDSM.16.M88.4 R36, [R239+0xc100] ;  /* 0x00c10000ef24783b */ /* 0x000fee0000000200 */
[C---:B------:R-:W-:Y:S08]  /*10440*/  HMMA.16816.F32 R104, R24.reuse, R70, R120 ;  /* 0x000000461868723c */ /* 0x040ff00000001878 */
[C---:B------:R-:W-:Y:S01]  /*10450*/  HMMA.16816.F32 R108, R24.reuse, R66, R108 ;  /* 0x00000042186c723c */ /* 0x040fe2000000186c */
[----:B------:R-:W-:Y:S07]  /*10460*/  LDSM.16.M88.4 R64, [R232+0x6100] ;  /* 0x00610000e840783b */ /* 0x000fee0000000200 */
[C---:B------:R-:W-:Y:S01]  /*10470*/  HMMA.16816.F32 R100, R24.reuse, R62, R40 ;  /* 0x0000003e1864723c */ /* 0x040fe20000001828 */
[----:B------:R-:W-:Y:S07]  /*10480*/  LDSM.16.M88.4 R40, [R242+0x8100] ;  /* 0x00810000f228783b */ /* 0x000fee0000000200 */
[----:B------:R-:W-:Y:S01]  /*10490*/  HMMA.16816.F32 R52, R24, R58, R8 ;  /* 0x0000003a1834723c */ /* 0x000fe20000001808 */
[----:B------:R-:W4:Y:S04]  /*104a0*/  LDSM.16.M88.4 R24, [R237] ;  /* 0x00000000ed18783b */ /* 0x000f280000000200 */
[----:B------:R-:W4:Y:S03]  /*104b0*/  LDSM.16.M88.4 R8, [R242+0xa100] ;  /* 0x00a10000f208783b */ /* 0x000f260000000200 */
[-C--:B--2---:R-:W-:Y:S01]  /*104c0*/  HMMA.16816.F32 R48, R16, R44.reuse, R48 ;  /* 0x0000002c1030723c */ /* 0x084fe20000001830 */
[----:B------:R-:W2:Y:S07]  /*104d0*/  LDSM.16.M88.4 R56, [R237+0x800] ;  /* 0x00080000ed38783b */ /* 0x000eae0000000200 */
[C---:B---3--:R-:W-:Y:S08]  /*104e0*/  HMMA.16816.F32 R60, R12.reuse, R44, R84 ;  /* 0x0000002c0c3c723c */ /* 0x048ff00000001854 */
[C---:B-----5:R-:W-:Y:S08]  /*104f0*/  HMMA.16816.F32 R80, R12.reuse, R28, R76 ;  /* 0x0000001c0c50723c */ /* 0x060ff0000000184c */
[C---:B------:R-:W-:Y:S08]  /*10500*/  HMMA.16816.F32 R92, R12.reuse, R32, R124 ;  /* 0x000000200c5c723c */ /* 0x040ff0000000187c */
[C---:B-1----:R-:W-:Y:S08]  /*10510*/  HMMA.16816.F32 R72, R12.reuse, R20, R72 ;  /* 0x000000140c48723c */ /* 0x042ff00000001848 */
[C---:B------:R-:W-:Y:S08]  /*10520*/  HMMA.16816.F32 R96, R12.reuse, R46, R96 ;  /* 0x0000002e0c60723c */ /* 0x040ff00000001860 */
[C---:B------:R-:W-:Y:S08]  /*10530*/  HMMA.16816.F32 R84, R12.reuse, R34, R144 ;  /* 0x000000220c54723c */ /* 0x040ff00000001890 */
[C---:B------:R-:W-:Y:S08]  /*10540*/  HMMA.16816.F32 R76, R12.reuse, R30, R148 ;  /* 0x0000001e0c4c723c */ /* 0x040ff00000001894 */
[----:B------:R-:W-:Y:S08]  /*10550*/  HMMA.16816.F32 R68, R12, R22, R140 ;  /* 0x000000160c44723c */ /* 0x000ff0000000188c */
[----:B----4-:R-:W-:Y:S08]  /*10560*/  HMMA.16816.F32 R12, R40, R24, R48 ;  /* 0x00000018280c723c */ /* 0x010ff00000001830 */
[C---:B------:R-:W-:Y:S08]  /*10570*/  HMMA.16816.F32 R44, R16.reuse, R46, R104 ;  /* 0x0000002e102c723c */ /* 0x040ff00000001868 */
[C---:B------:R-:W-:Y:S08]  /*10580*/  HMMA.16816.F32 R120, R16.reuse, R20, R116 ;  /* 0x000000141078723c */ /* 0x040ff00000001874 */
[C---:B------:R-:W-:Y:S08]  /*10590*/  HMMA.16816.F32 R104, R16.reuse, R32, R128 ;  /* 0x000000201068723c */ /* 0x040ff00000001880 */
[C---:B------:R-:W-:Y:S01]  /*105a0*/  HMMA.16816.F32 R108, R16.reuse, R34, R108 ;  /* 0x00000022106c723c */ /* 0x040fe2000000186c */
[----:B------:R-:W1:Y:S07]  /*105b0*/  LDSM.16.M88.4 R32, [R239+0xe100] ;  /* 0x00e10000ef20783b */ /* 0x000e6e0000000200 */
[C---:B------:R-:W-:Y:S08]  /*105c0*/  HMMA.16816.F32 R136, R16.reuse, R28, R136 ;  /* 0x0000001c1088723c */ /* 0x040ff00000001888 */
[C---:B------:R-:W-:Y:S01]  /*105d0*/  HMMA.16816.F32 R100, R16.reuse, R30, R100 ;  /* 0x0000001e1064723c */ /* 0x040fe20000001864 */
[----:B------:R-:W-:Y:S07]  /*105e0*/  LDSM.16.M88.4 R28, [R241+0xc100] ;  /* 0x00c10000f11c783b */ /* 0x000fee0000000200 */
[----:B------:R-:W-:Y:S01]  /*105f0*/  HMMA.16816.F32 R116, R16, R22, R52 ;  /* 0x000000161074723c */ /* 0x000fe20000001834 */
[----:B------:R-:W-:Y:S04]  /*10600*/  LDSM.16.M88.4 R52, [R238+0x6100] ;  /* 0x00610000ee34783b */ /* 0x000fe80000000200 */
[----:B------:R-:W-:Y:S03]  /*10610*/  LDSM.16.M88.4 R20, [R240+0xc100] ;  /* 0x00c10000f014783b */ /* 0x000fe60000000200 */
[----:B------:R-:W-:Y:S01]  /*10620*/  HMMA.16816.F32 R16, R8, R24, R60 ;  /* 0x000000180810723c */ /* 0x000fe2000000183c */
[----:B------:R-:W3:Y:S07]  /*10630*/  LDSM.16.M88.4 R60, [R243+0x2000] ;  /* 0x00200000f33c783b */ /* 0x000eee0000000200 */
[----:B------:R-:W-:Y:S08]  /*10640*/  HMMA.16816.F32 R12, R36, R64, R12 ;  /* 0x00000040240c723c */ /* 0x000ff0000000180c */
[C---:B------:R-:W-:Y:S08]  /*10650*/  HMMA.16816.F32 R148, R8.reuse, R114, R68 ;  /* 0x000000720894723c */ /* 0x040ff00000001844 */
[-C--:B------:R-:W-:Y:S08]  /*10660*/  HMMA.16816.F32 R96, R8, R26.reuse, R96 ;  /* 0x0000001a0860723c */ /* 0x080ff00000001860 */
[----:B------:R-:W-:Y:S01]  /*10670*/  HMMA.16816.F32 R68, R40, R26, R44 ;  /* 0x0000001a2844723c */ /* 0x000fe2000000182c */
[----:B------:R-:W4:Y:S04]  /*10680*/  LDSM.16.M88.4 R24, [R241+0xe100] ;  /* 0x00e10000f118783b */ /* 0x000f280000000200 */
[----:B------:R-:W-:Y:S03]  /*10690*/  LDSM.16.M88.4 R44, [R237+0x2000] ;  /* 0x00200000ed2c783b */ /* 0x000fe60000000200 */
[C---:B--2---:R-:W-:Y:S08]  /*106a0*/  HMMA.16816.F32 R92, R8.reuse, R56, R92 ;  /* 0x00000038085c723c */ /* 0x044ff0000000185c */
[C---:B------:R-:W-:Y:S08]  /*106b0*/  HMMA.16816.F32 R124, R8.reuse, R58, R84 ;  /* 0x0000003a087c723c */ /* 0x040ff00000001854 */
[C---:B------:R-:W-:Y:S08]  /*106c0*/  HMMA.16816.F32 R128, R8.reuse, R88, R80 ;  /* 0x000000580880723c */ /* 0x040ff00000001850 */
[C---:B------:R-:W-:Y:S08]  /*106d0*/  HMMA.16816.F32 R140, R8.reuse, R90, R76 ;  /* 0x0000005a088c723c */ /* 0x040ff0000000184c */
[----:B------:R-:W-:Y:S08]  /*106e0*/  HMMA.16816.F32 R144, R8, R112, R72 ;  /* 0x000000700890723c */ /* 0x000ff00000001848 */
[----:B-1----:R-:W-:Y:S01]  /*106f0*/  HMMA.16816.F32 R8, R32, R64, R16 ;  /* 0x000000402008723c */ /* 0x002fe20000001810 */
[----:B------:R-:W1:Y:S07]  /*10700*/  LDSM.16.M88.4 R16, [R240+0xe100] ;  /* 0x00e10000f010783b */ /* 0x000e6e0000000200 */
[----:B---3--:R-:W-:Y:S01]  /*10710*/  HMMA.16816.F32 R48, R28, R60, R12 ;  /* 0x0000003c1c30723c */ /* 0x008fe2000000180c */
[----:B------:R-:W2:Y:S07]  /*10720*/  LDSM.16.M88.4 R12, [R242+0xc100] ;  /* 0x00c10000f20c783b */ /* 0x000eae0000000200 */
[C---:B------:R-:W-:Y:S08]  /*10730*/  HMMA.16816.F32 R104, R40.reuse, R56, R104 ;  /* 0x000000382868723c */ /* 0x040ff00000001868 */
[----:B------:R-:W-:Y:S08]  /*10740*/  HMMA.16816.F32 R108, R40, R58, R108 ;  /* 0x0000003a286c723c */ /* 0x000ff0000000186c */
[----:B----4-:R-:W-:Y:S01]  /*10750*/  HMMA.16816.F32 R56, R24, R60, R8 ;  /* 0x0000003c1838723c */ /* 0x010fe20000001808 */
        /* <DEDUP_REMOVED lines=170> */
[----:B------:R-:W-:Y:S02]  /*11200*/  FMUL.FTZ R26, R26, c[0x0][0x320] ;  /* 0x0000c8001a1a7a20 */ /* 0x000fe40000410000 */
        /* <DEDUP_REMOVED lines=37> */
[----:B------:R5:W1:Y:S02]  /*11460*/  MUFU.TANH R48, R0 ;  /* 0x0000000000307308 */ /* 0x000a640000002400 */
[----:B-----5:R-:W-:-:S06]  /*11470*/  FMUL.FTZ R0, R75, c[0x0][0x320] ;  /* 0x0000c8004b007a20 */ /* 0x020fcc0000410000 */
[----:B------:R5:W1:Y:S02]  /*11480*/  MUFU.TANH R34, R0 ;  /* 0x0000000000227308 */ /* 0x000a640000002400 */
[----:B-----5:R-:W-:-:S06]  /*11490*/  FMUL.FTZ R0, R59, c[0x0][0x320] ;  /* 0x0000c8003b007a20 */ /* 0x020fcc0000410000 */
[----:B------:R5:W1:Y:S02]  /*114a0*/  MUFU.TANH R190, R0 ;  /* 0x0000000000be7308 */ /* 0x000a640000002400 */
[----:B-----5:R-:W-:Y:S01]  /*114b0*/  LOP3.LUT R0, R5, R2, RZ, 0xfc, !PT ;  /* 0x0000000205007212 */ /* 0x020fe200078efcff */
[----:B------:R-:W-:Y:S06]  /*114c0*/  BAR.SYNC.DEFER_BLOCKING 0x0 ;  /* 0x0000000000007b1d */ /* 0x000fec0000010000 */
[----:B------:R-:W-:Y:S05]  /*114d0*/  @P0 BRA `(.L_x_904) ;  /* 0x0000049000000947 */ /* 0x000fea0003800000 */
[----:B-1234-:R-:W-:Y:S01]  /*114e0*/  IMAD.U32 R2, RZ, RZ, UR7 ;  /* 0x00000007ff027e24 */ /* 0x01efe2000f8e00ff */
        /* <DEDUP_REMOVED lines=16> */
[----:B------:R-:W-:Y:S01]  /*115f0*/  IMAD R10, R2, c[0x0][0x2b8], R5 ;  /* 0x0000ae00020a7a24 */ /* 0x000fe200078e0205 */
[----:B------:R-:W-:Y:S02]  /*11600*/  IADD3 R22, -R25, 0x10, RZ ;  /* 0x0000001019167810 */ /* 0x000fe40007ffe1ff */
[----:B------:R-:W-:Y:S02]  /*11610*/  LOP3.LUT R11, R11, 0xf, RZ, 0xc0, !PT ;  /* 0x0000000f0b0b7812 */ /* 0x000fe400078ec0ff */
[----:B------:R-:W-:Y:S01]  /*11620*/  SHF.R.S32.HI R2, RZ, 0x1f, R10 ;  /* 0x0000001fff027819 */ /* 0x000fe2000001140a */
[----:B------:R-:W-:Y:S01]  /*11630*/  STL [R1+0x34], R10 ;  /* 0x0000340a01007387 */ /* 0x000fe20000100800 */
[----:B------:R-:W-:-:S03]  /*11640*/  LOP3.LUT R22, R22, 0xf, RZ, 0xc0, !PT ;  /* 0x0000000f16167812 */ /* 0x000fc600078ec0ff */
        /* <DEDUP_REMOVED lines=50> */
.L_x_904:
[----:B-1234-:R-:W-:Y:S01]  /*11970*/  LOP3.LUT R2, R156, 0xffffffe0, RZ, 0xc0, !PT ;  /* 0xffffffe09c027812 */ /* 0x01efe200078ec0ff */
[----:B------:R-:W-:Y:S01]  /*11980*/  IMAD.U32 R6, RZ, RZ, UR6 ;  /* 0x00000006ff067e24 */ /* 0x000fe2000f8e00ff */
[----:B------:R-:W-:Y:S03]  /*11990*/  STL [R1+0x90], R251 ;  /* 0x000090fb01007387 */ /* 0x000fe60000100800 */
[----:B------:R-:W-:Y:S01]  /*119a0*/  IMAD.IADD R2, R159, 0x1, -R2 ;  /* 0x000000019f027824 */ /* 0x000fe200078e0a02 */
[----:B------:R-:W-:Y:S04]  /*119b0*/  STL [R1+0x8c], R250 ;  /* 0x00008cfa01007387 */ /* 0x000fe80000100800 */
[----:B------:R-:W-:Y:S01]  /*119c0*/  SHF.R.S32.HI R5, RZ, 0x1f, R2 ;  /* 0x0000001fff057819 */ /* 0x000fe20000011402 */
[----:B------:R-:W-:Y:S03]  /*119d0*/  STL [R1+0x88], R249 ;  /* 0x000088f901007387 */ /* 0x000fe60000100800 */
[----:B------:R-:W-:Y:S01]  /*119e0*/  LEA.HI R5, R5, R2, RZ, 0x2 ;  /* 0x0000000205057211 */ /* 0x000fe200078f10ff */
[----:B------:R-:W-:Y:S03]  /*119f0*/  STL [R1+0x84], R248 ;  /* 0x000084f801007387 */ /* 0x000fe60000100800 */
[----:B------:R-:W-:Y:S01]  /*11a00*/  LOP3.LUT R5, R5, 0x7ffffffc, RZ, 0xc0, !PT ;  /* 0x7ffffffc05057812 */ /* 0x000fe200078ec0ff */
[----:B------:R1:W-:Y:S03]  /*11a10*/  STL [R1+0x80], R247 ;  /* 0x000080f701007387 */ /* 0x0003e60000100800 */
[----:B------:R-:W-:Y:S01]  /*11a20*/  IADD3 R2, R2, -R5, RZ ;  /* 0x8000000502027210 */ /* 0x000fe20007ffe0ff */
[----:B------:R2:W-:Y:S04]  /*11a30*/  STL [R1+0x7c], R246 ;  /* 0x00007cf601007387 */ /* 0x0005e80000100800 */
[----:B------:R-:W-:Y:S01]  /*11a40*/  IMAD R2, R2, -0x2, R6 ;  /* 0xfffffffe02027824 */ /* 0x000fe200078e0206 */
[----:B------:R3:W-:Y:S04]  /*11a50*/  STL [R1+0x78], R245 ;  /* 0x000078f501007387 */ /* 0x0007e80000100800 */
        /* <DEDUP_REMOVED lines=26> */
[----:B------:R-:W-:Y:S02]  /*11c00*/  ISETP.GT.AND P3, PT, R2, 0x11, PT ;  /* 0x000000110200780c */ /* 0x000fe40003f64270 */
[----:B------:R-:W-:Y:S01]  /*11c10*/  FSEL R16, R98, -INF , P1 ;  /* 0xff80000062107808 */ /* 0x000fe20000800000 */
[----:B------:R-:W-:Y:S01]  /*11c20*/  STL [R1+0x50], R132 ;  /* 0x0000508401007387 */ /* 0x000fe20000100800 */
[----:B------:R-:W-:-:S02]  /*11c30*/  FMNMX.FTZ R5, R9, R5, !PT ;  /* 0x0000000509057209 */ /* 0x000fc40007810000 */
[----:B------:R-:W-:Y:S01]  /*11c40*/  FSEL R15, R106, -INF , P0 ;  /* 0xff8000006a0f7808 */ /* 0x000fe20000000000 */
[----:B------:R-:W-:Y:S01]  /*11c50*/  IMAD.SHL.U32 R233, R0, 0x2, RZ ;  /* 0x0000000200e97824 */ /* 0x000fe200078e00ff */
[----:B------:R-:W-:Y:S01]  /*11c60*/  FSEL R123, R111, -INF , P0 ;  /* 0xff8000006f7b7808 */ /* 0x000fe20000000000 */
[----:B------:R-:W0:Y:S01]  /*11c70*/  LDGDEPBAR ;  /* 0x00000000000079af */ /* 0x000e220000000000 */
[----:B------:R-:W-:Y:S02]  /*11c80*/  FSEL R103, R113, -INF , P0 ;  /* 0xff80000071677808 */ /* 0x000fe40000000000 */
[----:B------:R-:W-:Y:S02]  /*11c90*/  ISETP.GT.AND P0, PT, R2, 0x18, PT ;  /* 0x000000180200780c */ /* 0x000fe40003f04270 */
[----:B------:R-:W-:Y:S02]  /*11ca0*/  FSEL R17, R97, -INF , P3 ;  /* 0xff80000061117808 */ /* 0x000fe40001800000 */
[----:B------:R-:W-:-:S02]  /*11cb0*/  FMNMX.FTZ R5, R16, R5, !PT ;  /* 0x0000000510057209 */ /* 0x000fc40007810000 */
[----:B------:R-:W-:Y:S02]  /*11cc0*/  FSEL R14, R108, -INF , P2 ;  /* 0xff8000006c0e7808 */ /* 0x000fe40001000000 */
[----:B------:R-:W-:Y:S02]  /*11cd0*/  FSEL R122, R112, -INF , P2 ;  /* 0xff800000707a7808 */ /* 0x000fe40001000000 */
[----:B------:R-:W-:Y:S02]  /*11ce0*/  FSEL R102, R115, -INF , P2 ;  /* 0xff80000073667808 */ /* 0x000fe40001000000 */
[----:B------:R-:W-:Y:S02]  /*11cf0*/  FSEL R21, R93, -INF , P3 ;  /* 0xff8000005d157808 */ /* 0x000fe40001800000 */
[----:B------:R-:W-:Y:S02]  /*11d00*/  FSEL R125, R99, -INF , P3 ;  /* 0xff800000637d7808 */ /* 0x000fe40001800000 */
[----:B------:R-:W-:-:S02]  /*11d10*/  FSEL R20, R95, -INF , P1 ;  /* 0xff8000005f147808 */ /* 0x000fc40000800000 */
[----:B------:R-:W-:Y:S01]  /*11d20*/  FSEL R124, R104, -INF , P1 ;  /* 0xff800000687c7808 */ /* 0x000fe20000800000 */
[----:B------:R-:W-:Y:S01]  /*11d30*/  IMAD R234, R4, 0x2, R233 ;  /* 0x0000000204ea7824 */ /* 0x000fe200078e02e9 */
[----:B------:R-:W-:Y:S01]  /*11d40*/  ISETP.GT.AND P2, PT, R2, 0x19, PT ;  /* 0x000000190200780c */ /* 0x000fe20003f44270 */
[----:B------:R-:W-:Y:S01]  /*11d50*/  LDSM.16.MT88.4 R40, [R233+0x100] ;  /* 0x00010000e928783b */ /* 0x000fe20000004200 */
[----:B------:R-:W-:Y:S02]  /*11d60*/  FSEL R18, R90, -INF , P0 ;  /* 0xff8000005a127808 */ /* 0x000fe40000000000 */
[----:B------:R-:W-:Y:S02]  /*11d70*/  FMNMX.FTZ R5, R17, R5, !PT ;  /* 0x0000000511057209 */ /* 0x000fe40007810000 */
[----:B------:R-:W-:Y:S02]  /*11d80*/  FSEL R113, R105, -INF , P3 ;  /* 0xff80000069717808 */ /* 0x000fe40001800000 */
[----:B------:R-:W-:-:S02]  /*11d90*/  FSEL R112, R107, -INF , P1 ;  /* 0xff8000006b707808 */ /* 0x000fc40000800000 */
[----:B------:R-:W-:Y:S02]  /*11da0*/  FSEL R22, R86, -INF , P0 ;  /* 0xff80000056167808 */ /* 0x000fe40000000000 */
[----:B------:R-:W-:Y:S02]  /*11db0*/  FSEL R126, R92, -INF , P0 ;  /* 0xff8000005c7e7808 */ /* 0x000fe40000000000 */
[----:B------:R-:W-:Y:S01]  /*11dc0*/  FSEL R115, R94, -INF , P0 ;  /* 0xff8000005e737808 */ /* 0x000fe20000000000 */
[----:B------:R-:W-:Y:S01]  /*11dd0*/  IMAD R235, R3, 0x2, R234 ;  /* 0x0000000203eb7824 */ /* 0x000fe200078e02ea */
[----:B------:R-:W-:Y:S01]  /*11de0*/  ISETP.GT.AND P3, PT, R2, 0x20, PT ;  /* 0x000000200200780c */ /* 0x000fe20003f64270 */
[----:B------:R-:W-:Y:S01]  /*11df0*/  LDSM.16.MT88.4 R44, [R234+0x100] ;  /* 0x00010000ea2c783b */ /* 0x000fe20000004200 */
[----:B------:R-:W-:Y:S02]  /*11e00*/  FSEL R19, R89, -INF , P2 ;  /* 0xff80000059137808 */ /* 0x000fe40001000000 */
[----:B------:R-:W-:Y:S01]  /*11e10*/  FMNMX.FTZ R5, R18, R5, !PT ;  /* 0x0000000512057209 */ /* 0x000fe20007810000 */
[----:B------:R-:W-:Y:S01]  /*11e20*/  LDSM.16.MT88.4 R92, [R233+0x2100] ;  /* 0x00210000e95c783b */ /* 0x000fe20000004200 */
[----:B------:R-:W-:-:S02]  /*11e30*/  ISETP.GT.AND P1, PT, R2, 0x21, PT ;  /* 0x000000210200780c */ /* 0x000fc40003f24270 */
[----:B------:R-:W-:Y:S01]  /*11e40*/  FSEL R175, R78, -INF , P3 ;  /* 0xff8000004eaf7808 */ /* 0x000fe20001800000 */
[----:B------:R-:W-:Y:S01]  /*11e50*/  LDSM.16.MT88.4 R108, [R235+0x2100] ;  /* 0x00210000eb6c783b */ /* 0x000fe20000004200 */
[----:B------:R-:W-:Y:S02]  /*11e60*/  FMNMX.FTZ R5, R19, R5, !PT ;  /* 0x0000000513057209 */ /* 0x000fe40007810000 */
[----:B------:R-:W-:Y:S01]  /*11e70*/  ISETP.GT.AND P0, PT, R2, 0x28, PT ;  /* 0x000000280200780c */ /* 0x000fe20003f04270 */
[----:B------:R-:W-:Y:S01]  /*11e80*/  LDSM.16.MT88.4 R60, [R235+0x900] ;  /* 0x00090000eb3c783b */ /* 0x000fe20000004200 */
[----:B------:R-:W-:Y:S02]  /*11e90*/  FSEL R172, R77, -INF , P1 ;  /* 0xff8000004dac7808 */ /* 0x000fe40000800000 */
[----:B------:R-:W-:Y:S01]  /*11ea0*/  FMNMX.FTZ R5, R175, R5, !PT ;  /* 0x00000005af057209 */ /* 0x000fe20007810000 */
[----:B------:R-:W-:Y:S01]  /*11eb0*/  LDSM.16.MT88.4 R52, [R234+0x900] ;  /* 0x00090000ea34783b */ /* 0x000fe20000004200 */
[----:B------:R-:W-:-:S02]  /*11ec0*/  FSEL R182, R49, -INF , P1 ;  /* 0xff80000031b67808 */ /* 0x000fc40000800000 */
[----:B------:R-:W-:Y:S02]  /*11ed0*/  FSEL R170, R79, -INF , P1 ;  /* 0xff8000004faa7808 */ /* 0x000fe40000800000 */
[----:B------:R-:W-:Y:S02]  /*11ee0*/  FSEL R168, R88, -INF , P1 ;  /* 0xff80000058a87808 */ /* 0x000fe40000800000 */
[----:B------:R-:W-:Y:S02]  /*11ef0*/  FSEL R174, R72, -INF , P0 ;  /* 0xff80000048ae7808 */ /* 0x000fe40000000000 */
[----:B------:R-:W-:Y:S02]  /*11f00*/  ISETP.GT.AND P1, PT, R2, 0x29, PT ;  /* 0x000000290200780c */ /* 0x000fe40003f24270 */
[----:B------:R-:W-:Y:S02]  /*11f10*/  FMNMX.FTZ R5, R172, R5, !PT ;  /* 0x00000005ac057209 */ /* 0x000fe40007810000 */
[----:B------:R-:W-:-:S02]  /*11f20*/  FSEL R183, R76, -INF , P3 ;  /* 0xff8000004cb77808 */ /* 0x000fc40001800000 */
[----:B------:R-:W-:Y:S02]  /*11f30*/  FSEL R171, R84, -INF , P3 ;  /* 0xff80000054ab7808 */ /* 0x000fe40001800000 */
[----:B------:R-:W-:Y:S02]  /*11f40*/  FSEL R169, R87, -INF , P3 ;  /* 0xff80000057a97808 */ /* 0x000fe40001800000 */
[----:B------:R-:W-:Y:S02]  /*11f50*/  ISETP.GT.AND P3, PT, R2, 0x30, PT ;  /* 0x000000300200780c */ /* 0x000fe40003f64270 */
[----:B------:R-:W-:Y:S02]  /*11f60*/  FSEL R173, R73, -INF , P1 ;  /* 0xff80000049ad7808 */ /* 0x000fe40000800000 */
[----:B------:R-:W-:Y:S02]  /*11f70*/  FMNMX.FTZ R5, R174, R5, !PT ;  /* 0x00000005ae057209 */ /* 0x000fe40007810000 */
[----:B------:R-:W-:-:S02]  /*11f80*/  FSEL R23, R85, -INF , P2 ;  /* 0xff80000055177808 */ /* 0x000fc40001000000 */
[----:B------:R-:W-:Y:S02]  /*11f90*/  FSEL R127, R91, -INF , P2 ;  /* 0xff8000005b7f7808 */ /* 0x000fe40001000000 */
[----:B------:R-:W-:Y:S01]  /*11fa0*/  FSEL R114, R96, -INF , P2 ;  /* 0xff80000060727808 */ /* 0x000fe20001000000 */
[----:B------:R-:W-:Y:S01]  /*11fb0*/  LDSM.16.MT88.4 R88, [R235+0x100] ;  /* 0x00010000eb58783b */ /* 0x000fe20000004200 */
[----:B------:R-:W-:Y:S02]  /*11fc0*/  ISETP.GT.AND P2, PT, R2, 0x31, PT ;  /* 0x000000310200780c */ /* 0x000fe40003f44270 */
[----:B-1----:R-:W-:Y:S01]  /*11fd0*/  FSEL R247, R32, -INF , P3 ;  /* 0xff80000020f77808 */ /* 0x002fe20001800000 */
[----:B------:R-:W-:Y:S01]  /*11fe0*/  LDSM.16.MT88.4 R96, [R234+0x2100] ;  /* 0x00210000ea60783b */ /* 0x000fe20000004200 */
[----:B------:R-:W-:Y:S02]  /*11ff0*/  FMNMX.FTZ R5, R173, R5, !PT ;  /* 0x00000005ad057209 */ /* 0x000fe40007810000 */
[----:B------:R-:W-:-:S02]  /*12000*/  FSEL R180, R34, -INF , P1 ;  /* 0xff80000022b47808 */ /* 0x000fc40000800000 */
[----:B------:R-:W-:Y:S02]  /*12010*/  FSEL R135, R71, -INF , P1 ;  /* 0xff80000047877808 */ /* 0x000fe40000800000 */
[----:B------:R-:W-:Y:S02]  /*12020*/  FSEL R133, R69, -INF , P1 ;  /* 0xff80000045857808 */ /* 0x000fe40000800000 */
[----:B------:R-:W-:Y:S02]  /*12030*/  ISETP.GT.AND P1, PT, R2, 0x38, PT ;  /* 0x000000380200780c */ /* 0x000fe40003f24270 */
[----:B------:R-:W-:Y:S02]  /*12040*/  FSEL R12, R30, -INF , P3 ;  /* 0xff8000001e0c7808 */ /* 0x000fe40001800000 */
[----:B--2---:R-:W-:Y:S02]  /*12050*/  FSEL R246, R31, -INF , P2 ;  /* 0xff8000001ff67808 */ /* 0x004fe40001000000 */
[----:B------:R-:W-:Y:S01]  /*12060*/  FMNMX.FTZ R5, R247, R5, !PT ;  /* 0x00000005f7057209 */ /* 0x000fe20007810000 */
[----:B------:R-:W-:Y:S01]  /*12070*/  STL [R1+0x1c], R12 ;  /* 0x00001c0c01007387 */ /* 0x000fe20000100800 */
[----:B------:R-:W-:-:S02]  /*12080*/  FSEL R181, R74, -INF , P0 ;  /* 0xff8000004ab57808 */ /* 0x000fc40000000000 */
[----:B------:R-:W-:Y:S01]  /*12090*/  FSEL R136, R70, -INF , P0 ;  /* 0xff80000046887808 */ /* 0x000fe20000000000 */
[----:B------:R-:W-:Y:S01]  /*120a0*/  STL [R1+0x94], R247 ;  /* 0x000094f701007387 */ /* 0x000fe20000100800 */
[----:B------:R-:W-:Y:S02]  /*120b0*/  FSEL R134, R48, -INF , P0 ;  /* 0xff80000030867808 */ /* 0x000fe40000000000 */
[----:B------:R-:W-:Y:S01]  /*120c0*/  ISETP.GT.AND P0, PT, R2, 0x39, PT ;  /* 0x000000390200780c */ /* 0x000fe20003f04270 */
[----:B------:R-:W-:Y:S01]  /*120d0*/  STL [R1+0x98], R246 ;  /* 0x000098f601007387 */ /* 0x000fe20000100800 */
[----:B---3--:R-:W-:Y:S02]  /*120e0*/  FSEL R245, R27, -INF , P1 ;  /* 0xff8000001bf57808 */ /* 0x008fe40000800000 */
[----:B------:R-:W-:Y:S01]  /*120f0*/  FMNMX.FTZ R2, R246, R5, !PT ;  /* 0x00000005f6027209 */ /* 0x000fe20007810000 */
[----:B------:R-:W-:Y:S01]  /*12100*/  LDSM.16.MT88.4 R72, [R233+0x2900] ;  /* 0x00290000e948783b */ /* 0x000fe20000004200 */
[----:B------:R-:W-:-:S02]  /*12110*/  FSEL R204, R26, -INF , P0 ;  /* 0xff8000001acc7808 */ /* 0x000fc40000000000 */
[----:B------:R-:W-:Y:S01]  /*12120*/  FMNMX.FTZ R2, R245, R2, !PT ;  /* 0x00000002f5027209 */ /* 0x000fe20007810000 */
[----:B------:R1:W-:Y:S01]  /*12130*/  STL [R1+0x9c], R245 ;  /* 0x00009cf501007387 */ /* 0x0003e20000100800 */
[----:B------:R-:W-:Y:S02]  /*12140*/  FSEL R185, R33, -INF , P2 ;  /* 0xff80000021b97808 */ /* 0x000fe40001000000 */
[----:B------:R-:W-:Y:S01]  /*12150*/  FSEL R252, R58, -INF , P3 ;  /* 0xff8000003afc7808 */ /* 0x000fe20001800000 */
[----:B------:R-:W-:Y:S01]  /*12160*/  LDSM.16.MT88.4 R68, [R234+0x2900] ;  /* 0x00290000ea44783b */ /* 0x000fe20000004200 */
[----:B------:R-:W-:-:S03]  /*12170*/  FSEL R195, R56, -INF , P3 ;  /* 0xff80000038c37808 */ /* 0x000fc60001800000 */
[----:B-1----:R-:W2:Y:S01]  /*12180*/  LDL.LU R245, [R1+0x1c] ;  /* 0x00001c0001f57983 */ /* 0x002ea20000300800 */
[----:B------:R-:W-:Y:S02]  /*12190*/  FMNMX.FTZ R2, R204, R2, !PT ;  /* 0x00000002cc027209 */ /* 0x000fe40007810000 */
[----:B------:R-:W-:Y:S02]  /*121a0*/  FSEL R12, R28, -INF , P0 ;  /* 0xff8000001c0c7808 */ /* 0x000fe40000000000 */
[----:B------:R-:W-:Y:S01]  /*121b0*/  FSEL R193, R57, -INF , P2 ;  /* 0xff80000039c17808 */ /* 0x000fe20001000000 */
[----:B------:R-:W1:Y:S01]  /*121c0*/  SHFL.BFLY PT, R5, R2, 0x2, 0x1f ;  /* 0x0c401f0002057f89 */ /* 0x000e6200000e0000 */
[----:B------:R-:W-:Y:S02]  /*121d0*/  FSEL R191, R36, -INF , P1 ;  /* 0xff80000024bf7808 */ /* 0x000fe40000800000 */
[----:B------:R-:W-:Y:S01]  /*121e0*/  LEA R236, R3, R233, 0x1 ;  /* 0x000000e903ec7211 */ /* 0x000fe200078e08ff */
[----:B------:R-:W-:Y:S01]  /*121f0*/  LDSM.16.MT88.4 R56, [R233+0x900] ;  /* 0x00090000e938783b */ /* 0x000fe20000004200 */
[----:B------:R-:W-:-:S02]  /*12200*/  FSEL R194, R35, -INF , P0 ;  /* 0xff80000023c27808 */ /* 0x000fc40000000000 */
[----:B------:R-:W-:Y:S01]  /*12210*/  FSEL R190, R190, -INF , P2 ;  /* 0xff800000bebe7808 */ /* 0x000fe20001000000 */
[----:B------:R-:W-:Y:S01]  /*12220*/  LDSM.16.MT88.4 R104, [R236+0x2100] ;  /* 0x00210000ec68783b */ /* 0x000fe20000004200 */
[----:B------:R-:W-:Y:S02]  /*12230*/  FSEL R189, R189, -INF , P1 ;  /* 0xff800000bdbd7808 */ /* 0x000fe40000800000 */
[----:B------:R-:W-:Y:S01]  /*12240*/  FSEL R188, R188, -INF , P0 ;  /* 0xff800000bcbc7808 */ /* 0x000fe20000000000 */
[----:B------:R-:W-:Y:S04]  /*12250*/  LDSM.16.MT88.4 R84, [R236+0x100] ;  /* 0x00010000ec54783b */ /* 0x000fe80000004200 */
[----:B------:R-:W-:Y:S04]  /*12260*/  LDSM.16.MT88.4 R48, [R236+0x2900] ;  /* 0x00290000ec30783b */ /* 0x000fe80000004200 */
[----:B------:R-:W-:Y:S01]  /*12270*/  LDSM.16.MT88.4 R76, [R236+0x900] ;  /* 0x00090000ec4c783b */ /* 0x000fe20000004200 */
[----:B-1----:R-:W-:-:S05]  /*12280*/  FMNMX.FTZ R2, R2, R5, !PT ;  /* 0x0000000502027209 */ /* 0x002fca0007810000 */
[----:B------:R-:W1:Y:S02]  /*12290*/  SHFL.BFLY PT, R137, R2, 0x1, 0x1f ;  /* 0x0c201f0002897f89 */ /* 0x000e6400000e0000 */
[----:B-1----:R-:W-:Y:S02]  /*122a0*/  FMNMX.FTZ R137, R2, R137, !PT ;  /* 0x0000008902897209 */ /* 0x002fe40007810000 */
[----:B------:R-:W-:Y:S02]  /*122b0*/  FMNMX.FTZ R2, R10, R11, !PT ;  /* 0x0000000b0a027209 */ /* 0x000fe40007810000 */
[C---:B------:R-:W-:Y:S01]  /*122c0*/  FSETP.NEU.FTZ.AND P3, PT, R137.reuse, -INF , PT ;  /* 0xff8000008900780b */ /* 0x040fe20003f7d000 */
[----:B------:R-:W-:Y:S01]  /*122d0*/  FMUL.FTZ R13, R137, c[0x0][0x2d0] ;  /* 0x0000b400890d7a20 */ /* 0x000fe20000410000 */
[----:B------:R-:W-:Y:S01]  /*122e0*/  FMNMX.FTZ R2, R14, R2, !PT ;  /* 0x000000020e027209 */ /* 0x000fe20007810000 */
[----:B------:R1:W-:Y:S03]  /*122f0*/  STL [R1+0xa0], R137 ;  /* 0x0000a08901007387 */ /* 0x0003e60000100800 */
[----:B------:R-:W-:Y:S01]  /*12300*/  FMNMX.FTZ R2, R15, R2, !PT ;  /* 0x000000020f027209 */ /* 0x000fe20007810000 */
[----:B------:R-:W-:Y:S01]  /*12310*/  STL [R1+0x14], R12 ;  /* 0x0000140c01007387 */ /* 0x000fe20000100800 */
[----:B------:R-:W-:-:S02]  /*12320*/  FSEL R13, R13, RZ, P3 ;  /* 0x000000ff0d0d7208 */ /* 0x000fc40001800000 */
[----:B------:R-:W-:-:S03]  /*12330*/  FMNMX.FTZ R2, R20, R2, !PT ;  /* 0x0000000214027209 */ /* 0x000fc60007810000 */
[----:B------:R-:W-:Y:S01]  /*12340*/  FFMA.FTZ R3, R16, c[0x0][0x2d0], -R13 ;  /* 0x0000b40010037a23 */ /* 0x000fe2000001080d */
[----:B------:R-:W-:-:S03]  /*12350*/  FMNMX.FTZ R2, R21, R2, !PT ;  /* 0x0000000215027209 */ /* 0x000fc60007810000 */
[----:B------:R3:W-:Y:S01]  /*12360*/  MUFU.EX2 R238, R3 ;  /* 0x0000000300ee7308 */ /* 0x0007e20000000800 */
[----:B------:R-:W-:-:S04]  /*12370*/  FMNMX.FTZ R2, R22, R2, !PT ;  /* 0x0000000216027209 */ /* 0x000fc80007810000 */
[----:B------:R-:W-:-:S04]  /*12380*/  FMNMX.FTZ R2, R23, R2, !PT ;  /* 0x0000000217027209 */ /* 0x000fc80007810000 */
[----:B------:R-:W-:Y:S02]  /*12390*/  FMNMX.FTZ R2, R183, R2, !PT ;  /* 0x00000002b7027209 */ /* 0x000fe40007810000 */
[----:B-1----:R-:W-:Y:S02]  /*123a0*/  FSEL R137, R29, -INF , P1 ;  /* 0xff8000001d897808 */ /* 0x002fe40000800000 */
[----:B------:R-:W-:Y:S01]  /*123b0*/  FMNMX.FTZ R2, R182, R2, !PT ;  /* 0x00000002b6027209 */ /* 0x000fe20007810000 */
[----:B---3--:R-:W-:-:S03]  /*123c0*/  FFMA.FTZ R3, R17, c[0x0][0x2d0], -R13 ;  /* 0x0000b40011037a23 */ /* 0x008fc6000001080d */
[----:B------:R-:W-:Y:S01]  /*123d0*/  FMNMX.FTZ R2, R181, R2, !PT ;  /* 0x00000002b5027209 */ /* 0x000fe20007810000 */
[----:B------:R-:W-:Y:S03]  /*123e0*/  MUFU.EX2 R232, R3 ;  /* 0x0000000300e87308 */ /* 0x000fe60000000800 */
[----:B------:R-:W-:-:S04]  /*123f0*/  FMNMX.FTZ R2, R180, R2, !PT ;  /* 0x00000002b4027209 */ /* 0x000fc80007810000 */
[----:B--2---:R-:W-:-:S04]  /*12400*/  FMNMX.FTZ R2, R245, R2, !PT ;  /* 0x00000002f5027209 */ /* 0x004fc80007810000 */
        /* <DEDUP_REMOVED lines=10> */
[----:B------:R1:W-:Y:S01]  /*124b0*/  STL [R1+0xa4], R2 ;  /* 0x0000a40201007387 */ /* 0x0003e20000100800 */
[----:B------:R2:W-:Y:S03]  /*124c0*/  MUFU.EX2 R241, R5 ;  /* 0x0000000500f17308 */ /* 0x0005e60000000800 */
[----:B------:R-:W-:-:S05]  /*124d0*/  FSEL R12, R12, RZ, P3 ;  /* 0x000000ff0c0c7208 */ /* 0x000fca0001800000 */
[----:B------:R-:W-:-:S04]  /*124e0*/  FFMA.FTZ R0, R11, c[0x0][0x2d0], -R12 ;  /* 0x0000b4000b007a23 */ /* 0x000fc8000001080c */
[----:B------:R3:W-:Y:S01]  /*124f0*/  MUFU.EX2 R240, R0 ;  /* 0x0000000000f07308 */ /* 0x0007e20000000800 */
[----:B--2---:R-:W-:-:S07]  /*12500*/  FFMA.FTZ R5, R7, c[0x0][0x2d0], -R13 ;  /* 0x0000b40007057a23 */ /* 0x004fce000001080d */
[----:B------:R2:W4:Y:S01]  /*12510*/  MUFU.EX2 R242, R5 ;  /* 0x0000000500f27308 */ /* 0x0005220000000800 */
[----:B---3--:R-:W-:-:S07]  /*12520*/  FFMA.FTZ R0, R14, c[0x0][0x2d0], -R12 ;  /* 0x0000b4000e007a23 */ /* 0x008fce000001080c */
[----:B-1----:R1:W-:Y:S01]  /*12530*/  MUFU.EX2 R2, R0 ;  /* 0x0000000000027308 */ /* 0x0023e20000000800 */
[----:B--2---:R-:W-:Y:S01]  /*12540*/  FFMA.FTZ R5, R8, c[0x0][0x2d0], -R13 ;  /* 0x0000b40008057a23 */ /* 0x004fe2000001080d */
[----:B------:R-:W-:Y:S02]  /*12550*/  FMNMX.FTZ R8, R120, R121, !PT ;  /* 0x0000007978087209 */ /* 0x000fe40007810000 */
[----:B----4-:R-:W-:-:S04]  /*12560*/  F2FP.PACK_AB R4, R242, R241 ;  /* 0x000000f1f204723e */ /* 0x010fc800000000ff */
[----:B------:R2:W-:Y:S01]  /*12570*/  MUFU.EX2 R205, R5 ;  /* 0x0000000500cd7308 */ /* 0x0005e20000000800 */
[----:B------:R-:W-:-:S04]  /*12580*/  FMNMX.FTZ R8, R122, R8, !PT ;  /* 0x000000087a087209 */ /* 0x000fc80007810000 */
[----:B------:R-:W-:Y:S01]  /*12590*/  FMNMX.FTZ R3, R123, R8, !PT ;  /* 0x000000087b037209 */ /* 0x000fe20007810000 */
[--C-:B------:R-:W-:Y:S02]  /*125a0*/  FFMA.FTZ R8, R18, c[0x0][0x2d0], -R13.reuse ;  /* 0x0000b40012087a23 */ /* 0x100fe4000001080d */
[----:B-1----:R-:W-:Y:S01]  /*125b0*/  FFMA.FTZ R0, R15, c[0x0][0x2d0], -R12 ;  /* 0x0000b4000f007a23 */ /* 0x002fe2000001080c */
[----:B------:R-:W-:Y:S01]  /*125c0*/  FMNMX.FTZ R3, R124, R3, !PT ;  /* 0x000000037c037209 */ /* 0x000fe20007810000 */
[----:B------:R1:W-:Y:S03]  /*125d0*/  MUFU.EX2 R244, R8 ;  /* 0x0000000800f47308 */ /* 0x0003e60000000800 */
[----:B------:R-:W-:Y:S01]  /*125e0*/  FMNMX.FTZ R3, R125, R3, !PT ;  /* 0x000000037d037209 */ /* 0x000fe20007810000 */
[----:B--2---:R-:W-:-:S03]  /*125f0*/  FFMA.FTZ R5, R9, c[0x0][0x2d0], -R13 ;  /* 0x0000b40009057a23 */ /* 0x004fc6000001080d */
[----:B------:R-:W-:Y:S01]  /*12600*/  FMNMX.FTZ R3, R126, R3, !PT ;  /* 0x000000037e037209 */ /* 0x000fe20007810000 */
[----:B------:R2:W3:Y:S03]  /*12610*/  MUFU.EX2 R184, R0 ;  /* 0x0000000000b87308 */ /* 0x0004e60000000800 */
[----:B------:R-:W-:-:S04]  /*12620*/  FMNMX.FTZ R3, R127, R3, !PT ;  /* 0x000000037f037209 */ /* 0x000fc80007810000 */
[----:B------:R-:W-:Y:S01]  /*12630*/  FMNMX.FTZ R3, R171, R3, !PT ;  /* 0x00000003ab037209 */ /* 0x000fe20007810000 */
[----:B-1----:R-:W-:Y:S01]  /*12640*/  FFMA.FTZ R8, R19, c[0x0][0x2d0], -R13 ;  /* 0x0000b40013087a23 */ /* 0x002fe2000001080d */
[----:B------:R1:W4:Y:S01]  /*12650*/  MUFU.EX2 R251, R5 ;  /* 0x0000000500fb7308 */ /* 0x0003220000000800 */
[----:B--2---:R-:W-:-:S07]  /*12660*/  FMNMX.FTZ R0, R100, R101, !PT ;  /* 0x0000006564007209 */ /* 0x004fce0007810000 */
[----:B------:R2:W2:Y:S01]  /*12670*/  MUFU.EX2 R246, R8 ;  /* 0x0000000800f67308 */ /* 0x0004a20000000800 */
[----:B---3--:R-:W-:Y:S02]  /*12680*/  F2FP.PACK_AB R7, R184, R2 ;  /* 0x00000002b807723e */ /* 0x008fe400000000ff */
[----:B------:R-:W-:-:S04]  /*12690*/  FMNMX.FTZ R0, R102, R0, !PT ;  /* 0x0000000066007209 */ /* 0x000fc80007810000 */
[----:B------:R-:W-:Y:S01]  /*126a0*/  FMNMX.FTZ R0, R103, R0, !PT ;  /* 0x0000000067007209 */ /* 0x000fe20007810000 */
[--C-:B-1----:R-:W-:Y:S01]  /*126b0*/  FFMA.FTZ R5, R10, c[0x0][0x2d0], -R12.reuse ;  /* 0x0000b4000a057a23 */ /* 0x102fe2000001080c */
[----:B----4-:R-:W-:Y:S02]  /*126c0*/  F2FP.PACK_AB R6, R251, R205 ;  /* 0x000000cdfb06723e */ /* 0x010fe400000000ff */
[----:B------:R-:W-:Y:S01]  /*126d0*/  FMNMX.FTZ R0, R112, R0, !PT ;  /* 0x0000000070007209 */ /* 0x000fe20007810000 */
[----:B------:R-:W1:Y:S03]  /*126e0*/  MUFU.EX2 R207, R5 ;  /* 0x0000000500cf7308 */ /* 0x000e660000000800 */
[----:B------:R-:W-:Y:S01]  /*126f0*/  FMNMX.FTZ R0, R113, R0, !PT ;  /* 0x0000000071007209 */ /* 0x000fe20007810000 */
[----:B--2---:R-:W-:Y:S01]  /*12700*/  FFMA.FTZ R8, R20, c[0x0][0x2d0], -R12 ;  /* 0x0000b40014087a23 */ /* 0x004fe2000001080c */
[----:B------:R-:W-:-:S02]  /*12710*/  F2FP.PACK_AB R10, R246, R244 ;  /* 0x000000f4f60a723e */ /* 0x000fc400000000ff */
[----:B------:R-:W-:Y:S01]  /*12720*/  FMNMX.FTZ R0, R115, R0, !PT ;  /* 0x0000000073007209 */ /* 0x000fe20007810000 */
[----:B------:R2:W-:Y:S03]  /*12730*/  MUFU.EX2 R237, R8 ;  /* 0x0000000800ed7308 */ /* 0x0005e60000000800 */
[----:B------:R-:W-:-:S04]  /*12740*/  FMNMX.FTZ R0, R114, R0, !PT ;  /* 0x0000000072007209 */ /* 0x000fc80007810000 */
[----:B------:R-:W-:Y:S02]  /*12750*/  FMNMX.FTZ R0, R169, R0, !PT ;  /* 0x00000000a9007209 */ /* 0x000fe40007810000 */
[----:B-1----:R-:W-:Y:S02]  /*12760*/  F2FP.PACK_AB R5, R240, R207 ;  /* 0x000000cff005723e */ /* 0x002fe400000000ff */
[----:B------:R-:W-:-:S04]  /*12770*/  FMNMX.FTZ R0, R168, R0, !PT ;  /* 0x00000000a8007209 */ /* 0x000fc80007810000 */
[----:B------:R-:W-:Y:S01]  /*12780*/  FMNMX.FTZ R0, R134, R0, !PT ;  /* 0x0000000086007209 */ /* 0x000fe20007810000 */
[C---:B------:R-:W-:Y:S01]  /*12790*/  HMMA.16816.F32 R64, R4.reuse, R40, RZ ;  /* 0x000000280440723c */ /* 0x040fe200000018ff */
[----:B--2---:R-:W-:Y:S01]  /*127a0*/  FMNMX.FTZ R8, R170, R3, !PT ;  /* 0x00000003aa087209 */ /* 0x004fe20007810000 */
[----:B------:R-:W-:Y:S01]  /*127b0*/  FFMA.FTZ R3, R21, c[0x0][0x2d0], -R12 ;  /* 0x0000b40015037a23 */ /* 0x000fe2000001080c */
[----:B------:R-:W-:Y:S02]  /*127c0*/  FMNMX.FTZ R0, R133, R0, !PT ;  /* 0x0000000085007209 */ /* 0x000fe40007810000 */
[----:B------:R-:W-:Y:S01]  /*127d0*/  FMNMX.FTZ R8, R136, R8, !PT ;  /* 0x0000000888087209 */ /* 0x000fe20007810000 */
[----:B------:R1:W2:Y:S01]  /*127e0*/  MUFU.EX2 R138, R3 ;  /* 0x00000003008a7308 */ /* 0x0002a20000000800 */
[----:B------:R-:W-:Y:S01]  /*127f0*/  FMNMX.FTZ R0, R195, R0, !PT ;  /* 0x00000000c3007209 */ /* 0x000fe20007810000 */
[----:B------:R-:W-:Y:S03]  /*12800*/  HMMA.16816.F32 R160, R4, R88, RZ ;  /* 0x0000005804a0723c */ /* 0x000fe600000018ff */
[----:B------:R-:W-:-:S04]  /*12810*/  FMNMX.FTZ R0, R193, R0, !PT ;  /* 0x00000000c1007209 */ /* 0x000fc80007810000 */
[----:B------:R-:W-:Y:S01]  /*12820*/  FMNMX.FTZ R0, R191, R0, !PT ;  /* 0x00000000bf007209 */ /* 0x000fe20007810000 */
[C---:B------:R-:W-:Y:S03]  /*12830*/  HMMA.16816.F32 R144, R4.reuse, R104, RZ ;  /* 0x000000680490723c */ /* 0x040fe600000018ff */
[----:B------:R-:W-:Y:S02]  /*12840*/  FMNMX.FTZ R0, R194, R0, !PT ;  /* 0x00000000c2007209 */ /* 0x000fe40007810000 */
[----:B-1----:R-:W-:Y:S01]  /*12850*/  FMNMX.FTZ R3, R135, R8, !PT ;  /* 0x0000000887037209 */ /* 0x002fe20007810000 */
[----:B------:R-:W-:Y:S02]  /*12860*/  FFMA.FTZ R8, R22, c[0x0][0x2d0], -R12 ;  /* 0x0000b40016087a23 */ /* 0x000fe4000001080c */
[----:B------:R-:W1:Y:S01]  /*12870*/  SHFL.BFLY PT, R9, R0, 0x2, 0x1f ;  /* 0x0c401f0000097f89 */ /* 0x000e6200000e0000 */
[----:B------:R-:W-:Y:S01]  /*12880*/  HMMA.16816.F32 R156, R4, R44, RZ ;  /* 0x0000002c049c723c */ /* 0x000fe200000018ff */
[----:B------:R-:W-:Y:S01]  /*12890*/  FMNMX.FTZ R3, R252, R3, !PT ;  /* 0x00000003fc037209 */ /* 0x000fe20007810000 */
[----:B------:R3:W-:Y:S03]  /*128a0*/  MUFU.EX2 R243, R8 ;  /* 0x0000000800f37308 */ /* 0x0007e60000000800 */
[----:B------:R-:W-:-:S03]  /*128b0*/  FMNMX.FTZ R3, R190, R3, !PT ;  /* 0x00000003be037209 */ /* 0x000fc60007810000 */
[----:B------:R-:W-:Y:S01]  /*128c0*/  HMMA.16816.F32 R164, R4, R84, RZ ;  /* 0x0000005404a4723c */ /* 0x000fe200000018ff */
[----:B------:R-:W-:-:S04]  /*128d0*/  FMNMX.FTZ R3, R189, R3, !PT ;  /* 0x00000003bd037209 */ /* 0x000fc80007810000 */
[----:B------:R-:W-:-:S03]  /*128e0*/  FMNMX.FTZ R14, R188, R3, !PT ;  /* 0x00000003bc0e7209 */ /* 0x000fc60007810000 */
[C---:B------:R-:W-:Y:S01]  /*128f0*/  HMMA.16816.F32 R152, R4.reuse, R92, RZ ;  /* 0x0000005c0498723c */ /* 0x040fe200000018ff */
[----:B---3--:R-:W-:Y:S01]  /*12900*/  FFMA.FTZ R8, R23, c[0x0][0x2d0], -R12 ;  /* 0x0000b40017087a23 */ /* 0x008fe2000001080c */
[----:B------:R-:W-:Y:S03]  /*12910*/  SHFL.BFLY PT, R15, R14, 0x2, 0x1f ;  /* 0x0c401f000e0f7f89 */ /* 0x000fe600000e0000 */
[----:B------:R3:W4:Y:S01]  /*12920*/  MUFU.EX2 R206, R8 ;  /* 0x0000000800ce7308 */ /* 0x0007220000000800 */
[----:B-1----:R-:W-:Y:S02]  /*12930*/  FMNMX.FTZ R0, R0, R9, !PT ;  /* 0x0000000900007209 */ /* 0x002fe40007810000 */
[C---:B------:R-:W-:Y:S01]  /*12940*/  HMMA.16816.F32 R148, R4.reuse, R96, RZ ;  /* 0x000000600494723c */ /* 0x040fe200000018ff */
[----:B--2---:R-:W-:Y:S02]  /*12950*/  F2FP.PACK_AB R9, R138, R237 ;  /* 0x000000ed8a09723e */ /* 0x004fe400000000ff */
[----:B------:R-:W1:Y:S05]  /*12960*/  SHFL.BFLY PT, R16, R0, 0x1, 0x1f ;  /* 0x0c201f0000107f89 */ /* 0x000e6a00000e0000 */
[----:B------:R-:W-:Y:S01]  /*12970*/  HMMA.16816.F32 R140, R4, R108, RZ ;  /* 0x0000006c048c723c */ /* 0x000fe200000018ff */
[----:B---3--:R-:W-:-:S02]  /*12980*/  F2FP.PACK_AB R8, R232, R238 ;  /* 0x000000eee808723e */ /* 0x008fc400000000ff */
[----:B----4-:R-:W-:-:S05]  /*12990*/  F2FP.PACK_AB R11, R206, R243 ;  /* 0x000000f3ce0b723e */ /* 0x010fca00000000ff */
[C---:B------:R-:W-:Y:S08]  /*129a0*/  HMMA.16816.F32 R128, R4.reuse, R42, RZ ;  /* 0x0000002a0480723c */ /* 0x040ff000000018ff */
[----:B------:R-:W-:Y:S01]  /*129b0*/  HMMA.16816.F32 R116, R4, R46, RZ ;  /* 0x0000002e0474723c */ /* 0x000fe200000018ff */
[----:B-1----:R-:W-:Y:S02]  /*129c0*/  FMNMX.FTZ R139, R0, R16, !PT ;  /* 0x00000010008b7209 */ /* 0x002fe40007810000 */
[----:B------:R-:W-:-:S02]  /*129d0*/  FMNMX.FTZ R0, R14, R15, !PT ;  /* 0x0000000f0e007209 */ /* 0x000fc40007810000 */
[C---:B------:R-:W-:Y:S01]  /*129e0*/  FSETP.NEU.FTZ.AND P0, PT, R139.reuse, -INF , PT ;  /* 0xff8000008b00780b */ /* 0x040fe20003f1d000 */
[----:B------:R-:W-:Y:S02]  /*129f0*/  FMUL.FTZ R3, R139, c[0x0][0x2d0] ;  /* 0x0000b4008b037a20 */ /* 0x000fe40000410000 */
[----:B------:R-:W-:Y:S03]  /*12a00*/  HMMA.16816.F32 R80, R4, R86, RZ ;  /* 0x000000560450723c */ /* 0x000fe600000018ff */
[----:B------:R-:W-:-:S05]  /*12a10*/  FSEL R3, R3, RZ, P0 ;  /* 0x000000ff03037208 */ /* 0x000fca0000000000 */
[C---:B------:R-:W-:Y:S08]  /*12a20*/  HMMA.16816.F32 R36, R4.reuse, R90, RZ ;  /* 0x0000005a0424723c */ /* 0x040ff000000018ff */
[C---:B------:R-:W-:Y:S08]  /*12a30*/  HMMA.16816.F32 R32, R4.reuse, R94, RZ ;  /* 0x0000005e0420723c */ /* 0x040ff000000018ff */
[C---:B------:R-:W-:Y:S08]  /*12a40*/  HMMA.16816.F32 R28, R4.reuse, R98, RZ ;  /* 0x00000062041c723c */ /* 0x040ff000000018ff */
[C---:B------:R-:W-:Y:S08]  /*12a50*/  HMMA.16816.F32 R24, R4.reuse, R106, RZ ;  /* 0x0000006a0418723c */ /* 0x040ff000000018ff */
[----:B------:R-:W-:Y:S01]  /*12a60*/  HMMA.16816.F32 R20, R4, R110, RZ ;  /* 0x0000006e0414723c */ /* 0x000fe200000018ff */
[----:B------:R-:W1:Y:S06]  /*12a70*/  SHFL.BFLY PT, R5, R0, 0x1, 0x1f ;  /* 0x0c201f0000057f89 */ /* 0x000e6c00000e0000 */
[--C-:B------:R-:W-:Y:S01]  /*12a80*/  FFMA.FTZ R4, R100, c[0x0][0x2d0], -R3.reuse ;  /* 0x0000b40064047a23 */ /* 0x100fe20000010803 */
[C---:B------:R-:W-:Y:S01]  /*12a90*/  HMMA.16816.F32 R196, R8.reuse, R56, R64 ;  /* 0x0000003808c4723c */ /* 0x040fe20000001840 */
[----:B------:R-:W2:Y:S02]  /*12aa0*/  LDSM.16.MT88.4 R64, [R235+0x2900] ;  /* 0x00290000eb40783b */ /* 0x000ea40000004200 */
[----:B------:R3:W-:Y:S05]  /*12ab0*/  MUFU.EX2 R192, R4 ;  /* 0x0000000400c07308 */ /* 0x0007ea0000000800 */
[C---:B------:R-:W-:Y:S08]  /*12ac0*/  HMMA.16816.F32 R176, R8.reuse, R60, R160 ;  /* 0x0000003c08b0723c */ /* 0x040ff000000018a0 */
[----:B------:R-:W-:Y:S01]  /*12ad0*/  HMMA.16816.F32 R212, R8, R52, R156 ;  /* 0x0000003408d4723c */ /* 0x000fe2000000189c */
[----:B---3--:R-:W-:-:S04]  /*12ae0*/  FFMA.FTZ R4, R101, c[0x0][0x2d0], -R3 ;  /* 0x0000b40065047a23 */ /* 0x008fc80000010803 */
[----:B------:R3:W-:Y:S03]  /*12af0*/  MUFU.EX2 R15, R4 ;  /* 0x00000004000f7308 */ /* 0x0007e60000000800 */
[C---:B------:R-:W-:Y:S07]  /*12b00*/  HMMA.16816.F32 R156, R8.reuse, R72, R152 ;  /* 0x00000048089c723c */ /* 0x040fee0000001898 */
[----:B------:R-:W-:Y:S01]  /*12b10*/  MOV R154, R138 ;  /* 0x0000008a009a7202 */ /* 0x000fe20000000f00 */
[----:B------:R-:W-:Y:S01]  /*12b20*/  HMMA.16816.F32 R228, R8, R76, R164 ;  /* 0x0000004c08e4723c */ /* 0x000fe200000018a4 */
[----:B-1----:R-:W-:Y:S01]  /*12b30*/  FMNMX.FTZ R138, R0, R5, !PT ;  /* 0x00000005008a7209 */ /* 0x002fe20007810000 */
[----:B------:R-:W-:-:S03]  /*12b40*/  FFMA.FTZ R0, R113, c[0x0][0x2d0], -R3 ;  /* 0x0000b40071007a23 */ /* 0x000fc60000010803 */
[----:B------:R-:W-:Y:S01]  /*12b50*/  FSETP.NEU.FTZ.AND P0, PT, R138, -INF , PT ;  /* 0xff8000008a00780b */ /* 0x000fe20003f1d000 */
[----:B------:R1:W-:Y:S01]  /*12b60*/  MUFU.EX2 R155, R0 ;  /* 0x00000000009b7308 */ /* 0x0003e20000000800 */
[----:B---3--:R-:W-:Y:S01]  /*12b70*/  FFMA.FTZ R4, R102, c[0x0][0x2d0], -R3 ;  /* 0x0000b40066047a23 */ /* 0x008fe20000010803 */
[----:B------:R-:W-:Y:S01]  /*12b80*/  MOV R166, R179 ;  /* 0x000000b300a67202 */ /* 0x000fe20000000f00 */
[----:B------:R-:W-:Y:S01]  /*12b90*/  IMAD.MOV.U32 R167, RZ, RZ, R178 ;  /* 0x000000ffffa77224 */ /* 0x000fe200078e00b2 */
[C---:B------:R-:W-:Y:S01]  /*12ba0*/  HMMA.16816.F32 R148, R8.reuse, R68, R148 ;  /* 0x000000440894723c */ /* 0x040fe20000001894 */
[----:B------:R-:W-:Y:S02]  /*12bb0*/  IMAD.MOV.U32 R165, RZ, RZ, R177 ;  /* 0x000000ffffa57224 */ /* 0x000fe400078e00b1 */
[----:B------:R-:W-:Y:S01]  /*12bc0*/  IMAD.MOV.U32 R164, RZ, RZ, R176 ;  /* 0x000000ffffa47224 */ /* 0x000fe200078e00b0 */
[----:B------:R3:W-:Y:S02]  /*12bd0*/  MUFU.EX2 R132, R4 ;  /* 0x0000000400847308 */ /* 0x0007e40000000800 */
[----:B------:R-:W-:Y:S01]  /*12be0*/  MOV R6, R158 ;  /* 0x0000009e00067202 */ /* 0x000fe20000000f00 */
[----:B------:R-:W-:Y:S01]  /*12bf0*/  IMAD.MOV.U32 R17, RZ, RZ, R157 ;  /* 0x000000ffff117224 */ /* 0x000fe200078e009d */
[----:B------:R-:W-:Y:S01]  /*12c00*/  MOV R152, R156 ;  /* 0x0000009c00987202 */ /* 0x000fe20000000f00 */
[----:B------:R-:W-:Y:S01]  /*12c10*/  IMAD.MOV.U32 R153, RZ, RZ, R159 ;  /* 0x000000ffff997224 */ /* 0x000fe200078e009f */
[----:B------:R-:W-:Y:S01]  /*12c20*/  HMMA.16816.F32 R128, R8, R58, R128 ;  /* 0x0000003a0880723c */ /* 0x000fe20000001880 */
[----:B-1----:R-:W-:-:S05]  /*12c30*/  FMUL.FTZ R0, R138, c[0x0][0x2d0] ;  /* 0x0000b4008a007a20 */ /* 0x002fca0000410000 */
[----:B------:R-:W-:Y:S02]  /*12c40*/  FSEL R0, R0, RZ, P0 ;  /* 0x000000ff00007208 */ /* 0x000fe40000000000 */
[----:B------:R-:W-:Y:S01]  /*12c50*/  HMMA.16816.F32 R156, R8, R54, R116 ;  /* 0x00000036089c723c */ /* 0x000fe20000001874 */
[----:B---3--:R-:W-:-:S04]  /*12c60*/  FFMA.FTZ R4, R103, c[0x0][0x2d0], -R3 ;  /* 0x0000b40067047a23 */ /* 0x008fc80000010803 */
[----:B------:R1:W-:Y:S02]  /*12c70*/  MUFU.EX2 R250, R4 ;  /* 0x0000000400fa7308 */ /* 0x0003e40000000800 */
[----:B------:R-:W-:Y:S01]  /*12c80*/  MOV R118, R184 ;  /* 0x000000b800767202 */ /* 0x000fe20000000f00 */
[C---:B------:R-:W-:Y:S01]  /*12c90*/  HMMA.16816.F32 R100, R8.reuse, R48, R144 ;  /* 0x000000300864723c */ /* 0x040fe20000001890 */
[----:B------:R-:W-:Y:S01]  /*12ca0*/  IMAD.MOV.U32 R16, RZ, RZ, R151 ;  /* 0x000000ffff107224 */ /* 0x000fe200078e0097 */
[----:B------:R-:W-:Y:S01]  /*12cb0*/  MOV R7, R150 ;  /* 0x0000009600077202 */ /* 0x000fe20000000f00 */
[----:B------:R-:W-:Y:S02]  /*12cc0*/  IMAD.MOV.U32 R14, RZ, RZ, R148 ;  /* 0x000000ffff0e7224 */ /* 0x000fe400078e0094 */
[----:B------:R-:W-:Y:S02]  /*12cd0*/  IMAD.MOV.U32 R176, RZ, RZ, R149 ;  /* 0x000000ffffb07224 */ /* 0x000fe400078e0095 */
[----:B------:R-:W-:Y:S01]  /*12ce0*/  IMAD.MOV.U32 R147, RZ, RZ, R6 ;  /* 0x000000ffff937224 */ /* 0x000fe200078e0006 */
[----:B------:R-:W-:Y:S01]  /*12cf0*/  HMMA.16816.F32 R200, R8, R62, R36 ;  /* 0x0000003e08c8723c */ /* 0x000fe20000001824 */
[----:B------:R-:W-:Y:S01]  /*12d00*/  MOV R146, R17 ;  /* 0x0000001100927202 */ /* 0x000fe20000000f00 */
[----:B-1----:R-:W-:-:S06]  /*12d10*/  FFMA.FTZ R4, R112, c[0x0][0x2d0], -R3 ;  /* 0x0000b40070047a23 */ /* 0x002fcc0000010803 */
[C---:B------:R-:W-:Y:S01]  /*12d20*/  HMMA.16816.F32 R224, R8.reuse, R74, R32 ;  /* 0x0000004a08e0723c */ /* 0x040fe20000001820 */
[----:B------:R1:W3:Y:S07]  /*12d30*/  MUFU.EX2 R6, R4 ;  /* 0x0000000400067308 */ /* 0x0002ee0000000800 */
[----:B------:R-:W-:Y:S01]  /*12d40*/  IMAD.MOV.U32 R179, RZ, RZ, R101 ;  /* 0x000000ffffb37224 */ /* 0x000fe200078e0065 */
[----:B------:R-:W-:Y:S01]  /*12d50*/  MOV R178, R102 ;  /* 0x0000006600b27202 */ /* 0x000fe20000000f00 */
[----:B------:R-:W-:Y:S01]  /*12d60*/  IMAD.MOV.U32 R177, RZ, RZ, R103 ;  /* 0x000000ffffb17224 */ /* 0x000fe200078e0067 */
[----:B------:R-:W-:Y:S01]  /*12d70*/  HMMA.16816.F32 R220, R8, R70, R28 ;  /* 0x0000004608dc723c */ /* 0x000fe2000000181c */
[----:B------:R-:W-:-:S02]  /*12d80*/  IMAD.MOV.U32 R112, RZ, RZ, R100 ;  /* 0x000000ffff707224 */ /* 0x000fc400078e0064 */
[----:B-1----:R-:W-:-:S05]  /*12d90*/  FFMA.FTZ R4, R115, c[0x0][0x2d0], -R3 ;  /* 0x0000b40073047a23 */ /* 0x002fca0000010803 */
[----:B--2---:R-:W-:Y:S01]  /*12da0*/  HMMA.16816.F32 R100, R8, R64, R140 ;  /* 0x000000400864723c */ /* 0x004fe2000000188c */
[----:B------:R-:W-:Y:S01]  /*12db0*/  IMAD.MOV.U32 R115, RZ, RZ, R185 ;  /* 0x000000ffff737224 */ /* 0x000fe200078e00b9 */
[----:B------:R1:W-:Y:S01]  /*12dc0*/  MUFU.EX2 R248, R4 ;  /* 0x0000000400f87308 */ /* 0x0003e20000000800 */
[----:B---3--:R-:W-:-:S04]  /*12dd0*/  IMAD.MOV.U32 R119, RZ, RZ, R6 ;  /* 0x000000ffff777224 */ /* 0x008fc800078e0006 */
[----:B------:R-:W-:Y:S01]  /*12de0*/  IMAD.MOV.U32 R141, RZ, RZ, R16 ;  /* 0x000000ffff8d7224 */ /* 0x000fe200078e0010 */
[----:B------:R-:W-:Y:S01]  /*12df0*/  HMMA.16816.F32 R184, R8, R78, R80 ;  /* 0x0000004e08b8723c */ /* 0x000fe20000001850 */
[----:B------:R-:W-:Y:S01]  /*12e00*/  IMAD.MOV.U32 R142, RZ, RZ, R14 ;  /* 0x000000ffff8e7224 */ /* 0x000fe200078e000e */
[----:B------:R-:W-:-:S06]  /*12e10*/  MOV R140, R7 ;  /* 0x00000007008c7202 */ /* 0x000fcc0000000f00 */
[----:B------:R-:W-:Y:S01]  /*12e20*/  HMMA.16816.F32 R216, R8, R50, R24 ;  /* 0x0000003208d8723c */ /* 0x000fe20000001818 */
[----:B-1----:R-:W-:-:S07]  /*12e30*/  FFMA.FTZ R4, R114, c[0x0][0x2d0], -R3 ;  /* 0x0000b40072047a23 */ /* 0x002fce0000010803 */
[----:B------:R-:W-:Y:S01]  /*12e40*/  MOV R144, R102 ;  /* 0x0000006600907202 */ /* 0x000fe20000000f00 */
[----:B------:R-:W-:Y:S01]  /*12e50*/  IMAD.MOV.U32 R145, RZ, RZ, R101 ;  /* 0x000000ffff917224 */ /* 0x000fe200078e0065 */
[----:B------:R1:W2:Y:S01]  /*12e60*/  MUFU.EX2 R102, R4 ;  /* 0x0000000400667308 */ /* 0x0002a20000000800 */
[----:B------:R-:W-:Y:S01]  /*12e70*/  IMAD.MOV.U32 R113, RZ, RZ, R100 ;  /* 0x000000ffff717224 */ /* 0x000fe200078e0064 */
[----:B------:R-:W-:Y:S01]  /*12e80*/  HMMA.16816.F32 R208, R8, R66, R20 ;  /* 0x0000004208d0723c */ /* 0x000fe20000001814 */
[----:B------:R-:W-:-:S06]  /*12e90*/  IMAD.MOV.U32 R143, RZ, RZ, R103 ;  /* 0x000000ffff8f7224 */ /* 0x000fcc00078e0067 */
[----:B------:R-:W-:Y:S02]  /*12ea0*/  F2FP.PACK_AB R8, R15, R192 ;  /* 0x000000c00f08723e */ /* 0x000fe400000000ff */
[----:B------:R-:W-:Y:S01]  /*12eb0*/  F2FP.PACK_AB R10, R250, R132 ;  /* 0x00000084fa0a723e */ /* 0x000fe200000000ff */
[--C-:B-1----:R-:W-:Y:S01]  /*12ec0*/  FFMA.FTZ R4, R120, c[0x0][0x2d0], -R0.reuse ;  /* 0x0000b40078047a23 */ /* 0x102fe20000010800 */
[----:B--2---:R-:W-:Y:S02]  /*12ed0*/  F2FP.PACK_AB R6, R102, R248 ;  /* 0x000000f86606723e */ /* 0x004fe400000000ff */
[----:B------:R-:W-:Y:S01]  /*12ee0*/  MOV R120, R113 ;  /* 0x0000007100787202 */ /* 0x000fe20000000f00 */
[----:B------:R1:W-:Y:S02]  /*12ef0*/  MUFU.EX2 R101, R4 ;  /* 0x0000000400657308 */ /* 0x0003e40000000800 */
[----:B-1----:R-:W-:Y:S01]  /*12f00*/  FFMA.FTZ R4, R121, c[0x0][0x2d0], -R0 ;  /* 0x0000b40079047a23 */ /* 0x002fe20000010800 */
[----:B------:R-:W-:-:S02]  /*12f10*/  MOV R121, R145 ;  /* 0x0000009100797202 */ /* 0x000fc40000000f00 */
[----:B------:R-:W-:-:S03]  /*12f20*/  MOV R145, R152 ;  /* 0x0000009800917202 */ /* 0x000fc60000000f00 */
[----:B------:R1:W2:Y:S01]  /*12f30*/  MUFU.EX2 R100, R4 ;  /* 0x0000000400647308 */ /* 0x0002a20000000800 */
[----:B------:R-:W-:Y:S01]  /*12f40*/  MOV R152, R206 ;  /* 0x000000ce00987202 */ /* 0x000fe20000000f00 */
[----:B-1----:R-:W-:Y:S01]  /*12f50*/  FFMA.FTZ R4, R122, c[0x0][0x2d0], -R0 ;  /* 0x0000b4007a047a23 */ /* 0x002fe20000010800 */
[----:B--2---:R-:W-:Y:S01]  /*12f60*/  F2FP.PACK_AB R9, R100, R101 ;  /* 0x000000656409723e */ /* 0x004fe200000000ff */
[----:B------:R-:W-:-:S04]  /*12f70*/  IMAD.MOV.U32 R122, RZ, RZ, R144 ;  /* 0x000000ffff7a7224 */ /* 0x000fc800078e0090 */
[----:B------:R1:W-:Y:S01]  /*12f80*/  MUFU.EX2 R239, R4 ;  /* 0x0000000400ef7308 */ /* 0x0003e20000000800 */
[----:B------:R-:W-:Y:S02]  /*12f90*/  IMAD.MOV.U32 R144, RZ, RZ, R153 ;  /* 0x000000ffff907224 */ /* 0x000fe400078e0099 */
[----:B------:R-:W-:Y:S02]  /*12fa0*/  IMAD.MOV.U32 R153, RZ, RZ, R205 ;  /* 0x000000ffff997224 */ /* 0x000fe400078e00cd */
[----:B-1----:R-:W-:Y:S02]  /*12fb0*/  FFMA.FTZ R4, R123, c[0x0][0x2d0], -R0 ;  /* 0x0000b4007b047a23 */ /* 0x002fe40000010800 */
[----:B------:R-:W-:Y:S02]  /*12fc0*/  IMAD.MOV.U32 R123, RZ, RZ, R143 ;  /* 0x000000ffff7b7224 */ /* 0x000fe400078e008f */
[----:B------:R1:W2:Y:S01]  /*12fd0*/  MUFU.EX2 R247, R4 ;  /* 0x0000000400f77308 */ /* 0x0002a20000000800 */
[----:B------:R-:W-:-:S02]  /*12fe0*/  IMAD.MOV.U32 R143, RZ, RZ, R147 ;  /* 0x000000ffff8f7224 */ /* 0x000fc400078e0093 */
[----:B------:R-:W-:Y:S02]  /*12ff0*/  IMAD.MOV.U32 R147, RZ, RZ, R207 ;  /* 0x000000ffff937224 */ /* 0x000fe400078e00cf */
[----:B-1----:R-:W-:Y:S01]  /*13000*/  FFMA.FTZ R4, R124, c[0x0][0x2d0], -R0 ;  /* 0x0000b4007c047a23 */ /* 0x002fe20000010800 */
[----:B--2---:R-:W-:-:S03]  /*13010*/  F2FP.PACK_AB R11, R247, R239 ;  /* 0x000000eff70b723e */ /* 0x004fc600000000ff */
[----:B------:R1:W2:Y:S04]  /*13020*/  MUFU.EX2 R114, R4 ;  /* 0x0000000400727308 */ /* 0x0002a80000000800 */
[C---:B------:R-:W-:Y:S08]  /*13030*/  HMMA.16816.F32 R20, R8.reuse, R40, RZ ;  /* 0x000000280814723c */ /* 0x040ff000000018ff */
[----:B------:R-:W-:Y:S01]  /*13040*/  HMMA.16816.F32 R16, R8, R44, RZ ;  /* 0x0000002c0810723c */ /* 0x000fe200000018ff */
[----:B-1----:R-:W-:-:S06]  /*13050*/  FFMA.FTZ R4, R125, c[0x0][0x2d0], -R0 ;  /* 0x0000b4007d047a23 */ /* 0x002fcc0000010800 */
[----:B------:R-:W-:Y:S01]  /*13060*/  IMAD.MOV.U32 R45, RZ, RZ, R140 ;  /* 0x000000ffff2d7224 */ /* 0x000fe200078e008c */
[----:B------:R1:W3:Y:S01]  /*13070*/  MUFU.EX2 R249, R4 ;  /* 0x0000000400f97308 */ /* 0x0002e20000000800 */
[C---:B------:R-:W-:Y:S01]  /*13080*/  HMMA.16816.F32 R28, R8.reuse, R92, RZ ;  /* 0x0000005c081c723c */ /* 0x040fe200000018ff */
[----:B------:R-:W-:Y:S01]  /*13090*/  MOV R140, R141 ;  /* 0x0000008d008c7202 */ /* 0x000fe20000000f00 */
[----:B------:R-:W-:Y:S02]  /*130a0*/  IMAD.MOV.U32 R141, RZ, RZ, R142 ;  /* 0x000000ffff8d7224 */ /* 0x000fe400078e008e */
[----:B------:R-:W-:Y:S02]  /*130b0*/  IMAD.MOV.U32 R142, RZ, RZ, R146 ;  /* 0x000000ffff8e7224 */ /* 0x000fe400078e0092 */
[----:B------:R-:W-:Y:S01]  /*130c0*/  IMAD.MOV.U32 R146, RZ, RZ, R154 ;  /* 0x000000ffff927224 */ /* 0x000fe200078e009a */
[----:B--2---:R-:W-:Y:S01]  /*130d0*/  MOV R93, R114 ;  /* 0x00000072005d7202 */ /* 0x004fe20000000f00 */
[----:B------:R-:W-:Y:S01]  /*130e0*/  HMMA.16816.F32 R36, R8, R84, RZ ;  /* 0x000000540824723c */ /* 0x000fe200000018ff */
[----:B------:R-:W-:-:S02]  /*130f0*/  IMAD.MOV.U32 R92, RZ, RZ, R115 ;  /* 0x000000ffff5c7224 */ /* 0x000fc400078e0073 */
[----:B------:R-:W-:Y:S02]  /*13100*/  IMAD.MOV.U32 R154, RZ, RZ, R204 ;  /* 0x000000ffff9a7224 */ /* 0x000fe400078e00cc */
[----:B-1----:R-:W-:Y:S01]  /*13110*/  FFMA.FTZ R4, R126, c[0x0][0x2d0], -R0 ;  /* 0x0000b4007e047a23 */ /* 0x002fe20000010800 */
[----:B---3--:R-:W-:Y:S02]  /*13120*/  F2FP.PACK_AB R5, R249, R114 ;  /* 0x00000072f905723e */ /* 0x008fe400000000ff */
[----:B------:R-:W-:Y:S01]  /*13130*/  HMMA.16816.F32 R32, R8, R88, RZ ;  /* 0x000000580820723c */ /* 0x000fe200000018ff */
[----:B------:R-:W-:Y:S01]  /*13140*/  IMAD.MOV.U32 R85, RZ, RZ, R118 ;  /* 0x000000ffff557224 */ /* 0x000fe200078e0076 */
[----:B------:R1:W-:Y:S01]  /*13150*/  MUFU.EX2 R103, R4 ;  /* 0x0000000400677308 */ /* 0x0003e20000000800 */
[----:B------:R-:W-:-:S04]  /*13160*/  IMAD.MOV.U32 R84, RZ, RZ, R119 ;  /* 0x000000ffff547224 */ /* 0x000fc800078e0077 */
[----:B------:R-:W-:Y:S01]  /*13170*/  IMAD.MOV.U32 R89, RZ, RZ, R176 ;  /* 0x000000ffff597224 */ /* 0x000fe200078e00b0 */
[----:B------:R-:W-:Y:S01]  /*13180*/  HMMA.16816.F32 R24, R8, R96, RZ ;  /* 0x000000600818723c */ /* 0x000fe200000018ff */
[----:B------:R-:W-:-:S06]  /*13190*/  IMAD.MOV.U32 R88, RZ, RZ, R141 ;  /* 0x000000ffff587224 */ /* 0x000fcc00078e008d */
[----:B------:R-:W-:Y:S01]  /*131a0*/  IMAD.MOV.U32 R96, RZ, RZ, R154 ;  /* 0x000000ffff607224 */ /* 0x000fe200078e009a */
[----:B------:R-:W-:Y:S01]  /*131b0*/  HMMA.16816.F32 R40, R8, R42, RZ ;  /* 0x0000002a0828723c */ /* 0x000fe200000018ff */
[----:B------:R-:W-:Y:S02]  /*131c0*/  IMAD.MOV.U32 R97, RZ, RZ, R155 ;  /* 0x000000ffff617224 */ /* 0x000fe400078e009b */
[----:B-1----:R-:W-:-:S04]  /*131d0*/  FFMA.FTZ R4, R127, c[0x0][0x2d0], -R0 ;  /* 0x0000b4007f047a23 */ /* 0x002fc80000010800 */
[----:B------:R1:W2:Y:S02]  /*131e0*/  MUFU.EX2 R14, R4 ;  /* 0x00000004000e7308 */ /* 0x0002a40000000800 */
[----:B-1----:R-:W-:Y:S02]  /*131f0*/  F2FP.PACK_AB R4, R155, R119 ;  /* 0x000000779b04723e */ /* 0x002fe400000000ff */
[----:B--2---:R-:W-:-:S07]  /*13200*/  F2FP.PACK_AB R7, R14, R103 ;  /* 0x000000670e07723e */ /* 0x004fce00000000ff */
[C---:B------:R-:W-:Y:S08]  /*13210*/  HMMA.16816.F32 R148, R4.reuse, R56, R20 ;  /* 0x000000380494723c */ /* 0x040ff00000001814 */
[----:B------:R-:W-:Y:S07]  /*13220*/  HMMA.16816.F32 R160, R4, R52, R16 ;  /* 0x0000003404a0723c */ /* 0x000fee0000001810 */
[----:B------:R-:W-:Y:S01]  /*13230*/  IMAD.MOV.U32 R53, RZ, RZ, R142 ;  /* 0x000000ffff357224 */ /* 0x000fe200078e008e */
[----:B------:R-:W-:Y:S01]  /*13240*/  HMMA.16816.F32 R20, R8, R104, RZ ;  /* 0x000000680814723c */ /* 0x000fe200000018ff */
[----:B------:R-:W-:-:S06]  /*13250*/  IMAD.MOV.U32 R52, RZ, RZ, R145 ;  /* 0x000000ffff347224 */ /* 0x000fcc00078e0091 */
[----:B------:R-:W-:Y:S01]  /*13260*/  MOV R105, R179 ;  /* 0x000000b300697202 */ /* 0x000fe20000000f00 */
[----:B------:R-:W-:Y:S01]  /*13270*/  HMMA.16816.F32 R16, R8, R108, RZ ;  /* 0x0000006c0810723c */ /* 0x000fe200000018ff */
[----:B------:R-:W-:-:S06]  /*13280*/  MOV R104, R112 ;  /* 0x0000007000687202 */ /* 0x000fcc0000000f00 */
[----:B------:R-:W-:Y:S01]  /*13290*/  IMAD.MOV.U32 R108, RZ, RZ, R178 ;  /* 0x000000ffff6c7224 */ /* 0x000fe200078e00b2 */
[----:B------:R-:W-:Y:S01]  /*132a0*/  HMMA.16816.F32 R124, R4, R72, R28 ;  /* 0x00000048047c723c */ /* 0x000fe2000000181c */
[----:B------:R-:W-:-:S07]  /*132b0*/  IMAD.MOV.U32 R109, RZ, RZ, R177 ;  /* 0x000000ffff6d7224 */ /* 0x000fce00078e00b1 */
[----:B------:R-:W-:Y:S07]  /*132c0*/  HMMA.16816.F32 R176, R4, R76, R36 ;  /* 0x0000004c04b0723c */ /* 0x000fee0000001824 */
[----:B------:R-:W-:Y:S01]  /*132d0*/  IMAD.MOV.U32 R76, RZ, RZ, R152 ;  /* 0x000000ffff4c7224 */ /* 0x000fe200078e0098 */
[----:B------:R-:W-:Y:S01]  /*132e0*/  HMMA.16816.F32 R28, R8, R90, RZ ;  /* 0x0000005a081c723c */ /* 0x000fe200000018ff */
[----:B------:R-:W-:-:S06]  /*132f0*/  MOV R77, R153 ;  /* 0x00000099004d7202 */ /* 0x000fcc0000000f00 */
[----:B------:R-:W-:Y:S01]  /*13300*/  IMAD.MOV.U32 R90, RZ, RZ, R45 ;  /* 0x000000ffff5a7224 */ /* 0x000fe200078e002d */
[----:B------:R-:W-:Y:S01]  /*13310*/  HMMA.16816.F32 R80, R4, R60, R32 ;  /* 0x0000003c0450723c */ /* 0x000fe20000001820 */
[----:B------:R-:W-:-:S07]  /*13320*/  MOV R91, R140 ;  /* 0x0000008c005b7202 */ /* 0x000fce0000000f00 */
[C---:B------:R-:W-:Y:S08]  /*13330*/  HMMA.16816.F32 R112, R4.reuse, R68, R24 ;  /* 0x000000440470723c */ /* 0x040ff00000001818 */
[C---:B------:R-:W-:Y:S08]  /*13340*/  HMMA.16816.F32 R116, R4.reuse, R48, R20 ;  /* 0x000000300474723c */ /* 0x040ff00000001814 */
[----:B------:R-:W-:Y:S08]  /*13350*/  HMMA.16816.F32 R204, R4, R64, R16 ;  /* 0x0000004004cc723c */ /* 0x000ff00000001810 */
[C---:B------:R-:W-:Y:S08]  /*13360*/  HMMA.16816.F32 R36, R8.reuse, R46, RZ ;  /* 0x0000002e0824723c */ /* 0x040ff000000018ff */
[C---:B------:R-:W-:Y:S07]  /*13370*/  HMMA.16816.F32 R32, R8.reuse, R86, RZ ;  /* 0x000000560820723c */ /* 0x040fee00000018ff */
[----:B------:R-:W-:Y:S01]  /*13380*/  MOV R86, R146 ;  /* 0x0000009200567202 */ /* 0x000fe20000000f00 */
[----:B------:R-:W-:Y:S01]  /*13390*/  HMMA.16816.F32 R24, R8, R94, RZ ;  /* 0x0000005e0818723c */ /* 0x000fe200000018ff */
[----:B------:R-:W-:-:S06]  /*133a0*/  IMAD.MOV.U32 R87, RZ, RZ, R147 ;  /* 0x000000ffff577224 */ /* 0x000fcc00078e0093 */
[----:B------:R-:W-:Y:S01]  /*133b0*/  MOV R94, R143 ;  /* 0x0000008f005e7202 */ /* 0x000fe20000000f00 */
[----:B------:R-:W-:Y:S01]  /*133c0*/  HMMA.16816.F32 R20, R8, R98, RZ ;  /* 0x000000620814723c */ /* 0x000fe200000018ff */
[----:B------:R-:W-:-:S06]  /*133d0*/  IMAD.MOV.U32 R95, RZ, RZ, R144 ;  /* 0x000000ffff5f7224 */ /* 0x000fcc00078e0090 */
[----:B------:R-:W-:Y:S01]  /*133e0*/  MOV R98, R167 ;  /* 0x000000a700627202 */ /* 0x000fe20000000f00 */
[----:B------:R-:W-:Y:S01]  /*133f0*/  HMMA.16816.F32 R16, R8, R106, RZ ;  /* 0x0000006a0810723c */ /* 0x000fe200000018ff */
[----:B------:R-:W-:-:S06]  /*13400*/  IMAD.MOV.U32 R99, RZ, RZ, R166 ;  /* 0x000000ffff637224 */ /* 0x000fcc00078e00a6 */
[----:B------:R-:W-:Y:S01]  /*13410*/  IMAD.MOV.U32 R107, RZ, RZ, R165 ;  /* 0x000000ffff6b7224 */ /* 0x000fe200078e00a5 */
[----:B------:R-:W-:Y:S01]  /*13420*/  HMMA.16816.F32 R44, R8, R110, RZ ;  /* 0x0000006e082c723c */ /* 0x000fe200000018ff */
[----:B------:R-:W-:-:S06]  /*13430*/  MOV R106, R164 ;  /* 0x000000a4006a7202 */ /* 0x000fcc0000000f00 */
[--C-:B------:R-:W-:Y:S01]  /*13440*/  FFMA.FTZ R8, R169, c[0x0][0x2d0], -R3.reuse ;  /* 0x0000b400a9087a23 */ /* 0x100fe20000010803 */
[C---:B------:R-:W-:Y:S03]  /*13450*/  HMMA.16816.F32 R40, R4.reuse, R58, R40 ;  /* 0x0000003a0428723c */ /* 0x040fe60000001828 */
[----:B------:R1:W-:Y:S05]  /*13460*/  MUFU.EX2 R140, R8 ;  /* 0x00000008008c7308 */ /* 0x0003ea0000000800 */
[C---:B------:R-:W-:Y:S08]  /*13470*/  HMMA.16816.F32 R36, R4.reuse, R54, R36 ;  /* 0x000000360424723c */ /* 0x040ff00000001824 */
[----:B------:R-:W-:Y:S01]  /*13480*/  HMMA.16816.F32 R32, R4, R78, R32 ;  /* 0x0000004e0420723c */ /* 0x000fe20000001820 */
[----:B-1----:R-:W-:-:S04]  /*13490*/  FFMA.FTZ R8, R168, c[0x0][0x2d0], -R3 ;  /* 0x0000b400a8087a23 */ /* 0x002fc80000010803 */
[----:B------:R1:W-:Y:S03]  /*134a0*/  MUFU.EX2 R141, R8 ;  /* 0x00000008008d7308 */ /* 0x0003e60000000800 */
[C---:B------:R-:W-:Y:S08]  /*134b0*/  HMMA.16816.F32 R28, R4.reuse, R62, R28 ;  /* 0x0000003e041c723c */ /* 0x040ff0000000181c */
[C---:B------:R-:W-:Y:S08]  /*134c0*/  HMMA.16816.F32 R72, R4.reuse, R74, R24 ;  /* 0x0000004a0448723c */ /* 0x040ff00000001818 */
[C---:B------:R-:W-:Y:S01]  /*134d0*/  HMMA.16816.F32 R68, R4.reuse, R70, R20 ;  /* 0x000000460444723c */ /* 0x040fe20000001814 */
[----:B-1----:R-:W-:Y:S01]  /*134e0*/  FFMA.FTZ R8, R134, c[0x0][0x2d0], -R3 ;  /* 0x0000b40086087a23 */ /* 0x002fe20000010803 */
[----:B------:R-:W-:Y:S03]  /*134f0*/  LDSM.16.MT88.4 R24, [R234+0x1100] ;  /* 0x00110000ea18783b */ /* 0x000fe60000004200 */
[----:B------:R1:W-:Y:S03]  /*13500*/  MUFU.EX2 R142, R8 ;  /* 0x00000008008e7308 */ /* 0x0003e60000000800 */
[----:B------:R-:W-:Y:S01]  /*13510*/  HMMA.16816.F32 R48, R4, R50, R16 ;  /* 0x000000320430723c */ /* 0x000fe20000001810 */
[----:B------:R-:W2:Y:S01]  /*13520*/  LDSM.16.MT88.4 R16, [R233+0x1100] ;  /* 0x00110000e910783b */ /* 0x000ea20000004200 */
[----:B------:R-:W-:-:S03]  /*13530*/  IMAD.MOV.U32 R111, RZ, RZ, R246 ;  /* 0x000000ffff6f7224 */ /* 0x000fc600078e00f6 */
[----:B------:R-:W3:Y:S03]  /*13540*/  LDSM.16.MT88.4 R20, [R236+0x1100] ;  /* 0x00110000ec14783b */ /* 0x000ee60000004200 */
[----:B------:R-:W-:Y:S01]  /*13550*/  HMMA.16816.F32 R44, R4, R66, R44 ;  /* 0x00000042042c723c */ /* 0x000fe2000000182c */
[----:B-1----:R-:W-:-:S06]  /*13560*/  FFMA.FTZ R8, R133, c[0x0][0x2d0], -R3 ;  /* 0x0000b40085087a23 */ /* 0x002fcc0000010803 */
[----:B------:R-:W-:Y:S01]  /*13570*/  FFMA.FTZ R4, R174, c[0x0][0x2d0], -R13 ;  /* 0x0000b400ae047a23 */ /* 0x000fe2000001080d */
[----:B------:R1:W4:Y:S08]  /*13580*/  MUFU.EX2 R143, R8 ;  /* 0x00000008008f7308 */ /* 0x0003300000000800 */
[----:B------:R2:W-:Y:S01]  /*13590*/  MUFU.EX2 R60, R4 ;  /* 0x00000004003c7308 */ /* 0x0005e20000000800 */
[----:B-1----:R-:W-:Y:S01]  /*135a0*/  FFMA.FTZ R8, R171, c[0x0][0x2d0], -R0 ;  /* 0x0000b400ab087a23 */ /* 0x002fe20000010800 */
[----:B----4-:R-:W-:-:S06]  /*135b0*/  F2FP.PACK_AB R10, R143, R142 ;  /* 0x0000008e8f0a723e */ /* 0x010fcc00000000ff */
[----:B------:R1:W-:Y:S01]  /*135c0*/  MUFU.EX2 R64, R8 ;  /* 0x0000000800407308 */ /* 0x0003e20000000800 */
[----:B--2---:R-:W-:-:S07]  /*135d0*/  FFMA.FTZ R4, R173, c[0x0][0x2d0], -R13 ;  /* 0x0000b400ad047a23 */ /* 0x004fce000001080d */
[----:B------:R2:W4:Y:S01]  /*135e0*/  MUFU.EX2 R61, R4 ;  /* 0x00000004003d7308 */ /* 0x0005220000000800 */
[----:B-1----:R-:W-:-:S07]  /*135f0*/  FFMA.FTZ R8, R170, c[0x0][0x2d0], -R0 ;  /* 0x0000b400aa087a23 */ /* 0x002fce0000010800 */
[----:B------:R1:W1:Y:S01]  /*13600*/  MUFU.EX2 R65, R8 ;  /* 0x0000000800417308 */ /* 0x0002620000000800 */
[----:B--2---:R-:W-:Y:S01]  /*13610*/  FFMA.FTZ R4, R183, c[0x0][0x2d0], -R12 ;  /* 0x0000b400b7047a23 */ /* 0x004fe2000001080c */
[----:B----4-:R-:W-:-:S06]  /*13620*/  F2FP.PACK_AB R6, R61, R60 ;  /* 0x0000003c3d06723e */ /* 0x010fcc00000000ff */
[----:B------:R2:W-:Y:S01]  /*13630*/  MUFU.EX2 R56, R4 ;  /* 0x0000000400387308 */ /* 0x0005e20000000800 */
[----:B-1----:R-:W-:Y:S01]  /*13640*/  FFMA.FTZ R8, R136, c[0x0][0x2d0], -R0 ;  /* 0x0000b40088087a23 */ /* 0x002fe20000010800 */
[----:B------:R-:W-:-:S06]  /*13650*/  F2FP.PACK_AB R9, R65, R64 ;  /* 0x000000404109723e */ /* 0x000fcc00000000ff */
        /* <DEDUP_REMOVED lines=12> */
[----:B------:R-:W2:Y:S01]  /*13720*/  MUFU.EX2 R59, R4 ;  /* 0x00000004003b7308 */ /* 0x000ea20000000800 */
[----:B-1----:R-:W-:-:S07]  /*13730*/  FFMA.FTZ R8, R172, c[0x0][0x2d0], -R13 ;  /* 0x0000b400ac087a23 */ /* 0x002fce000001080d */
[----:B------:R1:W4:Y:S01]  /*13740*/  MUFU.EX2 R63, R8 ;  /* 0x00000008003f7308 */ /* 0x0003220000000800 */
[----:B--2---:R-:W-:Y:S02]  /*13750*/  F2FP.PACK_AB R7, R59, R58 ;  /* 0x0000003a3b07723e */ /* 0x004fe400000000ff */
[----:B-1----:R-:W-:Y:S02]  /*13760*/  F2FP.PACK_AB R8, R141, R140 ;  /* 0x0000008c8d08723e */ /* 0x002fe400000000ff */
[----:B----4-:R-:W-:-:S05]  /*13770*/  F2FP.PACK_AB R4, R63, R62 ;  /* 0x0000003e3f04723e */ /* 0x010fca00000000ff */
[-C--:B------:R-:W-:Y:S08]  /*13780*/  HMMA.16816.F32 R148, R8, R16.reuse, R148 ;  /* 0x000000100894723c */ /* 0x080ff00000001894 */
        /* <DEDUP_REMOVED lines=9> */
[C---:B---3--:R-:W-:Y:S08]  /*13820*/  HMMA.16816.F32 R176, R8.reuse, R20, R176 ;  /* 0x0000001408b0723c */ /* 0x048ff000000018b0 */
[----:B-1----:R-:W-:Y:S08]  /*13830*/  HMMA.16816.F32 R172, R8, R16, R80 ;  /* 0x0000001008ac723c */ /* 0x002ff00000001850 */
[C---:B------:R-:W-:Y:S08]  /*13840*/  HMMA.16816.F32 R180, R4.reuse, R20, R228 ;  /* 0x0000001404b4723c */ /* 0x040ff000000018e4 */
[-C--:B------:R-:W-:Y:S08]  /*13850*/  HMMA.16816.F32 R184, R4, R22.reuse, R184 ;  /* 0x0000001604b8723c */ /* 0x080ff000000018b8 */
        /* <DEDUP_REMOVED lines=9> */
[----:B------:R-:W1:Y:S01]  /*138f0*/  LDSM.16.MT88.4 R20, [R234+0x3100] ;  /* 0x00310000ea14783b */ /* 0x000e620000004200 */
[----:B------:R-:W-:-:S02]  /*13900*/  IMAD.MOV.U32 R107, RZ, RZ, R95 ;  /* 0x000000ffff6b7224 */ /* 0x000fc400078e005f */
[----:B------:R-:W-:Y:S01]  /*13910*/  IMAD.MOV.U32 R175, RZ, RZ, R99 ;  /* 0x000000ffffaf7224 */ /* 0x000fe200078e0063 */
[----:B------:R-:W-:Y:S01]  /*13920*/  MOV R99, R109 ;  /* 0x0000006d00637202 */ /* 0x000fe20000000f00 */
[----:B------:R-:W-:Y:S02]  /*13930*/  IMAD.MOV.U32 R98, RZ, RZ, R108 ;  /* 0x000000ffff627224 */ /* 0x000fe400078e006c */
[----:B------:R-:W-:Y:S01]  /*13940*/  IMAD.MOV.U32 R94, RZ, RZ, R92 ;  /* 0x000000ffff5e7224 */ /* 0x000fe200078e005c */
[----:B------:R-:W-:Y:S01]  /*13950*/  MOV R92, R84 ;  /* 0x00000054005c7202 */ /* 0x000fe20000000f00 */
[----:B------:R-:W-:Y:S01]  /*13960*/  IMAD.MOV.U32 R95, RZ, RZ, R2 ;  /* 0x000000ffff5f7224 */ /* 0x000fe200078e0002 */
[----:B------:R-:W-:Y:S01]  /*13970*/  MOV R84, R137 ;  /* 0x0000008900547202 */ /* 0x000fe20000000f00 */
[----:B------:R-:W-:Y:S01]  /*13980*/  IMAD.MOV.U32 R108, RZ, RZ, R93 ;  /* 0x000000ffff6c7224 */ /* 0x000fe200078e005d */
[----:B------:R3:W5:Y:S01]  /*13990*/  LDL.LU R2, [R1+0xa4] ;  /* 0x0000a40001027983 */ /* 0x0007620000300800 */
[----:B------:R-:W-:-:S02]  /*139a0*/  IMAD.MOV.U32 R93, RZ, RZ, R85 ;  /* 0x000000ffff5d7224 */ /* 0x000fc400078e0055 */
[----:B------:R-:W-:Y:S01]  /*139b0*/  IMAD.MOV.U32 R85, RZ, RZ, R245 ;  /* 0x000000ffff557224 */ /* 0x000fe200078e00f5 */
[----:B------:R-:W4:Y:S04]  /*139c0*/  LDL.LU R109, [R1+0x14] ;  /* 0x00001400016d7983 */ /* 0x000f280000300800 */
[----:B------:R3:W5:Y:S01]  /*139d0*/  LDL.LU R137, [R1+0xa0] ;  /* 0x0000a00001897983 */ /* 0x0007620000300800 */
[----:B------:R-:W-:-:S03]  /*139e0*/  IMAD.MOV.U32 R54, RZ, RZ, R106 ;  /* 0x000000ffff367224 */ /* 0x000fc600078e006a */
[----:B------:R-:W3:Y:S01]  /*139f0*/  LDL.LU R245, [R1+0x9c] ;  /* 0x00009c0001f57983 */ /* 0x000ee20000300800 */
[----:B------:R-:W-:-:S03]  /*13a00*/  IMAD.MOV.U32 R106, RZ, RZ, R98 ;  /* 0x000000ffff6a7224 */ /* 0x000fc600078e0062 */
[----:B------:R-:W3:Y:S01]  /*13a10*/  LDL.LU R246, [R1+0x98] ;  /* 0x0000980001f67983 */ /* 0x000ee20000300800 */
[----:B------:R-:W-:-:S03]  /*13a20*/  MOV R98, R247 ;  /* 0x000000f700627202 */ /* 0x000fc60000000f00 */
[----:B------:R-:W4:Y:S01]  /*13a30*/  LDL.LU R247, [R1+0x94] ;  /* 0x0000940001f77983 */ /* 0x000f220000300800 */
[C---:B------:R-:W-:Y:S08]  /*13a40*/  HMMA.16816.F32 R196, R4.reuse, R16, R172 ;  /* 0x0000001004c4723c */ /* 0x040ff000000018ac */
[-C--:B------:R-:W-:Y:S08]  /*13a50*/  HMMA.16816.F32 R200, R4, R18.reuse, R200 ;  /* 0x0000001204c8723c */ /* 0x080ff000000018c8 */
[----:B------:R-:W-:Y:S01]  /*13a60*/  HMMA.16816.F32 R228, R8, R18, R28 ;  /* 0x0000001208e4723c */ /* 0x000fe2000000181c */
[----:B------:R-:W1:Y:S04]  /*13a70*/  LDSM.16.MT88.4 R16, [R236+0x3100] ;  /* 0x00310000ec10783b */ /* 0x000e680000004200 */
[----:B------:R-:W1:Y:S01]  /*13a80*/  LDSM.16.MT88.4 R28, [R235+0x3100] ;  /* 0x00310000eb1c783b */ /* 0x000e620000004200 */
[----:B------:R-:W-:Y:S01]  /*13a90*/  MOV R55, R107 ;  /* 0x0000006b00377202 */ /* 0x000fe20000000f00 */
[----:B------:R-:W-:Y:S01]  /*13aa0*/  IMAD.MOV.U32 R107, RZ, RZ, R99 ;  /* 0x000000ffff6b7224 */ /* 0x000fe200078e0063 */
[----:B------:R-:W-:Y:S01]  /*13ab0*/  MOV R110, R94 ;  /* 0x0000005e006e7202 */ /* 0x000fe20000000f00 */
        /* <DEDUP_REMOVED lines=8> */
[C---:B--2---:R-:W-:Y:S01]  /*13b40*/  HMMA.16816.F32 R52, R4.reuse, R24, R52 ;  /* 0x000000180434723c */ /* 0x044fe20000001834 */
        /* <DEDUP_REMOVED lines=22> */
[C---:B------:R-:W-:Y:S01]  /*13cb0*/  HMMA.16816.F32 R104, R4.reuse, R16, R104 ;  /* 0x000000100468723c */ /* 0x040fe20000001868 */
[----:B------:R-:W-:Y:S01]  /*13cc0*/  IMAD.MOV.U32 R95, RZ, RZ, R76 ;  /* 0x000000ffff5f7224 */ /* 0x000fe200078e004c */
[----:B------:R2:W5:Y:S01]  /*13cd0*/  LDL.LU R249, [R1+0x88] ;  /* 0x0000880001f97983 */ /* 0x0005620000300800 */
[----:B------:R-:W-:Y:S02]  /*13ce0*/  IMAD.MOV.U32 R94, RZ, RZ, R87 ;  /* 0x000000ffff5e7224 */ /* 0x000fe400078e0057 */
[----:B------:R-:W-:Y:S01]  /*13cf0*/  IMAD.MOV.U32 R131, RZ, RZ, R67 ;  /* 0x000000ffff837224 */ /* 0x000fe200078e0043 */
[----:B------:R-:W-:Y:S01]  /*13d00*/  MOV R174, R136 ;  /* 0x0000008800ae7202 */ /* 0x000fe20000000f00 */
[----:B------:R-:W-:Y:S01]  /*13d10*/  IMAD.MOV.U32 R66, RZ, RZ, R78 ;  /* 0x000000ffff427224 */ /* 0x000fe200078e004e */
[----:B------:R-:W-:Y:S01]  /*13d20*/  HMMA.16816.F32 R120, R4, R28, R120 ;  /* 0x0000001c0478723c */ /* 0x000fe20000001878 */
[----:B------:R-:W-:Y:S01]  /*13d30*/  IMAD.MOV.U32 R173, RZ, RZ, R172 ;  /* 0x000000ffffad7224 */ /* 0x000fe200078e00ac */
[----:B------:R2:W5:Y:S01]  /*13d40*/  LDL.LU R248, [R1+0x84] ;  /* 0x0000840001f87983 */ /* 0x0005620000300800 */
        /* <DEDUP_REMOVED lines=9> */
[----:B------:R-:W-:Y:S02]  /*13de0*/  IMAD.MOV.U32 R172, RZ, RZ, R78 ;  /* 0x000000ffffac7224 */ /* 0x000fe400078e004e */
[----:B------:R-:W-:Y:S02]  /*13df0*/  IMAD.MOV.U32 R67, RZ, RZ, R79 ;  /* 0x000000ffff437224 */ /* 0x000fe400078e004f */
[----:B------:R-:W-:Y:S01]  /*13e00*/  IMAD.MOV.U32 R130, RZ, RZ, R173 ;  /* 0x000000ffff827224 */ /* 0x000fe200078e00ad */
[----:B------:R-:W-:Y:S01]  /*13e10*/  MOV R129, R110 ;  /* 0x0000006e00817202 */ /* 0x000fe20000000f00 */
[----:B------:R-:W-:-:S02]  /*13e20*/  IMAD.MOV.U32 R173, RZ, RZ, R66 ;  /* 0x000000ffffad7224 */ /* 0x000fc400078e0042 */
[----:B------:R-:W-:Y:S01]  /*13e30*/  IMAD.MOV.U32 R156, RZ, RZ, R238 ;  /* 0x000000ffff9c7224 */ /* 0x000fe200078e00ee */
[C---:B------:R-:W-:Y:S08]  /*13e40*/  HMMA.16816.F32 R48, R8.reuse, R18, R48 ;  /* 0x000000120830723c */ /* 0x040ff00000001830 */
[----:B------:R-:W-:Y:S01]  /*13e50*/  HMMA.16816.F32 R44, R8, R30, R44 ;  /* 0x0000001e082c723c */ /* 0x000fe2000000182c */
[----:B---3--:R-:W-:Y:S01]  /*13e60*/  IMAD.MOV.U32 R97, RZ, RZ, R246 ;  /* 0x000000ffff617224 */ /* 0x008fe200078e00f6 */
[----:B------:R-:W-:-:S03]  /*13e70*/  MOV R77, R245 ;  /* 0x000000f5004d7202 */ /* 0x000fc60000000f00 */
[----:B------:R-:W-:Y:S02]  /*13e80*/  IMAD.MOV.U32 R76, RZ, RZ, R97 ;  /* 0x000000ffff4c7224 */ /* 0x000fe400078e0061 */
[----:B----4-:R-:W-:Y:S02]  /*13e90*/  IMAD.MOV.U32 R96, RZ, RZ, R247 ;  /* 0x000000ffff607224 */ /* 0x010fe400078e00f7 */
[----:B------:R-:W-:Y:S01]  /*13ea0*/  IMAD.MOV.U32 R97, RZ, RZ, R244 ;  /* 0x000000ffff617224 */ /* 0x000fe200078e00f4 */
[----:B------:R-:W-:Y:S01]  /*13eb0*/  MOV R94, R76 ;  /* 0x0000004c005e7202 */ /* 0x000fe20000000f00 */
[----:B------:R-:W-:Y:S01]  /*13ec0*/  IMAD.MOV.U32 R87, RZ, RZ, R96 ;  /* 0x000000ffff577224 */ /* 0x000fe200078e0060 */
[----:B------:R2:W5:Y:S01]  /*13ed0*/  LDL.LU R247, [R1+0x80] ;  /* 0x0000800001f77983 */ /* 0x0005620000300800 */
[----:B------:R-:W-:Y:S02]  /*13ee0*/  IMAD.MOV.U32 R95, RZ, RZ, R77 ;  /* 0x000000ffff5f7224 */ /* 0x000fe400078e004d */
        /* <DEDUP_REMOVED lines=8> */
[----:B------:R-:W-:Y:S01]  /*13f70*/  IMAD.MOV.U32 R157, RZ, RZ, R77 ;  /* 0x000000ffff9d7224 */ /* 0x000fe200078e004d */
[----:B------:R-:W-:Y:S01]  /*13f80*/  MOV R215, R95 ;  /* 0x0000005f00d77202 */ /* 0x000fe20000000f00 */
[----:B------:R-:W-:Y:S01]  /*13f90*/  HMMA.16816.F32 R76, R4, R26, R224 ;  /* 0x0000001a044c723c */ /* 0x000fe200000018e0 */
        /* <DEDUP_REMOVED lines=10> */
[C---:B------:R-:W-:Y:S01]  /*14040*/  HMMA.16816.F32 R92, R4.reuse, R22, R220 ;  /* 0x00000016045c723c */ /* 0x040fe200000018dc */
[----:B------:R-:W-:Y:S01]  /*14050*/  IMAD.MOV.U32 R97, RZ, RZ, R239 ;  /* 0x000000ffff617224 */ /* 0x000fe200078e00ef */
[----:B------:R2:W5:Y:S04]  /*14060*/  LDL.LU R244, [R1+0x74] ;  /* 0x0000740001f47983 */ /* 0x0005680000300800 */
[----:B------:R2:W5:Y:S01]  /*14070*/  LDL.LU R243, [R1+0x70] ;  /* 0x0000700001f37983 */ /* 0x0005620000300800 */
[----:B------:R-:W-:Y:S01]  /*14080*/  MOV R221, R109 ;  /* 0x0000006d00dd7202 */ /* 0x000fe20000000f00 */
[----:B------:R-:W-:Y:S01]  /*14090*/  IMAD.MOV.U32 R222, RZ, RZ, R84 ;  /* 0x000000ffffde7224 */ /* 0x000fe200078e0054 */
[C---:B------:R-:W-:Y:S01]  /*140a0*/  HMMA.16816.F32 R108, R4.reuse, R18, R216 ;  /* 0x00000012046c723c */ /* 0x040fe200000018d8 */
[----:B------:R-:W-:Y:S01]  /*140b0*/  IMAD.MOV.U32 R223, RZ, RZ, R85 ;  /* 0x000000ffffdf7224 */ /* 0x000fe200078e0055 */
[----:B------:R2:W5:Y:S04]  /*140c0*/  LDL.LU R242, [R1+0x6c] ;  /* 0x00006c0001f27983 */ /* 0x0005680000300800 */
[----:B------:R2:W5:Y:S02]  /*140d0*/  LDL.LU R241, [R1+0x68] ;  /* 0x0000680001f17983 */ /* 0x0005640000300800 */
[----:B------:R-:W-:Y:S02]  /*140e0*/  HMMA.16816.F32 R84, R4, R30, R208 ;  /* 0x0000001e0454723c */ /* 0x000fe400000018d0 */
[----:B------:R2:W5:Y:S04]  /*140f0*/  LDL.LU R240, [R1+0x64] ;  /* 0x0000640001f07983 */ /* 0x0005680000300800 */
[----:B------:R2:W5:Y:S01]  /*14100*/  LDL.LU R239, [R1+0x60] ;  /* 0x0000600001ef7983 */ /* 0x0005620000300800 */
[----:B------:R-:W-:Y:S01]  /*14110*/  FFMA.FTZ R4, R195, c[0x0][0x2d0], -R3 ;  /* 0x0000b400c3047a23 */ /* 0x000fe20000010803 */
[----:B------:R-:W-:Y:S01]  /*14120*/  MOV R7, R225 ;  /* 0x000000e100077202 */ /* 0x000fe20000000f00 */
[----:B------:R-:W-:Y:S01]  /*14130*/  IMAD.MOV.U32 R6, RZ, RZ, R226 ;  /* 0x000000ffff067224 */ /* 0x000fe200078e00e2 */
[----:B------:R-:W-:Y:S01]  /*14140*/  MOV R5, R227 ;  /* 0x000000e300057202 */ /* 0x000fe20000000f00 */
[C---:B------:R-:W-:Y:S01]  /*14150*/  HMMA.16816.F32 R216, R8.reuse, R20, R112 ;  /* 0x0000001408d8723c */ /* 0x040fe20000001870 */
[----:B------:R2:W5:Y:S07]  /*14160*/  LDL.LU R238, [R1+0x5c] ;  /* 0x00005c0001ee7983 */ /* 0x00056e0000300800 */
[----:B------:R-:W-:Y:S01]  /*14170*/  HMMA.16816.F32 R224, R8, R24, R124 ;  /* 0x0000001808e0723c */ /* 0x000fe2000000187c */
[----:B------:R1:W-:Y:S06]  /*14180*/  MUFU.EX2 R24, R4 ;  /* 0x0000000400187308 */ /* 0x0003ec0000000800 */
[----:B------:R-:W-:Y:S01]  /*14190*/  IMAD.MOV.U32 R127, RZ, RZ, R221 ;  /* 0x000000ffff7f7224 */ /* 0x000fe200078e00dd */
[----:B------:R-:W-:Y:S01]  /*141a0*/  MOV R126, R222 ;  /* 0x000000de007e7202 */ /* 0x000fe20000000f00 */
[----:B------:R-:W-:-:S02]  /*141b0*/  IMAD.MOV.U32 R125, RZ, RZ, R223 ;  /* 0x000000ffff7d7224 */ /* 0x000fc400078e00df */
[----:B-1----:R-:W-:-:S04]  /*141c0*/  FFMA.FTZ R4, R193, c[0x0][0x2d0], -R3 ;  /* 0x0000b400c1047a23 */ /* 0x002fc80000010803 */
[----:B------:R1:W3:Y:S01]  /*141d0*/  MUFU.EX2 R25, R4 ;  /* 0x0000000400197308 */ /* 0x0002e20000000800 */
[----:B------:R-:W-:Y:S01]  /*141e0*/  HMMA.16816.F32 R220, R8, R26, R72 ;  /* 0x0000001a08dc723c */ /* 0x000fe20000001848 */
[----:B------:R-:W-:Y:S01]  /*141f0*/  MOV R124, R212 ;  /* 0x000000d4007c7202 */ /* 0x000fe20000000f00 */
[--C-:B-1----:R-:W-:Y:S02]  /*14200*/  FFMA.FTZ R4, R191, c[0x0][0x2d0], -R3.reuse ;  /* 0x0000b400bf047a23 */ /* 0x102fe40000010803 */
[----:B------:R-:W-:-:S04]  /*14210*/  FFMA.FTZ R3, R194, c[0x0][0x2d0], -R3 ;  /* 0x0000b400c2037a23 */ /* 0x000fc80000010803 */
[----:B------:R1:W-:Y:S01]  /*14220*/  MUFU.EX2 R26, R3 ;  /* 0x00000003001a7308 */ /* 0x0003e20000000800 */
[----:B------:R-:W-:Y:S01]  /*14230*/  IMAD.MOV.U32 R73, RZ, RZ, R213 ;  /* 0x000000ffff497224 */ /* 0x000fe200078e00d5 */
[----:B------:R-:W-:Y:S01]  /*14240*/  MOV R74, R214 ;  /* 0x000000d6004a7202 */ /* 0x000fe20000000f00 */
[----:B------:R-:W-:Y:S02]  /*14250*/  IMAD.MOV.U32 R75, RZ, RZ, R215 ;  /* 0x000000ffff4b7224 */ /* 0x000fe400078e00d7 */
[----:B------:R-:W-:Y:S01]  /*14260*/  HMMA.16816.F32 R212, R8, R22, R68 ;  /* 0x0000001608d4723c */ /* 0x000fe20000001844 */
[----:B-1----:R-:W-:-:S04]  /*14270*/  FFMA.FTZ R3, R252, c[0x0][0x2d0], -R0 ;  /* 0x0000b400fc037a23 */ /* 0x002fc80000010800 */
[----:B------:R1:W-:Y:S03]  /*14280*/  MUFU.EX2 R20, R3 ;  /* 0x0000000300147308 */ /* 0x0003e60000000800 */
[----:B------:R-:W-:Y:S01]  /*14290*/  HMMA.16816.F32 R208, R8, R16, R116 ;  /* 0x0000001008d0723c */ /* 0x000fe20000001874 */
[----:B-1----:R-:W-:-:S04]  /*142a0*/  FFMA.FTZ R3, R190, c[0x0][0x2d0], -R0 ;  /* 0x0000b400be037a23 */ /* 0x002fc80000010800 */
[----:B------:R1:W4:Y:S02]  /*142b0*/  MUFU.EX2 R22, R3 ;  /* 0x0000000300167308 */ /* 0x0003240000000800 */
[--C-:B-1----:R-:W-:Y:S02]  /*142c0*/  FFMA.FTZ R3, R189, c[0x0][0x2d0], -R0.reuse ;  /* 0x0000b400bd037a23 */ /* 0x102fe40000010800 */
[----:B------:R-:W-:-:S04]  /*142d0*/  FFMA.FTZ R0, R188, c[0x0][0x2d0], -R0 ;  /* 0x0000b400bc007a23 */ /* 0x000fc80000010800 */
[----:B------:R-:W-:Y:S01]  /*142e0*/  MUFU.EX2 R23, R3 ;  /* 0x0000000300177308 */ /* 0x000fe20000000800 */
[----:B------:R-:W-:Y:S07]  /*142f0*/  HMMA.16816.F32 R116, R8, R28, R204 ;  /* 0x0000001c0874723c */ /* 0x000fee00000018cc */
[----:B------:R-:W1:Y:S01]  /*14300*/  MUFU.EX2 R27, R4 ;  /* 0x00000004001b7308 */ /* 0x000e620000000800 */
[----:B------:R-:W-:Y:S01]  /*14310*/  IMAD.MOV.U32 R194, RZ, RZ, R81 ;  /* 0x000000ffffc27224 */ /* 0x000fe200078e0051 */
[----:B------:R-:W-:Y:S01]  /*14320*/  MOV R195, R80 ;  /* 0x0000005000c37202 */ /* 0x000fe20000000f00 */
[----:B------:R-:W-:Y:S05]  /*14330*/  LDSM.16.MT88.4 R188, [R236+0x1900] ;  /* 0x00190000ecbc783b */ /* 0x000fea0000004200 */
[----:B------:R1:W-:Y:S01]  /*14340*/  MUFU.EX2 R21, R0 ;  /* 0x0000000000157308 */ /* 0x0003e20000000800 */
[----:B------:R-:W-:-:S02]  /*14350*/  FADD.FTZ R9, R192, R15 ;  /* 0x0000000fc0097221 */ /* 0x000fc40000010000 */
[----:B------:R-:W-:Y:S01]  /*14360*/  FADD.FTZ R8, R101, R100 ;  /* 0x0000006465087221 */ /* 0x000fe20000010000 */
[----:B------:R-:W-:Y:S01]  /*14370*/  MOV R10, R99 ;  /* 0x00000063000a7202 */ /* 0x000fe20000000f00 */
[----:B------:R-:W-:Y:S01]  /*14380*/  LDSM.16.MT88.4 R204, [R235+0x1900] ;  /* 0x00190000ebcc783b */ /* 0x000fe20000004200 */
[----:B-1----:R-:W-:Y:S01]  /*14390*/  FFMA.FTZ R0, R73, c[0x0][0x2d0], -R13 ;  /* 0x0000b40049007a23 */ /* 0x002fe2000001080d */
[----:B------:R-:W-:Y:S01]  /*143a0*/  MOV R73, R74 ;  /* 0x0000004a00497202 */ /* 0x000fe20000000f00 */
[----:B------:R-:W-:Y:S01]  /*143b0*/  IMAD.MOV.U32 R74, RZ, RZ, R75 ;  /* 0x000000ffff4a7224 */ /* 0x000fe200078e004b */
[----:B------:R-:W-:Y:S01]  /*143c0*/  MOV R75, R124 ;  /* 0x0000007c004b7202 */ /* 0x000fe20000000f00 */
[----:B------:R-:W-:Y:S01]  /*143d0*/  IMAD.MOV.U32 R124, RZ, RZ, R125 ;  /* 0x000000ffff7c7224 */ /* 0x000fe200078e007d */
[----:B------:R-:W-:Y:S01]  /*143e0*/  MOV R125, R126 ;  /* 0x0000007e007d7202 */ /* 0x000fe20000000f00 */
[----:B------:R1:W-:Y:S01]  /*143f0*/  MUFU.EX2 R17, R0 ;  /* 0x0000000000117308 */ /* 0x0003e20000000800 */
        /* <DEDUP_REMOVED lines=8> */
[----:B-1----:R-:W-:Y:S01]  /*14480*/  FFMA.FTZ R0, R73, c[0x0][0x2d0], -R13 ;  /* 0x0000b40049007a23 */ /* 0x002fe2000001080d */
[----:B------:R-:W-:Y:S01]  /*14490*/  MOV R73, R74 ;  /* 0x0000004a00497202 */ /* 0x000fe20000000f00 */
[----:B------:R-:W-:Y:S01]  /*144a0*/  IMAD.MOV.U32 R74, RZ, RZ, R75 ;  /* 0x000000ffff4a7224 */ /* 0x000fe200078e004b */
[----:B------:R-:W-:Y:S01]  /*144b0*/  MOV R75, R124 ;  /* 0x0000007c004b7202 */ /* 0x000fe20000000f00 */
[----:B------:R-:W-:Y:S01]  /*144c0*/  IMAD.MOV.U32 R124, RZ, RZ, R125 ;  /* 0x000000ffff7c7224 */ /* 0x000fe200078e007d */
[----:B------:R-:W-:Y:S01]  /*144d0*/  MOV R125, R126 ;  /* 0x0000007e007d7202 */ /* 0x000fe20000000f00 */
[----:B------:R-:W-:Y:S01]  /*144e0*/  IMAD.MOV.U32 R126, RZ, RZ, R5 ;  /* 0x000000ffff7e7224 */ /* 0x000fe200078e0005 */
[----:B------:R1:W1:Y:S01]  /*144f0*/  MUFU.EX2 R18, R0 ;  /* 0x0000000000127308 */ /* 0x0002620000000800 */
        /* <DEDUP_REMOVED lines=8> */
[----:B------:R-:W-:Y:S02]  /*14580*/  IMAD.MOV.U32 R158, RZ, RZ, R159 ;  /* 0x000000ffff9e7224 */ /* 0x000fe400078e009f */
[----:B-1----:R-:W-:Y:S02]  /*14590*/  FFMA.FTZ R0, R73, c[0x0][0x2d0], -R13 ;  /* 0x0000b40049007a23 */ /* 0x002fe4000001080d */
        /* <DEDUP_REMOVED lines=12> */
[----:B------:R1:W-:Y:S01]  /*14660*/  MUFU.EX2 R19, R0 ;  /* 0x0000000000137308 */ /* 0x0003e20000000800 */
[----:B------:R-:W-:Y:S01]  /*14670*/  MOV R157, R158 ;  /* 0x0000009e009d7202 */ /* 0x000fe20000000f00 */
[----:B------:R-:W-:Y:S01]  /*14680*/  IMAD.MOV.U32 R158, RZ, RZ, R159 ;  /* 0x000000ffff9e7224 */ /* 0x000fe200078e009f */
[----:B------:R-:W-:-:S02]  /*14690*/  MOV R159, R129 ;  /* 0x00000081009f7202 */ /* 0x000fc40000000f00 */
[----:B------:R-:W-:Y:S02]  /*146a0*/  MOV R114, R74 ;  /* 0x0000004a00727202 */ /* 0x000fe40000000f00 */
[----:B------:R-:W-:Y:S01]  /*146b0*/  MOV R130, R131 ;  /* 0x0000008300827202 */ /* 0x000fe20000000f00 */
[----:B------:R-:W-:Y:S01]  /*146c0*/  IMAD.MOV.U32 R131, RZ, RZ, R173 ;  /* 0x000000ffff837224 */ /* 0x000fe200078e00ad */
[----:B------:R-:W-:Y:S01]  /*146d0*/  MOV R173, R232 ;  /* 0x000000e800ad7202 */ /* 0x000fe20000000f00 */
[----:B------:R-:W-:Y:S01]  /*146e0*/  IMAD.MOV.U32 R115, RZ, RZ, R75 ;  /* 0x000000ffff737224 */ /* 0x000fe200078e004b */
[----:B------:R-:W-:Y:S01]  /*146f0*/  MOV R72, R124 ;  /* 0x0000007c00487202 */ /* 0x000fe20000000f00 */
[----:B------:R-:W-:Y:S02]  /*14700*/  IMAD.MOV.U32 R124, RZ, RZ, R5 ;  /* 0x000000ffff7c7224 */ /* 0x000fe400078e0005 */
[----:B-1----:R-:W-:Y:S01]  /*14710*/  FFMA.FTZ R0, R73, c[0x0][0x2d0], -R13 ;  /* 0x0000b40049007a23 */ /* 0x002fe2000001080d */
[----:B------:R-:W-:Y:S01]  /*14720*/  MOV R73, R6 ;  /* 0x0000000600497202 */ /* 0x000fe20000000f00 */
[----:B------:R-:W-:Y:S01]  /*14730*/  IMAD.MOV.U32 R74, RZ, RZ, R7 ;  /* 0x000000ffff4a7224 */ /* 0x000fe200078e0007 */
[----:B------:R-:W-:Y:S01]  /*14740*/  MOV R75, R156 ;  /* 0x0000009c004b7202 */ /* 0x000fe20000000f00 */
[----:B------:R1:W-:Y:S01]  /*14750*/  MUFU.EX2 R16, R0 ;  /* 0x0000000000107308 */ /* 0x0003e20000000800 */
[----:B------:R-:W-:Y:S01]  /*14760*/  IMAD.MOV.U32 R5, RZ, RZ, R157 ;  /* 0x000000ffff057224 */ /* 0x000fe200078e009d */
[----:B------:R-:W-:Y:S01]  /*14770*/  MOV R6, R158 ;  /* 0x0000009e00067202 */ /* 0x000fe20000000f00 */
[----:B------:R-:W-:-:S02]  /*14780*/  IMAD.MOV.U32 R7, RZ, RZ, R159 ;  /* 0x000000ffff077224 */ /* 0x000fc400078e009f */
[----:B------:R-:W-:Y:S01]  /*14790*/  IMAD.MOV.U32 R129, RZ, RZ, R130 ;  /* 0x000000ffff817224 */ /* 0x000fe200078e0082 */
[----:B------:R-:W2:Y:S01]  /*147a0*/  LDSM.16.MT88.4 R156, [R233+0x1900] ;  /* 0x00190000e99c783b */ /* 0x000ea20000004200 */
[----:B------:R-:W-:Y:S01]  /*147b0*/  MOV R130, R131 ;  /* 0x0000008300827202 */ /* 0x000fe20000000f00 */
[----:B------:R-:W-:Y:S01]  /*147c0*/  IMAD.MOV.U32 R131, RZ, RZ, R173 ;  /* 0x000000ffff837224 */ /* 0x000fe200078e00ad */
[----:B------:R-:W-:Y:S01]  /*147d0*/  MOV R173, R174 ;  /* 0x000000ae00ad7202 */ /* 0x000fe20000000f00 */
[----:B------:R-:W-:Y:S02]  /*147e0*/  IMAD.MOV.U32 R174, RZ, RZ, R132 ;  /* 0x000000ffffae7224 */ /* 0x000fe400078e0084 */
[----:B-1----:R-:W-:-:S04]  /*147f0*/  FFMA.FTZ R0, R114, c[0x0][0x2d0], -R12 ;  /* 0x0000b40072007a23 */ /* 0x002fc8000001080c */
[----:B------:R1:W-:Y:S01]  /*14800*/  MUFU.EX2 R13, R0 ;  /* 0x00000000000d7308 */ /* 0x0003e20000000800 */
[----:B------:R-:W-:Y:S02]  /*14810*/  IMAD.MOV.U32 R112, RZ, RZ, R72 ;  /* 0x000000ffff707224 */ /* 0x000fe400078e0048 */
[----:B------:R-:W-:Y:S01]  /*14820*/  FFMA.FTZ R3, R115, c[0x0][0x2d0], -R12 ;  /* 0x0000b40073037a23 */ /* 0x000fe2000001080c */
[----:B------:R-:W-:Y:S01]  /*14830*/  MOV R115, R75 ;  /* 0x0000004b00737202 */ /* 0x000fe20000000f00 */
[----:B------:R-:W-:Y:S02]  /*14840*/  IMAD.MOV.U32 R114, RZ, RZ, R74 ;  /* 0x000000ffff727224 */ /* 0x000fe400078e004a */
[----:B-1----:R-:W-:Y:S01]  /*14850*/  FFMA.FTZ R0, R129, c[0x0][0x2d0], -R12 ;  /* 0x0000b40081007a23 */ /* 0x002fe2000001080c */
[----:B------:R-:W-:Y:S01]  /*14860*/  MOV R129, R130 ;  /* 0x0000008200817202 */ /* 0x000fe20000000f00 */
[----:B------:R-:W-:Y:S01]  /*14870*/  IMAD.MOV.U32 R130, RZ, RZ, R131 ;  /* 0x000000ffff827224 */ /* 0x000fe200078e0083 */
[----:B------:R-:W-:Y:S01]  /*14880*/  MOV R131, R173 ;  /* 0x000000ad00837202 */ /* 0x000fe20000000f00 */
[----:B------:R-:W-:Y:S01]  /*14890*/  IMAD.MOV.U32 R173, RZ, RZ, R174 ;  /* 0x000000ffffad7224 */ /* 0x000fe200078e00ae */
[----:B------:R-:W-:Y:S01]  /*148a0*/  MOV R174, R67 ;  /* 0x0000004300ae7202 */ /* 0x000fe20000000f00 */
[----:B------:R-:W-:Y:S01]  /*148b0*/  IMAD.MOV.U32 R67, RZ, RZ, R172 ;  /* 0x000000ffff437224 */ /* 0x000fe200078e00ac */
[----:B------:R-:W-:-:S02]  /*148c0*/  MOV R172, R14 ;  /* 0x0000000e00ac7202 */ /* 0x000fc40000000f00 */
[----:B------:R1:W1:Y:S01]  /*148d0*/  MUFU.EX2 R14, R0 ;  /* 0x00000000000e7308 */ /* 0x0002620000000800 */
        /* <DEDUP_REMOVED lines=12> */
[----:B------:R1:W-:Y:S01]  /*149a0*/  MUFU.EX2 R12, R3 ;  /* 0x00000003000c7308 */ /* 0x0003e20000000800 */
[----:B------:R-:W-:Y:S01]  /*149b0*/  MOV R113, R73 ;  /* 0x0000004900717202 */ /* 0x000fe20000000f00 */
[----:B------:R-:W-:Y:S01]  /*149c0*/  IMAD.MOV.U32 R73, RZ, RZ, R129 ;  /* 0x000000ffff497224 */ /* 0x000fe200078e0081 */
[----:B------:R-:W-:Y:S01]  /*149d0*/  MOV R114, R82 ;  /* 0x0000005200727202 */ /* 0x000fe20000000f00 */
[----:B------:R-:W-:Y:S01]  /*149e0*/  IMAD.MOV.U32 R71, RZ, RZ, R115 ;  /* 0x000000ffff477224 */ /* 0x000fe200078e0073 */
[----:B------:R-:W-:Y:S01]  /*149f0*/  MOV R130, R67 ;  /* 0x0000004300827202 */ /* 0x000fe20000000f00 */
[----:B------:R-:W-:Y:S01]  /*14a00*/  IMAD.MOV.U32 R30, RZ, RZ, R125 ;  /* 0x000000ffff1e7224 */ /* 0x000fe200078e007d */
[----:B------:R-:W-:Y:S01]  /*14a10*/  MOV R31, R124 ;  /* 0x0000007c001f7202 */ /* 0x000fe20000000f00 */
[----:B------:R2:W2:Y:S01]  /*14a20*/  MUFU.EX2 R15, R0 ;  /* 0x00000000000f7308 */ /* 0x0004a20000000800 */
[----:B------:R-:W-:Y:S01]  /*14a30*/  IMAD.MOV.U32 R82, RZ, RZ, R83 ;  /* 0x000000ffff527224 */ /* 0x000fe200078e0053 */
[----:B------:R-:W-:Y:S01]  /*14a40*/  MOV R131, R175 ;  /* 0x000000af00837202 */ /* 0x000fe20000000f00 */
[----:B------:R-:W-:Y:S01]  /*14a50*/  IMAD.MOV.U32 R129, RZ, RZ, R174 ;  /* 0x000000ffff817224 */ /* 0x000fe200078e00ae */
[----:B------:R-:W-:Y:S01]  /*14a60*/  MOV R83, R128 ;  /* 0x0000008000537202 */ /* 0x000fe20000000f00 */
[----:B------:R-:W-:Y:S01]  /*14a70*/  IMAD.MOV.U32 R67, RZ, RZ, R172 ;  /* 0x000000ffff437224 */ /* 0x000fe200078e00ac */
[----:B------:R-:W-:Y:S01]  /*14a80*/  MOV R100, R126 ;  /* 0x0000007e00647202 */ /* 0x000fe20000000f00 */
[----:B------:R-:W4:Y:S01]  /*14a90*/  LDSM.16.MT88.4 R172, [R234+0x1900] ;  /* 0x00190000eaac783b */ /* 0x000f220000004200 */
[----:B-1----:R-:W-:Y:S01]  /*14aa0*/  IMAD.MOV.U32 R3, RZ, RZ, R82 ;  /* 0x000000ffff037224 */ /* 0x002fe200078e0052 */
[----:B------:R-:W-:Y:S01]  /*14ab0*/  MOV R112, R72 ;  /* 0x0000004800707202 */ /* 0x000fe20000000f00 */
[----:B------:R-:W-:Y:S01]  /*14ac0*/  IMAD.MOV.U32 R70, RZ, RZ, R113 ;  /* 0x000000ffff467224 */ /* 0x000fe200078e0071 */
[----:B------:R-:W-:Y:S01]  /*14ad0*/  MOV R72, R130 ;  /* 0x0000008200487202 */ /* 0x000fe20000000f00 */
[----:B------:R-:W-:-:S02]  /*14ae0*/  IMAD.MOV.U32 R113, RZ, RZ, R73 ;  /* 0x000000ffff717224 */ /* 0x000fc400078e0049 */
[----:B------:R-:W-:Y:S01]  /*14af0*/  IMAD.MOV.U32 R101, RZ, RZ, R127 ;  /* 0x000000ffff657224 */ /* 0x000fe200078e007f */
[----:B------:R-:W-:Y:S01]  /*14b00*/  MOV R193, R7 ;  /* 0x0000000700c17202 */ /* 0x000fe20000000f00 */
[----:B------:R-:W-:Y:S01]  /*14b10*/  IMAD.MOV.U32 R192, RZ, RZ, R6 ;  /* 0x000000ffffc07224 */ /* 0x000fe200078e0006 */
[----:B--2---:R-:W-:Y:S01]  /*14b20*/  MOV R0, R83 ;  /* 0x0000005300007202 */ /* 0x004fe20000000f00 */
[----:B------:R1:W5:Y:S01]  /*14b30*/  LDL.LU R237, [R1+0x58] ;  /* 0x0000580001ed7983 */ /* 0x0003620000300800 */
[----:B------:R-:W-:-:S03]  /*14b40*/  IMAD.MOV.U32 R115, RZ, RZ, R129 ;  /* 0x000000ffff737224 */ /* 0x000fc600078e0081 */
[----:B------:R-:W2:Y:S01]  /*14b50*/  LDSM.16.MT88.4 R80, [R233+0x3900] ;  /* 0x00390000e950783b */ /* 0x000ea20000004200 */
[----:B------:R-:W-:Y:S01]  /*14b60*/  IMAD.MOV.U32 R73, RZ, RZ, R131 ;  /* 0x000000ffff497224 */ /* 0x000fe200078e0083 */
[----:B---3--:R-:W-:Y:S02]  /*14b70*/  F2FP.PACK_AB R128, R25, R24 ;  /* 0x000000181980723e */ /* 0x008fe400000000ff */
[----:B----4-:R-:W-:Y:S02]  /*14b80*/  F2FP.PACK_AB R129, R22, R20 ;  /* 0x000000141681723e */ /* 0x010fe400000000ff */
[----:B------:R-:W-:Y:S02]  /*14b90*/  F2FP.PACK_AB R130, R26, R27 ;  /* 0x0000001b1a82723e */ /* 0x000fe400000000ff */
[----:B------:R-:W-:Y:S02]  /*14ba0*/  F2FP.PACK_AB R124, R18, R17 ;  /* 0x00000011127c723e */ /* 0x000fe400000000ff */
[----:B------:R-:W-:-:S02]  /*14bb0*/  F2FP.PACK_AB R125, R14, R13 ;  /* 0x0000000d0e7d723e */ /* 0x000fc400000000ff */
[----:B------:R-:W-:Y:S02]  /*14bc0*/  F2FP.PACK_AB R126, R16, R19 ;  /* 0x00000013107e723e */ /* 0x000fe400000000ff */
[----:B------:R-:W-:Y:S02]  /*14bd0*/  F2FP.PACK_AB R127, R15, R12 ;  /* 0x0000000c0f7f723e */ /* 0x000fe400000000ff */
[----:B------:R-:W-:Y:S01]  /*14be0*/  MOV R29, R72 ;  /* 0x00000048001d7202 */ /* 0x000fe20000000f00 */
[----:B------:R-:W-:Y:S01]  /*14bf0*/  FADD.FTZ R0, R0, R9 ;  /* 0x0000000900007221 */ /* 0x000fe20000010000 */
[----:B------:R-:W-:Y:S01]  /*14c00*/  F2FP.PACK_AB R131, R21, R23 ;  /* 0x000000171583723e */ /* 0x000fe200000000ff */
[----:B------:R-:W-:Y:S01]  /*14c10*/  FADD.FTZ R11, R70, R69 ;  /* 0x00000045460b7221 */ /* 0x000fe20000010000 */
[----:B------:R-:W-:Y:S01]  /*14c20*/  MOV R68, R114 ;  /* 0x0000007200447202 */ /* 0x000fe20000000f00 */
[-C--:B------:R-:W-:Y:S01]  /*14c30*/  HMMA.16816.F32 R144, R124, R156.reuse, R144 ;  /* 0x0000009c7c90723c */ /* 0x080fe20000001890 */
[----:B------:R1:W5:Y:S07]  /*14c40*/  LDL.LU R232, [R1+0x54] ;  /* 0x0000540001e87983 */ /* 0x00036e0000300800 */
[----:B------:R-:W-:Y:S08]  /*14c50*/  HMMA.16816.F32 R148, R128, R156, R148 ;  /* 0x0000009c8094723c */ /* 0x000ff00000001894 */
[----:B------:R-:W-:Y:S01]  /*14c60*/  HMMA.16816.F32 R152, R124, R158, R152 ;  /* 0x0000009e7c98723c */ /* 0x000fe20000001898 */
[----:B------:R-:W-:-:S07]  /*14c70*/  IMAD.MOV.U32 R28, RZ, RZ, R73 ;  /* 0x000000ffff1c7224 */ /* 0x000fce00078e0049 */
[-C--:B------:R-:W-:Y:S08]  /*14c80*/  HMMA.16816.F32 R160, R128, R172.reuse, R160 ;  /* 0x000000ac80a0723c */ /* 0x080ff000000018a0 */
[C---:B------:R-:W-:Y:S08]  /*14c90*/  HMMA.16816.F32 R164, R124.reuse, R172, R164 ;  /* 0x000000ac7ca4723c */ /* 0x040ff000000018a4 */
[----:B------:R-:W-:Y:S08]  /*14ca0*/  HMMA.16816.F32 R168, R124, R174, R168 ;  /* 0x000000ae7ca8723c */ /* 0x000ff000000018a8 */
[-C--:B------:R-:W-:Y:S08]  /*14cb0*/  HMMA.16816.F32 R176, R128, R188.reuse, R176 ;  /* 0x000000bc80b0723c */ /* 0x080ff000000018b0 */
[C---:B------:R-:W-:Y:S08]  /*14cc0*/  HMMA.16816.F32 R180, R124.reuse, R188, R180 ;  /* 0x000000bc7cb4723c */ /* 0x040ff000000018b4 */
[----:B------:R-:W-:Y:S01]  /*14cd0*/  HMMA.16816.F32 R184, R124, R190, R184 ;  /* 0x000000be7cb8723c */ /* 0x000fe200000018b8 */
[----:B------:R-:W-:Y:S01]  /*14ce0*/  MOV R70, R112 ;  /* 0x0000007000467202 */ /* 0x000fe20000000f00 */
[----:B------:R-:W-:Y:S01]  /*14cf0*/  IMAD.MOV.U32 R252, RZ, RZ, R115 ;  /* 0x000000fffffc7224 */ /* 0x000fe200078e0073 */
[----:B------:R1:W5:Y:S05]  /*14d00*/  LDL.LU R132, [R1+0x50] ;  /* 0x0000500001847983 */ /* 0x00036a0000300800 */
[----:B------:R-:W-:Y:S07]  /*14d10*/  HMMA.16816.F32 R156, R128, R158, R40 ;  /* 0x0000009e809c723c */ /* 0x000fee0000001828 */
[----:B------:R-:W-:-:S02]  /*14d20*/  MOV R41, R5 ;  /* 0x0000000500297202 */ /* 0x000fc40000000f00 */
[----:B------:R-:W3:Y:S01]  /*14d30*/  LDSM.16.MT88.4 R4, [R235+0x3900] ;  /* 0x00390000eb04783b */ /* 0x000ee20000004200 */
[----:B------:R-:W-:Y:S01]  /*14d40*/  HMMA.16816.F32 R172, R128, R174, R36 ;  /* 0x000000ae80ac723c */ /* 0x000fe20000001824 */
[----:B------:R-:W-:Y:S01]  /*14d50*/  MOV R43, R74 ;  /* 0x0000004a002b7202 */ /* 0x000fe20000000f00 */
[----:B------:R-:W-:-:S05]  /*14d60*/  IMAD.MOV.U32 R42, RZ, RZ, R75 ;  /* 0x000000ffff2a7224 */ /* 0x000fca00078e004b */
[----:B------:R-:W-:Y:S01]  /*14d70*/  IMAD.MOV.U32 R38, RZ, RZ, R96 ;  /* 0x000000ffff267224 */ /* 0x000fe200078e0060 */
[----:B--2---:R-:W-:Y:S01]  /*14d80*/  HMMA.16816.F32 R72, R124, R80, R52 ;  /* 0x000000507c48723c */ /* 0x004fe20000001834 */
[----:B------:R-:W-:Y:S01]  /*14d90*/  MOV R39, R97 ;  /* 0x0000006100277202 */ /* 0x000fe20000000f00 */
[----:B------:R-:W-:Y:S01]  /*14da0*/  IMAD.MOV.U32 R40, RZ, RZ, R98 ;  /* 0x000000ffff287224 */ /* 0x000fe200078e0062 */
[----:B------:R-:W-:-:S05]  /*14db0*/  MOV R37, R100 ;  /* 0x0000006400257202 */ /* 0x000fca0000000f00 */
[----:B------:R-:W-:Y:S01]  /*14dc0*/  HMMA.16816.F32 R188, R128, R190, R32 ;  /* 0x000000be80bc723c */ /* 0x000fe20000001820 */
[----:B------:R-:W-:Y:S01]  /*14dd0*/  IMAD.MOV.U32 R54, RZ, RZ, R38 ;  /* 0x000000ffff367224 */ /* 0x000fe200078e0026 */
[----:B------:R-:W-:Y:S01]  /*14de0*/  MOV R55, R39 ;  /* 0x0000002700377202 */ /* 0x000fe20000000f00 */
[----:B------:R-:W-:Y:S01]  /*14df0*/  IMAD.MOV.U32 R36, RZ, RZ, R101 ;  /* 0x000000ffff247224 */ /* 0x000fe200078e0065 */
[----:B------:R-:W2:Y:S01]  /*14e00*/  LDSM.16.MT88.4 R96, [R234+0x3900] ;  /* 0x00390000ea60783b */ /* 0x000ea20000004200 */
[----:B------:R-:W-:Y:S02]  /*14e10*/  FADD.FTZ R3, R3, R54 ;  /* 0x0000003603037221 */ /* 0x000fe40000010000 */
[----:B------:R-:W-:Y:S01]  /*14e20*/  MOV R33, R41 ;  /* 0x0000002900217202 */ /* 0x000fe20000000f00 */
[----:B------:R-:W-:Y:S02]  /*14e30*/  IMAD.MOV.U32 R32, RZ, RZ, R40 ;  /* 0x000000ffff207224 */ /* 0x000fe400078e0028 */
[----:B------:R-:W-:-:S02]  /*14e40*/  FADD.FTZ R10, R10, R3 ;  /* 0x000000030a0a7221 */ /* 0x000fc40000010000 */
[----:B------:R-:W-:Y:S01]  /*14e50*/  FADD.FTZ R9, R33, R0 ;  /* 0x0000000021097221 */ /* 0x000fe20000010000 */
[----:B------:R-:W-:Y:S01]  /*14e60*/  MOV R35, R43 ;  /* 0x0000002b00237202 */ /* 0x000fe20000000f00 */
[----:B------:R-:W-:Y:S02]  /*14e70*/  IMAD.MOV.U32 R34, RZ, RZ, R42 ;  /* 0x000000ffff227224 */ /* 0x000fe400078e002a */
[----:B------:R-:W-:Y:S01]  /*14e80*/  FADD.FTZ R8, R55, R8 ;  /* 0x0000000837087221 */ /* 0x000fe20000010000 */
[----:B------:R-:W-:Y:S01]  /*14e90*/  MOV R41, R29 ;  /* 0x0000001d00297202 */ /* 0x000fe20000000f00 */
[----:B------:R-:W-:Y:S02]  /*14ea0*/  IMAD.MOV.U32 R40, RZ, RZ, R28 ;  /* 0x000000ffff287224 */ /* 0x000fe400078e001c */
[----:B------:R-:W-:Y:S02]  /*14eb0*/  FADD.FTZ R11, R32, R11 ;  /* 0x0000000b200b7221 */ /* 0x000fe40000010000 */
[----:B------:R-:W-:Y:S01]  /*14ec0*/  FADD.FTZ R0, R36, R10 ;  /* 0x0000000a24007221 */ /* 0x000fe20000010000 */
[----:B---3--:R-:W-:Y:S01]  /*14ed0*/  HMMA.16816.F32 R120, R124, R4, R120 ;  /* 0x000000047c78723c */ /* 0x008fe20000001878 */
[----:B------:R-:W-:Y:S01]  /*14ee0*/  FADD.FTZ R9, R37, R9 ;  /* 0x0000000925097221 */ /* 0x000fe20000010000 */
[----:B------:R-:W-:Y:S01]  /*14ef0*/  MOV R39, R31 ;  /* 0x0000001f00277202 */ /* 0x000fe20000000f00 */
[----:B------:R-:W-:Y:S01]  /*14f00*/  IMAD.MOV.U32 R38, RZ, RZ, R30 ;  /* 0x000000ffff267224 */ /* 0x000fe200078e001e */
[----:B------:R-:W-:Y:S01]  /*14f10*/  MOV R31, R70 ;  /* 0x00000046001f7202 */ /* 0x000fe20000000f00 */
[----:B------:R-:W-:-:S03]  /*14f20*/  IMAD.MOV.U32 R69, RZ, RZ, R113 ;  /* 0x000000ffff457224 */ /* 0x000fc600078e0071 */
[----:B------:R-:W-:Y:S01]  /*14f30*/  HMMA.16816.F32 R116, R128, R4, R116 ;  /* 0x000000048074723c */ /* 0x000fe20000001874 */
[----:B------:R-:W-:Y:S01]  /*14f40*/  FADD.FTZ R3, R35, R11 ;  /* 0x0000000b23037221 */ /* 0x000fe20000010000 */
[----:B------:R-:W3:Y:S01]  /*14f50*/  LDSM.16.MT88.4 R112, [R236+0x3900] ;  /* 0x00390000ec70783b */ /* 0x000ee20000004200 */
[----:B------:R-:W-:-:S04]  /*14f60*/  IMAD.MOV.U32 R42, RZ, RZ, R252 ;  /* 0x000000ffff2a7224 */ /* 0x000fc800078e00fc */
[----:B------:R-:W-:Y:S02]  /*14f70*/  FADD.FTZ R4, R34, R8 ;  /* 0x0000000822047221 */ /* 0x000fe40000010000 */
[----:B------:R-:W-:Y:S02]  /*14f80*/  FADD.FTZ R5, R40, R0 ;  /* 0x0000000028057221 */ /* 0x000fe40000010000 */
[----:B------:R-:W-:Y:S01]  /*14f90*/  FADD.FTZ R0, R41, R9 ;  /* 0x0000000929007221 */ /* 0x000fe20000010000 */
[----:B------:R-:W-:Y:S01]  /*14fa0*/  MOV R43, R68 ;  /* 0x00000044002b7202 */ /* 0x000fe20000000f00 */
[----:B------:R-:W-:Y:S01]  /*14fb0*/  FADD.FTZ R8, R38, R4 ;  /* 0x0000000426087221 */ /* 0x000fe20000010000 */
[----:B------:R-:W-:Y:S01]  /*14fc0*/  MOV R29, R66 ;  /* 0x00000042001d7202 */ /* 0x000fe20000000f00 */
[----:B------:R-:W-:Y:S01]  /*14fd0*/  IMAD.MOV.U32 R30, RZ, RZ, R69 ;  /* 0x000000ffff1e7224 */ /* 0x000fe200078e0045 */
[----:B------:R-:W-:Y:S01]  /*14fe0*/  MOV R66, R102 ;  /* 0x0000006600427202 */ /* 0x000fe20000000f00 */
[----:B------:R-:W-:-:S02]  /*14ff0*/  FADD.FTZ R4, R39, R3 ;  /* 0x0000000327047221 */ /* 0x000fc40000010000 */
[----:B------:R-:W-:Y:S02]  /*15000*/  FADD.FTZ R0, R31, R0 ;  /* 0x000000001f007221 */ /* 0x000fe40000010000 */
[----:B------:R-:W-:Y:S02]  /*15010*/  IMAD.MOV.U32 R28, RZ, RZ, R71 ;  /* 0x000000ffff1c7224 */ /* 0x000fe400078e0047 */
[----:B------:R-:W-:Y:S02]  /*15020*/  FADD.FTZ R3, R42, R8 ;  /* 0x000000082a037221 */ /* 0x000fe40000010000 */
[----:B------:R-:W-:Y:S02]  /*15030*/  IMAD.MOV.U32 R252, RZ, RZ, R103 ;  /* 0x000000fffffc7224 */ /* 0x000fe400078e0067 */
        /* <DEDUP_REMOVED lines=40> */
[C---:B------:R-:W-:Y:S01]  /*152c0*/  HMMA.16816.F32 R76, R124.reuse, R82, R76 ;  /* 0x000000527c4c723c */ /* 0x040fe2000000184c */
[----:B------:R4:W-:Y:S07]  /*152d0*/  STL [R1+0x3c], R0 ;  /* 0x00003c0001007387 */ /* 0x0009ee0000100800 */
[C---:B--2---:R-:W-:Y:S08]  /*152e0*/  HMMA.16816.F32 R88, R124.reuse, R96, R88 ;  /* 0x000000607c58723c */ /* 0x044ff00000001858 */
[C---:B------:R-:W-:Y:S08]  /*152f0*/  HMMA.16816.F32 R92, R124.reuse, R98, R92 ;  /* 0x000000627c5c723c */ /* 0x040ff0000000185c */
[----:B---3--:R-:W-:Y:S01]  /*15300*/  HMMA.16816.F32 R104, R124, R112, R104 ;  /* 0x000000707c68723c */ /* 0x008fe20000001868 */
[----:B----4-:R-:W-:-:S07]  /*15310*/  FADD.FTZ R0, R15, R5 ;  /* 0x000000050f007221 */ /* 0x010fce0000010000 */
        /* <DEDUP_REMOVED lines=19> */
[----:B------:R-:W2:Y:S04]  /*15450*/  LDL.LU R135, [R1+0x28] ;  /* 0x0000280001877983 */ /* 0x000ea80000300800 */
[----:B------:R-:W3:Y:S04]  /*15460*/  LDL R136, [R1+0x18] ;  /* 0x0000180001887983 */ /* 0x000ee80000100800 */
[----:B------:R-:W4:Y:S01]  /*15470*/  LDL.LU R67, [R1+0x4c] ;  /* 0x00004c0001437983 */ /* 0x000f220000300800 */
[----:B-----5:R-:W-:Y:S01]  /*15480*/  SHF.R.S32.HI R66, RZ, 0x1f, R132 ;  /* 0x0000001fff427819 */ /* 0x020fe20000011484 */
[C---:B-1----:R-:W-:Y:S01]  /*15490*/  IMAD.SHL.U32 R0, R132.reuse, 0x2, RZ ;  /* 0x0000000284007824 */ /* 0x042fe200078e00ff */
[----:B------:R-:W-:Y:S01]  /*154a0*/  MOV R140, R137 ;  /* 0x00000089008c7202 */ /* 0x000fe20000000f00 */
[----:B------:R-:W-:Y:S01]  /*154b0*/  IMAD.MOV.U32 R141, RZ, RZ, R2 ;  /* 0x000000ffff8d7224 */ /* 0x000fe200078e0002 */
[----:B------:R-:W-:Y:S01]  /*154c0*/  SHF.L.U64.HI R3, R132, 0x1, R66 ;  /* 0x0000000184037819 */ /* 0x000fe20000010242 */
[----:B------:R-:W-:Y:S01]  /*154d0*/  IMAD.MOV.U32 R132, RZ, RZ, R138 ;  /* 0x000000ffff847224 */ /* 0x000fe200078e008a */
[----:B------:R-:W-:-:S02]  /*154e0*/  ULDC UR6, c[0x0][0x210] ;  /* 0x0000840000067ab9 */ /* 0x000fc40000000800 */
[----:B------:R-:W-:Y:S01]  /*154f0*/  ULDC UR4, c[0x0][0x1e8] ;  /* 0x00007a0000047ab9 */ /* 0x000fe20000000800 */
[----:B------:R-:W-:Y:S01]  /*15500*/  STL [R1+0x14], R3 ;  /* 0x0000140301007387 */ /* 0x000fe20000100800 */
[----:B------:R-:W-:Y:S02]  /*15510*/  ULEA.HI.SX32 UR8, UR8, 0xfffffffe, 0x1a ;  /* 0xfffffffe08087891 */ /* 0x000fe4000f8fd23f */
[----:B------:R-:W-:Y:S01]  /*15520*/  UIMAD UR6, UR16, UR6, URZ ;  /* 0x00000006100672a4 */ /* 0x000fe2000f8e023f */
[----:B------:R2:W-:Y:S01]  /*15530*/  STL [R1+0x10], R0 ;  /* 0x0000100001007387 */ /* 0x0005e20000100800 */
[----:B------:R-:W-:Y:S02]  /*15540*/  UIMAD UR4, UR16, UR4, URZ ;  /* 0x00000004100472a4 */ /* 0x000fe4000f8e023f */
[----:B------:R-:W-:Y:S02]  /*15550*/  ULDC.64 UR20, c[0x0][0x118] ;  /* 0x0000460000147ab9 */ /* 0x000fe40000000a00 */
[----:B------:R-:W-:Y:S01]  /*15560*/  ULDC.64 UR14, c[0x0][0x118] ;  /* 0x00004600000e7ab9 */ /* 0x000fe20000000a00 */
[C---:B--2---:R-:W-:Y:S01]  /*15570*/  IMAD.SHL.U32 R0, R135.reuse, 0x2, RZ ;  /* 0x0000000287007824 */ /* 0x044fe200078e00ff */
[----:B----4-:R-:W-:-:S05]  /*15580*/  SHF.L.U64.HI R3, R135, 0x1, R67 ;  /* 0x0000000187037819 */ /* 0x010fca0000010243 */
[----:B------:R1:W-:Y:S04]  /*15590*/  STL [R1+0xc], R3 ;  /* 0x00000c0301007387 */ /* 0x0003e80000100800 */
[----:B------:R3:W-:Y:S01]  /*155a0*/  STL [R1+0x8], R0 ;  /* 0x0000080001007387 */ /* 0x0007e20000100800 */
[----:B-1----:R-:W-:Y:S02]  /*155b0*/  MOV R3, R139 ;  /* 0x0000008b00037202 */ /* 0x002fe40000000f00 */
[----:B---3--:R-:W-:-:S05]  /*155c0*/  IADD3 R0, R136, 0x100, RZ ;  /* 0x0000010088007810 */ /* 0x008fca0007ffe0ff */
[----:B------:R1:W-:Y:S01]  /*155d0*/  STL [R1+0x4], R0 ;  /* 0x0000040001007387 */ /* 0x0003e20000100800 */
[----:B------:R-:W-:Y:S05]  /*155e0*/  BRA `(.L_x_906) ;  /* 0x0000046000007947 */ /* 0x000fea0003800000 */
.L_x_908:
[----:B------:R-:W2:Y:S01]  /*155f0*/  LDL R12, [R1+0x48] ;  /* 0x00004800010c7983 */ /* 0x000ea20000100800 */
[----:B------:R-:W-:Y:S01]  /*15600*/  IMAD.MOV.U32 R2, RZ, RZ, c[0x0][0x2b8] ;  /* 0x0000ae00ff027624 */ /* 0x000fe200078e00ff */
[----:B------:R-:W-:Y:S01]  /*15610*/  ULEA UR7, UR8, UR19, 0x6 ;  /* 0x0000001308077291 */ /* 0x000fe2000f8e303f */
[----:B------:R-:W-:Y:S01]  /*15620*/  IMAD.MOV.U32 R7, RZ, RZ, RZ ;  /* 0x000000ffff077224 */ /* 0x000fe200078e00ff */
[----:B------:R-:W3:Y:S02]  /*15630*/  LDL R39, [R1+0x10] ;  /* 0x0000100001277983 */ /* 0x000ee40000100800 */
[----:B------:R-:W-:Y:S02]  /*15640*/  ISETP.NE.AND P3, PT, R2, 0x1, PT ;  /* 0x000000010200780c */ /* 0x000fe40003f65270 */
[----:B------:R-:W4:Y:S01]  /*15650*/  LDL R38, [R1+0x8] ;  /* 0x0000080001267983 */ /* 0x000f220000100800 */
[----:B------:R-:W-:Y:S03]  /*15660*/  IMAD.U32 R2, RZ, RZ, UR7 ;  /* 0x00000007ff027e24 */ /* 0x000fe6000f8e00ff */
        /* <DEDUP_REMOVED lines=42> */
[----:B------:R1:W-:Y:S03]  /*15910*/  LDGSTS.E.BYPASS.LTC128B.128 [R35+0x4100], [R8.64], !P5 ;  /* 0x0410000008237fae */ /* 0x0003e6000e901d4e */
[--C-:B--2---:R-:W-:Y:S01]  /*15920*/  IMAD.X R5, R13, 0x1, R37.reuse, P0 ;  /* 0x000000010d057824 */ /* 0x104fe200000e0625 */
[----:B------:R2:W-:Y:S01]  /*15930*/  LDGSTS.E.BYPASS.LTC128B.128 [R35+0x6100], [R6.64], !P4 ;  /* 0x0610000006237fae */ /* 0x0005e2000e101d4e */
[-C--:B------:R-:W-:Y:S02]  /*15940*/  IADD3 R12, P0, R12, R38.reuse, RZ ;  /* 0x000000260c0c7210 */ /* 0x080fe40007f1e0ff */
[-C--:B------:R-:W-:Y:S01]  /*15950*/  IADD3 R10, P3, R11, R39.reuse, RZ ;  /* 0x000000270b0a7210 */ /* 0x080fe20007f7e0ff */
[----:B------:R4:W-:Y:S02]  /*15960*/  LDGSTS.E.BYPASS.LTC128B.128 [R35+0x4900], [R4.64], !P5 ;  /* 0x0490000004237fae */ /* 0x0009e4000e901d4e */
[--C-:B------:R-:W-:Y:S05]  /*15970*/  IMAD.X R13, R13, 0x1, R36.reuse, P0 ;  /* 0x000000010d0d7824 */ /* 0x100fea00000e0624 */
        /* <DEDUP_REMOVED lines=13> */
.L_x_906:
        /* <DEDUP_REMOVED lines=369> */
.L_x_907:
        /* <DEDUP_REMOVED lines=868> */
.L_x_905:
        /* <DEDUP_REMOVED lines=183> */
[----:B-----5:R-:W-:Y:S02]  /*1b310*/  @P1 FFMA.FTZ R63, R3, R137, R7 ;  /* 0x00000089033f1223 */ /* 0x020fe40000010007 */
[----:B------:R-:W-:Y:S02]  /*1b320*/  @P0 FFMA.FTZ R64, R0, R2, R4 ;  /* 0x0000000200400223 */ /* 0x000fe40000010004 */
.L_x_851:
        /* <DEDUP_REMOVED lines=116> */
[----:B------:R-:W-:-:S02]  /*1ba70*/  F2FP.PACK_AB R9, R131, R130 ;  /* 0x000000828309723e */ /* 0x000fc400000000ff */
        /* <DEDUP_REMOVED lines=81> */
.L_x_910:
        /* <DEDUP_REMOVED lines=23> */
[----:B------:R-:W-:Y:S01]  /*1c100*/  UIMAD.WIDE.U32 UR18, UR16, UR4, UR18 ;  /* 0x00000004101272a5 */ /* 0x000fe2000f8e0012 */
[----:B------:R-:W-:Y:S01]  /*1c110*/  LOP3.LUT P0, RZ, R5, 0x3, RZ, 0xc0, !PT ;  /* 0x0000000305ff7812 */ /* 0x000fe2000780c0ff */
[----:B------:R-:W-:Y:S01]  /*1c120*/  IMAD R2, R4, 0x8, R2 ;  /* 0x0000000804027824 */ /* 0x000fe200078e0202 */
[----:B------:R-:W-:Y:S01]  /*1c130*/  UIMAD UR6, UR16, UR5, UR6 ;  /* 0x00000005100672a4 */ /* 0x000fe2000f8e0206 */
[----:B------:R-:W-:Y:S01]  /*1c140*/  IMAD R15, R3, 0x10, R0 ;  /* 0x00000010030f7824 */ /* 0x000fe200078e0200 */
[----:B------:R-:W-:Y:S01]  /*1c150*/  USEL UR24, UR24, URZ, !UP1 ;  /* 0x0000003f18187287 */ /* 0x000fe2000c800000 */
[-C--:B------:R-:W-:Y:S01]  /*1c160*/  LEA.HI R4, R65, R66.reuse, RZ, 0x3 ;  /* 0x0000004241047211 */ /* 0x080fe200078f18ff */
        /* <DEDUP_REMOVED lines=21> */
[----:B-----5:R-:W-:Y:S01]  /*1c2c0*/  IMAD R17, R17, c[0x0][0x4e8], RZ ;  /* 0x00013a0011117a24 */ /* 0x020fe200078e02ff */
[----:B------:R-:W-:Y:S01]  /*1c2d0*/  BSSY B0, `(.L_x_911) ;  /* 0x0000069000007945 */ /* 0x000fe20003800000 */
        /* <DEDUP_REMOVED lines=10> */
[----:B------:R-:W-:Y:S01]  /*1c380*/  UIMAD UR6, UR12, UR7, UR6 ;  /* 0x000000070c0672a4 */ /* 0x000fe2000f8e0206 */
[----:B------:R-:W-:Y:S01]  /*1c390*/  ISETP.GE.OR P2, PT, R15, R17, P0 ;  /* 0x000000110f00720c */ /* 0x000fe20000746670 */
        /* <DEDUP_REMOVED lines=92> */
.L_x_912:
[----:B--234-:R-:W-:Y:S05]  /*1c960*/  BSYNC B0 ;  /* 0x0000000000007941 */ /* 0x01cfea0003800000 */
.L_x_911:
        /* <DEDUP_REMOVED lines=16> */
.L_x_914:
[----:B------:R-:W-:Y:S05]  /*1ca70*/  BSYNC B0 ;  /* 0x0000000000007941 */ /* 0x000fea0003800000 */
.L_x_913:
        /* <DEDUP_REMOVED lines=16> */
.L_x_916:
[----:B------:R-:W-:Y:S05]  /*1cb80*/  BSYNC B0 ;  /* 0x0000000000007941 */ /* 0x000fea0003800000 */
.L_x_915:
        /* <DEDUP_REMOVED lines=16> */
.L_x_918:
[----:B------:R-:W-:Y:S05]  /*1cc90*/  BSYNC B0 ;  /* 0x0000000000007941 */ /* 0x000fea0003800000 */
.L_x_917:
        /* <DEDUP_REMOVED lines=16> */
.L_x_920:
[----:B------:R-:W-:Y:S05]  /*1cda0*/  BSYNC B0 ;  /* 0x0000000000007941 */ /* 0x000fea0003800000 */
.L_x_919:
        /* <DEDUP_REMOVED lines=16> */
.L_x_922:
[----:B------:R-:W-:Y:S05]  /*1ceb0*/  BSYNC B0 ;  /* 0x0000000000007941 */ /* 0x000fea0003800000 */
.L_x_921:
        /* <DEDUP_REMOVED lines=16> */
.L_x_924:
[----:B------:R-:W-:Y:S05]  /*1cfc0*/  BSYNC B0 ;  /* 0x0000000000007941 */ /* 0x000fea0003800000 */
.L_x_923:
        /* <DEDUP_REMOVED lines=17> */
.L_x_909:
        /* <DEDUP_REMOVED lines=31> */
.L_x_925:
        /* <DEDUP_REMOVED lines=43> */
.L_x_927:
[----:B------:R-:W-:Y:S05]  /*1d580*/  BSYNC B0 ;  /* 0x0000000000007941 */ /* 0x000fea0003800000 */
.L_x_926:
        /* <DEDUP_REMOVED lines=63> */
.L_x_929:
[----:B------:R-:W-:Y:S05]  /*1d980*/  BSYNC B0 ;  /* 0x0000000000007941 */ /* 0x000fea0003800000 */
.L_x_928:
        /* <DEDUP_REMOVED lines=15> */
.L_x_931:
[----:B------:R-:W-:Y:S05]  /*1da80*/  BSYNC B0 ;  /* 0x0000000000007941 */ /* 0x000fea0003800000 */
.L_x_930:
        /* <DEDUP_REMOVED lines=15> */
.L_x_933:
[----:B------:R-:W-:Y:S05]  /*1db80*/  BSYNC B0 ;  /* 0x0000000000007941 */ /* 0x000fea0003800000 */
.L_x_932:
        /* <DEDUP_REMOVED lines=15> */
.L_x_935:
[----:B------:R-:W-:Y:S05]  /*1dc80*/  BSYNC B0 ;  /* 0x0000000000007941 */ /* 0x000fea0003800000 */
.L_x_934:
        /* <DEDUP_REMOVED lines=15> */
.L_x_937:
[----:B------:R-:W-:Y:S05]  /*1dd80*/  BSYNC B0 ;  /* 0x0000000000007941 */ /* 0x000fea0003800000 */
.L_x_936:
        /* <DEDUP_REMOVED lines=15> */
.L_x_939:
[----:B------:R-:W-:Y:S05]  /*1de80*/  BSYNC B0 ;  /* 0x0000000000007941 */ /* 0x000fea0003800000 */
.L_x_938:
        /* <DEDUP_REMOVED lines=15> */
.L_x_941:
[----:B------:R-:W-:Y:S05]  /*1df80*/  BSYNC B0 ;  /* 0x0000000000007941 */ /* 0x000fea0003800000 */
.L_x_940:
        /* <DEDUP_REMOVED lines=16> */
.L_x_942:
        /* <DEDUP_REMOVED lines=15> */
.L_x_2178:


//--------------------- .text._ZN7cutlass13device_kernelIN5flash19enable_sm80_to_sm89INS1_16FlashAttnFwdSm80INS1_25CollectiveMainloopFwdSm80ILi4ELi1ELb0EN4cute5tupleIJNS5_1CILi128EEENS7_ILi48EEES8_EEELi128ENS_6half_tEfNS_4arch4Sm80ELb0ELb1ELb1ELb0ELb1ELb0ELb1ELb0EEENS1_21CollectiveEpilogueFwdINS6_IJS8_S8_S9_EEENS6_IJNS7_ILi1EEESH_SH_EEESB_SD_Li128ELb0ELb1ELb0ELb0EEENS1_19SingleTileSchedulerILb0ELb0ELb1ELi128EEEEEEEEEvNT_6ParamsE --------------------------
	.section	.text._ZN7cutlass13device_kernelIN5flash19enable_sm80_to_sm89INS1_16FlashAttnFwdSm80INS1_25CollectiveMainloopFwdSm80ILi4ELi1ELb0EN4cute5tupleIJNS5_1CILi128EEENS7_ILi48EEES8_EEELi128ENS_6half_tEfNS_4arch4Sm80ELb0ELb1ELb1ELb0ELb1ELb0ELb1ELb0EEENS1_21CollectiveEpilogueFwdINS6_IJS8_S8_S9_EEENS6_IJNS7_ILi1EEESH_SH_EEESB_SD_Li128ELb0ELb1ELb0ELb0EEENS1_19SingleTileSchedulerILb0ELb0ELb1ELi128EEEEEEEEEvNT_6ParamsE,"ax",@progbits
	.sectioninfo	@"SHI_REGISTERS=255"
	.align	128
.text._ZN7cutlass13device_kernelIN5flash19enable_sm80_to_sm89INS1_16FlashAttnFwdSm80INS1_25CollectiveMainloopFwdSm80ILi4ELi1ELb0EN4cute5tupleIJNS5_1CILi128EEENS7_ILi48EEES8_EEELi128ENS_6half_tEfNS_4arch4Sm80ELb0ELb1ELb1ELb0ELb1ELb0ELb1ELb0EEENS1_21CollectiveEpilogueFwdINS6_IJS8_S8_S9_EEENS6_IJNS7_ILi1EEESH_SH_EEESB_SD_Li128ELb0ELb1ELb0ELb0EEENS1_19SingleTileSchedulerILb0ELb0ELb1ELi128EEEEEEEEEvNT_6ParamsE:
        .type           _ZN7cutlass13device_kernelIN5flash19enable_sm80_to_sm89INS1_16FlashAttnFwdSm80INS1_25CollectiveMainloopFwdSm80ILi4ELi1ELb0EN4cute5tupleIJNS5_1CILi128EEENS7_ILi48EEES8_EEELi128ENS_6half_tEfNS_4arch4Sm80ELb0ELb1ELb1ELb0ELb1ELb0ELb1ELb0EEENS1_21CollectiveEpilogueFwdINS6_IJS8_S8_S9_EEENS6_IJNS7_ILi1EEESH_SH_EEESB_SD_Li128ELb0ELb1ELb0ELb0EEENS1_19SingleTileSchedulerILb0ELb0ELb1ELi128EEEEEEEEEvNT_6ParamsE,@function
        .size           _ZN7cutlass13device_kernelIN5flash19enable_sm80_to_sm89INS1_16FlashAttnFwdSm80INS1_25CollectiveMainloopFwdSm80ILi4ELi1ELb0EN4cute5tupleIJNS5_1CILi128EEENS7_ILi48EEES8_EEELi128ENS_6half_tEfNS_4arch4Sm80ELb0ELb1ELb1ELb0ELb1ELb0ELb1ELb0EEENS1_21CollectiveEpilogueFwdINS6_IJS8_S8_S9_EEENS6_IJNS7_ILi1EEESH_SH_EEESB_SD_Li128ELb0ELb1ELb0ELb0EEENS1_19SingleTileSchedulerILb0ELb0ELb1ELi128EEEEEEEEEvNT_6ParamsE,(.L_x_2179 - _ZN7cutlass13device_kernelIN5flash19enable_sm80_to_sm89INS1_16FlashAttnFwdSm80INS1_25CollectiveMainloopFwdSm80ILi4ELi1ELb0EN4cute5tupleIJNS5_1CILi128EEENS7_ILi48EEES8_EEELi128ENS_6half_tEfNS_4arch4Sm80ELb0ELb1ELb1ELb0ELb1ELb0ELb1ELb0EEENS1_21CollectiveEpilogueFwdINS6_IJS8_S8_S9_EEENS6_IJNS7_ILi1EEESH_SH_EEESB_SD_Li128ELb0ELb1ELb0ELb0EEENS1_19SingleTileSchedulerILb0ELb0ELb1ELi128EEEEEEEEEvNT_6ParamsE)
        .other          _ZN7cutlass13device_kernelIN5flash19enable_sm80_to_sm89INS1_16FlashAttnFwdSm80INS1_25CollectiveMainloopFwdSm80ILi4ELi1ELb0EN4cute5tupleIJNS5_1CILi128EEENS7_ILi48EEES8_EEELi128ENS_6half_tEfNS_4arch4Sm80ELb0ELb1ELb1ELb0ELb1ELb0ELb1ELb0EEENS1_21CollectiveEpilogueFwdINS6_IJS8_S8_S9_EEENS6_IJNS7_ILi1EEESH_SH_EEESB_SD_Li128ELb0ELb1ELb0ELb0EEENS1_19SingleTileSchedulerILb0ELb0ELb1ELi128EEEEEEEEEvNT_6ParamsE,@"STO_CUDA_ENTRY STV_DEFAULT"
_ZN7cutlass13device_kernelIN5flash19enable_sm80_to_sm89INS1_16FlashAttnFwdSm80INS1_25CollectiveMainloopFwdSm80ILi4ELi1ELb0EN4cute5tupleIJNS5_1CILi128EEENS7_ILi48EEES8_EEELi128ENS_6half_tEfNS_4arch4Sm80ELb0ELb1ELb1ELb0ELb1ELb0ELb1ELb0EEENS1_21CollectiveEpilogueFwdINS6_IJS8_S8_S9_EEENS6_IJNS7_ILi1EEESH_SH_EEESB_SD_Li128ELb0ELb1ELb0ELb0EEENS1_19SingleTileSchedulerILb0ELb0ELb1ELi128EEEEEEEEEvNT_6ParamsE:
        /* <DEDUP_REMOVED lines=9> */
[----:B------:R-:W-:-:S04]  /*0090*/  ULDC.64 UR20, c[0x0][0x118] ;  /* 0x0000460000147ab9 */ /* 0x000fc80000000a00 */
[----:B------:R-:W-:-:S05]  /*00a0*/  PLOP3.LUT P0, PT, PT, PT, UP0, 0x80, 0x0 ;  /* 0x000000000000781c */ /* 0x000fca0003f0f008 */
[----:B------:R-:W-:Y:S02]  /*00b0*/  @UP0 UMOV UR4, 0x4 ;  /* 0x0000000400040882 */ /* 0x000fe40000000000 */
[----:B------:R-:W-:-:S06]  /*00c0*/  @UP0 UIMAD.WIDE UR4, UR6, UR4, UR8 ;  /* 0x00000004060402a5 */ /* 0x000fcc000f8e0208 */
[----:B------:R-:W-:Y:S02]  /*00d0*/  IMAD.U32 R2, RZ, RZ, UR4 ;  /* 0x00000004ff027e24 */ /* 0x000fe4000f8e00ff */
[----:B------:R-:W-:Y:S01]  /*00e0*/  IMAD.U32 R3, RZ, RZ, UR5 ;  /* 0x00000005ff037e24 */ /* 0x000fe2000f8e00ff */
[----:B------:R-:W1:Y:S01]  /*00f0*/  S2UR UR27, SR_CTAID.X ;  /* 0x00000000001b79c3 */ /* 0x000e620000002500 */
[----:B------:R-:W-:Y:S02]  /*0100*/  ULDC UR8, c[0x0][0x2c4] ;  /* 0x0000b10000087ab9 */ /* 0x000fe40000000800 */
[----:B------:R-:W-:Y:S01]  /*0110*/  ULDC.64 UR4, c[0x0][0x2c8] ;  /* 0x0000b20000047ab9 */ /* 0x000fe20000000a00 */
[----:B------:R-:W2:Y:S01]  /*0120*/  @P0 LDG.E R2, [R2.64] ;  /* 0x0000001402020981 */ /* 0x000ea2000c1e1900 */
[----:B------:R-:W-:Y:S02]  /*0130*/  UISETP.NE.AND UP1, UPT, UR8, 0x1, UPT ;  /* 0x000000010800788c */ /* 0x000fe4000bf25270 */
[----:B------:R-:W-:Y:S01]  /*0140*/  UMOV UR11, URZ ;  /* 0x0000003f000b7c82 */ /* 0x000fe20008000000 */
[----:B------:R-:W3:Y:S01]  /*0150*/  S2UR UR10, SR_CTAID.Y ;  /* 0x00000000000a79c3 */ /* 0x000ee20000002600 */
[----:B------:R-:W4:Y:S01]  /*0160*/  S2R R129, SR_TID.X ;  /* 0x0000000000817919 */ /* 0x000f220000002100 */
[----:B------:R-:W-:-:S02]  /*0170*/  ULDC UR22, c[0x0][0x2ac] ;  /* 0x0000ab0000167ab9 */ /* 0x000fc40000000800 */
[----:B------:R-:W-:Y:S02]  /*0180*/  ULDC UR12, c[0x0][0x168] ;  /* 0x00005a00000c7ab9 */ /* 0x000fe40000000800 */
[----:B------:R-:W-:Y:S02]  /*0190*/  UP2UR UR13, UPR, URZ, 0x2 ;  /* 0x000000023f0d7883 */ /* 0x000fe40008000000 */
[----:B-1----:R-:W-:-:S04]  /*01a0*/  USHF.L.U32 UR27, UR27, 0x7, URZ ;  /* 0x000000071b1b7899 */ /* 0x002fc8000800063f */
[----:B------:R-:W-:Y:S02]  /*01b0*/  @UP1 UIADD3 UR14, UR27, 0x7f, URZ ;  /* 0x0000007f1b0e1890 */ /* 0x000fe4000fffe03f */
[----:B------:R-:W-:Y:S02]  /*01c0*/  UIADD3 UR7, UR27, 0x7f, URZ ;  /* 0x0000007f1b077890 */ /* 0x000fe4000fffe03f */
[----:B------:R-:W-:Y:S02]  /*01d0*/  UIMAD.WIDE.U32 UR14, UR14, UR4, URZ ;  /* 0x000000040e0e72a5 */ /* 0x000fe4000f8e003f */
[----:B---3--:R-:W-:-:S05]  /*01e0*/  USHF.R.S32.HI UR18, URZ, 0x1f, UR10 ;  /* 0x0000001f3f127899 */ /* 0x008fca000801140a */
[----:B------:R-:W-:Y:S02]  /*01f0*/  @UP1 UMOV UR9, UR15 ;  /* 0x0000000f00091c82 */ /* 0x000fe40008000000 */
[----:B------:R-:W-:Y:S02]  /*0200*/  @UP1 USHF.R.U32.HI UR7, URZ, UR5, UR9 ;  /* 0x000000053f071299 */ /* 0x000fe40008011609 */
[----:B------:R-:W-:Y:S02]  /*0210*/  UMOV UR14, 0x1 ;  /* 0x00000001000e7882 */ /* 0x000fe40000000000 */
[----:B------:R-:W-:Y:S02]  /*0220*/  ULDC.64 UR4, c[0x0][0x328] ;  /* 0x0000ca0000047ab9 */ /* 0x000fe40000000a00 */
[----:B------:R-:W-:Y:S02]  /*0230*/  UISETP.LE.AND UP0, UPT, UR14, UR5, UPT ;  /* 0x000000050e00728c */ /* 0x000fe4000bf03270 */
[----:B------:R-:W-:-:S02]  /*0240*/  ULDC UR9, c[0x0][0x1d0] ;  /* 0x0000740000097ab9 */ /* 0x000fc40000000800 */
[----:B------:R-:W-:-:S04]  /*0250*/  UIMAD UR9, UR22, UR9, URZ ;  /* 0x00000009160972a4 */ /* 0x000fc8000f8e023f */
[----:B------:R-:W-:-:S04]  /*0260*/  UIADD3 UR12, UR9, -UR12, UR14 ;  /* 0x8000000c090c7290 */ /* 0x000fc8000fffe00e */
[----:B------:R-:W-:Y:S02]  /*0270*/  UIADD3 UR5, UR12, UR7, URZ ;  /* 0x000000070c057290 */ /* 0x000fe4000fffe03f */
[----:B------:R-:W-:Y:S02]  /*0280*/  UP2UR UR12, UPR, URZ, 0x1 ;  /* 0x000000013f0c7883 */ /* 0x000fe40008000000 */
[----:B------:R-:W-:Y:S01]  /*0290*/  UIADD3 UR7, UR5, UR4, URZ ;  /* 0x0000000405077290 */ /* 0x000fe2000fffe03f */
[----:B--2---:R1:W2:Y:S01]  /*02a0*/  @P0 R2UR UR11, R2 ;  /* 0x00000000020b03c2 */ /* 0x0042a200000e0000 */
[----:B------:R-:W-:-:S13]  /*02b0*/  PLOP3.LUT P0, PT, PT, PT, UP0, 0x40, 0x0 ;  /* 0x000000000000781c */ /* 0x000fda0003f0e808 */
[----:B------:R-:W-:Y:S05]  /*02c0*/  @P0 BRA `(.L_x_943) ;  /* 0x0000014000000947 */ /* 0x000fea0003800000 */
[----:B----4-:R-:W-:Y:S01]  /*02d0*/  ISETP.LT.AND P0, PT, RZ, UR5, PT ;  /* 0x00000005ff007c0c */ /* 0x010fe2000bf01270 */
[----:B------:R-:W-:-:S12]  /*02e0*/  UIADD3 UR15, UR5, -0x1, URZ ;  /* 0xffffffff050f7890 */ /* 0x000fd8000fffe03f */
[----:B------:R-:W-:Y:S05]  /*02f0*/  @P0 BRA `(.L_x_944) ;  /* 0x0000008000000947 */ /* 0x000fea0003800000 */
[----:B------:R-:W-:Y:S02]  /*0300*/  ULDC UR4, c[0x0][0x32c] ;  /* 0x0000cb0000047ab9 */ /* 0x000fe40000000800 */
[----:B------:R-:W-:Y:S02]  /*0310*/  UISETP.NE.AND UP0, UPT, UR14, UR4, UPT ;  /* 0x000000040e00728c */ /* 0x000fe4000bf05270 */
[----:B------:R-:W-:-:S03]  /*0320*/  UIADD3 UR15, -UR5, URZ, URZ ;  /* 0x0000003f050f7290 */ /* 0x000fc6000fffe13f */
[----:B------:R-:W-:Y:S02]  /*0330*/  ULDC.64 UR4, c[0x0][0x330] ;  /* 0x0000cc0000047ab9 */ /* 0x000fe40000000a00 */
[----:B------:R-:W-:-:S04]  /*0340*/  UIMAD.WIDE.U32 UR16, UR15, UR4, URZ ;  /* 0x000000040f1072a5 */ /* 0x000fc8000f8e003f */
[----:B------:R-:W-:-:S04]  /*0350*/  @UP0 USHF.R.U32.HI UR15, URZ, UR5, UR17 ;  /* 0x000000053f0f0299 */ /* 0x000fc80008011611 */
[----:B------:R-:W-:Y:S01]  /*0360*/  ULOP3.LUT UR15, URZ, UR15, URZ, 0x33, !UPT ;  /* 0x0000000f3f0f7292 */ /* 0x000fe2000f8e333f */
[----:B------:R-:W-:Y:S05]  /*0370*/  BRA `(.L_x_945) ;  /* 0x0000005000007947 */ /* 0x000fea0003800000 */
.L_x_944:
[----:B------:R-:W-:Y:S02]  /*0380*/  ULDC UR4, c[0x0][0x32c] ;  /* 0x0000cb0000047ab9 */ /* 0x000fe40000000800 */
[----:B------:R-:W-:-:S03]  /*0390*/  UISETP.NE.AND UP0, UPT, UR14, UR4, UPT ;  /* 0x000000040e00728c */ /* 0x000fc6000bf05270 */
[----:B------:R-:W-:Y:S02]  /*03a0*/  ULDC.64 UR4, c[0x0][0x330] ;  /* 0x0000cc0000047ab9 */ /* 0x000fe40000000a00 */
[----:B------:R-:W-:-:S06]  /*03b0*/  UIMAD.WIDE.U32 UR16, UR15, UR4, URZ ;  /* 0x000000040f1072a5 */ /* 0x000fcc000f8e003f */
[----:B------:R-:W-:Y:S02]  /*03c0*/  @UP0 USHF.R.U32.HI UR15, URZ, UR5, UR17 ;  /* 0x000000053f0f0299 */ /* 0x000fe40008011611 */
.L_x_945:
[----:B------:R-:W-:Y:S02]  /*03d0*/  ULDC UR4, c[0x0][0x32c] ;  /* 0x0000cb0000047ab9 */ /* 0x000fe40000000800 */
[----:B------:R-:W-:-:S04]  /*03e0*/  UIMAD UR4, UR15, UR4, UR4 ;  /* 0x000000040f0472a4 */ /* 0x000fc8000f8e0204 */
[----:B------:R-:W-:-:S04]  /*03f0*/  UISETP.LT.AND UP0, UPT, UR7, UR4, UPT ;  /* 0x000000040700728c */ /* 0x000fc8000bf01270 */
[----:B------:R-:W-:Y:S02]  /*0400*/  USEL UR7, UR7, UR4, UP0 ;  /* 0x0000000407077287 */ /* 0x000fe40008000000 */
.L_x_943:
[----:B----4-:R-:W-:Y:S02]  /*0410*/  UISETP.NE.AND UP0, UPT, UR8, 0x1, UPT ;  /* 0x000000010800788c */ /* 0x010fe4000bf05270 */
[----:B------:R-:W-:Y:S02]  /*0420*/  UIADD3 UR14, UR9, 0x2f, URZ ;  /* 0x0000002f090e7890 */ /* 0x000fe4000fffe03f */
[----:B------:R-:W-:Y:S02]  /*0430*/  UIADD3 UR24, UR7, 0x2f, URZ ;  /* 0x0000002f07187890 */ /* 0x000fe4000fffe03f */
[----:B------:R-:W-:Y:S02]  /*0440*/  ULDC.64 UR4, c[0x0][0x2c8] ;  /* 0x0000b20000047ab9 */ /* 0x000fe40000000a00 */
[----:B------:R-:W-:Y:S02]  /*0450*/  UIMAD.WIDE.U32 UR16, UR27, UR4, URZ ;  /* 0x000000041b1072a5 */ /* 0x000fe4000f8e003f */
[----:B------:R-:W-:-:S02]  /*0460*/  UIMAD.WIDE UR14, UR14, 0x2aaaaaab, URZ ;  /* 0x2aaaaaab0e0e78a5 */ /* 0x000fc4000f8e023f */
[----:B------:R-:W-:Y:S02]  /*0470*/  UIMAD.WIDE UR24, UR24, 0x2aaaaaab, URZ ;  /* 0x2aaaaaab181878a5 */ /* 0x000fe4000f8e023f */
[----:B------:R-:W-:Y:S02]  /*0480*/  UISETP.NE.AND UP1, UPT, UR12, URZ, UPT ;  /* 0x0000003f0c00728c */ /* 0x000fe4000bf25270 */
[----:B------:R-:W-:Y:S02]  /*0490*/  UMOV UR4, UR27 ;  /* 0x0000001b00047c82 */ /* 0x000fe40008000000 */
[----:B------:R-:W-:Y:S02]  /*04a0*/  @UP0 USHF.R.U32.HI UR4, URZ, UR5, UR17 ;  /* 0x000000053f040299 */ /* 0x000fe40008011611 */
[----:B------:R-:W-:Y:S01]  /*04b0*/  PLOP3.LUT P0, PT, PT, PT, UP1, 0x40, 0x0 ;  /* 0x000000000000781c */ /* 0x000fe20003f0e818 */
[----:B------:R-:W-:Y:S02]  /*04c0*/  UMOV UR17, UR15 ;  /* 0x0000000f00117c82 */ /* 0x000fe40008000000 */
[----:B------:R-:W-:-:S02]  /*04d0*/  UMOV UR15, UR25 ;  /* 0x00000019000f7c82 */ /* 0x000fc40008000000 */
[----:B------:R-:W-:Y:S02]  /*04e0*/  USHF.R.U32.HI UR14, URZ, 0x1f, UR17 ;  /* 0x0000001f3f0e7899 */ /* 0x000fe40008011611 */
[----:B------:R-:W-:Y:S02]  /*04f0*/  USHF.R.U32.HI UR7, URZ, 0x1f, UR15 ;  /* 0x0000001f3f077899 */ /* 0x000fe4000801160f */
[----:B------:R-:W-:Y:S02]  /*0500*/  ULDC UR26, c[0x0][0x168] ;  /* 0x00005a00001a7ab9 */ /* 0x000fe40000000800 */
[----:B------:R-:W-:Y:S02]  /*0510*/  UIADD3 UR26, UR9, -UR26, URZ ;  /* 0x8000001a091a7290 */ /* 0x000fe4000fffe03f */
[----:B------:R-:W-:Y:S02]  /*0520*/  ULEA.HI.SX32 UR14, UR17, UR14, 0x1d ;  /* 0x0000000e110e7291 */ /* 0x000fe4000f8fea3f */
[----:B------:R-:W-:-:S02]  /*0530*/  ULEA.HI.SX32 UR15, UR15, UR7, 0x1d ;  /* 0x000000070f0f7291 */ /* 0x000fc4000f8fea3f */
[----:B------:R-:W-:Y:S02]  /*0540*/  UIADD3 UR4, UR26, UR4, URZ ;  /* 0x000000041a047290 */ /* 0x000fe4000fffe03f */
[----:B------:R-:W-:Y:S02]  /*0550*/  UISETP.LT.AND UP0, UPT, UR14, UR15, UPT ;  /* 0x0000000f0e00728c */ /* 0x000fe4000bf01270 */
[----:B------:R-:W-:Y:S02]  /*0560*/  ULDC UR5, c[0x0][0x324] ;  /* 0x0000c90000057ab9 */ /* 0x000fe40000000800 */
        /* <DEDUP_REMOVED lines=11> */
[----:B------:R-:W-:-:S07]  /*0620*/  UIMAD.WIDE.U32 UR16, UR14, UR4, URZ ;  /* 0x000000040e1072a5 */ /* 0x000fce000f8e003f */
[----:B------:R-:W-:Y:S02]  /*0630*/  @UP0 UMOV UR15, UR17 ;  /* 0x00000011000f0c82 */ /* 0x000fe40008000000 */
[----:B------:R-:W-:-:S04]  /*0640*/  @UP0 USHF.R.U32.HI UR14, URZ, UR5, UR15 ;  /* 0x000000053f0e0299 */ /* 0x000fc8000801160f */
[----:B------:R-:W-:Y:S01]  /*0650*/  ULOP3.LUT UR14, URZ, UR14, URZ, 0x33, !UPT ;  /* 0x0000000e3f0e7292 */ /* 0x000fe2000f8e333f */
[----:B------:R-:W-:Y:S05]  /*0660*/  BRA `(.L_x_948) ;  /* 0x0000006000007947 */ /* 0x000fea0003800000 */
.L_x_947:
[----:B------:R-:W-:Y:S02]  /*0670*/  ULDC UR4, c[0x0][0x32c] ;  /* 0x0000cb0000047ab9 */ /* 0x000fe40000000800 */
[----:B------:R-:W-:-:S03]  /*0680*/  UISETP.NE.AND UP0, UPT, UR4, 0x1, UPT ;  /* 0x000000010400788c */ /* 0x000fc6000bf05270 */
[----:B------:R-:W-:Y:S02]  /*0690*/  ULDC.64 UR4, c[0x0][0x330] ;  /* 0x0000cc0000047ab9 */ /* 0x000fe40000000a00 */
[----:B------:R-:W-:-:S07]  /*06a0*/  UIMAD.WIDE.U32 UR16, UR14, UR4, URZ ;  /* 0x000000040e1072a5 */ /* 0x000fce000f8e003f */
[----:B------:R-:W-:Y:S02]  /*06b0*/  @UP0 UMOV UR15, UR17 ;  /* 0x00000011000f0c82 */ /* 0x000fe40008000000 */
[----:B------:R-:W-:Y:S02]  /*06c0*/  @UP0 USHF.R.U32.HI UR14, URZ, UR5, UR15 ;  /* 0x000000053f0e0299 */ /* 0x000fe4000801160f */
.L_x_948:
[----:B------:R-:W-:Y:S02]  /*06d0*/  ULDC UR4, c[0x0][0x32c] ;  /* 0x0000cb0000047ab9 */ /* 0x000fe40000000800 */
[----:B------:R-:W-:-:S04]  /*06e0*/  UIMAD UR4, UR14, UR4, URZ ;  /* 0x000000040e0472a4 */ /* 0x000fc8000f8e023f */
[----:B------:R-:W-:-:S04]  /*06f0*/  UISETP.LT.AND UP0, UPT, UR7, UR4, UPT ;  /* 0x000000040700728c */ /* 0x000fc8000bf01270 */
[----:B------:R-:W-:-:S04]  /*0700*/  USEL UR7, UR7, UR4, !UP0 ;  /* 0x0000000407077287 */ /* 0x000fc8000c000000 */
.L_x_946:
[----:B------:R-:W-:Y:S01]  /*0710*/  UIMAD.WIDE UR4, UR7, 0x2aaaaaab, URZ ;  /* 0x2aaaaaab070478a5 */ /* 0x000fe2000f8e023f */
[----:B------:R-:W-:Y:S01]  /*0720*/  PLOP3.LUT P4, PT, PT, PT, PT, 0x80, 0x0 ;  /* 0x000000000000781c */ /* 0x000fe20003f8f070 */
[----:B------:R-:W-:Y:S01]  /*0730*/  CS2R R126, SRZ ;  /* 0x00000000007e7805 */ /* 0x000fe2000001ff00 */
[----:B------:R-:W-:Y:S01]  /*0740*/  CS2R R124, SRZ ;  /* 0x00000000007c7805 */ /* 0x000fe2000001ff00 */
[----:B------:R-:W-:Y:S01]  /*0750*/  USHF.R.U32.HI UR4, URZ, 0x1f, UR5 ;  /* 0x0000001f3f047899 */ /* 0x000fe20008011605 */
[----:B------:R-:W-:Y:S01]  /*0760*/  CS2R R22, SRZ ;  /* 0x0000000000167805 */ /* 0x000fe2000001ff00 */
[----:B------:R-:W-:Y:S01]  /*0770*/  IMAD.MOV.U32 R130, RZ, RZ, RZ ;  /* 0x000000ffff827224 */ /* 0x000fe200078e00ff */
[----:B------:R-:W-:Y:S01]  /*0780*/  CS2R R122, SRZ ;  /* 0x00000000007a7805 */ /* 0x000fe2000001ff00 */
[----:B------:R-:W-:Y:S01]  /*0790*/  ULEA.HI.SX32 UR4, UR5, UR4, 0x1d ;  /* 0x0000000405047291 */ /* 0x000fe2000f8fea3f */
[----:B------:R-:W-:Y:S01]  /*07a0*/  IMAD.MOV.U32 R128, RZ, RZ, RZ ;  /* 0x000000ffff807224 */ /* 0x000fe200078e00ff */
[----:B------:R-:W-:Y:S01]  /*07b0*/  CS2R R120, SRZ ;  /* 0x0000000000787805 */ /* 0x000fe2000001ff00 */
[----:B------:R-:W-:Y:S01]  /*07c0*/  CS2R R24, SRZ ;  /* 0x0000000000187805 */ /* 0x000fe2000001ff00 */
[----:B------:R-:W-:Y:S01]  /*07d0*/  UISETP.LT.AND UP0, UPT, URZ, UR4, UPT ;  /* 0x000000043f00728c */ /* 0x000fe2000bf01270 */
[----:B------:R-:W-:Y:S01]  /*07e0*/  MOV R118, RZ ;  /* 0x000000ff00767202 */ /* 0x000fe20000000f00 */
[----:B------:R-:W-:Y:S01]  /*07f0*/  IMAD.MOV.U32 R116, RZ, RZ, RZ ;  /* 0x000000ffff747224 */ /* 0x000fe200078e00ff */
[----:B------:R-:W-:Y:S01]  /*0800*/  CS2R R110, SRZ ;  /* 0x00000000006e7805 */ /* 0x000fe2000001ff00 */
[----:B------:R-:W-:Y:S01]  /*0810*/  USEL UR7, URZ, UR4, !UP0 ;  /* 0x000000043f077287 */ /* 0x000fe2000c000000 */
[----:B------:R-:W-:Y:S01]  /*0820*/  CS2R R108, SRZ ;  /* 0x00000000006c7805 */ /* 0x000fe2000001ff00 */
[----:B------:R-:W-:Y:S01]  /*0830*/  CS2R R26, SRZ ;  /* 0x00000000001a7805 */ /* 0x000fe2000001ff00 */
[----:B------:R-:W-:Y:S01]  /*0840*/  MOV R114, RZ ;  /* 0x000000ff00727202 */ /* 0x000fe20000000f00 */
[----:B------:R-:W-:Y:S01]  /*0850*/  UISETP.GT.AND UP0, UPT, UR23, UR7, UPT ;  /* 0x000000071700728c */ /* 0x000fe2000bf04270 */
[----:B------:R-:W-:Y:S01]  /*0860*/  IMAD.MOV.U32 R112, RZ, RZ, RZ ;  /* 0x000000ffff707224 */ /* 0x000fe200078e00ff */
[----:B------:R-:W-:Y:S01]  /*0870*/  CS2R R106, SRZ ;  /* 0x00000000006a7805 */ /* 0x000fe2000001ff00 */
[----:B------:R-:W-:Y:S01]  /*0880*/  CS2R R104, SRZ ;  /* 0x0000000000687805 */ /* 0x000fe2000001ff00 */
[----:B------:R-:W-:Y:S01]  /*0890*/  CS2R R30, SRZ ;  /* 0x00000000001e7805 */ /* 0x000fe2000001ff00 */
[----:B------:R-:W-:Y:S01]  /*08a0*/  MOV R102, RZ ;  /* 0x000000ff00667202 */ /* 0x000fe20000000f00 */
[----:B------:R-:W-:Y:S01]  /*08b0*/  CS2R R28, SRZ ;  /* 0x00000000001c7805 */ /* 0x000fe2000001ff00 */
[----:B------:R-:W-:Y:S01]  /*08c0*/  PLOP3.LUT P0, PT, PT, PT, UP0, 0x80, 0x0 ;  /* 0x000000000000781c */ /* 0x000fe20003f0f008 */
[----:B------:R-:W-:Y:S01]  /*08d0*/  IMAD.MOV.U32 R100, RZ, RZ, RZ ;  /* 0x000000ffff647224 */ /* 0x000fe200078e00ff */
[----:B------:R-:W-:Y:S01]  /*08e0*/  CS2R R94, SRZ ;  /* 0x00000000005e7805 */ /* 0x000fe2000001ff00 */
[----:B------:R-:W-:Y:S01]  /*08f0*/  CS2R R92, SRZ ;  /* 0x00000000005c7805 */ /* 0x000fe2000001ff00 */
[----:B------:R-:W-:Y:S01]  /*0900*/  MOV R98, RZ ;  /* 0x000000ff00627202 */ /* 0x000fe20000000f00 */
[----:B------:R-:W-:Y:S01]  /*0910*/  IMAD.MOV.U32 R96, RZ, RZ, RZ ;  /* 0x000000ffff607224 */ /* 0x000fe200078e00ff */
[----:B------:R-:W-:Y:S01]  /*0920*/  CS2R R90, SRZ ;  /* 0x00000000005a7805 */ /* 0x000fe2000001ff00 */
        /* <DEDUP_REMOVED lines=52> */
[----:B------:R-:W-:Y:S05]  /*0c70*/  @!P0 BRA `(.L_x_949) ;  /* 0x0001569000008947 */ /* 0x000fea0003800000 */
[----:B------:R-:W-:Y:S02]  /*0c80*/  ULDC.64 UR4, c[0x0][0x340] ;  /* 0x0000d00000047ab9 */ /* 0x000fe40000000a00 */
[----:B------:R-:W-:-:S02]  /*0c90*/  UISETP.NE.U32.AND UP0, UPT, URZ, UR4, UPT ;  /* 0x000000043f00728c */ /* 0x000fc4000bf05070 */
[----:B------:R-:W-:Y:S02]  /*0ca0*/  ULDC.64 UR14, c[0x0][0x340] ;  /* 0x0000d000000e7ab9 */ /* 0x000fe40000000a00 */
[----:B------:R-:W-:Y:S02]  /*0cb0*/  UISETP.NE.AND.EX UP0, UPT, URZ, UR5, UPT, UP0 ;  /* 0x000000053f00728c */ /* 0x000fe4000bf05300 */
[----:B------:R-:W-:-:S04]  /*0cc0*/  UISETP.NE.AND UP1, UPT, UR13, URZ, UPT ;  /* 0x0000003f0d00728c */ /* 0x000fc8000bf25270 */
[----:B------:R-:W-:-:S05]  /*0cd0*/  PLOP3.LUT P1, PT, PT, PT, UP0, 0x80, 0x0 ;  /* 0x000000000000781c */ /* 0x000fca0003f2f008 */
[----:B------:R-:W-:Y:S02]  /*0ce0*/  @UP0 UMOV UR4, 0x4 ;  /* 0x0000000400040882 */ /* 0x000fe40000000000 */
[----:B------:R-:W-:-:S06]  /*0cf0*/  @UP0 UIMAD.WIDE UR4, UR6, UR4, UR14 ;  /* 0x00000004060402a5 */ /* 0x000fcc000f8e020e */
[----:B-1----:R-:W-:Y:S02]  /*0d00*/  IMAD.U32 R2, RZ, RZ, UR4 ;  /* 0x00000004ff027e24 */ /* 0x002fe4000f8e00ff */
[----:B------:R-:W-:Y:S01]  /*0d10*/  IMAD.U32 R3, RZ, RZ, UR5 ;  /* 0x00000005ff037e24 */ /* 0x000fe2000f8e00ff */
[----:B------:R-:W-:Y:S01]  /*0d20*/  SHF.R.S32.HI R124, RZ, 0x1f, R129 ;  /* 0x0000001fff7c7819 */ /* 0x000fe20000011481 */
[----:B------:R-:W-:Y:S02]  /*0d30*/  ULDC.64 UR4, c[0x0][0x1b8] ;  /* 0x00006e0000047ab9 */ /* 0x000fe40000000a00 */
[----:B------:R-:W-:Y:S01]  /*0d40*/  UIMAD UR14, UR18, UR4, URZ ;  /* 0x00000004120e72a4 */ /* 0x000fe2000f8e023f */
[----:B------:R1:W3:Y:S01]  /*0d50*/  @P1 LDG.E R9, [R2.64] ;  /* 0x0000001402091981 */ /* 0x0002e2000c1e1900 */
[----:B------:R-:W-:Y:S01]  /*0d60*/  PLOP3.LUT P2, PT, PT, PT, UP1, 0x80, 0x0 ;  /* 0x000000000000781c */ /* 0x000fe20003f4f018 */
[----:B------:R-:W-:Y:S01]  /*0d70*/  UIMAD.WIDE.U32 UR16, UR10, UR4, URZ ;  /* 0x000000040a1072a5 */ /* 0x000fe2000f8e003f */
[----:B------:R-:W-:Y:S01]  /*0d80*/  PLOP3.LUT P0, PT, PT, PT, UP1, 0x80, 0x0 ;  /* 0x000000000000781c */ /* 0x000fe20003f0f018 */
[----:B------:R-:W-:Y:S01]  /*0d90*/  UIMAD UR14, UR10, UR5, UR14 ;  /* 0x000000050a0e72a4 */ /* 0x000fe2000f8e020e */
[----:B------:R-:W-:Y:S01]  /*0da0*/  IMAD.MOV.U32 R242, RZ, RZ, RZ ;  /* 0x000000fffff27224 */ /* 0x000fe200078e00ff */
[----:B------:R-:W-:-:S02]  /*0db0*/  USHF.R.S32.HI UR15, URZ, 0x1f, UR6 ;  /* 0x0000001f3f0f7899 */ /* 0x000fc40008011406 */
[----:B------:R-:W-:Y:S02]  /*0dc0*/  ULDC.64 UR4, c[0x0][0x1c0] ;  /* 0x0000700000047ab9 */ /* 0x000fe40000000a00 */
[----:B------:R-:W-:Y:S02]  /*0dd0*/  UIADD3 UR17, UR17, UR14, URZ ;  /* 0x0000000e11117290 */ /* 0x000fe4000fffe03f */
[----:B------:R-:W-:Y:S02]  /*0de0*/  UIMAD UR15, UR15, UR4, URZ ;  /* 0x000000040f0f72a4 */ /* 0x000fe4000f8e023f */
[----:B------:R-:W-:Y:S02]  /*0df0*/  UIMAD.WIDE.U32 UR16, UR6, UR4, UR16 ;  /* 0x00000004061072a5 */ /* 0x000fe4000f8e0010 */
[----:B------:R-:W-:Y:S02]  /*0e00*/  UIMAD UR5, UR6, UR5, UR15 ;  /* 0x00000005060572a4 */ /* 0x000fe4000f8e020f */
[----:B------:R-:W-:-:S02]  /*0e10*/  ULDC UR4, c[0x0][0x168] ;  /* 0x00005a0000047ab9 */ /* 0x000fc40000000800 */
[----:B------:R-:W-:Y:S02]  /*0e20*/  UIADD3 UR5, UR17, UR5, URZ ;  /* 0x0000000511057290 */ /* 0x000fe4000fffe03f */
[----:B------:R-:W-:Y:S02]  /*0e30*/  UIMAD UR8, UR8, UR4, URZ ;  /* 0x00000004080872a4 */ /* 0x000fe4000f8e023f */
[----:B------:R-:W-:Y:S01]  /*0e40*/  UMOV UR31, 0x30 ;  /* 0x00000030001f7882 */ /* 0x000fe20000000000 */
[----:B-1----:R-:W-:Y:S01]  /*0e50*/  LEA.HI R2, R124, R129, RZ, 0x3 ;  /* 0x000000817c027211 */ /* 0x002fe200078f18ff */
[----:B------:R-:W-:Y:S01]  /*0e60*/  IMAD.U32 R3, RZ, RZ, UR17 ;  /* 0x00000011ff037e24 */ /* 0x000fe2000f8e00ff */
[----:B------:R-:W-:Y:S01]  /*0e70*/  UIMAD UR19, UR23, UR31, -0x30 ;  /* 0xffffffd0171374a4 */ /* 0x000fe2000f8e021f */
[----:B------:R-:W-:Y:S01]  /*0e80*/  IMAD.U32 R3, RZ, RZ, UR5 ;  /* 0x00000005ff037e24 */ /* 0x000fe2000f8e00ff */
[----:B------:R-:W-:Y:S01]  /*0e90*/  LOP3.LUT R0, R2, 0xfffffff8, RZ, 0xc0, !PT ;  /* 0xfffffff802007812 */ /* 0x000fe200078ec0ff */
[----:B------:R-:W-:Y:S01]  /*0ea0*/  ULDC.64 UR4, c[0x0][0x2b0] ;  /* 0x0000ac0000047ab9 */ /* 0x000fe20000000a00 */
[----:B------:R-:W-:Y:S01]  /*0eb0*/  SHF.R.S32.HI R21, RZ, 0x3, R2 ;  /* 0x00000003ff157819 */ /* 0x000fe20000011402 */
[----:B------:R-:W-:-:S02]  /*0ec0*/  IMAD.U32 R2, RZ, RZ, UR16 ;  /* 0x00000010ff027e24 */ /* 0x000fc4000f8e00ff */
[----:B------:R-:W-:Y:S01]  /*0ed0*/  IMAD.IADD R40, R129, 0x1, -R0 ;  /* 0x0000000181287824 */ /* 0x000fe200078e0a00 */
[----:B------:R-:W-:-:S03]  /*0ee0*/  IADD3 R18, R21, UR27, RZ ;  /* 0x0000001b15127c10 */ /* 0x000fc6000fffe0ff */
[----:B------:R-:W-:Y:S01]  /*0ef0*/  IMAD R131, R40, 0x10, R21 ;  /* 0x0000001028837824 */ /* 0x000fe200078e0215 */
[----:B------:R-:W-:Y:S01]  /*0f00*/  IADD3 R20, R18, 0x30, RZ ;  /* 0x0000003012147810 */ /* 0x000fe20007ffe0ff */
[----:B------:R-:W-:Y:S01]  /*0f10*/  IMAD.SHL.U32 R128, R40, 0x8, RZ ;  /* 0x0000000828807824 */ /* 0x000fe200078e00ff */
[----:B------:R-:W-:Y:S02]  /*0f20*/  IADD3 R19, R18, 0x40, RZ ;  /* 0x0000004012137810 */ /* 0x000fe40007ffe0ff */
[----:B------:R-:W-:Y:S01]  /*0f30*/  IADD3 R5, R131, UR27, RZ ;  /* 0x0000001b83057c10 */ /* 0x000fe2000fffe0ff */
[----:B------:R-:W-:Y:S01]  /*0f40*/  UIMAD UR31, UR23, -0x30, UR31 ;  /* 0xffffffd0171f78a4 */ /* 0x000fe2000f8e021f */
[C---:B------:R-:W-:Y:S01]  /*0f50*/  IADD3 R42, R128.reuse, 0x40, RZ ;  /* 0x00000040802a7810 */ /* 0x040fe20007ffe0ff */
[----:B------:R-:W-:Y:S01]  /*0f60*/  STL [R1+0x14], R131 ;  /* 0x0000148301007387 */ /* 0x000fe20000100800 */
[----:B------:R-:W-:Y:S01]  /*0f70*/  ISETP.GE.AND P5, PT, R128, c[0x0][0x198], PT ;  /* 0x0000660080007a0c */ /* 0x000fe20003fa6270 */
[----:B------:R-:W-:Y:S01]  /*0f80*/  @P2 IMAD.HI.U32 R0, R5, c[0x0][0x2c8], RZ ;  /* 0x0000b20005002a27 */ /* 0x000fe200078e00ff */
[----:B------:R-:W-:-:S02]  /*0f90*/  ISETP.GE.AND P4, PT, R42, c[0x0][0x198], PT ;  /* 0x000066002a007a0c */ /* 0x000fc40003f86270 */
[----:B------:R-:W-:Y:S01]  /*0fa0*/  ISETP.GE.AND P6, PT, R20, UR8, PT ;  /* 0x0000000814007c0c */ /* 0x000fe2000bfc6270 */
[----:B------:R-:W-:Y:S01]  /*0fb0*/  IMAD.MOV.U32 R4, RZ, RZ, R5 ;  /* 0x000000ffff047224 */ /* 0x000fe200078e0005 */
[----:B------:R-:W-:Y:S01]  /*0fc0*/  @P0 SHF.R.U32.HI R4, RZ, c[0x0][0x2cc], R0 ;  /* 0x0000b300ff040a19 */ /* 0x000fe20000011600 */
[----:B---3--:R1:W3:Y:S03]  /*0fd0*/  @P1 R2UR UR16, R9 ;  /* 0x00000000091013c2 */ /* 0x0082e600000e0000 */
[--C-:B------:R-:W-:Y:S01]  /*0fe0*/  SHF.R.S32.HI R6, RZ, 0x1f, R4.reuse ;  /* 0x0000001fff067819 */ /* 0x100fe20000011404 */
[----:B------:R-:W-:Y:S01]  /*0ff0*/  IMAD.MOV R0, RZ, RZ, -R4 ;  /* 0x000000ffff007224 */ /* 0x000fe200078e0a04 */
[----:B------:R-:W-:Y:S01]  /*1000*/  ISETP.GE.AND P1, PT, R18, UR8, PT ;  /* 0x0000000812007c0c */ /* 0x000fe2000bf26270 */
[----:B------:R-:W-:Y:S01]  /*1010*/  IMAD.WIDE.U32 R2, R4, c[0x0][0x1b0], R2 ;  /* 0x00006c0004027a25 */ /* 0x000fe200078e0002 */
[----:B---3--:R-:W-:Y:S01]  /*1020*/  @!UP0 UMOV UR16, UR6 ;  /* 0x0000000600108c82 */ /* 0x008fe20008000000 */
[----:B------:R-:W-:Y:S01]  /*1030*/  LEA.HI R123, R124, R129, RZ, 0x5 ;  /* 0x000000817c7b7211 */ /* 0x000fe200078f28ff */
[----:B------:R-:W-:Y:S01]  /*1040*/  USHF.R.S32.HI UR6, URZ, 0x1f, UR16 ;  /* 0x0000001f3f067899 */ /* 0x000fe20008011410 */
[----:B------:R-:W-:Y:S01]  /*1050*/  IMAD R5, R0, c[0x0][0x2c4], R5 ;  /* 0x0000b10000057a24 */ /* 0x000fe200078e0205 */
[----:B------:R-:W-:Y:S01]  /*1060*/  UIMAD.WIDE.U32 UR14, UR16, UR4, URZ ;  /* 0x00000004100e72a5 */ /* 0x000fe2000f8e003f */
[----:B------:R-:W-:Y:S01]  /*1070*/  IMAD R6, R6, c[0x0][0x1b0], RZ ;  /* 0x00006c0006067a24 */ /* 0x000fe200078e02ff */
[----:B------:R-:W-:Y:S01]  /*1080*/  UIMAD UR6, UR6, UR4, URZ ;  /* 0x00000004060672a4 */ /* 0x000fe2000f8e023f */
[----:B------:R-:W-:Y:S01]  /*1090*/  SHF.R.S32.HI R130, RZ, 0x1f, R128 ;  /* 0x0000001fff827819 */ /* 0x000fe20000011480 */
[----:B------:R-:W-:Y:S01]  /*10a0*/  UIADD3 UR28, UR31, UR9, URZ ;  /* 0x000000091f1c7290 */ /* 0x000fe2000fffe03f */
[----:B------:R-:W-:Y:S01]  /*10b0*/  IMAD R4, R4, c[0x0][0x1b4], R6 ;  /* 0x00006d0004047a24 */ /* 0x000fe200078e0206 */
[----:B------:R-:W-:Y:S01]  /*10c0*/  SHF.R.S32.HI R0, RZ, 0x1f, R5 ;  /* 0x0000001fff007819 */ /* 0x000fe20000011405 */
[----:B------:R-:W-:Y:S01]  /*10d0*/  IMAD.SHL.U32 R6, R21, 0x40, RZ ;  /* 0x0000004015067824 */ /* 0x000fe200078e00ff */
[----:B------:R-:W-:Y:S01]  /*10e0*/  UIMAD UR6, UR16, UR5, UR6 ;  /* 0x00000005100672a4 */ /* 0x000fe2000f8e0206 */
[----:B------:R-:W-:Y:S01]  /*10f0*/  IMAD.IADD R3, R3, 0x1, R4 ;  /* 0x0000000103037824 */ /* 0x000fe200078e0204 */
[----:B------:R-:W-:Y:S01]  /*1100*/  STL [R1+0x10], R128 ;  /* 0x0000108001007387 */ /* 0x000fe20000100800 */
[----:B------:R-:W-:Y:S01]  /*1110*/  IMAD R4, R0, c[0x0][0x1a8], RZ ;  /* 0x00006a0000047a24 */ /* 0x000fe200078e02ff */
[----:B------:R-:W-:Y:S01]  /*1120*/  LOP3.LUT R0, R6, 0x1c0, RZ, 0xc0, !PT ;  /* 0x000001c006007812 */ /* 0x000fe200078ec0ff */
[----:B------:R-:W-:Y:S01]  /*1130*/  IMAD.WIDE.U32 R2, R5, c[0x0][0x1a8], R2 ;  /* 0x00006a0005027a25 */ /* 0x000fe200078e0002 */
[----:B------:R-:W-:-:S02]  /*1140*/  UIADD3 UR6, UR15, UR6, URZ ;  /* 0x000000060f067290 */ /* 0x000fc4000fffe03f */
[----:B------:R-:W-:Y:S01]  /*1150*/  ULDC.64 UR4, c[0x0][0x1e8] ;  /* 0x00007a0000047ab9 */ /* 0x000fe20000000a00 */
[----:B------:R-:W-:Y:S01]  /*1160*/  IMAD R6, R5, c[0x0][0x1ac], R4 ;  /* 0x00006b0005067a24 */ /* 0x000fe200078e0204 */
[----:B------:R-:W-:Y:S01]  /*1170*/  SHF.R.U32.HI R4, RZ, 0x3, R0 ;  /* 0x00000003ff047819 */ /* 0x000fe20000011600 */
[----:B------:R-:W-:Y:S01]  /*1180*/  IMAD.MOV.U32 R5, RZ, RZ, c[0x0][0x2b8] ;  /* 0x0000ae00ff057624 */ /* 0x000fe200078e00ff */
[----:B------:R-:W-:Y:S02]  /*1190*/  LOP3.LUT R0, R0, 0x38, R128, 0xf8, !PT ;  /* 0x0000003800007812 */ /* 0x000fe400078ef880 */
[----:B------:R-:W-:Y:S02]  /*11a0*/  LEA R15, P0, R2, c[0x0][0x160], 0x1 ;  /* 0x00005800020f7a11 */ /* 0x000fe400078008ff */
[----:B------:R-:W-:Y:S01]  /*11b0*/  LOP3.LUT R8, R0, R4, RZ, 0x3c, !PT ;  /* 0x0000000400087212 */ /* 0x000fe200078e3cff */
[----:B------:R-:W-:Y:S01]  /*11c0*/  IMAD.IADD R0, R3, 0x1, R6 ;  /* 0x0000000103007824 */ /* 0x000fe200078e0206 */
[----:B------:R-:W-:Y:S01]  /*11d0*/  LEA.HI R3, R124, R129, RZ, 0x6 ;  /* 0x000000817c037211 */ /* 0x000fe200078f30ff */
[----:B------:R-:W-:Y:S01]  /*11e0*/  SHFL.IDX PT, R6, R15, RZ, 0x181f ;  /* 0x00181fff0f067589 */ /* 0x000fe200000e0000 */
[----:B------:R-:W-:-:S02]  /*11f0*/  ISETP.NE.AND P3, PT, R5, 0x1, PT ;  /* 0x000000010500780c */ /* 0x000fc40003f65270 */
[----:B------:R-:W-:Y:S01]  /*1200*/  LEA.HI.X R14, R2, c[0x0][0x164], R0, 0x1, P0 ;  /* 0x00005900020e7a11 */ /* 0x000fe200000f0c00 */
[----:B------:R-:W-:Y:S01]  /*1210*/  IMAD.SHL.U32 R0, R3, 0x8, RZ ;  /* 0x0000000803007824 */ /* 0x000fe200078e00ff */
[----:B------:R-:W-:Y:S01]  /*1220*/  SHFL.IDX PT, R2, R15, 0x1, 0x181f ;  /* 0x00381f000f027f89 */ /* 0x000fe200000e0000 */
[C---:B------:R-:W-:Y:S02]  /*1230*/  IADD3 R5, R18.reuse, 0x10, RZ ;  /* 0x0000001012057810 */ /* 0x040fe40007ffe0ff */
[----:B------:R-:W-:Y:S01]  /*1240*/  IADD3 R4, R18, 0x20, RZ ;  /* 0x0000002012047810 */ /* 0x000fe20007ffe0ff */
[----:B------:R-:W3:Y:S01]  /*1250*/  SHFL.IDX PT, R7, R14, RZ, 0x181f ;  /* 0x00181fff0e077589 */ /* 0x000ee200000e0000 */
[----:B------:R-:W-:Y:S02]  /*1260*/  LOP3.LUT R8, R8, 0xfffffe00, R0, 0xf8, !PT ;  /* 0xfffffe0008087812 */ /* 0x000fe400078ef800 */
[----:B------:R-:W-:Y:S01]  /*1270*/  ISETP.GE.AND P0, PT, R5, UR8, PT ;  /* 0x0000000805007c0c */ /* 0x000fe2000bf06270 */
[----:B------:R-:W4:Y:S01]  /*1280*/  SHFL.IDX PT, R3, R14, 0x1, 0x181f ;  /* 0x00381f000e037f89 */ /* 0x000f2200000e0000 */
[----:B------:R-:W-:Y:S01]  /*1290*/  ISETP.GE.AND P2, PT, R4, UR8, PT ;  /* 0x0000000804007c0c */ /* 0x000fe2000bf46270 */
[----:B------:R-:W-:Y:S01]  /*12a0*/  IMAD.SHL.U32 R247, R8, 0x2, RZ ;  /* 0x0000000208f77824 */ /* 0x000fe200078e00ff */
[----:B------:R-:W-:Y:S01]  /*12b0*/  SHF.R.S32.HI R0, RZ, 0x1f, R42 ;  /* 0x0000001fff007819 */ /* 0x000fe2000001142a */
[----:B------:R-:W-:Y:S03]  /*12c0*/  SHFL.IDX PT, R4, R15, 0x2, 0x181f ;  /* 0x00581f000f047f89 */ /* 0x000fe600000e0000 */
[----:B------:R-:W-:Y:S01]  /*12d0*/  LEA.HI R0, R0, R42, RZ, 0x3 ;  /* 0x0000002a00007211 */ /* 0x000fe200078f18ff */
[----:B------:R-:W-:Y:S03]  /*12e0*/  SHFL.IDX PT, R5, R14, 0x2, 0x181f ;  /* 0x00581f000e057f89 */ /* 0x000fe600000e0000 */
[----:B------:R-:W-:Y:S01]  /*12f0*/  LOP3.LUT R126, R0, 0xfffffff8, RZ, 0xc0, !PT ;  /* 0xfffffff8007e7812 */ /* 0x000fe200078ec0ff */
[----:B------:R-:W-:Y:S01]  /*1300*/  SHFL.IDX PT, R8, R15, 0x3, 0x181f ;  /* 0x00781f000f087f89 */ /* 0x000fe200000e0000 */
[----:B------:R-:W-:-:S03]  /*1310*/  IADD3 R0, R18, 0x50, RZ ;  /* 0x0000005012007810 */ /* 0x000fc60007ffe0ff */
[----:B-1----:R-:W1:Y:S04]  /*1320*/  SHFL.IDX PT, R9, R14, 0x3, 0x181f ;  /* 0x00781f000e097f89 */ /* 0x002e6800000e0000 */
[----:B------:R-:W-:Y:S01]  /*1330*/  SHFL.IDX PT, R12, R15, 0x4, 0x181f ;  /* 0x00981f000f0c7f89 */ /* 0x000fe200000e0000 */
[----:B---3--:R-:W-:-:S03]  /*1340*/  @!P1 IMAD.WIDE R16, R128, 0x2, R6 ;  /* 0x0000000280109825 */ /* 0x008fc600078e0206 */
[----:B------:R-:W3:Y:S01]  /*1350*/  SHFL.IDX PT, R13, R14, 0x4, 0x181f ;  /* 0x00981f000e0d7f89 */ /* 0x000ee200000e0000 */
[----:B------:R-:W-:-:S03]  /*1360*/  @!P1 IMAD.WIDE R10, R126, 0x2, R6 ;  /* 0x000000027e0a9825 */ /* 0x000fc600078e0206 */
[----:B------:R2:W-:Y:S01]  /*1370*/  @!P1 LDGSTS.E.BYPASS.LTC128B.128 [R247+0x8080], [R16.64], !P5 ;  /* 0x0808000010f79fae */ /* 0x0005e2000e901d54 */
[----:B----4-:R-:W-:-:S03]  /*1380*/  @!P0 IMAD.WIDE R6, R128, 0x2, R2 ;  /* 0x0000000280068825 */ /* 0x010fc600078e0202 */
[----:B------:R1:W-:Y:S01]  /*1390*/  @!P1 LDGSTS.E.BYPASS.LTC128B.128 [R247+0xc080], [R10.64], !P4 ;  /* 0x0c0800000af79fae */ /* 0x0003e2000e101d54 */
[----:B------:R-:W-:-:S03]  /*13a0*/  ISETP.GE.AND P1, PT, R19, UR8, PT ;  /* 0x0000000813007c0c */ /* 0x000fc6000bf26270 */
[----:B------:R4:W-:Y:S01]  /*13b0*/  @!P0 LDGSTS.E.BYPASS.LTC128B.128 [R247+0x8880], [R6.64], !P5 ;  /* 0x0888000006f78fae */ /* 0x0009e2000e901d54 */
[----:B------:R-:W-:Y:S01]  /*13c0*/  UIMAD.WIDE.U32 UR16, UR10, UR4, URZ ;  /* 0x000000040a1072a5 */ /* 0x000fe2000f8e003f */
[----:B------:R-:W-:Y:S02]  /*13d0*/  IADD3 R41, -R21, UR28, RZ ;  /* 0x0000001c15297c10 */ /* 0x000fe4000fffe1ff */
[----:B------:R-:W-:Y:S01]  /*13e0*/  SHF.R.S32.HI R122, RZ, 0x5, R123 ;  /* 0x00000005ff7a7819 */ /* 0x000fe2000001147b */
[----:B------:R-:W-:Y:S01]  /*13f0*/  STL [R1+0x38], R126 ;  /* 0x0000387e01007387 */ /* 0x000fe20000100800 */
[----:B-1----:R-:W-:-:S04]  /*1400*/  @!P6 IMAD.WIDE R10, R128, 0x2, R8 ;  /* 0x00000002800ae825 */ /* 0x002fc800078e0208 */
[----:B----4-:R-:W-:-:S04]  /*1410*/  @!P0 IMAD.WIDE R6, R126, 0x2, R2 ;  /* 0x000000027e068825 */ /* 0x010fc800078e0202 */
[--C-:B------:R-:W-:Y:S01]  /*1420*/  @!P2 IMAD.WIDE R2, R128, 0x2, R4.reuse ;  /* 0x000000028002a825 */ /* 0x100fe200078e0204 */
[----:B------:R1:W-:Y:S01]  /*1430*/  @!P0 LDGSTS.E.BYPASS.LTC128B.128 [R247+0xc880], [R6.64], !P4 ;  /* 0x0c88000006f78fae */ /* 0x0003e2000e101d54 */
[----:B------:R-:W-:Y:S02]  /*1440*/  ISETP.GE.AND P0, PT, R0, UR8, PT ;  /* 0x0000000800007c0c */ /* 0x000fe4000bf06270 */
[----:B------:R-:W-:Y:S01]  /*1450*/  @!P2 IMAD.WIDE R4, R126, 0x2, R4 ;  /* 0x000000027e04a825 */ /* 0x000fe200078e0204 */
[----:B------:R4:W-:Y:S01]  /*1460*/  @!P2 LDGSTS.E.BYPASS.LTC128B.128 [R247+0x9080], [R2.64], !P5 ;  /* 0x0908000002f7afae */ /* 0x0009e2000e901d54 */
[----:B------:R-:W-:-:S03]  /*1470*/  IADD3 R0, R18, 0x60, RZ ;  /* 0x0000006012007810 */ /* 0x000fc60007ffe0ff */
[----:B------:R2:W-:Y:S01]  /*1480*/  @!P2 LDGSTS.E.BYPASS.LTC128B.128 [R247+0xd080], [R4.64], !P4 ;  /* 0x0d08000004f7afae */ /* 0x0005e2000e101d54 */
[----:B------:R-:W-:Y:S02]  /*1490*/  ISETP.GE.AND P2, PT, R0, UR8, PT ;  /* 0x0000000800007c0c */ /* 0x000fe4000bf46270 */
[----:B------:R-:W-:Y:S01]  /*14a0*/  IADD3 R0, R131, UR19, RZ ;  /* 0x0000001383007c10 */ /* 0x000fe2000fffe0ff */
[----:B------:R2:W-:Y:S04]  /*14b0*/  @!P6 LDGSTS.E.BYPASS.LTC128B.128 [R247+0x9880], [R10.64], !P5 ;  /* 0x098800000af7efae */ /* 0x0005e8000e901d54 */
[----:B-1----:R-:W-:Y:S01]  /*14c0*/  SHFL.IDX PT, R6, R15, 0x5, 0x181f ;  /* 0x00b81f000f067f89 */ /* 0x002fe200000e0000 */
[----:B----4-:R-:W-:-:S03]  /*14d0*/  @!P6 IMAD.WIDE R2, R126, 0x2, R8 ;  /* 0x000000027e02e825 */ /* 0x010fc600078e0208 */
[----:B------:R-:W1:Y:S01]  /*14e0*/  SHFL.IDX PT, R7, R14, 0x5, 0x181f ;  /* 0x00b81f000e077f89 */ /* 0x000e6200000e0000 */
[----:B---3--:R-:W-:-:S03]  /*14f0*/  @!P1 IMAD.WIDE R8, R128, 0x2, R12 ;  /* 0x0000000280089825 */ /* 0x008fc600078e020c */
[----:B------:R3:W-:Y:S01]  /*1500*/  @!P6 LDGSTS.E.BYPASS.LTC128B.128 [R247+0xd880], [R2.64], !P4 ;  /* 0x0d88000002f7efae */ /* 0x0007e2000e101d54 */
[----:B------:R-:W-:Y:S01]  /*1510*/  ISETP.GE.AND P6, PT, R0, UR9, PT ;  /* 0x0000000900007c0c */ /* 0x000fe2000bfc6270 */
[----:B--2---:R-:W-:Y:S02]  /*1520*/  @!P1 IMAD.WIDE R4, R126, 0x2, R12 ;  /* 0x000000027e049825 */ /* 0x004fe400078e020c */
[----:B------:R1:W-:Y:S01]  /*1530*/  @!P1 LDGSTS.E.BYPASS.LTC128B.128 [R247+0xa080], [R8.64], !P5 ;  /* 0x0a08000008f79fae */ /* 0x0003e2000e901d54 */
[----:B------:R-:W-:Y:S02]  /*1540*/  IADD3 R11, R18, 0x70, RZ ;  /* 0x00000070120b7810 */ /* 0x000fe40007ffe0ff */
[----:B------:R-:W-:Y:S01]  /*1550*/  IADD3 R12, R0, UR11, RZ ;  /* 0x0000000b000c7c10 */ /* 0x000fe2000fffe0ff */
[----:B------:R2:W-:Y:S01]  /*1560*/  @!P1 LDGSTS.E.BYPASS.LTC128B.128 [R247+0xe080], [R4.64], !P4 ;  /* 0x0e08000004f79fae */ /* 0x0005e2000e101d54 */
[----:B------:R-:W-:Y:S02]  /*1570*/  ISETP.GE.AND P1, PT, R11, UR8, PT ;  /* 0x000000080b007c0c */ /* 0x000fe4000bf26270 */
[----:B------:R-:W-:Y:S01]  /*1580*/  ISETP.GT.OR P6, PT, R131, 0x2f, P6 ;  /* 0x0000002f8300780c */ /* 0x000fe200037c4670 */
[----:B------:R-:W-:-:S04]  /*1590*/  @P3 IMAD.HI.U32 R10, R12, c[0x0][0x2bc], RZ ;  /* 0x0000af000c0a3a27 */ /* 0x000fc800078e00ff */
[----:B------:R-:W-:Y:S01]  /*15a0*/  IMAD.MOV.U32 R0, RZ, RZ, R12 ;  /* 0x000000ffff007224 */ /* 0x000fe200078e000c */
[----:B------:R-:W-:Y:S01]  /*15b0*/  @P3 SHF.R.U32.HI R0, RZ, c[0x0][0x2c0], R10 ;  /* 0x0000b000ff003a19 */ /* 0x000fe2000001160a */
[----:B---3--:R-:W-:Y:S04]  /*15c0*/  SHFL.IDX PT, R2, R15, 0x7, 0x181f ;  /* 0x00f81f000f027f89 */ /* 0x008fe800000e0000 */
[----:B------:R-:W-:Y:S01]  /*15d0*/  SHFL.IDX PT, R3, R14, 0x7, 0x181f ;  /* 0x00f81f000e037f89 */ /* 0x000fe200000e0000 */
[----:B-1----:R-:W-:-:S03]  /*15e0*/  @!P0 IMAD.WIDE R8, R128, 0x2, R6 ;  /* 0x0000000280088825 */ /* 0x002fc600078e0206 */
[----:B--2---:R-:W-:Y:S01]  /*15f0*/  SHFL.IDX PT, R4, R15, 0x6, 0x181f ;  /* 0x00d81f000f047f89 */ /* 0x004fe200000e0000 */
[----:B------:R-:W-:-:S03]  /*1600*/  @!P0 IMAD.WIDE R6, R126, 0x2, R6 ;  /* 0x000000027e068825 */ /* 0x000fc600078e0206 */
[----:B------:R-:W1:Y:S04]  /*1610*/  SHFL.IDX PT, R5, R14, 0x6, 0x181f ;  /* 0x00d81f000e057f89 */ /* 0x000e6800000e0000 */
[----:B------:R2:W-:Y:S04]  /*1620*/  @!P0 LDGSTS.E.BYPASS.LTC128B.128 [R247+0xa880], [R8.64], !P5 ;  /* 0x0a88000008f78fae */ /* 0x0005e8000e901d54 */
[----:B------:R3:W-:Y:S01]  /*1630*/  @!P0 LDGSTS.E.BYPASS.LTC128B.128 [R247+0xe880], [R6.64], !P4 ;  /* 0x0e88000006f78fae */ /* 0x0007e2000e101d54 */
[----:B-1----:R-:W-:-:S05]  /*1640*/  @!P2 IMAD.WIDE R10, R128, 0x2, R4 ;  /* 0x00000002800aa825 */ /* 0x002fca00078e0204 */
[----:B------:R1:W-:Y:S01]  /*1650*/  @!P2 LDGSTS.E.BYPASS.LTC128B.128 [R247+0xb080], [R10.64], !P5 ;  /* 0x0b0800000af7afae */ /* 0x0003e2000e901d54 */
[----:B--2---:R-:W-:-:S04]  /*1660*/  @!P2 IMAD.WIDE R8, R126, 0x2, R4 ;  /* 0x000000027e08a825 */ /* 0x004fc800078e0204 */
[--C-:B------:R-:W-:Y:S01]  /*1670*/  @!P1 IMAD.WIDE R4, R128, 0x2, R2.reuse ;  /* 0x0000000280049825 */ /* 0x100fe200078e0202 */
[----:B------:R2:W-:Y:S01]  /*1680*/  @!P2 LDGSTS.E.BYPASS.LTC128B.128 [R247+0xf080], [R8.64], !P4 ;  /* 0x0f08000008f7afae */ /* 0x0005e2000e101d54 */
[----:B---3--:R-:W-:Y:S02]  /*1690*/  @!P6 IADD3 R7, P0, R0, UR14, RZ ;  /* 0x0000000e0007ec10 */ /* 0x008fe4000ff1e0ff */
[----:B------:R-:W-:Y:S01]  /*16a0*/  @!P1 IMAD.WIDE R2, R126, 0x2, R2 ;  /* 0x000000027e029825 */ /* 0x000fe200078e0202 */
[----:B------:R3:W-:Y:S01]  /*16b0*/  @!P1 LDGSTS.E.BYPASS.LTC128B.128 [R247+0xb880], [R4.64], !P5 ;  /* 0x0b88000004f79fae */ /* 0x0007e2000e901d54 */
[----:B------:R-:W-:Y:S02]  /*16c0*/  @!P6 LEA.HI.X.SX32 R13, R0, UR6, 0x1, P0 ;  /* 0x00000006000dec11 */ /* 0x000fe400080f0eff */
[C---:B------:R-:W-:Y:S01]  /*16d0*/  @!P6 LEA R6, P0, R7.reuse, c[0x0][0x2a0], 0x2 ;  /* 0x0000a8000706ea11 */ /* 0x040fe200078010ff */
[----:B------:R4:W-:Y:S03]  /*16e0*/  @!P1 LDGSTS.E.BYPASS.LTC128B.128 [R247+0xf880], [R2.64], !P4 ;  /* 0x0f88000002f79fae */ /* 0x0009e6000e101d54 */
[----:B------:R-:W-:Y:S01]  /*16f0*/  @!P6 LEA.HI.X R7, R7, c[0x0][0x2a4], R13, 0x2, P0 ;  /* 0x0000a9000707ea11 */ /* 0x000fe200000f140d */
[----:B------:R-:W0:Y:S04]  /*1700*/  LDGDEPBAR ;  /* 0x00000000000079af */ /* 0x000e280000000000 */
[----:B------:R-:W-:Y:S06]  /*1710*/  BAR.SYNC.DEFER_BLOCKING 0x0 ;  /* 0x0000000000007b1d */ /* 0x000fec0000010000 */
[----:B------:R1:W5:Y:S01]  /*1720*/  @!P6 LDG.E R242, [R6.64] ;  /* 0x0000001406f2e981 */ /* 0x000362000c1e1900 */
[----:B------:R-:W-:Y:S01]  /*1730*/  IMAD.MOV R0, RZ, RZ, -R0 ;  /* 0x000000ffff007224 */ /* 0x000fe200078e0a00 */
[----:B------:R-:W-:Y:S01]  /*1740*/  UIMAD UR8, UR18, UR4, URZ ;  /* 0x00000004120872a4 */ /* 0x000fe2000f8e023f */
[----:B--2---:R-:W-:Y:S01]  /*1750*/  LEA.HI R8, R124, R129, RZ, 0x4 ;  /* 0x000000817c087211 */ /* 0x004fe200078f20ff */
[C---:B------:R-:W-:Y:S01]  /*1760*/  IMAD.WIDE R18, R128.reuse, 0x2, RZ ;  /* 0x0000000280127825 */ /* 0x040fe200078e02ff */
[C---:B------:R-:W-:Y:S01]  /*1770*/  ISETP.GE.AND P2, PT, R41.reuse, 0x1, PT ;  /* 0x000000012900780c */ /* 0x040fe20003f46270 */
[----:B------:R-:W-:Y:S01]  /*1780*/  UIMAD UR8, UR10, UR5, UR8 ;  /* 0x000000050a0872a4 */ /* 0x000fe2000f8e0208 */
[----:B------:R-:W-:Y:S01]  /*1790*/  ISETP.GE.AND P5, PT, R128, c[0x0][0x1d4], PT ;  /* 0x0000750080007a0c */ /* 0x000fe20003fa6270 */
[----:B------:R-:W-:Y:S01]  /*17a0*/  IMAD R243, R0, c[0x0][0x2b8], R12 ;  /* 0x0000ae0000f37a24 */ /* 0x000fe200078e020c */
[----:B------:R-:W-:Y:S01]  /*17b0*/  LOP3.LUT R12, R8, 0xfffffff0, RZ, 0xc0, !PT ;  /* 0xfffffff0080c7812 */ /* 0x000fe200078ec0ff */
[----:B------:R-:W-:Y:S01]  /*17c0*/  UIADD3 UR8, UR17, UR8, URZ ;  /* 0x0000000811087290 */ /* 0x000fe2000fffe03f */
[----:B------:R-:W-:Y:S01]  /*17d0*/  ISETP.GE.AND P1, PT, R41, 0x11, PT ;  /* 0x000000112900780c */ /* 0x000fe20003f26270 */
[C---:B----4-:R-:W-:Y:S01]  /*17e0*/  IMAD.WIDE.U32 R2, R243.reuse, c[0x0][0x1e0], RZ ;  /* 0x00007800f3027a25 */ /* 0x050fe200078e00ff */
[----:B------:R-:W-:Y:S01]  /*17f0*/  SHF.R.S32.HI R13, RZ, 0x1f, R243 ;  /* 0x0000001fff0d7819 */ /* 0x000fe200000114f3 */
[----:B------:R-:W-:Y:S01]  /*1800*/  ULDC.64 UR4, c[0x0][0x210] ;  /* 0x0000840000047ab9 */ /* 0x000fe20000000a00 */
[----:B------:R-:W-:Y:S01]  /*1810*/  SHF.R.S32.HI R14, RZ, 0x4, R8 ;  /* 0x00000004ff0e7819 */ /* 0x000fe20000011408 */
[----:B---3--:R-:W-:Y:S01]  /*1820*/  IMAD R5, R243, c[0x0][0x1e0], RZ ;  /* 0x00007800f3057a24 */ /* 0x008fe200078e02ff */
[----:B------:R-:W-:Y:S01]  /*1830*/  ISETP.GE.AND P4, PT, R42, c[0x0][0x1d4], PT ;  /* 0x000075002a007a0c */ /* 0x000fe20003f86270 */
[----:B------:R-:W-:Y:S01]  /*1840*/  IMAD R0, R13, c[0x0][0x1e0], RZ ;  /* 0x000078000d007a24 */ /* 0x000fe200078e02ff */
[----:B------:R-:W-:Y:S01]  /*1850*/  UIMAD UR18, UR18, UR4, URZ ;  /* 0x00000004121272a4 */ /* 0x000fe2000f8e023f */
[----:B------:R-:W-:Y:S01]  /*1860*/  IMAD.IADD R12, R129, 0x1, -R12 ;  /* 0x00000001810c7824 */ /* 0x000fe200078e0a0c */
[----:B------:R-:W-:Y:S01]  /*1870*/  UIMAD.WIDE.U32 UR24, UR10, UR4, URZ ;  /* 0x000000040a1872a5 */ /* 0x000fe2000f8e003f */
[----:B------:R-:W-:Y:S01]  /*1880*/  IMAD R0, R243, c[0x0][0x1e4], R0 ;  /* 0x00007900f3007a24 */ /* 0x000fe200078e0200 */
[----:B------:R-:W-:Y:S01]  /*1890*/  UIMAD UR18, UR10, UR5, UR18 ;  /* 0x000000050a1272a4 */ /* 0x000fe2000f8e0212 */
[----:B------:R-:W-:Y:S01]  /*18a0*/  IMAD R13, R13, c[0x0][0x208], RZ ;  /* 0x000082000d0d7a24 */ /* 0x000fe200078e02ff */
[----:B------:R-:W-:Y:S01]  /*18b0*/  SHF.R.S32.HI R16, RZ, 0x1f, R12 ;  /* 0x0000001fff107819 */ /* 0x000fe2000001140c */
[----:B------:R-:W-:Y:S01]  /*18c0*/  IMAD.IADD R3, R3, 0x1, R0 ;  /* 0x0000000103037824 */ /* 0x000fe200078e0200 */
[----:B------:R-:W-:Y:S01]  /*18d0*/  UIADD3 UR18, UR25, UR18, URZ ;  /* 0x0000001219127290 */ /* 0x000fe2000fffe03f */
[----:B-1----:R-:W-:Y:S01]  /*18e0*/  IMAD.U32 R7, RZ, RZ, UR10 ;  /* 0x0000000aff077e24 */ /* 0x002fe2000f8e00ff */
[----:B------:R-:W-:Y:S01]  /*18f0*/  LEA.HI R16, R16, R12, RZ, 0x3 ;  /* 0x0000000c10107211 */ /* 0x000fe200078f18ff */
[----:B------:R-:W-:Y:S01]  /*1900*/  IMAD R13, R243, c[0x0][0x20c], R13 ;  /* 0x00008300f30d7a24 */ /* 0x000fe200078e020d */
[----:B------:R-:W-:Y:S01]  /*1910*/  LOP3.LUT P6, RZ, R40, 0x2, RZ, 0xc0, !PT ;  /* 0x0000000228ff7812 */ /* 0x000fe200078cc0ff */
[----:B------:R-:W-:Y:S01]  /*1920*/  UIADD3 UR4, UR23, -0x1, URZ ;  /* 0xffffffff17047890 */ /* 0x000fe2000fffe03f */
[----:B------:R-:W-:Y:S01]  /*1930*/  LOP3.LUT R15, R16, 0xfffffff8, RZ, 0xc0, !PT ;  /* 0xfffffff8100f7812 */ /* 0x000fe200078ec0ff */
[----:B------:R-:W-:Y:S01]  /*1940*/  STL [R1+0x40], R130 ;  /* 0x0000408201007387 */ /* 0x000fe20000100800 */
[----:B------:R-:W-:Y:S01]  /*1950*/  SHF.R.S32.HI R127, RZ, 0x1f, R126 ;  /* 0x0000001fff7f7819 */ /* 0x000fe2000001147e */
[----:B------:R-:W-:Y:S01]  /*1960*/  UISETP.GT.AND UP0, UPT, UR4, UR7, UPT ;  /* 0x000000070400728c */ /* 0x000fe2000bf04270 */
[----:B------:R-:W-:Y:S01]  /*1970*/  SEL R125, RZ, 0x10, P4 ;  /* 0x00000010ff7d7807 */ /* 0x000fe20002000000 */
[----:B------:R-:W-:-:S02]  /*1980*/  IMAD.IADD R22, R12, 0x1, -R15 ;  /* 0x000000010c167824 */ /* 0x000fc400078e0a0f */
[----:B------:R-:W-:Y:S01]  /*1990*/  STL [R1+0x3c], R127 ;  /* 0x00003c7f01007387 */ /* 0x000fe20000100800 */
[----:B-----5:R-:W-:Y:S01]  /*19a0*/  SHF.R.S32.HI R17, RZ, 0x1f, R242 ;  /* 0x0000001fff117819 */ /* 0x020fe200000114f2 */
[----:B------:R-:W-:-:S04]  /*19b0*/  IMAD.WIDE.U32 R2, R242, c[0x0][0x1f0], R2 ;  /* 0x00007c00f2027a25 */ /* 0x000fc800078e0002 */
[----:B------:R-:W-:Y:S01]  /*19c0*/  IMAD R0, R17, c[0x0][0x1f0], RZ ;  /* 0x00007c0011007a24 */ /* 0x000fe200078e02ff */
[----:B------:R-:W-:-:S03]  /*19d0*/  IADD3 R4, P0, R2, UR16, RZ ;  /* 0x0000001002047c10 */ /* 0x000fc6000ff1e0ff */
[----:B------:R-:W-:-:S05]  /*19e0*/  IMAD R0, R242, c[0x0][0x1f4], R0 ;  /* 0x00007d00f2007a24 */ /* 0x000fca00078e0200 */
[----:B------:R-:W-:Y:S01]  /*19f0*/  IADD3.X R2, R3, UR8, R0, P0, !PT ;  /* 0x0000000803027c10 */ /* 0x000fe200087fe400 */
[----:B------:R-:W-:Y:S01]  /*1a00*/  IMAD R3, R242, c[0x0][0x1f0], R5 ;  /* 0x00007c00f2037a24 */ /* 0x000fe200078e0205 */
[----:B------:R-:W-:-:S04]  /*1a10*/  LEA R6, P0, R4, c[0x0][0x1c8], 0x1 ;  /* 0x0000720004067a11 */ /* 0x000fc800078008ff */
[----:B------:R-:W-:Y:S01]  /*1a20*/  LEA.HI.X R0, R4, c[0x0][0x1cc], R2, 0x1, P0 ;  /* 0x0000730004007a11 */ /* 0x000fe200000f0c02 */
[----:B------:R-:W-:Y:S01]  /*1a30*/  IMAD R4, R7, c[0x0][0x1e8], R3 ;  /* 0x00007a0007047a24 */ /* 0x000fe200078e0203 */
[----:B------:R-:W-:Y:S01]  /*1a40*/  SHFL.IDX PT, R2, R6, RZ, 0x181f ;  /* 0x00181fff06027589 */ /* 0x000fe200000e0000 */
[----:B------:R-:W-:-:S03]  /*1a50*/  ISETP.GT.AND P0, PT, R41, 0x20, PT ;  /* 0x000000202900780c */ /* 0x000fc60003f04270 */
[----:B------:R-:W1:Y:S01]  /*1a60*/  SHFL.IDX PT, R3, R0, RZ, 0x181f ;  /* 0x00181fff00037589 */ /* 0x000e6200000e0000 */
[----:B------:R-:W-:-:S03]  /*1a70*/  LEA R4, R4, c[0x0][0x1c8], 0x1 ;  /* 0x0000720004047a11 */ /* 0x000fc600078e08ff */
[----:B------:R-:W-:Y:S04]  /*1a80*/  SHFL.IDX PT, R6, R6, 0x1, 0x181f ;  /* 0x00381f0006067f89 */ /* 0x000fe800000e0000 */
[----:B------:R-:W-:Y:S04]  /*1a90*/  SHFL.IDX PT, R7, R0, 0x1, 0x181f ;  /* 0x00381f0000077f89 */ /* 0x000fe800000e0000 */
[----:B------:R-:W-:Y:S04]  /*1aa0*/  SHFL.IDX PT, R4, R4, 0x2, 0x181f ;  /* 0x00581f0004047f89 */ /* 0x000fe800000e0000 */
[----:B------:R2:W3:Y:S01]  /*1ab0*/  SHFL.IDX PT, R5, R0, 0x2, 0x181f ;  /* 0x00581f0000057f89 */ /* 0x0004e200000e0000 */
[----:B-1----:R-:W-:-:S05]  /*1ac0*/  @P2 IMAD.WIDE R10, R128, 0x2, R2 ;  /* 0x00000002800a2825 */ /* 0x002fca00078e0202 */
[----:B------:R1:W-:Y:S01]  /*1ad0*/  @P2 LDGSTS.E.BYPASS.LTC128B.128 [R247+0x5080], [R10.64], !P5 ;  /* 0x050800000af72fae */ /* 0x0003e2000e901d54 */
[----:B--2---:R-:W-:Y:S01]  /*1ae0*/  LEA.HI R0, R8, R14, RZ, 0x1 ;  /* 0x0000000e08007211 */ /* 0x004fe200078f08ff */
[----:B------:R-:W-:-:S03]  /*1af0*/  IMAD.WIDE.U32 R8, R243, c[0x0][0x208], RZ ;  /* 0x00008200f3087a25 */ /* 0x000fc600078e00ff */
[----:B------:R-:W-:Y:S01]  /*1b00*/  LOP3.LUT R0, R0, 0xfffffffe, RZ, 0xc0, !PT ;  /* 0xfffffffe00007812 */ /* 0x000fe200078ec0ff */
[----:B------:R-:W-:Y:S02]  /*1b10*/  IMAD.IADD R13, R9, 0x1, R13 ;  /* 0x00000001090d7824 */ /* 0x000fe400078e020d */
[----:B------:R-:W-:Y:S02]  /*1b20*/  IMAD.MOV.U32 R12, RZ, RZ, R8 ;  /* 0x000000ffff0c7224 */ /* 0x000fe400078e0008 */
[----:B------:R-:W-:-:S04]  /*1b30*/  @P2 IMAD.WIDE R8, R126, 0x2, R2 ;  /* 0x000000027e082825 */ /* 0x000fc800078e0202 */
[C---:B---3--:R-:W-:Y:S01]  /*1b40*/  @P0 IMAD.WIDE R2, R128.reuse, 0x2, R4 ;  /* 0x0000000280020825 */ /* 0x048fe200078e0204 */
[----:B------:R2:W-:Y:S03]  /*1b50*/  @P2 LDGSTS.E.BYPASS.LTC128B.128 [R247+0x6880], [R8.64], !P4 ;  /* 0x0688000008f72fae */ /* 0x0005e6000e101d54 */
[----:B-1----:R-:W-:-:S04]  /*1b60*/  @P1 IMAD.WIDE R10, R128, 0x2, R6 ;  /* 0x00000002800a1825 */ /* 0x002fc800078e0206 */
[----:B------:R-:W-:Y:S01]  /*1b70*/  @P1 IMAD.WIDE R6, R126, 0x2, R6 ;  /* 0x000000027e061825 */ /* 0x000fe200078e0206 */
[----:B------:R1:W-:Y:S03]  /*1b80*/  @P1 LDGSTS.E.BYPASS.LTC128B.128 [R247+0x5880], [R10.64], !P5 ;  /* 0x058800000af71fae */ /* 0x0003e6000e901d54 */
[----:B------:R-:W-:Y:S01]  /*1b90*/  IMAD.IADD R14, R14, 0x1, -R0 ;  /* 0x000000010e0e7824 */ /* 0x000fe200078e0a00 */
[----:B------:R3:W-:Y:S01]  /*1ba0*/  @P1 LDGSTS.E.BYPASS.LTC128B.128 [R247+0x7080], [R6.64], !P4 ;  /* 0x0708000006f71fae */ /* 0x0007e2000e101d54 */
[----:B------:R-:W-:Y:S02]  /*1bb0*/  IMAD.SHL.U32 R0, R40, 0x40, RZ ;  /* 0x0000004028007824 */ /* 0x000fe400078e00ff */
[----:B------:R-:W-:Y:S01]  /*1bc0*/  @P0 IMAD.WIDE R4, R126, 0x2, R4 ;  /* 0x000000027e040825 */ /* 0x000fe200078e0204 */
[----:B------:R4:W-:Y:S02]  /*1bd0*/  @P0 LDGSTS.E.BYPASS.LTC128B.128 [R247+0x6080], [R2.64], !P5 ;  /* 0x0608000002f70fae */ /* 0x0009e4000e901d54 */
[----:B------:R-:W-:-:S02]  /*1be0*/  LOP3.LUT R0, R0, 0x1c0, RZ, 0xc0, !PT ;  /* 0x000001c000007812 */ /* 0x000fc400078ec0ff */
[----:B------:R5:W-:Y:S04]  /*1bf0*/  @P0 LDGSTS.E.BYPASS.LTC128B.128 [R247+0x7880], [R4.64], !P4 ;  /* 0x0788000004f70fae */ /* 0x000be8000e101d54 */
[----:B------:R-:W0:Y:S01]  /*1c00*/  LDGDEPBAR ;  /* 0x00000000000079af */ /* 0x000e220000000000 */
[----:B--2---:R-:W-:Y:S01]  /*1c10*/  SHF.R.U32.HI R8, RZ, 0x3, R0 ;  /* 0x00000003ff087819 */ /* 0x004fe20000011600 */
[----:B---3--:R-:W-:Y:S02]  /*1c20*/  IMAD.SHL.U32 R6, R16, 0x40, RZ ;  /* 0x0000004010067824 */ /* 0x008fe400078e00ff */
[----:B----4-:R-:W-:-:S03]  /*1c30*/  IMAD.SHL.U32 R3, R21, 0x8, RZ ;  /* 0x0000000815037824 */ /* 0x010fc600078e00ff */
[----:B------:R-:W-:Y:S01]  /*1c40*/  LOP3.LUT R121, R6, 0xfffffe00, RZ, 0xc0, !PT ;  /* 0xfffffe0006797812 */ /* 0x000fe200078ec0ff */
[----:B------:R-:W-:Y:S02]  /*1c50*/  IMAD.SHL.U32 R2, R22, 0x40, RZ ;  /* 0x0000004016027824 */ /* 0x000fe400078e00ff */
[----:B-----5:R-:W-:Y:S01]  /*1c60*/  IMAD.SHL.U32 R5, R14, 0x8, RZ ;  /* 0x000000080e057824 */ /* 0x020fe200078e00ff */
[----:B------:R-:W-:Y:S01]  /*1c70*/  LOP3.LUT R9, R0, 0x8, R3, 0xf8, !PT ;  /* 0x0000000800097812 */ /* 0x000fe200078ef803 */
[----:B------:R-:W-:Y:S01]  /*1c80*/  IMAD R4, R17, c[0x0][0x218], RZ ;  /* 0x0000860011047a24 */ /* 0x000fe200078e02ff */
[----:B------:R-:W-:Y:S01]  /*1c90*/  LOP3.LUT R0, R2, 0x1c0, RZ, 0xc0, !PT ;  /* 0x000001c002007812 */ /* 0x000fe200078ec0ff */
[----:B------:R-:W-:Y:S01]  /*1ca0*/  IMAD.WIDE.U32 R2, R242, c[0x0][0x218], R12 ;  /* 0x00008600f2027a25 */ /* 0x000fe200078e000c */
[----:B------:R-:W-:Y:S01]  /*1cb0*/  LOP3.LUT R8, R9, R8, RZ, 0x3c, !PT ;  /* 0x0000000809087212 */ /* 0x000fe200078e3cff */
[----:B------:R-:W-:-:S04]  /*1cc0*/  DEPBAR.LE SB0, 0x1 ;  /* 0x000080400000791a */ /* 0x000fc80000000000 */
[----:B------:R-:W-:Y:S01]  /*1cd0*/  LOP3.LUT R7, R0, 0x8, R5, 0xf8, !PT ;  /* 0x0000000800077812 */ /* 0x000fe200078ef805 */
[----:B------:R-:W-:-:S04]  /*1ce0*/  DEPBAR.LE SB0, 0x0 ;  /* 0x000080000000791a */ /* 0x000fc80000000000 */
[----:B------:R-:W-:Y:S01]  /*1cf0*/  SHF.R.U32.HI R6, RZ, 0x3, R0 ;  /* 0x00000003ff067819 */ /* 0x000fe20000011600 */
[----:B------:R-:W-:Y:S01]  /*1d00*/  IMAD R0, R242, c[0x0][0x21c], R4 ;  /* 0x00008700f2007a24 */ /* 0x000fe200078e0204 */
[----:B------:R-:W-:Y:S01]  /*1d10*/  BAR.SYNC.DEFER_BLOCKING 0x0 ;  /* 0x0000000000007b1d */ /* 0x000fe20000010000 */
[----:B------:R-:W-:Y:S01]  /*1d20*/  IADD3 R5, P0, R2, UR24, RZ ;  /* 0x0000001802057c10 */ /* 0x000fe2000ff1e0ff */
[----:B------:R-:W-:Y:S01]  /*1d30*/  IMAD R2, R122, 0x400, R121 ;  /* 0x000004007a027824 */ /* 0x000fe200078e0279 */
[----:B------:R-:W-:Y:S02]  /*1d40*/  LOP3.LUT R120, R7, R6, RZ, 0x3c, !PT ;  /* 0x0000000607787212 */ /* 0x000fe400078e3cff */
[----:B------:R-:W-:Y:S01]  /*1d50*/  IADD3.X R3, R3, UR18, R0, P0, !PT ;  /* 0x0000001203037c10 */ /* 0x000fe200087fe400 */
[----:B------:R-:W-:Y:S01]  /*1d60*/  IMAD R0, R14, 0x200, R8 ;  /* 0x000002000e007824 */ /* 0x000fe200078e0208 */
[----:B------:R-:W-:Y:S01]  /*1d70*/  LEA R4, P0, R5, c[0x0][0x1f8], 0x1 ;  /* 0x00007e0005047a11 */ /* 0x000fe200078008ff */
[----:B------:R-:W-:-:S02]  /*1d80*/  IMAD.IADD R2, R120, 0x1, R2 ;  /* 0x0000000178027824 */ /* 0x000fc400078e0202 */
[----:B------:R-:W-:Y:S01]  /*1d90*/  IMAD.SHL.U32 R224, R0, 0x2, RZ ;  /* 0x0000000200e07824 */ /* 0x000fe200078e00ff */
[----:B------:R-:W-:Y:S01]  /*1da0*/  LEA.HI.X R3, R5, c[0x0][0x1fc], R3, 0x1, P0 ;  /* 0x00007f0005037a11 */ /* 0x000fe200000f0c03 */
[----:B------:R-:W2:Y:S01]  /*1db0*/  SHFL.IDX PT, R8, R4, 0x2, 0x181f ;  /* 0x00581f0004087f89 */ /* 0x000ea200000e0000 */
[----:B------:R-:W-:Y:S02]  /*1dc0*/  IMAD.SHL.U32 R231, R2, 0x2, RZ ;  /* 0x0000000202e77824 */ /* 0x000fe400078e00ff */
[C---:B------:R-:W-:Y:S01]  /*1dd0*/  IADD3 R17, R224.reuse, 0x5080, RZ ;  /* 0x00005080e0117810 */ /* 0x040fe20007ffe0ff */
[----:B------:R-:W3:Y:S01]  /*1de0*/  SHFL.IDX PT, R16, R4, RZ, 0x181f ;  /* 0x00181fff04107589 */ /* 0x000ee200000e0000 */
[----:B------:R-:W-:Y:S02]  /*1df0*/  IADD3 R235, R224, 0x50a0, RZ ;  /* 0x000050a0e0eb7810 */ /* 0x000fe40007ffe0ff */
[----:B------:R-:W-:Y:S01]  /*1e00*/  @P6 IADD3 R235, R17, -0x20, RZ ;  /* 0xffffffe011eb6810 */ /* 0x000fe20007ffe0ff */
[----:B-1----:R-:W1:Y:S03]  /*1e10*/  SHFL.IDX PT, R11, R4, 0x1, 0x181f ;  /* 0x00381f00040b7f89 */ /* 0x002e6600000e0000 */
[C---:B------:R-:W-:Y:S01]  /*1e20*/  IADD3 R241, R235.reuse, 0x800, RZ ;  /* 0x00000800ebf17810 */ /* 0x040fe20007ffe0ff */
[----:B------:R-:W4:Y:S01]  /*1e30*/  SHFL.IDX PT, R0, R3, 0x2, 0x181f ;  /* 0x00581f0003007f89 */ /* 0x000f2200000e0000 */
[----:B------:R-:W-:-:S02]  /*1e40*/  IADD3 R240, R235, 0x1000, RZ ;  /* 0x00001000ebf07810 */ /* 0x000fc40007ffe0ff */
[C---:B------:R-:W-:Y:S01]  /*1e50*/  IADD3 R239, R235.reuse, 0x1800, RZ ;  /* 0x00001800ebef7810 */ /* 0x040fe20007ffe0ff */
[----:B------:R-:W5:Y:S01]  /*1e60*/  SHFL.IDX PT, R10, R3, RZ, 0x181f ;  /* 0x00181fff030a7589 */ /* 0x000f6200000e0000 */
[C---:B------:R-:W-:Y:S02]  /*1e70*/  IADD3 R238, R235.reuse, 0x2000, RZ ;  /* 0x00002000ebee7810 */ /* 0x040fe40007ffe0ff */
[----:B------:R-:W-:Y:S01]  /*1e80*/  IADD3 R237, R235, 0x2800, RZ ;  /* 0x00002800ebed7810 */ /* 0x000fe20007ffe0ff */
[----:B------:R5:W5:Y:S01]  /*1e90*/  SHFL.IDX PT, R9, R3, 0x1, 0x181f ;  /* 0x00381f0003097f89 */ /* 0x000b6200000e0000 */
[----:B--2---:R-:W-:-:S03]  /*1ea0*/  IADD3 R30, P0, R18, R8, RZ ;  /* 0x00000008121e7210 */ /* 0x004fc60007f1e0ff */
[----:B------:R-:W-:Y:S01]  /*1eb0*/  LDSM.16.M88.4 R36, [R224+0x5080] ;  /* 0x00508000e024783b */ /* 0x000fe20000000200 */
[----:B---3--:R-:W-:-:S03]  /*1ec0*/  IADD3 R28, P2, R16, R18, RZ ;  /* 0x00000012101c7210 */ /* 0x008fc60007f5e0ff */
[----:B------:R-:W2:Y:S01]  /*1ed0*/  LDSM.16.M88.4 R12, [R231+0x8080] ;  /* 0x00808000e70c783b */ /* 0x000ea20000000200 */
[----:B-1----:R-:W-:-:S03]  /*1ee0*/  IADD3 R26, P1, R18, R11, RZ ;  /* 0x0000000b121a7210 */ /* 0x002fc60007f3e0ff */
[----:B------:R-:W1:Y:S01]  /*1ef0*/  LDSM.16.M88.4 R4, [R231+0xa080] ;  /* 0x00a08000e704783b */ /* 0x000e620000000200 */
[----:B----4-:R-:W-:-:S03]  /*1f00*/  IMAD.X R31, R19, 0x1, R0, P0 ;  /* 0x00000001131f7824 */ /* 0x010fc600000e0600 */
[----:B------:R-:W3:Y:S01]  /*1f10*/  LDSM.16.M88.4 R32, [R224+0x6080] ;  /* 0x00608000e020783b */ /* 0x000ee20000000200 */
[----:B-----5:R-:W-:-:S03]  /*1f20*/  IMAD.X R29, R10, 0x1, R19, P2 ;  /* 0x000000010a1d7824 */ /* 0x020fc600010e0613 */
[----:B------:R-:W4:Y:S01]  /*1f30*/  LDSM.16.M88.4 R44, [R224+0x5880] ;  /* 0x00588000e02c783b */ /* 0x000f220000000200 */
[----:B------:R-:W-:-:S03]  /*1f40*/  IMAD.WIDE R2, R126, 0x2, RZ ;  /* 0x000000027e027825 */ /* 0x000fc600078e02ff */
[----:B------:R-:W-:Y:S01]  /*1f50*/  LDSM.16.M88.4 R52, [R235] ;  /* 0x00000000eb34783b */ /* 0x000fe20000000200 */
[----:B------:R-:W-:Y:S01]  /*1f60*/  IMAD.X R27, R19, 0x1, R9, P1 ;  /* 0x00000001131b7824 */ /* 0x000fe200008e0609 */
[----:B------:R-:W-:Y:S02]  /*1f70*/  IADD3 R24, P0, R16, R2, RZ ;  /* 0x0000000210187210 */ /* 0x000fe40007f1e0ff */
[----:B------:R-:W-:Y:S01]  /*1f80*/  LDSM.16.M88.4 R56, [R235+0x800] ;  /* 0x00080000eb38783b */ /* 0x000fe20000000200 */
[----:B------:R-:W-:Y:S02]  /*1f90*/  IADD3 R20, P6, R2, R11, RZ ;  /* 0x0000000b02147210 */ /* 0x000fe40007fde0ff */
[----:B------:R-:W-:Y:S02]  /*1fa0*/  IMAD.X R25, R10, 0x1, R3, P0 ;  /* 0x000000010a197824 */ /* 0x000fe400000e0603 */
[----:B------:R-:W-:Y:S01]  /*1fb0*/  R2P PR, R22, 0x6 ;  /* 0x0000000616007804 */ /* 0x000fe20000000000 */
[C---:B------:R-:W-:Y:S01]  /*1fc0*/  IMAD.X R21, R3.reuse, 0x1, R9, P6 ;  /* 0x0000000103157824 */ /* 0x040fe200030e0609 */
[----:B------:R-:W-:Y:S01]  /*1fd0*/  IADD3 R22, P0, R2, R8, RZ ;  /* 0x0000000802167210 */ /* 0x000fe20007f1e0ff */
[----:B------:R-:W-:Y:S01]  /*1fe0*/  IMAD.MOV.U32 R2, RZ, RZ, 0x10 ;  /* 0x00000010ff027424 */ /* 0x000fe200078e00ff */
[----:B------:R-:W-:Y:S01]  /*1ff0*/  ISETP.GE.AND P6, PT, R128, c[0x0][0x1d4], PT ;  /* 0x0000750080007a0c */ /* 0x000fe20003fc6270 */
[----:B------:R-:W-:Y:S02]  /*2000*/  LDSM.16.M88.4 R64, [R235+0x1000] ;  /* 0x00100000eb40783b */ /* 0x000fe40000000200 */
[----:B------:R-:W-:Y:S01]  /*2010*/  IMAD.X R23, R3, 0x1, R0, P0 ;  /* 0x0000000103177824 */ /* 0x000fe200000e0600 */
[----:B------:R-:W-:Y:S01]  /*2020*/  ISETP.LT.OR P0, PT, R41, 0x1, P6 ;  /* 0x000000012900780c */ /* 0x000fe20003701670 */
[----:B------:R-:W-:Y:S01]  /*2030*/  IMAD.MOV.U32 R0, RZ, RZ, 0x40 ;  /* 0x00000040ff007424 */ /* 0x000fe200078e00ff */
[----:B------:R-:W-:Y:S01]  /*2040*/  SEL R3, R2, 0xfffffff0, !P1 ;  /* 0xfffffff002037807 */ /* 0x000fe20004800000 */
[----:B------:R-:W-:Y:S01]  /*2050*/  IMAD.MOV.U32 R2, RZ, RZ, 0x20 ;  /* 0x00000020ff027424 */ /* 0x000fe200078e00ff */
[----:B------:R-:W-:-:S03]  /*2060*/  ISETP.GE.AND P1, PT, R42, c[0x0][0x1d4], PT ;  /* 0x000075002a007a0c */ /* 0x000fc60003f26270 */
[----:B------:R-:W-:Y:S01]  /*2070*/  IMAD R233, R3, 0x2, R231 ;  /* 0x0000000203e97824 */ /* 0x000fe200078e02e7 */
[----:B--2---:R-:W-:Y:S01]  /*2080*/  HMMA.16816.F32 R88, R12, R36, RZ ;  /* 0x000000240c58723c */ /* 0x004fe200000018ff */
[----:B------:R-:W-:-:S03]  /*2090*/  SEL R2, R2, 0xffffffe0, !P2 ;  /* 0xffffffe002027807 */ /* 0x000fc60005000000 */
[----:B------:R-:W2:Y:S02]  /*20a0*/  LDSM.16.M88.4 R8, [R233+0xa080] ;  /* 0x00a08000e908783b */ /* 0x000ea40000000200 */
[C---:B------:R-:W-:Y:S02]  /*20b0*/  IMAD R232, R2.reuse, 0x2, R231 ;  /* 0x0000000202e87824 */ /* 0x040fe400078e02e7 */
[----:B------:R-:W5:Y:S01]  /*20c0*/  LDSM.16.M88.4 R16, [R233+0x8080] ;  /* 0x00808000e910783b */ /* 0x000f620000000200 */
[----:B-1----:R-:W-:Y:S01]  /*20d0*/  HMMA.16816.F32 R72, R4, R36, RZ ;  /* 0x000000240448723c */ /* 0x002fe200000018ff */
[----:B------:R-:W-:Y:S02]  /*20e0*/  IMAD R234, R2, 0x2, R233 ;  /* 0x0000000202ea7824 */ /* 0x000fe400078e02e9 */
[----:B------:R-:W-:Y:S01]  /*20f0*/  @!PT LDS RZ, [RZ] ;  /* 0x00000000fffff984 */ /* 0x000fe20000000800 */
[----:B------:R-:W-:Y:S01]  /*2100*/  @!PT LDS RZ, [RZ] ;  /* 0x00000000fffff984 */ /* 0x000fe20000000800 */
[----:B------:R-:W-:Y:S01]  /*2110*/  @!PT LDS RZ, [RZ] ;  /* 0x00000000fffff984 */ /* 0x000fe20000000800 */
[----:B------:R1:W-:Y:S01]  /*2120*/  LDGSTS.E.BYPASS.LTC128B.128 [R247+0x2080], [R28.64], !P0 ;  /* 0x020800001cf77fae */ /* 0x0003e2000c101d54 */
[----:B------:R-:W-:Y:S01]  /*2130*/  ISETP.LT.OR P0, PT, R41, 0x1, P1 ;  /* 0x000000012900780c */ /* 0x000fe20000f01670 */
[----:B------:R-:W-:-:S03]  /*2140*/  IMAD R236, R3, 0x2, R232 ;  /* 0x0000000203ec7824 */ /* 0x000fc600078e02e8 */
[-C--:B------:R-:W-:Y:S08]  /*2150*/  HMMA.16816.F32 R68, R4, R38.reuse, RZ ;  /* 0x000000260444723c */ /* 0x080ff000000018ff */
[----:B------:R-:W-:Y:S01]  /*2160*/  HMMA.16816.F32 R92, R12, R38, RZ ;  /* 0x000000260c5c723c */ /* 0x000fe200000018ff */
[----:B------:R1:W-:Y:S01]  /*2170*/  LDGSTS.E.BYPASS.LTC128B.128 [R247+0x3880], [R24.64], !P0 ;  /* 0x0388000018f77fae */ /* 0x0003e2000c101d54 */
[----:B------:R-:W-:-:S02]  /*2180*/  ISETP.LT.OR P0, PT, R41, 0x11, P6 ;  /* 0x000000112900780c */ /* 0x000fc40003701670 */
[----:B------:R-:W-:-:S04]  /*2190*/  ISETP.LT.OR P6, PT, R41, 0x21, P6 ;  /* 0x000000212900780c */ /* 0x000fc800037c1670 */
[C---:B---3--:R-:W-:Y:S07]  /*21a0*/  HMMA.16816.F32 R36, R4.reuse, R32, RZ ;  /* 0x000000200424723c */ /* 0x048fee00000018ff */
[----:B------:R1:W-:Y:S01]  /*21b0*/  LDGSTS.E.BYPASS.LTC128B.128 [R247+0x2880], [R26.64], !P0 ;  /* 0x028800001af77fae */ /* 0x0003e2000c101d54 */
[C---:B------:R-:W-:Y:S01]  /*21c0*/  ISETP.LT.OR P0, PT, R41.reuse, 0x11, P1 ;  /* 0x000000112900780c */ /* 0x040fe20000f01670 */
[----:B----4-:R-:W-:Y:S01]  /*21d0*/  HMMA.16816.F32 R48, R4, R44, RZ ;  /* 0x0000002c0430723c */ /* 0x010fe200000018ff */
[----:B------:R-:W-:-:S07]  /*21e0*/  ISETP.LT.OR P1, PT, R41, 0x21, P1 ;  /* 0x000000212900780c */ /* 0x000fce0000f21670 */
[----:B------:R-:W-:Y:S04]  /*21f0*/  HMMA.16816.F32 R60, R4, R46, RZ ;  /* 0x0000002e043c723c */ /* 0x000fe800000018ff */
[----:B------:R3:W-:Y:S01]  /*2200*/  LDGSTS.E.BYPASS.LTC128B.128 [R247+0x4080], [R20.64], !P0 ;  /* 0x0408000014f77fae */ /* 0x0007e2000c101d54 */
[----:B------:R-:W-:-:S03]  /*2210*/  LOP3.LUT P0, RZ, R40, 0x4, RZ, 0xc0, !PT ;  /* 0x0000000428ff7812 */ /* 0x000fc6000780c0ff */
[----:B------:R-:W-:Y:S01]  /*2220*/  HMMA.16816.F32 R4, R4, R34, RZ ;  /* 0x000000220404723c */ /* 0x000fe200000018ff */
[----:B------:R-:W-:Y:S01]  /*2230*/  SEL R0, R0, 0xffffffc0, !P0 ;  /* 0xffffffc000007807 */ /* 0x000fe20004000000 */
[----:B------:R4:W-:Y:S01]  /*2240*/  LDGSTS.E.BYPASS.LTC128B.128 [R247+0x3080], [R30.64], !P6 ;  /* 0x030800001ef77fae */ /* 0x0009e2000f101d54 */
[----:B------:R-:W-:Y:S02]  /*2250*/  PLOP3.LUT P0, PT, PT, PT, UP0, 0x80, 0x0 ;  /* 0x000000000000781c */ /* 0x000fe40003f0f008 */
[----:B------:R-:W-:Y:S01]  /*2260*/  ISETP.GT.AND P6, PT, R131, 0x2f, PT ;  /* 0x0000002f8300780c */ /* 0x000fe20003fc4270 */
[----:B------:R-:W-:Y:S01]  /*2270*/  IMAD.IADD R230, R224, 0x1, R0 ;  /* 0x00000001e0e67824 */ /* 0x000fe200078e0200 */
[----:B------:R3:W-:Y:S01]  /*2280*/  LDGSTS.E.BYPASS.LTC128B.128 [R247+0x4880], [R22.64], !P1 ;  /* 0x0488000016f77fae */ /* 0x0007e2000c901d54 */
[C---:B------:R-:W-:Y:S01]  /*2290*/  HMMA.16816.F32 R80, R12.reuse, R44, RZ ;  /* 0x0000002c0c50723c */ /* 0x040fe200000018ff */
[----:B------:R-:W-:Y:S01]  /*22a0*/  IMAD.IADD R229, R0, 0x1, R235 ;  /* 0x0000000100e57824 */ /* 0x000fe200078e02eb */
[----:B------:R-:W-:Y:S01]  /*22b0*/  LOP3.LUT R0, R120, R121, RZ, 0xfc, !PT ;  /* 0x0000007978007212 */ /* 0x000fe200078efcff */
[----:B-1----:R-:W-:Y:S04]  /*22c0*/  LDSM.16.M88.4 R24, [R230+0x5080] ;  /* 0x00508000e618783b */ /* 0x002fe80000000200 */
[----:B------:R-:W-:Y:S01]  /*22d0*/  LDSM.16.M88.4 R40, [R229] ;  /* 0x00000000e528783b */ /* 0x000fe20000000200 */
[C---:B------:R-:W-:Y:S03]  /*22e0*/  HMMA.16816.F32 R100, R12.reuse, R46, RZ ;  /* 0x0000002e0c64723c */ /* 0x040fe600000018ff */
[----:B------:R-:W0:Y:S05]  /*22f0*/  LDGDEPBAR ;  /* 0x00000000000079af */ /* 0x000e2a0000000000 */
[C---:B------:R-:W-:Y:S08]  /*2300*/  HMMA.16816.F32 R76, R12.reuse, R32, RZ ;  /* 0x000000200c4c723c */ /* 0x040ff000000018ff */
[----:B------:R-:W-:Y:S01]  /*2310*/  HMMA.16816.F32 R104, R12, R34, RZ ;  /* 0x000000220c68723c */ /* 0x000fe200000018ff */
[----:B------:R-:W1:Y:S04]  /*2320*/  LDSM.16.M88.4 R12, [R232+0xa080] ;  /* 0x00a08000e80c783b */ /* 0x000e680000000200 */
[----:B---3--:R-:W3:Y:S03]  /*2330*/  LDSM.16.M88.4 R20, [R230+0x5880] ;  /* 0x00588000e614783b */ /* 0x008ee60000000200 */
[C---:B--2---:R-:W-:Y:S01]  /*2340*/  HMMA.16816.F32 R108, R8.reuse, R64, R36 ;  /* 0x00000040086c723c */ /* 0x044fe20000001824 */
[----:B------:R-:W2:Y:S07]  /*2350*/  LDSM.16.M88.4 R36, [R230+0x6080] ;  /* 0x00608000e624783b */ /* 0x000eae0000000200 */
[C---:B------:R-:W-:Y:S08]  /*2360*/  HMMA.16816.F32 R116, R8.reuse, R52, R72 ;  /* 0x000000340874723c */ /* 0x040ff00000001848 */
[C---:B------:R-:W-:Y:S08]  /*2370*/  HMMA.16816.F32 R112, R8.reuse, R56, R48 ;  /* 0x000000380870723c */ /* 0x040ff00000001830 */
[C---:B------:R-:W-:Y:S01]  /*2380*/  HMMA.16816.F32 R96, R8.reuse, R54, R68 ;  /* 0x000000360860723c */ /* 0x040fe20000001844 */
[----:B------:R-:W-:Y:S07]  /*2390*/  LDSM.16.M88.4 R68, [R229+0x1000] ;  /* 0x00100000e544783b */ /* 0x000fee0000000200 */
[C---:B------:R-:W-:Y:S01]  /*23a0*/  HMMA.16816.F32 R84, R8.reuse, R58, R60 ;  /* 0x0000003a0854723c */ /* 0x040fe2000000183c */
[----:B------:R-:W-:Y:S07]  /*23b0*/  LDSM.16.M88.4 R60, [R229+0x800] ;  /* 0x00080000e53c783b */ /* 0x000fee0000000200 */
[----:B------:R-:W-:Y:S01]  /*23c0*/  HMMA.16816.F32 R72, R8, R66, R4 ;  /* 0x000000420848723c */ /* 0x000fe20000001804 */
[----:B------:R-:W1:Y:S04]  /*23d0*/  LDSM.16.M88.4 R8, [R232+0x8080] ;  /* 0x00808000e808783b */ /* 0x000e680000000200 */
[----:B------:R-:W1:Y:S03]  /*23e0*/  LDSM.16.M88.4 R4, [R234+0xa080] ;  /* 0x00a08000ea04783b */ /* 0x000e660000000200 */
[C---:B-----5:R-:W-:Y:S08]  /*23f0*/  HMMA.16816.F32 R48, R16.reuse, R52, R88 ;  /* 0x000000341030723c */ /* 0x060ff00000001858 */
[C---:B------:R-:W-:Y:S08]  /*2400*/  HMMA.16816.F32 R32, R16.reuse, R64, R76 ;  /* 0x000000401020723c */ /* 0x040ff0000000184c */
[C---:B------:R-:W-:Y:S08]  /*2410*/  HMMA.16816.F32 R52, R16.reuse, R54, R92 ;  /* 0x000000361034723c */ /* 0x040ff0000000185c */
[C---:B----4-:R-:W-:Y:S08]  /*2420*/  HMMA.16816.F32 R28, R16.reuse, R58, R100 ;  /* 0x0000003a101c723c */ /* 0x050ff00000001864 */
[C---:B------:R-:W-:Y:S08]  /*2430*/  HMMA.16816.F32 R44, R16.reuse, R56, R80 ;  /* 0x00000038102c723c */ /* 0x040ff00000001850 */
[----:B------:R-:W-:Y:S01]  /*2440*/  HMMA.16816.F32 R64, R16, R66, R104 ;  /* 0x000000421040723c */ /* 0x000fe20000001868 */
[----:B------:R-:W4:Y:S07]  /*2450*/  LDSM.16.M88.4 R16, [R234+0x8080] ;  /* 0x00808000ea10783b */ /* 0x000f2e0000000200 */
[C---:B-1----:R-:W-:Y:S08]  /*2460*/  HMMA.16816.F32 R56, R12.reuse, R24, R116 ;  /* 0x000000180c38723c */ /* 0x042ff00000001874 */
[C---:B------:R-:W-:Y:S08]  /*2470*/  HMMA.16816.F32 R76, R12.reuse, R26, R96 ;  /* 0x0000001a0c4c723c */ /* 0x040ff00000001860 */
[C---:B---3--:R-:W-:Y:S08]  /*2480*/  HMMA.16816.F32 R80, R12.reuse, R20, R112 ;  /* 0x000000140c50723c */ /* 0x048ff00000001870 */
[C---:B--2---:R-:W-:Y:S08]  /*2490*/  HMMA.16816.F32 R88, R12.reuse, R36, R108 ;  /* 0x000000240c58723c */ /* 0x044ff0000000186c */
[C---:B------:R-:W-:Y:S08]  /*24a0*/  HMMA.16816.F32 R84, R12.reuse, R22, R84 ;  /* 0x000000160c54723c */ /* 0x040ff00000001854 */
[----:B------:R-:W-:Y:S01]  /*24b0*/  HMMA.16816.F32 R92, R12, R38, R72 ;  /* 0x000000260c5c723c */ /* 0x000fe20000001848 */
[----:B------:R-:W-:Y:S07]  /*24c0*/  LDSM.16.M88.4 R12, [R231+0xe080] ;  /* 0x00e08000e70c783b */ /* 0x000fee0000000200 */
        /* <DEDUP_REMOVED lines=8> */
[----:B------:R-:W-:Y:S07]  /*2550*/  LDSM.16.M88.4 R44, [R235+0x2000] ;  /* 0x00200000eb2c783b */ /* 0x000fee0000000200 */
[----:B------:R-:W-:Y:S01]  /*2560*/  HMMA.16816.F32 R52, R8, R38, R64 ;  /* 0x000000260834723c */ /* 0x000fe20000001840 */
[----:B------:R-:W3:Y:S07]  /*2570*/  LDSM.16.M88.4 R8, [R231+0xc080] ;  /* 0x00c08000e708783b */ /* 0x000eee0000000200 */
[C---:B------:R-:W-:Y:S01]  /*2580*/  HMMA.16816.F32 R36, R4.reuse, R40, R56 ;  /* 0x000000280424723c */ /* 0x040fe20000001838 */
[----:B------:R-:W-:Y:S07]  /*2590*/  LDSM.16.M88.4 R56, [R235+0x2800] ;  /* 0x00280000eb38783b */ /* 0x000fee0000000200 */
[C---:B------:R-:W-:Y:S08]  /*25a0*/  HMMA.16816.F32 R20, R4.reuse, R42, R76 ;  /* 0x0000002a0414723c */ /* 0x040ff0000000184c */
[C---:B------:R-:W-:Y:S08]  /*25b0*/  HMMA.16816.F32 R64, R4.reuse, R60, R80 ;  /* 0x0000003c0440723c */ /* 0x040ff00000001850 */
[C---:B------:R-:W-:Y:S08]  /*25c0*/  HMMA.16816.F32 R72, R4.reuse, R62, R84 ;  /* 0x0000003e0448723c */ /* 0x040ff00000001854 */
[C---:B------:R-:W-:Y:S08]  /*25d0*/  HMMA.16816.F32 R76, R4.reuse, R68, R88 ;  /* 0x00000044044c723c */ /* 0x040ff00000001858 */
[----:B------:R-:W-:Y:S01]  /*25e0*/  HMMA.16816.F32 R92, R4, R70, R92 ;  /* 0x00000046045c723c */ /* 0x000fe2000000185c */
[----:B------:R-:W-:Y:S07]  /*25f0*/  LDSM.16.M88.4 R4, [R233+0xe080] ;  /* 0x00e08000e904783b */ /* 0x000fee0000000200 */
[C---:B----4-:R-:W-:Y:S01]  /*2600*/  HMMA.16816.F32 R84, R16.reuse, R40, R48 ;  /* 0x000000281054723c */ /* 0x050fe20000001830 */
[----:B------:R-:W4:Y:S07]  /*2610*/  LDSM.16.M88.4 R48, [R235+0x1800] ;  /* 0x00180000eb30783b */ /* 0x000f2e0000000200 */
[C---:B------:R-:W-:Y:S08]  /*2620*/  HMMA.16816.F32 R96, R16.reuse, R42, R96 ;  /* 0x0000002a1060723c */ /* 0x040ff00000001860 */
[C---:B------:R-:W-:Y:S08]  /*2630*/  HMMA.16816.F32 R100, R16.reuse, R60, R100 ;  /* 0x0000003c1064723c */ /* 0x040ff00000001864 */
[C---:B------:R-:W-:Y:S08]  /*2640*/  HMMA.16816.F32 R60, R16.reuse, R62, R108 ;  /* 0x0000003e103c723c */ /* 0x040ff0000000186c */
[C---:B------:R-:W-:Y:S08]  /*2650*/  HMMA.16816.F32 R104, R16.reuse, R68, R104 ;  /* 0x000000441068723c */ /* 0x040ff00000001868 */
[----:B------:R-:W-:Y:S08]  /*2660*/  HMMA.16816.F32 R88, R16, R70, R52 ;  /* 0x000000461058723c */ /* 0x000ff00000001834 */
[C---:B-1----:R-:W-:Y:S08]  /*2670*/  HMMA.16816.F32 R80, R12.reuse, R32, R36 ;  /* 0x000000200c50723c */ /* 0x042ff00000001824 */
[C---:B------:R-:W-:Y:S01]  /*2680*/  HMMA.16816.F32 R52, R12.reuse, R34, R20 ;  /* 0x000000220c34723c */ /* 0x040fe20000001814 */
[----:B------:R-:W1:Y:S07]  /*2690*/  LDSM.16.M88.4 R20, [R233+0xc080] ;  /* 0x00c08000e914783b */ /* 0x000e6e0000000200 */
[C---:B--2---:R-:W-:Y:S08]  /*26a0*/  HMMA.16816.F32 R40, R12.reuse, R28, R64 ;  /* 0x0000001c0c28723c */ /* 0x044ff00000001840 */
[C---:B------:R-:W-:Y:S08]  /*26b0*/  HMMA.16816.F32 R36, R12.reuse, R30, R72 ;  /* 0x0000001e0c24723c */ /* 0x040ff00000001848 */
[C---:B------:R-:W-:Y:S08]  /*26c0*/  HMMA.16816.F32 R16, R12.reuse, R24, R76 ;  /* 0x000000180c10723c */ /* 0x040ff0000000184c */
[----:B------:R-:W-:Y:S08]  /*26d0*/  HMMA.16816.F32 R12, R12, R26, R92 ;  /* 0x0000001a0c0c723c */ /* 0x000ff0000000185c */
[C---:B---3--:R-:W-:Y:S08]  /*26e0*/  HMMA.16816.F32 R72, R8.reuse, R32, R84 ;  /* 0x000000200848723c */ /* 0x048ff00000001854 */
[C---:B------:R-:W-:Y:S01]  /*26f0*/  HMMA.16816.F32 R68, R8.reuse, R34, R96 ;  /* 0x000000220844723c */ /* 0x040fe20000001860 */
[----:B------:R-:W-:Y:S07]  /*2700*/  LDSM.16.M88.4 R32, [R230+0x7880] ;  /* 0x00788000e620783b */ /* 0x000fee0000000200 */
[C---:B------:R-:W-:Y:S08]  /*2710*/  HMMA.16816.F32 R64, R8.reuse, R28, R100 ;  /* 0x0000001c0840723c */ /* 0x040ff00000001864 */
[C---:B------:R-:W-:Y:S08]  /*2720*/  HMMA.16816.F32 R60, R8.reuse, R30, R60 ;  /* 0x0000001e083c723c */ /* 0x040ff0000000183c */
[C---:B------:R-:W-:Y:S08]  /*2730*/  HMMA.16816.F32 R28, R8.reuse, R24, R104 ;  /* 0x00000018081c723c */ /* 0x040ff00000001868 */
[----:B------:R-:W-:Y:S01]  /*2740*/  HMMA.16816.F32 R8, R8, R26, R88 ;  /* 0x0000001a0808723c */ /* 0x000fe20000001858 */
[----:B------:R-:W-:Y:S07]  /*2750*/  LDSM.16.M88.4 R24, [R229+0x2000] ;  /* 0x00200000e518783b */ /* 0x000fee0000000200 */
[C---:B----4-:R-:W-:Y:S08]  /*2760*/  HMMA.16816.F32 R76, R4.reuse, R50, R52 ;  /* 0x00000032044c723c */ /* 0x050ff00000001834 */
[C---:B------:R-:W-:Y:S01]  /*2770*/  HMMA.16816.F32 R104, R4.reuse, R46, R36 ;  /* 0x0000002e0468723c */ /* 0x040fe20000001824 */
[----:B------:R-:W-:Y:S07]  /*2780*/  LDSM.16.M88.4 R36, [R230+0x7080] ;  /* 0x00708000e624783b */ /* 0x000fee0000000200 */
[C---:B------:R-:W-:Y:S01]  /*2790*/  HMMA.16816.F32 R100, R4.reuse, R56, R16 ;  /* 0x000000380464723c */ /* 0x040fe20000001810 */
[----:B------:R-:W2:Y:S07]  /*27a0*/  LDSM.16.M88.4 R16, [R232+0xe080] ;  /* 0x00e08000e810783b */ /* 0x000eae0000000200 */
[C---:B------:R-:W-:Y:S01]  /*27b0*/  HMMA.16816.F32 R108, R4.reuse, R44, R40 ;  /* 0x0000002c046c723c */ /* 0x040fe20000001828 */
[----:B------:R-:W3:Y:S07]  /*27c0*/  LDSM.16.M88.4 R40, [R230+0x6880] ;  /* 0x00688000e628783b */ /* 0x000eee0000000200 */
[C---:B------:R-:W-:Y:S01]  /*27d0*/  HMMA.16816.F32 R52, R4.reuse, R58, R12 ;  /* 0x0000003a0434723c */ /* 0x040fe2000000180c */
[----:B------:R-:W4:Y:S07]  /*27e0*/  LDSM.16.M88.4 R12, [R232+0xc080] ;  /* 0x00c08000e80c783b */ /* 0x000f2e0000000200 */
[-C--:B------:R-:W-:Y:S01]  /*27f0*/  HMMA.16816.F32 R80, R4, R48.reuse, R80 ;  /* 0x000000300450723c */ /* 0x080fe20000001850 */
[----:B------:R-:W5:Y:S07]  /*2800*/  LDSM.16.M88.4 R4, [R236+0xe080] ;  /* 0x00e08000ec04783b */ /* 0x000f6e0000000200 */
[C---:B-1----:R-:W-:Y:S08]  /*2810*/  HMMA.16816.F32 R96, R20.reuse, R48, R72 ;  /* 0x000000301460723c */ /* 0x042ff00000001848 */
[C---:B------:R-:W-:Y:S08]  /*2820*/  HMMA.16816.F32 R92, R20.reuse, R50, R68 ;  /* 0x00000032145c723c */ /* 0x040ff00000001844 */
[C---:B------:R-:W-:Y:S08]  /*2830*/  HMMA.16816.F32 R88, R20.reuse, R44, R64 ;  /* 0x0000002c1458723c */ /* 0x040ff00000001840 */
[C---:B------:R-:W-:Y:S08]  /*2840*/  HMMA.16816.F32 R84, R20.reuse, R46, R60 ;  /* 0x0000002e1454723c */ /* 0x040ff0000000183c */
[C---:B------:R-:W-:Y:S01]  /*2850*/  HMMA.16816.F32 R60, R20.reuse, R56, R28 ;  /* 0x00000038143c723c */ /* 0x040fe2000000181c */
[----:B------:R-:W-:Y:S07]  /*2860*/  LDSM.16.M88.4 R28, [R229+0x1800] ;  /* 0x00180000e51c783b */ /* 0x000fee0000000200 */
[----:B------:R-:W-:Y:S01]  /*2870*/  HMMA.16816.F32 R56, R20, R58, R8 ;  /* 0x0000003a1438723c */ /* 0x000fe20000001808 */
[----:B------:R-:W1:Y:S04]  /*2880*/  LDSM.16.M88.4 R20, [R229+0x2800] ;  /* 0x00280000e514783b */ /* 0x000e680000000200 */
[----:B------:R-:W1:Y:S01]  /*2890*/  LDSM.16.M88.4 R8, [R234+0xc080] ;  /* 0x00c08000ea08783b */ /* 0x000e620000000200 */
[----:B------:R-:W-:-:S04]  /*28a0*/  DEPBAR.LE SB0, 0x0 ;  /* 0x000080000000791a */ /* 0x000fc80000000000 */
[C---:B--2---:R-:W-:Y:S08]  /*28b0*/  HMMA.16816.F32 R72, R16.reuse, R36, R108 ;  /* 0x000000241048723c */ /* 0x044ff0000000186c */
[C---:B---3--:R-:W-:Y:S08]  /*28c0*/  HMMA.16816.F32 R80, R16.reuse, R40, R80 ;  /* 0x000000281050723c */ /* 0x048ff00000001850 */
[C---:B------:R-:W-:Y:S08]  /*28d0*/  HMMA.16816.F32 R76, R16.reuse, R42, R76 ;  /* 0x0000002a104c723c */ /* 0x040ff0000000184c */
[----:B------:R-:W-:Y:S08]  /*28e0*/  HMMA.16816.F32 R52, R16, R34, R52 ;  /* 0x000000221034723c */ /* 0x000ff00000001834 */
[C---:B----4-:R-:W-:Y:S08]  /*28f0*/  HMMA.16816.F32 R48, R12.reuse, R40, R96 ;  /* 0x000000280c30723c */ /* 0x050ff00000001860 */
[----:B------:R-:W-:Y:S08]  /*2900*/  HMMA.16816.F32 R44, R12, R42, R92 ;  /* 0x0000002a0c2c723c */ /* 0x000ff0000000185c */
[C---:B------:R-:W-:Y:S08]  /*2910*/  HMMA.16816.F32 R68, R16.reuse, R38, R104 ;  /* 0x000000261044723c */ /* 0x040ff00000001868 */
[----:B------:R-:W-:Y:S08]  /*2920*/  HMMA.16816.F32 R64, R16, R32, R100 ;  /* 0x000000201040723c */ /* 0x000ff00000001864 */
[C---:B------:R-:W-:Y:S08]  /*2930*/  HMMA.16816.F32 R40, R12.reuse, R36, R88 ;  /* 0x000000240c28723c */ /* 0x040ff00000001858 */
[C---:B------:R-:W-:Y:S08]  /*2940*/  HMMA.16816.F32 R36, R12.reuse, R38, R84 ;  /* 0x000000260c24723c */ /* 0x040ff00000001854 */
[C---:B------:R-:W-:Y:S08]  /*2950*/  HMMA.16816.F32 R16, R12.reuse, R32, R60 ;  /* 0x000000200c10723c */ /* 0x040ff0000000183c */
[----:B------:R-:W-:Y:S08]  /*2960*/  HMMA.16816.F32 R12, R12, R34, R56 ;  /* 0x000000220c0c723c */ /* 0x000ff00000001838 */
[C---:B-----5:R-:W-:Y:S08]  /*2970*/  HMMA.16816.F32 R84, R4.reuse, R24, R72 ;  /* 0x000000180454723c */ /* 0x060ff00000001848 */
[----:B-1----:R-:W-:Y:S08]  /*2980*/  HMMA.16816.F32 R72, R4, R22, R52 ;  /* 0x000000160448723c */ /* 0x002ff00000001834 */
[----:B------:R-:W-:Y:S08]  /*2990*/  HMMA.16816.F32 R52, R8, R30, R44 ;  /* 0x0000001e0834723c */ /* 0x000ff0000000182c */
[C---:B------:R-:W-:Y:S08]  /*29a0*/  HMMA.16816.F32 R92, R4.reuse, R28, R80 ;  /* 0x0000001c045c723c */ /* 0x040ff00000001850 */
[----:B------:R-:W-:Y:S08]  /*29b0*/  HMMA.16816.F32 R88, R4, R30, R76 ;  /* 0x0000001e0458723c */ /* 0x000ff0000000184c */
[C---:B------:R-:W-:Y:S08]  /*29c0*/  HMMA.16816.F32 R60, R8.reuse, R28, R48 ;  /* 0x0000001c083c723c */ /* 0x040ff00000001830 */
[----:B------:R-:W-:Y:S08]  /*29d0*/  HMMA.16816.F32 R44, R8, R24, R40 ;  /* 0x00000018082c723c */ /* 0x000ff00000001828 */
[C---:B------:R-:W-:Y:S08]  /*29e0*/  HMMA.16816.F32 R80, R4.reuse, R26, R68 ;  /* 0x0000001a0450723c */ /* 0x040ff00000001844 */
[----:B------:R-:W-:Y:S07]  /*29f0*/  HMMA.16816.F32 R76, R4, R20, R64 ;  /* 0x00000014044c723c */ /* 0x000fee0000001840 */
[----:B------:R-:W-:Y:S01]  /*2a00*/  IADD3 R4, R247, 0x2080, RZ ;  /* 0x00002080f7047810 */ /* 0x000fe20007ffe0ff */
[C---:B------:R-:W-:Y:S08]  /*2a10*/  HMMA.16816.F32 R56, R8.reuse, R26, R36 ;  /* 0x0000001a0838723c */ /* 0x040ff00000001824 */
[C---:B------:R-:W-:Y:S08]  /*2a20*/  HMMA.16816.F32 R48, R8.reuse, R20, R16 ;  /* 0x000000140830723c */ /* 0x040ff00000001810 */
[----:B------:R-:W-:Y:S01]  /*2a30*/  HMMA.16816.F32 R40, R8, R22, R12 ;  /* 0x000000160828723c */ /* 0x000fe2000000180c */
[----:B------:R-:W-:Y:S06]  /*2a40*/  BAR.SYNC.DEFER_BLOCKING 0x0 ;  /* 0x0000000000007b1d */ /* 0x000fec0000010000 */
[----:B------:R-:W-:Y:S05]  /*2a50*/  @!P0 BRA `(.L_x_950) ;  /* 0x000003e000008947 */ /* 0x000fea0003800000 */
[----:B------:R-:W-:Y:S02]  /*2a60*/  IMAD.U32 R4, RZ, RZ, UR19 ;  /* 0x00000013ff047e24 */ /* 0x000fe4000f8e00ff */
        /* <DEDUP_REMOVED lines=29> */
[----:B------:R-:W-:Y:S01]  /*2c40*/  SHFL.IDX PT, R7, R5, 0x2, 0x181f ;  /* 0x00581f0005077f89 */ /* 0x000fe200000e0000 */
[----:B------:R-:W-:-:S03]  /*2c50*/  IMAD.SHL.U32 R6, R126, 0x2, RZ ;  /* 0x000000027e067824 */ /* 0x000fc600078e00ff */
[----:B------:R-:W-:Y:S04]  /*2c60*/  SHFL.IDX PT, R9, R4, 0x2, 0x181f ;  /* 0x00581f0004097f89 */ /* 0x000fe800000e0000 */
[----:B------:R-:W1:Y:S04]  /*2c70*/  SHFL.IDX PT, R10, R5, RZ, 0x181f ;  /* 0x00181fff050a7589 */ /* 0x000e6800000e0000 */
[----:B------:R2:W3:Y:S04]  /*2c80*/  SHFL.IDX PT, R11, R5, 0x1, 0x181f ;  /* 0x00381f00050b7f89 */ /* 0x0004e800000e0000 */
[----:B------:R-:W4:Y:S04]  /*2c90*/  SHFL.IDX PT, R13, R4, RZ, 0x181f ;  /* 0x00181fff040d7589 */ /* 0x000f2800000e0000 */
[----:B------:R5:W3:Y:S01]  /*2ca0*/  SHFL.IDX PT, R18, R4, 0x1, 0x181f ;  /* 0x00381f0004127f89 */ /* 0x000ae200000e0000 */
[----:B-1----:R-:W-:-:S02]  /*2cb0*/  IADD3 R14, P2, R10, R15, RZ ;  /* 0x0000000f0a0e7210 */ /* 0x002fc40007f5e0ff */
[----:B--2---:R-:W-:-:S04]  /*2cc0*/  IADD3 R5, -R19, 0x10, RZ ;  /* 0x0000001013057810 */ /* 0x004fc80007ffe1ff */
[----:B------:R-:W-:Y:S02]  /*2cd0*/  LOP3.LUT R5, R5, 0xf, RZ, 0xc0, !PT ;  /* 0x0000000f05057812 */ /* 0x000fe400078ec0ff */
[----:B-----5:R-:W-:Y:S02]  /*2ce0*/  SHF.L.U64.HI R4, R128, 0x1, R130 ;  /* 0x0000000180047819 */ /* 0x020fe40000010282 */
[----:B------:R-:W-:Y:S02]  /*2cf0*/  IADD3 R16, P1, P0, R5, R7, R15 ;  /* 0x0000000705107210 */ /* 0x000fe4000783e00f */
[----:B------:R-:W-:Y:S02]  /*2d00*/  LOP3.LUT R5, R8, 0xf, RZ, 0xc0, !PT ;  /* 0x0000000f08057812 */ /* 0x000fe400078ec0ff */
[----:B------:R-:W-:Y:S02]  /*2d10*/  IADD3.X R17, RZ, R9, R4, P1, P0 ;  /* 0x00000009ff117210 */ /* 0x000fe40000fe0404 */
[----:B------:R-:W-:-:S02]  /*2d20*/  IADD3 R8, P1, P0, R5, R7, R6 ;  /* 0x0000000705087210 */ /* 0x000fc4000783e006 */
[----:B------:R-:W-:-:S04]  /*2d30*/  SHF.L.U64.HI R5, R126, 0x1, R127 ;  /* 0x000000017e057819 */ /* 0x000fc8000001027f */
[--C-:B------:R-:W-:Y:S02]  /*2d40*/  IADD3.X R9, RZ, R9, R5.reuse, P1, P0 ;  /* 0x00000009ff097210 */ /* 0x100fe40000fe0405 */
[-C--:B------:R-:W-:Y:S02]  /*2d50*/  IADD3 R12, P1, R10, R6.reuse, RZ ;  /* 0x000000060a0c7210 */ /* 0x080fe40007f3e0ff */
[----:B---3--:R-:W-:Y:S01]  /*2d60*/  IADD3 R10, P0, R11, R15, RZ ;  /* 0x0000000f0b0a7210 */ /* 0x008fe20007f1e0ff */
[--C-:B----4-:R-:W-:Y:S01]  /*2d70*/  IMAD.X R15, R13, 0x1, R4.reuse, P2 ;  /* 0x000000010d0f7824 */ /* 0x110fe200010e0604 */
        /* <DEDUP_REMOVED lines=10> */
[----:B------:R1:W-:Y:S04]  /*2e20*/  LDGSTS.E.BYPASS.LTC128B.128.ZFILL [R247+0x6080], [R16.64], P1 ;  /* 0x0608000010f77fae */ /* 0x0003e80008941d54 */
[----:B------:R1:W-:Y:S02]  /*2e30*/  LDGSTS.E.BYPASS.LTC128B.128.ZFILL [R247+0x7880], [R8.64], P0 ;  /* 0x0788000008f77fae */ /* 0x0003e40008141d54 */
.L_x_950:
[----:B------:R-:W-:Y:S01]  /*2e40*/  FMUL.FTZ R4, R52, c[0x0][0x320] ;  /* 0x0000c80034047a20 */ /* 0x000fe20000410000 */
[----:B-1----:R-:W-:Y:S01]  /*2e50*/  SHF.R.S32.HI R7, RZ, 0x1f, R122 ;  /* 0x0000001fff077819 */ /* 0x002fe2000001147a */
[----:B------:R-:W-:Y:S01]  /*2e60*/  FMUL.FTZ R5, R45, c[0x0][0x320] ;  /* 0x0000c8002d057a20 */ /* 0x000fe20000410000 */
[----:B------:R-:W-:Y:S01]  /*2e70*/  LEA.HI R6, R124, R129, RZ, 0x2 ;  /* 0x000000817c067211 */ /* 0x000fe200078f10ff */
[----:B------:R1:W2:Y:S01]  /*2e80*/  MUFU.TANH R36, R4 ;  /* 0x0000000400247308 */ /* 0x0002a20000002400 */
[----:B------:R-:W-:Y:S01]  /*2e90*/  FMUL.FTZ R8, R56, c[0x0][0x320] ;  /* 0x0000c80038087a20 */ /* 0x000fe20000410000 */
[----:B------:R-:W-:Y:S01]  /*2ea0*/  UISETP.NE.AND UP1, UPT, UR13, URZ, UPT ;  /* 0x0000003f0d00728c */ /* 0x000fe2000bf25270 */
[----:B------:R-:W-:Y:S01]  /*2eb0*/  LOP3.LUT R6, R6, 0xfffffffc, RZ, 0xc0, !PT ;  /* 0xfffffffc06067812 */ /* 0x000fe200078ec0ff */
[----:B------:R-:W-:Y:S01]  /*2ec0*/  UISETP.NE.AND UP0, UPT, UR12, URZ, UPT ;  /* 0x0000003f0c00728c */ /* 0x000fe2000bf05270 */
[----:B------:R-:W-:Y:S01]  /*2ed0*/  FMUL.FTZ R10, R57, c[0x0][0x320] ;  /* 0x0000c800390a7a20 */ /* 0x000fe20000410000 */
[----:B------:R-:W-:Y:S01]  /*2ee0*/  ULDC UR19, c[0x0][0x324] ;  /* 0x0000c90000137ab9 */ /* 0x000fe20000000800 */
[----:B------:R-:W0:Y:S01]  /*2ef0*/  LDGDEPBAR ;  /* 0x00000000000079af */ /* 0x000e220000000000 */
[----:B------:R3:W4:Y:S01]  /*2f00*/  MUFU.TANH R28, R5 ;  /* 0x00000005001c7308 */ /* 0x0007220000002400 */
[----:B------:R-:W-:Y:S01]  /*2f10*/  IMAD.IADD R6, R129, 0x1, -R6 ;  /* 0x0000000181067824 */ /* 0x000fe200078e0a06 */
[----:B------:R-:W-:Y:S01]  /*2f20*/  PLOP3.LUT P1, PT, PT, PT, UP1, 0x80, 0x0 ;  /* 0x000000000000781c */ /* 0x000fe20003f2f018 */
[----:B------:R-:W-:Y:S01]  /*2f30*/  ULDC UR4, c[0x0][0x1d0] ;  /* 0x0000740000047ab9 */ /* 0x000fe20000000800 */
[----:B------:R-:W-:Y:S01]  /*2f40*/  PLOP3.LUT P0, PT, PT, PT, UP1, 0x80, 0x0 ;  /* 0x000000000000781c */ /* 0x000fe20003f0f018 */
[----:B------:R-:W-:-:S02]  /*2f50*/  ULOP3.LUT UR19, URZ, UR19, URZ, 0x33, !UPT ;  /* 0x000000133f137292 */ /* 0x000fc4000f8e333f */
[----:B------:R-:W-:Y:S01]  /*2f60*/  UIMAD UR4, UR22, UR4, UR31 ;  /* 0x00000004160472a4 */ /* 0x000fe2000f8e021f */
[----:B-1----:R-:W-:Y:S01]  /*2f70*/  FMUL.FTZ R4, R53, c[0x0][0x320] ;  /* 0x0000c80035047a20 */ /* 0x002fe20000410000 */
[----:B------:R-:W1:Y:S01]  /*2f80*/  MUFU.TANH R27, R8 ;  /* 0x00000008001b7308 */ /* 0x000e620000002400 */
[----:B---3--:R-:W-:-:S07]  /*2f90*/  LEA.HI R5, R7, R122, RZ, 0x2 ;  /* 0x0000007a07057211 */ /* 0x008fce00078f10ff */
[----:B------:R3:W1:Y:S01]  /*2fa0*/  MUFU.TANH R35, R4 ;  /* 0x0000000400237308 */ /* 0x0006620000002400 */
[----:B------:R-:W-:-:S05]  /*2fb0*/  LOP3.LUT R5, R5, 0xffffffc, RZ, 0xc0, !PT ;  /* 0x0ffffffc05057812 */ /* 0x000fca00078ec0ff */
[----:B------:R-:W-:Y:S01]  /*2fc0*/  IMAD.IADD R9, R122, 0x1, -R5 ;  /* 0x000000017a097824 */ /* 0x000fe200078e0a05 */
[----:B------:R-:W-:Y:S01]  /*2fd0*/  LEA.HI R5, R6, R6, RZ, 0x1 ;  /* 0x0000000606057211 */ /* 0x000fe200078f08ff */
[----:B------:R5:W1:Y:S01]  /*2fe0*/  MUFU.TANH R26, R10 ;  /* 0x0000000a001a7308 */ /* 0x000a620000002400 */
[----:B---3--:R-:W-:-:S07]  /*2ff0*/  FMUL.FTZ R4, R44, c[0x0][0x320] ;  /* 0x0000c8002c047a20 */ /* 0x008fce0000410000 */
[----:B------:R3:W1:Y:S01]  /*3000*/  MUFU.TANH R29, R4 ;  /* 0x00000004001d7308 */ /* 0x0006620000002400 */
[----:B-----5:R-:W-:-:S07]  /*3010*/  FMUL.FTZ R10, R49, c[0x0][0x320] ;  /* 0x0000c800310a7a20 */ /* 0x020fce0000410000 */
[----:B------:R-:W1:Y:S01]  /*3020*/  MUFU.TANH R25, R10 ;  /* 0x0000000a00197308 */ /* 0x000e620000002400 */
[----:B---3--:R-:W-:-:S05]  /*3030*/  LOP3.LUT R4, R123, 0xffffffe0, RZ, 0xc0, !PT ;  /* 0xffffffe07b047812 */ /* 0x008fca00078ec0ff */
[----:B------:R-:W-:-:S05]  /*3040*/  IMAD.IADD R4, R129, 0x1, -R4 ;  /* 0x0000000181047824 */ /* 0x000fca00078e0a04 */
[----:B------:R-:W-:-:S04]  /*3050*/  SHF.R.S32.HI R7, RZ, 0x1f, R4 ;  /* 0x0000001fff077819 */ /* 0x000fc80000011404 */
[----:B------:R-:W-:-:S04]  /*3060*/  LEA.HI R7, R7, R4, RZ, 0x2 ;  /* 0x0000000407077211 */ /* 0x000fc800078f10ff */
[C---:B------:R-:W-:Y:S02]  /*3070*/  LEA.HI.SX32 R8, R7.reuse, UR27, 0x1e ;  /* 0x0000001b07087c11 */ /* 0x040fe4000f8ff2ff */
[----:B------:R-:W-:-:S03]  /*3080*/  LOP3.LUT R7, R7, 0x7ffffffc, RZ, 0xc0, !PT ;  /* 0x7ffffffc07077812 */ /* 0x000fc600078ec0ff */
[----:B------:R-:W-:Y:S01]  /*3090*/  IMAD R11, R9, 0x10, R8 ;  /* 0x00000010090b7824 */ /* 0x000fe200078e0208 */
[C---:B------:R-:W-:Y:S01]  /*30a0*/  LOP3.LUT R9, R5.reuse, 0x1ffffffe, RZ, 0xc0, !PT ;  /* 0x1ffffffe05097812 */ /* 0x040fe200078ec0ff */
[----:B------:R-:W-:Y:S02]  /*30b0*/  IMAD.SHL.U32 R8, R5, 0x20, RZ ;  /* 0x0000002005087824 */ /* 0x000fe400078e00ff */
[----:B------:R-:W-:Y:S02]  /*30c0*/  IMAD.IADD R7, R4, 0x1, -R7 ;  /* 0x0000000104077824 */ /* 0x000fe400078e0a07 */
[----:B------:R-:W-:Y:S01]  /*30d0*/  IMAD.IADD R6, R6, 0x1, -R9 ;  /* 0x0000000106067824 */ /* 0x000fe200078e0a09 */
[----:B------:R-:W-:Y:S01]  /*30e0*/  LOP3.LUT R5, R8, 0xffffffc0, RZ, 0xc0, !PT ;  /* 0xffffffc008057812 */ /* 0x000fe200078ec0ff */
[----:B------:R-:W-:Y:S01]  /*30f0*/  IMAD.U32 R4, RZ, RZ, UR28 ;  /* 0x0000001cff047e24 */ /* 0x000fe2000f8e00ff */
[----:B------:R-:W-:Y:S02]  /*3100*/  SHF.L.U32 R8, R7, 0x1, RZ ;  /* 0x0000000107087819 */ /* 0x000fe400000006ff */
[----:B------:R-:W-:-:S02]  /*3110*/  IADD3 R5, R5, R11, RZ ;  /* 0x0000000b05057210 */ /* 0x000fc40007ffe0ff */
[C---:B------:R-:W-:Y:S02]  /*3120*/  IADD3 R4, -R8.reuse, 0x1, R4 ;  /* 0x0000000108047810 */ /* 0x040fe40007ffe104 */
[----:B------:R-:W-:Y:S01]  /*3130*/  IADD3 R14, -R8, UR4, RZ ;  /* 0x00000004080e7c10 */ /* 0x000fe2000fffe1ff */
[----:B------:R-:W-:Y:S01]  /*3140*/  IMAD R12, R6, 0x8, R5 ;  /* 0x00000008060c7824 */ /* 0x000fe200078e0205 */
[----:B------:R-:W-:Y:S01]  /*3150*/  IADD3 R4, R4, -c[0x0][0x168], RZ ;  /* 0x80005a0004047a10 */ /* 0x000fe20007ffe0ff */
[----:B------:R-:W-:Y:S01]  /*3160*/  FMUL.FTZ R5, R40, c[0x0][0x320] ;  /* 0x0000c80028057a20 */ /* 0x000fe20000410000 */
[----:B------:R-:W-:Y:S01]  /*3170*/  IADD3 R16, -R8, UR31, RZ ;  /* 0x0000001f08107c10 */ /* 0x000fe2000fffe1ff */
[----:B------:R-:W-:Y:S01]  /*3180*/  @P1 IMAD.HI.U32 R6, R12, c[0x0][0x2c8], RZ ;  /* 0x0000b2000c061a27 */ /* 0x000fe200078e00ff */
[----:B------:R3:W-:Y:S01]  /*3190*/  STL [R1+0x30], R12 ;  /* 0x0000300c01007387 */ /* 0x0007e20000100800 */
[----:B------:R5:W1:Y:S01]  /*31a0*/  MUFU.TANH R24, R5 ;  /* 0x0000000500187308 */ /* 0x000a620000002400 */
[----:B------:R-:W-:-:S02]  /*31b0*/  IADD3 R13, R4, c[0x0][0x328], RZ ;  /* 0x0000ca00040d7a10 */ /* 0x000fc40007ffe0ff */
[----:B------:R-:W-:Y:S01]  /*31c0*/  STL [R1+0x1c], R8 ;  /* 0x00001c0801007387 */ /* 0x000fe20000100800 */
[----:B------:R-:W-:Y:S01]  /*31d0*/  IADD3 R15, R4, UR19, RZ ;  /* 0x00000013040f7c10 */ /* 0x000fe2000fffe0ff */
[----:B-----5:R-:W-:-:S04]  /*31e0*/  FMUL.FTZ R5, R41, c[0x0][0x320] ;  /* 0x0000c80029057a20 */ /* 0x020fc80000410000 */
[----:B------:R5:W1:Y:S01]  /*31f0*/  MUFU.TANH R21, R5 ;  /* 0x0000000500157308 */ /* 0x000a620000002400 */
[----:B---3--:R-:W-:Y:S02]  /*3200*/  @P0 SHF.R.U32.HI R12, RZ, c[0x0][0x2cc], R6 ;  /* 0x0000b300ff0c0a19 */ /* 0x008fe40000011606 */
[----:B------:R-:W-:-:S03]  /*3210*/  PLOP3.LUT P0, PT, PT, PT, UP0, 0x40, 0x0 ;  /* 0x000000000000781c */ /* 0x000fc60003f0e808 */
[----:B------:R-:W3:Y:S01]  /*3220*/  SHFL.IDX PT, R6, R12, RZ, 0x1c1f ;  /* 0x001c1fff0c067589 */ /* 0x000ee200000e0000 */
[----:B-----5:R-:W-:-:S04]  /*3230*/  FMUL.FTZ R5, R60, c[0x0][0x320] ;  /* 0x0000c8003c057a20 */ /* 0x020fc80000410000 */
[----:B------:R5:W1:Y:S01]  /*3240*/  MUFU.TANH R19, R5 ;  /* 0x0000000500137308 */ /* 0x000a620000002400 */
[----:B---3--:R-:W-:Y:S02]  /*3250*/  IMAD.IADD R4, R15, 0x1, R6 ;  /* 0x000000010f047824 */ /* 0x008fe400078e0206 */
[----:B-----5:R-:W-:-:S05]  /*3260*/  FMUL.FTZ R5, R61, c[0x0][0x320] ;  /* 0x0000c8003d057a20 */ /* 0x020fca0000410000 */
[----:B------:R3:W1:Y:S02]  /*3270*/  MUFU.TANH R18, R5 ;  /* 0x0000000500127308 */ /* 0x0006640000002400 */
[----:B---3--:R-:W-:-:S06]  /*3280*/  FMUL.FTZ R5, R48, c[0x0][0x320] ;  /* 0x0000c80030057a20 */ /* 0x008fcc0000410000 */
[----:B------:R3:W1:Y:S02]  /*3290*/  MUFU.TANH R17, R5 ;  /* 0x0000000500117308 */ /* 0x0006640000002400 */
[----:B---3--:R-:W-:-:S05]  /*32a0*/  IMAD.IADD R5, R13, 0x1, R6 ;  /* 0x000000010d057824 */ /* 0x008fca00078e0206 */
[----:B------:R-:W-:Y:S01]  /*32b0*/  IMNMX R5, R5, R14, PT ;  /* 0x0000000e05057217 */ /* 0x000fe20003800200 */
[----:B------:R-:W-:Y:S05]  /*32c0*/  @P0 BRA `(.L_x_951) ;  /* 0x0000015000000947 */ /* 0x000fea0003800000 */
[----:B-12-4-:R-:W-:Y:S01]  /*32d0*/  IMAD.U32 R7, RZ, RZ, UR9 ;  /* 0x00000009ff077e24 */ /* 0x016fe2000f8e00ff */
        /* <DEDUP_REMOVED lines=11> */
.L_x_953:
[----:B------:R-:W-:-:S04]  /*3390*/  MOV R7, c[0x0][0x32c] ;  /* 0x0000cb0000077a02 */ /* 0x000fc80000000f00 */
[----:B------:R-:W-:-:S13]  /*33a0*/  ISETP.NE.AND P0, PT, R7, 0x1, PT ;  /* 0x000000010700780c */ /* 0x000fda0003f05270 */
[----:B------:R-:W-:-:S05]  /*33b0*/  @P0 IMAD.HI.U32 R7, R6, c[0x0][0x330], RZ ;  /* 0x0000cc0006070a27 */ /* 0x000fca00078e00ff */
[----:B------:R-:W-:Y:S02]  /*33c0*/  @P0 SHF.R.U32.HI R6, RZ, c[0x0][0x334], R7 ;  /* 0x0000cd00ff060a19 */ /* 0x000fe40000011607 */
.L_x_954:
[----:B------:R-:W-:Y:S05]  /*33d0*/  BSYNC B0 ;  /* 0x0000000000007941 */ /* 0x000fea0003800000 */
.L_x_952:
[----:B------:R-:W-:-:S05]  /*33e0*/  IMAD R6, R6, c[0x0][0x32c], R16 ;  /* 0x0000cb0006067a24 */ /* 0x000fca00078e0210 */
[----:B------:R-:W-:Y:S02]  /*33f0*/  IADD3 R7, R6, c[0x0][0x32c], RZ ;  /* 0x0000cb0006077a10 */ /* 0x000fe40007ffe0ff */
[----:B------:R-:W-:Y:S02]  /*3400*/  IMNMX R4, R4, R6, !PT ;  /* 0x0000000604047217 */ /* 0x000fe40007800200 */
[----:B------:R-:W-:Y:S02]  /*3410*/  IMNMX R5, R5, R7, PT ;  /* 0x0000000705057217 */ /* 0x000fe40003800200 */
.L_x_951:
[----:B-12-4-:R-:W-:Y:S01]  /*3420*/  UISETP.GE.AND UP0, UPT, UR31, 0x1, UPT ;  /* 0x000000011f00788c */ /* 0x016fe2000bf06270 */
[----:B------:R-:W-:Y:S01]  /*3430*/  FMUL.FTZ R6, R50, c[0x0][0x320] ;  /* 0x0000c80032067a20 */ /* 0x000fe20000410000 */
[----:B------:R-:W-:Y:S01]  /*3440*/  UISETP.GE.AND UP1, UPT, UR31, 0xa, UPT ;  /* 0x0000000a1f00788c */ /* 0x000fe2000bf26270 */
[----:B------:R-:W-:Y:S01]  /*3450*/  FMUL.FTZ R10, R55, c[0x0][0x320] ;  /* 0x0000c800370a7a20 */ /* 0x000fe20000410000 */
[----:B------:R-:W-:Y:S01]  /*3460*/  UISETP.GE.AND UP3, UPT, UR31, 0x2, UPT ;  /* 0x000000021f00788c */ /* 0x000fe2000bf66270 */
[----:B------:R1:W2:Y:S01]  /*3470*/  MUFU.TANH R31, R6 ;  /* 0x00000006001f7308 */ /* 0x0002a20000002400 */
[----:B------:R-:W-:Y:S01]  /*3480*/  PLOP3.LUT P0, PT, PT, PT, UP0, 0x40, 0x0 ;  /* 0x000000000000781c */ /* 0x000fe20003f0e808 */
[----:B------:R-:W-:Y:S01]  /*3490*/  UISETP.GE.AND UP2, UPT, UR31, 0x9, UPT ;  /* 0x000000091f00788c */ /* 0x000fe2000bf46270 */
[----:B------:R-:W-:Y:S01]  /*34a0*/  FMUL.FTZ R8, R63, c[0x0][0x320] ;  /* 0x0000c8003f087a20 */ /* 0x000fe20000410000 */
[----:B------:R-:W-:Y:S01]  /*34b0*/  UP2UR UR30, UPR, URZ, 0x1 ;  /* 0x000000013f1e7883 */ /* 0x000fe20008000000 */
[C---:B------:R-:W-:Y:S01]  /*34c0*/  ISETP.GT.AND P0, PT, R4.reuse, RZ, P0 ;  /* 0x000000ff0400720c */ /* 0x040fe20000704270 */
[----:B------:R-:W-:Y:S01]  /*34d0*/  UISETP.GE.AND UP5, UPT, UR31, 0x19, UPT ;  /* 0x000000191f00788c */ /* 0x000fe2000bfa6270 */
[----:B------:R-:W-:Y:S01]  /*34e0*/  PLOP3.LUT P2, PT, PT, PT, UP3, 0x40, 0x0 ;  /* 0x000000000000781c */ /* 0x000fe20003f4e838 */
[----:B------:R-:W-:Y:S01]  /*34f0*/  UISETP.GE.AND UP0, UPT, UR31, 0x11, UPT ;  /* 0x000000111f00788c */ /* 0x000fe2000bf06270 */
[----:B------:R-:W-:Y:S01]  /*3500*/  ISETP.LT.OR P0, PT, R5, 0x1, P0 ;  /* 0x000000010500780c */ /* 0x000fe20000701670 */
[----:B------:R-:W-:Y:S01]  /*3510*/  UISETP.GE.AND UP6, UPT, UR31, 0x12, UPT ;  /* 0x000000121f00788c */ /* 0x000fe2000bfc6270 */
[----:B------:R-:W-:Y:S01]  /*3520*/  PLOP3.LUT P1, PT, PT, PT, UP2, 0x40, 0x0 ;  /* 0x000000000000781c */ /* 0x000fe20003f2e828 */
[----:B------:R-:W-:Y:S01]  /*3530*/  UP2UR UR28, UPR, URZ, 0x4 ;  /* 0x000000043f1c7883 */ /* 0x000fe20008000000 */
[----:B------:R-:W-:Y:S01]  /*3540*/  FSEL R37, R19, -INF , !P0 ;  /* 0xff80000013257808 */ /* 0x000fe20004000000 */
[----:B------:R-:W-:Y:S01]  /*3550*/  UP2UR UR29, UPR, URZ, 0x8 ;  /* 0x000000083f1d7883 */ /* 0x000fe20008000000 */
[----:B------:R-:W-:Y:S01]  /*3560*/  PLOP3.LUT P0, PT, PT, PT, UP1, 0x40, 0x0 ;  /* 0x000000000000781c */ /* 0x000fe20003f0e818 */
[----:B-1----:R-:W-:Y:S01]  /*3570*/  FMUL.FTZ R6, R51, c[0x0][0x320] ;  /* 0x0000c80033067a20 */ /* 0x002fe20000410000 */
[C---:B------:R-:W-:Y:S01]  /*3580*/  ISETP.GT.AND P2, PT, R4.reuse, 0x1, P2 ;  /* 0x000000010400780c */ /* 0x040fe20001744270 */
[----:B------:R-:W-:Y:S01]  /*3590*/  UISETP.GE.AND UP2, UPT, UR31, 0x22, UPT ;  /* 0x000000221f00788c */ /* 0x000fe2000bf46270 */
[C---:B------:R-:W-:Y:S01]  /*35a0*/  ISETP.GT.AND P0, PT, R4.reuse, 0x9, P0 ;  /* 0x000000090400780c */ /* 0x040fe20000704270 */
[----:B------:R1:W3:Y:S01]  /*35b0*/  MUFU.TANH R34, R6 ;  /* 0x0000000600227308 */ /* 0x0002e20000002400 */
[----:B------:R-:W-:Y:S01]  /*35c0*/  ISETP.GT.AND P1, PT, R4, 0x8, P1 ;  /* 0x000000080400780c */ /* 0x000fe20000f24270 */
[----:B------:R-:W-:Y:S01]  /*35d0*/  UISETP.GE.AND UP4, UPT, UR31, 0x1a, UPT ;  /* 0x0000001a1f00788c */ /* 0x000fe2000bf86270 */
[C---:B------:R-:W-:Y:S01]  /*35e0*/  ISETP.LT.OR P0, PT, R5.reuse, 0xa, P0 ;  /* 0x0000000a0500780c */ /* 0x040fe20000701670 */
[----:B------:R-:W-:Y:S01]  /*35f0*/  UISETP.GE.AND UP3, UPT, UR31, 0x21, UPT ;  /* 0x000000211f00788c */ /* 0x000fe2000bf66270 */
[C---:B------:R-:W-:Y:S01]  /*3600*/  ISETP.LT.OR P2, PT, R5.reuse, 0x2, P2 ;  /* 0x000000020500780c */ /* 0x040fe20001741670 */
[----:B------:R-:W-:Y:S01]  /*3610*/  UP2UR UR32, UPR, URZ, 0x40 ;  /* 0x000000403f207883 */ /* 0x000fe20008000000 */
[----:B------:R-:W-:Y:S01]  /*3620*/  ISETP.LT.OR P1, PT, R5, 0x9, P1 ;  /* 0x000000090500780c */ /* 0x000fe20000f21670 */
[----:B------:R-:W-:Y:S01]  /*3630*/  UP2UR UR5, UPR, URZ, 0x2 ;  /* 0x000000023f057883 */ /* 0x000fe20008000000 */
[----:B------:R-:W-:Y:S01]  /*3640*/  FSEL R39, R18, -INF , !P2 ;  /* 0xff80000012277808 */ /* 0x000fe20005000000 */
[----:B------:R-:W-:Y:S01]  /*3650*/  UP2UR UR4, UPR, URZ, 0x1 ;  /* 0x000000013f047883 */ /* 0x000fe20008000000 */
[----:B------:R-:W-:Y:S01]  /*3660*/  FSEL R41, R36, -INF , !P1 ;  /* 0xff80000024297808 */ /* 0x000fe20004800000 */
[----:B------:R-:W-:Y:S01]  /*3670*/  UISETP.GE.AND UP1, UPT, UR31, 0x29, UPT ;  /* 0x000000291f00788c */ /* 0x000fe2000bf26270 */
[----:B------:R-:W-:Y:S01]  /*3680*/  PLOP3.LUT P2, PT, PT, PT, UP0, 0x40, 0x0 ;  /* 0x000000000000781c */ /* 0x000fe20003f4e808 */
[----:B------:R-:W-:Y:S01]  /*3690*/  UISETP.GE.AND UP0, UPT, UR31, 0x2a, UPT ;  /* 0x0000002a1f00788c */ /* 0x000fe2000bf06270 */
[----:B------:R-:W-:Y:S01]  /*36a0*/  PLOP3.LUT P1, PT, PT, PT, UP6, 0x40, 0x0 ;  /* 0x000000000000781c */ /* 0x000fe20003f2e868 */
[----:B-1----:R-:W-:Y:S01]  /*36b0*/  FMUL.FTZ R6, R47, c[0x0][0x320] ;  /* 0x0000c8002f067a20 */ /* 0x002fe20000410000 */
[C---:B------:R-:W-:Y:S01]  /*36c0*/  ISETP.GT.AND P2, PT, R4.reuse, 0x10, P2 ;  /* 0x000000100400780c */ /* 0x040fe20001744270 */
[----:B------:R-:W-:Y:S01]  /*36d0*/  UISETP.NE.AND UP6, UPT, UR12, URZ, UPT ;  /* 0x0000003f0c00728c */ /* 0x000fe2000bfc5270 */
[----:B------:R-:W-:Y:S01]  /*36e0*/  ISETP.GT.AND P1, PT, R4, 0x11, P1 ;  /* 0x000000110400780c */ /* 0x000fe20000f24270 */
[----:B------:R1:W4:Y:S01]  /*36f0*/  MUFU.TANH R30, R6 ;  /* 0x00000006001e7308 */ /* 0x0003220000002400 */
[C---:B------:R-:W-:Y:S01]  /*3700*/  ISETP.LT.OR P2, PT, R5.reuse, 0x11, P2 ;  /* 0x000000110500780c */ /* 0x040fe20001741670 */
[----:B------:R-:W-:Y:S01]  /*3710*/  FMUL.FTZ R7, R62, c[0x0][0x320] ;  /* 0x0000c8003e077a20 */ /* 0x000fe20000410000 */
[----:B------:R-:W-:Y:S01]  /*3720*/  ISETP.LT.OR P1, PT, R5, 0x12, P1 ;  /* 0x000000120500780c */ /* 0x000fe20000f21670 */
[----:B------:R-:W-:Y:S01]  /*3730*/  FMUL.FTZ R9, R59, c[0x0][0x320] ;  /* 0x0000c8003b097a20 */ /* 0x000fe20000410000 */
[----:B------:R-:W-:Y:S01]  /*3740*/  FSEL R64, R29, -INF , !P2 ;  /* 0xff8000001d407808 */ /* 0x000fe20005000000 */
[----:B------:R-:W-:Y:S01]  /*3750*/  FMUL.FTZ R11, R46, c[0x0][0x320] ;  /* 0x0000c8002e0b7a20 */ /* 0x000fe20000410000 */
[----:B------:R-:W-:Y:S01]  /*3760*/  FSEL R70, R28, -INF , !P1 ;  /* 0xff8000001c467808 */ /* 0x000fe20004800000 */
[----:B------:R-:W2:Y:S01]  /*3770*/  MUFU.TANH R20, R10 ;  /* 0x0000000a00147308 */ /* 0x000ea20000002400 */
[----:B------:R-:W-:-:S02]  /*3780*/  PLOP3.LUT P2, PT, PT, PT, UP4, 0x40, 0x0 ;  /* 0x000000000000781c */ /* 0x000fc40003f4e848 */
[----:B------:R-:W-:Y:S02]  /*3790*/  PLOP3.LUT P1, PT, PT, PT, UP3, 0x40, 0x0 ;  /* 0x000000000000781c */ /* 0x000fe40003f2e838 */
[C---:B------:R-:W-:Y:S02]  /*37a0*/  ISETP.GT.AND P2, PT, R4.reuse, 0x19, P2 ;  /* 0x000000190400780c */ /* 0x040fe40001744270 */
[----:B------:R-:W-:Y:S01]  /*37b0*/  ISETP.GT.AND P1, PT, R4, 0x20, P1 ;  /* 0x000000200400780c */ /* 0x000fe20000f24270 */
[----:B-1----:R-:W-:Y:S01]  /*37c0*/  FMUL.FTZ R6, R54, c[0x0][0x320] ;  /* 0x0000c80036067a20 */ /* 0x002fe20000410000 */
[C---:B------:R-:W-:Y:S01]  /*37d0*/  ISETP.LT.OR P2, PT, R5.reuse, 0x1a, P2 ;  /* 0x0000001a0500780c */ /* 0x040fe20001741670 */
[----:B------:R-:W1:Y:S01]  /*37e0*/  MUFU.TANH R22, R9 ;  /* 0x0000000900167308 */ /* 0x000e620000002400 */
[----:B------:R-:W-:Y:S02]  /*37f0*/  ISETP.LT.OR P1, PT, R5, 0x21, P1 ;  /* 0x000000210500780c */ /* 0x000fe40000f21670 */
[----:B------:R-:W-:-:S02]  /*3800*/  FSEL R71, R26, -INF , !P2 ;  /* 0xff8000001a477808 */ /* 0x000fc40005000000 */
[----:B------:R-:W-:Y:S02]  /*3810*/  FSEL R245, R17, -INF , !P1 ;  /* 0xff80000011f57808 */ /* 0x000fe40004800000 */
[----:B------:R-:W-:Y:S01]  /*3820*/  PLOP3.LUT P2, PT, PT, PT, UP1, 0x40, 0x0 ;  /* 0x000000000000781c */ /* 0x000fe20003f4e818 */
[----:B------:R5:W1:Y:S01]  /*3830*/  MUFU.TANH R23, R6 ;  /* 0x0000000600177308 */ /* 0x000a620000002400 */
[----:B------:R-:W-:Y:S02]  /*3840*/  PLOP3.LUT P1, PT, PT, PT, UP0, 0x40, 0x0 ;  /* 0x000000000000781c */ /* 0x000fe40003f2e808 */
[C---:B------:R-:W-:Y:S02]  /*3850*/  ISETP.GT.AND P2, PT, R4.reuse, 0x28, P2 ;  /* 0x000000280400780c */ /* 0x040fe40001744270 */
[----:B------:R-:W-:Y:S02]  /*3860*/  ISETP.GT.AND P1, PT, R4, 0x29, P1 ;  /* 0x000000290400780c */ /* 0x000fe40000f24270 */
[C---:B------:R-:W-:Y:S01]  /*3870*/  ISETP.LT.OR P2, PT, R5.reuse, 0x29, P2 ;  /* 0x000000290500780c */ /* 0x040fe20001741670 */
[----:B------:R-:W1:Y:S01]  /*3880*/  MUFU.TANH R19, R8 ;  /* 0x0000000800137308 */ /* 0x000e620000002400 */
[----:B------:R-:W-:-:S02]  /*3890*/  ISETP.LT.OR P1, PT, R5, 0x2a, P1 ;  /* 0x0000002a0500780c */ /* 0x000fc40000f21670 */
[----:B------:R-:W-:Y:S02]  /*38a0*/  FSEL R207, R24, -INF , !P2 ;  /* 0xff80000018cf7808 */ /* 0x000fe40005000000 */
[----:B------:R-:W-:Y:S01]  /*38b0*/  FSEL R191, R21, -INF , !P1 ;  /* 0xff80000015bf7808 */ /* 0x000fe20004800000 */
[----:B-----5:R-:W-:Y:S01]  /*38c0*/  FMUL.FTZ R6, R42, c[0x0][0x320] ;  /* 0x0000c8002a067a20 */ /* 0x020fe20000410000 */
[----:B------:R-:W-:Y:S01]  /*38d0*/  FSEL R42, R35, -INF , !P0 ;  /* 0xff800000232a7808 */ /* 0x000fe20004000000 */
[----:B------:R-:W1:Y:S01]  /*38e0*/  MUFU.TANH R17, R7 ;  /* 0x0000000700117308 */ /* 0x000e620000002400 */
[----:B------:R-:W-:-:S04]  /*38f0*/  PLOP3.LUT P0, PT, PT, PT, UP5, 0x40, 0x0 ;  /* 0x000000000000781c */ /* 0x000fc80003f0e858 */
[----:B------:R-:W-:-:S03]  /*3900*/  ISETP.GT.AND P0, PT, R4, 0x18, P0 ;  /* 0x000000180400780c */ /* 0x000fc60000704270 */
[----:B------:R5:W1:Y:S01]  /*3910*/  MUFU.TANH R33, R6 ;  /* 0x0000000600217308 */ /* 0x000a620000002400 */
[----:B------:R-:W-:-:S04]  /*3920*/  ISETP.LT.OR P0, PT, R5, 0x19, P0 ;  /* 0x000000190500780c */ /* 0x000fc80000701670 */
[----:B------:R-:W-:Y:S02]  /*3930*/  FSEL R69, R27, -INF , !P0 ;  /* 0xff8000001b457808 */ /* 0x000fe40004000000 */
[----:B------:R-:W-:Y:S01]  /*3940*/  PLOP3.LUT P0, PT, PT, PT, UP2, 0x40, 0x0 ;  /* 0x000000000000781c */ /* 0x000fe20003f0e828 */
[----:B------:R-:W1:Y:S03]  /*3950*/  MUFU.TANH R18, R11 ;  /* 0x0000000b00127308 */ /* 0x000e660000002400 */
[----:B------:R-:W-:Y:S01]  /*3960*/  ISETP.GT.AND P0, PT, R4, 0x21, P0 ;  /* 0x000000210400780c */ /* 0x000fe20000704270 */
[----:B------:R-:W-:-:S03]  /*3970*/  FMUL.FTZ R4, R58, c[0x0][0x320] ;  /* 0x0000c8003a047a20 */ /* 0x000fc60000410000 */
[----:B------:R-:W-:Y:S01]  /*3980*/  ISETP.LT.OR P0, PT, R5, 0x22, P0 ;  /* 0x000000220500780c */ /* 0x000fe20000701670 */
[----:B-----5:R-:W-:Y:S01]  /*3990*/  FMUL.FTZ R6, R43, c[0x0][0x320] ;  /* 0x0000c8002b067a20 */ /* 0x020fe20000410000 */
[----:B------:R-:W1:Y:S02]  /*39a0*/  MUFU.TANH R11, R4 ;  /* 0x00000004000b7308 */ /* 0x000e640000002400 */
[----:B------:R-:W-:Y:S02]  /*39b0*/  FSEL R244, R25, -INF , !P0 ;  /* 0xff80000019f47808 */ /* 0x000fe40004000000 */
[----:B------:R-:W-:Y:S01]  /*39c0*/  PLOP3.LUT P0, PT, PT, PT, UP6, 0x40, 0x0 ;  /* 0x000000000000781c */ /* 0x000fe20003f0e868 */
[----:B------:R-:W-:-:S03]  /*39d0*/  UISETP.NE.AND UP6, UPT, UR32, URZ, UPT ;  /* 0x0000003f2000728c */ /* 0x000fc6000bfc5270 */
[----:B------:R5:W1:Y:S02]  /*39e0*/  MUFU.TANH R32, R6 ;  /* 0x0000000600207308 */ /* 0x000a640000002400 */
[----:B-----5:R-:W5:Y:S02]  /*39f0*/  SHFL.IDX PT, R6, R12, 0x1, 0x1c1f ;  /* 0x003c1f000c067f89 */ /* 0x020f6400000e0000 */
[--C-:B-----5:R-:W-:Y:S02]  /*3a00*/  IMAD.IADD R5, R13, 0x1, R6.reuse ;  /* 0x000000010d057824 */ /* 0x120fe400078e0206 */
[----:B------:R-:W-:-:S03]  /*3a10*/  IMAD.IADD R4, R15, 0x1, R6 ;  /* 0x000000010f047824 */ /* 0x000fc600078e0206 */
[----:B------:R-:W-:Y:S01]  /*3a20*/  IMNMX R5, R5, R14, PT ;  /* 0x0000000e05057217 */ /* 0x000fe20003800200 */
        /* <DEDUP_REMOVED lines=13> */
.L_x_957:
[----:B------:R-:W-:-:S04]  /*3b00*/  MOV R7, c[0x0][0x32c] ;  /* 0x0000cb0000077a02 */ /* 0x000fc80000000f00 */
[----:B------:R-:W-:-:S13]  /*3b10*/  ISETP.NE.AND P0, PT, R7, 0x1, PT ;  /* 0x000000010700780c */ /* 0x000fda0003f05270 */
[----:B------:R-:W-:-:S05]  /*3b20*/  @P0 IMAD.HI.U32 R7, R6, c[0x0][0x330], RZ ;  /* 0x0000cc0006070a27 */ /* 0x000fca00078e00ff */
[----:B------:R-:W-:Y:S02]  /*3b30*/  @P0 SHF.R.U32.HI R6, RZ, c[0x0][0x334], R7 ;  /* 0x0000cd00ff060a19 */ /* 0x000fe40000011607 */
.L_x_958:
[----:B------:R-:W-:Y:S05]  /*3b40*/  BSYNC B0 ;  /* 0x0000000000007941 */ /* 0x000fea0003800000 */
.L_x_956:
[----:B------:R-:W-:-:S05]  /*3b50*/  IMAD R6, R6, c[0x0][0x32c], R16 ;  /* 0x0000cb0006067a24 */ /* 0x000fca00078e0210 */
[----:B------:R-:W-:Y:S02]  /*3b60*/  IADD3 R7, R6, c[0x0][0x32c], RZ ;  /* 0x0000cb0006077a10 */ /* 0x000fe40007ffe0ff */
[----:B------:R-:W-:Y:S02]  /*3b70*/  IMNMX R4, R4, R6, !PT ;  /* 0x0000000604047217 */ /* 0x000fe40007800200 */
[----:B------:R-:W-:Y:S02]  /*3b80*/  IMNMX R5, R5, R7, PT ;  /* 0x0000000705057217 */ /* 0x000fe40003800200 */
.L_x_955:
[----:B-1234-:R-:W-:Y:S01]  /*3b90*/  UP2UR UR31, UPR, URZ, 0x1 ;  /* 0x000000013f1f7883 */ /* 0x01efe20008000000 */
[----:B------:R-:W-:Y:S01]  /*3ba0*/  FMUL.FTZ R6, R81, c[0x0][0x320] ;  /* 0x0000c80051067a20 */ /* 0x000fe20000410000 */
[----:B------:R-:W-:Y:S01]  /*3bb0*/  UISETP.NE.AND UP0, UPT, UR30, URZ, UPT ;  /* 0x0000003f1e00728c */ /* 0x000fe2000bf05270 */
[----:B------:R-:W-:Y:S01]  /*3bc0*/  FMUL.FTZ R8, R84, c[0x0][0x320] ;  /* 0x0000c80054087a20 */ /* 0x000fe20000410000 */
[----:B------:R-:W-:Y:S01]  /*3bd0*/  UP2UR UR32, UPR, URZ, 0x2 ;  /* 0x000000023f207883 */ /* 0x000fe20008000000 */
[----:B------:R1:W2:Y:S01]  /*3be0*/  MUFU.TANH R29, R6 ;  /* 0x00000006001d7308 */ /* 0x0002a20000002400 */
[----:B------:R-:W-:Y:S01]  /*3bf0*/  UP2UR UR34, UPR, URZ, 0x8 ;  /* 0x000000083f227883 */ /* 0x000fe20008000000 */
[----:B------:R-:W-:Y:S01]  /*3c00*/  FMUL.FTZ R10, R72, c[0x0][0x320] ;  /* 0x0000c800480a7a20 */ /* 0x000fe20000410000 */
[----:B------:R-:W-:Y:S01]  /*3c10*/  PLOP3.LUT P0, PT, PT, PT, UP0, 0x40, 0x0 ;  /* 0x000000000000781c */ /* 0x000fe20003f0e808 */
[----:B------:R-:W-:Y:S01]  /*3c20*/  UP2UR UR33, UPR, URZ, 0x4 ;  /* 0x000000043f217883 */ /* 0x000fe20008000000 */
[----:B------:R-:W-:Y:S01]  /*3c30*/  FMUL.FTZ R7, R73, c[0x0][0x320] ;  /* 0x0000c80049077a20 */ /* 0x000fe20000410000 */
[----:B------:R-:W-:Y:S01]  /*3c40*/  UISETP.NE.AND UP1, UPT, UR5, URZ, UPT ;  /* 0x0000003f0500728c */ /* 0x000fe2000bf25270 */
[----:B------:R-:W-:Y:S01]  /*3c50*/  ISETP.GT.AND P0, PT, R4, RZ, P0 ;  /* 0x000000ff0400720c */ /* 0x000fe20000704270 */
[----:B------:R-:W-:Y:S01]  /*3c60*/  UISETP.NE.AND UP3, UPT, UR29, URZ, UPT ;  /* 0x0000003f1d00728c */ /* 0x000fe2000bf65270 */
[----:B------:R3:W4:Y:S01]  /*3c70*/  MUFU.TANH R21, R8 ;  /* 0x0000000800157308 */ /* 0x0007220000002400 */
[----:B------:R-:W-:Y:S01]  /*3c80*/  UISETP.NE.AND UP2, UPT, UR28, URZ, UPT ;  /* 0x0000003f1c00728c */ /* 0x000fe2000bf45270 */
[----:B------:R-:W-:Y:S01]  /*3c90*/  ISETP.LT.OR P0, PT, R5, 0x1, P0 ;  /* 0x000000010500780c */ /* 0x000fe20000701670 */
[----:B------:R-:W-:Y:S01]  /*3ca0*/  UISETP.NE.AND UP0, UPT, UR4, URZ, UPT ;  /* 0x0000003f0400728c */ /* 0x000fe2000bf05270 */
[----:B------:R-:W-:Y:S01]  /*3cb0*/  FMUL.FTZ R9, R89, c[0x0][0x320] ;  /* 0x0000c80059097a20 */ /* 0x000fe20000410000 */
[----:B------:R-:W-:Y:S01]  /*3cc0*/  PLOP3.LUT P2, PT, PT, PT, UP3, 0x40, 0x0 ;  /* 0x000000000000781c */ /* 0x000fe20003f4e838 */
[----:B------:R-:W-:Y:S01]  /*3cd0*/  UISETP.NE.AND UP3, UPT, UR34, URZ, UPT ;  /* 0x0000003f2200728c */ /* 0x000fe2000bf65270 */
[----:B-1----:R-:W-:Y:S01]  /*3ce0*/  FMUL.FTZ R6, R92, c[0x0][0x320] ;  /* 0x0000c8005c067a20 */ /* 0x002fe20000410000 */
[----:B------:R-:W-:Y:S01]  /*3cf0*/  FSEL R35, R17, -INF , !P0 ;  /* 0xff80000011237808 */ /* 0x000fe20004000000 */
[----:B------:R-:W1:Y:S01]  /*3d00*/  MUFU.TANH R26, R10 ;  /* 0x0000000a001a7308 */ /* 0x000e620000002400 */
[----:B------:R-:W-:Y:S01]  /*3d10*/  PLOP3.LUT P0, PT, PT, PT, UP1, 0x40, 0x0 ;  /* 0x000000000000781c */ /* 0x000fe20003f0e818 */
[----:B------:R-:W-:Y:S01]  /*3d20*/  UISETP.NE.AND UP1, UPT, UR32, URZ, UPT ;  /* 0x0000003f2000728c */ /* 0x000fe2000bf25270 */
[----:B------:R-:W-:Y:S01]  /*3d30*/  PLOP3.LUT P1, PT, PT, PT, UP2, 0x40, 0x0 ;  /* 0x000000000000781c */ /* 0x000fe20003f2e828 */
[----:B------:R-:W-:Y:S01]  /*3d40*/  UISETP.NE.AND UP2, UPT, UR33, URZ, UPT ;  /* 0x0000003f2100728c */ /* 0x000fe2000bf45270 */
[----:B------:R-:W-:-:S02]  /*3d50*/  ISETP.GT.AND P0, PT, R4, 0x9, P0 ;  /* 0x000000090400780c */ /* 0x000fc40000704270 */
[C---:B------:R-:W-:Y:S01]  /*3d60*/  ISETP.GT.AND P2, PT, R4.reuse, 0x1, P2 ;  /* 0x000000010400780c */ /* 0x040fe20001744270 */
[----:B------:R5:W1:Y:S01]  /*3d70*/  MUFU.TANH R27, R6 ;  /* 0x00000006001b7308 */ /* 0x000a620000002400 */
[----:B------:R-:W-:Y:S01]  /*3d80*/  ISETP.GT.AND P1, PT, R4, 0x8, P1 ;  /* 0x000000080400780c */ /* 0x000fe20000f24270 */
[----:B---3--:R-:W-:Y:S01]  /*3d90*/  FMUL.FTZ R8, R80, c[0x0][0x320] ;  /* 0x0000c80050087a20 */ /* 0x008fe20000410000 */
[C---:B------:R-:W-:Y:S02]  /*3da0*/  ISETP.LT.OR P0, PT, R5.reuse, 0xa, P0 ;  /* 0x0000000a0500780c */ /* 0x040fe40000701670 */
[C---:B------:R-:W-:Y:S02]  /*3db0*/  ISETP.LT.OR P2, PT, R5.reuse, 0x2, P2 ;  /* 0x000000020500780c */ /* 0x040fe40001741670 */
[----:B------:R-:W-:Y:S02]  /*3dc0*/  ISETP.LT.OR P1, PT, R5, 0x9, P1 ;  /* 0x000000090500780c */ /* 0x000fe40000f21670 */
[----:B------:R-:W-:-:S02]  /*3dd0*/  FSEL R40, R20, -INF , !P0 ;  /* 0xff80000014287808 */ /* 0x000fc40004000000 */
[----:B------:R-:W-:Y:S02]  /*3de0*/  FSEL R36, R19, -INF , !P2 ;  /* 0xff80000013247808 */ /* 0x000fe40005000000 */
[----:B------:R-:W-:Y:S01]  /*3df0*/  FSEL R38, R23, -INF , !P1 ;  /* 0xff80000017267808 */ /* 0x000fe20004800000 */
[----:B------:R-:W3:Y:S01]  /*3e00*/  MUFU.TANH R19, R9 ;  /* 0x0000000900137308 */ /* 0x000ee20000002400 */
[----:B------:R-:W-:Y:S01]  /*3e10*/  PLOP3.LUT P0, PT, PT, PT, UP5, 0x40, 0x0 ;  /* 0x000000000000781c */ /* 0x000fe20003f0e858 */
[----:B-----5:R-:W-:Y:S01]  /*3e20*/  FMUL.FTZ R6, R93, c[0x0][0x320] ;  /* 0x0000c8005d067a20 */ /* 0x020fe20000410000 */
[----:B------:R-:W-:Y:S01]  /*3e30*/  PLOP3.LUT P2, PT, PT, PT, UP0, 0x40, 0x0 ;  /* 0x000000000000781c */ /* 0x000fe20003f4e808 */
[----:B------:R-:W-:Y:S01]  /*3e40*/  UISETP.NE.AND UP0, UPT, UR31, URZ, UPT ;  /* 0x0000003f1f00728c */ /* 0x000fe2000bf05270 */
[----:B------:R-:W-:Y:S01]  /*3e50*/  PLOP3.LUT P1, PT, PT, PT, UP6, 0x40, 0x0 ;  /* 0x000000000000781c */ /* 0x000fe20003f2e868 */
[----:B------:R-:W-:Y:S01]  /*3e60*/  UP2UR UR31, UPR, URZ, 0x40 ;  /* 0x000000403f1f7883 */ /* 0x000fe20008000000 */
[C---:B------:R-:W-:Y:S01]  /*3e70*/  ISETP.GT.AND P0, PT, R4.reuse, 0x18, P0 ;  /* 0x000000180400780c */ /* 0x040fe20000704270 */
[----:B------:R5:W1:Y:S01]  /*3e80*/  MUFU.TANH R25, R6 ;  /* 0x0000000600197308 */ /* 0x000a620000002400 */
[C---:B------:R-:W-:Y:S01]  /*3e90*/  ISETP.GT.AND P2, PT, R4.reuse, 0x10, P2 ;  /* 0x000000100400780c */ /* 0x040fe20001744270 */
[----:B------:R-:W-:Y:S01]  /*3ea0*/  UISETP.NE.AND UP6, UPT, UR12, URZ, UPT ;  /* 0x0000003f0c00728c */ /* 0x000fe2000bfc5270 */
[----:B------:R-:W-:-:S02]  /*3eb0*/  ISETP.GT.AND P1, PT, R4, 0x11, P1 ;  /* 0x000000110400780c */ /* 0x000fc40000f24270 */
[C---:B------:R-:W-:Y:S02]  /*3ec0*/  ISETP.LT.OR P0, PT, R5.reuse, 0x19, P0 ;  /* 0x000000190500780c */ /* 0x040fe40000701670 */
[C---:B------:R-:W-:Y:S01]  /*3ed0*/  ISETP.LT.OR P2, PT, R5.reuse, 0x11, P2 ;  /* 0x000000110500780c */ /* 0x040fe20001741670 */
[----:B------:R-:W1:Y:S01]  /*3ee0*/  MUFU.TANH R23, R7 ;  /* 0x0000000700177308 */ /* 0x000e620000002400 */
[----:B------:R-:W-:Y:S02]  /*3ef0*/  ISETP.LT.OR P1, PT, R5, 0x12, P1 ;  /* 0x000000120500780c */ /* 0x000fe40000f21670 */
[----:B------:R-:W-:Y:S02]  /*3f00*/  FSEL R62, R11, -INF , !P0 ;  /* 0xff8000000b3e7808 */ /* 0x000fe40004000000 */
[----:B------:R-:W-:Y:S02]  /*3f10*/  FSEL R61, R18, -INF , !P2 ;  /* 0xff800000123d7808 */ /* 0x000fe40005000000 */
[----:B------:R-:W-:Y:S01]  /*3f20*/  FSEL R63, R30, -INF , !P1 ;  /* 0xff8000001e3f7808 */ /* 0x000fe20004800000 */
[----:B-----5:R-:W-:Y:S01]  /*3f30*/  FMUL.FTZ R6, R76, c[0x0][0x320] ;  /* 0x0000c8004c067a20 */ /* 0x020fe20000410000 */
[----:B------:R-:W-:Y:S01]  /*3f40*/  PLOP3.LUT P0, PT, PT, PT, UP2, 0x40, 0x0 ;  /* 0x000000000000781c */ /* 0x000fe20003f0e828 */
[----:B------:R-:W1:Y:S01]  /*3f50*/  MUFU.TANH R18, R8 ;  /* 0x0000000800127308 */ /* 0x000e620000002400 */
[----:B------:R-:W-:-:S02]  /*3f60*/  PLOP3.LUT P2, PT, PT, PT, UP4, 0x40, 0x0 ;  /* 0x000000000000781c */ /* 0x000fc40003f4e848 */
[----:B------:R-:W-:Y:S02]  /*3f70*/  PLOP3.LUT P1, PT, PT, PT, UP3, 0x40, 0x0 ;  /* 0x000000000000781c */ /* 0x000fe40003f2e838 */
[C---:B------:R-:W-:Y:S02]  /*3f80*/  ISETP.GT.AND P0, PT, R4.reuse, 0x21, P0 ;  /* 0x000000210400780c */ /* 0x040fe40000704270 */
[C---:B------:R-:W-:Y:S01]  /*3f90*/  ISETP.GT.AND P2, PT, R4.reuse, 0x19, P2 ;  /* 0x000000190400780c */ /* 0x040fe20001744270 */
[----:B------:R5:W1:Y:S01]  /*3fa0*/  MUFU.TANH R24, R6 ;  /* 0x0000000600187308 */ /* 0x000a620000002400 */
[----:B------:R-:W-:Y:S02]  /*3fb0*/  ISETP.GT.AND P1, PT, R4, 0x20, P1 ;  /* 0x000000200400780c */ /* 0x000fe40000f24270 */
[C---:B------:R-:W-:Y:S02]  /*3fc0*/  ISETP.LT.OR P0, PT, R5.reuse, 0x22, P0 ;  /* 0x000000220500780c */ /* 0x040fe40000701670 */
[----:B------:R-:W-:-:S02]  /*3fd0*/  ISETP.LT.OR P2, PT, R5, 0x1a, P2 ;  /* 0x0000001a0500780c */ /* 0x000fc40001741670 */
[----:B------:R-:W-:Y:S02]  /*3fe0*/  ISETP.LT.OR P1, PT, R5, 0x21, P1 ;  /* 0x000000210500780c */ /* 0x000fe40000f21670 */
[----:B------:R-:W-:Y:S02]  /*3ff0*/  FSEL R189, R34, -INF , !P0 ;  /* 0xff80000022bd7808 */ /* 0x000fe40004000000 */
[----:B------:R-:W-:Y:S02]  /*4000*/  FSEL R68, R22, -INF , !P2 ;  /* 0xff80000016447808 */ /* 0x000fe40005000000 */
[----:B------:R-:W-:Y:S02]  /*4010*/  FSEL R190, R31, -INF , !P1 ;  /* 0xff8000001fbe7808 */ /* 0x000fe40004800000 */
[----:B------:R-:W-:Y:S01]  /*4020*/  PLOP3.LUT P0, PT, PT, PT, UP6, 0x40, 0x0 ;  /* 0x000000000000781c */ /* 0x000fe20003f0e868 */
[----:B-----5:R-:W-:Y:S01]  /*4030*/  FMUL.FTZ R6, R77, c[0x0][0x320] ;  /* 0x0000c8004d067a20 */ /* 0x020fe20000410000 */
[----:B------:R-:W-:Y:S01]  /*4040*/  PLOP3.LUT P2, PT, PT, PT, UP1, 0x40, 0x0 ;  /* 0x000000000000781c */ /* 0x000fe20003f4e818 */
[----:B------:R-:W-:Y:S01]  /*4050*/  UISETP.NE.AND UP6, UPT, UR31, URZ, UPT ;  /* 0x0000003f1f00728c */ /* 0x000fe2000bfc5270 */
[----:B------:R-:W-:Y:S01]  /*4060*/  PLOP3.LUT P1, PT, PT, PT, UP0, 0x40, 0x0 ;  /* 0x000000000000781c */ /* 0x000fe20003f2e808 */
[----:B------:R5:W1:Y:S01]  /*4070*/  MUFU.TANH R28, R6 ;  /* 0x00000006001c7308 */ /* 0x000a620000002400 */
[----:B------:R-:W-:-:S02]  /*4080*/  ISETP.GT.AND P2, PT, R4, 0x28, P2 ;  /* 0x000000280400780c */ /* 0x000fc40001744270 */
[----:B------:R-:W-:Y:S01]  /*4090*/  ISETP.GT.AND P1, PT, R4, 0x29, P1 ;  /* 0x000000290400780c */ /* 0x000fe20000f24270 */
[----:B------:R-:W-:Y:S01]  /*40a0*/  FMUL.FTZ R4, R85, c[0x0][0x320] ;  /* 0x0000c80055047a20 */ /* 0x000fe20000410000 */
[C---:B------:R-:W-:Y:S02]  /*40b0*/  ISETP.LT.OR P2, PT, R5.reuse, 0x29, P2 ;  /* 0x000000290500780c */ /* 0x040fe40001741670 */
[----:B------:R-:W-:Y:S01]  /*40c0*/  ISETP.LT.OR P1, PT, R5, 0x2a, P1 ;  /* 0x0000002a0500780c */ /* 0x000fe20000f21670 */
[----:B------:R-:W1:Y:S01]  /*40d0*/  MUFU.TANH R17, R4 ;  /* 0x0000000400117308 */ /* 0x000e620000002400 */
[----:B------:R-:W-:Y:S02]  /*40e0*/  FSEL R188, R33, -INF , !P2 ;  /* 0xff80000021bc7808 */ /* 0x000fe40005000000 */
[----:B------:R-:W-:Y:S01]  /*40f0*/  FSEL R139, R32, -INF , !P1 ;  /* 0xff800000208b7808 */ /* 0x000fe20004800000 */
[----:B-----5:R-:W-:-:S04]  /*4100*/  FMUL.FTZ R6, R88, c[0x0][0x320] ;  /* 0x0000c80058067a20 */ /* 0x020fc80000410000 */
        /* <DEDUP_REMOVED lines=18> */
.L_x_961:
[----:B------:R-:W-:-:S04]  /*4230*/  MOV R7, c[0x0][0x32c] ;  /* 0x0000cb0000077a02 */ /* 0x000fc80000000f00 */
[----:B------:R-:W-:-:S13]  /*4240*/  ISETP.NE.AND P0, PT, R7, 0x1, PT ;  /* 0x000000010700780c */ /* 0x000fda0003f05270 */
[----:B------:R-:W-:-:S05]  /*4250*/  @P0 IMAD.HI.U32 R7, R6, c[0x0][0x330], RZ ;  /* 0x0000cc0006070a27 */ /* 0x000fca00078e00ff */
[----:B------:R-:W-:Y:S02]  /*4260*/  @P0 SHF.R.U32.HI R6, RZ, c[0x0][0x334], R7 ;  /* 0x0000cd00ff060a19 */ /* 0x000fe40000011607 */
.L_x_962:
[----:B------:R-:W-:Y:S05]  /*4270*/  BSYNC B0 ;  /* 0x0000000000007941 */ /* 0x000fea0003800000 */
.L_x_960:
[----:B------:R-:W-:-:S05]  /*4280*/  IMAD R6, R6, c[0x0][0x32c], R16 ;  /* 0x0000cb0006067a24 */ /* 0x000fca00078e0210 */
[----:B------:R-:W-:Y:S02]  /*4290*/  IADD3 R7, R6, c[0x0][0x32c], RZ ;  /* 0x0000cb0006077a10 */ /* 0x000fe40007ffe0ff */
[----:B------:R-:W-:Y:S02]  /*42a0*/  IMNMX R4, R4, R6, !PT ;  /* 0x0000000604047217 */ /* 0x000fe40007800200 */
[----:B------:R-:W-:Y:S02]  /*42b0*/  IMNMX R5, R5, R7, PT ;  /* 0x0000000705057217 */ /* 0x000fe40003800200 */
.L_x_959:
        /* <DEDUP_REMOVED lines=14> */
[----:B------:R-:W-:Y:S01]  /*43a0*/  FMUL.FTZ R10, R90, c[0x0][0x320] ;  /* 0x0000c8005a0a7a20 */ /* 0x000fe20000410000 */
[----:B------:R-:W-:Y:S01]  /*43b0*/  UISETP.NE.AND UP2, UPT, UR28, URZ, UPT ;  /* 0x0000003f1c00728c */ /* 0x000fe2000bf45270 */
[----:B------:R-:W-:Y:S01]  /*43c0*/  ISETP.LT.OR P0, PT, R5, 0x1, P0 ;  /* 0x000000010500780c */ /* 0x000fe20000701670 */
[----:B------:R-:W-:Y:S01]  /*43d0*/  UISETP.NE.AND UP0, UPT, UR4, URZ, UPT ;  /* 0x0000003f0400728c */ /* 0x000fe2000bf05270 */
[----:B------:R-:W3:Y:S01]  /*43e0*/  MUFU.TANH R22, R11 ;  /* 0x0000000b00167308 */ /* 0x000ee20000002400 */
[----:B------:R-:W-:Y:S01]  /*43f0*/  PLOP3.LUT P2, PT, PT, PT, UP3, 0x40, 0x0 ;  /* 0x000000000000781c */ /* 0x000fe20003f4e838 */
[----:B------:R-:W-:Y:S01]  /*4400*/  UISETP.NE.AND UP3, UPT, UR34, URZ, UPT ;  /* 0x0000003f2200728c */ /* 0x000fe2000bf65270 */
[----:B------:R-:W-:Y:S01]  /*4410*/  FSEL R55, R27, -INF , !P0 ;  /* 0xff8000001b377808 */ /* 0x000fe20004000000 */
[----:B-1----:R-:W-:Y:S01]  /*4420*/  FMUL.FTZ R6, R86, c[0x0][0x320] ;  /* 0x0000c80056067a20 */ /* 0x002fe20000410000 */
[----:B------:R-:W-:Y:S01]  /*4430*/  PLOP3.LUT P0, PT, PT, PT, UP1, 0x40, 0x0 ;  /* 0x000000000000781c */ /* 0x000fe20003f0e818 */
[----:B------:R-:W-:Y:S01]  /*4440*/  UISETP.NE.AND UP1, UPT, UR32, URZ, UPT ;  /* 0x0000003f2000728c */ /* 0x000fe2000bf25270 */
[----:B------:R-:W-:Y:S01]  /*4450*/  PLOP3.LUT P1, PT, PT, PT, UP2, 0x40, 0x0 ;  /* 0x000000000000781c */ /* 0x000fe20003f2e828 */
[----:B------:R1:W4:Y:S01]  /*4460*/  MUFU.TANH R52, R6 ;  /* 0x0000000600347308 */ /* 0x0003220000002400 */
[C---:B------:R-:W-:Y:S01]  /*4470*/  ISETP.GT.AND P0, PT, R4.reuse, 0x9, P0 ;  /* 0x000000090400780c */ /* 0x040fe20000704270 */
[----:B------:R-:W-:Y:S01]  /*4480*/  UISETP.NE.AND UP2, UPT, UR33, URZ, UPT ;  /* 0x0000003f2100728c */ /* 0x000fe2000bf45270 */
[C---:B------:R-:W-:Y:S01]  /*4490*/  ISETP.GT.AND P2, PT, R4.reuse, 0x1, P2 ;  /* 0x000000010400780c */ /* 0x040fe20001744270 */
[----:B------:R-:W-:Y:S01]  /*44a0*/  FMUL.FTZ R8, R79, c[0x0][0x320] ;  /* 0x0000c8004f087a20 */ /* 0x000fe20000410000 */
[----:B------:R-:W-:-:S02]  /*44b0*/  ISETP.GT.AND P1, PT, R4, 0x8, P1 ;  /* 0x000000080400780c */ /* 0x000fc40000f24270 */
[C---:B------:R-:W-:Y:S01]  /*44c0*/  ISETP.LT.OR P0, PT, R5.reuse, 0xa, P0 ;  /* 0x0000000a0500780c */ /* 0x040fe20000701670 */
[----:B------:R5:W2:Y:S01]  /*44d0*/  MUFU.TANH R11, R7 ;  /* 0x00000007000b7308 */ /* 0x000aa20000002400 */
[C---:B------:R-:W-:Y:S02]  /*44e0*/  ISETP.LT.OR P2, PT, R5.reuse, 0x2, P2 ;  /* 0x000000020500780c */ /* 0x040fe40001741670 */
[----:B------:R-:W-:Y:S02]  /*44f0*/  ISETP.LT.OR P1, PT, R5, 0x9, P1 ;  /* 0x000000090500780c */ /* 0x000fe40000f21670 */
[----:B------:R-:W-:Y:S02]  /*4500*/  FSEL R56, R19, -INF , !P0 ;  /* 0xff80000013387808 */ /* 0x000fe40004000000 */
[----:B------:R-:W-:Y:S01]  /*4510*/  FSEL R54, R25, -INF , !P2 ;  /* 0xff80000019367808 */ /* 0x000fe20005000000 */
[----:B-1----:R-:W-:Y:S01]  /*4520*/  FMUL.FTZ R6, R83, c[0x0][0x320] ;  /* 0x0000c80053067a20 */ /* 0x002fe20000410000 */
[----:B------:R-:W-:Y:S01]  /*4530*/  FSEL R57, R20, -INF , !P1 ;  /* 0xff80000014397808 */ /* 0x000fe20004800000 */
[----:B------:R-:W1:Y:S01]  /*4540*/  MUFU.TANH R31, R9 ;  /* 0x00000009001f7308 */ /* 0x000e620000002400 */
[----:B------:R-:W-:-:S02]  /*4550*/  PLOP3.LUT P0, PT, PT, PT, UP5, 0x40, 0x0 ;  /* 0x000000000000781c */ /* 0x000fc40003f0e858 */
        /* <DEDUP_REMOVED lines=8> */
[----:B------:R-:W-:Y:S01]  /*45e0*/  ISETP.GT.AND P1, PT, R4, 0x11, P1 ;  /* 0x000000110400780c */ /* 0x000fe20000f24270 */
[----:B-----5:R-:W-:Y:S01]  /*45f0*/  FMUL.FTZ R7, R95, c[0x0][0x320] ;  /* 0x0000c8005f077a20 */ /* 0x020fe20000410000 */
[----:B------:R-:W-:-:S02]  /*4600*/  ISETP.LT.OR P0, PT, R5, 0x19, P0 ;  /* 0x000000190500780c */ /* 0x000fc40000701670 */
[C---:B------:R-:W-:Y:S01]  /*4610*/  ISETP.LT.OR P2, PT, R5.reuse, 0x11, P2 ;  /* 0x000000110500780c */ /* 0x040fe20001741670 */
[----:B------:R-:W2:Y:S01]  /*4620*/  MUFU.TANH R10, R10 ;  /* 0x0000000a000a7308 */ /* 0x000ea20000002400 */
[----:B------:R-:W-:Y:S02]  /*4630*/  ISETP.LT.OR P1, PT, R5, 0x12, P1 ;  /* 0x000000120500780c */ /* 0x000fe40000f21670 */
[----:B------:R-:W-:Y:S02]  /*4640*/  FSEL R59, R18, -INF , !P0 ;  /* 0xff800000123b7808 */ /* 0x000fe40004000000 */
[----:B------:R-:W-:Y:S02]  /*4650*/  FSEL R58, R21, -INF , !P2 ;  /* 0xff800000153a7808 */ /* 0x000fe40005000000 */
[----:B------:R-:W-:Y:S01]  /*4660*/  FSEL R60, R17, -INF , !P1 ;  /* 0xff800000113c7808 */ /* 0x000fe20004800000 */
[----:B-1----:R-:W-:Y:S01]  /*4670*/  FMUL.FTZ R6, R91, c[0x0][0x320] ;  /* 0x0000c8005b067a20 */ /* 0x002fe20000410000 */
        /* <DEDUP_REMOVED lines=10> */
[----:B------:R-:W-:Y:S01]  /*4720*/  ISETP.LT.OR P1, PT, R5, 0x21, P1 ;  /* 0x000000210500780c */ /* 0x000fe20000f21670 */
[----:B------:R-:W1:Y:S01]  /*4730*/  MUFU.TANH R20, R8 ;  /* 0x0000000800147308 */ /* 0x000e620000002400 */
        /* <DEDUP_REMOVED lines=14> */
[----:B------:R1:W1:Y:S01]  /*4820*/  MUFU.TANH R8, R4 ;  /* 0x0000000400087308 */ /* 0x0002620000002400 */
[----:B------:R-:W-:Y:S02]  /*4830*/  FSEL R133, R26, -INF , !P2 ;  /* 0xff8000001a857808 */ /* 0x000fe40005000000 */
[----:B------:R-:W-:Y:S01]  /*4840*/  FSEL R138, R23, -INF , !P1 ;  /* 0xff800000178a7808 */ /* 0x000fe20004800000 */
[----:B-----5:R-:W5:Y:S02]  /*4850*/  SHFL.IDX PT, R6, R12, 0x3, 0x1c1f ;  /* 0x007c1f000c067f89 */ /* 0x020f6400000e0000 */
[----:B-----5:R-:W-:-:S02]  /*4860*/  IMAD.IADD R5, R13, 0x1, R6 ;  /* 0x000000010d057824 */ /* 0x020fc400078e0206 */
[----:B-1----:R-:W-:-:S03]  /*4870*/  IMAD.IADD R4, R15, 0x1, R6 ;  /* 0x000000010f047824 */ /* 0x002fc600078e0206 */
[----:B------:R-:W-:Y:S01]  /*4880*/  IMNMX R5, R5, R14, PT ;  /* 0x0000000e05057217 */ /* 0x000fe20003800200 */
        /* <DEDUP_REMOVED lines=13> */
.L_x_965:
[----:B------:R-:W-:-:S04]  /*4960*/  MOV R7, c[0x0][0x32c] ;  /* 0x0000cb0000077a02 */ /* 0x000fc80000000f00 */
[----:B------:R-:W-:-:S13]  /*4970*/  ISETP.NE.AND P0, PT, R7, 0x1, PT ;  /* 0x000000010700780c */ /* 0x000fda0003f05270 */
[----:B------:R-:W-:-:S05]  /*4980*/  @P0 IMAD.HI.U32 R7, R6, c[0x0][0x330], RZ ;  /* 0x0000cc0006070a27 */ /* 0x000fca00078e00ff */
[----:B------:R-:W-:Y:S02]  /*4990*/  @P0 SHF.R.U32.HI R6, RZ, c[0x0][0x334], R7 ;  /* 0x0000cd00ff060a19 */ /* 0x000fe40000011607 */
.L_x_966:
[----:B------:R-:W-:Y:S05]  /*49a0*/  BSYNC B0 ;  /* 0x0000000000007941 */ /* 0x000fea0003800000 */
.L_x_964:
[----:B------:R-:W-:-:S05]  /*49b0*/  IMAD R6, R6, c[0x0][0x32c], R16 ;  /* 0x0000cb0006067a24 */ /* 0x000fca00078e0210 */
[----:B------:R-:W-:Y:S02]  /*49c0*/  IADD3 R7, R6, c[0x0][0x32c], RZ ;  /* 0x0000cb0006077a10 */ /* 0x000fe40007ffe0ff */
[----:B------:R-:W-:Y:S02]  /*49d0*/  IMNMX R4, R4, R6, !PT ;  /* 0x0000000604047217 */ /* 0x000fe40007800200 */
[----:B------:R-:W-:Y:S02]  /*49e0*/  IMNMX R5, R5, R7, PT ;  /* 0x0000000705057217 */ /* 0x000fe40003800200 */
.L_x_963:
[----:B--234-:R-:W-:Y:S01]  /*49f0*/  FMNMX.FTZ R7, R37, R39, !PT ;  /* 0x0000002725077209 */ /* 0x01cfe20007810000 */
[----:B------:R-:W-:Y:S01]  /*4a00*/  UP2UR UR31, UPR, URZ, 0x4 ;  /* 0x000000043f1f7883 */ /* 0x000fe20008000000 */
[----:B------:R-:W-:Y:S01]  /*4a10*/  FMNMX.FTZ R6, R35, R36, !PT ;  /* 0x0000002423067209 */ /* 0x000fe20007810000 */
[----:B------:R-:W-:Y:S01]  /*4a20*/  UISETP.NE.AND UP2, UPT, UR29, URZ, UPT ;  /* 0x0000003f1d00728c */ /* 0x000fe2000bf45270 */
[----:B------:R-:W-:Y:S01]  /*4a30*/  FMNMX.FTZ R7, R41, R7, !PT ;  /* 0x0000000729077209 */ /* 0x000fe20007810000 */
        /* <DEDUP_REMOVED lines=8> */
[----:B------:R-:W-:Y:S01]  /*4ac0*/  IMAD.SHL.U32 R225, R0, 0x2, RZ ;  /* 0x0000000200e17824 */ /* 0x000fe200078e00ff */
[----:B------:R-:W-:Y:S01]  /*4ad0*/  FMNMX.FTZ R6, R61, R6, !PT ;  /* 0x000000063d067209 */ /* 0x000fe20007810000 */
[----:B------:R-:W-:Y:S01]  /*4ae0*/  STL [R1+0x64], R236 ;  /* 0x000064ec01007387 */ /* 0x000fe20000100800 */
[----:B------:R-:W-:Y:S01]  /*4af0*/  FMNMX.FTZ R137, R70, R137, !PT ;  /* 0x0000008946897209 */ /* 0x000fe20007810000 */
[----:B------:R-:W-:Y:S01]  /*4b00*/  IMAD R226, R3, 0x2, R225 ;  /* 0x0000000203e27824 */ /* 0x000fe200078e02e1 */
[----:B------:R-:W-:Y:S01]  /*4b10*/  FMNMX.FTZ R6, R63, R6, !PT ;  /* 0x000000063f067209 */ /* 0x000fe20007810000 */
[----:B------:R-:W-:Y:S01]  /*4b20*/  LDSM.16.MT88.4 R16, [R225+0x3880] ;  /* 0x00388000e110783b */ /* 0x000fe20000004200 */
[----:B------:R-:W-:Y:S01]  /*4b30*/  FMNMX.FTZ R137, R69, R137, !PT ;  /* 0x0000008945897209 */ /* 0x000fe20007810000 */
[----:B------:R-:W-:Y:S01]  /*4b40*/  IMAD R227, R2, 0x2, R226 ;  /* 0x0000000202e37824 */ /* 0x000fe200078e02e2 */
[----:B------:R-:W-:Y:S01]  /*4b50*/  FMNMX.FTZ R6, R62, R6, !PT ;  /* 0x000000063e067209 */ /* 0x000fe20007810000 */
[----:B------:R-:W-:Y:S01]  /*4b60*/  STL [R1+0x60], R235 ;  /* 0x000060eb01007387 */ /* 0x000fe20000100800 */
[----:B------:R-:W-:-:S02]  /*4b70*/  FMNMX.FTZ R137, R71, R137, !PT ;  /* 0x0000008947897209 */ /* 0x000fc40007810000 */
[----:B------:R-:W-:Y:S01]  /*4b80*/  FMNMX.FTZ R6, R68, R6, !PT ;  /* 0x0000000644067209 */ /* 0x000fe20007810000 */
[----:B------:R-:W-:Y:S01]  /*4b90*/  LDSM.16.MT88.4 R44, [R227+0x3880] ;  /* 0x00388000e32c783b */ /* 0x000fe20000004200 */
[----:B------:R-:W-:Y:S02]  /*4ba0*/  FMNMX.FTZ R137, R245, R137, !PT ;  /* 0x00000089f5897209 */ /* 0x000fe40007810000 */
[----:B------:R-:W-:Y:S01]  /*4bb0*/  FMNMX.FTZ R6, R190, R6, !PT ;  /* 0x00000006be067209 */ /* 0x000fe20007810000 */
[----:B------:R-:W-:Y:S01]  /*4bc0*/  STL [R1+0x5c], R234 ;  /* 0x00005cea01007387 */ /* 0x000fe20000100800 */
[----:B------:R-:W-:Y:S02]  /*4bd0*/  FMNMX.FTZ R137, R244, R137, !PT ;  /* 0x00000089f4897209 */ /* 0x000fe40007810000 */
[----:B------:R-:W-:Y:S01]  /*4be0*/  FMNMX.FTZ R6, R189, R6, !PT ;  /* 0x00000006bd067209 */ /* 0x000fe20007810000 */
[----:B------:R-:W-:Y:S01]  /*4bf0*/  STL [R1+0x58], R233 ;  /* 0x000058e901007387 */ /* 0x000fe20000100800 */
[----:B------:R-:W-:-:S02]  /*4c00*/  FMNMX.FTZ R137, R207, R137, !PT ;  /* 0x00000089cf897209 */ /* 0x000fc40007810000 */
[----:B------:R-:W-:Y:S01]  /*4c10*/  FMNMX.FTZ R6, R188, R6, !PT ;  /* 0x00000006bc067209 */ /* 0x000fe20007810000 */
[----:B------:R-:W-:Y:S01]  /*4c20*/  STL [R1+0x54], R232 ;  /* 0x000054e801007387 */ /* 0x000fe20000100800 */
[----:B------:R-:W-:Y:S02]  /*4c30*/  FMNMX.FTZ R137, R191, R137, !PT ;  /* 0x00000089bf897209 */ /* 0x000fe40007810000 */
[----:B------:R-:W-:Y:S01]  /*4c40*/  FMNMX.FTZ R136, R139, R6, !PT ;  /* 0x000000068b887209 */ /* 0x000fe20007810000 */
[----:B------:R-:W-:Y:S01]  /*4c50*/  STL [R1+0x50], R231 ;  /* 0x000050e701007387 */ /* 0x000fe20000100800 */
[----:B------:R-:W-:Y:S01]  /*4c60*/  PLOP3.LUT P1, PT, PT, PT, UP2, 0x40, 0x0 ;  /* 0x000000000000781c */ /* 0x000fe20003f2e828 */
[----:B------:R-:W-:Y:S01]  /*4c70*/  UISETP.NE.AND UP2, UPT, UR28, URZ, UPT ;  /* 0x0000003f1c00728c */ /* 0x000fe2000bf45270 */
[----:B------:R-:W-:Y:S01]  /*4c80*/  PLOP3.LUT P2, PT, PT, PT, UP1, 0x40, 0x0 ;  /* 0x000000000000781c */ /* 0x000fe20003f4e818 */
[----:B------:R-:W1:Y:S01]  /*4c90*/  SHFL.BFLY PT, R6, R137, 0x2, 0x1f ;  /* 0x0c401f0089067f89 */ /* 0x000e6200000e0000 */
[C---:B------:R-:W-:Y:S01]  /*4ca0*/  ISETP.GT.AND P1, PT, R4.reuse, 0x1, P1 ;  /* 0x000000010400780c */ /* 0x040fe20000f24270 */
[----:B------:R-:W-:Y:S01]  /*4cb0*/  UISETP.NE.AND UP1, UPT, UR5, URZ, UPT ;  /* 0x0000003f0500728c */ /* 0x000fe2000bf25270 */
[----:B------:R-:W-:Y:S01]  /*4cc0*/  ISETP.GT.AND P2, PT, R4, RZ, P2 ;  /* 0x000000ff0400720c */ /* 0x000fe20001744270 */
[----:B------:R-:W2:Y:S01]  /*4cd0*/  SHFL.BFLY PT, R7, R136, 0x2, 0x1f ;  /* 0x0c401f0088077f89 */ /* 0x000ea200000e0000 */
[C---:B------:R-:W-:Y:S01]  /*4ce0*/  ISETP.LT.OR P1, PT, R5.reuse, 0x2, P1 ;  /* 0x000000020500780c */ /* 0x040fe20000f21670 */
[----:B------:R-:W-:Y:S01]  /*4cf0*/  ULDC.64 UR4, c[0x0][0x2c8] ;  /* 0x0000b20000047ab9 */ /* 0x000fe20000000a00 */
[----:B------:R-:W-:Y:S01]  /*4d00*/  ISETP.LT.OR P2, PT, R5, 0x1, P2 ;  /* 0x000000010500780c */ /* 0x000fe20001741670 */
[----:B------:R-:W-:Y:S01]  /*4d10*/  STL [R1+0x4c], R230 ;  /* 0x00004ce601007387 */ /* 0x000fe20000100800 */
[----:B------:R-:W-:-:S02]  /*4d20*/  FSEL R15, R9, -INF , !P1 ;  /* 0xff800000090f7808 */ /* 0x000fc40004800000 */
[----:B------:R-:W-:Y:S01]  /*4d30*/  FSEL R14, R8, -INF , !P2 ;  /* 0xff800000080e7808 */ /* 0x000fe20005000000 */
[----:B------:R-:W-:Y:S01]  /*4d40*/  STL [R1+0x48], R229 ;  /* 0x000048e501007387 */ /* 0x000fe20000100800 */
[----:B------:R-:W-:Y:S01]  /*4d50*/  PLOP3.LUT P2, PT, PT, PT, UP1, 0x40, 0x0 ;  /* 0x000000000000781c */ /* 0x000fe20003f4e818 */
[----:B------:R-:W-:Y:S01]  /*4d60*/  UISETP.NE.AND UP1, UPT, UR29, URZ, UPT ;  /* 0x0000003f1d00728c */ /* 0x000fe2000bf25270 */
[----:B------:R-:W-:Y:S01]  /*4d70*/  PLOP3.LUT P1, PT, PT, PT, UP0, 0x40, 0x0 ;  /* 0x000000000000781c */ /* 0x000fe20003f2e808 */
[----:B------:R-:W-:Y:S01]  /*4d80*/  UISETP.NE.AND UP0, UPT, UR30, URZ, UPT ;  /* 0x0000003f1e00728c */ /* 0x000fe2000bf05270 */
[C---:B------:R-:W-:Y:S01]  /*4d90*/  ISETP.GT.AND P2, PT, R4.reuse, 0x9, P2 ;  /* 0x000000090400780c */ /* 0x040fe20001744270 */
[----:B------:R-:W-:Y:S01]  /*4da0*/  STL [R1+0x44], R224 ;  /* 0x000044e001007387 */ /* 0x000fe20000100800 */
[----:B------:R-:W-:Y:S02]  /*4db0*/  ISETP.GT.AND P1, PT, R4, 0x10, P1 ;  /* 0x000000100400780c */ /* 0x000fe40000f24270 */
[----:B------:R-:W-:-:S02]  /*4dc0*/  ISETP.LT.OR P2, PT, R5, 0xa, P2 ;  /* 0x0000000a0500780c */ /* 0x000fc40001741670 */
[----:B------:R-:W-:Y:S02]  /*4dd0*/  ISETP.LT.OR P1, PT, R5, 0x11, P1 ;  /* 0x000000110500780c */ /* 0x000fe40000f21670 */
[----:B-1----:R-:W-:Y:S02]  /*4de0*/  FMNMX.FTZ R137, R137, R6, !PT ;  /* 0x0000000689897209 */ /* 0x002fe40007810000 */
[----:B------:R-:W-:Y:S02]  /*4df0*/  FMNMX.FTZ R8, R14, R15, !PT ;  /* 0x0000000f0e087209 */ /* 0x000fe40007810000 */
[----:B--2---:R-:W-:Y:S01]  /*4e00*/  FMNMX.FTZ R136, R136, R7, !PT ;  /* 0x0000000788887209 */ /* 0x004fe20007810000 */
[----:B------:R-:W1:Y:S01]  /*4e10*/  SHFL.BFLY PT, R6, R137, 0x1, 0x1f ;  /* 0x0c201f0089067f89 */ /* 0x000e6200000e0000 */
[----:B------:R-:W-:Y:S02]  /*4e20*/  FSEL R49, R49, -INF , !P2 ;  /* 0xff80000031317808 */ /* 0x000fe40005000000 */
[----:B------:R-:W-:Y:S01]  /*4e30*/  FSEL R52, R52, -INF , !P1 ;  /* 0xff80000034347808 */ /* 0x000fe20004800000 */
[----:B------:R-:W2:Y:S01]  /*4e40*/  SHFL.BFLY PT, R7, R136, 0x1, 0x1f ;  /* 0x0c201f0088077f89 */ /* 0x000ea200000e0000 */
[----:B------:R-:W-:Y:S01]  /*4e50*/  PLOP3.LUT P2, PT, PT, PT, UP5, 0x40, 0x0 ;  /* 0x000000000000781c */ /* 0x000fe20003f4e858 */
[----:B------:R-:W-:Y:S01]  /*4e60*/  UISETP.NE.AND UP5, UPT, UR13, URZ, UPT ;  /* 0x0000003f0d00728c */ /* 0x000fe2000bfa5270 */
[----:B------:R-:W-:-:S02]  /*4e70*/  PLOP3.LUT P1, PT, PT, PT, UP4, 0x40, 0x0 ;  /* 0x000000000000781c */ /* 0x000fc40003f2e848 */
[C---:B------:R-:W-:Y:S02]  /*4e80*/  ISETP.GT.AND P2, PT, R4.reuse, 0x18, P2 ;  /* 0x000000180400780c */ /* 0x040fe40001744270 */
[----:B------:R-:W-:Y:S02]  /*4e90*/  ISETP.GT.AND P1, PT, R4, 0x19, P1 ;  /* 0x000000190400780c */ /* 0x000fe40000f24270 */
[C---:B------:R-:W-:Y:S02]  /*4ea0*/  ISETP.LT.OR P2, PT, R5.reuse, 0x19, P2 ;  /* 0x000000190500780c */ /* 0x040fe40001741670 */
[----:B------:R-:W-:Y:S02]  /*4eb0*/  ISETP.LT.OR P1, PT, R5, 0x1a, P1 ;  /* 0x0000001a0500780c */ /* 0x000fe40000f21670 */
[----:B------:R-:W-:Y:S02]  /*4ec0*/  FSEL R50, R50, -INF , !P2 ;  /* 0xff80000032327808 */ /* 0x000fe40005000000 */
[----:B------:R-:W-:-:S02]  /*4ed0*/  FSEL R53, R53, -INF , !P1 ;  /* 0xff80000035357808 */ /* 0x000fc40004800000 */
[----:B------:R-:W-:Y:S02]  /*4ee0*/  PLOP3.LUT P1, PT, PT, PT, UP1, 0x40, 0x0 ;  /* 0x000000000000781c */ /* 0x000fe40003f2e818 */
[----:B------:R-:W-:Y:S02]  /*4ef0*/  LEA R228, R2, R225, 0x1 ;  /* 0x000000e102e47211 */ /* 0x000fe400078e08ff */
[----:B-1----:R-:W-:Y:S02]  /*4f00*/  FMNMX.FTZ R137, R137, R6, !PT ;  /* 0x0000000689897209 */ /* 0x002fe40007810000 */
[----:B------:R-:W-:Y:S01]  /*4f10*/  FMNMX.FTZ R6, R55, R54, !PT ;  /* 0x0000003637067209 */ /* 0x000fe20007810000 */
[----:B------:R-:W-:Y:S01]  /*4f20*/  LDSM.16.MT88.4 R24, [R228+0x2080] ;  /* 0x00208000e418783b */ /* 0x000fe20000004200 */
[----:B--2---:R-:W-:Y:S01]  /*4f30*/  FMNMX.FTZ R136, R136, R7, !PT ;  /* 0x0000000788887209 */ /* 0x004fe20007810000 */
[C---:B------:R-:W-:Y:S01]  /*4f40*/  FMUL.FTZ R13, R137.reuse, c[0x0][0x2d0] ;  /* 0x0000b400890d7a20 */ /* 0x040fe20000410000 */
[----:B------:R-:W-:-:S02]  /*4f50*/  FSETP.NEU.FTZ.AND P0, PT, R137, -INF , PT ;  /* 0xff8000008900780b */ /* 0x000fc40003f1d000 */
[----:B------:R-:W-:Y:S01]  /*4f60*/  FMNMX.FTZ R6, R57, R6, !PT ;  /* 0x0000000639067209 */ /* 0x000fe20007810000 */
[C---:B------:R-:W-:Y:S01]  /*4f70*/  FMUL.FTZ R12, R136.reuse, c[0x0][0x2d0] ;  /* 0x0000b400880c7a20 */ /* 0x040fe20000410000 */
[----:B------:R-:W-:Y:S02]  /*4f80*/  FSEL R13, R13, RZ, P0 ;  /* 0x000000ff0d0d7208 */ /* 0x000fe40000000000 */
[----:B------:R-:W-:Y:S02]  /*4f90*/  FSETP.NEU.FTZ.AND P0, PT, R136, -INF , PT ;  /* 0xff8000008800780b */ /* 0x000fe40003f1d000 */
[----:B------:R-:W-:Y:S01]  /*4fa0*/  FMNMX.FTZ R6, R56, R6, !PT ;  /* 0x0000000638067209 */ /* 0x000fe20007810000 */
[----:B------:R-:W-:Y:S01]  /*4fb0*/  FFMA.FTZ R7, R37, c[0x0][0x2d0], -R13 ;  /* 0x0000b40025077a23 */ /* 0x000fe2000001080d */
[----:B------:R-:W-:Y:S02]  /*4fc0*/  FSEL R12, R12, RZ, P0 ;  /* 0x000000ff0c0c7208 */ /* 0x000fe40000000000 */
[----:B------:R-:W-:Y:S01]  /*4fd0*/  PLOP3.LUT P0, PT, PT, PT, UP2, 0x40, 0x0 ;  /* 0x000000000000781c */ /* 0x000fe20003f0e828 */
[----:B------:R-:W-:Y:S01]  /*4fe0*/  UISETP.NE.AND UP2, UPT, UR31, URZ, UPT ;  /* 0x0000003f1f00728c */ /* 0x000fe2000bf45270 */
[----:B------:R-:W-:Y:S01]  /*4ff0*/  FMNMX.FTZ R6, R58, R6, !PT ;  /* 0x000000063a067209 */ /* 0x000fe20007810000 */
[----:B------:R1:W-:Y:S01]  /*5000*/  MUFU.EX2 R222, R7 ;  /* 0x0000000700de7308 */ /* 0x0003e20000000800 */
[----:B------:R-:W-:Y:S01]  /*5010*/  ISETP.GT.AND P0, PT, R4, 0x8, P0 ;  /* 0x000000080400780c */ /* 0x000fe20000704270 */
[----:B------:R-:W-:Y:S01]  /*5020*/  FFMA.FTZ R2, R40, c[0x0][0x2d0], -R12 ;  /* 0x0000b40028027a23 */ /* 0x000fe2000001080c */
[----:B------:R-:W-:-:S02]  /*5030*/  FMNMX.FTZ R6, R60, R6, !PT ;  /* 0x000000063c067209 */ /* 0x000fc40007810000 */
[----:B------:R-:W-:Y:S02]  /*5040*/  ISETP.LT.OR P0, PT, R5, 0x9, P0 ;  /* 0x000000090500780c */ /* 0x000fe40000701670 */
[----:B------:R-:W-:Y:S01]  /*5050*/  FMNMX.FTZ R6, R59, R6, !PT ;  /* 0x000000063b067209 */ /* 0x000fe20007810000 */
[----:B------:R-:W-:Y:S01]  /*5060*/  MUFU.EX2 R199, R2 ;  /* 0x0000000200c77308 */ /* 0x000fe20000000800 */
[----:B------:R-:W-:Y:S02]  /*5070*/  FSEL R48, R10, -INF , !P0 ;  /* 0xff8000000a307808 */ /* 0x000fe40004000000 */
[----:B------:R-:W-:Y:S01]  /*5080*/  PLOP3.LUT P0, PT, PT, PT, UP6, 0x40, 0x0 ;  /* 0x000000000000781c */ /* 0x000fe20003f0e868 */
[----:B------:R-:W-:Y:S01]  /*5090*/  UISETP.NE.AND UP6, UPT, UR12, URZ, UPT ;  /* 0x0000003f0c00728c */ /* 0x000fe2000bfc5270 */
[----:B------:R-:W-:Y:S02]  /*50a0*/  FMNMX.FTZ R6, R72, R6, !PT ;  /* 0x0000000648067209 */ /* 0x000fe40007810000 */
[----:B------:R-:W-:Y:S01]  /*50b0*/  ISETP.GT.AND P0, PT, R4, 0x11, P0 ;  /* 0x000000110400780c */ /* 0x000fe20000704270 */
[----:B-1----:R-:W-:Y:S01]  /*50c0*/  FFMA.FTZ R7, R39, c[0x0][0x2d0], -R13 ;  /* 0x0000b40027077a23 */ /* 0x002fe2000001080d */
[----:B------:R-:W-:-:S02]  /*50d0*/  FMNMX.FTZ R8, R48, R8, !PT ;  /* 0x0000000830087209 */ /* 0x000fc40007810000 */
[----:B------:R-:W-:Y:S01]  /*50e0*/  ISETP.LT.OR P0, PT, R5, 0x12, P0 ;  /* 0x000000120500780c */ /* 0x000fe20000701670 */
[----:B------:R1:W-:Y:S01]  /*50f0*/  MUFU.EX2 R208, R7 ;  /* 0x0000000700d07308 */ /* 0x0003e20000000800 */
[----:B------:R-:W-:Y:S02]  /*5100*/  FMNMX.FTZ R6, R134, R6, !PT ;  /* 0x0000000686067209 */ /* 0x000fe40007810000 */
[----:B------:R-:W-:Y:S02]  /*5110*/  FSEL R51, R11, -INF , !P0 ;  /* 0xff8000000b337808 */ /* 0x000fe40004000000 */
[----:B------:R-:W-:Y:S02]  /*5120*/  PLOP3.LUT P0, PT, PT, PT, UP3, 0x40, 0x0 ;  /* 0x000000000000781c */ /* 0x000fe40003f0e838 */
[----:B------:R-:W-:Y:S02]  /*5130*/  FMNMX.FTZ R8, R49, R8, !PT ;  /* 0x0000000831087209 */ /* 0x000fe40007810000 */
[----:B------:R-:W-:-:S02]  /*5140*/  ISETP.GT.AND P0, PT, R4, 0x20, P0 ;  /* 0x000000200400780c */ /* 0x000fc40000704270 */
[----:B------:R-:W-:Y:S02]  /*5150*/  FMNMX.FTZ R6, R132, R6, !PT ;  /* 0x0000000684067209 */ /* 0x000fe40007810000 */
[----:B------:R-:W-:Y:S02]  /*5160*/  ISETP.LT.OR P0, PT, R5, 0x21, P0 ;  /* 0x000000210500780c */ /* 0x000fe40000701670 */
[----:B------:R-:W-:Y:S01]  /*5170*/  FMNMX.FTZ R8, R52, R8, !PT ;  /* 0x0000000834087209 */ /* 0x000fe20007810000 */
[----:B-1----:R-:W-:Y:S01]  /*5180*/  FFMA.FTZ R7, R41, c[0x0][0x2d0], -R13 ;  /* 0x0000b40029077a23 */ /* 0x002fe2000001080d */
[----:B------:R-:W-:Y:S02]  /*5190*/  FMNMX.FTZ R6, R133, R6, !PT ;  /* 0x0000000685067209 */ /* 0x000fe40007810000 */
[----:B------:R-:W-:Y:S01]  /*51a0*/  FSEL R87, R22, -INF , !P0 ;  /* 0xff80000016577808 */ /* 0x000fe20004000000 */
[----:B------:R1:W-:Y:S01]  /*51b0*/  MUFU.EX2 R201, R7 ;  /* 0x0000000700c97308 */ /* 0x0003e20000000800 */
[----:B------:R-:W-:-:S02]  /*51c0*/  PLOP3.LUT P2, PT, PT, PT, UP2, 0x40, 0x0 ;  /* 0x000000000000781c */ /* 0x000fc40003f4e828 */
[----:B------:R-:W-:Y:S02]  /*51d0*/  PLOP3.LUT P0, PT, PT, PT, UP0, 0x40, 0x0 ;  /* 0x000000000000781c */ /* 0x000fe40003f0e808 */
[----:B------:R-:W-:Y:S02]  /*51e0*/  FMNMX.FTZ R8, R51, R8, !PT ;  /* 0x0000000833087209 */ /* 0x000fe40007810000 */
[----:B------:R-:W-:Y:S02]  /*51f0*/  FMNMX.FTZ R6, R138, R6, !PT ;  /* 0x000000068a067209 */ /* 0x000fe40007810000 */
[C---:B------:R-:W-:Y:S02]  /*5200*/  ISETP.GT.AND P2, PT, R4.reuse, 0x21, P2 ;  /* 0x000000210400780c */ /* 0x040fe40001744270 */
[C---:B------:R-:W-:Y:S02]  /*5210*/  ISETP.GT.AND P1, PT, R4.reuse, 0x28, P1 ;  /* 0x000000280400780c */ /* 0x040fe40000f24270 */
[----:B------:R-:W-:-:S02]  /*5220*/  ISETP.GT.AND P0, PT, R4, 0x29, P0 ;  /* 0x000000290400780c */ /* 0x000fc40000704270 */
[----:B------:R-:W-:Y:S01]  /*5230*/  FMNMX.FTZ R4, R50, R8, !PT ;  /* 0x0000000832047209 */ /* 0x000fe20007810000 */
[----:B-1----:R-:W-:Y:S01]  /*5240*/  FFMA.FTZ R7, R42, c[0x0][0x2d0], -R13 ;  /* 0x0000b4002a077a23 */ /* 0x002fe2000001080d */
[----:B------:R-:W1:Y:S01]  /*5250*/  SHFL.BFLY PT, R8, R6, 0x2, 0x1f ;  /* 0x0c401f0006087f89 */ /* 0x000e6200000e0000 */
[----:B------:R-:W-:Y:S02]  /*5260*/  ISETP.LT.OR P2, PT, R5, 0x22, P2 ;  /* 0x000000220500780c */ /* 0x000fe40001741670 */
[----:B------:R-:W-:Y:S01]  /*5270*/  FMNMX.FTZ R4, R53, R4, !PT ;  /* 0x0000000435047209 */ /* 0x000fe20007810000 */
[----:B------:R-:W-:Y:S01]  /*5280*/  LDSM.16.MT88.4 R40, [R228+0x3880] ;  /* 0x00388000e428783b */ /* 0x000fe20000004200 */
[----:B------:R-:W-:Y:S01]  /*5290*/  ISETP.LT.OR P1, PT, R5, 0x29, P1 ;  /* 0x000000290500780c */ /* 0x000fe20000f21670 */
[----:B------:R-:W2:Y:S01]  /*52a0*/  MUFU.EX2 R197, R7 ;  /* 0x0000000700c57308 */ /* 0x000ea20000000800 */
[----:B------:R-:W-:Y:S02]  /*52b0*/  FSEL R86, R20, -INF , !P2 ;  /* 0xff80000014567808 */ /* 0x000fe40005000000 */
[----:B------:R-:W-:Y:S01]  /*52c0*/  FMNMX.FTZ R4, R87, R4, !PT ;  /* 0x0000000457047209 */ /* 0x000fe20007810000 */
[----:B------:R-:W-:Y:S01]  /*52d0*/  LDSM.16.MT88.4 R20, [R227+0x2080] ;  /* 0x00208000e314783b */ /* 0x000fe20000004200 */
[----:B------:R-:W-:Y:S01]  /*52e0*/  ISETP.LT.OR P0, PT, R5, 0x2a, P0 ;  /* 0x0000002a0500780c */ /* 0x000fe20000701670 */
[----:B------:R-:W-:Y:S01]  /*52f0*/  FFMA.FTZ R5, R35, c[0x0][0x2d0], -R12 ;  /* 0x0000b40023057a23 */ /* 0x000fe2000001080c */
[----:B------:R-:W-:Y:S01]  /*5300*/  FSEL R85, R30, -INF , !P1 ;  /* 0xff8000001e557808 */ /* 0x000fe20004800000 */
[----:B------:R-:W-:Y:S01]  /*5310*/  LDSM.16.MT88.4 R32, [R225+0x2080] ;  /* 0x00208000e120783b */ /* 0x000fe20000004200 */
[----:B------:R-:W-:Y:S01]  /*5320*/  FMNMX.FTZ R4, R86, R4, !PT ;  /* 0x0000000456047209 */ /* 0x000fe20007810000 */
[----:B------:R3:W-:Y:S01]  /*5330*/  MUFU.EX2 R220, R5 ;  /* 0x0000000500dc7308 */ /* 0x0007e20000000800 */
[----:B------:R-:W-:-:S02]  /*5340*/  FSEL R84, R31, -INF , !P0 ;  /* 0xff8000001f547808 */ /* 0x000fc40004000000 */
[----:B------:R-:W-:Y:S01]  /*5350*/  FMNMX.FTZ R0, R85, R4, !PT ;  /* 0x0000000455007209 */ /* 0x000fe20007810000 */
[----:B------:R-:W-:Y:S01]  /*5360*/  FFMA.FTZ R4, R36, c[0x0][0x2d0], -R12 ;  /* 0x0000b40024047a23 */ /* 0x000fe2000001080c */
[----:B------:R-:W-:Y:S01]  /*5370*/  LDSM.16.MT88.4 R28, [R226+0x2080] ;  /* 0x00208000e21c783b */ /* 0x000fe20000004200 */
[----:B--2---:R-:W-:Y:S02]  /*5380*/  F2FP.PACK_AB R10, R197, R201 ;  /* 0x000000c9c50a723e */ /* 0x004fe400000000ff */
[----:B------:R-:W-:Y:S01]  /*5390*/  FMNMX.FTZ R0, R84, R0, !PT ;  /* 0x0000000054007209 */ /* 0x000fe20007810000 */
[----:B------:R2:W4:Y:S01]  /*53a0*/  MUFU.EX2 R193, R4 ;  /* 0x0000000400c17308 */ /* 0x0005220000000800 */
[----:B-1----:R-:W-:Y:S02]  /*53b0*/  FMNMX.FTZ R3, R6, R8, !PT ;  /* 0x0000000806037209 */ /* 0x002fe40007810000 */
[----:B------:R-:W-:-:S03]  /*53c0*/  F2FP.PACK_AB R8, R208, R222 ;  /* 0x000000ded008723e */ /* 0x000fc600000000ff */
[----:B------:R-:W1:Y:S04]  /*53d0*/  SHFL.BFLY PT, R135, R3, 0x1, 0x1f ;  /* 0x0c201f0003877f89 */ /* 0x000e6800000e0000 */
[----:B---3--:R-:W3:Y:S01]  /*53e0*/  SHFL.BFLY PT, R5, R0, 0x2, 0x1f ;  /* 0x0c401f0000057f89 */ /* 0x008ee200000e0000 */
[----:B--2---:R-:W-:Y:S01]  /*53f0*/  FFMA.FTZ R4, R38, c[0x0][0x2d0], -R12 ;  /* 0x0000b40026047a23 */ /* 0x004fe2000001080c */
[----:B----4-:R-:W-:Y:S02]  /*5400*/  F2FP.PACK_AB R9, R193, R220 ;  /* 0x000000dcc109723e */ /* 0x010fe400000000ff */
[----:B------:R-:W-:Y:S01]  /*5410*/  LDSM.16.MT88.4 R36, [R226+0x3880] ;  /* 0x00388000e224783b */ /* 0x000fe20000004200 */
[----:B------:R-:W2:Y:S01]  /*5420*/  MUFU.EX2 R221, R4 ;  /* 0x0000000400dd7308 */ /* 0x000ea20000000800 */
[----:B-1----:R-:W-:-:S02]  /*5430*/  FMNMX.FTZ R135, R3, R135, !PT ;  /* 0x0000008703877209 */ /* 0x002fc40007810000 */
[----:B---3--:R-:W-:-:S03]  /*5440*/  FMNMX.FTZ R0, R0, R5, !PT ;  /* 0x0000000500007209 */ /* 0x008fc60007810000 */
[C---:B------:R-:W-:Y:S01]  /*5450*/  FMUL.FTZ R2, R135.reuse, c[0x0][0x2d0] ;  /* 0x0000b40087027a20 */ /* 0x040fe20000410000 */
[----:B------:R-:W-:Y:S02]  /*5460*/  FSETP.NEU.FTZ.AND P0, PT, R135, -INF , PT ;  /* 0xff8000008700780b */ /* 0x000fe40003f1d000 */
[----:B--2---:R-:W-:Y:S01]  /*5470*/  F2FP.PACK_AB R11, R199, R221 ;  /* 0x000000ddc70b723e */ /* 0x004fe200000000ff */
[----:B------:R-:W1:Y:S01]  /*5480*/  SHFL.BFLY PT, R4, R0, 0x1, 0x1f ;  /* 0x0c201f0000047f89 */ /* 0x000e6200000e0000 */
[----:B------:R-:W-:-:S05]  /*5490*/  FSEL R2, R2, RZ, P0 ;  /* 0x000000ff02027208 */ /* 0x000fca0000000000 */
[--C-:B------:R-:W-:Y:S01]  /*54a0*/  FFMA.FTZ R3, R55, c[0x0][0x2d0], -R2.reuse ;  /* 0x0000b40037037a23 */ /* 0x100fe20000010802 */
[C---:B------:R-:W-:Y:S03]  /*54b0*/  HMMA.16816.F32 R144, R8.reuse, R32, RZ ;  /* 0x000000200890723c */ /* 0x040fe600000018ff */
[----:B------:R2:W-:Y:S05]  /*54c0*/  MUFU.EX2 R196, R3 ;  /* 0x0000000300c47308 */ /* 0x0005ea0000000800 */
[C---:B------:R-:W-:Y:S08]  /*54d0*/  HMMA.16816.F32 R184, R8.reuse, R28, RZ ;  /* 0x0000001c08b8723c */ /* 0x040ff000000018ff */
[----:B------:R-:W-:Y:S01]  /*54e0*/  HMMA.16816.F32 R180, R8, R24, RZ ;  /* 0x0000001808b4723c */ /* 0x000fe200000018ff */
[----:B--2---:R-:W-:-:S04]  /*54f0*/  FFMA.FTZ R3, R54, c[0x0][0x2d0], -R2 ;  /* 0x0000b40036037a23 */ /* 0x004fc80000010802 */
[----:B------:R1:W-:Y:S03]  /*5500*/  MUFU.EX2 R192, R3 ;  /* 0x0000000300c07308 */ /* 0x0003e60000000800 */
[C---:B------:R-:W-:Y:S08]  /*5510*/  HMMA.16816.F32 R176, R8.reuse, R20, RZ ;  /* 0x0000001408b0723c */ /* 0x040ff000000018ff */
[----:B------:R-:W-:Y:S01]  /*5520*/  HMMA.16816.F32 R172, R8, R16, RZ ;  /* 0x0000001008ac723c */ /* 0x000fe200000018ff */
[----:B-1----:R-:W-:Y:S01]  /*5530*/  FMNMX.FTZ R3, R0, R4, !PT ;  /* 0x0000000400037209 */ /* 0x002fe20007810000 */
[----:B------:R-:W-:-:S06]  /*5540*/  FFMA.FTZ R0, R57, c[0x0][0x2d0], -R2 ;  /* 0x0000b40039007a23 */ /* 0x000fcc0000010802 */
[C---:B------:R-:W-:Y:S01]  /*5550*/  HMMA.16816.F32 R168, R8.reuse, R36, RZ ;  /* 0x0000002408a8723c */ /* 0x040fe200000018ff */
[----:B------:R-:W-:Y:S01]  /*5560*/  FFMA.FTZ R4, R56, c[0x0][0x2d0], -R2 ;  /* 0x0000b40038047a23 */ /* 0x000fe20000010802 */
[C---:B------:R-:W-:Y:S01]  /*5570*/  FSETP.NEU.FTZ.AND P0, PT, R3.reuse, -INF , PT ;  /* 0xff8000000300780b */ /* 0x040fe20003f1d000 */
[----:B------:R1:W-:Y:S05]  /*5580*/  MUFU.EX2 R198, R0 ;  /* 0x0000000000c67308 */ /* 0x0003ea0000000800 */
[C---:B------:R-:W-:Y:S03]  /*5590*/  HMMA.16816.F32 R164, R8.reuse, R40, RZ ;  /* 0x0000002808a4723c */ /* 0x040fe600000018ff */
[----:B------:R2:W3:Y:S05]  /*55a0*/  MUFU.EX2 R65, R4 ;  /* 0x0000000400417308 */ /* 0x0004ea0000000800 */
[----:B------:R-:W-:Y:S01]  /*55b0*/  HMMA.16816.F32 R160, R8, R44, RZ ;  /* 0x0000002c08a0723c */ /* 0x000fe200000018ff */
[----:B-1----:R-:W-:-:S07]  /*55c0*/  FMUL.FTZ R0, R3, c[0x0][0x2d0] ;  /* 0x0000b40003007a20 */ /* 0x002fce0000410000 */
[----:B------:R-:W-:Y:S01]  /*55d0*/  HMMA.16816.F32 R156, R8, R34, RZ ;  /* 0x00000022089c723c */ /* 0x000fe200000018ff */
[----:B------:R-:W-:-:S05]  /*55e0*/  FSEL R0, R0, RZ, P0 ;  /* 0x000000ff00007208 */ /* 0x000fca0000000000 */
[--C-:B--2---:R-:W-:Y:S02]  /*55f0*/  FFMA.FTZ R4, R14, c[0x0][0x2d0], -R0.reuse ;  /* 0x0000b4000e047a23 */ /* 0x104fe40000010800 */
[C---:B------:R-:W-:Y:S01]  /*5600*/  HMMA.16816.F32 R152, R8.reuse, R30, RZ ;  /* 0x0000001e0898723c */ /* 0x040fe200000018ff */
[----:B---3--:R-:W-:Y:S01]  /*5610*/  IMAD.MOV.U32 R14, RZ, RZ, R65 ;  /* 0x000000ffff0e7224 */ /* 0x008fe200078e0041 */
[----:B------:R1:W-:Y:S04]  /*5620*/  MUFU.EX2 R236, R4 ;  /* 0x0000000400ec7308 */ /* 0x0003e80000000800 */
[----:B------:R-:W-:Y:S02]  /*5630*/  F2FP.PACK_AB R6, R14, R198 ;  /* 0x000000c60e06723e */ /* 0x000fe400000000ff */
[C---:B------:R-:W-:Y:S08]  /*5640*/  HMMA.16816.F32 R148, R8.reuse, R26, RZ ;  /* 0x0000001a0894723c */ /* 0x040ff000000018ff */
[----:B------:R-:W-:Y:S01]  /*5650*/  HMMA.16816.F32 R140, R8, R22, RZ ;  /* 0x00000016088c723c */ /* 0x000fe200000018ff */
[----:B-1----:R-:W-:-:S04]  /*5660*/  FFMA.FTZ R4, R15, c[0x0][0x2d0], -R0 ;  /* 0x0000b4000f047a23 */ /* 0x002fc80000010800 */
[----:B------:R1:W2:Y:S03]  /*5670*/  MUFU.EX2 R246, R4 ;  /* 0x0000000400f67308 */ /* 0x0002a60000000800 */
[C---:B------:R-:W-:Y:S08]  /*5680*/  HMMA.16816.F32 R128, R8.reuse, R18, RZ ;  /* 0x000000120880723c */ /* 0x040ff000000018ff */
[----:B------:R-:W-:Y:S01]  /*5690*/  HMMA.16816.F32 R124, R8, R38, RZ ;  /* 0x00000026087c723c */ /* 0x000fe200000018ff */
[----:B-1----:R-:W-:Y:S01]  /*56a0*/  FFMA.FTZ R4, R48, c[0x0][0x2d0], -R0 ;  /* 0x0000b40030047a23 */ /* 0x002fe20000010800 */
[----:B--2---:R-:W-:-:S06]  /*56b0*/  F2FP.PACK_AB R5, R246, R236 ;  /* 0x000000ecf605723e */ /* 0x004fcc00000000ff */
[C---:B------:R-:W-:Y:S01]  /*56c0*/  HMMA.16816.F32 R120, R8.reuse, R42, RZ ;  /* 0x0000002a0878723c */ /* 0x040fe200000018ff */
[----:B------:R1:W-:Y:S07]  /*56d0*/  MUFU.EX2 R252, R4 ;  /* 0x0000000400fc7308 */ /* 0x0003ee0000000800 */
[----:B------:R-:W-:Y:S07]  /*56e0*/  HMMA.16816.F32 R112, R8, R46, RZ ;  /* 0x0000002e0870723c */ /* 0x000fee00000018ff */
[----:B------:R-:W-:-:S02]  /*56f0*/  FFMA.FTZ R8, R64, c[0x0][0x2d0], -R13 ;  /* 0x0000b40040087a23 */ /* 0x000fc4000001080d */
[----:B-1----:R-:W-:Y:S02]  /*5700*/  FFMA.FTZ R4, R49, c[0x0][0x2d0], -R0 ;  /* 0x0000b40031047a23 */ /* 0x002fe40000010800 */
[----:B------:R1:W-:Y:S08]  /*5710*/  MUFU.EX2 R202, R8 ;  /* 0x0000000800ca7308 */ /* 0x0003f00000000800 */
[----:B------:R2:W3:Y:S01]  /*5720*/  MUFU.EX2 R230, R4 ;  /* 0x0000000400e67308 */ /* 0x0004e20000000800 */
[----:B-1----:R-:W-:-:S07]  /*5730*/  FFMA.FTZ R8, R70, c[0x0][0x2d0], -R13 ;  /* 0x0000b40046087a23 */ /* 0x002fce000001080d */
[----:B------:R1:W-:Y:S01]  /*5740*/  MUFU.EX2 R235, R8 ;  /* 0x0000000800eb7308 */ /* 0x0003e20000000800 */
[----:B--2---:R-:W-:Y:S02]  /*5750*/  F2FP.PACK_AB R4, R192, R196 ;  /* 0x000000c4c004723e */ /* 0x004fe400000000ff */
[----:B---3--:R-:W-:-:S07]  /*5760*/  F2FP.PACK_AB R7, R230, R252 ;  /* 0x000000fce607723e */ /* 0x008fce00000000ff */
[----:B------:R-:W-:Y:S01]  /*5770*/  HMMA.16816.F32 R92, R4, R24, RZ ;  /* 0x00000018045c723c */ /* 0x000fe200000018ff */
[----:B-1----:R-:W-:-:S04]  /*5780*/  FFMA.FTZ R8, R69, c[0x0][0x2d0], -R13 ;  /* 0x0000b40045087a23 */ /* 0x002fc8000001080d */
[----:B------:R1:W-:Y:S03]  /*5790*/  MUFU.EX2 R200, R8 ;  /* 0x0000000800c87308 */ /* 0x0003e60000000800 */
[C---:B------:R-:W-:Y:S01]  /*57a0*/  HMMA.16816.F32 R100, R4.reuse, R26, RZ ;  /* 0x0000001a0464723c */ /* 0x040fe200000018ff */
[----:B------:R-:W2:Y:S07]  /*57b0*/  LDSM.16.MT88.4 R24, [R226+0x2880] ;  /* 0x00288000e218783b */ /* 0x000eae0000004200 */
[----:B------:R-:W-:Y:S01]  /*57c0*/  HMMA.16816.F32 R64, R4, R32, RZ ;  /* 0x000000200440723c */ /* 0x000fe200000018ff */
[----:B-1----:R-:W-:-:S07]  /*57d0*/  FFMA.FTZ R8, R71, c[0x0][0x2d0], -R13 ;  /* 0x0000b40047087a23 */ /* 0x002fce000001080d */
[C---:B------:R-:W-:Y:S01]  /*57e0*/  HMMA.16816.F32 R116, R4.reuse, R34, RZ ;  /* 0x000000220474723c */ /* 0x040fe200000018ff */
[----:B------:R-:W1:Y:S01]  /*57f0*/  LDSM.16.MT88.4 R32, [R225+0x2880] ;  /* 0x00288000e120783b */ /* 0x000e620000004200 */
[----:B------:R3:W4:Y:S06]  /*5800*/  MUFU.EX2 R229, R8 ;  /* 0x0000000800e57308 */ /* 0x00072c0000000800 */
[C---:B------:R-:W-:Y:S08]  /*5810*/  HMMA.16816.F32 R80, R4.reuse, R20, RZ ;  /* 0x000000140450723c */ /* 0x040ff000000018ff */
[----:B------:R-:W-:Y:S01]  /*5820*/  HMMA.16816.F32 R96, R4, R22, RZ ;  /* 0x000000160460723c */ /* 0x000fe200000018ff */
[----:B------:R-:W1:Y:S01]  /*5830*/  LDSM.16.MT88.4 R20, [R228+0x2880] ;  /* 0x00288000e414783b */ /* 0x000e620000004200 */
[----:B---3--:R-:W-:Y:S01]  /*5840*/  FFMA.FTZ R8, R61, c[0x0][0x2d0], -R12 ;  /* 0x0000b4003d087a23 */ /* 0x008fe2000001080c */
[----:B----4-:R-:W-:-:S03]  /*5850*/  F2FP.PACK_AB R10, R229, R200 ;  /* 0x000000c8e50a723e */ /* 0x010fc600000000ff */
[----:B------:R3:W-:Y:S02]  /*5860*/  MUFU.EX2 R223, R8 ;  /* 0x0000000800df7308 */ /* 0x0007e40000000800 */
[C---:B------:R-:W-:Y:S08]  /*5870*/  HMMA.16816.F32 R104, R4.reuse, R28, RZ ;  /* 0x0000001c0468723c */ /* 0x040ff000000018ff */
[----:B------:R-:W-:Y:S01]  /*5880*/  HMMA.16816.F32 R108, R4, R30, RZ ;  /* 0x0000001e046c723c */ /* 0x000fe200000018ff */
[----:B------:R-:W4:Y:S01]  /*5890*/  LDSM.16.MT88.4 R28, [R225+0x4080] ;  /* 0x00408000e11c783b */ /* 0x000f220000004200 */
[----:B---3--:R-:W-:-:S06]  /*58a0*/  FFMA.FTZ R8, R63, c[0x0][0x2d0], -R12 ;  /* 0x0000b4003f087a23 */ /* 0x008fcc000001080c */
[C---:B------:R-:W-:Y:S01]  /*58b0*/  HMMA.16816.F32 R88, R4.reuse, R18, RZ ;  /* 0x000000120458723c */ /* 0x040fe200000018ff */
[----:B------:R3:W1:Y:S07]  /*58c0*/  MUFU.EX2 R194, R8 ;  /* 0x0000000800c27308 */ /* 0x00066e0000000800 */
[----:B------:R-:W-:Y:S01]  /*58d0*/  HMMA.16816.F32 R76, R4, R38, RZ ;  /* 0x00000026044c723c */ /* 0x000fe200000018ff */
[----:B---3--:R-:W-:Y:S01]  /*58e0*/  FFMA.FTZ R8, R62, c[0x0][0x2d0], -R12 ;  /* 0x0000b4003e087a23 */ /* 0x008fe2000001080c */
[----:B-1----:R-:W-:-:S03]  /*58f0*/  F2FP.PACK_AB R9, R194, R223 ;  /* 0x000000dfc209723e */ /* 0x002fc600000000ff */
[----:B------:R1:W-:Y:S02]  /*5900*/  MUFU.EX2 R232, R8 ;  /* 0x0000000800e87308 */ /* 0x0003e40000000800 */
[----:B-1----:R-:W-:Y:S02]  /*5910*/  FFMA.FTZ R8, R68, c[0x0][0x2d0], -R12 ;  /* 0x0000b40044087a23 */ /* 0x002fe4000001080c */
[----:B------:R-:W-:Y:S01]  /*5920*/  HMMA.16816.F32 R68, R4, R16, RZ ;  /* 0x000000100444723c */ /* 0x000fe200000018ff */
[----:B------:R-:W1:Y:S03]  /*5930*/  LDSM.16.MT88.4 R16, [R227+0x2880] ;  /* 0x00288000e310783b */ /* 0x000e660000004200 */
[----:B------:R3:W2:Y:S02]  /*5940*/  MUFU.EX2 R224, R8 ;  /* 0x0000000800e07308 */ /* 0x0006a40000000800 */
[----:B---3--:R-:W-:Y:S01]  /*5950*/  FFMA.FTZ R8, R58, c[0x0][0x2d0], -R2 ;  /* 0x0000b4003a087a23 */ /* 0x008fe20000010802 */
[----:B--2---:R-:W-:-:S05]  /*5960*/  F2FP.PACK_AB R11, R224, R232 ;  /* 0x000000e8e00b723e */ /* 0x004fca00000000ff */
[----:B------:R2:W-:Y:S02]  /*5970*/  MUFU.EX2 R234, R8 ;  /* 0x0000000800ea7308 */ /* 0x0005e40000000800 */
[--C-:B--2---:R-:W-:Y:S02]  /*5980*/  FFMA.FTZ R8, R60, c[0x0][0x2d0], -R2.reuse ;  /* 0x0000b4003c087a23 */ /* 0x104fe40000010802 */
[----:B------:R-:W-:Y:S01]  /*5990*/  HMMA.16816.F32 R60, R4, R36, RZ ;  /* 0x00000024043c723c */ /* 0x000fe200000018ff */
[----:B------:R-:W-:Y:S03]  /*59a0*/  LDSM.16.MT88.4 R36, [R226+0x4080] ;  /* 0x00408000e224783b */ /* 0x000fe60000004200 */
[----:B------:R2:W3:Y:S02]  /*59b0*/  MUFU.EX2 R195, R8 ;  /* 0x0000000800c37308 */ /* 0x0004e40000000800 */
[----:B--2---:R-:W-:-:S02]  /*59c0*/  FFMA.FTZ R8, R59, c[0x0][0x2d0], -R2 ;  /* 0x0000b4003b087a23 */ /* 0x004fc40000010802 */
[C---:B------:R-:W-:Y:S04]  /*59d0*/  HMMA.16816.F32 R56, R4.reuse, R40, RZ ;  /* 0x000000280438723c */ /* 0x040fe800000018ff */
[----:B------:R2:W-:Y:S02]  /*59e0*/  MUFU.EX2 R231, R8 ;  /* 0x0000000800e77308 */ /* 0x0005e40000000800 */
[----:B--2---:R-:W-:Y:S02]  /*59f0*/  FFMA.FTZ R8, R72, c[0x0][0x2d0], -R2 ;  /* 0x0000b40048087a23 */ /* 0x004fe40000010802 */
[----:B------:R-:W-:Y:S01]  /*5a00*/  HMMA.16816.F32 R72, R4, R42, RZ ;  /* 0x0000002a0448723c */ /* 0x000fe200000018ff */
[----:B------:R-:W2:Y:S03]  /*5a10*/  LDSM.16.MT88.4 R40, [R228+0x4080] ;  /* 0x00408000e428783b */ /* 0x000ea60000004200 */
[----:B------:R1:W1:Y:S02]  /*5a20*/  MUFU.EX2 R233, R8 ;  /* 0x0000000800e97308 */ /* 0x0002640000000800 */
[----:B-1----:R-:W-:-:S06]  /*5a30*/  FFMA.FTZ R8, R52, c[0x0][0x2d0], -R0 ;  /* 0x0000b40034087a23 */ /* 0x002fcc0000010800 */
[----:B------:R1:W-:Y:S02]  /*5a40*/  MUFU.EX2 R15, R8 ;  /* 0x00000008000f7308 */ /* 0x0003e40000000800 */
[----:B-1----:R-:W-:-:S06]  /*5a50*/  FFMA.FTZ R8, R51, c[0x0][0x2d0], -R0 ;  /* 0x0000b40033087a23 */ /* 0x002fcc0000010800 */
[----:B------:R1:W1:Y:S02]  /*5a60*/  MUFU.EX2 R206, R8 ;  /* 0x0000000800ce7308 */ /* 0x0002640000000800 */
[--C-:B-1----:R-:W-:Y:S02]  /*5a70*/  FFMA.FTZ R8, R50, c[0x0][0x2d0], -R0.reuse ;  /* 0x0000b40032087a23 */ /* 0x102fe40000010800 */
[----:B------:R-:W-:Y:S04]  /*5a80*/  HMMA.16816.F32 R48, R4, R44, RZ ;  /* 0x0000002c0430723c */ /* 0x000fe800000018ff */
[----:B------:R1:W-:Y:S02]  /*5a90*/  MUFU.EX2 R205, R8 ;  /* 0x0000000800cd7308 */ /* 0x0003e40000000800 */
[----:B-1----:R-:W-:-:S02]  /*5aa0*/  FFMA.FTZ R8, R53, c[0x0][0x2d0], -R0 ;  /* 0x0000b40035087a23 */ /* 0x002fc40000010800 */
[----:B------:R-:W-:Y:S01]  /*5ab0*/  HMMA.16816.F32 R52, R4, R46, RZ ;  /* 0x0000002e0434723c */ /* 0x000fe200000018ff */
[----:B------:R-:W1:Y:S03]  /*5ac0*/  LDSM.16.MT88.4 R44, [R227+0x4080] ;  /* 0x00408000e32c783b */ /* 0x000e660000004200 */
[----:B------:R2:W2:Y:S03]  /*5ad0*/  MUFU.EX2 R204, R8 ;  /* 0x0000000800cc7308 */ /* 0x0004a60000000800 */
[----:B---3--:R-:W-:Y:S02]  /*5ae0*/  F2FP.PACK_AB R4, R195, R234 ;  /* 0x000000eac304723e */ /* 0x008fe400000000ff */
[----:B------:R-:W-:Y:S02]  /*5af0*/  F2FP.PACK_AB R6, R233, R231 ;  /* 0x000000e7e906723e */ /* 0x000fe400000000ff */
[----:B------:R-:W-:-:S02]  /*5b00*/  F2FP.PACK_AB R5, R206, R15 ;  /* 0x0000000fce05723e */ /* 0x000fc400000000ff */
[----:B--2---:R-:W-:Y:S02]  /*5b10*/  F2FP.PACK_AB R8, R235, R202 ;  /* 0x000000caeb08723e */ /* 0x004fe400000000ff */
[----:B------:R-:W-:-:S05]  /*5b20*/  F2FP.PACK_AB R7, R204, R205 ;  /* 0x000000cdcc07723e */ /* 0x000fca00000000ff */
[C---:B------:R-:W-:Y:S08]  /*5b30*/  HMMA.16816.F32 R212, R8.reuse, R24, R184 ;  /* 0x0000001808d4723c */ /* 0x040ff000000018b8 */
[C---:B------:R-:W-:Y:S08]  /*5b40*/  HMMA.16816.F32 R152, R8.reuse, R26, R152 ;  /* 0x0000001a0898723c */ /* 0x040ff00000001898 */
[-C--:B------:R-:W-:Y:S08]  /*5b50*/  HMMA.16816.F32 R144, R8, R32.reuse, R144 ;  /* 0x000000200890723c */ /* 0x080ff00000001890 */
[----:B------:R-:W-:Y:S01]  /*5b60*/  HMMA.16816.F32 R64, R4, R32, R64 ;  /* 0x000000200440723c */ /* 0x000fe20000001840 */
[----:B------:R-:W-:Y:S01]  /*5b70*/  IMAD.MOV.U32 R187, RZ, RZ, R212 ;  /* 0x000000ffffbb7224 */ /* 0x000fe200078e00d4 */
[----:B------:R-:W-:Y:S01]  /*5b80*/  MOV R185, R214 ;  /* 0x000000d600b97202 */ /* 0x000fe20000000f00 */
[----:B------:R-:W-:-:S02]  /*5b90*/  IMAD.MOV.U32 R186, RZ, RZ, R213 ;  /* 0x000000ffffba7224 */ /* 0x000fc400078e00d5 */
[----:B------:R-:W-:Y:S02]  /*5ba0*/  IMAD.MOV.U32 R184, RZ, RZ, R215 ;  /* 0x000000ffffb87224 */ /* 0x000fe400078e00d7 */
[----:B------:R-:W-:Y:S01]  /*5bb0*/  MOV R33, R202 ;  /* 0x000000ca00217202 */ /* 0x000fe20000000f00 */
[----:B------:R-:W-:Y:S01]  /*5bc0*/  HMMA.16816.F32 R248, R8, R20, R180 ;  /* 0x0000001408f8723c */ /* 0x000fe200000018b4 */
[----:B------:R-:W-:-:S06]  /*5bd0*/  MOV R32, R208 ;  /* 0x000000d000207202 */ /* 0x000fcc0000000f00 */
[----:B------:R-:W-:Y:S01]  /*5be0*/  IMAD.MOV.U32 R180, RZ, RZ, R201 ;  /* 0x000000ffffb47224 */ /* 0x000fe200078e00c9 */
[----:B------:R-:W-:Y:S01]  /*5bf0*/  MOV R181, R200 ;  /* 0x000000c800b57202 */ /* 0x000fe20000000f00 */
[----:B------:R-:W-:Y:S01]  /*5c00*/  IMAD.MOV.U32 R182, RZ, RZ, R195 ;  /* 0x000000ffffb67224 */ /* 0x000fe200078e00c3 */
[----:B----4-:R-:W-:Y:S01]  /*5c10*/  HMMA.16816.F32 R200, R8, R28, R172 ;  /* 0x0000001c08c8723c */ /* 0x010fe200000018ac */
[----:B------:R-:W-:-:S07]  /*5c20*/  IMAD.MOV.U32 R183, RZ, RZ, R194 ;  /* 0x000000ffffb77224 */ /* 0x000fce00078e00c2 */
[C---:B------:R-:W-:Y:S07]  /*5c30*/  HMMA.16816.F32 R212, R8.reuse, R16, R176 ;  /* 0x0000001008d4723c */ /* 0x040fee00000018b0 */
[----:B------:R-:W-:Y:S01]  /*5c40*/  MOV R178, R193 ;  /* 0x000000c100b27202 */ /* 0x000fe20000000f00 */
[----:B------:R-:W-:Y:S01]  /*5c50*/  HMMA.16816.F32 R172, R8, R40, R164 ;  /* 0x0000002808ac723c */ /* 0x000fe200000018a4 */
[----:B------:R-:W-:-:S07]  /*5c60*/  IMAD.MOV.U32 R179, RZ, RZ, R192 ;  /* 0x000000ffffb37224 */ /* 0x000fce00078e00c0 */
[C---:B-1----:R-:W-:Y:S07]  /*5c70*/  HMMA.16816.F32 R164, R8.reuse, R44, R160 ;  /* 0x0000002c08a4723c */ /* 0x042fee00000018a0 */
[----:B------:R-:W-:Y:S01]  /*5c80*/  IMAD.MOV.U32 R162, RZ, RZ, R199 ;  /* 0x000000ffffa27224 */ /* 0x000fe200078e00c7 */
[----:B------:R-:W-:Y:S01]  /*5c90*/  HMMA.16816.F32 R216, R8, R22, R148 ;  /* 0x0000001608d8723c */ /* 0x000fe20000001894 */
[----:B------:R-:W-:Y:S01]  /*5ca0*/  IMAD.MOV.U32 R161, RZ, RZ, R181 ;  /* 0x000000ffffa17224 */ /* 0x000fe200078e00b5 */
[----:B------:R-:W-:-:S02]  /*5cb0*/  MOV R160, R182 ;  /* 0x000000b600a07202 */ /* 0x000fc40000000f00 */
[----:B------:R-:W-:-:S03]  /*5cc0*/  MOV R163, R222 ;  /* 0x000000de00a37202 */ /* 0x000fc60000000f00 */
[----:B------:R-:W-:Y:S01]  /*5cd0*/  IMAD.MOV.U32 R150, RZ, RZ, R198 ;  /* 0x000000ffff967224 */ /* 0x000fe200078e00c6 */
[----:B------:R-:W-:Y:S01]  /*5ce0*/  HMMA.16816.F32 R192, R8, R36, R168 ;  /* 0x0000002408c0723c */ /* 0x000fe200000018a8 */
[----:B------:R-:W-:Y:S01]  /*5cf0*/  MOV R149, R197 ;  /* 0x000000c500957202 */ /* 0x000fe20000000f00 */
[----:B------:R-:W-:Y:S02]  /*5d00*/  IMAD.MOV.U32 R148, RZ, RZ, R196 ;  /* 0x000000ffff947224 */ /* 0x000fe400078e00c4 */
[----:B------:R-:W-:-:S03]  /*5d10*/  IMAD.MOV.U32 R151, RZ, RZ, R223 ;  /* 0x000000ffff977224 */ /* 0x000fc600078e00df */
[----:B------:R-:W-:Y:S01]  /*5d20*/  IMAD.MOV.U32 R169, RZ, RZ, R155 ;  /* 0x000000ffffa97224 */ /* 0x000fe200078e009b */
[C---:B------:R-:W-:Y:S01]  /*5d30*/  HMMA.16816.F32 R208, R8.reuse, R18, R140 ;  /* 0x0000001208d0723c */ /* 0x040fe2000000188c */
[----:B------:R-:W-:Y:S01]  /*5d40*/  IMAD.MOV.U32 R155, RZ, RZ, R183 ;  /* 0x000000ffff9b7224 */ /* 0x000fe200078e00b7 */
[----:B------:R-:W-:Y:S01]  /*5d50*/  MOV R170, R154 ;  /* 0x0000009a00aa7202 */ /* 0x000fe20000000f00 */
[----:B------:R-:W-:Y:S01]  /*5d60*/  IMAD.MOV.U32 R171, RZ, RZ, R153 ;  /* 0x000000ffffab7224 */ /* 0x000fe200078e0099 */
[----:B------:R-:W-:Y:S01]  /*5d70*/  MOV R153, R235 ;  /* 0x000000eb00997202 */ /* 0x000fe20000000f00 */
[----:B------:R-:W-:Y:S02]  /*5d80*/  IMAD.MOV.U32 R168, RZ, RZ, R152 ;  /* 0x000000ffffa87224 */ /* 0x000fe400078e0098 */
[----:B------:R-:W-:Y:S01]  /*5d90*/  IMAD.MOV.U32 R154, RZ, RZ, R236 ;  /* 0x000000ffff9a7224 */ /* 0x000fe200078e00ec */
[----:B------:R-:W-:Y:S01]  /*5da0*/  HMMA.16816.F32 R196, R8, R30, R128 ;  /* 0x0000001e08c4723c */ /* 0x000fe20000001880 */
[----:B------:R-:W-:-:S06]  /*5db0*/  IMAD.MOV.U32 R152, RZ, RZ, R234 ;  /* 0x000000ffff987224 */ /* 0x000fcc00078e00ea */
[----:B------:R-:W-:Y:S01]  /*5dc0*/  IMAD.MOV.U32 R129, RZ, RZ, R180 ;  /* 0x000000ffff817224 */ /* 0x000fe200078e00b4 */
[----:B------:R-:W-:Y:S01]  /*5dd0*/  HMMA.16816.F32 R140, R8, R42, R120 ;  /* 0x0000002a088c723c */ /* 0x000fe20000001878 */
[----:B------:R-:W-:Y:S01]  /*5de0*/  MOV R130, R179 ;  /* 0x000000b300827202 */ /* 0x000fe20000000f00 */
[----:B------:R-:W-:Y:S02]  /*5df0*/  IMAD.MOV.U32 R128, RZ, RZ, R221 ;  /* 0x000000ffff807224 */ /* 0x000fe400078e00dd */
[----:B------:R-:W-:-:S04]  /*5e00*/  IMAD.MOV.U32 R131, RZ, RZ, R178 ;  /* 0x000000ffff837224 */ /* 0x000fc800078e00b2 */
[C---:B------:R-:W-:Y:S08]  /*5e10*/  HMMA.16816.F32 R156, R8.reuse, R34, R156 ;  /* 0x00000022089c723c */ /* 0x040ff0000000189c */
[C---:B------:R-:W-:Y:S07]  /*5e20*/  HMMA.16816.F32 R180, R8.reuse, R38, R124 ;  /* 0x0000002608b4723c */ /* 0x040fee000000187c */
[----:B------:R-:W-:Y:S01]  /*5e30*/  IMAD.MOV.U32 R127, RZ, RZ, R220 ;  /* 0x000000ffff7f7224 */ /* 0x000fe200078e00dc */
[----:B------:R-:W-:Y:S04]  /*5e40*/  HMMA.16816.F32 R120, R8, R46, R112 ;  /* 0x0000002e0878723c */ /* 0x000fe80000001870 */
[----:B------:R-:W-:Y:S01]  /*5e50*/  MOV R126, R127 ;  /* 0x0000007f007e7202 */ /* 0x000fe20000000f00 */
[----:B------:R-:W-:-:S02]  /*5e60*/  IMAD.MOV.U32 R127, RZ, RZ, R128 ;  /* 0x000000ffff7f7224 */ /* 0x000fc400078e0080 */
[----:B------:R-:W-:Y:S01]  /*5e70*/  IMAD.MOV.U32 R128, RZ, RZ, R129 ;  /* 0x000000ffff807224 */ /* 0x000fe200078e0081 */
[C---:B------:R-:W-:Y:S01]  /*5e80*/  HMMA.16816.F32 R8, R4.reuse, R28, R68 ;  /* 0x0000001c0408723c */ /* 0x040fe20000001844 */
        /* <DEDUP_REMOVED lines=25> */
[----:B------:R-:W-:Y:S02]  /*6020*/  IMAD.MOV.U32 R68, RZ, RZ, R9 ;  /* 0x000000ffff447224 */ /* 0x000fe400078e0009 */
[----:B------:R-:W-:Y:S01]  /*6030*/  IMAD.MOV.U32 R150, RZ, RZ, R33 ;  /* 0x000000ffff967224 */ /* 0x000fe200078e0021 */
[C---:B------:R-:W-:Y:S01]  /*6040*/  HMMA.16816.F32 R8, R4.reuse, R36, R60 ;  /* 0x000000240408723c */ /* 0x040fe2000000183c */
[----:B------:R-:W-:Y:S01]  /*6050*/  IMAD.MOV.U32 R114, RZ, RZ, R125 ;  /* 0x000000ffff727224 */ /* 0x000fe200078e007d */
[----:B------:R-:W-:Y:S01]  /*6060*/  LDSM.16.MT88.4 R60, [R227+0x3080] ;  /* 0x00308000e33c783b */ /* 0x000fe20000004200 */
        /* <DEDUP_REMOVED lines=18> */
[----:B------:R-:W1:Y:S01]  /*6190*/  LDSM.16.MT88.4 R152, [R225+0x3080] ;  /* 0x00308000e198783b */ /* 0x000e620000004200 */
[----:B------:R-:W-:Y:S01]  /*61a0*/  IMAD.MOV.U32 R236, RZ, RZ, R81 ;  /* 0x000000ffffec7224 */ /* 0x000fe200078e0051 */
[----:B------:R-:W-:Y:S01]  /*61b0*/  MOV R100, R160 ;  /* 0x000000a000647202 */ /* 0x000fe20000000f00 */
[----:B------:R-:W-:Y:S01]  /*61c0*/  IMAD.MOV.U32 R179, RZ, RZ, R8 ;  /* 0x000000ffffb37224 */ /* 0x000fe200078e0008 */
[C---:B------:R-:W-:Y:S01]  /*61d0*/  HMMA.16816.F32 R36, R4.reuse, R38, R76 ;  /* 0x000000260424723c */ /* 0x040fe2000000184c */
[----:B------:R-:W-:Y:S01]  /*61e0*/  FFMA.FTZ R8, R245, c[0x0][0x2d0], -R13 ;  /* 0x0000b400f5087a23 */ /* 0x000fe2000001080d */
[----:B------:R-:W-:Y:S01]  /*61f0*/  LDSM.16.MT88.4 R76, [R225+0x4880] ;  /* 0x00488000e14c783b */ /* 0x000fe20000004200 */
[----:B------:R-:W-:Y:S01]  /*6200*/  IMAD.MOV.U32 R176, RZ, RZ, R11 ;  /* 0x000000ffffb07224 */ /* 0x000fe200078e000b */
[----:B------:R-:W-:Y:S01]  /*6210*/  MOV R178, R9 ;  /* 0x0000000900b27202 */ /* 0x000fe20000000f00 */
[----:B------:R2:W3:Y:S01]  /*6220*/  MUFU.EX2 R11, R8 ;  /* 0x00000008000b7308 */ /* 0x0004e20000000800 */
[----:B------:R-:W-:Y:S01]  /*6230*/  IMAD.MOV.U32 R177, RZ, RZ, R10 ;  /* 0x000000ffffb17224 */ /* 0x000fe200078e000a */
[----:B------:R-:W-:Y:S01]  /*6240*/  MOV R103, R148 ;  /* 0x0000009400677202 */ /* 0x000fe20000000f00 */
[----:B------:R-:W-:Y:S01]  /*6250*/  IMAD.MOV.U32 R160, RZ, RZ, R187 ;  /* 0x000000ffffa07224 */ /* 0x000fe200078e00bb */
[----:B------:R-:W-:Y:S01]  /*6260*/  HMMA.16816.F32 R104, R4, R24, R104 ;  /* 0x000000180468723c */ /* 0x000fe20000001868 */
[----:B------:R-:W-:-:S02]  /*6270*/  IMAD.MOV.U32 R235, RZ, RZ, R82 ;  /* 0x000000ffffeb7224 */ /* 0x000fc400078e0052 */
[----:B------:R-:W-:Y:S02]  /*6280*/  IMAD.MOV.U32 R101, RZ, RZ, R151 ;  /* 0x000000ffff657224 */ /* 0x000fe400078e0097 */
[----:B------:R-:W-:-:S03]  /*6290*/  IMAD.MOV.U32 R102, RZ, RZ, R149 ;  /* 0x000000ffff667224 */ /* 0x000fc600078e0095 */
[C---:B------:R-:W-:Y:S01]  /*62a0*/  HMMA.16816.F32 R56, R4.reuse, R40, R56 ;  /* 0x000000280438723c */ /* 0x040fe20000001838 */
[----:B--2---:R-:W-:Y:S02]  /*62b0*/  FFMA.FTZ R8, R244, c[0x0][0x2d0], -R13 ;  /* 0x0000b400f4087a23 */ /* 0x004fe4000001080d */
[----:B---3--:R-:W-:Y:S02]  /*62c0*/  IMAD.MOV.U32 R30, RZ, RZ, R11 ;  /* 0x000000ffff1e7224 */ /* 0x008fe400078e000b */
[----:B------:R2:W3:Y:S03]  /*62d0*/  MUFU.EX2 R10, R8 ;  /* 0x00000008000a7308 */ /* 0x0004e60000000800 */
[----:B------:R-:W-:Y:S01]  /*62e0*/  HMMA.16816.F32 R48, R4, R44, R48 ;  /* 0x0000002c0430723c */ /* 0x000fe20000001830 */
[----:B------:R-:W-:-:S07]  /*62f0*/  IMAD.MOV.U32 R11, RZ, RZ, R125 ;  /* 0x000000ffff0b7224 */ /* 0x000fce00078e007d */
[----:B------:R-:W-:Y:S01]  /*6300*/  HMMA.16816.F32 R32, R4, R34, R116 ;  /* 0x000000220420723c */ /* 0x000fe20000001874 */
[----:B--2---:R-:W-:Y:S01]  /*6310*/  FFMA.FTZ R8, R207, c[0x0][0x2d0], -R13 ;  /* 0x0000b400cf087a23 */ /* 0x004fe2000001080d */
[----:B---3--:R-:W-:Y:S01]  /*6320*/  MOV R31, R10 ;  /* 0x0000000a001f7202 */ /* 0x008fe20000000f00 */
[----:B------:R-:W-:-:S05]  /*6330*/  IMAD.MOV.U32 R10, RZ, RZ, R112 ;  /* 0x000000ffff0a7224 */ /* 0x000fca00078e0070 */
[C---:B------:R-:W-:Y:S01]  /*6340*/  HMMA.16816.F32 R24, R4.reuse, R26, R108 ;  /* 0x0000001a0418723c */ /* 0x040fe2000000186c */
[----:B------:R2:W-:Y:S01]  /*6350*/  MUFU.EX2 R14, R8 ;  /* 0x00000008000e7308 */ /* 0x0005e20000000800 */
        /* <DEDUP_REMOVED lines=8> */
[----:B------:R-:W-:Y:S01]  /*63e0*/  MOV R58, R71 ;  /* 0x00000047003a7202 */ /* 0x000fe20000000f00 */
[----:B------:R-:W-:Y:S01]  /*63f0*/  IMAD.MOV.U32 R80, RZ, RZ, R59 ;  /* 0x000000ffff507224 */ /* 0x000fe200078e003b */
[----:B------:R-:W-:Y:S01]  /*6400*/  MOV R56, R69 ;  /* 0x0000004500387202 */ /* 0x000fe20000000f00 */
[----:B------:R-:W-:Y:S01]  /*6410*/  IMAD.MOV.U32 R118, RZ, RZ, R129 ;  /* 0x000000ffff767224 */ /* 0x000fe200078e0081 */
[----:B------:R-:W-:Y:S01]  /*6420*/  LDSM.16.MT88.4 R108, [R228+0x4880] ;  /* 0x00488000e46c783b */ /* 0x000fe20000004200 */
[----:B------:R-:W-:Y:S01]  /*6430*/  IMAD.MOV.U32 R116, RZ, RZ, R131 ;  /* 0x000000ffff747224 */ /* 0x000fe200078e0083 */
[C---:B------:R-:W-:Y:S01]  /*6440*/  HMMA.16816.F32 R40, R4.reuse, R42, R72 ;  /* 0x0000002a0428723c */ /* 0x040fe20000001848 */
[----:B--2---:R-:W-:Y:S01]  /*6450*/  FFMA.FTZ R8, R191, c[0x0][0x2d0], -R13 ;  /* 0x0000b400bf087a23 */ /* 0x004fe2000001080d */
[----:B------:R-:W-:Y:S01]  /*6460*/  MOV R191, R92 ;  /* 0x0000005c00bf7202 */ /* 0x000fe20000000f00 */
[----:B------:R-:W-:Y:S01]  /*6470*/  IMAD.MOV.U32 R59, RZ, RZ, R70 ;  /* 0x000000ffff3b7224 */ /* 0x000fe200078e0046 */
[----:B------:R-:W-:Y:S01]  /*6480*/  LDSM.16.MT88.4 R92, [R226+0x4880] ;  /* 0x00488000e25c783b */ /* 0x000fe20000004200 */
[----:B------:R2:W-:Y:S01]  /*6490*/  MUFU.EX2 R13, R8 ;  /* 0x00000008000d7308 */ /* 0x0005e20000000800 */
[----:B------:R-:W-:Y:S01]  /*64a0*/  IMAD.MOV.U32 R57, RZ, RZ, R68 ;  /* 0x000000ffff397224 */ /* 0x000fe200078e0044 */
[----:B------:R-:W-:Y:S01]  /*64b0*/  MOV R70, R170 ;  /* 0x000000aa00467202 */ /* 0x000fe20000000f00 */
[----:B------:R-:W-:Y:S01]  /*64c0*/  HMMA.16816.F32 R44, R4, R46, R52 ;  /* 0x0000002e042c723c */ /* 0x000fe20000001834 */
[----:B------:R-:W3:Y:S01]  /*64d0*/  LDSM.16.MT88.4 R4, [R227+0x4880] ;  /* 0x00488000e304783b */ /* 0x000ee20000004200 */
[----:B------:R-:W-:Y:S01]  /*64e0*/  IMAD.MOV.U32 R69, RZ, RZ, R171 ;  /* 0x000000ffff457224 */ /* 0x000fe200078e00ab */
[----:B------:R-:W-:Y:S01]  /*64f0*/  MOV R68, R168 ;  /* 0x000000a800447202 */ /* 0x000fe20000000f00 */
[----:B------:R-:W-:Y:S01]  /*6500*/  IMAD.MOV.U32 R71, RZ, RZ, R169 ;  /* 0x000000ffff477224 */ /* 0x000fe200078e00a9 */
[----:B------:R-:W-:Y:S01]  /*6510*/  MOV R119, R9 ;  /* 0x0000000900777202 */ /* 0x000fe20000000f00 */
[----:B------:R-:W4:Y:S01]  /*6520*/  LDSM.16.MT88.4 R168, [R226+0x3080] ;  /* 0x00308000e2a8783b */ /* 0x000f220000004200 */
[----:B------:R-:W-:Y:S01]  /*6530*/  MOV R9, R150 ;  /* 0x0000009600097202 */ /* 0x000fe20000000f00 */
[----:B------:R-:W-:Y:S01]  /*6540*/  IMAD.MOV.U32 R72, RZ, RZ, R116 ;  /* 0x000000ffff487224 */ /* 0x000fe200078e0074 */
[----:B------:R-:W-:Y:S01]  /*6550*/  MOV R98, R179 ;  /* 0x000000b300627202 */ /* 0x000fe20000000f00 */
[----:B------:R-:W-:Y:S01]  /*6560*/  IMAD.MOV.U32 R74, RZ, RZ, R118 ;  /* 0x000000ffff4a7224 */ /* 0x000fe200078e0076 */
[----:B------:R-:W-:Y:S01]  /*6570*/  MOV R73, R117 ;  /* 0x0000007500497202 */ /* 0x000fe20000000f00 */
[----:B--2---:R-:W-:Y:S01]  /*6580*/  FFMA.FTZ R8, R190, c[0x0][0x2d0], -R12 ;  /* 0x0000b400be087a23 */ /* 0x004fe2000001080c */
[----:B------:R-:W-:Y:S01]  /*6590*/  MOV R99, R119 ;  /* 0x0000007700637202 */ /* 0x000fe20000000f00 */
[----:B------:R-:W-:-:S02]  /*65a0*/  IMAD.MOV.U32 R190, RZ, RZ, R126 ;  /* 0x000000ffffbe7224 */ /* 0x000fc400078e007e */
[----:B------:R2:W-:Y:S02]  /*65b0*/  MUFU.EX2 R207, R8 ;  /* 0x0000000800cf7308 */ /* 0x0005e40000000800 */
[----:B------:R-:W-:Y:S02]  /*65c0*/  IMAD.MOV.U32 R97, RZ, RZ, R190 ;  /* 0x000000ffff617224 */ /* 0x000fe400078e00be */
[----:B------:R-:W-:Y:S02]  /*65d0*/  IMAD.MOV.U32 R190, RZ, RZ, R176 ;  /* 0x000000ffffbe7224 */ /* 0x000fe400078e00b0 */
[----:B--2---:R-:W-:Y:S01]  /*65e0*/  FFMA.FTZ R8, R189, c[0x0][0x2d0], -R12 ;  /* 0x0000b400bd087a23 */ /* 0x004fe2000001080c */
[----:B------:R-:W-:-:S03]  /*65f0*/  MOV R189, R127 ;  /* 0x0000007f00bd7202 */ /* 0x000fc60000000f00 */
[----:B------:R2:W1:Y:S01]  /*6600*/  MUFU.EX2 R244, R8 ;  /* 0x0000000800f47308 */ /* 0x0004620000000800 */
[----:B------:R-:W-:Y:S02]  /*6610*/  MOV R96, R189 ;  /* 0x000000bd00607202 */ /* 0x000fe40000000f00 */
[----:B------:R-:W-:Y:S01]  /*6620*/  MOV R189, R177 ;  /* 0x000000b100bd7202 */ /* 0x000fe20000000f00 */
[----:B--2---:R-:W-:Y:S01]  /*6630*/  FFMA.FTZ R8, R188, c[0x0][0x2d0], -R12 ;  /* 0x0000b400bc087a23 */ /* 0x004fe2000001080c */
[----:B-1----:R-:W-:Y:S01]  /*6640*/  F2FP.PACK_AB R129, R244, R207 ;  /* 0x000000cff481723e */ /* 0x002fe200000000ff */
[----:B------:R-:W-:Y:S01]  /*6650*/  IMAD.MOV.U32 R188, RZ, RZ, R128 ;  /* 0x000000ffffbc7224 */ /* 0x000fe200078e0080 */
[----:B------:R-:W-:Y:S01]  /*6660*/  F2FP.PACK_AB R128, R31, R30 ;  /* 0x0000001e1f80723e */ /* 0x000fe200000000ff */
[----:B------:R1:W-:Y:S02]  /*6670*/  MUFU.EX2 R245, R8 ;  /* 0x0000000800f57308 */ /* 0x0003e40000000800 */
[----:B------:R-:W-:-:S02]  /*6680*/  IMAD.MOV.U32 R75, RZ, RZ, R188 ;  /* 0x000000ffff4b7224 */ /* 0x000fc400078e00bc */
[----:B------:R-:W-:Y:S02]  /*6690*/  IMAD.MOV.U32 R188, RZ, RZ, R178 ;  /* 0x000000ffffbc7224 */ /* 0x000fe400078e00b2 */
[----:B-1----:R-:W-:Y:S02]  /*66a0*/  FFMA.FTZ R8, R139, c[0x0][0x2d0], -R12 ;  /* 0x0000b4008b087a23 */ /* 0x002fe4000001080c */
[----:B------:R-:W-:Y:S01]  /*66b0*/  IMAD.MOV.U32 R12, RZ, RZ, R161 ;  /* 0x000000ffff0c7224 */ /* 0x000fe200078e00a1 */
[----:B------:R-:W-:Y:S01]  /*66c0*/  MOV R161, R186 ;  /* 0x000000ba00a17202 */ /* 0x000fe20000000f00 */
[----:B------:R1:W2:Y:S02]  /*66d0*/  MUFU.EX2 R139, R8 ;  /* 0x00000008008b7308 */ /* 0x0002a40000000800 */
[----:B-1----:R-:W-:Y:S01]  /*66e0*/  FFMA.FTZ R8, R134, c[0x0][0x2d0], -R2 ;  /* 0x0000b40086087a23 */ /* 0x002fe20000010802 */
[----:B--2---:R-:W-:-:S05]  /*66f0*/  F2FP.PACK_AB R131, R139, R245 ;  /* 0x000000f58b83723e */ /* 0x004fca00000000ff */
[----:B------:R1:W-:Y:S02]  /*6700*/  MUFU.EX2 R134, R8 ;  /* 0x0000000800867308 */ /* 0x0003e40000000800 */
[----:B-1----:R-:W-:-:S06]  /*6710*/  FFMA.FTZ R8, R132, c[0x0][0x2d0], -R2 ;  /* 0x0000b40084087a23 */ /* 0x002fcc0000010802 */
[----:B------:R1:W2:Y:S02]  /*6720*/  MUFU.EX2 R132, R8 ;  /* 0x0000000800847308 */ /* 0x0002a40000000800 */
[--C-:B-1----:R-:W-:Y:S01]  /*6730*/  FFMA.FTZ R8, R133, c[0x0][0x2d0], -R2.reuse ;  /* 0x0000b40085087a23 */ /* 0x102fe20000010802 */
[----:B--2---:R-:W-:Y:S01]  /*6740*/  F2FP.PACK_AB R124, R132, R134 ;  /* 0x00000086847c723e */ /* 0x004fe200000000ff */
[----:B------:R-:W-:-:S04]  /*6750*/  FFMA.FTZ R2, R138, c[0x0][0x2d0], -R2 ;  /* 0x0000b4008a027a23 */ /* 0x000fc80000010802 */
[----:B------:R1:W-:Y:S01]  /*6760*/  MUFU.EX2 R29, R8 ;  /* 0x00000008001d7308 */ /* 0x0003e20000000800 */
[----:B------:R-:W-:Y:S02]  /*6770*/  IMAD.MOV.U32 R138, RZ, RZ, R14 ;  /* 0x000000ffff8a7224 */ /* 0x000fe400078e000e */
[----:B------:R-:W-:-:S05]  /*6780*/  IMAD.MOV.U32 R133, RZ, RZ, R13 ;  /* 0x000000ffff857224 */ /* 0x000fca00078e000d */
[----:B------:R2:W2:Y:S01]  /*6790*/  MUFU.EX2 R28, R2 ;  /* 0x00000002001c7308 */ /* 0x0004a20000000800 */
[----:B------:R-:W-:Y:S01]  /*67a0*/  F2FP.PACK_AB R130, R133, R138 ;  /* 0x0000008a8582723e */ /* 0x000fe200000000ff */
[----:B-1----:R-:W-:Y:S01]  /*67b0*/  IMAD.MOV.U32 R8, RZ, RZ, R163 ;  /* 0x000000ffff087224 */ /* 0x002fe200078e00a3 */
[----:B------:R-:W-:-:S05]  /*67c0*/  MOV R163, R184 ;  /* 0x000000b800a37202 */ /* 0x000fca0000000f00 */
[----:B------:R-:W-:Y:S01]  /*67d0*/  HMMA.16816.F32 R144, R128, R152, R144 ;  /* 0x000000988090723c */ /* 0x000fe20000001890 */
[----:B------:R-:W1:Y:S01]  /*67e0*/  LDSM.16.MT88.4 R184, [R228+0x3080] ;  /* 0x00308000e4b8783b */ /* 0x000e620000004200 */
[----:B--2---:R-:W-:Y:S01]  /*67f0*/  FFMA.FTZ R2, R87, c[0x0][0x2d0], -R0 ;  /* 0x0000b40057027a23 */ /* 0x004fe20000010800 */
[----:B------:R-:W-:-:S05]  /*6800*/  F2FP.PACK_AB R126, R28, R29 ;  /* 0x0000001d1c7e723e */ /* 0x000fca00000000ff */
[C---:B------:R-:W-:Y:S01]  /*6810*/  HMMA.16816.F32 R52, R128.reuse, R60, R212 ;  /* 0x0000003c8034723c */ /* 0x040fe200000018d4 */
[----:B------:R2:W-:Y:S07]  /*6820*/  MUFU.EX2 R14, R2 ;  /* 0x00000002000e7308 */ /* 0x0005ee0000000800 */
[C---:B---3--:R-:W-:Y:S07]  /*6830*/  HMMA.16816.F32 R116, R128.reuse, R4, R164 ;  /* 0x000000048074723c */ /* 0x048fee00000018a4 */
[----:B------:R-:W-:Y:S01]  /*6840*/  IMAD.MOV.U32 R167, RZ, RZ, R188 ;  /* 0x000000ffffa77224 */ /* 0x000fe200078e00bc */
[----:B------:R-:W-:Y:S01]  /*6850*/  MOV R166, R98 ;  /* 0x0000006200a67202 */ /* 0x000fe20000000f00 */
[----:B------:R-:W-:Y:S01]  /*6860*/  FADD.FTZ R9, R9, R246 ;  /* 0x000000f609097221 */ /* 0x000fe20000010000 */
[----:B----4-:R-:W-:Y:S01]  /*6870*/  HMMA.16816.F32 R160, R128, R168, R160 ;  /* 0x000000a880a0723c */ /* 0x010fe200000018a0 */
[----:B--2---:R-:W-:-:S04]  /*6880*/  FFMA.FTZ R2, R86, c[0x0][0x2d0], -R0 ;  /* 0x0000b40056027a23 */ /* 0x004fc80000010800 */
[----:B------:R2:W3:Y:S03]  /*6890*/  MUFU.EX2 R13, R2 ;  /* 0x00000002000d7308 */ /* 0x0004e60000000800 */
[C---:B------:R-:W-:Y:S08]  /*68a0*/  HMMA.16816.F32 R156, R128.reuse, R154, R156 ;  /* 0x0000009a809c723c */ /* 0x040ff0000000189c */
[----:B-1----:R-:W-:Y:S01]  /*68b0*/  HMMA.16816.F32 R176, R128, R184, R248 ;  /* 0x000000b880b0723c */ /* 0x002fe200000018f8 */
[--C-:B--2---:R-:W-:Y:S01]  /*68c0*/  FFMA.FTZ R2, R85, c[0x0][0x2d0], -R0.reuse ;  /* 0x0000b40055027a23 */ /* 0x104fe20000010800 */
[----:B---3--:R-:W-:Y:S01]  /*68d0*/  F2FP.PACK_AB R125, R13, R14 ;  /* 0x0000000e0d7d723e */ /* 0x008fe200000000ff */
[----:B------:R-:W-:-:S04]  /*68e0*/  FFMA.FTZ R0, R84, c[0x0][0x2d0], -R0 ;  /* 0x0000b40054007a23 */ /* 0x000fc80000010800 */
[----:B------:R-:W-:Y:S01]  /*68f0*/  MOV R248, R68 ;  /* 0x0000004400f87202 */ /* 0x000fe20000000f00 */
[----:B------:R-:W-:Y:S01]  /*6900*/  IMAD.MOV.U32 R249, RZ, RZ, R69 ;  /* 0x000000fffff97224 */ /* 0x000fe200078e0045 */
[----:B------:R-:W-:Y:S01]  /*6910*/  MOV R250, R70 ;  /* 0x0000004600fa7202 */ /* 0x000fe20000000f00 */
[----:B------:R-:W-:Y:S01]  /*6920*/  MUFU.EX2 R2, R2 ;  /* 0x0000000200027308 */ /* 0x000fe20000000800 */
[----:B------:R-:W-:Y:S01]  /*6930*/  IMAD.MOV.U32 R251, RZ, RZ, R71 ;  /* 0x000000fffffb7224 */ /* 0x000fe200078e0047 */
[C---:B------:R-:W-:Y:S06]  /*6940*/  HMMA.16816.F32 R84, R128.reuse, R92, R192 ;  /* 0x0000005c8054723c */ /* 0x040fec00000018c0 */
[----:B------:R-:W1:Y:S01]  /*6950*/  MUFU.EX2 R0, R0 ;  /* 0x0000000000007308 */ /* 0x000e620000000800 */
[----:B------:R-:W-:Y:S01]  /*6960*/  IMAD.MOV.U32 R193, RZ, RZ, R97 ;  /* 0x000000ffffc17224 */ /* 0x000fe200078e0061 */
[----:B------:R-:W-:Y:S01]  /*6970*/  HMMA.16816.F32 R68, R128, R76, R200 ;  /* 0x0000004c8044723c */ /* 0x000fe200000018c8 */
        /* <DEDUP_REMOVED lines=13> */
[----:B-1----:R-:W-:Y:S01]  /*6a50*/  F2FP.PACK_AB R127, R0, R2 ;  /* 0x00000002007f723e */ /* 0x002fe200000000ff */
[----:B------:R-:W-:Y:S01]  /*6a60*/  IMAD.MOV.U32 R59, RZ, RZ, R234 ;  /* 0x000000ffff3b7224 */ /* 0x000fe200078e00ea */
[----:B------:R1:W5:Y:S05]  /*6a70*/  LDL.LU R236, [R1+0x64] ;  /* 0x0000640001ec7983 */ /* 0x00036a0000300800 */
[----:B------:R-:W-:Y:S07]  /*6a80*/  HMMA.16816.F32 R148, R124, R152, R64 ;  /* 0x000000987c94723c */ /* 0x000fee0000001840 */
        /* <DEDUP_REMOVED lines=10> */
[C---:B------:R-:W-:Y:S07]  /*6b30*/  HMMA.16816.F32 R64, R128.reuse, R62, R208 ;  /* 0x0000003e8040723c */ /* 0x040fee00000018d0 */
[----:B------:R-:W-:Y:S01]  /*6b40*/  MOV R208, R83 ;  /* 0x0000005300d07202 */ /* 0x000fe20000000f00 */
[----:B------:R-:W-:Y:S01]  /*6b50*/  HMMA.16816.F32 R188, R128, R186, R216 ;  /* 0x000000ba80bc723c */ /* 0x000fe200000018d8 */
[----:B------:R-:W-:-:S06]  /*6b60*/  MOV R210, R113 ;  /* 0x0000007100d27202 */ /* 0x000fcc0000000f00 */
[----:B------:R-:W-:Y:S01]  /*6b70*/  IMAD.MOV.U32 R217, RZ, RZ, R82 ;  /* 0x000000ffffd97224 */ /* 0x000fe200078e0052 */
[----:B------:R-:W-:Y:S01]  /*6b80*/  MOV R218, R81 ;  /* 0x0000005100da7202 */ /* 0x000fe20000000f00 */
[----:B------:R-:W-:Y:S01]  /*6b90*/  IMAD.MOV.U32 R219, RZ, RZ, R80 ;  /* 0x000000ffffdb7224 */ /* 0x000fe200078e0050 */
[C---:B------:R-:W-:Y:S08]  /*6ba0*/  HMMA.16816.F32 R100, R128.reuse, R108, R172 ;  /* 0x0000006c8064723c */ /* 0x040ff000000018ac */
[C---:B------:R-:W-:Y:S07]  /*6bb0*/  HMMA.16816.F32 R80, R128.reuse, R78, R196 ;  /* 0x0000004e8050723c */ /* 0x040fee00000018c4 */
[----:B------:R-:W-:Y:S01]  /*6bc0*/  MOV R199, R115 ;  /* 0x0000007300c77202 */ /* 0x000fe20000000f00 */
[----:B------:R-:W-:Y:S01]  /*6bd0*/  IMAD.MOV.U32 R209, RZ, RZ, R112 ;  /* 0x000000ffffd17224 */ /* 0x000fe200078e0070 */
[----:B------:R-:W-:Y:S03]  /*6be0*/  HMMA.16816.F32 R172, R128, R170, R248 ;  /* 0x000000aa80ac723c */ /* 0x000fe600000018f8 */
        /* <DEDUP_REMOVED lines=13> */
[----:B------:R-:W-:Y:S01]  /*6cc0*/  MOV R216, R99 ;  /* 0x0000006300d87202 */ /* 0x000fe20000000f00 */
[----:B------:R-:W-:Y:S01]  /*6cd0*/  FADD.FTZ R11, R202, R11 ;  /* 0x0000000bca0b7221 */ /* 0x000fe20000010000 */
[----:B------:R-:W-:Y:S01]  /*6ce0*/  HMMA.16816.F32 R96, R128, R94, R180 ;  /* 0x0000005e8060723c */ /* 0x000fe200000018b4 */
[----:B------:R-:W-:-:S02]  /*6cf0*/  FADD.FTZ R10, R212, R10 ;  /* 0x0000000ad40a7221 */ /* 0x000fc40000010000 */
[----:B------:R-:W-:Y:S02]  /*6d00*/  FADD.FTZ R12, R12, R8 ;  /* 0x000000080c0c7221 */ /* 0x000fe40000010000 */
[----:B------:R-:W-:Y:S02]  /*6d10*/  IMAD.MOV.U32 R248, RZ, RZ, R230 ;  /* 0x000000fffff87224 */ /* 0x000fe400078e00e6 */
[----:B------:R-:W-:Y:S01]  /*6d20*/  FADD.FTZ R8, R252, R9 ;  /* 0x00000009fc087221 */ /* 0x000fe20000010000 */
[----:B------:R-:W-:Y:S01]  /*6d30*/  HMMA.16816.F32 R112, R128, R110, R140 ;  /* 0x0000006e8070723c */ /* 0x000fe2000000188c */
[----:B------:R-:W-:Y:S01]  /*6d40*/  MOV R249, R229 ;  /* 0x000000e500f97202 */ /* 0x000fe20000000f00 */
[----:B------:R-:W-:Y:S02]  /*6d50*/  FADD.FTZ R11, R213, R11 ;  /* 0x0000000bd50b7221 */ /* 0x000fe40000010000 */
[----:B------:R-:W-:-:S04]  /*6d60*/  IMAD.MOV.U32 R250, RZ, RZ, R224 ;  /* 0x000000fffffa7224 */ /* 0x000fc800078e00e0 */
[----:B------:R-:W-:Y:S01]  /*6d70*/  HMMA.16816.F32 R128, R128, R6, R120 ;  /* 0x000000068080723c */ /* 0x000fe20000001878 */
[----:B------:R-:W-:Y:S01]  /*6d80*/  FADD.FTZ R8, R248, R8 ;  /* 0x00000008f8087221 */ /* 0x000fe20000010000 */
[----:B------:R-:W-:Y:S01]  /*6d90*/  MOV R58, R235 ;  /* 0x000000eb003a7202 */ /* 0x000fe20000000f00 */
[----:B------:R-:W-:Y:S01]  /*6da0*/  IMAD.MOV.U32 R140, RZ, RZ, R166 ;  /* 0x000000ffff8c7224 */ /* 0x000fe200078e00a6 */
[----:B------:R-:W-:Y:S01]  /*6db0*/  MOV R251, R233 ;  /* 0x000000e900fb7202 */ /* 0x000fe20000000f00 */
[----:B------:R-:W-:Y:S01]  /*6dc0*/  IMAD.MOV.U32 R142, RZ, RZ, R152 ;  /* 0x000000ffff8e7224 */ /* 0x000fe200078e0098 */
[----:B------:R-:W-:Y:S01]  /*6dd0*/  MOV R141, R167 ;  /* 0x000000a7008d7202 */ /* 0x000fe20000000f00 */
[----:B------:R1:W5:Y:S01]  /*6de0*/  LDL.LU R235, [R1+0x60] ;  /* 0x0000600001eb7983 */ /* 0x0003620000300800 */
[----:B------:R-:W-:Y:S01]  /*6df0*/  HMMA.16816.F32 R120, R124, R4, R48 ;  /* 0x000000047c78723c */ /* 0x000fe20000001830 */
[----:B------:R-:W-:Y:S02]  /*6e00*/  MOV R143, R153 ;  /* 0x00000099008f7202 */ /* 0x000fe40000000f00 */
[----:B------:R1:W5:Y:S04]  /*6e10*/  LDL.LU R234, [R1+0x5c] ;  /* 0x00005c0001ea7983 */ /* 0x0003680000300800 */
[----:B------:R-:W-:-:S02]  /*6e20*/  FADD.FTZ R5, R214, R10 ;  /* 0x0000000ad6057221 */ /* 0x000fc40000010000 */
[----:B------:R-:W-:Y:S01]  /*6e30*/  FADD.FTZ R4, R215, R11 ;  /* 0x0000000bd7047221 */ /* 0x000fe20000010000 */
[C---:B------:R-:W-:Y:S01]  /*6e40*/  HMMA.16816.F32 R72, R124.reuse, R76, R72 ;  /* 0x0000004c7c48723c */ /* 0x040fe20000001848 */
[----:B------:R-:W-:Y:S01]  /*6e50*/  FADD.FTZ R10, R249, R12 ;  /* 0x0000000cf90a7221 */ /* 0x000fe20000010000 */
[----:B------:R1:W5:Y:S01]  /*6e60*/  LDL.LU R233, [R1+0x58] ;  /* 0x0000580001e97983 */ /* 0x0003620000300800 */
[----:B------:R-:W-:Y:S02]  /*6e70*/  FADD.FTZ R9, R250, R5 ;  /* 0x00000005fa097221 */ /* 0x000fe40000010000 */
[----:B------:R-:W-:Y:S01]  /*6e80*/  FADD.FTZ R5, R15, R8 ;  /* 0x000000080f057221 */ /* 0x000fe20000010000 */
[----:B------:R1:W5:Y:S01]  /*6e90*/  LDL.LU R232, [R1+0x54] ;  /* 0x0000540001e87983 */ /* 0x0003620000300800 */
[----:B------:R-:W-:Y:S01]  /*6ea0*/  FADD.FTZ R11, R251, R4 ;  /* 0x00000004fb0b7221 */ /* 0x000fe20000010000 */
[----:B------:R-:W-:Y:S01]  /*6eb0*/  HMMA.16816.F32 R164, R124, R168, R104 ;  /* 0x000000a87ca4723c */ /* 0x000fe20000001868 */
[----:B------:R-:W-:Y:S01]  /*6ec0*/  FADD.FTZ R4, R30, R10 ;  /* 0x0000000a1e047221 */ /* 0x000fe20000010000 */
[----:B------:R1:W5:Y:S01]  /*6ed0*/  LDL.LU R231, [R1+0x50] ;  /* 0x0000500001e77983 */ /* 0x0003620000300800 */
[----:B------:R-:W-:-:S05]  /*6ee0*/  FADD.FTZ R5, R206, R5 ;  /* 0x00000005ce057221 */ /* 0x000fca0000010000 */
[C---:B------:R-:W-:Y:S08]  /*6ef0*/  HMMA.16816.F32 R76, R124.reuse, R78, R88 ;  /* 0x0000004e7c4c723c */ /* 0x040ff00000001858 */
[C---:B------:R-:W-:Y:S08]  /*6f00*/  HMMA.16816.F32 R180, R124.reuse, R184, R220 ;  /* 0x000000b87cb4723c */ /* 0x040ff000000018dc */
[C---:B------:R-:W-:Y:S08]  /*6f10*/  HMMA.16816.F32 R56, R124.reuse, R60, R56 ;  /* 0x0000003c7c38723c */ /* 0x040ff00000001838 */
[C---:B------:R-:W-:Y:S01]  /*6f20*/  HMMA.16816.F32 R152, R124.reuse, R154, R32 ;  /* 0x0000009a7c98723c */ /* 0x040fe20000001820 */
[----:B------:R-:W-:Y:S01]  /*6f30*/  FADD.FTZ R8, R134, R11 ;  /* 0x0000000b86087221 */ /* 0x000fe20000010000 */
[----:B------:R1:W5:Y:S04]  /*6f40*/  LDL.LU R230, [R1+0x4c] ;  /* 0x00004c0001e67983 */ /* 0x0003680000300800 */
[----:B------:R1:W5:Y:S02]  /*6f50*/  LDL.LU R229, [R1+0x48] ;  /* 0x0000480001e57983 */ /* 0x0003640000300800 */
[C---:B------:R-:W-:Y:S02]  /*6f60*/  HMMA.16816.F32 R88, R124.reuse, R92, R140 ;  /* 0x0000005c7c58723c */ /* 0x040fe4000000188c */
[----:B------:R1:W5:Y:S06]  /*6f70*/  LDL.LU R224, [R1+0x44] ;  /* 0x0000440001e07983 */ /* 0x00036c0000300800 */
        /* <DEDUP_REMOVED lines=8> */
[----:B------:R-:W-:-:S04]  /*7000*/  FADD.FTZ R4, R205, R5 ;  /* 0x00000005cd047221 */ /* 0x000fc80000010000 */
        /* <DEDUP_REMOVED lines=13> */
[----:B------:R-:W-:Y:S01]  /*70e0*/  FADD.FTZ R2, R28, R6 ;  /* 0x000000061c027221 */ /* 0x000fe20000010000 */
[----:B------:R1:W-:Y:S04]  /*70f0*/  STL [R1+0x20], R7 ;  /* 0x0000200701007387 */ /* 0x0003e80000100800 */
[----:B------:R1:W-:Y:S04]  /*7100*/  STL [R1+0x24], R5 ;  /* 0x0000240501007387 */ /* 0x0003e80000100800 */
[----:B------:R1:W-:Y:S04]  /*7110*/  STL [R1+0x2c], R0 ;  /* 0x00002c0001007387 */ /* 0x0003e80000100800 */
[----:B------:R1:W-:Y:S01]  /*7120*/  STL [R1+0x28], R2 ;  /* 0x0000280201007387 */ /* 0x0003e20000100800 */
[----:B------:R-:W-:Y:S01]  /*7130*/  UIMAD.WIDE.U32 UR28, UR27, UR4, URZ ;  /* 0x000000041b1c72a5 */ /* 0x000fe2000f8e003f */
[----:B------:R-:W-:-:S03]  /*7140*/  PLOP3.LUT P0, PT, PT, PT, UP6, 0x40, 0x0 ;  /* 0x000000000000781c */ /* 0x000fc60003f0e868 */
[----:B------:R-:W-:-:S04]  /*7150*/  @UP5 USHF.R.U32.HI UR27, URZ, UR5, UR29 ;  /* 0x000000053f1b5299 */ /* 0x000fc8000801161d */
[----:B------:R-:W-:-:S03]  /*7160*/  UIADD3 UR4, UR26, UR27, URZ ;  /* 0x0000001b1a047290 */ /* 0x000fc6000fffe03f */
[----:B------:R-:W-:Y:S02]  /*7170*/  ULDC UR27, c[0x0][0x328] ;  /* 0x0000ca00001b7ab9 */ /* 0x000fe40000000800 */
[----:B------:R-:W-:Y:S02]  /*7180*/  UIADD3 UR23, UR23, -0x2, URZ ;  /* 0xfffffffe17177890 */ /* 0x000fe4000fffe03f */
[----:B------:R-:W-:Y:S01]  /*7190*/  UIADD3 UR27, UR4, UR27, URZ ;  /* 0x0000001b041b7290 */ /* 0x000fe2000fffe03f */
[----:B------:R-:W-:Y:S05]  /*71a0*/  @P0 BRA `(.L_x_967) ;  /* 0x0000015000000947 */ /* 0x000fea0003800000 */
[----:B------:R-:W-:Y:S01]  /*71b0*/  ISETP.LT.AND P0, PT, RZ, UR4, PT ;  /* 0x00000004ff007c0c */ /* 0x000fe2000bf01270 */
[----:B------:R-:W-:Y:S02]  /*71c0*/  UIADD3 UR28, UR4, -0x1, URZ ;  /* 0xffffffff041c7890 */ /* 0x000fe4000fffe03f */
        /* <DEDUP_REMOVED lines=10> */
.L_x_968:
[----:B------:R-:W-:Y:S02]  /*7270*/  UISETP.NE.AND UP0, UPT, UR26, 0x1, UPT ;  /* 0x000000011a00788c */ /* 0x000fe4000bf05270 */
[----:B------:R-:W-:Y:S02]  /*7280*/  ULDC.64 UR4, c[0x0][0x330] ;  /* 0x0000cc0000047ab9 */ /* 0x000fe40000000a00 */
[----:B------:R-:W-:-:S07]  /*7290*/  UIMAD.WIDE.U32 UR30, UR28, UR4, URZ ;  /* 0x000000041c1e72a5 */ /* 0x000fce000f8e003f */
[----:B------:R-:W-:Y:S02]  /*72a0*/  @UP0 UMOV UR29, UR31 ;  /* 0x0000001f001d0c82 */ /* 0x000fe40008000000 */
[----:B------:R-:W-:Y:S02]  /*72b0*/  @UP0 USHF.R.U32.HI UR28, URZ, UR5, UR29 ;  /* 0x000000053f1c0299 */ /* 0x000fe4000801161d */
.L_x_969:
[----:B------:R-:W-:Y:S02]  /*72c0*/  ULDC UR4, c[0x0][0x32c] ;  /* 0x0000cb0000047ab9 */ /* 0x000fe40000000800 */
[----:B------:R-:W-:-:S04]  /*72d0*/  UIMAD UR4, UR28, UR26, UR4 ;  /* 0x0000001a1c0472a4 */ /* 0x000fc8000f8e0204 */
[----:B------:R-:W-:-:S04]  /*72e0*/  UISETP.LT.AND UP0, UPT, UR27, UR4, UPT ;  /* 0x000000041b00728c */ /* 0x000fc8000bf01270 */
[----:B------:R-:W-:-:S04]  /*72f0*/  USEL UR27, UR27, UR4, UP0 ;  /* 0x000000041b1b7287 */ /* 0x000fc80008000000 */
.L_x_967:
[----:B------:R-:W-:-:S04]  /*7300*/  UIMAD.WIDE UR4, UR27, 0x2aaaaaab, URZ ;  /* 0x2aaaaaab1b0478a5 */ /* 0x000fc8000f8e023f */
[----:B------:R-:W-:-:S04]  /*7310*/  USHF.R.U32.HI UR4, URZ, 0x1f, UR5 ;  /* 0x0000001f3f047899 */ /* 0x000fc80008011605 */
[----:B------:R-:W-:-:S04]  /*7320*/  ULEA.HI.SX32 UR4, UR5, UR4, 0x1d ;  /* 0x0000000405047291 */ /* 0x000fc8000f8fea3f */
[----:B------:R-:W-:-:S04]  /*7330*/  UISETP.LT.AND UP0, UPT, UR7, UR4, UPT ;  /* 0x000000040700728c */ /* 0x000fc8000bf01270 */
[----:B------:R-:W-:-:S04]  /*7340*/  USEL UR5, UR7, UR4, !UP0 ;  /* 0x0000000407057287 */ /* 0x000fc8000c000000 */
[----:B------:R-:W-:-:S06]  /*7350*/  UISETP.GE.AND UP0, UPT, UR23, UR5, UPT ;  /* 0x000000051700728c */ /* 0x000fcc000bf06270 */
[----:B------:R-:W-:-:S13]  /*7360*/  PLOP3.LUT P0, PT, PT, PT, UP0, 0x80, 0x0 ;  /* 0x000000000000781c */ /* 0x000fda0003f0f008 */
[----:B------:R-:W-:Y:S05]  /*7370*/  @!P0 BRA `(.L_x_970) ;  /* 0x0000538000008947 */ /* 0x000fea0003800000 */
[----:B------:R-:W2:Y:S04]  /*7380*/  LDL R4, [R1+0x10] ;  /* 0x0000100001047983 */ /* 0x000ea80000100800 */
[----:B-1----:R-:W3:Y:S04]  /*7390*/  LDL R2, [R1+0x3c] ;  /* 0x00003c0001027983 */ /* 0x002ee80000100800 */
[----:B------:R-:W3:Y:S04]  /*73a0*/  LDL R0, [R1+0x38] ;  /* 0x0000380001007983 */ /* 0x000ee80000100800 */
[----:B------:R-:W4:Y:S01]  /*73b0*/  LDL.LU R5, [R1+0x40] ;  /* 0x0000400001057983 */ /* 0x000f220000300800 */
[----:B------:R-:W-:Y:S01]  /*73c0*/  MOV R139, R3 ;  /* 0x00000003008b7202 */ /* 0x000fe20000000f00 */
[----:B------:R-:W-:-:S02]  /*73d0*/  IMAD.MOV.U32 R134, RZ, RZ, R136 ;  /* 0x000000ffff867224 */ /* 0x000fc400078e0088 */
[----:B------:R-:W-:Y:S02]  /*73e0*/  IMAD.MOV.U32 R132, RZ, RZ, R137 ;  /* 0x000000ffff847224 */ /* 0x000fe400078e0089 */
[----:B------:R-:W-:Y:S01]  /*73f0*/  IMAD.MOV.U32 R138, RZ, RZ, R135 ;  /* 0x000000ffff8a7224 */ /* 0x000fe200078e0087 */
[----:B--2---:R-:W-:Y:S02]  /*7400*/  SHF.L.U32 R3, R4, 0x1, RZ ;  /* 0x0000000104037819 */ /* 0x004fe400000006ff */
[C---:B---3--:R-:W-:Y:S01]  /*7410*/  SHF.L.U64.HI R2, R0.reuse, 0x1, R2 ;  /* 0x0000000100027819 */ /* 0x048fe20000010202 */
[----:B------:R-:W-:Y:S01]  /*7420*/  IMAD.SHL.U32 R0, R0, 0x2, RZ ;  /* 0x0000000200007824 */ /* 0x000fe200078e00ff */
[----:B----4-:R-:W-:-:S05]  /*7430*/  SHF.L.U64.HI R5, R4, 0x1, R5 ;  /* 0x0000000104057819 */ /* 0x010fca0000010205 */
[----:B------:R1:W-:Y:S04]  /*7440*/  STL [R1+0x8], R5 ;  /* 0x0000080501007387 */ /* 0x0003e80000100800 */
[----:B------:R1:W-:Y:S04]  /*7450*/  STL [R1+0x18], R3 ;  /* 0x0000180301007387 */ /* 0x0003e80000100800 */
[----:B------:R1:W-:Y:S04]  /*7460*/  STL [R1+0x4], R2 ;  /* 0x0000040201007387 */ /* 0x0003e80000100800 */
[----:B------:R1:W-:Y:S02]  /*7470*/  STL [R1], R0 ;  /* 0x0000000001007387 */ /* 0x0003e40000100800 */
.L_x_989:
[----:B-----5:R2:W5:Y:S01]  /*7480*/  LDL R248, [R1+0x18] ;  /* 0x0000180001f87983 */ /* 0x0205620000100800 */
[----:B------:R-:W-:Y:S04]  /*7490*/  DEPBAR.LE SB0, 0x0 ;  /* 0x000080000000791a */ /* 0x000fe80000000000 */
[----:B------:R-:W-:Y:S01]  /*74a0*/  BAR.SYNC.DEFER_BLOCKING 0x0 ;  /* 0x0000000000007b1d */ /* 0x000fe20000010000 */
[----:B------:R-:W-:Y:S01]  /*74b0*/  UISETP.GT.AND UP0, UPT, UR7, UR23, UPT ;  /* 0x000000170700728c */ /* 0x000fe2000bf04270 */
[----:B------:R-:W-:Y:S04]  /*74c0*/  SEL R244, RZ, 0x10, P4 ;  /* 0x00000010fff47807 */ /* 0x000fe80002000000 */
[----:B------:R2:W5:Y:S01]  /*74d0*/  LDL R246, [R1] ;  /* 0x0000000001f67983 */ /* 0x0005620000100800 */
[----:B------:R-:W-:Y:S03]  /*74e0*/  PLOP3.LUT P0, PT, PT, PT, UP0, 0x80, 0x0 ;  /* 0x000000000000781c */ /* 0x000fe60003f0f008 */
[----:B------:R2:W5:Y:S04]  /*74f0*/  LDL R245, [R1+0x8] ;  /* 0x0000080001f57983 */ /* 0x0005680000100800 */
        /* <DEDUP_REMOVED lines=8> */
[----:B------:R2:W1:Y:S04]  /*7580*/  LDSM.16.M88.4 R196, [R235] ;  /* 0x00000000ebc4783b */ /* 0x0004680000000200 */
[----:B------:R2:W1:Y:S04]  /*7590*/  LDSM.16.M88.4 R204, [R241] ;  /* 0x00000000f1cc783b */ /* 0x0004680000000200 */
[----:B------:R2:W1:Y:S01]  /*75a0*/  LDSM.16.M88.4 R208, [R240] ;  /* 0x00000000f0d0783b */ /* 0x0004620000000200 */
[----:B------:R-:W-:-:S05]  /*75b0*/  @P0 BRA `(.L_x_971) ;  /* 0x0000029000000947 */ /* 0x000fca0003800000 */
[----:B-1----:R-:W-:Y:S01]  /*75c0*/  SHF.R.S32.HI R0, RZ, 0x1f, R243 ;  /* 0x0000001fff007819 */ /* 0x002fe200000114f3 */
[----:B------:R-:W-:Y:S01]  /*75d0*/  IMAD.WIDE.U32 R2, R243, c[0x0][0x208], RZ ;  /* 0x00008200f3027a25 */ /* 0x000fe200078e00ff */
[----:B------:R-:W-:Y:S02]  /*75e0*/  SHF.R.S32.HI R4, RZ, 0x1f, R242 ;  /* 0x0000001fff047819 */ /* 0x000fe400000114f2 */
[----:B------:R-:W-:Y:S01]  /*75f0*/  IADD3 R15, R247, 0x2080, RZ ;  /* 0x00002080f70f7810 */ /* 0x000fe20007ffe0ff */
[----:B------:R-:W-:Y:S01]  /*7600*/  IMAD R0, R0, c[0x0][0x208], RZ ;  /* 0x0000820000007a24 */ /* 0x000fe200078e02ff */
[----:B------:R-:W-:Y:S01]  /*7610*/  IADD3 R14, -R244, 0x10, RZ ;  /* 0x00000010f40e7810 */ /* 0x000fe20007ffe1ff */
[----:B------:R-:W-:Y:S02]  /*7620*/  IMAD R4, R4, c[0x0][0x218], RZ ;  /* 0x0000860004047a24 */ /* 0x000fe400078e02ff */
[----:B------:R-:W-:Y:S01]  /*7630*/  IMAD R0, R243, c[0x0][0x20c], R0 ;  /* 0x00008300f3007a24 */ /* 0x000fe200078e0200 */
[----:B------:R-:W-:Y:S01]  /*7640*/  LOP3.LUT R14, R14, 0xf, RZ, 0xc0, !PT ;  /* 0x0000000f0e0e7812 */ /* 0x000fe200078ec0ff */
[C---:B------:R-:W-:Y:S02]  /*7650*/  IMAD R4, R242.reuse, c[0x0][0x21c], R4 ;  /* 0x00008700f2047a24 */ /* 0x040fe400078e0204 */
[----:B------:R-:W-:Y:S04]  /*7660*/  IMAD.IADD R3, R3, 0x1, R0 ;  /* 0x0000000103037824 */ /* 0x000fe800078e0200 */
[----:B------:R-:W-:Y:S05]  /*7670*/  IMAD.WIDE.U32 R2, R242, c[0x0][0x218], R2 ;  /* 0x00008600f2027a25 */ /* 0x000fea00078e0002 */
[----:B------:R-:W-:Y:S04]  /*7680*/  IADD3 R0, P0, R2, UR24, RZ ;  /* 0x0000001802007c10 */ /* 0x000fe8000ff1e0ff */
[----:B------:R-:W-:Y:S02]  /*7690*/  IADD3.X R3, R3, UR18, R4, P0, !PT ;  /* 0x0000001203037c10 */ /* 0x000fe400087fe404 */
[C---:B------:R-:W-:Y:S04]  /*76a0*/  LEA R2, P0, R0.reuse, c[0x0][0x1f8], 0x1 ;  /* 0x00007e0000027a11 */ /* 0x040fe800078008ff */
[----:B------:R-:W-:Y:S01]  /*76b0*/  LEA.HI.X R0, R0, c[0x0][0x1fc], R3, 0x1, P0 ;  /* 0x00007f0000007a11 */ /* 0x000fe200000f0c03 */
[----:B------:R-:W1:Y:S04]  /*76c0*/  SHFL.IDX PT, R6, R2, 0x1, 0x181f ;  /* 0x00381f0002067f89 */ /* 0x000e6800000e0000 */
[----:B------:R-:W2:Y:S04]  /*76d0*/  SHFL.IDX PT, R3, R2, RZ, 0x181f ;  /* 0x00181fff02037589 */ /* 0x000ea800000e0000 */
[----:B------:R-:W4:Y:S04]  /*76e0*/  SHFL.IDX PT, R4, R0, RZ, 0x181f ;  /* 0x00181fff00047589 */ /* 0x000f2800000e0000 */
[----:B------:R-:W3:Y:S04]  /*76f0*/  SHFL.IDX PT, R2, R2, 0x2, 0x181f ;  /* 0x00581f0002027f89 */ /* 0x000ee800000e0000 */
[----:B------:R-:W3:Y:S04]  /*7700*/  SHFL.IDX PT, R5, R0, 0x1, 0x181f ;  /* 0x00381f0000057f89 */ /* 0x000ee800000e0000 */
[----:B------:R-:W3:Y:S01]  /*7710*/  SHFL.IDX PT, R0, R0, 0x2, 0x181f ;  /* 0x00581f0000007f89 */ /* 0x000ee200000e0000 */
[-C--:B-1---5:R-:W-:Y:S02]  /*7720*/  IADD3 R8, P2, R6, R248.reuse, RZ ;  /* 0x000000f806087210 */ /* 0x0a2fe40007f5e0ff */
[C---:B--2---:R-:W-:Y:S02]  /*7730*/  IADD3 R12, P1, R3.reuse, R248, RZ ;  /* 0x000000f8030c7210 */ /* 0x044fe40007f3e0ff */
[-C--:B------:R-:W-:Y:S03]  /*7740*/  IADD3 R10, P0, R3, R246.reuse, RZ ;  /* 0x000000f6030a7210 */ /* 0x080fe60007f1e0ff */
[----:B----4-:R-:W-:Y:S01]  /*7750*/  IMAD.X R13, R4, 0x1, R245, P1 ;  /* 0x00000001040d7824 */ /* 0x010fe200008e06f5 */
[----:B------:R-:W-:Y:S01]  /*7760*/  IADD3 R6, P1, R6, R246, RZ ;  /* 0x000000f606067210 */ /* 0x000fe20007f3e0ff */
[----:B------:R-:W-:Y:S01]  /*7770*/  IMAD.X R11, R4, 0x1, R223, P0 ;  /* 0x00000001040b7824 */ /* 0x000fe200000e06df */
[----:B---3--:R-:W-:Y:S02]  /*7780*/  IADD3 R4, P0, R2, R248, RZ ;  /* 0x000000f802047210 */ /* 0x008fe40007f1e0ff */
[----:B------:R1:W-:Y:S01]  /*7790*/  LDGSTS.E.BYPASS.LTC128B.128 [R15], [R12.64], !P5 ;  /* 0x000000000c0f7fae */ /* 0x0003e2000e901d54 */
[C---:B------:R-:W-:Y:S03]  /*77a0*/  IMAD.X R9, R5.reuse, 0x1, R245, P2 ;  /* 0x0000000105097824 */ /* 0x040fe600010e06f5 */
[----:B------:R1:W-:Y:S01]  /*77b0*/  LDGSTS.E.BYPASS.LTC128B.128 [R15+0x1800], [R10.64], !P4 ;  /* 0x018000000a0f7fae */ /* 0x0003e2000e101d54 */
        /* <DEDUP_REMOVED lines=9> */
.L_x_971:
[-C--:B-1-3--:R-:W-:Y:S01]  /*7850*/  HMMA.16816.F32 R4, R48, R16.reuse, RZ ;  /* 0x000000103004723c */ /* 0x08afe200000018ff */
[----:B------:R-:W-:Y:S01]  /*7860*/  LDSM.16.M88.4 R212, [R230+0x5080] ;  /* 0x00508000e6d4783b */ /* 0x000fe20000000200 */
[----:B------:R-:W-:Y:S06]  /*7870*/  UISETP.GT.AND UP0, UPT, UR23, UR7, UPT ;  /* 0x000000071700728c */ /* 0x000fec000bf04270 */
[C---:B----4-:R-:W-:Y:S01]  /*7880*/  HMMA.16816.F32 R8, R44.reuse, R16, RZ ;  /* 0x000000102c08723c */ /* 0x050fe200000018ff */
[----:B------:R-:W0:Y:S01]  /*7890*/  LDGDEPBAR ;  /* 0x00000000000079af */ /* 0x000e220000000000 */
[----:B------:R-:W-:Y:S06]  /*78a0*/  PLOP3.LUT P0, PT, PT, PT, UP0, 0x80, 0x0 ;  /* 0x000000000000781c */ /* 0x000fec0003f0f008 */
[-C--:B------:R-:W-:Y:S01]  /*78b0*/  HMMA.16816.F32 R12, R44, R18.reuse, RZ ;  /* 0x000000122c0c723c */ /* 0x080fe200000018ff */
[----:B------:R-:W-:Y:S07]  /*78c0*/  LDSM.16.M88.4 R216, [R232+0xa080] ;  /* 0x00a08000e8d8783b */ /* 0x000fee0000000200 */
[C---:B------:R-:W-:Y:S08]  /*78d0*/  HMMA.16816.F32 R16, R48.reuse, R18, RZ ;  /* 0x000000123010723c */ /* 0x040ff000000018ff */
[-C--:B------:R-:W-:Y:S08]  /*78e0*/  HMMA.16816.F32 R20, R48, R32.reuse, RZ ;  /* 0x000000203014723c */ /* 0x080ff000000018ff */
[C---:B------:R-:W-:Y:S08]  /*78f0*/  HMMA.16816.F32 R24, R44.reuse, R32, RZ ;  /* 0x000000202c18723c */ /* 0x040ff000000018ff */
[-C--:B------:R-:W-:Y:S08]  /*7900*/  HMMA.16816.F32 R28, R44, R34.reuse, RZ ;  /* 0x000000222c1c723c */ /* 0x080ff000000018ff */
[C---:B------:R-:W-:Y:S08]  /*7910*/  HMMA.16816.F32 R32, R48.reuse, R34, RZ ;  /* 0x000000223020723c */ /* 0x040ff000000018ff */
[-C--:B------:R-:W-:Y:S08]  /*7920*/  HMMA.16816.F32 R36, R48, R140.reuse, RZ ;  /* 0x0000008c3024723c */ /* 0x080ff000000018ff */
[C---:B------:R-:W-:Y:S08]  /*7930*/  HMMA.16816.F32 R40, R44.reuse, R140, RZ ;  /* 0x0000008c2c28723c */ /* 0x040ff000000018ff */
[-C--:B------:R-:W-:Y:S08]  /*7940*/  HMMA.16816.F32 R44, R44, R142.reuse, RZ ;  /* 0x0000008e2c2c723c */ /* 0x080ff000000018ff */
[----:B------:R-:W-:Y:S01]  /*7950*/  HMMA.16816.F32 R48, R48, R142, RZ ;  /* 0x0000008e3030723c */ /* 0x000fe200000018ff */
[----:B------:R-:W1:Y:S07]  /*7960*/  LDSM.16.M88.4 R140, [R232+0x8080] ;  /* 0x00808000e88c783b */ /* 0x000e6e0000000200 */
[-C--:B------:R-:W-:Y:S08]  /*7970*/  HMMA.16816.F32 R4, R192, R196.reuse, R4 ;  /* 0x000000c4c004723c */ /* 0x080ff00000001804 */
[C---:B------:R-:W-:Y:S08]  /*7980*/  HMMA.16816.F32 R8, R200.reuse, R196, R8 ;  /* 0x000000c4c808723c */ /* 0x040ff00000001808 */
[-C--:B------:R-:W-:Y:S08]  /*7990*/  HMMA.16816.F32 R12, R200, R198.reuse, R12 ;  /* 0x000000c6c80c723c */ /* 0x080ff0000000180c */
[C---:B------:R-:W-:Y:S01]  /*79a0*/  HMMA.16816.F32 R16, R192.reuse, R198, R16 ;  /* 0x000000c6c010723c */ /* 0x040fe20000001810 */
[----:B------:R-:W3:Y:S07]  /*79b0*/  LDSM.16.M88.4 R196, [R230+0x5880] ;  /* 0x00588000e6c4783b */ /* 0x000eee0000000200 */
[-C--:B------:R-:W-:Y:S08]  /*79c0*/  HMMA.16816.F32 R20, R192, R204.reuse, R20 ;  /* 0x000000ccc014723c */ /* 0x080ff00000001814 */
[C---:B------:R-:W-:Y:S08]  /*79d0*/  HMMA.16816.F32 R24, R200.reuse, R204, R24 ;  /* 0x000000ccc818723c */ /* 0x040ff00000001818 */
[-C--:B------:R-:W-:Y:S08]  /*79e0*/  HMMA.16816.F32 R28, R200, R206.reuse, R28 ;  /* 0x000000cec81c723c */ /* 0x080ff0000000181c */
[C---:B------:R-:W-:Y:S01]  /*79f0*/  HMMA.16816.F32 R32, R192.reuse, R206, R32 ;  /* 0x000000cec020723c */ /* 0x040fe20000001820 */
[----:B------:R-:W4:Y:S07]  /*7a00*/  LDSM.16.M88.4 R204, [R230+0x6080] ;  /* 0x00608000e6cc783b */ /* 0x000f2e0000000200 */
[-C--:B------:R-:W-:Y:S08]  /*7a10*/  HMMA.16816.F32 R36, R192, R208.reuse, R36 ;  /* 0x000000d0c024723c */ /* 0x080ff00000001824 */
[C---:B------:R-:W-:Y:S08]  /*7a20*/  HMMA.16816.F32 R40, R200.reuse, R208, R40 ;  /* 0x000000d0c828723c */ /* 0x040ff00000001828 */
[-C--:B------:R-:W-:Y:S01]  /*7a30*/  HMMA.16816.F32 R44, R200, R210.reuse, R44 ;  /* 0x000000d2c82c723c */ /* 0x080fe2000000182c */
[----:B------:R-:W-:Y:S07]  /*7a40*/  LDSM.16.M88.4 R200, [R229] ;  /* 0x00000000e5c8783b */ /* 0x000fee0000000200 */
[----:B------:R-:W-:Y:S01]  /*7a50*/  HMMA.16816.F32 R48, R192, R210, R48 ;  /* 0x000000d2c030723c */ /* 0x000fe20000001830 */
[----:B------:R-:W2:Y:S07]  /*7a60*/  LDSM.16.M88.4 R192, [R234+0x8080] ;  /* 0x00808000eac0783b */ /* 0x000eae0000000200 */
[-C--:B-1----:R-:W-:Y:S01]  /*7a70*/  HMMA.16816.F32 R4, R140, R212.reuse, R4 ;  /* 0x000000d48c04723c */ /* 0x082fe20000001804 */
[----:B------:R-:W1:Y:S07]  /*7a80*/  LDSM.16.M88.4 R208, [R234+0xa080] ;  /* 0x00a08000ead0783b */ /* 0x000e6e0000000200 */
[C---:B------:R-:W-:Y:S08]  /*7a90*/  HMMA.16816.F32 R8, R216.reuse, R212, R8 ;  /* 0x000000d4d808723c */ /* 0x040ff00000001808 */
[-C--:B------:R-:W-:Y:S08]  /*7aa0*/  HMMA.16816.F32 R12, R216, R214.reuse, R12 ;  /* 0x000000d6d80c723c */ /* 0x080ff0000000180c */
[C---:B------:R-:W-:Y:S01]  /*7ab0*/  HMMA.16816.F32 R16, R140.reuse, R214, R16 ;  /* 0x000000d68c10723c */ /* 0x040fe20000001810 */
[----:B------:R-:W-:Y:S07]  /*7ac0*/  LDSM.16.M88.4 R212, [R229+0x1000] ;  /* 0x00100000e5d4783b */ /* 0x000fee0000000200 */
[-C--:B---3--:R-:W-:Y:S08]  /*7ad0*/  HMMA.16816.F32 R20, R140, R196.reuse, R20 ;  /* 0x000000c48c14723c */ /* 0x088ff00000001814 */
[C---:B------:R-:W-:Y:S08]  /*7ae0*/  HMMA.16816.F32 R24, R216.reuse, R196, R24 ;  /* 0x000000c4d818723c */ /* 0x040ff00000001818 */
[-C--:B------:R-:W-:Y:S08]  /*7af0*/  HMMA.16816.F32 R28, R216, R198.reuse, R28 ;  /* 0x000000c6d81c723c */ /* 0x080ff0000000181c */
[C---:B------:R-:W-:Y:S01]  /*7b00*/  HMMA.16816.F32 R32, R140.reuse, R198, R32 ;  /* 0x000000c68c20723c */ /* 0x040fe20000001820 */
[----:B------:R-:W3:Y:S07]  /*7b10*/  LDSM.16.M88.4 R196, [R229+0x800] ;  /* 0x00080000e5c4783b */ /* 0x000eee0000000200 */
[-C--:B----4-:R-:W-:Y:S08]  /*7b20*/  HMMA.16816.F32 R36, R140, R204.reuse, R36 ;  /* 0x000000cc8c24723c */ /* 0x090ff00000001824 */
[C---:B------:R-:W-:Y:S08]  /*7b30*/  HMMA.16816.F32 R40, R216.reuse, R204, R40 ;  /* 0x000000ccd828723c */ /* 0x040ff00000001828 */
[-C--:B------:R-:W-:Y:S01]  /*7b40*/  HMMA.16816.F32 R44, R216, R206.reuse, R44 ;  /* 0x000000ced82c723c */ /* 0x080fe2000000182c */
[----:B------:R-:W-:Y:S07]  /*7b50*/  LDSM.16.M88.4 R216, [R231+0xe080] ;  /* 0x00e08000e7d8783b */ /* 0x000fee0000000200 */
[----:B------:R-:W-:Y:S01]  /*7b60*/  HMMA.16816.F32 R48, R140, R206, R48 ;  /* 0x000000ce8c30723c */ /* 0x000fe20000001830 */
[----:B------:R-:W-:Y:S07]  /*7b70*/  LDSM.16.M88.4 R140, [R231+0xc080] ;  /* 0x00c08000e78c783b */ /* 0x000fee0000000200 */
[-C--:B--2---:R-:W-:Y:S01]  /*7b80*/  HMMA.16816.F32 R4, R192, R200.reuse, R4 ;  /* 0x000000c8c004723c */ /* 0x084fe20000001804 */
[----:B------:R-:W2:Y:S07]  /*7b90*/  LDSM.16.M88.4 R204, [R224+0x6880] ;  /* 0x00688000e0cc783b */ /* 0x000eae0000000200 */
[C---:B-1----:R-:W-:Y:S08]  /*7ba0*/  HMMA.16816.F32 R8, R208.reuse, R200, R8 ;  /* 0x000000c8d008723c */ /* 0x042ff00000001808 */
[-C--:B------:R-:W-:Y:S08]  /*7bb0*/  HMMA.16816.F32 R12, R208, R202.reuse, R12 ;  /* 0x000000cad00c723c */ /* 0x080ff0000000180c */
[C---:B------:R-:W-:Y:S01]  /*7bc0*/  HMMA.16816.F32 R16, R192.reuse, R202, R16 ;  /* 0x000000cac010723c */ /* 0x040fe20000001810 */
[----:B------:R-:W1:Y:S07]  /*7bd0*/  LDSM.16.M88.4 R200, [R224+0x7080] ;  /* 0x00708000e0c8783b */ /* 0x000e6e0000000200 */
[-C--:B---3--:R-:W-:Y:S08]  /*7be0*/  HMMA.16816.F32 R20, R192, R196.reuse, R20 ;  /* 0x000000c4c014723c */ /* 0x088ff00000001814 */
        /* <DEDUP_REMOVED lines=10> */
[-C--:B--2---:R-:W-:Y:S01]  /*7c90*/  HMMA.16816.F32 R4, R140, R204.reuse, R4 ;  /* 0x000000cc8c04723c */ /* 0x084fe20000001804 */
[----:B------:R-:W-:Y:S07]  /*7ca0*/  LDSM.16.M88.4 R212, [R238] ;  /* 0x00000000eed4783b */ /* 0x000fee0000000200 */
[C---:B------:R-:W-:Y:S08]  /*7cb0*/  HMMA.16816.F32 R8, R216.reuse, R204, R8 ;  /* 0x000000ccd808723c */ /* 0x040ff00000001808 */
[-C--:B------:R-:W-:Y:S08]  /*7cc0*/  HMMA.16816.F32 R12, R216, R206.reuse, R12 ;  /* 0x000000ced80c723c */ /* 0x080ff0000000180c */
[C---:B------:R-:W-:Y:S01]  /*7cd0*/  HMMA.16816.F32 R16, R140.reuse, R206, R16 ;  /* 0x000000ce8c10723c */ /* 0x040fe20000001810 */
[----:B------:R-:W2:Y:S07]  /*7ce0*/  LDSM.16.M88.4 R204, [R239] ;  /* 0x00000000efcc783b */ /* 0x000eae0000000200 */
[-C--:B-1----:R-:W-:Y:S08]  /*7cf0*/  HMMA.16816.F32 R20, R140, R200.reuse, R20 ;  /* 0x000000c88c14723c */ /* 0x082ff00000001814 */
[C---:B------:R-:W-:Y:S08]  /*7d00*/  HMMA.16816.F32 R24, R216.reuse, R200, R24 ;  /* 0x000000c8d818723c */ /* 0x040ff00000001818 */
[-C--:B------:R-:W-:Y:S08]  /*7d10*/  HMMA.16816.F32 R28, R216, R202.reuse, R28 ;  /* 0x000000cad81c723c */ /* 0x080ff0000000181c */
[C---:B------:R-:W-:Y:S01]  /*7d20*/  HMMA.16816.F32 R32, R140.reuse, R202, R32 ;  /* 0x000000ca8c20723c */ /* 0x040fe20000001820 */
[----:B------:R-:W1:Y:S07]  /*7d30*/  LDSM.16.M88.4 R200, [R237] ;  /* 0x00000000edc8783b */ /* 0x000e6e0000000200 */
[-C--:B---3--:R-:W-:Y:S08]  /*7d40*/  HMMA.16816.F32 R36, R140, R192.reuse, R36 ;  /* 0x000000c08c24723c */ /* 0x088ff00000001824 */
[C---:B------:R-:W-:Y:S08]  /*7d50*/  HMMA.16816.F32 R40, R216.reuse, R192, R40 ;  /* 0x000000c0d828723c */ /* 0x040ff00000001828 */
[-C--:B------:R-:W-:Y:S01]  /*7d60*/  HMMA.16816.F32 R44, R216, R194.reuse, R44 ;  /* 0x000000c2d82c723c */ /* 0x080fe2000000182c */
[----:B------:R-:W-:Y:S07]  /*7d70*/  LDSM.16.M88.4 R216, [R236+0xe080] ;  /* 0x00e08000ecd8783b */ /* 0x000fee0000000200 */
[----:B------:R-:W-:Y:S01]  /*7d80*/  HMMA.16816.F32 R48, R140, R194, R48 ;  /* 0x000000c28c30723c */ /* 0x000fe20000001830 */
[----:B------:R-:W-:Y:S07]  /*7d90*/  LDSM.16.M88.4 R140, [R232+0xc080] ;  /* 0x00c08000e88c783b */ /* 0x000fee0000000200 */
[-C--:B--2---:R-:W-:Y:S01]  /*7da0*/  HMMA.16816.F32 R4, R196, R204.reuse, R4 ;  /* 0x000000ccc404723c */ /* 0x084fe20000001804 */
[----:B------:R-:W2:Y:S07]  /*7db0*/  LDSM.16.M88.4 R192, [R230+0x6880] ;  /* 0x00688000e6c0783b */ /* 0x000eae0000000200 */
        /* <DEDUP_REMOVED lines=8> */
[----:B------:R-:W-:Y:S07]  /*7e40*/  LDSM.16.M88.4 R212, [R230+0x7880] ;  /* 0x00788000e6d4783b */ /* 0x000fee0000000200 */
[-C--:B-1----:R-:W-:Y:S08]  /*7e50*/  HMMA.16816.F32 R36, R196, R200.reuse, R36 ;  /* 0x000000c8c424723c */ /* 0x082ff00000001824 */
[C---:B------:R-:W-:Y:S08]  /*7e60*/  HMMA.16816.F32 R40, R208.reuse, R200, R40 ;  /* 0x000000c8d028723c */ /* 0x040ff00000001828 */
[-C--:B------:R-:W-:Y:S01]  /*7e70*/  HMMA.16816.F32 R44, R208, R202.reuse, R44 ;  /* 0x000000cad02c723c */ /* 0x080fe2000000182c */
[----:B------:R-:W1:Y:S07]  /*7e80*/  LDSM.16.M88.4 R208, [R230+0x7080] ;  /* 0x00708000e6d0783b */ /* 0x000e6e0000000200 */
[----:B------:R-:W-:Y:S01]  /*7e90*/  HMMA.16816.F32 R48, R196, R202, R48 ;  /* 0x000000cac430723c */ /* 0x000fe20000001830 */
[----:B------:R-:W-:Y:S07]  /*7ea0*/  LDSM.16.M88.4 R196, [R234+0xc080] ;  /* 0x00c08000eac4783b */ /* 0x000fee0000000200 */
[-C--:B--2---:R-:W-:Y:S01]  /*7eb0*/  HMMA.16816.F32 R4, R140, R192.reuse, R4 ;  /* 0x000000c08c04723c */ /* 0x084fe20000001804 */
[----:B------:R-:W2:Y:S07]  /*7ec0*/  LDSM.16.M88.4 R200, [R229+0x1800] ;  /* 0x00180000e5c8783b */ /* 0x000eae0000000200 */
[C---:B---3--:R-:W-:Y:S08]  /*7ed0*/  HMMA.16816.F32 R8, R204.reuse, R192, R8 ;  /* 0x000000c0cc08723c */ /* 0x048ff00000001808 */
[-C--:B------:R-:W-:Y:S08]  /*7ee0*/  HMMA.16816.F32 R12, R204, R194.reuse, R12 ;  /* 0x000000c2cc0c723c */ /* 0x080ff0000000180c */
[C---:B------:R-:W-:Y:S08]  /*7ef0*/  HMMA.16816.F32 R16, R140.reuse, R194, R16 ;  /* 0x000000c28c10723c */ /* 0x040ff00000001810 */
[-C--:B-1----:R-:W-:Y:S08]  /*7f00*/  HMMA.16816.F32 R20, R140, R208.reuse, R20 ;  /* 0x000000d08c14723c */ /* 0x082ff00000001814 */
[C---:B------:R-:W-:Y:S08]  /*7f10*/  HMMA.16816.F32 R24, R204.reuse, R208, R24 ;  /* 0x000000d0cc18723c */ /* 0x040ff00000001818 */
[-C--:B------:R-:W-:Y:S08]  /*7f20*/  HMMA.16816.F32 R28, R204, R210.reuse, R28 ;  /* 0x000000d2cc1c723c */ /* 0x080ff0000000181c */
[C---:B------:R-:W-:Y:S08]  /*7f30*/  HMMA.16816.F32 R32, R140.reuse, R210, R32 ;  /* 0x000000d28c20723c */ /* 0x040ff00000001820 */
[-C--:B------:R-:W-:Y:S08]  /*7f40*/  HMMA.16816.F32 R36, R140, R212.reuse, R36 ;  /* 0x000000d48c24723c */ /* 0x080ff00000001824 */
[C---:B------:R-:W-:Y:S08]  /*7f50*/  HMMA.16816.F32 R40, R204.reuse, R212, R40 ;  /* 0x000000d4cc28723c */ /* 0x040ff00000001828 */
[-C--:B------:R-:W-:Y:S08]  /*7f60*/  HMMA.16816.F32 R44, R204, R214.reuse, R44 ;  /* 0x000000d6cc2c723c */ /* 0x080ff0000000182c */
[----:B------:R-:W-:Y:S08]  /*7f70*/  HMMA.16816.F32 R48, R140, R214, R48 ;  /* 0x000000d68c30723c */ /* 0x000ff00000001830 */
[-C--:B--2---:R-:W-:Y:S08]  /*7f80*/  HMMA.16816.F32 R4, R196, R200.reuse, R4 ;  /* 0x000000c8c404723c */ /* 0x084ff00000001804 */
[C---:B------:R-:W-:Y:S08]  /*7f90*/  HMMA.16816.F32 R8, R216.reuse, R200, R8 ;  /* 0x000000c8d808723c */ /* 0x040ff00000001808 */
[-C--:B------:R-:W-:Y:S08]  /*7fa0*/  HMMA.16816.F32 R12, R216, R202.reuse, R12 ;  /* 0x000000cad80c723c */ /* 0x080ff0000000180c */
        /* <DEDUP_REMOVED lines=26> */
[----:B------:R-:W2:Y:S10]  /*8150*/  MUFU.TANH R143, R18 ;  /* 0x00000012008f7308 */ /* 0x000eb40000002400 */
[----:B------:R2:W2:Y:S01]  /*8160*/  MUFU.TANH R142, R19 ;  /* 0x00000013008e7308 */ /* 0x0004a20000002400 */
[----:B-1----:R-:W1:Y:S01]  /*8170*/  LDSM.16.M88.4 R8, [R229+0x2800] ;  /* 0x00280000e508783b */ /* 0x002e620000000200 */
[----:B------:R-:W-:Y:S04]  /*8180*/  DEPBAR.LE SB0, 0x0 ;  /* 0x000080000000791a */ /* 0x000fe80000000000 */
[-C--:B----4-:R-:W-:Y:S04]  /*8190*/  HMMA.16816.F32 R20, R196, R4.reuse, R20 ;  /* 0x00000004c414723c */ /* 0x090fe80000001814 */
[----:B------:R-:W4:Y:S01]  /*81a0*/  MUFU.TANH R200, R12 ;  /* 0x0000000c00c87308 */ /* 0x000f220000002400 */
[----:B------:R-:W-:Y:S03]  /*81b0*/  BAR.SYNC.DEFER_BLOCKING 0x0 ;  /* 0x0000000000007b1d */ /* 0x000fe60000010000 */
[C---:B------:R-:W-:Y:S06]  /*81c0*/  HMMA.16816.F32 R24, R216.reuse, R4, R24 ;  /* 0x00000004d818723c */ /* 0x040fec0000001818 */
[----:B------:R-:W1:Y:S02]  /*81d0*/  MUFU.TANH R194, R13 ;  /* 0x0000000d00c27308 */ /* 0x000e640000002400 */
[-C--:B------:R-:W-:Y:S08]  /*81e0*/  HMMA.16816.F32 R28, R216, R6.reuse, R28 ;  /* 0x00000006d81c723c */ /* 0x080ff0000000181c */
[----:B------:R-:W2:Y:S01]  /*81f0*/  MUFU.TANH R214, R14 ;  /* 0x0000000e00d67308 */ /* 0x000ea20000002400 */
[C---:B------:R-:W-:Y:S04]  /*8200*/  HMMA.16816.F32 R32, R196.reuse, R6, R32 ;  /* 0x00000006c420723c */ /* 0x040fe80000001820 */
[----:B------:R-:W-:Y:S02]  /*8210*/  FMUL.FTZ R20, R20, c[0x0][0x320] ;  /* 0x0000c80014147a20 */ /* 0x000fe40000410000 */
[----:B------:R-:W-:Y:S03]  /*8220*/  FMUL.FTZ R21, R21, c[0x0][0x320] ;  /* 0x0000c80015157a20 */ /* 0x000fe60000410000 */
[----:B------:R-:W2:Y:S03]  /*8230*/  MUFU.TANH R213, R15 ;  /* 0x0000000f00d57308 */ /* 0x000ea60000002400 */
[----:B------:R-:W-:Y:S01]  /*8240*/  FMUL.FTZ R22, R22, c[0x0][0x320] ;  /* 0x0000c80016167a20 */ /* 0x000fe20000410000 */
[-C--:B-1----:R-:W-:Y:S03]  /*8250*/  HMMA.16816.F32 R36, R196, R8.reuse, R36 ;  /* 0x00000008c424723c */ /* 0x082fe60000001824 */
[----:B------:R-:W-:Y:S02]  /*8260*/  FMUL.FTZ R23, R23, c[0x0][0x320] ;  /* 0x0000c80017177a20 */ /* 0x000fe40000410000 */
[----:B------:R-:W-:Y:S01]  /*8270*/  FMUL.FTZ R24, R24, c[0x0][0x320] ;  /* 0x0000c80018187a20 */ /* 0x000fe20000410000 */
[----:B------:R-:W1:Y:S01]  /*8280*/  MUFU.TANH R135, R20 ;  /* 0x0000001400877308 */ /* 0x000e620000002400 */
[----:B------:R-:W-:Y:S01]  /*8290*/  FMUL.FTZ R25, R25, c[0x0][0x320] ;  /* 0x0000c80019197a20 */ /* 0x000fe20000410000 */
[C---:B------:R-:W-:Y:S04]  /*82a0*/  HMMA.16816.F32 R40, R216.reuse, R8, R40 ;  /* 0x00000008d828723c */ /* 0x040fe80000001828 */
[----:B------:R-:W-:Y:S02]  /*82b0*/  FMUL.FTZ R26, R26, c[0x0][0x320] ;  /* 0x0000c8001a1a7a20 */ /* 0x000fe40000410000 */
[----:B------:R-:W-:Y:S02]  /*82c0*/  FMUL.FTZ R27, R27, c[0x0][0x320] ;  /* 0x0000c8001b1b7a20 */ /* 0x000fe40000410000 */
[----:B------:R-:W1:Y:S01]  /*82d0*/  MUFU.TANH R133, R21 ;  /* 0x0000001500857308 */ /* 0x000e620000002400 */
[-C--:B------:R-:W-:Y:S03]  /*82e0*/  HMMA.16816.F32 R44, R216, R10.reuse, R44 ;  /* 0x0000000ad82c723c */ /* 0x080fe6000000182c */
[----:B------:R-:W-:Y:S02]  /*82f0*/  FMUL.FTZ R28, R28, c[0x0][0x320] ;  /* 0x0000c8001c1c7a20 */ /* 0x000fe40000410000 */
[----:B------:R-:W-:Y:S02]  /*8300*/  FMUL.FTZ R29, R29, c[0x0][0x320] ;  /* 0x0000c8001d1d7a20 */ /* 0x000fe40000410000 */
[----:B------:R-:W-:Y:S01]  /*8310*/  FMUL.FTZ R30, R30, c[0x0][0x320] ;  /* 0x0000c8001e1e7a20 */ /* 0x000fe20000410000 */
[----:B------:R-:W-:Y:S01]  /*8320*/  HMMA.16816.F32 R48, R196, R10, R48 ;  /* 0x0000000ac430723c */ /* 0x000fe20000001830 */
[----:B------:R1:W1:Y:S03]  /*8330*/  MUFU.TANH R140, R22 ;  /* 0x00000016008c7308 */ /* 0x0002660000002400 */
[----:B------:R-:W-:Y:S03]  /*8340*/  FMUL.FTZ R31, R31, c[0x0][0x320] ;  /* 0x0000c8001f1f7a20 */ /* 0x000fe60000410000 */
[----:B------:R-:W-:Y:S02]  /*8350*/  FMUL.FTZ R42, R42, c[0x0][0x320] ;  /* 0x0000c8002a2a7a20 */ /* 0x000fe40000410000 */
[----:B------:R-:W-:Y:S02]  /*8360*/  FMUL.FTZ R43, R43, c[0x0][0x320] ;  /* 0x0000c8002b2b7a20 */ /* 0x000fe40000410000 */
[----:B------:R3:W3:Y:S05]  /*8370*/  MUFU.TANH R137, R23 ;  /* 0x0000001700897308 */ /* 0x0006ea0000002400 */
[----:B------:R-:W-:Y:S02]  /*8380*/  FMUL.FTZ R46, R46, c[0x0][0x320] ;  /* 0x0000c8002e2e7a20 */ /* 0x000fe40000410000 */
[----:B------:R-:W-:Y:S03]  /*8390*/  FMUL.FTZ R47, R47, c[0x0][0x320] ;  /* 0x0000c8002f2f7a20 */ /* 0x000fe60000410000 */
[----:B------:R4:W4:Y:S03]  /*83a0*/  MUFU.TANH R204, R24 ;  /* 0x0000001800cc7308 */ /* 0x0009260000002400 */
[----:B--2---:R-:W-:Y:S02]  /*83b0*/  FMUL.FTZ R19, R48, c[0x0][0x320] ;  /* 0x0000c80030137a20 */ /* 0x004fe40000410000 */
[----:B-1----:R-:W-:Y:S02]  /*83c0*/  FMUL.FTZ R22, R37, c[0x0][0x320] ;  /* 0x0000c80025167a20 */ /* 0x002fe40000410000 */
[----:B------:R-:W-:Y:S02]  /*83d0*/  FMUL.FTZ R18, R49, c[0x0][0x320] ;  /* 0x0000c80031127a20 */ /* 0x000fe40000410000 */
[----:B------:R-:W-:Y:S01]  /*83e0*/  FMUL.FTZ R21, R50, c[0x0][0x320] ;  /* 0x0000c80032157a20 */ /* 0x000fe20000410000 */
[----:B------:R1:W2:Y:S01]  /*83f0*/  MUFU.TANH R208, R25 ;  /* 0x0000001900d07308 */ /* 0x0002a20000002400 */
[----:B------:R-:W-:Y:S02]  /*8400*/  FMUL.FTZ R20, R51, c[0x0][0x320] ;  /* 0x0000c80033147a20 */ /* 0x000fe40000410000 */
[----:B---3--:R-:W-:Y:S07]  /*8410*/  FMUL.FTZ R23, R45, c[0x0][0x320] ;  /* 0x0000c8002d177a20 */ /* 0x008fee0000410000 */
[----:B------:R3:W2:Y:S01]  /*8420*/  MUFU.TANH R220, R26 ;  /* 0x0000001a00dc7308 */ /* 0x0006a20000002400 */
[----:B----4-:R-:W-:Y:S09]  /*8430*/  FMUL.FTZ R24, R36, c[0x0][0x320] ;  /* 0x0000c80024187a20 */ /* 0x010ff20000410000 */
[----:B------:R4:W2:Y:S01]  /*8440*/  MUFU.TANH R215, R27 ;  /* 0x0000001b00d77308 */ /* 0x0008a20000002400 */
[----:B-1----:R-:W-:Y:S02]  /*8450*/  FMUL.FTZ R25, R33, c[0x0][0x320] ;  /* 0x0000c80021197a20 */ /* 0x002fe40000410000 */
[----:B------:R-:W-:Y:S07]  /*8460*/  FMUL.FTZ R33, R34, c[0x0][0x320] ;  /* 0x0000c80022217a20 */ /* 0x000fee0000410000 */
[----:B------:R1:W1:Y:S01]  /*8470*/  MUFU.TANH R141, R28 ;  /* 0x0000001c008d7308 */ /* 0x0002620000002400 */
[----:B---3--:R-:W-:Y:S02]  /*8480*/  FMUL.FTZ R26, R32, c[0x0][0x320] ;  /* 0x0000c800201a7a20 */ /* 0x008fe40000410000 */
[----:B------:R-:W-:Y:S07]  /*8490*/  FMUL.FTZ R32, R35, c[0x0][0x320] ;  /* 0x0000c80023207a20 */ /* 0x000fee0000410000 */
[----:B------:R3:W2:Y:S01]  /*84a0*/  MUFU.TANH R136, R29 ;  /* 0x0000001d00887308 */ /* 0x0006a20000002400 */
[----:B----4-:R-:W-:Y:S09]  /*84b0*/  FMUL.FTZ R27, R39, c[0x0][0x320] ;  /* 0x0000c800271b7a20 */ /* 0x010ff20000410000 */
[----:B------:R4:W2:Y:S01]  /*84c0*/  MUFU.TANH R212, R30 ;  /* 0x0000001e00d47308 */ /* 0x0008a20000002400 */
[----:B-1----:R-:W-:Y:S09]  /*84d0*/  FMUL.FTZ R28, R38, c[0x0][0x320] ;  /* 0x0000c800261c7a20 */ /* 0x002ff20000410000 */
[----:B------:R1:W1:Y:S01]  /*84e0*/  MUFU.TANH R209, R31 ;  /* 0x0000001f00d17308 */ /* 0x0002620000002400 */
[----:B---3--:R-:W-:Y:S09]  /*84f0*/  FMUL.FTZ R29, R44, c[0x0][0x320] ;  /* 0x0000c8002c1d7a20 */ /* 0x008ff20000410000 */
[----:B------:R-:W3:Y:S01]  /*8500*/  MUFU.TANH R16, R16 ;  /* 0x0000001000107308 */ /* 0x000ee20000002400 */
[----:B----4-:R-:W-:Y:S09]  /*8510*/  FMUL.FTZ R30, R41, c[0x0][0x320] ;  /* 0x0000c800291e7a20 */ /* 0x010ff20000410000 */
[----:B------:R-:W4:Y:S01]  /*8520*/  MUFU.TANH R17, R17 ;  /* 0x0000001100117308 */ /* 0x000f220000002400 */
[----:B-1----:R-:W-:Y:S09]  /*8530*/  FMUL.FTZ R31, R40, c[0x0][0x320] ;  /* 0x0000c800281f7a20 */ /* 0x002ff20000410000 */
        /* <DEDUP_REMOVED lines=22> */
[----:B------:R-:W-:Y:S01]  /*86a0*/  UIMAD UR4, UR23, 0x30, UR11 ;  /* 0x00000030170478a4 */ /* 0x000fe2000f8e020b */
[----:B------:R-:W-:Y:S01]  /*86b0*/  IMAD.MOV.U32 R242, RZ, RZ, RZ ;  /* 0x000000fffff27224 */ /* 0x000fe200078e00ff */
[----:B------:R-:W-:Y:S04]  /*86c0*/  IADD3 R14, -R244, 0x10, RZ ;  /* 0x00000010f40e7810 */ /* 0x000fe80007ffe1ff */
[----:B------:R-:W-:Y:S01]  /*86d0*/  IMAD.U32 R2, RZ, RZ, UR4 ;  /* 0x00000004ff027e24 */ /* 0x000fe2000f8e00ff */
[----:B------:R-:W-:Y:S04]  /*86e0*/  LOP3.LUT R14, R14, 0xf, RZ, 0xc0, !PT ;  /* 0x0000000f0e0e7812 */ /* 0x000fe800078ec0ff */
        /* <DEDUP_REMOVED lines=28> */
[----:B------:R-:W1:Y:S04]  /*88b0*/  SHFL.IDX PT, R5, R0, 0x1, 0x181f ;  /* 0x00381f0000057f89 */ /* 0x000e6800000e0000 */
[----:B------:R-:W1:Y:S01]  /*88c0*/  SHFL.IDX PT, R0, R0, 0x2, 0x181f ;  /* 0x00581f0000007f89 */ /* 0x000e6200000e0000 */
[-C--:B--2--5:R-:W-:Y:S02]  /*88d0*/  IADD3 R8, P2, R6, R248.reuse, RZ ;  /* 0x000000f806087210 */ /* 0x0a4fe40007f5e0ff */
[C---:B---3--:R-:W-:Y:S02]  /*88e0*/  IADD3 R12, P1, R3.reuse, R248, RZ ;  /* 0x000000f8030c7210 */ /* 0x048fe40007f3e0ff */
[-C--:B------:R-:W-:Y:S03]  /*88f0*/  IADD3 R10, P0, R3, R246.reuse, RZ ;  /* 0x000000f6030a7210 */ /* 0x080fe60007f1e0ff */
[----:B----4-:R-:W-:Y:S01]  /*8900*/  IMAD.X R13, R4, 0x1, R245, P1 ;  /* 0x00000001040d7824 */ /* 0x010fe200008e06f5 */
[----:B------:R-:W-:Y:S01]  /*8910*/  IADD3 R6, P1, R6, R246, RZ ;  /* 0x000000f606067210 */ /* 0x000fe20007f3e0ff */
[----:B------:R-:W-:Y:S01]  /*8920*/  IMAD.X R11, R4, 0x1, R223, P0 ;  /* 0x00000001040b7824 */ /* 0x000fe200000e06df */
[----:B-1----:R-:W-:Y:S02]  /*8930*/  IADD3 R4, P0, R2, R248, RZ ;  /* 0x000000f802047210 */ /* 0x002fe40007f1e0ff */
[----:B------:R1:W-:Y:S01]  /*8940*/  LDGSTS.E.BYPASS.LTC128B.128 [R247+0x5080], [R12.64], !P5 ;  /* 0x050800000cf77fae */ /* 0x0003e2000e901d54 */
        /* <DEDUP_REMOVED lines=11> */
.L_x_972:
[----:B-1234-:R-:W2:Y:S01]  /*8a00*/  LDL R2, [R1+0x30] ;  /* 0x0000300001027983 */ /* 0x01eea20000100800 */
[----:B------:R-:W-:Y:S02]  /*8a10*/  UISETP.NE.AND UP1, UPT, UR13, URZ, UPT ;  /* 0x0000003f0d00728c */ /* 0x000fe4000bf25270 */
[----:B------:R-:W-:Y:S01]  /*8a20*/  UIMAD UR4, UR23, -0x30, URZ ;  /* 0xffffffd0170478a4 */ /* 0x000fe2000f8e023f */
[----:B------:R-:W3:Y:S01]  /*8a30*/  LDL R35, [R1+0x1c] ;  /* 0x00001c0001237983 */ /* 0x000ee20000100800 */
[----:B------:R-:W-:Y:S02]  /*8a40*/  UISETP.NE.AND UP0, UPT, UR12, URZ, UPT ;  /* 0x0000003f0c00728c */ /* 0x000fe4000bf05270 */
[----:B------:R-:W-:Y:S01]  /*8a50*/  PLOP3.LUT P1, PT, PT, PT, UP1, 0x80, 0x0 ;  /* 0x000000000000781c */ /* 0x000fe20003f2f018 */
[----:B------:R-:W0:Y:S01]  /*8a60*/  LDGDEPBAR ;  /* 0x00000000000079af */ /* 0x000e220000000000 */
[----:B------:R-:W-:Y:S11]  /*8a70*/  PLOP3.LUT P0, PT, PT, PT, UP1, 0x80, 0x0 ;  /* 0x000000000000781c */ /* 0x000ff60003f0f018 */
[----:B--2---:R-:W-:Y:S04]  /*8a80*/  @P1 IMAD.HI.U32 R0, R2, c[0x0][0x2c8], RZ ;  /* 0x0000b20002001a27 */ /* 0x004fe800078e00ff */
[----:B------:R-:W-:Y:S01]  /*8a90*/  IMAD.MOV.U32 R4, RZ, RZ, R2 ;  /* 0x000000ffff047224 */ /* 0x000fe200078e0002 */
[----:B------:R-:W-:Y:S01]  /*8aa0*/  @P0 SHF.R.U32.HI R4, RZ, c[0x0][0x2cc], R0 ;  /* 0x0000b300ff040a19 */ /* 0x000fe20000011600 */
[----:B------:R-:W-:Y:S01]  /*8ab0*/  IMAD.U32 R0, RZ, RZ, UR4 ;  /* 0x00000004ff007e24 */ /* 0x000fe2000f8e00ff */
[----:B------:R-:W-:Y:S01]  /*8ac0*/  PLOP3.LUT P0, PT, PT, PT, UP0, 0x40, 0x0 ;  /* 0x000000000000781c */ /* 0x000fe20003f0e808 */
[----:B------:R-:W-:Y:S02]  /*8ad0*/  IMAD.U32 R2, RZ, RZ, UR22 ;  /* 0x00000016ff027e24 */ /* 0x000fe4000f8e00ff */
[----:B------:R-:W1:Y:S01]  /*8ae0*/  SHFL.IDX PT, R3, R4, RZ, 0x1c1f ;  /* 0x001c1fff04037589 */ /* 0x000e6200000e0000 */
[----:B---3--:R-:W-:Y:S05]  /*8af0*/  IADD3 R6, -R35, 0x1, R0 ;  /* 0x0000000123067810 */ /* 0x008fea0007ffe100 */
[----:B------:R-:W-:Y:S05]  /*8b00*/  IMAD R6, R2, c[0x0][0x1d0], R6 ;  /* 0x0000740002067a24 */ /* 0x000fea00078e0206 */
[----:B------:R-:W-:Y:S04]  /*8b10*/  IADD3 R6, R6, -c[0x0][0x168], RZ ;  /* 0x80005a0006067a10 */ /* 0x000fe80007ffe0ff */
[C---:B------:R-:W-:Y:S02]  /*8b20*/  IADD3 R5, R6.reuse, c[0x0][0x328], RZ ;  /* 0x0000ca0006057a10 */ /* 0x040fe40007ffe0ff */
[----:B------:R-:W-:Y:S03]  /*8b30*/  IADD3 R6, R6, UR19, RZ ;  /* 0x0000001306067c10 */ /* 0x000fe6000fffe0ff */
[----:B-1----:R-:W-:Y:S02]  /*8b40*/  IMAD.IADD R2, R5, 0x1, R3 ;  /* 0x0000000105027824 */ /* 0x002fe400078e0203 */
        /* <DEDUP_REMOVED lines=17> */
.L_x_975:
[----:B------:R-:W-:Y:S04]  /*8c60*/  MOV R7, c[0x0][0x32c] ;  /* 0x0000cb0000077a02 */ /* 0x000fe80000000f00 */
[----:B------:R-:W-:Y:S11]  /*8c70*/  ISETP.NE.AND P0, PT, R7, 0x1, PT ;  /* 0x000000010700780c */ /* 0x000ff60003f05270 */
[----:B------:R-:W-:Y:S02]  /*8c80*/  @!UPT UIADD3 URZ, URZ, URZ, URZ ;  /* 0x0000003f3f3ff290 */ /* 0x000fe4000fffe03f */
[----:B------:R-:W-:Y:S05]  /*8c90*/  @P0 IMAD.HI.U32 R7, R3, c[0x0][0x330], RZ ;  /* 0x0000cc0003070a27 */ /* 0x000fea00078e00ff */
[----:B------:R-:W-:Y:S02]  /*8ca0*/  @P0 SHF.R.U32.HI R3, RZ, c[0x0][0x334], R7 ;  /* 0x0000cd00ff030a19 */ /* 0x000fe40000011607 */
.L_x_976:
[----:B------:R-:W-:Y:S05]  /*8cb0*/  BSYNC B0 ;  /* 0x0000000000007941 */ /* 0x000fea0003800000 */
.L_x_974:
[----:B------:R-:W-:Y:S05]  /*8cc0*/  IADD3 R7, -R35, UR4, RZ ;  /* 0x0000000423077c10 */ /* 0x000fea000fffe1ff */
[----:B------:R-:W-:Y:S05]  /*8cd0*/  IMAD R3, R3, c[0x0][0x32c], R7 ;  /* 0x0000cb0003037a24 */ /* 0x000fea00078e0207 */
[----:B------:R-:W-:Y:S02]  /*8ce0*/  IADD3 R7, R3, c[0x0][0x32c], RZ ;  /* 0x0000cb0003077a10 */ /* 0x000fe40007ffe0ff */
[----:B------:R-:W-:Y:S02]  /*8cf0*/  IMNMX R0, R0, R3, !PT ;  /* 0x0000000300007217 */ /* 0x000fe40007800200 */
[----:B------:R-:W-:Y:S02]  /*8d00*/  IMNMX R2, R2, R7, PT ;  /* 0x0000000702027217 */ /* 0x000fe40003800200 */
.L_x_973:
[----:B------:R-:W-:Y:S01]  /*8d10*/  UISETP.GE.AND UP2, UPT, UR4, 0x1, UPT ;  /* 0x000000010400788c */ /* 0x000fe2000bf46270 */
[----:B------:R-:W1:Y:S01]  /*8d20*/  SHFL.IDX PT, R3, R4, 0x1, 0x1c1f ;  /* 0x003c1f0004037f89 */ /* 0x000e6200000e0000 */
[----:B------:R-:W-:Y:S02]  /*8d30*/  UISETP.GE.AND UP1, UPT, UR4, 0x2, UPT ;  /* 0x000000020400788c */ /* 0x000fe4000bf26270 */
[----:B------:R-:W-:Y:S02]  /*8d40*/  UISETP.GE.AND UP0, UPT, UR4, 0x9, UPT ;  /* 0x000000090400788c */ /* 0x000fe4000bf06270 */
[----:B------:R-:W-:Y:S01]  /*8d50*/  PLOP3.LUT P0, PT, PT, PT, UP2, 0x40, 0x0 ;  /* 0x000000000000781c */ /* 0x000fe20003f0e828 */
[----:B------:R-:W-:Y:S01]  /*8d60*/  UP2UR UR29, UPR, URZ, 0x2 ;  /* 0x000000023f1d7883 */ /* 0x000fe20008000000 */
[----:B------:R-:W-:Y:S01]  /*8d70*/  PLOP3.LUT P2, PT, PT, PT, UP1, 0x40, 0x0 ;  /* 0x000000000000781c */ /* 0x000fe20003f4e818 */
[----:B------:R-:W-:Y:S01]  /*8d80*/  UISETP.GE.AND UP1, UPT, UR4, 0xa, UPT ;  /* 0x0000000a0400788c */ /* 0x000fe2000bf26270 */
[----:B------:R-:W-:Y:S01]  /*8d90*/  ISETP.GT.AND P0, PT, R0, RZ, P0 ;  /* 0x000000ff0000720c */ /* 0x000fe20000704270 */
[----:B------:R-:W-:Y:S01]  /*8da0*/  UISETP.GE.AND UP5, UPT, UR4, 0x19, UPT ;  /* 0x000000190400788c */ /* 0x000fe2000bfa6270 */
[----:B------:R-:W-:Y:S01]  /*8db0*/  PLOP3.LUT P1, PT, PT, PT, UP0, 0x40, 0x0 ;  /* 0x000000000000781c */ /* 0x000fe20003f2e808 */
[----:B------:R-:W-:Y:S01]  /*8dc0*/  UP2UR UR28, UPR, URZ, 0x1 ;  /* 0x000000013f1c7883 */ /* 0x000fe20008000000 */
[----:B------:R-:W-:Y:S01]  /*8dd0*/  ISETP.LT.OR P0, PT, R2, 0x1, P0 ;  /* 0x000000010200780c */ /* 0x000fe20000701670 */
[----:B------:R-:W-:Y:S01]  /*8de0*/  UISETP.GE.AND UP0, UPT, UR4, 0x11, UPT ;  /* 0x000000110400788c */ /* 0x000fe2000bf06270 */
[C---:B------:R-:W-:Y:S01]  /*8df0*/  ISETP.GT.AND P2, PT, R0.reuse, 0x1, P2 ;  /* 0x000000010000780c */ /* 0x040fe20001744270 */
[----:B------:R-:W-:Y:S01]  /*8e00*/  UISETP.GE.AND UP6, UPT, UR4, 0x12, UPT ;  /* 0x000000120400788c */ /* 0x000fe2000bfc6270 */
[----:B------:R-:W-:Y:S01]  /*8e10*/  FSEL R9, R193, -INF , !P0 ;  /* 0xff800000c1097808 */ /* 0x000fe20004000000 */
[----:B------:R-:W-:Y:S01]  /*8e20*/  UP2UR UR30, UPR, URZ, 0x4 ;  /* 0x000000043f1e7883 */ /* 0x000fe20008000000 */
[----:B------:R-:W-:Y:S01]  /*8e30*/  PLOP3.LUT P0, PT, PT, PT, UP1, 0x40, 0x0 ;  /* 0x000000000000781c */ /* 0x000fe20003f0e818 */
[----:B------:R-:W-:Y:S01]  /*8e40*/  UISETP.GE.AND UP2, UPT, UR4, 0x22, UPT ;  /* 0x000000220400788c */ /* 0x000fe2000bf46270 */
[C---:B------:R-:W-:Y:S01]  /*8e50*/  ISETP.GT.AND P1, PT, R0.reuse, 0x8, P1 ;  /* 0x000000080000780c */ /* 0x040fe20000f24270 */
[----:B------:R-:W-:Y:S01]  /*8e60*/  UISETP.GE.AND UP4, UPT, UR4, 0x1a, UPT ;  /* 0x0000001a0400788c */ /* 0x000fe2000bf86270 */
[----:B------:R-:W-:Y:S01]  /*8e70*/  ISETP.GT.AND P0, PT, R0, 0x9, P0 ;  /* 0x000000090000780c */ /* 0x000fe20000704270 */
[----:B------:R-:W-:Y:S01]  /*8e80*/  UISETP.GE.AND UP3, UPT, UR4, 0x21, UPT ;  /* 0x000000210400788c */ /* 0x000fe2000bf66270 */
[C---:B------:R-:W-:Y:S01]  /*8e90*/  ISETP.LT.OR P2, PT, R2.reuse, 0x2, P2 ;  /* 0x000000020200780c */ /* 0x040fe20001741670 */
[----:B------:R-:W-:Y:S01]  /*8ea0*/  UP2UR UR31, UPR, URZ, 0x40 ;  /* 0x000000403f1f7883 */ /* 0x000fe20008000000 */
[C---:B------:R-:W-:Y:S01]  /*8eb0*/  ISETP.LT.OR P0, PT, R2.reuse, 0xa, P0 ;  /* 0x0000000a0200780c */ /* 0x040fe20000701670 */
[----:B------:R-:W-:Y:S01]  /*8ec0*/  UP2UR UR27, UPR, URZ, 0x2 ;  /* 0x000000023f1b7883 */ /* 0x000fe20008000000 */
[----:B------:R-:W-:Y:S01]  /*8ed0*/  ISETP.LT.OR P1, PT, R2, 0x9, P1 ;  /* 0x000000090200780c */ /* 0x000fe20000f21670 */
[----:B------:R-:W-:Y:S01]  /*8ee0*/  UP2UR UR26, UPR, URZ, 0x1 ;  /* 0x000000013f1a7883 */ /* 0x000fe20008000000 */
[----:B------:R-:W-:Y:S01]  /*8ef0*/  FSEL R17, R17, -INF , !P0 ;  /* 0xff80000011117808 */ /* 0x000fe20004000000 */
[----:B------:R-:W-:Y:S01]  /*8f00*/  UISETP.GE.AND UP1, UPT, UR4, 0x29, UPT ;  /* 0x000000290400788c */ /* 0x000fe2000bf26270 */
[----:B------:R-:W-:Y:S02]  /*8f10*/  PLOP3.LUT P0, PT, PT, PT, UP5, 0x40, 0x0 ;  /* 0x000000000000781c */ /* 0x000fe40003f0e858 */
[----:B------:R-:W-:Y:S02]  /*8f20*/  FSEL R15, R192, -INF , !P2 ;  /* 0xff800000c00f7808 */ /* 0x000fe40005000000 */
[----:B------:R-:W-:Y:S01]  /*8f30*/  PLOP3.LUT P2, PT, PT, PT, UP0, 0x40, 0x0 ;  /* 0x000000000000781c */ /* 0x000fe20003f4e808 */
[----:B------:R-:W-:Y:S01]  /*8f40*/  UISETP.GE.AND UP0, UPT, UR4, 0x2a, UPT ;  /* 0x0000002a0400788c */ /* 0x000fe2000bf06270 */
[----:B------:R-:W-:Y:S02]  /*8f50*/  FSEL R16, R16, -INF , !P1 ;  /* 0xff80000010107808 */ /* 0x000fe40004800000 */
[----:B------:R-:W-:Y:S01]  /*8f60*/  PLOP3.LUT P1, PT, PT, PT, UP6, 0x40, 0x0 ;  /* 0x000000000000781c */ /* 0x000fe20003f2e868 */
[----:B------:R-:W-:Y:S01]  /*8f70*/  UISETP.NE.AND UP6, UPT, UR12, URZ, UPT ;  /* 0x0000003f0c00728c */ /* 0x000fe2000bfc5270 */
[C---:B------:R-:W-:Y:S02]  /*8f80*/  ISETP.GT.AND P0, PT, R0.reuse, 0x18, P0 ;  /* 0x000000180000780c */ /* 0x040fe40000704270 */
[C---:B------:R-:W-:Y:S02]  /*8f90*/  ISETP.GT.AND P2, PT, R0.reuse, 0x10, P2 ;  /* 0x000000100000780c */ /* 0x040fe40001744270 */
[----:B------:R-:W-:Y:S02]  /*8fa0*/  ISETP.GT.AND P1, PT, R0, 0x11, P1 ;  /* 0x000000110000780c */ /* 0x000fe40000f24270 */
[C---:B------:R-:W-:Y:S02]  /*8fb0*/  ISETP.LT.OR P0, PT, R2.reuse, 0x19, P0 ;  /* 0x000000190200780c */ /* 0x040fe40000701670 */
[C---:B------:R-:W-:Y:S02]  /*8fc0*/  ISETP.LT.OR P2, PT, R2.reuse, 0x11, P2 ;  /* 0x000000110200780c */ /* 0x040fe40001741670 */
[----:B------:R-:W-:Y:S02]  /*8fd0*/  ISETP.LT.OR P1, PT, R2, 0x12, P1 ;  /* 0x000000120200780c */ /* 0x000fe40000f21670 */
[----:B------:R-:W-:Y:S02]  /*8fe0*/  FSEL R202, R26, -INF , !P0 ;  /* 0xff8000001aca7808 */ /* 0x000fe40004000000 */
[----:B------:R-:W-:Y:S02]  /*8ff0*/  PLOP3.LUT P0, PT, PT, PT, UP2, 0x40, 0x0 ;  /* 0x000000000000781c */ /* 0x000fe40003f0e828 */
[----:B------:R-:W-:Y:S02]  /*9000*/  FSEL R196, R135, -INF , !P2 ;  /* 0xff80000087c47808 */ /* 0x000fe40005000000 */
[----:B------:R-:W-:Y:S02]  /*9010*/  PLOP3.LUT P2, PT, PT, PT, UP4, 0x40, 0x0 ;  /* 0x000000000000781c */ /* 0x000fe40003f4e848 */
[----:B------:R-:W-:Y:S02]  /*9020*/  FSEL R198, R133, -INF , !P1 ;  /* 0xff80000085c67808 */ /* 0x000fe40004800000 */
[----:B------:R-:W-:Y:S02]  /*9030*/  PLOP3.LUT P1, PT, PT, PT, UP3, 0x40, 0x0 ;  /* 0x000000000000781c */ /* 0x000fe40003f2e838 */
[C---:B------:R-:W-:Y:S02]  /*9040*/  ISETP.GT.AND P0, PT, R0.reuse, 0x21, P0 ;  /* 0x000000210000780c */ /* 0x040fe40000704270 */
[C---:B------:R-:W-:Y:S02]  /*9050*/  ISETP.GT.AND P2, PT, R0.reuse, 0x19, P2 ;  /* 0x000000190000780c */ /* 0x040fe40001744270 */
[----:B------:R-:W-:Y:S02]  /*9060*/  ISETP.GT.AND P1, PT, R0, 0x20, P1 ;  /* 0x000000200000780c */ /* 0x000fe40000f24270 */
[C---:B------:R-:W-:Y:S02]  /*9070*/  ISETP.LT.OR P0, PT, R2.reuse, 0x22, P0 ;  /* 0x000000220200780c */ /* 0x040fe40000701670 */
[C---:B------:R-:W-:Y:S02]  /*9080*/  ISETP.LT.OR P2, PT, R2.reuse, 0x1a, P2 ;  /* 0x0000001a0200780c */ /* 0x040fe40001741670 */
[----:B------:R-:W-:Y:S02]  /*9090*/  ISETP.LT.OR P1, PT, R2, 0x21, P1 ;  /* 0x000000210200780c */ /* 0x000fe40000f21670 */
[----:B-----5:R-:W-:Y:S02]  /*90a0*/  FSEL R248, R22, -INF , !P0 ;  /* 0xff80000016f87808 */ /* 0x020fe40004000000 */
[----:B------:R-:W-:Y:S01]  /*90b0*/  PLOP3.LUT P0, PT, PT, PT, UP6, 0x40, 0x0 ;  /* 0x000000000000781c */ /* 0x000fe20003f0e868 */
[----:B------:R-:W-:Y:S01]  /*90c0*/  UISETP.NE.AND UP6, UPT, UR31, URZ, UPT ;  /* 0x0000003f1f00728c */ /* 0x000fe2000bfc5270 */
[----:B------:R-:W-:Y:S02]  /*90d0*/  FSEL R205, R25, -INF , !P2 ;  /* 0xff80000019cd7808 */ /* 0x000fe40005000000 */
[----:B------:R-:W-:Y:S02]  /*90e0*/  PLOP3.LUT P2, PT, PT, PT, UP1, 0x40, 0x0 ;  /* 0x000000000000781c */ /* 0x000fe40003f4e818 */
[----:B------:R-:W-:Y:S02]  /*90f0*/  FSEL R245, R24, -INF , !P1 ;  /* 0xff80000018f57808 */ /* 0x000fe40004800000 */
[----:B------:R-:W-:Y:S02]  /*9100*/  PLOP3.LUT P1, PT, PT, PT, UP0, 0x40, 0x0 ;  /* 0x000000000000781c */ /* 0x000fe40003f2e808 */
[C---:B------:R-:W-:Y:S02]  /*9110*/  ISETP.GT.AND P2, PT, R0.reuse, 0x28, P2 ;  /* 0x000000280000780c */ /* 0x040fe40001744270 */
[----:B------:R-:W-:Y:S01]  /*9120*/  ISETP.GT.AND P1, PT, R0, 0x29, P1 ;  /* 0x000000290000780c */ /* 0x000fe20000f24270 */
[--C-:B-1----:R-:W-:Y:S01]  /*9130*/  IMAD.IADD R0, R6, 0x1, R3.reuse ;  /* 0x0000000106007824 */ /* 0x102fe200078e0203 */
[C---:B------:R-:W-:Y:S02]  /*9140*/  ISETP.LT.OR P2, PT, R2.reuse, 0x29, P2 ;  /* 0x000000290200780c */ /* 0x040fe40001741670 */
[----:B------:R-:W-:Y:S01]  /*9150*/  ISETP.LT.OR P1, PT, R2, 0x2a, P1 ;  /* 0x0000002a0200780c */ /* 0x000fe20000f21670 */
[----:B------:R-:W-:Y:S01]  /*9160*/  IMAD.IADD R2, R5, 0x1, R3 ;  /* 0x0000000105027824 */ /* 0x000fe200078e0203 */
[----:B------:R-:W-:Y:S02]  /*9170*/  FSEL R51, R19, -INF , !P2 ;  /* 0xff80000013337808 */ /* 0x000fe40005000000 */
[----:B------:R-:W-:Y:S01]  /*9180*/  FSEL R34, R18, -INF , !P1 ;  /* 0xff80000012227808 */ /* 0x000fe20004800000 */
        /* <DEDUP_REMOVED lines=16> */
.L_x_979:
[----:B------:R-:W-:Y:S04]  /*9290*/  MOV R7, c[0x0][0x32c] ;  /* 0x0000cb0000077a02 */ /* 0x000fe80000000f00 */
[----:B------:R-:W-:Y:S11]  /*92a0*/  ISETP.NE.AND P0, PT, R7, 0x1, PT ;  /* 0x000000010700780c */ /* 0x000ff60003f05270 */
[----:B------:R-:W-:Y:S02]  /*92b0*/  @!UPT UIADD3 URZ, URZ, URZ, URZ ;  /* 0x0000003f3f3ff290 */ /* 0x000fe4000fffe03f */
[----:B------:R-:W-:Y:S05]  /*92c0*/  @P0 IMAD.HI.U32 R7, R3, c[0x0][0x330], RZ ;  /* 0x0000cc0003070a27 */ /* 0x000fea00078e00ff */
[----:B------:R-:W-:Y:S02]  /*92d0*/  @P0 SHF.R.U32.HI R3, RZ, c[0x0][0x334], R7 ;  /* 0x0000cd00ff030a19 */ /* 0x000fe40000011607 */
.L_x_980:
[----:B------:R-:W-:Y:S05]  /*92e0*/  BSYNC B0 ;  /* 0x0000000000007941 */ /* 0x000fea0003800000 */
.L_x_978:
[----:B------:R-:W-:Y:S05]  /*92f0*/  IADD3 R7, -R35, UR4, RZ ;  /* 0x0000000423077c10 */ /* 0x000fea000fffe1ff */
[----:B------:R-:W-:Y:S05]  /*9300*/  IMAD R3, R3, c[0x0][0x32c], R7 ;  /* 0x0000cb0003037a24 */ /* 0x000fea00078e0207 */
[----:B------:R-:W-:Y:S02]  /*9310*/  IADD3 R7, R3, c[0x0][0x32c], RZ ;  /* 0x0000cb0003077a10 */ /* 0x000fe40007ffe0ff */
[----:B------:R-:W-:Y:S02]  /*9320*/  IMNMX R0, R0, R3, !PT ;  /* 0x0000000300007217 */ /* 0x000fe40007800200 */
[----:B------:R-:W-:Y:S02]  /*9330*/  IMNMX R2, R2, R7, PT ;  /* 0x0000000702027217 */ /* 0x000fe40003800200 */
.L_x_977:
[----:B------:R-:W-:Y:S01]  /*9340*/  UP2UR UR35, UPR, URZ, 0x10 ;  /* 0x000000103f237883 */ /* 0x000fe20008000000 */
[----:B------:R-:W1:Y:S01]  /*9350*/  SHFL.IDX PT, R3, R4, 0x2, 0x1c1f ;  /* 0x005c1f0004037f89 */ /* 0x000e6200000e0000 */
[----:B------:R-:W-:Y:S02]  /*9360*/  UISETP.NE.AND UP4, UPT, UR30, URZ, UPT ;  /* 0x0000003f1e00728c */ /* 0x000fe4000bf85270 */
[----:B------:R-:W-:Y:S02]  /*9370*/  UP2UR UR32, UPR, URZ, 0x2 ;  /* 0x000000023f207883 */ /* 0x000fe40008000000 */
[----:B------:R-:W-:Y:S02]  /*9380*/  UISETP.NE.AND UP1, UPT, UR27, URZ, UPT ;  /* 0x0000003f1b00728c */ /* 0x000fe4000bf25270 */
[----:B------:R-:W-:Y:S01]  /*9390*/  PLOP3.LUT P0, PT, PT, PT, UP4, 0x40, 0x0 ;  /* 0x000000000000781c */ /* 0x000fe20003f0e848 */
[----:B------:R-:W-:Y:S02]  /*93a0*/  UP2UR UR34, UPR, URZ, 0x8 ;  /* 0x000000083f227883 */ /* 0x000fe40008000000 */
[----:B------:R-:W-:Y:S01]  /*93b0*/  UISETP.NE.AND UP3, UPT, UR29, URZ, UPT ;  /* 0x0000003f1d00728c */ /* 0x000fe2000bf65270 */
[----:B------:R-:W-:Y:S01]  /*93c0*/  ISETP.GT.AND P0, PT, R0, RZ, P0 ;  /* 0x000000ff0000720c */ /* 0x000fe20000704270 */
[----:B------:R-:W-:Y:S02]  /*93d0*/  UP2UR UR33, UPR, URZ, 0x4 ;  /* 0x000000043f217883 */ /* 0x000fe40008000000 */
[----:B------:R-:W-:Y:S01]  /*93e0*/  UISETP.NE.AND UP2, UPT, UR28, URZ, UPT ;  /* 0x0000003f1c00728c */ /* 0x000fe2000bf45270 */
[----:B------:R-:W-:Y:S01]  /*93f0*/  ISETP.LT.OR P0, PT, R2, 0x1, P0 ;  /* 0x000000010200780c */ /* 0x000fe20000701670 */
[----:B------:R-:W-:Y:S01]  /*9400*/  UP2UR UR31, UPR, URZ, 0x1 ;  /* 0x000000013f1f7883 */ /* 0x000fe20008000000 */
[----:B------:R-:W-:Y:S01]  /*9410*/  PLOP3.LUT P2, PT, PT, PT, UP3, 0x40, 0x0 ;  /* 0x000000000000781c */ /* 0x000fe20003f4e838 */
[----:B------:R-:W-:Y:S01]  /*9420*/  UISETP.NE.AND UP0, UPT, UR26, URZ, UPT ;  /* 0x0000003f1a00728c */ /* 0x000fe2000bf05270 */
[----:B------:R-:W-:Y:S01]  /*9430*/  FSEL R8, R201, -INF , !P0 ;  /* 0xff800000c9087808 */ /* 0x000fe20004000000 */
[----:B------:R-:W-:Y:S01]  /*9440*/  UISETP.NE.AND UP4, UPT, UR35, URZ, UPT ;  /* 0x0000003f2300728c */ /* 0x000fe2000bf85270 */
[----:B------:R-:W-:Y:S01]  /*9450*/  PLOP3.LUT P0, PT, PT, PT, UP1, 0x40, 0x0 ;  /* 0x000000000000781c */ /* 0x000fe20003f0e818 */
[----:B------:R-:W-:Y:S01]  /*9460*/  UISETP.NE.AND UP3, UPT, UR34, URZ, UPT ;  /* 0x0000003f2200728c */ /* 0x000fe2000bf65270 */
[----:B------:R-:W-:Y:S01]  /*9470*/  PLOP3.LUT P1, PT, PT, PT, UP2, 0x40, 0x0 ;  /* 0x000000000000781c */ /* 0x000fe20003f2e828 */
[----:B------:R-:W-:Y:S01]  /*9480*/  UISETP.NE.AND UP2, UPT, UR33, URZ, UPT ;  /* 0x0000003f2100728c */ /* 0x000fe2000bf45270 */
[C---:B------:R-:W-:Y:S01]  /*9490*/  ISETP.GT.AND P0, PT, R0.reuse, 0x9, P0 ;  /* 0x000000090000780c */ /* 0x040fe20000704270 */
[----:B------:R-:W-:Y:S01]  /*94a0*/  UISETP.NE.AND UP1, UPT, UR32, URZ, UPT ;  /* 0x0000003f2000728c */ /* 0x000fe2000bf25270 */
        /* <DEDUP_REMOVED lines=8> */
[----:B------:R-:W-:Y:S01]  /*9530*/  PLOP3.LUT P2, PT, PT, PT, UP0, 0x40, 0x0 ;  /* 0x000000000000781c */ /* 0x000fe20003f4e808 */
[----:B------:R-:W-:Y:S01]  /*9540*/  UISETP.NE.AND UP0, UPT, UR31, URZ, UPT ;  /* 0x0000003f1f00728c */ /* 0x000fe2000bf05270 */
[----:B------:R-:W-:Y:S01]  /*9550*/  FSEL R14, R143, -INF , !P1 ;  /* 0xff8000008f0e7808 */ /* 0x000fe20004800000 */
[----:B------:R-:W-:Y:S01]  /*9560*/  UP2UR UR31, UPR, URZ, 0x40 ;  /* 0x000000403f1f7883 */ /* 0x000fe20008000000 */
        /* <DEDUP_REMOVED lines=20> */
[----:B------:R-:W-:Y:S02]  /*96b0*/  FSEL R223, R27, -INF , !P0 ;  /* 0xff8000001bdf7808 */ /* 0x000fe40004000000 */
        /* <DEDUP_REMOVED lines=30> */
.L_x_983:
[----:B------:R-:W-:Y:S04]  /*98a0*/  MOV R7, c[0x0][0x32c] ;  /* 0x0000cb0000077a02 */ /* 0x000fe80000000f00 */
[----:B------:R-:W-:Y:S11]  /*98b0*/  ISETP.NE.AND P0, PT, R7, 0x1, PT ;  /* 0x000000010700780c */ /* 0x000ff60003f05270 */
[----:B------:R-:W-:Y:S02]  /*98c0*/  @!UPT UIADD3 URZ, URZ, URZ, URZ ;  /* 0x0000003f3f3ff290 */ /* 0x000fe4000fffe03f */
[----:B------:R-:W-:Y:S05]  /*98d0*/  @P0 IMAD.HI.U32 R7, R3, c[0x0][0x330], RZ ;  /* 0x0000cc0003070a27 */ /* 0x000fea00078e00ff */
[----:B------:R-:W-:Y:S02]  /*98e0*/  @P0 SHF.R.U32.HI R3, RZ, c[0x0][0x334], R7 ;  /* 0x0000cd00ff030a19 */ /* 0x000fe40000011607 */
.L_x_984:
[----:B------:R-:W-:Y:S05]  /*98f0*/  BSYNC B0 ;  /* 0x0000000000007941 */ /* 0x000fea0003800000 */
.L_x_982:
[----:B------:R-:W-:Y:S05]  /*9900*/  IADD3 R7, -R35, UR4, RZ ;  /* 0x0000000423077c10 */ /* 0x000fea000fffe1ff */
[----:B------:R-:W-:Y:S05]  /*9910*/  IMAD R3, R3, c[0x0][0x32c], R7 ;  /* 0x0000cb0003037a24 */ /* 0x000fea00078e0207 */
[----:B------:R-:W-:Y:S02]  /*9920*/  IADD3 R7, R3, c[0x0][0x32c], RZ ;  /* 0x0000cb0003077a10 */ /* 0x000fe40007ffe0ff */
[----:B------:R-:W-:Y:S02]  /*9930*/  IMNMX R0, R0, R3, !PT ;  /* 0x0000000300007217 */ /* 0x000fe40007800200 */
[----:B------:R-:W-:Y:S02]  /*9940*/  IMNMX R2, R2, R7, PT ;  /* 0x0000000702027217 */ /* 0x000fe40003800200 */
.L_x_981:
        /* <DEDUP_REMOVED lines=86> */
.L_x_987:
[----:B------:R-:W-:Y:S04]  /*9eb0*/  MOV R4, c[0x0][0x32c] ;  /* 0x0000cb0000047a02 */ /* 0x000fe80000000f00 */
[----:B------:R-:W-:Y:S11]  /*9ec0*/  ISETP.NE.AND P0, PT, R4, 0x1, PT ;  /* 0x000000010400780c */ /* 0x000ff60003f05270 */
[----:B------:R-:W-:Y:S02]  /*9ed0*/  @!UPT UIADD3 URZ, URZ, URZ, URZ ;  /* 0x0000003f3f3ff290 */ /* 0x000fe4000fffe03f */
[----:B------:R-:W-:Y:S05]  /*9ee0*/  @P0 IMAD.HI.U32 R4, R3, c[0x0][0x330], RZ ;  /* 0x0000cc0003040a27 */ /* 0x000fea00078e00ff */
[----:B------:R-:W-:Y:S02]  /*9ef0*/  @P0 SHF.R.U32.HI R3, RZ, c[0x0][0x334], R4 ;  /* 0x0000cd00ff030a19 */ /* 0x000fe40000011604 */
.L_x_988:
[----:B------:R-:W-:Y:S05]  /*9f00*/  BSYNC B0 ;  /* 0x0000000000007941 */ /* 0x000fea0003800000 */
.L_x_986:
[----:B------:R-:W-:Y:S05]  /*9f10*/  IADD3 R4, -R35, UR4, RZ ;  /* 0x0000000423047c10 */ /* 0x000fea000fffe1ff */
[----:B------:R-:W-:Y:S05]  /*9f20*/  IMAD R3, R3, c[0x0][0x32c], R4 ;  /* 0x0000cb0003037a24 */ /* 0x000fea00078e0204 */
[----:B------:R-:W-:Y:S02]  /*9f30*/  IADD3 R4, R3, c[0x0][0x32c], RZ ;  /* 0x0000cb0003047a10 */ /* 0x000fe40007ffe0ff */
[----:B------:R-:W-:Y:S02]  /*9f40*/  IMNMX R0, R0, R3, !PT ;  /* 0x0000000300007217 */ /* 0x000fe40007800200 */
[----:B------:R-:W-:Y:S02]  /*9f50*/  IMNMX R2, R2, R4, PT ;  /* 0x0000000402027217 */ /* 0x000fe40003800200 */
.L_x_985:
        /* <DEDUP_REMOVED lines=21> */
[----:B------:R-:W-:Y:S01]  /*a0b0*/  LDSM.16.MT88.4 R36, [R226+0x2080] ;  /* 0x00208000e224783b */ /* 0x000fe20000004200 */
        /* <DEDUP_REMOVED lines=13> */
[----:B------:R-:W-:Y:S01]  /*a190*/  PLOP3.LUT P0, PT, PT, PT, UP4, 0x40, 0x0 ;  /* 0x000000000000781c */ /* 0x000fe20003f0e848 */
[----:B------:R-:W1:Y:S01]  /*a1a0*/  SHFL.BFLY PT, R19, R137, 0x2, 0x1f ;  /* 0x0c401f0089137f89 */ /* 0x000e6200000e0000 */
[----:B------:R-:W-:Y:S01]  /*a1b0*/  FMNMX.FTZ R136, R250, R3, !PT ;  /* 0x00000003fa887209 */ /* 0x000fe20007810000 */
[----:B------:R-:W-:Y:S01]  /*a1c0*/  UISETP.NE.AND UP4, UPT, UR4, URZ, UPT ;  /* 0x0000003f0400728c */ /* 0x000fe2000bf85270 */
[----:B------:R-:W-:Y:S02]  /*a1d0*/  FMNMX.FTZ R3, R10, R4, !PT ;  /* 0x000000040a037209 */ /* 0x000fe40007810000 */
[----:B------:R-:W-:Y:S02]  /*a1e0*/  ISETP.GT.AND P0, PT, R0, RZ, P0 ;  /* 0x000000ff0000720c */ /* 0x000fe40000704270 */
[----:B------:R-:W-:Y:S02]  /*a1f0*/  FMNMX.FTZ R3, R13, R3, !PT ;  /* 0x000000030d037209 */ /* 0x000fe40007810000 */
[----:B------:R-:W-:Y:S02]  /*a200*/  FMNMX.FTZ R136, R252, R136, !PT ;  /* 0x00000088fc887209 */ /* 0x000fe40007810000 */
[----:B------:R-:W-:Y:S02]  /*a210*/  FMNMX.FTZ R3, R204, R3, !PT ;  /* 0x00000003cc037209 */ /* 0x000fe40007810000 */
[----:B------:R-:W-:Y:S02]  /*a220*/  ISETP.LT.OR P0, PT, R2, 0x1, P0 ;  /* 0x000000010200780c */ /* 0x000fe40000701670 */
[----:B------:R-:W-:Y:S02]  /*a230*/  FMNMX.FTZ R3, R208, R3, !PT ;  /* 0x00000003d0037209 */ /* 0x000fe40007810000 */
[----:B------:R-:W-:Y:S02]  /*a240*/  FSEL R5, R222, -INF , !P0 ;  /* 0xff800000de057808 */ /* 0x000fe40004000000 */
[----:B------:R-:W-:Y:S02]  /*a250*/  FMNMX.FTZ R3, R210, R3, !PT ;  /* 0x00000003d2037209 */ /* 0x000fe40007810000 */
[----:B------:R-:W-:Y:S01]  /*a260*/  PLOP3.LUT P0, PT, PT, PT, UP1, 0x40, 0x0 ;  /* 0x000000000000781c */ /* 0x000fe20003f0e818 */
[----:B------:R-:W-:Y:S01]  /*a270*/  UISETP.NE.AND UP1, UPT, UR28, URZ, UPT ;  /* 0x0000003f1c00728c */ /* 0x000fe2000bf25270 */
[----:B------:R-:W-:Y:S02]  /*a280*/  FMNMX.FTZ R3, R211, R3, !PT ;  /* 0x00000003d3037209 */ /* 0x000fe40007810000 */
[----:B-1----:R-:W-:Y:S02]  /*a290*/  FMNMX.FTZ R137, R137, R19, !PT ;  /* 0x0000001389897209 */ /* 0x002fe40007810000 */
[----:B------:R-:W-:Y:S01]  /*a2a0*/  FMNMX.FTZ R3, R244, R3, !PT ;  /* 0x00000003f4037209 */ /* 0x000fe20007810000 */
[----:B------:R-:W-:Y:S01]  /*a2b0*/  SHFL.BFLY PT, R19, R136, 0x2, 0x1f ;  /* 0x0c401f0088137f89 */ /* 0x000fe200000e0000 */
[----:B------:R-:W-:Y:S02]  /*a2c0*/  ISETP.GT.AND P0, PT, R0, 0x9, P0 ;  /* 0x000000090000780c */ /* 0x000fe40000704270 */
[----:B------:R-:W-:Y:S02]  /*a2d0*/  FMNMX.FTZ R3, R246, R3, !PT ;  /* 0x00000003f6037209 */ /* 0x000fe40007810000 */
[----:B------:R-:W-:Y:S01]  /*a2e0*/  PLOP3.LUT P1, PT, PT, PT, UP2, 0x40, 0x0 ;  /* 0x000000000000781c */ /* 0x000fe20003f2e828 */
[----:B------:R-:W-:Y:S01]  /*a2f0*/  UISETP.NE.AND UP2, UPT, UR29, URZ, UPT ;  /* 0x0000003f1d00728c */ /* 0x000fe2000bf45270 */
[----:B------:R-:W-:Y:S01]  /*a300*/  FMNMX.FTZ R3, R249, R3, !PT ;  /* 0x00000003f9037209 */ /* 0x000fe20007810000 */
[----:B------:R-:W1:Y:S01]  /*a310*/  SHFL.BFLY PT, R4, R137, 0x1, 0x1f ;  /* 0x0c201f0089047f89 */ /* 0x000e6200000e0000 */
[----:B------:R-:W-:Y:S02]  /*a320*/  ISETP.LT.OR P0, PT, R2, 0xa, P0 ;  /* 0x0000000a0200780c */ /* 0x000fe40000701670 */
[----:B------:R-:W-:Y:S02]  /*a330*/  FMNMX.FTZ R3, R251, R3, !PT ;  /* 0x00000003fb037209 */ /* 0x000fe40007810000 */
[----:B------:R-:W-:Y:S02]  /*a340*/  ISETP.GT.AND P1, PT, R0, 0x8, P1 ;  /* 0x000000080000780c */ /* 0x000fe40000f24270 */
[----:B------:R-:W-:Y:S01]  /*a350*/  PLOP3.LUT P2, PT, PT, PT, UP3, 0x40, 0x0 ;  /* 0x000000000000781c */ /* 0x000fe20003f4e838 */
[----:B------:R-:W2:Y:S01]  /*a360*/  SHFL.BFLY PT, R20, R3, 0x2, 0x1f ;  /* 0x0c401f0003147f89 */ /* 0x000ea200000e0000 */
[----:B------:R-:W-:Y:S01]  /*a370*/  FSEL R25, R213, -INF , !P0 ;  /* 0xff800000d5197808 */ /* 0x000fe20004000000 */
[----:B------:R-:W-:Y:S01]  /*a380*/  UISETP.NE.AND UP3, UPT, UR30, URZ, UPT ;  /* 0x0000003f1e00728c */ /* 0x000fe2000bf65270 */
[----:B------:R-:W-:Y:S02]  /*a390*/  ISETP.LT.OR P1, PT, R2, 0x9, P1 ;  /* 0x000000090200780c */ /* 0x000fe40000f21670 */
[----:B------:R-:W-:Y:S02]  /*a3a0*/  ISETP.GT.AND P2, PT, R0, 0x1, P2 ;  /* 0x000000010000780c */ /* 0x000fe40001744270 */
[----:B------:R-:W-:Y:S02]  /*a3b0*/  PLOP3.LUT P0, PT, PT, PT, UP5, 0x40, 0x0 ;  /* 0x000000000000781c */ /* 0x000fe40003f0e858 */
[----:B------:R-:W-:Y:S02]  /*a3c0*/  FSEL R24, R214, -INF , !P1 ;  /* 0xff800000d6187808 */ /* 0x000fe40004800000 */
[----:B------:R-:W-:Y:S02]  /*a3d0*/  ISETP.LT.OR P2, PT, R2, 0x2, P2 ;  /* 0x000000020200780c */ /* 0x000fe40001741670 */
[C---:B------:R-:W-:Y:S02]  /*a3e0*/  ISETP.GT.AND P0, PT, R0.reuse, 0x18, P0 ;  /* 0x000000180000780c */ /* 0x040fe40000704270 */
[----:B------:R-:W-:Y:S02]  /*a3f0*/  PLOP3.LUT P1, PT, PT, PT, UP6, 0x40, 0x0 ;  /* 0x000000000000781c */ /* 0x000fe40003f2e868 */
[----:B------:R-:W-:Y:S02]  /*a400*/  FSEL R6, R221, -INF , !P2 ;  /* 0xff800000dd067808 */ /* 0x000fe40005000000 */
[----:B-1----:R-:W-:Y:S02]  /*a410*/  FMNMX.FTZ R137, R137, R4, !PT ;  /* 0x0000000489897209 */ /* 0x002fe40007810000 */
[----:B------:R-:W-:Y:S02]  /*a420*/  FMNMX.FTZ R4, R5, R139, !PT ;  /* 0x0000008b05047209 */ /* 0x000fe40007810000 */
[----:B------:R-:W-:Y:S01]  /*a430*/  ISETP.GT.AND P1, PT, R0, 0x11, P1 ;  /* 0x000000110000780c */ /* 0x000fe20000f24270 */
[----:B------:R-:W-:Y:S01]  /*a440*/  FMUL.FTZ R141, R137, c[0x0][0x2d0] ;  /* 0x0000b400898d7a20 */ /* 0x000fe20000410000 */
[----:B------:R-:W-:Y:S02]  /*a450*/  ISETP.LT.OR P0, PT, R2, 0x19, P0 ;  /* 0x000000190200780c */ /* 0x000fe40000701670 */
[----:B------:R-:W-:Y:S01]  /*a460*/  PLOP3.LUT P2, PT, PT, PT, UP0, 0x40, 0x0 ;  /* 0x000000000000781c */ /* 0x000fe20003f4e808 */
[----:B------:R-:W-:Y:S01]  /*a470*/  UISETP.NE.AND UP0, UPT, UR27, URZ, UPT ;  /* 0x0000003f1b00728c */ /* 0x000fe2000bf05270 */
[----:B------:R-:W-:Y:S02]  /*a480*/  FMNMX.FTZ R136, R136, R19, !PT ;  /* 0x0000001388887209 */ /* 0x000fe40007810000 */
[----:B------:R-:W-:Y:S02]  /*a490*/  FMNMX.FTZ R4, R6, R4, !PT ;  /* 0x0000000406047209 */ /* 0x000fe40007810000 */
[----:B------:R-:W-:Y:S01]  /*a4a0*/  ISETP.LT.OR P1, PT, R2, 0x12, P1 ;  /* 0x000000120200780c */ /* 0x000fe20000f21670 */
[----:B------:R-:W1:Y:S01]  /*a4b0*/  SHFL.BFLY PT, R19, R136, 0x1, 0x1f ;  /* 0x0c201f0088137f89 */ /* 0x000e6200000e0000 */
[----:B------:R-:W-:Y:S02]  /*a4c0*/  FSEL R206, R212, -INF , !P0 ;  /* 0xff800000d4ce7808 */ /* 0x000fe40004000000 */
[----:B------:R-:W-:Y:S02]  /*a4d0*/  ISETP.GT.AND P2, PT, R0, 0x10, P2 ;  /* 0x000000100000780c */ /* 0x000fe40001744270 */
[----:B------:R-:W-:Y:S02]  /*a4e0*/  PLOP3.LUT P0, PT, PT, PT, UP3, 0x40, 0x0 ;  /* 0x000000000000781c */ /* 0x000fe40003f0e838 */
[----:B------:R-:W-:Y:S02]  /*a4f0*/  FMNMX.FTZ R4, R24, R4, !PT ;  /* 0x0000000418047209 */ /* 0x000fe40007810000 */
[----:B------:R-:W-:Y:S02]  /*a500*/  FSEL R201, R215, -INF , !P1 ;  /* 0xff800000d7c97808 */ /* 0x000fe40004800000 */
[----:B------:R-:W-:Y:S02]  /*a510*/  ISETP.LT.OR P2, PT, R2, 0x11, P2 ;  /* 0x000000110200780c */ /* 0x000fe40001741670 */
[----:B------:R-:W-:Y:S02]  /*a520*/  ISETP.GT.AND P0, PT, R0, 0x20, P0 ;  /* 0x000000200000780c */ /* 0x000fe40000704270 */
[----:B------:R-:W-:Y:S02]  /*a530*/  PLOP3.LUT P1, PT, PT, PT, UP4, 0x40, 0x0 ;  /* 0x000000000000781c */ /* 0x000fe40003f2e848 */
[----:B------:R-:W-:Y:S02]  /*a540*/  FMNMX.FTZ R4, R25, R4, !PT ;  /* 0x0000000419047209 */ /* 0x000fe40007810000 */
[----:B------:R-:W-:Y:S02]  /*a550*/  FSEL R200, R220, -INF , !P2 ;  /* 0xff800000dcc87808 */ /* 0x000fe40005000000 */
[----:B------:R-:W-:Y:S02]  /*a560*/  ISETP.LT.OR P0, PT, R2, 0x21, P0 ;  /* 0x000000210200780c */ /* 0x000fe40000701670 */
[----:B------:R-:W-:Y:S02]  /*a570*/  ISETP.GT.AND P1, PT, R0, 0x19, P1 ;  /* 0x000000190000780c */ /* 0x000fe40000f24270 */
[----:B--2---:R-:W-:Y:S02]  /*a580*/  FMNMX.FTZ R3, R3, R20, !PT ;  /* 0x0000001403037209 */ /* 0x004fe40007810000 */
[----:B------:R-:W-:Y:S02]  /*a590*/  FSEL R212, R42, -INF , !P0 ;  /* 0xff8000002ad47808 */ /* 0x000fe40004000000 */
[----:B------:R-:W-:Y:S01]  /*a5a0*/  ISETP.LT.OR P1, PT, R2, 0x1a, P1 ;  /* 0x0000001a0200780c */ /* 0x000fe20000f21670 */
[----:B------:R-:W2:Y:S01]  /*a5b0*/  SHFL.BFLY PT, R135, R3, 0x1, 0x1f ;  /* 0x0c201f0003877f89 */ /* 0x000ea200000e0000 */
[----:B------:R-:W-:Y:S02]  /*a5c0*/  FMNMX.FTZ R4, R200, R4, !PT ;  /* 0x00000004c8047209 */ /* 0x000fe40007810000 */
[----:B------:R-:W-:Y:S02]  /*a5d0*/  PLOP3.LUT P0, PT, PT, PT, UP1, 0x40, 0x0 ;  /* 0x000000000000781c */ /* 0x000fe40003f0e818 */
[----:B------:R-:W-:Y:S02]  /*a5e0*/  FSEL R209, R209, -INF , !P1 ;  /* 0xff800000d1d17808 */ /* 0x000fe40004800000 */
[----:B------:R-:W-:Y:S02]  /*a5f0*/  FMNMX.FTZ R4, R201, R4, !PT ;  /* 0x00000004c9047209 */ /* 0x000fe40007810000 */
[----:B------:R-:W-:Y:S02]  /*a600*/  ISETP.GT.AND P0, PT, R0, 0x28, P0 ;  /* 0x000000280000780c */ /* 0x000fe40000704270 */
[----:B------:R-:W-:Y:S02]  /*a610*/  PLOP3.LUT P1, PT, PT, PT, UP2, 0x40, 0x0 ;  /* 0x000000000000781c */ /* 0x000fe40003f2e828 */
[----:B------:R-:W-:Y:S02]  /*a620*/  ISETP.LT.OR P0, PT, R2, 0x29, P0 ;  /* 0x000000290200780c */ /* 0x000fe40000701670 */
[----:B------:R-:W-:Y:S02]  /*a630*/  FMNMX.FTZ R4, R206, R4, !PT ;  /* 0x00000004ce047209 */ /* 0x000fe40007810000 */
[----:B------:R-:W-:Y:S02]  /*a640*/  ISETP.GT.AND P1, PT, R0, 0x21, P1 ;  /* 0x000000210000780c */ /* 0x000fe40000f24270 */
[----:B------:R-:W-:Y:S02]  /*a650*/  FSEL R213, R46, -INF , !P0 ;  /* 0xff8000002ed57808 */ /* 0x000fe40004000000 */
[----:B------:R-:W-:Y:S02]  /*a660*/  FMNMX.FTZ R4, R209, R4, !PT ;  /* 0x00000004d1047209 */ /* 0x000fe40007810000 */
[----:B------:R-:W-:Y:S02]  /*a670*/  ISETP.LT.OR P1, PT, R2, 0x22, P1 ;  /* 0x000000220200780c */ /* 0x000fe40000f21670 */
[----:B------:R-:W-:Y:S01]  /*a680*/  PLOP3.LUT P0, PT, PT, PT, UP0, 0x40, 0x0 ;  /* 0x000000000000781c */ /* 0x000fe20003f0e808 */
[----:B------:R-:W-:Y:S01]  /*a690*/  UISETP.GT.AND UP0, UPT, UR23, UR5, UPT ;  /* 0x000000051700728c */ /* 0x000fe2000bf04270 */
[----:B-1----:R-:W-:Y:S01]  /*a6a0*/  FMNMX.FTZ R136, R136, R19, !PT ;  /* 0x0000001388887209 */ /* 0x002fe20007810000 */
[----:B------:R-:W-:Y:S01]  /*a6b0*/  UIADD3 UR23, UR23, -0x1, URZ ;  /* 0xffffffff17177890 */ /* 0x000fe2000fffe03f */
[----:B------:R-:W-:Y:S02]  /*a6c0*/  FSEL R214, R43, -INF , !P1 ;  /* 0xff8000002bd67808 */ /* 0x000fe40004800000 */
[----:B------:R-:W-:Y:S01]  /*a6d0*/  ISETP.GT.AND P0, PT, R0, 0x29, P0 ;  /* 0x000000290000780c */ /* 0x000fe20000704270 */
[----:B------:R-:W-:Y:S01]  /*a6e0*/  FMUL.FTZ R142, R136, c[0x0][0x2d0] ;  /* 0x0000b400888e7a20 */ /* 0x000fe20000410000 */
[----:B------:R-:W-:Y:S02]  /*a6f0*/  FMNMX.FTZ R0, R212, R4, !PT ;  /* 0x00000004d4007209 */ /* 0x000fe40007810000 */
[----:B------:R-:W-:Y:S02]  /*a700*/  FSETP.NEU.FTZ.AND P1, PT, R136, -INF , PT ;  /* 0xff8000008800780b */ /* 0x000fe40003f3d000 */
[----:B------:R-:W-:Y:S02]  /*a710*/  FMNMX.FTZ R0, R214, R0, !PT ;  /* 0x00000000d6007209 */ /* 0x000fe40007810000 */
[----:B------:R-:W-:Y:S02]  /*a720*/  ISETP.LT.OR P0, PT, R2, 0x2a, P0 ;  /* 0x0000002a0200780c */ /* 0x000fe40000701670 */
[----:B------:R-:W-:Y:S02]  /*a730*/  FSEL R142, R142, RZ, P1 ;  /* 0x000000ff8e8e7208 */ /* 0x000fe40000800000 */
[----:B------:R-:W-:Y:S02]  /*a740*/  FSEL R140, R47, -INF , !P0 ;  /* 0xff8000002f8c7808 */ /* 0x000fe40004000000 */
[----:B------:R-:W-:Y:S01]  /*a750*/  FMNMX.FTZ R0, R213, R0, !PT ;  /* 0x00000000d5007209 */ /* 0x000fe20007810000 */
[--C-:B------:R-:W-:Y:S01]  /*a760*/  FFMA.FTZ R8, R8, c[0x0][0x2d0], -R142.reuse ;  /* 0x0000b40008087a23 */ /* 0x100fe2000001088e */
[----:B--2---:R-:W-:Y:S01]  /*a770*/  FMNMX.FTZ R135, R3, R135, !PT ;  /* 0x0000008703877209 */ /* 0x004fe20007810000 */
[--C-:B------:R-:W-:Y:S01]  /*a780*/  FFMA.FTZ R3, R18, c[0x0][0x2d0], -R142.reuse ;  /* 0x0000b40012037a23 */ /* 0x100fe2000001088e */
[----:B------:R-:W-:Y:S01]  /*a790*/  FMNMX.FTZ R0, R140, R0, !PT ;  /* 0x000000008c007209 */ /* 0x000fe20007810000 */
[--C-:B------:R-:W-:Y:S01]  /*a7a0*/  FFMA.FTZ R12, R12, c[0x0][0x2d0], -R142.reuse ;  /* 0x0000b4000c0c7a23 */ /* 0x100fe2000001088e */
[----:B------:R-:W-:Y:S01]  /*a7b0*/  FSETP.NEU.FTZ.AND P2, PT, R137, -INF , PT ;  /* 0xff8000008900780b */ /* 0x000fe20003f5d000 */
[----:B------:R1:W-:Y:S01]  /*a7c0*/  MUFU.EX2 R41, R3 ;  /* 0x0000000300297308 */ /* 0x0003e20000000800 */
[C---:B------:R-:W-:Y:S01]  /*a7d0*/  FSETP.NEU.FTZ.AND P0, PT, R135.reuse, -INF , PT ;  /* 0xff8000008700780b */ /* 0x040fe20003f1d000 */
[----:B------:R-:W1:Y:S01]  /*a7e0*/  SHFL.BFLY PT, R2, R0, 0x2, 0x1f ;  /* 0x0c401f0000027f89 */ /* 0x000e6200000e0000 */
[----:B------:R-:W-:Y:S01]  /*a7f0*/  FMUL.FTZ R143, R135, c[0x0][0x2d0] ;  /* 0x0000b400878f7a20 */ /* 0x000fe20000410000 */
[----:B------:R-:W-:Y:S01]  /*a800*/  FSEL R141, R141, RZ, P2 ;  /* 0x000000ff8d8d7208 */ /* 0x000fe20001000000 */
[----:B------:R-:W-:Y:S03]  /*a810*/  FFMA.FTZ R14, R14, c[0x0][0x2d0], -R142 ;  /* 0x0000b4000e0e7a23 */ /* 0x000fe6000001088e */
[----:B------:R-:W-:Y:S01]  /*a820*/  FSEL R143, R143, RZ, P0 ;  /* 0x000000ff8f8f7208 */ /* 0x000fe20000000000 */
[--C-:B------:R-:W-:Y:S01]  /*a830*/  FFMA.FTZ R9, R9, c[0x0][0x2d0], -R141.reuse ;  /* 0x0000b40009097a23 */ /* 0x100fe2000001088d */
[----:B------:R-:W-:Y:S01]  /*a840*/  MUFU.EX2 R30, R8 ;  /* 0x00000008001e7308 */ /* 0x000fe20000000800 */
[----:B------:R-:W-:Y:S02]  /*a850*/  FFMA.FTZ R15, R15, c[0x0][0x2d0], -R141 ;  /* 0x0000b4000f0f7a23 */ /* 0x000fe4000001088d */
[----:B------:R-:W-:Y:S02]  /*a860*/  FFMA.FTZ R7, R7, c[0x0][0x2d0], -R143 ;  /* 0x0000b40007077a23 */ /* 0x000fe4000001088f */
[--C-:B------:R-:W-:Y:S02]  /*a870*/  FFMA.FTZ R16, R16, c[0x0][0x2d0], -R141.reuse ;  /* 0x0000b40010107a23 */ /* 0x100fe4000001088d */
[----:B------:R-:W-:Y:S02]  /*a880*/  FFMA.FTZ R17, R17, c[0x0][0x2d0], -R141 ;  /* 0x0000b40011117a23 */ /* 0x000fe4000001088d */
[--C-:B------:R-:W-:Y:S01]  /*a890*/  FFMA.FTZ R13, R13, c[0x0][0x2d0], -R143.reuse ;  /* 0x0000b4000d0d7a23 */ /* 0x100fe2000001088f */
[----:B------:R-:W-:Y:S01]  /*a8a0*/  MUFU.EX2 R21, R7 ;  /* 0x0000000700157308 */ /* 0x000fe20000000800 */
[--C-:B------:R-:W-:Y:S02]  /*a8b0*/  FFMA.FTZ R11, R11, c[0x0][0x2d0], -R143.reuse ;  /* 0x0000b4000b0b7a23 */ /* 0x100fe4000001088f */
[----:B------:R-:W-:Y:S01]  /*a8c0*/  FFMA.FTZ R10, R10, c[0x0][0x2d0], -R143 ;  /* 0x0000b4000a0a7a23 */ /* 0x000fe2000001088f */
[----:B-1----:R-:W-:Y:S02]  /*a8d0*/  FMNMX.FTZ R3, R0, R2, !PT ;  /* 0x0000000200037209 */ /* 0x002fe40007810000 */
[----:B------:R-:W-:Y:S02]  /*a8e0*/  FSEL R0, R137, RZ, P2 ;  /* 0x000000ff89007208 */ /* 0x000fe40001000000 */
[----:B------:R-:W-:Y:S01]  /*a8f0*/  FSEL R2, R136, RZ, P1 ;  /* 0x000000ff88027208 */ /* 0x000fe20000800000 */
[----:B------:R-:W1:Y:S01]  /*a900*/  SHFL.BFLY PT, R4, R3, 0x1, 0x1f ;  /* 0x0c201f0003047f89 */ /* 0x000e6200000e0000 */
[----:B------:R-:W-:Y:S01]  /*a910*/  MUFU.EX2 R220, R9 ;  /* 0x0000000900dc7308 */ /* 0x000fe20000000800 */
[----:B------:R-:W-:Y:S02]  /*a920*/  FADD.FTZ R0, -R0, R132 ;  /* 0x0000008400007221 */ /* 0x000fe40000010100 */
[----:B------:R-:W-:Y:S02]  /*a930*/  FADD.FTZ R2, -R2, R134 ;  /* 0x0000008602027221 */ /* 0x000fe40000010100 */
[----:B------:R-:W-:Y:S02]  /*a940*/  FMUL.FTZ R0, R0, c[0x0][0x2d0] ;  /* 0x0000b40000007a20 */ /* 0x000fe40000410000 */
[----:B------:R-:W-:Y:S03]  /*a950*/  FMUL.FTZ R2, R2, c[0x0][0x2d0] ;  /* 0x0000b40002027a20 */ /* 0x000fe60000410000 */
[----:B------:R2:W3:Y:S10]  /*a960*/  MUFU.EX2 R133, R0 ;  /* 0x0000000000857308 */ /* 0x0004f40000000800 */
[----:B------:R-:W4:Y:S01]  /*a970*/  MUFU.EX2 R132, R2 ;  /* 0x0000000200847308 */ /* 0x000f220000000800 */
[----:B-1----:R-:W-:Y:S05]  /*a980*/  FMNMX.FTZ R3, R3, R4, !PT ;  /* 0x0000000403037209 */ /* 0x002fea0007810000 */
[----:B------:R-:W-:Y:S04]  /*a990*/  FMUL.FTZ R134, R3, c[0x0][0x2d0] ;  /* 0x0000b40003867a20 */ /* 0x000fe80000410000 */
[----:B------:R-:W1:Y:S01]  /*a9a0*/  MUFU.EX2 R222, R15 ;  /* 0x0000000f00de7308 */ /* 0x000e620000000800 */
[----:B--2---:R-:W-:Y:S01]  /*a9b0*/  FSEL R0, R135, RZ, P0 ;  /* 0x000000ff87007208 */ /* 0x004fe20000000000 */
[----:B---3--:R-:W-:Y:S01]  /*a9c0*/  FMUL.FTZ R48, R133, R188 ;  /* 0x000000bc85307220 */ /* 0x008fe20000410000 */
[----:B------:R-:W-:Y:S01]  /*a9d0*/  FSETP.NEU.FTZ.AND P0, PT, R3, -INF , PT ;  /* 0xff8000000300780b */ /* 0x000fe20003f1d000 */
[----:B------:R-:W-:Y:S02]  /*a9e0*/  FMUL.FTZ R32, R133, R172 ;  /* 0x000000ac85207220 */ /* 0x000fe40000410000 */
[----:B------:R-:W-:Y:S01]  /*a9f0*/  FADD.FTZ R0, -R0, R138 ;  /* 0x0000008a00007221 */ /* 0x000fe20000010100 */
[----:B------:R-:W-:Y:S03]  /*aa00*/  FSEL R134, R134, RZ, P0 ;  /* 0x000000ff86867208 */ /* 0x000fe60000000000 */
[----:B------:R-:W2:Y:S01]  /*aa10*/  MUFU.EX2 R27, R16 ;  /* 0x00000010001b7308 */ /* 0x000ea20000000800 */
[----:B------:R-:W-:Y:S01]  /*aa20*/  MOV R138, R21 ;  /* 0x00000015008a7202 */ /* 0x000fe20000000f00 */
[----:B------:R-:W-:Y:S01]  /*aa30*/  FMUL.FTZ R0, R0, c[0x0][0x2d0] ;  /* 0x0000b40000007a20 */ /* 0x000fe20000410000 */
[----:B------:R-:W3:Y:S01]  /*aa40*/  LDSM.16.MT88.4 R20, [R225+0x2080] ;  /* 0x00208000e114783b */ /* 0x000ee20000004200 */
[--C-:B------:R-:W-:Y:S02]  /*aa50*/  FFMA.FTZ R4, R25, c[0x0][0x2d0], -R134.reuse ;  /* 0x0000b40019047a23 */ /* 0x100fe40000010886 */
[--C-:B------:R-:W-:Y:S02]  /*aa60*/  FFMA.FTZ R5, R5, c[0x0][0x2d0], -R134.reuse ;  /* 0x0000b40005057a23 */ /* 0x100fe40000010886 */
[C---:B----4-:R-:W-:Y:S02]  /*aa70*/  FMUL.FTZ R7, R132.reuse, R147 ;  /* 0x0000009384077220 */ /* 0x050fe40000410000 */
[----:B------:R4:W5:Y:S01]  /*aa80*/  MUFU.EX2 R2, R0 ;  /* 0x0000000000027308 */ /* 0x0009620000000800 */
[----:B------:R-:W-:Y:S01]  /*aa90*/  FMUL.FTZ R18, R132, R158 ;  /* 0x0000009e84127220 */ /* 0x000fe20000410000 */
[----:B-1----:R-:W-:Y:S01]  /*aaa0*/  F2FP.PACK_AB R192, R222, R220 ;  /* 0x000000dcdec0723e */ /* 0x002fe200000000ff */
[C---:B------:R-:W-:Y:S02]  /*aab0*/  FMUL.FTZ R19, R132.reuse, R159 ;  /* 0x0000009f84137220 */ /* 0x040fe40000410000 */
[C---:B------:R-:W-:Y:S02]  /*aac0*/  FMUL.FTZ R33, R133.reuse, R173 ;  /* 0x000000ad85217220 */ /* 0x040fe40000410000 */
[C---:B------:R-:W-:Y:S03]  /*aad0*/  FMUL.FTZ R35, R132.reuse, R175 ;  /* 0x000000af84237220 */ /* 0x040fe60000410000 */
[----:B------:R-:W1:Y:S01]  /*aae0*/  MUFU.EX2 R26, R12 ;  /* 0x0000000c001a7308 */ /* 0x000e620000000800 */
[C---:B------:R-:W-:Y:S02]  /*aaf0*/  FMUL.FTZ R49, R133.reuse, R189 ;  /* 0x000000bd85317220 */ /* 0x040fe40000410000 */
[C---:B------:R-:W-:Y:S01]  /*ab00*/  FMUL.FTZ R52, R133.reuse, R52 ;  /* 0x0000003485347220 */ /* 0x040fe20000410000 */
[----:B--2---:R-:W-:Y:S01]  /*ab10*/  MOV R159, R27 ;  /* 0x0000001b009f7202 */ /* 0x004fe20000000f00 */
[C---:B------:R-:W-:Y:S01]  /*ab20*/  FMUL.FTZ R16, R133.reuse, R156 ;  /* 0x0000009c85107220 */ /* 0x040fe20000410000 */
[----:B------:R-:W-:Y:S01]  /*ab30*/  MOV R156, R30 ;  /* 0x0000001e009c7202 */ /* 0x000fe20000000f00 */
[C---:B------:R-:W-:Y:S01]  /*ab40*/  FMUL.FTZ R53, R133.reuse, R53 ;  /* 0x0000003585357220 */ /* 0x040fe20000410000 */
[----:B------:R-:W-:Y:S01]  /*ab50*/  MOV R173, R159 ;  /* 0x0000009f00ad7202 */ /* 0x000fe20000000f00 */
[C---:B------:R-:W-:Y:S01]  /*ab60*/  FMUL.FTZ R54, R132.reuse, R54 ;  /* 0x0000003684367220 */ /* 0x040fe20000410000 */
[----:B------:R-:W2:Y:S01]  /*ab70*/  MUFU.EX2 R28, R14 ;  /* 0x0000000e001c7308 */ /* 0x000ea20000000800 */
[----:B------:R-:W-:Y:S02]  /*ab80*/  FMUL.FTZ R55, R132, R55 ;  /* 0x0000003784377220 */ /* 0x000fe40000410000 */
[----:B------:R-:W-:Y:S02]  /*ab90*/  FMUL.FTZ R64, R133, R64 ;  /* 0x0000004085407220 */ /* 0x000fe40000410000 */
[--C-:B----4-:R-:W-:Y:S02]  /*aba0*/  FFMA.FTZ R0, R6, c[0x0][0x2d0], -R134.reuse ;  /* 0x0000b40006007a23 */ /* 0x110fe40000010886 */
[----:B------:R-:W-:Y:S02]  /*abb0*/  FMUL.FTZ R6, R132, R146 ;  /* 0x0000009284067220 */ /* 0x000fe40000410000 */
[C---:B-----5:R-:W-:Y:S01]  /*abc0*/  FMUL.FTZ R8, R2.reuse, R148 ;  /* 0x0000009402087220 */ /* 0x060fe20000410000 */
[----:B------:R4:W-:Y:S01]  /*abd0*/  MUFU.EX2 R216, R0 ;  /* 0x0000000000d87308 */ /* 0x0009e20000000800 */
[C---:B------:R-:W-:Y:S02]  /*abe0*/  FMUL.FTZ R9, R2.reuse, R149 ;  /* 0x0000009502097220 */ /* 0x040fe40000410000 */
[----:B------:R-:W-:Y:S01]  /*abf0*/  FMUL.FTZ R25, R2, R165 ;  /* 0x000000a502197220 */ /* 0x000fe20000410000 */
[----:B-1----:R-:W-:Y:S01]  /*ac00*/  F2FP.PACK_AB R193, R26, R30 ;  /* 0x0000001e1ac1723e */ /* 0x002fe200000000ff */
[C---:B------:R-:W-:Y:S02]  /*ac10*/  FMUL.FTZ R12, R2.reuse, R152 ;  /* 0x00000098020c7220 */ /* 0x040fe40000410000 */
[C---:B------:R-:W-:Y:S01]  /*ac20*/  FMUL.FTZ R40, R2.reuse, R180 ;  /* 0x000000b402287220 */ /* 0x040fe20000410000 */
[----:B------:R-:W-:Y:S01]  /*ac30*/  MOV R180, R41 ;  /* 0x0000002900b47202 */ /* 0x000fe20000000f00 */
[C---:B------:R-:W-:Y:S01]  /*ac40*/  FMUL.FTZ R44, R2.reuse, R184 ;  /* 0x000000b8022c7220 */ /* 0x040fe20000410000 */
[----:B------:R-:W1:Y:S01]  /*ac50*/  MUFU.EX2 R221, R17 ;  /* 0x0000001100dd7308 */ /* 0x000e620000000800 */
[C---:B------:R-:W-:Y:S02]  /*ac60*/  FMUL.FTZ R45, R2.reuse, R185 ;  /* 0x000000b9022d7220 */ /* 0x040fe40000410000 */
[C---:B------:R-:W-:Y:S01]  /*ac70*/  FMUL.FTZ R56, R2.reuse, R56 ;  /* 0x0000003802387220 */ /* 0x040fe20000410000 */
[-C--:B--2---:R-:W-:Y:S01]  /*ac80*/  F2FP.PACK_AB R195, R41, R28.reuse ;  /* 0x0000001c29c3723e */ /* 0x084fe200000000ff */
[C---:B------:R-:W-:Y:S01]  /*ac90*/  FMUL.FTZ R41, R2.reuse, R181 ;  /* 0x000000b502297220 */ /* 0x040fe20000410000 */
[----:B------:R-:W-:Y:S01]  /*aca0*/  MOV R158, R28 ;  /* 0x0000001c009e7202 */ /* 0x000fe20000000f00 */
[C---:B------:R-:W-:Y:S02]  /*acb0*/  FMUL.FTZ R28, R2.reuse, R168 ;  /* 0x000000a8021c7220 */ /* 0x040fe40000410000 */
[C---:B------:R-:W-:Y:S01]  /*acc0*/  FMUL.FTZ R57, R2.reuse, R57 ;  /* 0x0000003902397220 */ /* 0x040fe20000410000 */
[----:B------:R2:W5:Y:S01]  /*acd0*/  MUFU.EX2 R215, R5 ;  /* 0x0000000500d77308 */ /* 0x0005620000000800 */
[C---:B------:R-:W-:Y:S02]  /*ace0*/  FMUL.FTZ R60, R2.reuse, R60 ;  /* 0x0000003c023c7220 */ /* 0x040fe40000410000 */
[----:B------:R-:W-:Y:S02]  /*acf0*/  FMUL.FTZ R61, R2, R61 ;  /* 0x0000003d023d7220 */ /* 0x000fe40000410000 */
[----:B----4-:R-:W-:Y:S02]  /*ad00*/  FFMA.FTZ R0, R24, c[0x0][0x2d0], -R134 ;  /* 0x0000b40018007a23 */ /* 0x010fe40000010886 */
[----:B------:R-:W-:Y:S02]  /*ad10*/  FMUL.FTZ R24, R2, R164 ;  /* 0x000000a402187220 */ /* 0x000fe40000410000 */
[----:B------:R-:W-:Y:S01]  /*ad20*/  FMUL.FTZ R65, R133, R65 ;  /* 0x0000004185417220 */ /* 0x000fe20000410000 */
[----:B------:R4:W-:Y:S01]  /*ad30*/  MUFU.EX2 R217, R0 ;  /* 0x0000000000d97308 */ /* 0x0009e20000000800 */
[C---:B------:R-:W-:Y:S02]  /*ad40*/  FMUL.FTZ R66, R132.reuse, R66 ;  /* 0x0000004284427220 */ /* 0x040fe40000410000 */
[C---:B------:R-:W-:Y:S01]  /*ad50*/  FMUL.FTZ R67, R132.reuse, R67 ;  /* 0x0000004384437220 */ /* 0x040fe20000410000 */
[----:B-1----:R-:W-:Y:S01]  /*ad60*/  F2FP.PACK_AB R194, R221, R27 ;  /* 0x0000001bddc2723e */ /* 0x002fe200000000ff */
[C---:B------:R-:W-:Y:S02]  /*ad70*/  FMUL.FTZ R17, R133.reuse, R157 ;  /* 0x0000009d85117220 */ /* 0x040fe40000410000 */
[C---:B------:R-:W-:Y:S02]  /*ad80*/  FMUL.FTZ R68, R133.reuse, R68 ;  /* 0x0000004485447220 */ /* 0x040fe40000410000 */
[C---:B------:R-:W-:Y:S01]  /*ad90*/  FMUL.FTZ R69, R133.reuse, R69 ;  /* 0x0000004585457220 */ /* 0x040fe20000410000 */
[----:B------:R-:W1:Y:S01]  /*ada0*/  MUFU.EX2 R218, R4 ;  /* 0x0000000400da7308 */ /* 0x000e620000000800 */
[C---:B------:R-:W-:Y:S02]  /*adb0*/  FMUL.FTZ R70, R132.reuse, R70 ;  /* 0x0000004684467220 */ /* 0x040fe40000410000 */
[----:B------:R-:W-:Y:S02]  /*adc0*/  FMUL.FTZ R71, R132, R71 ;  /* 0x0000004784477220 */ /* 0x000fe40000410000 */
[----:B--2---:R-:W-:Y:S01]  /*add0*/  FMUL.FTZ R5, R133, R145 ;  /* 0x0000009185057220 */ /* 0x004fe20000410000 */
[----:B-----5:R-:W-:Y:S01]  /*ade0*/  F2FP.PACK_AB R145, R216, R215 ;  /* 0x000000d7d891723e */ /* 0x020fe200000000ff */
[C---:B------:R-:W-:Y:S02]  /*adf0*/  FMUL.FTZ R72, R2.reuse, R72 ;  /* 0x0000004802487220 */ /* 0x040fe40000410000 */
[C---:B------:R-:W-:Y:S01]  /*ae00*/  FMUL.FTZ R73, R2.reuse, R73 ;  /* 0x0000004902497220 */ /* 0x040fe20000410000 */
[----:B------:R-:W2:Y:S01]  /*ae10*/  MUFU.EX2 R31, R13 ;  /* 0x0000000d001f7308 */ /* 0x000ea20000000800 */
[C---:B------:R-:W-:Y:S02]  /*ae20*/  FMUL.FTZ R76, R2.reuse, R76 ;  /* 0x0000004c024c7220 */ /* 0x040fe40000410000 */
[----:B------:R-:W-:Y:S01]  /*ae30*/  FMUL.FTZ R77, R2, R77 ;  /* 0x0000004d024d7220 */ /* 0x000fe20000410000 */
[----:B----4-:R-:W-:Y:S01]  /*ae40*/  FSEL R0, R3, RZ, P0 ;  /* 0x000000ff03007208 */ /* 0x010fe20000000000 */
[C---:B------:R-:W-:Y:S01]  /*ae50*/  FMUL.FTZ R80, R133.reuse, R80 ;  /* 0x0000005085507220 */ /* 0x040fe20000410000 */
[----:B------:R-:W-:Y:S01]  /*ae60*/  PLOP3.LUT P0, PT, PT, PT, UP0, 0x80, 0x0 ;  /* 0x000000000000781c */ /* 0x000fe20003f0f008 */
[C---:B------:R-:W-:Y:S02]  /*ae70*/  FMUL.FTZ R81, R133.reuse, R81 ;  /* 0x0000005185517220 */ /* 0x040fe40000410000 */
[----:B------:R-:W-:Y:S01]  /*ae80*/  FADD.FTZ R0, -R0, R139 ;  /* 0x0000008b00007221 */ /* 0x000fe20000010100 */
[----:B------:R-:W4:Y:S01]  /*ae90*/  MUFU.EX2 R50, R11 ;  /* 0x0000000b00327308 */ /* 0x000f220000000800 */
[----:B------:R-:W-:Y:S02]  /*aea0*/  FMUL.FTZ R82, R132, R82 ;  /* 0x0000005284527220 */ /* 0x000fe40000410000 */
[----:B------:R-:W-:Y:S01]  /*aeb0*/  FMUL.FTZ R0, R0, c[0x0][0x2d0] ;  /* 0x0000b40000007a20 */ /* 0x000fe20000410000 */
[----:B-1----:R-:W-:Y:S01]  /*aec0*/  F2FP.PACK_AB R147, R218, R217 ;  /* 0x000000d9da93723e */ /* 0x002fe200000000ff */
[C---:B------:R-:W-:Y:S02]  /*aed0*/  FMUL.FTZ R4, R133.reuse, R144 ;  /* 0x0000009085047220 */ /* 0x040fe40000410000 */
[C---:B------:R-:W-:Y:S02]  /*aee0*/  FMUL.FTZ R83, R132.reuse, R83 ;  /* 0x0000005384537220 */ /* 0x040fe40000410000 */
[C---:B------:R-:W-:Y:S01]  /*aef0*/  FMUL.FTZ R84, R133.reuse, R84 ;  /* 0x0000005485547220 */ /* 0x040fe20000410000 */
[----:B------:R-:W1:Y:S01]  /*af00*/  MUFU.EX2 R29, R10 ;  /* 0x0000000a001d7308 */ /* 0x000e620000000800 */
[C---:B------:R-:W-:Y:S01]  /*af10*/  FMUL.FTZ R85, R133.reuse, R85 ;  /* 0x0000005585557220 */ /* 0x040fe20000410000 */
[-C--:B---3--:R-:W-:Y:S01]  /*af20*/  HMMA.16816.F32 R4, R192, R20.reuse, R4 ;  /* 0x00000014c004723c */ /* 0x088fe20000001804 */
[----:B------:R-:W-:Y:S01]  /*af30*/  FMUL.FTZ R86, R132, R86 ;  /* 0x0000005684567220 */ /* 0x000fe20000410000 */
[----:B--2---:R-:W-:Y:S01]  /*af40*/  MOV R139, R31 ;  /* 0x0000001f008b7202 */ /* 0x004fe20000000f00 */
[----:B------:R-:W-:Y:S02]  /*af50*/  FMUL.FTZ R13, R2, R153 ;  /* 0x00000099020d7220 */ /* 0x000fe40000410000 */
[----:B------:R-:W-:Y:S02]  /*af60*/  FMUL.FTZ R87, R132, R87 ;  /* 0x0000005784577220 */ /* 0x000fe40000410000 */
[C---:B------:R-:W-:Y:S01]  /*af70*/  FMUL.FTZ R88, R2.reuse, R88 ;  /* 0x0000005802587220 */ /* 0x040fe20000410000 */
[----:B------:R-:W2:Y:S01]  /*af80*/  MUFU.EX2 R0, R0 ;  /* 0x0000000000007308 */ /* 0x000ea20000000800 */
[----:B------:R-:W-:Y:S03]  /*af90*/  FMUL.FTZ R89, R2, R89 ;  /* 0x0000005902597220 */ /* 0x000fe60000410000 */
[----:B----4-:R-:W-:Y:S01]  /*afa0*/  F2FP.PACK_AB R144, R50, R138 ;  /* 0x0000008a3290723e */ /* 0x010fe200000000ff */
[----:B------:R-:W-:Y:S01]  /*afb0*/  FMUL.FTZ R92, R2, R92 ;  /* 0x0000005c025c7220 */ /* 0x000fe20000410000 */
[----:B------:R-:W-:Y:S01]  /*afc0*/  MOV R172, R50 ;  /* 0x0000003200ac7202 */ /* 0x000fe20000000f00 */
[C---:B------:R-:W-:Y:S01]  /*afd0*/  FMUL.FTZ R50, R132.reuse, R190 ;  /* 0x000000be84327220 */ /* 0x040fe20000410000 */
[----:B------:R-:W-:Y:S01]  /*afe0*/  MOV R190, R51 ;  /* 0x0000003300be7202 */ /* 0x000fe20000000f00 */
[----:B------:R-:W-:Y:S02]  /*aff0*/  FMUL.FTZ R51, R132, R191 ;  /* 0x000000bf84337220 */ /* 0x000fe40000410000 */
[C---:B------:R-:W-:Y:S02]  /*b000*/  FMUL.FTZ R93, R2.reuse, R93 ;  /* 0x0000005d025d7220 */ /* 0x040fe40000410000 */
[----:B------:R-:W-:Y:S01]  /*b010*/  FMUL.FTZ R96, R133, R96 ;  /* 0x0000006085607220 */ /* 0x000fe20000410000 */
[----:B-1----:R-:W-:Y:S01]  /*b020*/  F2FP.PACK_AB R146, R139, R29 ;  /* 0x0000001d8b92723e */ /* 0x002fe200000000ff */
[C---:B------:R-:W-:Y:S01]  /*b030*/  FMUL.FTZ R97, R133.reuse, R97 ;  /* 0x0000006185617220 */ /* 0x040fe20000410000 */
[----:B------:R-:W-:Y:S01]  /*b040*/  MOV R157, R29 ;  /* 0x0000001d009d7202 */ /* 0x000fe20000000f00 */
[----:B------:R-:W-:Y:S02]  /*b050*/  FMUL.FTZ R29, R2, R169 ;  /* 0x000000a9021d7220 */ /* 0x000fe40000410000 */
[C---:B------:R-:W-:Y:S01]  /*b060*/  FMUL.FTZ R98, R132.reuse, R98 ;  /* 0x0000006284627220 */ /* 0x040fe20000410000 */
[----:B------:R-:W-:Y:S01]  /*b070*/  MOV R175, R157 ;  /* 0x0000009d00af7202 */ /* 0x000fe20000000f00 */
[----:B------:R-:W-:Y:S02]  /*b080*/  FMUL.FTZ R99, R132, R99 ;  /* 0x0000006384637220 */ /* 0x000fe40000410000 */
[C---:B------:R-:W-:Y:S02]  /*b090*/  FMUL.FTZ R100, R133.reuse, R100 ;  /* 0x0000006485647220 */ /* 0x040fe40000410000 */
[C---:B--2---:R-:W-:Y:S02]  /*b0a0*/  FMUL.FTZ R10, R0.reuse, R150 ;  /* 0x00000096000a7220 */ /* 0x044fe40000410000 */
[C---:B------:R-:W-:Y:S02]  /*b0b0*/  FMUL.FTZ R11, R0.reuse, R151 ;  /* 0x00000097000b7220 */ /* 0x040fe40000410000 */
[----:B------:R-:W1:Y:S01]  /*b0c0*/  LDSM.16.MT88.4 R148, [R228+0x2080] ;  /* 0x00208000e494783b */ /* 0x000e620000004200 */
[C---:B------:R-:W-:Y:S02]  /*b0d0*/  FMUL.FTZ R14, R0.reuse, R154 ;  /* 0x0000009a000e7220 */ /* 0x040fe40000410000 */
[C---:B------:R-:W-:Y:S02]  /*b0e0*/  FMUL.FTZ R15, R0.reuse, R155 ;  /* 0x0000009b000f7220 */ /* 0x040fe40000410000 */
[C---:B------:R-:W-:Y:S01]  /*b0f0*/  HMMA.16816.F32 R8, R144.reuse, R20, R8 ;  /* 0x000000149008723c */ /* 0x040fe20000001808 */
[C---:B------:R-:W-:Y:S02]  /*b100*/  FMUL.FTZ R27, R0.reuse, R167 ;  /* 0x000000a7001b7220 */ /* 0x040fe40000410000 */
[----:B------:R-:W2:Y:S01]  /*b110*/  LDSM.16.MT88.4 R152, [R227+0x2080] ;  /* 0x00208000e398783b */ /* 0x000ea20000004200 */
[C---:B------:R-:W-:Y:S02]  /*b120*/  FMUL.FTZ R42, R0.reuse, R182 ;  /* 0x000000b6002a7220 */ /* 0x040fe40000410000 */
[C---:B------:R-:W-:Y:S02]  /*b130*/  FMUL.FTZ R47, R0.reuse, R187 ;  /* 0x000000bb002f7220 */ /* 0x040fe40000410000 */
[-C--:B------:R-:W-:Y:S01]  /*b140*/  HMMA.16816.F32 R12, R144, R22.reuse, R12 ;  /* 0x00000016900c723c */ /* 0x080fe2000000180c */
[C---:B------:R-:W-:Y:S03]  /*b150*/  FMUL.FTZ R20, R133.reuse, R160 ;  /* 0x000000a085147220 */ /* 0x040fe60000410000 */
[----:B------:R-:W-:Y:S01]  /*b160*/  MOV R160, R26 ;  /* 0x0000001a00a07202 */ /* 0x000fe20000000f00 */
[C---:B------:R-:W-:Y:S02]  /*b170*/  FMUL.FTZ R26, R0.reuse, R166 ;  /* 0x000000a6001a7220 */ /* 0x040fe40000410000 */
[----:B------:R-:W-:Y:S01]  /*b180*/  LDSM.16.MT88.4 R164, [R227+0x2880] ;  /* 0x00288000e3a4783b */ /* 0x000fe20000004200 */
[C---:B------:R-:W-:Y:S01]  /*b190*/  HMMA.16816.F32 R16, R192.reuse, R22, R16 ;  /* 0x00000016c010723c */ /* 0x040fe20000001810 */
[C---:B------:R-:W-:Y:S03]  /*b1a0*/  FMUL.FTZ R21, R133.reuse, R161 ;  /* 0x000000a185157220 */ /* 0x040fe60000410000 */
[C---:B------:R-:W-:Y:S01]  /*b1b0*/  FMUL.FTZ R30, R0.reuse, R170 ;  /* 0x000000aa001e7220 */ /* 0x040fe20000410000 */
[----:B------:R-:W-:Y:S01]  /*b1c0*/  MOV R161, R34 ;  /* 0x0000002200a17202 */ /* 0x000fe20000000f00 */
[----:B------:R-:W-:Y:S01]  /*b1d0*/  FMUL.FTZ R43, R0, R183 ;  /* 0x000000b7002b7220 */ /* 0x000fe20000410000 */
[----:B------:R-:W-:Y:S01]  /*b1e0*/  MOV R168, R160 ;  /* 0x000000a000a87202 */ /* 0x000fe20000000f00 */
[C---:B------:R-:W-:Y:S01]  /*b1f0*/  FMUL.FTZ R22, R132.reuse, R162 ;  /* 0x000000a284167220 */ /* 0x040fe20000410000 */
[----:B------:R-:W-:Y:S03]  /*b200*/  MOV R189, R161 ;  /* 0x000000a100bd7202 */ /* 0x000fe60000000f00 */
[----:B------:R-:W-:Y:S02]  /*b210*/  FMUL.FTZ R23, R132, R163 ;  /* 0x000000a384177220 */ /* 0x000fe40000410000 */
[----:B------:R-:W-:Y:S01]  /*b220*/  LDSM.16.MT88.4 R160, [R228+0x2880] ;  /* 0x00288000e4a0783b */ /* 0x000fe20000004200 */
[----:B------:R-:W-:Y:S02]  /*b230*/  FMUL.FTZ R46, R0, R186 ;  /* 0x000000ba002e7220 */ /* 0x000fe40000410000 */
[----:B------:R-:W-:Y:S01]  /*b240*/  FMUL.FTZ R34, R132, R174 ;  /* 0x000000ae84227220 */ /* 0x000fe20000410000 */
[----:B------:R-:W-:Y:S01]  /*b250*/  MOV R174, R158 ;  /* 0x0000009e00ae7202 */ /* 0x000fe20000000f00 */
[-C--:B------:R-:W-:Y:S01]  /*b260*/  HMMA.16816.F32 R20, R192, R36.reuse, R20 ;  /* 0x00000024c014723c */ /* 0x080fe20000001814 */
[C---:B------:R-:W-:Y:S02]  /*b270*/  FMUL.FTZ R58, R0.reuse, R58 ;  /* 0x0000003a003a7220 */ /* 0x040fe40000410000 */
[C---:B------:R-:W-:Y:S02]  /*b280*/  FMUL.FTZ R59, R0.reuse, R59 ;  /* 0x0000003b003b7220 */ /* 0x040fe40000410000 */
[C---:B------:R-:W-:Y:S02]  /*b290*/  FMUL.FTZ R62, R0.reuse, R62 ;  /* 0x0000003e003e7220 */ /* 0x040fe40000410000 */
[C---:B------:R-:W-:Y:S01]  /*b2a0*/  FMUL.FTZ R63, R0.reuse, R63 ;  /* 0x0000003f003f7220 */ /* 0x040fe20000410000 */
[C---:B------:R-:W-:Y:S01]  /*b2b0*/  HMMA.16816.F32 R24, R144.reuse, R36, R24 ;  /* 0x000000249018723c */ /* 0x040fe20000001818 */
[C---:B------:R-:W-:Y:S03]  /*b2c0*/  FMUL.FTZ R31, R0.reuse, R171 ;  /* 0x000000ab001f7220 */ /* 0x040fe60000410000 */
[----:B------:R-:W-:Y:S01]  /*b2d0*/  MOV R171, R222 ;  /* 0x000000de00ab7202 */ /* 0x000fe20000000f00 */
[----:B------:R-:W-:Y:S02]  /*b2e0*/  FMUL.FTZ R74, R0, R74 ;  /* 0x0000004a004a7220 */ /* 0x000fe40000410000 */
[C---:B------:R-:W-:Y:S01]  /*b2f0*/  FMUL.FTZ R37, R133.reuse, R177 ;  /* 0x000000b185257220 */ /* 0x040fe20000410000 */
[-C--:B------:R-:W-:Y:S01]  /*b300*/  HMMA.16816.F32 R28, R144, R38.reuse, R28 ;  /* 0x00000026901c723c */ /* 0x080fe2000000181c */
[----:B------:R-:W-:Y:S03]  /*b310*/  MOV R177, R138 ;  /* 0x0000008a00b17202 */ /* 0x000fe60000000f00 */
[--C-:B------:R-:W-:Y:S02]  /*b320*/  FFMA.FTZ R138, R196, c[0x0][0x2d0], -R141.reuse ;  /* 0x0000b400c48a7a23 */ /* 0x100fe4000001088d */
[C---:B------:R-:W-:Y:S01]  /*b330*/  FMUL.FTZ R36, R133.reuse, R176 ;  /* 0x000000b085247220 */ /* 0x040fe20000410000 */
[----:B------:R-:W-:Y:S01]  /*b340*/  MOV R176, R220 ;  /* 0x000000dc00b07202 */ /* 0x000fe20000000f00 */
[C---:B------:R-:W-:Y:S01]  /*b350*/  HMMA.16816.F32 R32, R192.reuse, R38, R32 ;  /* 0x00000026c020723c */ /* 0x040fe20000001820 */
[----:B------:R3:W-:Y:S03]  /*b360*/  MUFU.EX2 R181, R138 ;  /* 0x0000008a00b57308 */ /* 0x0007e60000000800 */
[C---:B------:R-:W-:Y:S02]  /*b370*/  FMUL.FTZ R75, R0.reuse, R75 ;  /* 0x0000004b004b7220 */ /* 0x040fe40000410000 */
[----:B------:R-:W-:Y:S02]  /*b380*/  FMUL.FTZ R78, R0, R78 ;  /* 0x0000004e004e7220 */ /* 0x000fe40000410000 */
[C---:B------:R-:W-:Y:S01]  /*b390*/  FMUL.FTZ R39, R132.reuse, R179 ;  /* 0x000000b384277220 */ /* 0x040fe20000410000 */
[----:B------:R-:W-:Y:S03]  /*b3a0*/  MOV R179, R221 ;  /* 0x000000dd00b37202 */ /* 0x000fe60000000f00 */
[----:B------:R-:W-:Y:S01]  /*b3b0*/  FMUL.FTZ R38, R132, R178 ;  /* 0x000000b284267220 */ /* 0x000fe20000410000 */
[----:B------:R-:W-:Y:S01]  /*b3c0*/  MOV R178, R156 ;  /* 0x0000009c00b27202 */ /* 0x000fe20000000f00 */
[C---:B------:R-:W-:Y:S01]  /*b3d0*/  FMUL.FTZ R79, R0.reuse, R79 ;  /* 0x0000004f004f7220 */ /* 0x040fe20000410000 */
[----:B------:R-:W-:Y:S01]  /*b3e0*/  LDSM.16.MT88.4 R156, [R226+0x2880] ;  /* 0x00288000e29c783b */ /* 0x000fe20000004200 */
[C---:B------:R-:W-:Y:S02]  /*b3f0*/  FMUL.FTZ R90, R0.reuse, R90 ;  /* 0x0000005a005a7220 */ /* 0x040fe40000410000 */
[C---:B------:R-:W-:Y:S01]  /*b400*/  FMUL.FTZ R91, R0.reuse, R91 ;  /* 0x0000005b005b7220 */ /* 0x040fe20000410000 */
[-C--:B-1----:R-:W-:Y:S01]  /*b410*/  HMMA.16816.F32 R36, R192, R148.reuse, R36 ;  /* 0x00000094c024723c */ /* 0x082fe20000001824 */
[C---:B------:R-:W-:Y:S02]  /*b420*/  FMUL.FTZ R94, R0.reuse, R94 ;  /* 0x0000005e005e7220 */ /* 0x040fe40000410000 */
[----:B------:R-:W-:Y:S02]  /*b430*/  FMUL.FTZ R95, R0, R95 ;  /* 0x0000005f005f7220 */ /* 0x000fe40000410000 */
[----:B------:R-:W-:Y:S02]  /*b440*/  FMUL.FTZ R101, R133, R101 ;  /* 0x0000006585657220 */ /* 0x000fe40000410000 */
[--C-:B---3--:R-:W-:Y:S01]  /*b450*/  FFMA.FTZ R138, R198, c[0x0][0x2d0], -R141.reuse ;  /* 0x0000b400c68a7a23 */ /* 0x108fe2000001088d */
[C---:B------:R-:W-:Y:S01]  /*b460*/  HMMA.16816.F32 R40, R144.reuse, R148, R40 ;  /* 0x000000949028723c */ /* 0x040fe20000001828 */
[C---:B------:R-:W-:Y:S02]  /*b470*/  FMUL.FTZ R102, R132.reuse, R102 ;  /* 0x0000006684667220 */ /* 0x040fe40000410000 */
[----:B------:R1:W3:Y:S01]  /*b480*/  MUFU.EX2 R184, R138 ;  /* 0x0000008a00b87308 */ /* 0x0002e20000000800 */
[----:B------:R-:W-:Y:S02]  /*b490*/  FMUL.FTZ R103, R132, R103 ;  /* 0x0000006784677220 */ /* 0x000fe40000410000 */
[C---:B------:R-:W-:Y:S02]  /*b4a0*/  FMUL.FTZ R104, R2.reuse, R104 ;  /* 0x0000006802687220 */ /* 0x040fe40000410000 */
[-C--:B------:R-:W-:Y:S01]  /*b4b0*/  HMMA.16816.F32 R44, R144, R150.reuse, R44 ;  /* 0x00000096902c723c */ /* 0x080fe2000000182c */
[----:B------:R-:W-:Y:S03]  /*b4c0*/  FMUL.FTZ R105, R2, R105 ;  /* 0x0000006902697220 */ /* 0x000fe60000410000 */
[C---:B------:R-:W-:Y:S02]  /*b4d0*/  FMUL.FTZ R106, R0.reuse, R106 ;  /* 0x0000006a006a7220 */ /* 0x040fe40000410000 */
[----:B------:R-:W-:Y:S02]  /*b4e0*/  FMUL.FTZ R107, R0, R107 ;  /* 0x0000006b006b7220 */ /* 0x000fe40000410000 */
[C---:B------:R-:W-:Y:S01]  /*b4f0*/  HMMA.16816.F32 R48, R192.reuse, R150, R48 ;  /* 0x00000096c030723c */ /* 0x040fe20000001830 */
[----:B------:R-:W4:Y:S03]  /*b500*/  LDSM.16.MT88.4 R148, [R225+0x3880] ;  /* 0x00388000e194783b */ /* 0x000f260000004200 */
[C---:B------:R-:W-:Y:S02]  /*b510*/  FMUL.FTZ R108, R2.reuse, R108 ;  /* 0x0000006c026c7220 */ /* 0x040fe40000410000 */
[----:B------:R-:W-:Y:S02]  /*b520*/  FMUL.FTZ R109, R2, R109 ;  /* 0x0000006d026d7220 */ /* 0x000fe40000410000 */
[-C--:B--2---:R-:W-:Y:S01]  /*b530*/  HMMA.16816.F32 R52, R192, R152.reuse, R52 ;  /* 0x00000098c034723c */ /* 0x084fe20000001834 */
[C---:B------:R-:W-:Y:S03]  /*b540*/  FMUL.FTZ R110, R0.reuse, R110 ;  /* 0x0000006e006e7220 */ /* 0x040fe60000410000 */
[--C-:B-1----:R-:W-:Y:S02]  /*b550*/  FFMA.FTZ R138, R197, c[0x0][0x2d0], -R142.reuse ;  /* 0x0000b400c58a7a23 */ /* 0x102fe4000001088e */
[----:B------:R-:W-:Y:S02]  /*b560*/  FMUL.FTZ R111, R0, R111 ;  /* 0x0000006f006f7220 */ /* 0x000fe40000410000 */
[C---:B------:R-:W-:Y:S01]  /*b570*/  HMMA.16816.F32 R56, R144.reuse, R152, R56 ;  /* 0x000000989038723c */ /* 0x040fe20000001838 */
[----:B------:R1:W-:Y:S03]  /*b580*/  MUFU.EX2 R182, R138 ;  /* 0x0000008a00b67308 */ /* 0x0003e60000000800 */
[C---:B------:R-:W-:Y:S02]  /*b590*/  FMUL.FTZ R112, R133.reuse, R112 ;  /* 0x0000007085707220 */ /* 0x040fe40000410000 */
[----:B------:R-:W-:Y:S02]  /*b5a0*/  FMUL.FTZ R113, R133, R113 ;  /* 0x0000007185717220 */ /* 0x000fe40000410000 */
[-C--:B------:R-:W-:Y:S01]  /*b5b0*/  HMMA.16816.F32 R60, R144, R154.reuse, R60 ;  /* 0x0000009a903c723c */ /* 0x080fe2000000183c */
[C---:B------:R-:W-:Y:S03]  /*b5c0*/  FMUL.FTZ R114, R132.reuse, R114 ;  /* 0x0000007284727220 */ /* 0x040fe60000410000 */
[----:B------:R-:W-:Y:S02]  /*b5d0*/  FMUL.FTZ R115, R132, R115 ;  /* 0x0000007384737220 */ /* 0x000fe40000410000 */
[C---:B------:R-:W-:Y:S02]  /*b5e0*/  FMUL.FTZ R120, R2.reuse, R120 ;  /* 0x0000007802787220 */ /* 0x040fe40000410000 */
[C---:B------:R-:W-:Y:S01]  /*b5f0*/  HMMA.16816.F32 R64, R192.reuse, R154, R64 ;  /* 0x0000009ac040723c */ /* 0x040fe20000001840 */
[----:B------:R-:W2:Y:S03]  /*b600*/  LDSM.16.MT88.4 R152, [R226+0x3880] ;  /* 0x00388000e298783b */ /* 0x000ea60000004200 */
[----:B------:R-:W-:Y:S02]  /*b610*/  FMUL.FTZ R121, R2, R121 ;  /* 0x0000007902797220 */ /* 0x000fe40000410000 */
[C---:B------:R-:W-:Y:S02]  /*b620*/  FMUL.FTZ R122, R0.reuse, R122 ;  /* 0x0000007a007a7220 */ /* 0x040fe40000410000 */
[----:B------:R-:W-:Y:S01]  /*b630*/  FMUL.FTZ R123, R0, R123 ;  /* 0x0000007b007b7220 */ /* 0x000fe20000410000 */
[-C--:B----4-:R-:W-:Y:S03]  /*b640*/  HMMA.16816.F32 R68, R192, R148.reuse, R68 ;  /* 0x00000094c044723c */ /* 0x090fe60000001844 */
[--C-:B-1----:R-:W-:Y:S02]  /*b650*/  FFMA.FTZ R138, R199, c[0x0][0x2d0], -R142.reuse ;  /* 0x0000b400c78a7a23 */ /* 0x102fe4000001088e */
[C---:B------:R-:W-:Y:S02]  /*b660*/  FMUL.FTZ R124, R2.reuse, R124 ;  /* 0x0000007c027c7220 */ /* 0x040fe40000410000 */
[----:B------:R1:W4:Y:S01]  /*b670*/  MUFU.EX2 R185, R138 ;  /* 0x0000008a00b97308 */ /* 0x0003220000000800 */
[C---:B------:R-:W-:Y:S01]  /*b680*/  HMMA.16816.F32 R72, R144.reuse, R148, R72 ;  /* 0x000000949048723c */ /* 0x040fe20000001848 */
[----:B------:R-:W-:Y:S03]  /*b690*/  FMUL.FTZ R125, R2, R125 ;  /* 0x0000007d027d7220 */ /* 0x000fe60000410000 */
[C---:B------:R-:W-:Y:S02]  /*b6a0*/  FMUL.FTZ R126, R0.reuse, R126 ;  /* 0x0000007e007e7220 */ /* 0x040fe40000410000 */
[----:B------:R-:W-:Y:S02]  /*b6b0*/  FMUL.FTZ R127, R0, R127 ;  /* 0x0000007f007f7220 */ /* 0x000fe40000410000 */
[-C--:B------:R-:W-:Y:S01]  /*b6c0*/  HMMA.16816.F32 R76, R144, R150.reuse, R76 ;  /* 0x00000096904c723c */ /* 0x080fe2000000184c */
[C---:B------:R-:W-:Y:S03]  /*b6d0*/  FMUL.FTZ R128, R133.reuse, R128 ;  /* 0x0000008085807220 */ /* 0x040fe60000410000 */
[C---:B------:R-:W-:Y:S02]  /*b6e0*/  FMUL.FTZ R129, R133.reuse, R129 ;  /* 0x0000008185817220 */ /* 0x040fe40000410000 */
[C---:B------:R-:W-:Y:S02]  /*b6f0*/  FMUL.FTZ R130, R132.reuse, R130 ;  /* 0x0000008284827220 */ /* 0x040fe40000410000 */
[C---:B------:R-:W-:Y:S01]  /*b700*/  HMMA.16816.F32 R80, R192.reuse, R150, R80 ;  /* 0x00000096c050723c */ /* 0x040fe20000001850 */
[----:B------:R-:W5:Y:S03]  /*b710*/  LDSM.16.MT88.4 R148, [R228+0x3880] ;  /* 0x00388000e494783b */ /* 0x000f660000004200 */
[----:B------:R-:W-:Y:S02]  /*b720*/  FMUL.FTZ R131, R132, R131 ;  /* 0x0000008384837220 */ /* 0x000fe40000410000 */
[C---:B------:R-:W-:Y:S02]  /*b730*/  FMUL.FTZ R116, R133.reuse, R116 ;  /* 0x0000007485747220 */ /* 0x040fe40000410000 */
[-C--:B--2---:R-:W-:Y:S01]  /*b740*/  HMMA.16816.F32 R84, R192, R152.reuse, R84 ;  /* 0x00000098c054723c */ /* 0x084fe20000001854 */
[--C-:B-1----:R-:W-:Y:S03]  /*b750*/  FFMA.FTZ R138, R202, c[0x0][0x2d0], -R141.reuse ;  /* 0x0000b400ca8a7a23 */ /* 0x102fe6000001088d */
[----:B------:R-:W-:Y:S01]  /*b760*/  FMUL.FTZ R117, R133, R117 ;  /* 0x0000007585757220 */ /* 0x000fe20000410000 */
[----:B------:R1:W-:Y:S01]  /*b770*/  MUFU.EX2 R187, R138 ;  /* 0x0000008a00bb7308 */ /* 0x0003e20000000800 */
[C---:B------:R-:W-:Y:S02]  /*b780*/  FMUL.FTZ R118, R132.reuse, R118 ;  /* 0x0000007684767220 */ /* 0x040fe40000410000 */
[C---:B------:R-:W-:Y:S01]  /*b790*/  HMMA.16816.F32 R88, R144.reuse, R152, R88 ;  /* 0x000000989058723c */ /* 0x040fe20000001858 */
[----:B------:R-:W-:Y:S07]  /*b7a0*/  FMUL.FTZ R119, R132, R119 ;  /* 0x0000007784777220 */ /* 0x000fee0000410000 */
[-C--:B------:R-:W-:Y:S08]  /*b7b0*/  HMMA.16816.F32 R92, R144, R154.reuse, R92 ;  /* 0x0000009a905c723c */ /* 0x080ff0000000185c */
[C---:B------:R-:W-:Y:S01]  /*b7c0*/  HMMA.16816.F32 R96, R192.reuse, R154, R96 ;  /* 0x0000009ac060723c */ /* 0x040fe20000001860 */
[----:B------:R-:W2:Y:S03]  /*b7d0*/  LDSM.16.MT88.4 R152, [R227+0x3880] ;  /* 0x00388000e398783b */ /* 0x000ea60000004200 */
[----:B-1----:R-:W-:Y:S04]  /*b7e0*/  FFMA.FTZ R138, R205, c[0x0][0x2d0], -R141 ;  /* 0x0000b400cd8a7a23 */ /* 0x002fe8000001088d */
[-C--:B-----5:R-:W-:Y:S01]  /*b7f0*/  HMMA.16816.F32 R100, R192, R148.reuse, R100 ;  /* 0x00000094c064723c */ /* 0x0a0fe20000001864 */
[----:B------:R1:W5:Y:S07]  /*b800*/  MUFU.EX2 R170, R138 ;  /* 0x0000008a00aa7308 */ /* 0x00036e0000000800 */
[C---:B------:R-:W-:Y:S08]  /*b810*/  HMMA.16816.F32 R104, R144.reuse, R148, R104 ;  /* 0x000000949068723c */ /* 0x040ff00000001868 */
[-C--:B------:R-:W-:Y:S08]  /*b820*/  HMMA.16816.F32 R108, R144, R150.reuse, R108 ;  /* 0x00000096906c723c */ /* 0x080ff0000000186c */
[C---:B------:R-:W-:Y:S01]  /*b830*/  HMMA.16816.F32 R112, R192.reuse, R150, R112 ;  /* 0x00000096c070723c */ /* 0x040fe20000001870 */
[--C-:B-1----:R-:W-:Y:S01]  /*b840*/  FFMA.FTZ R138, R203, c[0x0][0x2d0], -R142.reuse ;  /* 0x0000b400cb8a7a23 */ /* 0x102fe2000001088e */
[----:B------:R-:W1:Y:S03]  /*b850*/  LDSM.16.MT88.4 R148, [R225+0x2880] ;  /* 0x00288000e194783b */ /* 0x000e660000004200 */
[----:B------:R3:W-:Y:S03]  /*b860*/  MUFU.EX2 R188, R138 ;  /* 0x0000008a00bc7308 */ /* 0x0007e60000000800 */
[-C--:B--2---:R-:W-:Y:S08]  /*b870*/  HMMA.16816.F32 R116, R192, R152.reuse, R116 ;  /* 0x00000098c074723c */ /* 0x084ff00000001874 */
[C---:B------:R-:W-:Y:S08]  /*b880*/  HMMA.16816.F32 R120, R144.reuse, R152, R120 ;  /* 0x000000989078723c */ /* 0x040ff00000001878 */
[-C--:B------:R-:W-:Y:S01]  /*b890*/  HMMA.16816.F32 R124, R144, R154.reuse, R124 ;  /* 0x0000009a907c723c */ /* 0x080fe2000000187c */
[----:B---3--:R-:W-:Y:S06]  /*b8a0*/  FFMA.FTZ R138, R207, c[0x0][0x2d0], -R142 ;  /* 0x0000b400cf8a7a23 */ /* 0x008fec000001088e */
[----:B------:R-:W-:Y:S01]  /*b8b0*/  F2FP.PACK_AB R144, R184, R181 ;  /* 0x000000b5b890723e */ /* 0x000fe200000000ff */
[----:B------:R-:W-:Y:S01]  /*b8c0*/  HMMA.16816.F32 R128, R192, R154, R128 ;  /* 0x0000009ac080723c */ /* 0x000fe20000001880 */
[----:B------:R2:W3:Y:S03]  /*b8d0*/  MUFU.EX2 R169, R138 ;  /* 0x0000008a00a97308 */ /* 0x0004e60000000800 */
[----:B----4-:R-:W-:Y:S02]  /*b8e0*/  F2FP.PACK_AB R145, R185, R182 ;  /* 0x000000b6b991723e */ /* 0x010fe400000000ff */
[----:B-----5:R-:W-:Y:S01]  /*b8f0*/  F2FP.PACK_AB R146, R170, R187 ;  /* 0x000000bbaa92723e */ /* 0x020fe200000000ff */
[--C-:B--2---:R-:W-:Y:S01]  /*b900*/  FFMA.FTZ R138, R204, c[0x0][0x2d0], -R143.reuse ;  /* 0x0000b400cc8a7a23 */ /* 0x104fe2000001088f */
[----:B---3--:R-:W-:Y:S03]  /*b910*/  F2FP.PACK_AB R147, R169, R188 ;  /* 0x000000bca993723e */ /* 0x008fe600000000ff */
[----:B------:R2:W-:Y:S04]  /*b920*/  MUFU.EX2 R183, R138 ;  /* 0x0000008a00b77308 */ /* 0x0005e80000000800 */
[-C--:B-1----:R-:W-:Y:S01]  /*b930*/  HMMA.16816.F32 R4, R144, R148.reuse, R4 ;  /* 0x000000949004723c */ /* 0x082fe20000001804 */
[--C-:B--2---:R-:W-:Y:S05]  /*b940*/  FFMA.FTZ R138, R208, c[0x0][0x2d0], -R143.reuse ;  /* 0x0000b400d08a7a23 */ /* 0x104fea000001088f */
        /* <DEDUP_REMOVED lines=13> */
[----:B------:R1:W-:Y:S02]  /*ba20*/  MUFU.EX2 R198, R138 ;  /* 0x0000008a00c67308 */ /* 0x0003e40000000800 */
[----:B-1----:R-:W-:Y:S08]  /*ba30*/  FFMA.FTZ R138, R209, c[0x0][0x2d0], -R134 ;  /* 0x0000b400d18a7a23 */ /* 0x002ff00000010886 */
[----:B------:R1:W2:Y:S02]  /*ba40*/  MUFU.EX2 R197, R138 ;  /* 0x0000008a00c57308 */ /* 0x0002a40000000800 */
[--C-:B-1----:R-:W-:Y:S01]  /*ba50*/  FFMA.FTZ R138, R245, c[0x0][0x2d0], -R141.reuse ;  /* 0x0000b400f58a7a23 */ /* 0x102fe2000001088d */
[----:B--2---:R-:W-:Y:S02]  /*ba60*/  F2FP.PACK_AB R155, R197, R198 ;  /* 0x000000c6c59b723e */ /* 0x004fe400000000ff */
[----:B------:R-:W-:Y:S05]  /*ba70*/  MOV R245, R169 ;  /* 0x000000a900f57202 */ /* 0x000fea0000000f00 */
[----:B------:R1:W-:Y:S01]  /*ba80*/  MUFU.EX2 R211, R138 ;  /* 0x0000008a00d37308 */ /* 0x0003e20000000800 */
[C---:B------:R-:W-:Y:S08]  /*ba90*/  HMMA.16816.F32 R8, R152.reuse, R148, R8 ;  /* 0x000000949808723c */ /* 0x040ff00000001808 */
[-C--:B------:R-:W-:Y:S08]  /*baa0*/  HMMA.16816.F32 R12, R152, R150.reuse, R12 ;  /* 0x00000096980c723c */ /* 0x080ff0000000180c */
[C---:B------:R-:W-:Y:S01]  /*bab0*/  HMMA.16816.F32 R16, R144.reuse, R150, R16 ;  /* 0x000000969010723c */ /* 0x040fe20000001810 */
[----:B------:R-:W2:Y:S03]  /*bac0*/  LDSM.16.MT88.4 R148, [R225+0x4080] ;  /* 0x00408000e194783b */ /* 0x000ea60000004200 */
[--C-:B-1----:R-:W-:Y:S01]  /*bad0*/  FFMA.FTZ R138, R248, c[0x0][0x2d0], -R141.reuse ;  /* 0x0000b400f88a7a23 */ /* 0x102fe2000001088d */
[----:B------:R-:W-:Y:S03]  /*bae0*/  MOV R248, R170 ;  /* 0x000000aa00f87202 */ /* 0x000fe60000000f00 */
[-C--:B------:R-:W-:Y:S01]  /*baf0*/  HMMA.16816.F32 R20, R144, R156.reuse, R20 ;  /* 0x0000009c9014723c */ /* 0x080fe20000001814 */
[----:B------:R1:W-:Y:S07]  /*bb00*/  MUFU.EX2 R220, R138 ;  /* 0x0000008a00dc7308 */ /* 0x0003ee0000000800 */
[C---:B------:R-:W-:Y:S08]  /*bb10*/  HMMA.16816.F32 R24, R152.reuse, R156, R24 ;  /* 0x0000009c9818723c */ /* 0x040ff00000001818 */
[-C--:B------:R-:W-:Y:S08]  /*bb20*/  HMMA.16816.F32 R28, R152, R158.reuse, R28 ;  /* 0x0000009e981c723c */ /* 0x080ff0000000181c */
[C---:B------:R-:W-:Y:S01]  /*bb30*/  HMMA.16816.F32 R32, R144.reuse, R158, R32 ;  /* 0x0000009e9020723c */ /* 0x040fe20000001820 */
[--C-:B-1----:R-:W-:Y:S01]  /*bb40*/  FFMA.FTZ R138, R219, c[0x0][0x2d0], -R142.reuse ;  /* 0x0000b400db8a7a23 */ /* 0x102fe2000001088e */
[----:B------:R-:W1:Y:S02]  /*bb50*/  LDSM.16.MT88.4 R156, [R226+0x4080] ;  /* 0x00408000e29c783b */ /* 0x000e640000004200 */
[----:B------:R-:W-:Y:S01]  /*bb60*/  MOV R219, R188 ;  /* 0x000000bc00db7202 */ /* 0x000fe20000000f00 */
[----:B------:R3:W-:Y:S03]  /*bb70*/  MUFU.EX2 R210, R138 ;  /* 0x0000008a00d27308 */ /* 0x0007e60000000800 */
[-C--:B------:R-:W-:Y:S08]  /*bb80*/  HMMA.16816.F32 R36, R144, R160.reuse, R36 ;  /* 0x000000a09024723c */ /* 0x080ff00000001824 */
[C---:B------:R-:W-:Y:S08]  /*bb90*/  HMMA.16816.F32 R40, R152.reuse, R160, R40 ;  /* 0x000000a09828723c */ /* 0x040ff00000001828 */
[-C--:B------:R-:W-:Y:S01]  /*bba0*/  HMMA.16816.F32 R44, R152, R162.reuse, R44 ;  /* 0x000000a2982c723c */ /* 0x080fe2000000182c */
[--C-:B---3--:R-:W-:Y:S03]  /*bbb0*/  FFMA.FTZ R138, R223, c[0x0][0x2d0], -R142.reuse ;  /* 0x0000b400df8a7a23 */ /* 0x108fe6000001088e */
[----:B------:R-:W-:Y:S04]  /*bbc0*/  MOV R223, R187 ;  /* 0x000000bb00df7202 */ /* 0x000fe80000000f00 */
[C---:B------:R-:W-:Y:S01]  /*bbd0*/  HMMA.16816.F32 R48, R144.reuse, R162, R48 ;  /* 0x000000a29030723c */ /* 0x040fe20000001830 */
[----:B------:R3:W4:Y:S01]  /*bbe0*/  MUFU.EX2 R209, R138 ;  /* 0x0000008a00d17308 */ /* 0x0007220000000800 */
[----:B------:R-:W5:Y:S06]  /*bbf0*/  LDSM.16.MT88.4 R160, [R228+0x4080] ;  /* 0x00408000e4a0783b */ /* 0x000f6c0000004200 */
[-C--:B------:R-:W-:Y:S08]  /*bc00*/  HMMA.16816.F32 R52, R144, R164.reuse, R52 ;  /* 0x000000a49034723c */ /* 0x080ff00000001834 */
[C---:B------:R-:W-:Y:S08]  /*bc10*/  HMMA.16816.F32 R56, R152.reuse, R164, R56 ;  /* 0x000000a49838723c */ /* 0x040ff00000001838 */
[-C--:B------:R-:W-:Y:S01]  /*bc20*/  HMMA.16816.F32 R60, R152, R166.reuse, R60 ;  /* 0x000000a6983c723c */ /* 0x080fe2000000183c */
[--C-:B---3--:R-:W-:Y:S03]  /*bc30*/  FFMA.FTZ R138, R190, c[0x0][0x2d0], -R141.reuse ;  /* 0x0000b400be8a7a23 */ /* 0x108fe6000001088d */
[----:B------:R-:W-:Y:S01]  /*bc40*/  FFMA.FTZ R141, R189, c[0x0][0x2d0], -R141 ;  /* 0x0000b400bd8d7a23 */ /* 0x000fe2000001088d */
[----:B------:R3:W-:Y:S01]  /*bc50*/  MUFU.EX2 R208, R138 ;  /* 0x0000008a00d07308 */ /* 0x0007e20000000800 */
[----:B------:R-:W-:Y:S02]  /*bc60*/  LDSM.16.MT88.4 R188, [R228+0x3080] ;  /* 0x00308000e4bc783b */ /* 0x000fe40000004200 */
[C---:B------:R-:W-:Y:S07]  /*bc70*/  HMMA.16816.F32 R64, R144.reuse, R166, R64 ;  /* 0x000000a69040723c */ /* 0x040fee0000001840 */
[----:B------:R4:W1:Y:S01]  /*bc80*/  MUFU.EX2 R207, R141 ;  /* 0x0000008d00cf7308 */ /* 0x0008620000000800 */
[-C--:B--2---:R-:W-:Y:S08]  /*bc90*/  HMMA.16816.F32 R68, R144, R148.reuse, R68 ;  /* 0x000000949044723c */ /* 0x084ff00000001844 */
[C---:B------:R-:W-:Y:S01]  /*bca0*/  HMMA.16816.F32 R72, R152.reuse, R148, R72 ;  /* 0x000000949848723c */ /* 0x040fe20000001848 */
[--C-:B---3--:R-:W-:Y:S03]  /*bcb0*/  FFMA.FTZ R138, R250, c[0x0][0x2d0], -R142.reuse ;  /* 0x0000b400fa8a7a23 */ /* 0x108fe6000001088e */
[----:B------:R-:W-:Y:S01]  /*bcc0*/  MOV R250, R186 ;  /* 0x000000ba00fa7202 */ /* 0x000fe20000000f00 */
[----:B------:R-:W-:Y:S03]  /*bcd0*/  FFMA.FTZ R142, R252, c[0x0][0x2d0], -R142 ;  /* 0x0000b400fc8e7a23 */ /* 0x000fe6000001088e */
[-C--:B------:R-:W-:Y:S01]  /*bce0*/  HMMA.16816.F32 R76, R152, R150.reuse, R76 ;  /* 0x00000096984c723c */ /* 0x080fe2000000184c */
[----:B------:R2:W-:Y:S03]  /*bcf0*/  MUFU.EX2 R206, R138 ;  /* 0x0000008a00ce7308 */ /* 0x0005e60000000800 */
[----:B------:R-:W-:Y:S02]  /*bd00*/  MOV R252, R185 ;  /* 0x000000b900fc7202 */ /* 0x000fe40000000f00 */
[----:B----4-:R-:W-:Y:S02]  /*bd10*/  F2FP.PACK_AB R141, R209, R210 ;  /* 0x000000d2d18d723e */ /* 0x010fe400000000ff */
[C---:B------:R-:W-:Y:S01]  /*bd20*/  HMMA.16816.F32 R80, R144.reuse, R150, R80 ;  /* 0x000000969050723c */ /* 0x040fe20000001850 */
[----:B------:R-:W3:Y:S02]  /*bd30*/  LDSM.16.MT88.4 R148, [R227+0x4080] ;  /* 0x00408000e394783b */ /* 0x000ee40000004200 */
[----:B------:R4:W-:Y:S05]  /*bd40*/  MUFU.EX2 R205, R142 ;  /* 0x0000008e00cd7308 */ /* 0x0009ea0000000800 */
[-C--:B-1----:R-:W-:Y:S08]  /*bd50*/  HMMA.16816.F32 R84, R144, R156.reuse, R84 ;  /* 0x0000009c9054723c */ /* 0x082ff00000001854 */
[C---:B------:R-:W-:Y:S01]  /*bd60*/  HMMA.16816.F32 R88, R152.reuse, R156, R88 ;  /* 0x0000009c9858723c */ /* 0x040fe20000001858 */
[--C-:B--2---:R-:W-:Y:S03]  /*bd70*/  FFMA.FTZ R138, R244, c[0x0][0x2d0], -R143.reuse ;  /* 0x0000b400f48a7a23 */ /* 0x104fe6000001088f */
[----:B------:R-:W-:Y:S01]  /*bd80*/  MOV R244, R184 ;  /* 0x000000b800f47202 */ /* 0x000fe20000000f00 */
[----:B------:R1:W-:Y:S03]  /*bd90*/  MUFU.EX2 R204, R138 ;  /* 0x0000008a00cc7308 */ /* 0x0003e60000000800 */
[-C--:B------:R-:W-:Y:S01]  /*bda0*/  HMMA.16816.F32 R92, R152, R158.reuse, R92 ;  /* 0x0000009e985c723c */ /* 0x080fe2000000185c */
[----:B----4-:R-:W-:Y:S07]  /*bdb0*/  F2FP.PACK_AB R142, R207, R208 ;  /* 0x000000d0cf8e723e */ /* 0x010fee00000000ff */
[C---:B------:R-:W-:Y:S01]  /*bdc0*/  HMMA.16816.F32 R96, R144.reuse, R158, R96 ;  /* 0x0000009e9060723c */ /* 0x040fe20000001860 */
[----:B------:R-:W2:Y:S07]  /*bdd0*/  LDSM.16.MT88.4 R156, [R225+0x3080] ;  /* 0x00308000e19c783b */ /* 0x000eae0000004200 */
[-C--:B-----5:R-:W-:Y:S01]  /*bde0*/  HMMA.16816.F32 R100, R144, R160.reuse, R100 ;  /* 0x000000a09064723c */ /* 0x0a0fe20000001864 */
[--C-:B-1----:R-:W-:Y:S03]  /*bdf0*/  FFMA.FTZ R138, R246, c[0x0][0x2d0], -R143.reuse ;  /* 0x0000b400f68a7a23 */ /* 0x102fe6000001088f */
[----:B------:R-:W-:Y:S04]  /*be00*/  MOV R246, R183 ;  /* 0x000000b700f67202 */ /* 0x000fe80000000f00 */
[C---:B------:R-:W-:Y:S01]  /*be10*/  HMMA.16816.F32 R104, R152.reuse, R160, R104 ;  /* 0x000000a09868723c */ /* 0x040fe20000001868 */
[----:B------:R1:W4:Y:S07]  /*be20*/  MUFU.EX2 R203, R138 ;  /* 0x0000008a00cb7308 */ /* 0x00032e0000000800 */
[-C--:B------:R-:W-:Y:S08]  /*be30*/  HMMA.16816.F32 R108, R152, R162.reuse, R108 ;  /* 0x000000a2986c723c */ /* 0x080ff0000000186c */
[C---:B------:R-:W-:Y:S08]  /*be40*/  HMMA.16816.F32 R112, R144.reuse, R162, R112 ;  /* 0x000000a29070723c */ /* 0x040ff00000001870 */
[-C--:B---3--:R-:W-:Y:S01]  /*be50*/  HMMA.16816.F32 R116, R144, R148.reuse, R116 ;  /* 0x000000949074723c */ /* 0x088fe20000001874 */
[--C-:B-1----:R-:W-:Y:S03]  /*be60*/  FFMA.FTZ R138, R249, c[0x0][0x2d0], -R143.reuse ;  /* 0x0000b400f98a7a23 */ /* 0x102fe6000001088f */
[----:B------:R-:W-:Y:S01]  /*be70*/  FFMA.FTZ R143, R251, c[0x0][0x2d0], -R143 ;  /* 0x0000b400fb8f7a23 */ /* 0x000fe2000001088f */
[----:B------:R1:W-:Y:S01]  /*be80*/  MUFU.EX2 R202, R138 ;  /* 0x0000008a00ca7308 */ /* 0x0003e20000000800 */
[----:B------:R-:W-:Y:S02]  /*be90*/  MOV R249, R182 ;  /* 0x000000b600f97202 */ /* 0x000fe40000000f00 */
[C---:B------:R-:W-:Y:S01]  /*bea0*/  HMMA.16816.F32 R120, R152.reuse, R148, R120 ;  /* 0x000000949878723c */ /* 0x040fe20000001878 */
[----:B------:R-:W-:Y:S03]  /*beb0*/  MOV R182, R175 ;  /* 0x000000af00b67202 */ /* 0x000fe60000000f00 */
[----:B------:R-:W-:Y:S02]  /*bec0*/  MOV R251, R181 ;  /* 0x000000b500fb7202 */ /* 0x000fe40000000f00 */
[----:B------:R-:W-:Y:S01]  /*bed0*/  MOV R181, R174 ;  /* 0x000000ae00b57202 */ /* 0x000fe20000000f00 */
[----:B------:R3:W5:Y:S01]  /*bee0*/  MUFU.EX2 R201, R143 ;  /* 0x0000008f00c97308 */ /* 0x0007620000000800 */
[-C--:B------:R-:W-:Y:S01]  /*bef0*/  HMMA.16816.F32 R124, R152, R150.reuse, R124 ;  /* 0x00000096987c723c */ /* 0x080fe2000000187c */
[----:B----4-:R-:W-:Y:S07]  /*bf00*/  F2FP.PACK_AB R192, R203, R204 ;  /* 0x000000cccbc0723e */ /* 0x010fee00000000ff */
[----:B------:R-:W-:Y:S01]  /*bf10*/  HMMA.16816.F32 R128, R144, R150, R128 ;  /* 0x000000969080723c */ /* 0x000fe20000001880 */
[--C-:B-1----:R-:W-:Y:S03]  /*bf20*/  FFMA.FTZ R138, R212, c[0x0][0x2d0], -R134.reuse ;  /* 0x0000b400d48a7a23 */ /* 0x102fe60000010886 */
[----:B------:R-:W-:Y:S02]  /*bf30*/  MOV R212, R139 ;  /* 0x0000008b00d47202 */ /* 0x000fe40000000f00 */
[----:B------:R1:W-:Y:S01]  /*bf40*/  MUFU.EX2 R139, R138 ;  /* 0x0000008a008b7308 */ /* 0x0003e20000000800 */
[----:B---3--:R-:W-:Y:S02]  /*bf50*/  F2FP.PACK_AB R143, R205, R206 ;  /* 0x000000cecd8f723e */ /* 0x008fe400000000ff */
[----:B-----5:R-:W-:Y:S03]  /*bf60*/  F2FP.PACK_AB R194, R201, R202 ;  /* 0x000000cac9c2723e */ /* 0x020fe600000000ff */
[--C-:B-1----:R-:W-:Y:S01]  /*bf70*/  FFMA.FTZ R138, R214, c[0x0][0x2d0], -R134.reuse ;  /* 0x0000b400d68a7a23 */ /* 0x102fe20000010886 */
[----:B------:R-:W-:Y:S02]  /*bf80*/  MOV R214, R180 ;  /* 0x000000b400d67202 */ /* 0x000fe40000000f00 */
[----:B------:R-:W-:Y:S01]  /*bf90*/  MOV R180, R173 ;  /* 0x000000ad00b47202 */ /* 0x000fe20000000f00 */
[----:B------:R1:W3:Y:S02]  /*bfa0*/  MUFU.EX2 R196, R138 ;  /* 0x0000008a00c47308 */ /* 0x0002e40000000800 */
[--C-:B-1----:R-:W-:Y:S01]  /*bfb0*/  FFMA.FTZ R138, R213, c[0x0][0x2d0], -R134.reuse ;  /* 0x0000b400d58a7a23 */ /* 0x102fe20000010886 */
[----:B------:R-:W-:Y:S01]  /*bfc0*/  MOV R213, R179 ;  /* 0x000000b300d57202 */ /* 0x000fe20000000f00 */
[----:B------:R-:W-:Y:S01]  /*bfd0*/  FFMA.FTZ R134, R140, c[0x0][0x2d0], -R134 ;  /* 0x0000b4008c867a23 */ /* 0x000fe20000010886 */
[----:B------:R-:W-:Y:S02]  /*bfe0*/  MOV R179, R172 ;  /* 0x000000ac00b37202 */ /* 0x000fe40000000f00 */
[----:B------:R-:W1:Y:S03]  /*bff0*/  LDSM.16.MT88.4 R172, [R226+0x3080] ;  /* 0x00308000e2ac783b */ /* 0x000e660000004200 */
[----:B------:R-:W-:Y:S01]  /*c000*/  MUFU.EX2 R138, R138 ;  /* 0x0000008a008a7308 */ /* 0x000fe20000000800 */
[----:B------:R-:W-:Y:S02]  /*c010*/  F2FP.PACK_AB R140, R220, R211 ;  /* 0x000000d3dc8c723e */ /* 0x000fe400000000ff */
[----:B---3--:R-:W-:Y:S05]  /*c020*/  F2FP.PACK_AB R193, R196, R139 ;  /* 0x0000008bc4c1723e */ /* 0x008fea00000000ff */
[-C--:B--2---:R-:W-:Y:S01]  /*c030*/  HMMA.16816.F32 R144, R140, R156.reuse, R4 ;  /* 0x0000009c8c90723c */ /* 0x084fe20000001804 */
[----:B------:R-:W2:Y:S01]  /*c040*/  LDSM.16.MT88.4 R4, [R227+0x3080] ;  /* 0x00308000e304783b */ /* 0x000ea20000004200 */
[----:B------:R-:W3:Y:S02]  /*c050*/  MUFU.EX2 R134, R134 ;  /* 0x0000008600867308 */ /* 0x000ee40000000800 */
[----:B---3--:R-:W-:Y:S07]  /*c060*/  F2FP.PACK_AB R195, R134, R138 ;  /* 0x0000008a86c3723e */ /* 0x008fee00000000ff */
[C---:B------:R-:W-:Y:S01]  /*c070*/  HMMA.16816.F32 R148, R192.reuse, R156, R8 ;  /* 0x0000009cc094723c */ /* 0x040fe20000001808 */
[----:B------:R-:W3:Y:S07]  /*c080*/  LDSM.16.MT88.4 R8, [R225+0x4880] ;  /* 0x00488000e108783b */ /* 0x000eee0000004200 */
[-C--:B------:R-:W-:Y:S01]  /*c090*/  HMMA.16816.F32 R152, R192, R158.reuse, R12 ;  /* 0x0000009ec098723c */ /* 0x080fe2000000180c */
[----:B------:R-:W4:Y:S07]  /*c0a0*/  LDSM.16.MT88.4 R12, [R226+0x4880] ;  /* 0x00488000e20c783b */ /* 0x000f2e0000004200 */
[C---:B------:R-:W-:Y:S01]  /*c0b0*/  HMMA.16816.F32 R156, R140.reuse, R158, R16 ;  /* 0x0000009e8c9c723c */ /* 0x040fe20000001810 */
[----:B------:R-:W2:Y:S07]  /*c0c0*/  LDSM.16.MT88.4 R16, [R228+0x4880] ;  /* 0x00488000e410783b */ /* 0x000eae0000004200 */
[-C--:B-1----:R-:W-:Y:S01]  /*c0d0*/  HMMA.16816.F32 R160, R140, R172.reuse, R20 ;  /* 0x000000ac8ca0723c */ /* 0x082fe20000001814 */
[----:B------:R-:W5:Y:S06]  /*c0e0*/  LDL.LU R23, [R1+0x2c] ;  /* 0x00002c0001177983 */ /* 0x000f6c0000300800 */
[----:B------:R-:W-:Y:S01]  /*c0f0*/  MOV R22, R182 ;  /* 0x000000b600167202 */ /* 0x000fe20000000f00 */
[C---:B------:R-:W-:Y:S01]  /*c100*/  HMMA.16816.F32 R164, R192.reuse, R172, R24 ;  /* 0x000000acc0a4723c */ /* 0x040fe20000001818 */
[----:B------:R-:W5:Y:S03]  /*c110*/  LDL.LU R24, [R1+0x28] ;  /* 0x0000280001187983 */ /* 0x000f660000300800 */
[----:B------:R-:W-:Y:S02]  /*c120*/  MOV R21, R181 ;  /* 0x000000b500157202 */ /* 0x000fe40000000f00 */
[----:B------:R-:W-:Y:S02]  /*c130*/  MOV R20, R180 ;  /* 0x000000b400147202 */ /* 0x000fe40000000f00 */
[----:B------:R-:W-:Y:S04]  /*c140*/  MOV R25, R171 ;  /* 0x000000ab00197202 */ /* 0x000fe80000000f00 */
[----:B------:R-:W-:Y:S02]  /*c150*/  MOV R26, R168 ;  /* 0x000000a8001a7202 */ /* 0x000fe40000000f00 */
[-C--:B------:R-:W-:Y:S01]  /*c160*/  HMMA.16816.F32 R168, R192, R174.reuse, R28 ;  /* 0x000000aec0a8723c */ /* 0x080fe2000000181c */
[----:B------:R-:W5:Y:S01]  /*c170*/  LDL.LU R29, [R1+0x20] ;  /* 0x00002000011d7983 */ /* 0x000f620000300800 */
[----:B------:R-:W-:Y:S03]  /*c180*/  MOV R27, R179 ;  /* 0x000000b3001b7202 */ /* 0x000fe60000000f00 */
[----:B------:R-:W5:Y:S02]  /*c190*/  LDL.LU R28, [R1+0x24] ;  /* 0x00002400011c7983 */ /* 0x000f640000300800 */
[----:B------:R-:W-:Y:S01]  /*c1a0*/  MOV R30, R178 ;  /* 0x000000b2001e7202 */ /* 0x000fe20000000f00 */
[C---:B------:R-:W-:Y:S01]  /*c1b0*/  HMMA.16816.F32 R172, R140.reuse, R174, R32 ;  /* 0x000000ae8cac723c */ /* 0x040fe20000001820 */
[----:B------:R-:W-:Y:S06]  /*c1c0*/  MOV R31, R177 ;  /* 0x000000b1001f7202 */ /* 0x000fec0000000f00 */
[----:B------:R-:W-:Y:S02]  /*c1d0*/  MOV R35, R176 ;  /* 0x000000b000237202 */ /* 0x000fe40000000f00 */
[-C--:B------:R-:W-:Y:S08]  /*c1e0*/  HMMA.16816.F32 R176, R140, R188.reuse, R36 ;  /* 0x000000bc8cb0723c */ /* 0x080ff00000001824 */
[C---:B------:R-:W-:Y:S08]  /*c1f0*/  HMMA.16816.F32 R180, R192.reuse, R188, R40 ;  /* 0x000000bcc0b4723c */ /* 0x040ff00000001828 */
[-C--:B------:R-:W-:Y:S08]  /*c200*/  HMMA.16816.F32 R184, R192, R190.reuse, R44 ;  /* 0x000000bec0b8723c */ /* 0x080ff0000000182c */
[C---:B------:R-:W-:Y:S08]  /*c210*/  HMMA.16816.F32 R188, R140.reuse, R190, R48 ;  /* 0x000000be8cbc723c */ /* 0x040ff00000001830 */
[-C--:B--2---:R-:W-:Y:S08]  /*c220*/  HMMA.16816.F32 R52, R140, R4.reuse, R52 ;  /* 0x000000048c34723c */ /* 0x084ff00000001834 */
[C---:B------:R-:W-:Y:S08]  /*c230*/  HMMA.16816.F32 R56, R192.reuse, R4, R56 ;  /* 0x00000004c038723c */ /* 0x040ff00000001838 */
[-C--:B------:R-:W-:Y:S08]  /*c240*/  HMMA.16816.F32 R60, R192, R6.reuse, R60 ;  /* 0x00000006c03c723c */ /* 0x080ff0000000183c */
[C---:B------:R-:W-:Y:S01]  /*c250*/  HMMA.16816.F32 R64, R140.reuse, R6, R64 ;  /* 0x000000068c40723c */ /* 0x040fe20000001840 */
[----:B------:R-:W1:Y:S07]  /*c260*/  LDSM.16.MT88.4 R4, [R227+0x4880] ;  /* 0x00488000e304783b */ /* 0x000e6e0000004200 */
[-C--:B---3--:R-:W-:Y:S08]  /*c270*/  HMMA.16816.F32 R68, R140, R8.reuse, R68 ;  /* 0x000000088c44723c */ /* 0x088ff00000001844 */
[C---:B------:R-:W-:Y:S08]  /*c280*/  HMMA.16816.F32 R72, R192.reuse, R8, R72 ;  /* 0x00000008c048723c */ /* 0x040ff00000001848 */
[-C--:B------:R-:W-:Y:S08]  /*c290*/  HMMA.16816.F32 R76, R192, R10.reuse, R76 ;  /* 0x0000000ac04c723c */ /* 0x080ff0000000184c */
[C---:B------:R-:W-:Y:S08]  /*c2a0*/  HMMA.16816.F32 R80, R140.reuse, R10, R80 ;  /* 0x0000000a8c50723c */ /* 0x040ff00000001850 */
[-C--:B----4-:R-:W-:Y:S08]  /*c2b0*/  HMMA.16816.F32 R84, R140, R12.reuse, R84 ;  /* 0x0000000c8c54723c */ /* 0x090ff00000001854 */
[C---:B------:R-:W-:Y:S08]  /*c2c0*/  HMMA.16816.F32 R88, R192.reuse, R12, R88 ;  /* 0x0000000cc058723c */ /* 0x040ff00000001858 */
[-C--:B------:R-:W-:Y:S08]  /*c2d0*/  HMMA.16816.F32 R92, R192, R14.reuse, R92 ;  /* 0x0000000ec05c723c */ /* 0x080ff0000000185c */
[C---:B------:R-:W-:Y:S08]  /*c2e0*/  HMMA.16816.F32 R96, R140.reuse, R14, R96 ;  /* 0x0000000e8c60723c */ /* 0x040ff00000001860 */
[-C--:B------:R-:W-:Y:S08]  /*c2f0*/  HMMA.16816.F32 R100, R140, R16.reuse, R100 ;  /* 0x000000108c64723c */ /* 0x080ff00000001864 */
[C---:B------:R-:W-:Y:S08]  /*c300*/  HMMA.16816.F32 R104, R192.reuse, R16, R104 ;  /* 0x00000010c068723c */ /* 0x040ff00000001868 */
[-C--:B------:R-:W-:Y:S08]  /*c310*/  HMMA.16816.F32 R108, R192, R18.reuse, R108 ;  /* 0x00000012c06c723c */ /* 0x080ff0000000186c */
[C---:B------:R-:W-:Y:S08]  /*c320*/  HMMA.16816.F32 R112, R140.reuse, R18, R112 ;  /* 0x000000128c70723c */ /* 0x040ff00000001870 */
[-C--:B-1----:R-:W-:Y:S08]  /*c330*/  HMMA.16816.F32 R116, R140, R4.reuse, R116 ;  /* 0x000000048c74723c */ /* 0x082ff00000001874 */
[C---:B------:R-:W-:Y:S08]  /*c340*/  HMMA.16816.F32 R120, R192.reuse, R4, R120 ;  /* 0x00000004c078723c */ /* 0x040ff00000001878 */
[-C--:B------:R-:W-:Y:S08]  /*c350*/  HMMA.16816.F32 R124, R192, R6.reuse, R124 ;  /* 0x00000006c07c723c */ /* 0x080ff0000000187c */
[----:B------:R-:W-:Y:S01]  /*c360*/  HMMA.16816.F32 R128, R140, R6, R128 ;  /* 0x000000068c80723c */ /* 0x000fe20000001880 */
[----:B-----5:R-:W-:Y:S04]  /*c370*/  FFMA.FTZ R8, R2, R24, R31 ;  /* 0x0000001802087223 */ /* 0x020fe8000001001f */
[----:B------:R-:W-:Y:S04]  /*c380*/  FADD.FTZ R8, R27, R8 ;  /* 0x000000081b087221 */ /* 0x000fe80000010000 */
[----:B------:R-:W-:Y:S03]  /*c390*/  FADD.FTZ R9, R22, R8 ;  /* 0x0000000816097221 */ /* 0x000fe60000010000 */
[----:B------:R-:W-:Y:S02]  /*c3a0*/  FFMA.FTZ R8, R0, R23, R215 ;  /* 0x0000001700087223 */ /* 0x000fe400000100d7 */
[----:B------:R-:W-:Y:S02]  /*c3b0*/  FADD.FTZ R0, R212, R9 ;  /* 0x00000009d4007221 */ /* 0x000fe40000010000 */
[----:B------:R-:W-:Y:S02]  /*c3c0*/  FFMA.FTZ R133, R133, R29, R35 ;  /* 0x0000001d85857223 */ /* 0x000fe40000010023 */
[----:B------:R-:W-:Y:S02]  /*c3d0*/  FADD.FTZ R8, R216, R8 ;  /* 0x00000008d8087221 */ /* 0x000fe40000010000 */
[----:B------:R-:W-:Y:S02]  /*c3e0*/  FFMA.FTZ R132, R132, R28, R30 ;  /* 0x0000001c84847223 */ /* 0x000fe4000001001e */
[----:B------:R-:W-:Y:S02]  /*c3f0*/  FADD.FTZ R2, R25, R133 ;  /* 0x0000008519027221 */ /* 0x000fe40000010000 */
[----:B------:R-:W-:Y:S02]  /*c400*/  FADD.FTZ R132, R26, R132 ;  /* 0x000000841a847221 */ /* 0x000fe40000010000 */
[----:B------:R-:W-:Y:S02]  /*c410*/  FADD.FTZ R2, R20, R2 ;  /* 0x0000000214027221 */ /* 0x000fe40000010000 */
[----:B------:R-:W-:Y:S02]  /*c420*/  FADD.FTZ R132, R21, R132 ;  /* 0x0000008415847221 */ /* 0x000fe40000010000 */
[----:B------:R-:W-:Y:S02]  /*c430*/  FADD.FTZ R10, R213, R2 ;  /* 0x00000002d50a7221 */ /* 0x000fe40000010000 */
        /* <DEDUP_REMOVED lines=31> */
[----:B------:R-:W-:Y:S01]  /*c630*/  FADD.FTZ R4, R206, R8 ;  /* 0x00000008ce047221 */ /* 0x000fe20000010000 */
[----:B------:R1:W-:Y:S01]  /*c640*/  STL [R1+0x20], R5 ;  /* 0x0000200501007387 */ /* 0x0003e20000100800 */
[----:B------:R-:W-:Y:S02]  /*c650*/  FADD.FTZ R2, R202, R2 ;  /* 0x00000002ca027221 */ /* 0x000fe40000010000 */
[----:B------:R-:W-:Y:S02]  /*c660*/  FADD.FTZ R4, R205, R4 ;  /* 0x00000004cd047221 */ /* 0x000fe40000010000 */
[----:B------:R-:W-:Y:S02]  /*c670*/  FADD.FTZ R2, R201, R2 ;  /* 0x00000002c9027221 */ /* 0x000fe40000010000 */
[----:B------:R-:W-:Y:S01]  /*c680*/  FADD.FTZ R0, R138, R0 ;  /* 0x000000008a007221 */ /* 0x000fe20000010000 */
[----:B------:R1:W-:Y:S01]  /*c690*/  STL [R1+0x24], R4 ;  /* 0x0000240401007387 */ /* 0x0003e20000100800 */
[----:B------:R-:W-:Y:S02]  /*c6a0*/  MOV R138, R135 ;  /* 0x00000087008a7202 */ /* 0x000fe40000000f00 */
[----:B------:R-:W-:Y:S01]  /*c6b0*/  FADD.FTZ R0, R134, R0 ;  /* 0x0000000086007221 */ /* 0x000fe20000010000 */
[----:B------:R1:W-:Y:S01]  /*c6c0*/  STL [R1+0x28], R2 ;  /* 0x0000280201007387 */ /* 0x0003e20000100800 */
[----:B------:R-:W-:Y:S03]  /*c6d0*/  MOV R134, R136 ;  /* 0x0000008800867202 */ /* 0x000fe60000000f00 */
[----:B------:R1:W-:Y:S01]  /*c6e0*/  STL [R1+0x2c], R0 ;  /* 0x00002c0001007387 */ /* 0x0003e20000100800 */
[----:B------:R-:W-:-:S05]  /*c6f0*/  @P0 BRA `(.L_x_989) ;  /* 0xffffad8000000947 */ /* 0x000fca000383ffff */
.L_x_970:
[----:B------:R-:W2:Y:S01]  /*c700*/  S2UR UR26, SR_CTAID.X ;  /* 0x00000000001a79c3 */ /* 0x000ea20000002500 */
[----:B------:R-:W-:-:S02]  /*c710*/  UISETP.NE.AND UP1, UPT, UR13, URZ, UPT ;  /* 0x0000003f0d00728c */ /* 0x000fc4000bf25270 */
[----:B------:R-:W-:Y:S02]  /*c720*/  UISETP.NE.AND UP0, UPT, UR12, URZ, UPT ;  /* 0x0000003f0c00728c */ /* 0x000fe4000bf05270 */
[----:B------:R-:W-:Y:S02]  /*c730*/  ULDC UR27, c[0x0][0x168] ;  /* 0x00005a00001b7ab9 */ /* 0x000fe40000000800 */
[----:B------:R-:W-:Y:S02]  /*c740*/  ULDC.64 UR4, c[0x0][0x2c8] ;  /* 0x0000b20000047ab9 */ /* 0x000fe40000000a00 */
[----:B------:R-:W-:Y:S01]  /*c750*/  UIADD3 UR27, -UR27, 0x1, URZ ;  /* 0x000000011b1b7890 */ /* 0x000fe2000fffe13f */
[----:B------:R-:W-:Y:S01]  /*c760*/  PLOP3.LUT P0, PT, PT, PT, UP0, 0x40, 0x0 ;  /* 0x000000000000781c */ /* 0x000fe20003f0e808 */
[----:B--2---:R-:W-:-:S04]  /*c770*/  ULEA UR26, UR26, 0x7f, 0x7 ;  /* 0x0000007f1a1a7891 */ /* 0x004fc8000f8e383f */
[----:B------:R-:W-:-:S03]  /*c780*/  UIMAD.WIDE.U32 UR28, UR26, UR4, URZ ;  /* 0x000000041a1c72a5 */ /* 0x000fc6000f8e003f */
[----:B------:R-:W-:Y:S02]  /*c790*/  ULDC UR4, c[0x0][0x1d0] ;  /* 0x0000740000047ab9 */ /* 0x000fe40000000800 */
[----:B------:R-:W-:Y:S02]  /*c7a0*/  UIMAD UR4, UR22, UR4, UR27 ;  /* 0x00000004160472a4 */ /* 0x000fe4000f8e021b */
[----:B------:R-:W-:Y:S02]  /*c7b0*/  @UP1 USHF.R.U32.HI UR26, URZ, UR5, UR29 ;  /* 0x000000053f1a1299 */ /* 0x000fe4000801161d */
[----:B------:R-:W-:Y:S02]  /*c7c0*/  ULDC UR22, c[0x0][0x324] ;  /* 0x0000c90000167ab9 */ /* 0x000fe40000000800 */
[----:B------:R-:W-:-:S04]  /*c7d0*/  UIADD3 UR26, UR4, UR26, URZ ;  /* 0x0000001a041a7290 */ /* 0x000fc8000fffe03f */
        /* <DEDUP_REMOVED lines=14> */
.L_x_991:
[----:B------:R-:W-:Y:S02]  /*c8c0*/  ULDC UR4, c[0x0][0x32c] ;  /* 0x0000cb0000047ab9 */ /* 0x000fe40000000800 */
[----:B------:R-:W-:-:S03]  /*c8d0*/  UISETP.NE.AND UP0, UPT, UR4, 0x1, UPT ;  /* 0x000000010400788c */ /* 0x000fc6000bf05270 */
[----:B------:R-:W-:Y:S02]  /*c8e0*/  ULDC.64 UR4, c[0x0][0x330] ;  /* 0x0000cc0000047ab9 */ /* 0x000fe40000000a00 */
[----:B------:R-:W-:-:S07]  /*c8f0*/  UIMAD.WIDE.U32 UR28, UR26, UR4, URZ ;  /* 0x000000041a1c72a5 */ /* 0x000fce000f8e003f */
[----:B------:R-:W-:Y:S02]  /*c900*/  @UP0 UMOV UR27, UR29 ;  /* 0x0000001d001b0c82 */ /* 0x000fe40008000000 */
[----:B------:R-:W-:Y:S02]  /*c910*/  @UP0 USHF.R.U32.HI UR26, URZ, UR5, UR27 ;  /* 0x000000053f1a0299 */ /* 0x000fe4000801161b */
.L_x_992:
[----:B------:R-:W-:Y:S02]  /*c920*/  ULDC UR4, c[0x0][0x32c] ;  /* 0x0000cb0000047ab9 */ /* 0x000fe40000000800 */
[----:B------:R-:W-:-:S04]  /*c930*/  UIMAD UR4, UR26, UR4, URZ ;  /* 0x000000041a0472a4 */ /* 0x000fc8000f8e023f */
[----:B------:R-:W-:-:S04]  /*c940*/  UISETP.LT.AND UP0, UPT, UR22, UR4, UPT ;  /* 0x000000041600728c */ /* 0x000fc8000bf01270 */
[----:B------:R-:W-:-:S04]  /*c950*/  USEL UR22, UR22, UR4, !UP0 ;  /* 0x0000000416167287 */ /* 0x000fc8000c000000 */
.L_x_990:
[----:B------:R-:W-:-:S04]  /*c960*/  UIADD3 UR22, UR22, 0x2f, URZ ;  /* 0x0000002f16167890 */ /* 0x000fc8000fffe03f */
        /* <DEDUP_REMOVED lines=8> */
[----:B-1----:R-:W2:Y:S04]  /*c9f0*/  LDL R0, [R1+0x10] ;  /* 0x0000100001007983 */ /* 0x002ea80000100800 */
[----:B------:R-:W3:Y:S04]  /*ca00*/  LDL R5, [R1+0x3c] ;  /* 0x00003c0001057983 */ /* 0x000ee80000100800 */
[----:B------:R-:W3:Y:S01]  /*ca10*/  LDL R4, [R1+0x38] ;  /* 0x0000380001047983 */ /* 0x000ee20000100800 */
[----:B------:R-:W-:Y:S01]  /*ca20*/  MOV R139, R3 ;  /* 0x00000003008b7202 */ /* 0x000fe20000000f00 */
[----:B------:R-:W-:-:S02]  /*ca30*/  IMAD.MOV.U32 R132, RZ, RZ, R136 ;  /* 0x000000ffff847224 */ /* 0x000fc400078e0088 */
[----:B------:R-:W-:Y:S02]  /*ca40*/  IMAD.MOV.U32 R2, RZ, RZ, R137 ;  /* 0x000000ffff027224 */ /* 0x000fe400078e0089 */
[----:B------:R-:W-:Y:S01]  /*ca50*/  IMAD.MOV.U32 R138, RZ, RZ, R135 ;  /* 0x000000ffff8a7224 */ /* 0x000fe200078e0087 */
[----:B--2---:R-:W-:-:S05]  /*ca60*/  SHF.L.U32 R3, R0, 0x1, RZ ;  /* 0x0000000100037819 */ /* 0x004fca00000006ff */
[----:B------:R1:W-:Y:S01]  /*ca70*/  STL [R1+0x34], R3 ;  /* 0x0000340301007387 */ /* 0x0003e20000100800 */
[----:B------:R-:W-:Y:S02]  /*ca80*/  SHF.R.S32.HI R250, RZ, 0x1f, R0 ;  /* 0x0000001ffffa7819 */ /* 0x000fe40000011400 */
[C---:B---3--:R-:W-:Y:S01]  /*ca90*/  SHF.L.U64.HI R249, R4.reuse, 0x1, R5 ;  /* 0x0000000104f97819 */ /* 0x048fe20000010205 */
[----:B------:R-:W-:Y:S01]  /*caa0*/  IMAD.SHL.U32 R248, R4, 0x2, RZ ;  /* 0x0000000204f87824 */ /* 0x000fe200078e00ff */
[----:B------:R-:W-:Y:S02]  /*cab0*/  SHF.L.U64.HI R250, R0, 0x1, R250 ;  /* 0x0000000100fa7819 */ /* 0x000fe400000102fa */
.L_x_996:
[----:B--2--5:R2:W5:Y:S01]  /*cac0*/  LDL R134, [R1+0x34] ;  /* 0x0000340001867983 */ /* 0x0245620000100800 */
[----:B------:R-:W-:Y:S04]  /*cad0*/  DEPBAR.LE SB0, 0x0 ;  /* 0x000080000000791a */ /* 0x000fe80000000000 */
[----:B------:R-:W-:Y:S01]  /*cae0*/  BAR.SYNC.DEFER_BLOCKING 0x0 ;  /* 0x0000000000007b1d */ /* 0x000fe20000010000 */
[----:B------:R-:W-:Y:S01]  /*caf0*/  UISETP.GT.AND UP0, UPT, UR7, UR23, UPT ;  /* 0x000000170700728c */ /* 0x000fe2000bf04270 */
[----:B------:R-:W-:Y:S05]  /*cb00*/  SEL R133, RZ, 0x10, P4 ;  /* 0x00000010ff857807 */ /* 0x000fea0002000000 */
[----:B------:R-:W-:Y:S01]  /*cb10*/  PLOP3.LUT P0, PT, PT, PT, UP0, 0x80, 0x0 ;  /* 0x000000000000781c */ /* 0x000fe20003f0f008 */
[----:B------:R2:W3:Y:S04]  /*cb20*/  LDSM.16.M88.4 R48, [R231+0x8080] ;  /* 0x00808000e730783b */ /* 0x0004e80000000200 */
[----:B------:R2:W4:Y:S04]  /*cb30*/  LDSM.16.M88.4 R44, [R231+0xa080] ;  /* 0x00a08000e72c783b */ /* 0x0005280000000200 */
[----:B------:R2:W1:Y:S04]  /*cb40*/  LDSM.16.M88.4 R16, [R224+0x5080] ;  /* 0x00508000e010783b */ /* 0x0004680000000200 */
        /* <DEDUP_REMOVED lines=8> */
[----:B------:R-:W-:Y:S01]  /*cbd0*/  SHF.R.S32.HI R0, RZ, 0x1f, R243 ;  /* 0x0000001fff007819 */ /* 0x000fe200000114f3 */
[----:B------:R-:W-:Y:S01]  /*cbe0*/  IMAD.WIDE.U32 R4, R243, c[0x0][0x208], RZ ;  /* 0x00008200f3047a25 */ /* 0x000fe200078e00ff */
[----:B-1----:R-:W-:Y:S02]  /*cbf0*/  SHF.R.S32.HI R3, RZ, 0x1f, R242 ;  /* 0x0000001fff037819 */ /* 0x002fe400000114f2 */
        /* <DEDUP_REMOVED lines=22> */
[C-C-:B----4-:R-:W-:Y:S01]  /*cd60*/  IMAD.X R15, R5.reuse, 0x1, R250.reuse, P1 ;  /* 0x00000001050f7824 */ /* 0x150fe200008e06fa */
[----:B------:R-:W-:Y:S01]  /*cd70*/  IADD3 R8, P1, R8, R248, RZ ;  /* 0x000000f808087210 */ /* 0x000fe20007f3e0ff */
[--C-:B------:R-:W-:Y:S01]  /*cd80*/  IMAD.X R13, R5, 0x1, R249.reuse, P0 ;  /* 0x00000001050d7824 */ /* 0x100fe200000e06f9 */
[----:B---3--:R-:W-:Y:S02]  /*cd90*/  IADD3 R6, P0, R3, R134, RZ ;  /* 0x0000008603067210 */ /* 0x008fe40007f1e0ff */
[----:B------:R1:W-:Y:S01]  /*cda0*/  LDGSTS.E.BYPASS.LTC128B.128 [R21], [R14.64], !P5 ;  /* 0x000000000e157fae */ /* 0x0003e2000e901d54 */
[C---:B------:R-:W-:Y:S03]  /*cdb0*/  IMAD.X R11, R7.reuse, 0x1, R250, P2 ;  /* 0x00000001070b7824 */ /* 0x040fe600010e06fa */
[----:B------:R1:W-:Y:S01]  /*cdc0*/  LDGSTS.E.BYPASS.LTC128B.128 [R21+0x1800], [R12.64], !P4 ;  /* 0x018000000c157fae */ /* 0x0003e2000e101d54 */
[--C-:B------:R-:W-:Y:S01]  /*cdd0*/  IMAD.X R9, R7, 0x1, R249.reuse, P1 ;  /* 0x0000000107097824 */ /* 0x100fe200008e06f9 */
        /* <DEDUP_REMOVED lines=8> */
.L_x_994:
        /* <DEDUP_REMOVED lines=147> */
[----:B------:R-:W-:Y:S04]  /*d790*/  DEPBAR.LE SB0, 0x0 ;  /* 0x000080000000791a */ /* 0x000fe80000000000 */
[-C--:B----4-:R-:W-:Y:S04]  /*d7a0*/  HMMA.16816.F32 R20, R196, R4.reuse, R20 ;  /* 0x00000004c414723c */ /* 0x090fe80000001814 */
[----:B------:R4:W1:Y:S01]  /*d7b0*/  MUFU.TANH R203, R14 ;  /* 0x0000000e00cb7308 */ /* 0x0008620000002400 */
[----:B------:R-:W-:Y:S03]  /*d7c0*/  BAR.SYNC.DEFER_BLOCKING 0x0 ;  /* 0x0000000000007b1d */ /* 0x000fe60000010000 */
[C---:B------:R-:W-:Y:S06]  /*d7d0*/  HMMA.16816.F32 R24, R216.reuse, R4, R24 ;  /* 0x00000004d818723c */ /* 0x040fec0000001818 */
[----:B------:R4:W1:Y:S02]  /*d7e0*/  MUFU.TANH R202, R15 ;  /* 0x0000000f00ca7308 */ /* 0x0008640000002400 */
[-C--:B------:R-:W-:Y:S08]  /*d7f0*/  HMMA.16816.F32 R28, R216, R6.reuse, R28 ;  /* 0x00000006d81c723c */ /* 0x080ff0000000181c */
[----:B------:R4:W2:Y:S01]  /*d800*/  MUFU.TANH R142, R16 ;  /* 0x00000010008e7308 */ /* 0x0008a20000002400 */
        /* <DEDUP_REMOVED lines=74> */
[----:B------:R-:W-:Y:S01]  /*dcb0*/  UIMAD UR5, UR23, 0x30, UR11 ;  /* 0x00000030170578a4 */ /* 0x000fe2000f8e020b */
[----:B------:R-:W-:Y:S01]  /*dcc0*/  IMAD.MOV.U32 R242, RZ, RZ, RZ ;  /* 0x000000fffff27224 */ /* 0x000fe200078e00ff */
[----:B----4-:R-:W-:Y:S04]  /*dcd0*/  IADD3 R16, -R133, 0x10, RZ ;  /* 0x0000001085107810 */ /* 0x010fe80007ffe1ff */
[----:B------:R-:W-:Y:S01]  /*dce0*/  IMAD.U32 R3, RZ, RZ, UR5 ;  /* 0x00000005ff037e24 */ /* 0x000fe2000f8e00ff */
[----:B------:R-:W-:Y:S04]  /*dcf0*/  LOP3.LUT R16, R16, 0xf, RZ, 0xc0, !PT ;  /* 0x0000000f10107812 */ /* 0x000fe800078ec0ff */
[----:B--2---:R-:W-:Y:S05]  /*dd00*/  IADD3 R3, R3, -0x30, R135 ;  /* 0xffffffd003037810 */ /* 0x004fea0007ffe087 */
[----:B------:R-:W-:Y:S04]  /*dd10*/  @P3 IMAD.HI.U32 R4, R3, c[0x0][0x2bc], RZ ;  /* 0x0000af0003043a27 */ /* 0x000fe800078e00ff */
[--C-:B------:R-:W-:Y:S01]  /*dd20*/  IMAD.MOV.U32 R0, RZ, RZ, R3.reuse ;  /* 0x000000ffff007224 */ /* 0x100fe200078e0003 */
        /* <DEDUP_REMOVED lines=30> */
[C-C-:B----4-:R-:W-:Y:S01]  /*df10*/  IMAD.X R15, R5.reuse, 0x1, R250.reuse, P1 ;  /* 0x00000001050f7824 */ /* 0x150fe200008e06fa */
[----:B------:R-:W-:Y:S01]  /*df20*/  IADD3 R8, P1, R8, R248, RZ ;  /* 0x000000f808087210 */ /* 0x000fe20007f3e0ff */
[--C-:B------:R-:W-:Y:S01]  /*df30*/  IMAD.X R13, R5, 0x1, R249.reuse, P0 ;  /* 0x00000001050d7824 */ /* 0x100fe200000e06f9 */
[----:B-1----:R-:W-:Y:S02]  /*df40*/  IADD3 R6, P0, R3, R134, RZ ;  /* 0x0000008603067210 */ /* 0x002fe40007f1e0ff */
[----:B------:R1:W-:Y:S01]  /*df50*/  LDGSTS.E.BYPASS.LTC128B.128 [R247+0x5080], [R14.64], !P5 ;  /* 0x050800000ef77fae */ /* 0x0003e2000e901d54 */
        /* <DEDUP_REMOVED lines=11> */
.L_x_995:
[----:B--23--:R-:W-:Y:S01]  /*e010*/  FMNMX.FTZ R137, R143, R2, !PT ;  /* 0x000000028f897209 */ /* 0x00cfe20007810000 */
[----:B----4-:R-:W-:Y:S01]  /*e020*/  LDSM.16.MT88.4 R20, [R225+0x2080] ;  /* 0x00208000e114783b */ /* 0x010fe20000004200 */
[----:B------:R-:W-:Y:S01]  /*e030*/  FMNMX.FTZ R0, R192, R132, !PT ;  /* 0x00000084c0007209 */ /* 0x000fe20007810000 */
[----:B------:R-:W-:Y:S01]  /*e040*/  UISETP.GT.AND UP0, UPT, UR23, UR4, UPT ;  /* 0x000000041700728c */ /* 0x000fe2000bf04270 */
[----:B------:R-:W-:Y:S01]  /*e050*/  FMNMX.FTZ R137, R195, R137, !PT ;  /* 0x00000089c3897209 */ /* 0x000fe20007810000 */
[----:B------:R-:W-:Y:S01]  /*e060*/  UIADD3 UR23, UR23, -0x1, URZ ;  /* 0xffffffff17177890 */ /* 0x000fe2000fffe03f */
[----:B------:R-:W-:Y:S02]  /*e070*/  FMNMX.FTZ R0, R204, R0, !PT ;  /* 0x00000000cc007209 */ /* 0x000fe40007810000 */
[----:B------:R-:W-:Y:S01]  /*e080*/  FMNMX.FTZ R137, R142, R137, !PT ;  /* 0x000000898e897209 */ /* 0x000fe20007810000 */
[----:B------:R-:W-:Y:S01]  /*e090*/  LDSM.16.MT88.4 R36, [R226+0x2080] ;  /* 0x00208000e224783b */ /* 0x000fe20000004200 */
[----:B-1----:R-:W-:Y:S02]  /*e0a0*/  FMNMX.FTZ R0, R18, R0, !PT ;  /* 0x0000000012007209 */ /* 0x002fe40007810000 */
        /* <DEDUP_REMOVED lines=21> */
[----:B------:R-:W-:Y:S02]  /*e200*/  PLOP3.LUT P0, PT, PT, PT, UP0, 0x80, 0x0 ;  /* 0x000000000000781c */ /* 0x000fe40003f0f008 */
[----:B------:R-:W-:Y:S04]  /*e210*/  FMNMX.FTZ R3, R205, R3, !PT ;  /* 0x00000003cd037209 */ /* 0x000fe80007810000 */
[----:B------:R-:W-:Y:S01]  /*e220*/  FMNMX.FTZ R3, R194, R3, !PT ;  /* 0x00000003c2037209 */ /* 0x000fe20007810000 */
[----:B------:R-:W2:Y:S03]  /*e230*/  SHFL.BFLY PT, R136, R0, 0x2, 0x1f ;  /* 0x0c401f0000887f89 */ /* 0x000ea600000e0000 */
[----:B------:R-:W-:Y:S04]  /*e240*/  FMNMX.FTZ R3, R193, R3, !PT ;  /* 0x00000003c1037209 */ /* 0x000fe80007810000 */
[----:B------:R-:W-:Y:S04]  /*e250*/  FMNMX.FTZ R3, R220, R3, !PT ;  /* 0x00000003dc037209 */ /* 0x000fe80007810000 */
[----:B------:R-:W-:Y:S04]  /*e260*/  FMNMX.FTZ R3, R215, R3, !PT ;  /* 0x00000003d7037209 */ /* 0x000fe80007810000 */
[----:B------:R-:W-:Y:S04]  /*e270*/  FMNMX.FTZ R3, R244, R3, !PT ;  /* 0x00000003f4037209 */ /* 0x000fe80007810000 */
[----:B------:R-:W-:Y:S04]  /*e280*/  FMNMX.FTZ R3, R223, R3, !PT ;  /* 0x00000003df037209 */ /* 0x000fe80007810000 */
[----:B------:R-:W-:Y:S02]  /*e290*/  FMNMX.FTZ R3, R217, R3, !PT ;  /* 0x00000003d9037209 */ /* 0x000fe40007810000 */
[----:B-1----:R-:W-:Y:S02]  /*e2a0*/  FMNMX.FTZ R137, R137, R4, !PT ;  /* 0x0000000489897209 */ /* 0x002fe40007810000 */
[----:B------:R-:W-:Y:S02]  /*e2b0*/  FMNMX.FTZ R4, R200, R139, !PT ;  /* 0x0000008bc8047209 */ /* 0x000fe40007810000 */
[----:B--2---:R-:W-:Y:S01]  /*e2c0*/  FMNMX.FTZ R136, R0, R136, !PT ;  /* 0x0000008800887209 */ /* 0x004fe20007810000 */
[----:B------:R-:W1:Y:S01]  /*e2d0*/  SHFL.BFLY PT, R7, R137, 0x1, 0x1f ;  /* 0x0c201f0089077f89 */ /* 0x000e6200000e0000 */
[----:B------:R-:W-:Y:S02]  /*e2e0*/  FMNMX.FTZ R4, R206, R4, !PT ;  /* 0x00000004ce047209 */ /* 0x000fe40007810000 */
[----:B------:R-:W-:Y:S02]  /*e2f0*/  FMNMX.FTZ R3, R218, R3, !PT ;  /* 0x00000003da037209 */ /* 0x000fe40007810000 */
[----:B------:R-:W-:Y:S02]  /*e300*/  FMNMX.FTZ R0, R203, R4, !PT ;  /* 0x00000004cb007209 */ /* 0x000fe40007810000 */
[----:B------:R-:W-:Y:S01]  /*e310*/  FMNMX.FTZ R3, R41, R3, !PT ;  /* 0x0000000329037209 */ /* 0x000fe20007810000 */
[----:B------:R-:W2:Y:S01]  /*e320*/  SHFL.BFLY PT, R6, R136, 0x1, 0x1f ;  /* 0x0c201f0088067f89 */ /* 0x000ea200000e0000 */
[----:B------:R-:W-:Y:S02]  /*e330*/  FMNMX.FTZ R0, R202, R0, !PT ;  /* 0x00000000ca007209 */ /* 0x000fe40007810000 */
[----:B------:R-:W-:Y:S02]  /*e340*/  FMNMX.FTZ R3, R40, R3, !PT ;  /* 0x0000000328037209 */ /* 0x000fe40007810000 */
[----:B------:R-:W-:Y:S03]  /*e350*/  FMNMX.FTZ R0, R221, R0, !PT ;  /* 0x00000000dd007209 */ /* 0x000fe60007810000 */
[----:B------:R-:W3:Y:S01]  /*e360*/  SHFL.BFLY PT, R5, R3, 0x2, 0x1f ;  /* 0x0c401f0003057f89 */ /* 0x000ee200000e0000 */
[----:B------:R-:W-:Y:S04]  /*e370*/  FMNMX.FTZ R0, R222, R0, !PT ;  /* 0x00000000de007209 */ /* 0x000fe80007810000 */
[----:B------:R-:W-:Y:S02]  /*e380*/  FMNMX.FTZ R0, R245, R0, !PT ;  /* 0x00000000f5007209 */ /* 0x000fe40007810000 */
[----:B-1----:R-:W-:Y:S02]  /*e390*/  FMNMX.FTZ R137, R137, R7, !PT ;  /* 0x0000000789897209 */ /* 0x002fe40007810000 */
[----:B------:R-:W-:Y:S03]  /*e3a0*/  FMNMX.FTZ R4, R246, R0, !PT ;  /* 0x00000000f6047209 */ /* 0x000fe60007810000 */
[----:B------:R-:W-:Y:S01]  /*e3b0*/  FADD.FTZ R0, -R137, R2 ;  /* 0x0000000289007221 */ /* 0x000fe20000010100 */
[----:B------:R-:W-:Y:S01]  /*e3c0*/  FMNMX.FTZ R4, R219, R4, !PT ;  /* 0x00000004db047209 */ /* 0x000fe20007810000 */
[----:B------:R-:W-:Y:S01]  /*e3d0*/  FMUL.FTZ R196, R137, c[0x0][0x2d0] ;  /* 0x0000b40089c47a20 */ /* 0x000fe20000410000 */
[----:B--2---:R-:W-:Y:S01]  /*e3e0*/  FMNMX.FTZ R136, R136, R6, !PT ;  /* 0x0000000688887209 */ /* 0x004fe20007810000 */
[----:B------:R-:W-:Y:S01]  /*e3f0*/  FMUL.FTZ R2, R0, c[0x0][0x2d0] ;  /* 0x0000b40000027a20 */ /* 0x000fe20000410000 */
[----:B------:R-:W-:Y:S01]  /*e400*/  FMNMX.FTZ R0, R42, R4, !PT ;  /* 0x000000042a007209 */ /* 0x000fe20007810000 */
[----:B------:R-:W-:Y:S02]  /*e410*/  FFMA.FTZ R4, R143, c[0x0][0x2d0], -R196 ;  /* 0x0000b4008f047a23 */ /* 0x000fe400000108c4 */
[----:B-----5:R1:W2:Y:S01]  /*e420*/  MUFU.EX2 R134, R2 ;  /* 0x0000000200867308 */ /* 0x0202a20000000800 */
[----:B------:R-:W-:Y:S02]  /*e430*/  FMNMX.FTZ R0, R140, R0, !PT ;  /* 0x000000008c007209 */ /* 0x000fe40007810000 */
[----:B---3--:R-:W-:Y:S02]  /*e440*/  FMNMX.FTZ R3, R3, R5, !PT ;  /* 0x0000000503037209 */ /* 0x008fe40007810000 */
[----:B------:R-:W-:Y:S03]  /*e450*/  FMNMX.FTZ R0, R141, R0, !PT ;  /* 0x000000008d007209 */ /* 0x000fe60007810000 */
[----:B------:R-:W3:Y:S02]  /*e460*/  SHFL.BFLY PT, R135, R3, 0x1, 0x1f ;  /* 0x0c201f0003877f89 */ /* 0x000ee400000e0000 */
[----:B------:R-:W-:Y:S01]  /*e470*/  MUFU.EX2 R29, R4 ;  /* 0x00000004001d7308 */ /* 0x000fe20000000800 */
[----:B-1----:R-:W-:Y:S02]  /*e480*/  FADD.FTZ R2, -R136, R132 ;  /* 0x0000008488027221 */ /* 0x002fe40000010100 */
[----:B--2---:R-:W-:Y:S02]  /*e490*/  FMUL.FTZ R16, R134, R156 ;  /* 0x0000009c86107220 */ /* 0x004fe40000410000 */
[----:B------:R-:W-:Y:S02]  /*e4a0*/  FMUL.FTZ R2, R2, c[0x0][0x2d0] ;  /* 0x0000b40002027a20 */ /* 0x000fe40000410000 */
[C---:B------:R-:W-:Y:S03]  /*e4b0*/  FMUL.FTZ R48, R134.reuse, R188 ;  /* 0x000000bc86307220 */ /* 0x040fe60000410000 */
[----:B------:R1:W2:Y:S01]  /*e4c0*/  MUFU.EX2 R133, R2 ;  /* 0x0000000200857308 */ /* 0x0002a20000000800 */
[----:B---3--:R-:W-:Y:S01]  /*e4d0*/  FMNMX.FTZ R135, R3, R135, !PT ;  /* 0x0000008703877209 */ /* 0x008fe20007810000 */
[C---:B------:R-:W-:Y:S01]  /*e4e0*/  FMUL.FTZ R49, R134.reuse, R189 ;  /* 0x000000bd86317220 */ /* 0x040fe20000410000 */
[----:B------:R-:W3:Y:S01]  /*e4f0*/  SHFL.BFLY PT, R3, R0, 0x2, 0x1f ;  /* 0x0c401f0000037f89 */ /* 0x000ee200000e0000 */
[C---:B------:R-:W-:Y:S02]  /*e500*/  FMUL.FTZ R52, R134.reuse, R52 ;  /* 0x0000003486347220 */ /* 0x040fe40000410000 */
[C---:B------:R-:W-:Y:S02]  /*e510*/  FMUL.FTZ R143, R135.reuse, c[0x0][0x2d0] ;  /* 0x0000b400878f7a20 */ /* 0x040fe40000410000 */
[C---:B------:R-:W-:Y:S02]  /*e520*/  FMUL.FTZ R53, R134.reuse, R53 ;  /* 0x0000003586357220 */ /* 0x040fe40000410000 */
[C---:B------:R-:W-:Y:S02]  /*e530*/  FMUL.FTZ R64, R134.reuse, R64 ;  /* 0x0000004086407220 */ /* 0x040fe40000410000 */
[C---:B------:R-:W-:Y:S02]  /*e540*/  FMUL.FTZ R65, R134.reuse, R65 ;  /* 0x0000004186417220 */ /* 0x040fe40000410000 */
[C---:B------:R-:W-:Y:S02]  /*e550*/  FMUL.FTZ R68, R134.reuse, R68 ;  /* 0x0000004486447220 */ /* 0x040fe40000410000 */
[C---:B------:R-:W-:Y:S02]  /*e560*/  FMUL.FTZ R69, R134.reuse, R69 ;  /* 0x0000004586457220 */ /* 0x040fe40000410000 */
[C---:B------:R-:W-:Y:S02]  /*e570*/  FMUL.FTZ R80, R134.reuse, R80 ;  /* 0x0000005086507220 */ /* 0x040fe40000410000 */
[C---:B------:R-:W-:Y:S02]  /*e580*/  FMUL.FTZ R81, R134.reuse, R81 ;  /* 0x0000005186517220 */ /* 0x040fe40000410000 */
[----:B------:R-:W-:Y:S02]  /*e590*/  FMUL.FTZ R84, R134, R84 ;  /* 0x0000005486547220 */ /* 0x000fe40000410000 */
[----:B-1----:R-:W-:Y:S02]  /*e5a0*/  FADD.FTZ R2, -R135, R138 ;  /* 0x0000008a87027221 */ /* 0x002fe40000010100 */
[--C-:B------:R-:W-:Y:S01]  /*e5b0*/  FFMA.FTZ R138, R207, c[0x0][0x2d0], -R196.reuse ;  /* 0x0000b400cf8a7a23 */ /* 0x100fe200000108c4 */
[----:B---3--:R-:W-:Y:S01]  /*e5c0*/  FMNMX.FTZ R0, R0, R3, !PT ;  /* 0x0000000300007209 */ /* 0x008fe20007810000 */
[----:B------:R-:W-:Y:S02]  /*e5d0*/  FMUL.FTZ R2, R2, c[0x0][0x2d0] ;  /* 0x0000b40002027a20 */ /* 0x000fe40000410000 */
[--C-:B------:R-:W-:Y:S02]  /*e5e0*/  FFMA.FTZ R3, R17, c[0x0][0x2d0], -R196.reuse ;  /* 0x0000b40011037a23 */ /* 0x100fe400000108c4 */
[----:B------:R1:W3:Y:S01]  /*e5f0*/  MUFU.EX2 R132, R2 ;  /* 0x0000000200847308 */ /* 0x0002e20000000800 */
[C---:B--2---:R-:W-:Y:S02]  /*e600*/  FMUL.FTZ R6, R133.reuse, R146 ;  /* 0x0000009285067220 */ /* 0x044fe40000410000 */
[C---:B------:R-:W-:Y:S02]  /*e610*/  FMUL.FTZ R7, R133.reuse, R147 ;  /* 0x0000009385077220 */ /* 0x040fe40000410000 */
[----:B------:R-:W-:Y:S02]  /*e620*/  FMUL.FTZ R17, R134, R157 ;  /* 0x0000009d86117220 */ /* 0x000fe40000410000 */
[C---:B------:R-:W-:Y:S02]  /*e630*/  FMUL.FTZ R50, R133.reuse, R190 ;  /* 0x000000be85327220 */ /* 0x040fe40000410000 */
[C---:B------:R-:W-:Y:S01]  /*e640*/  FMUL.FTZ R51, R133.reuse, R191 ;  /* 0x000000bf85337220 */ /* 0x040fe20000410000 */
[----:B------:R-:W-:Y:S01]  /*e650*/  MUFU.EX2 R8, R3 ;  /* 0x0000000300087308 */ /* 0x000fe20000000800 */
[C---:B------:R-:W-:Y:S01]  /*e660*/  FMUL.FTZ R54, R133.reuse, R54 ;  /* 0x0000003685367220 */ /* 0x040fe20000410000 */
[----:B------:R-:W-:Y:S01]  /*e670*/  LDSM.16.MT88.4 R188, [R228+0x3080] ;  /* 0x00308000e4bc783b */ /* 0x000fe20000004200 */
[C---:B------:R-:W-:Y:S02]  /*e680*/  FMUL.FTZ R55, R133.reuse, R55 ;  /* 0x0000003785377220 */ /* 0x040fe40000410000 */
[C---:B------:R-:W-:Y:S02]  /*e690*/  FMUL.FTZ R66, R133.reuse, R66 ;  /* 0x0000004285427220 */ /* 0x040fe40000410000 */
[C---:B------:R-:W-:Y:S02]  /*e6a0*/  FMUL.FTZ R67, R133.reuse, R67 ;  /* 0x0000004385437220 */ /* 0x040fe40000410000 */
[C---:B------:R-:W-:Y:S02]  /*e6b0*/  FMUL.FTZ R70, R133.reuse, R70 ;  /* 0x0000004685467220 */ /* 0x040fe40000410000 */
[C---:B------:R-:W-:Y:S02]  /*e6c0*/  FMUL.FTZ R71, R133.reuse, R71 ;  /* 0x0000004785477220 */ /* 0x040fe40000410000 */
[----:B------:R-:W-:Y:S02]  /*e6d0*/  FMUL.FTZ R82, R133, R82 ;  /* 0x0000005285527220 */ /* 0x000fe40000410000 */
[--C-:B-1----:R-:W-:Y:S02]  /*e6e0*/  FFMA.FTZ R2, R195, c[0x0][0x2d0], -R196.reuse ;  /* 0x0000b400c3027a23 */ /* 0x102fe400000108c4 */
[C---:B---3--:R-:W-:Y:S02]  /*e6f0*/  FMUL.FTZ R12, R132.reuse, R152 ;  /* 0x00000098840c7220 */ /* 0x048fe40000410000 */
[----:B------:R1:W-:Y:S01]  /*e700*/  MUFU.EX2 R10, R2 ;  /* 0x00000002000a7308 */ /* 0x0003e20000000800 */
        /* <DEDUP_REMOVED lines=12> */
[----:B-1----:R-:W-:Y:S02]  /*e7d0*/  FFMA.FTZ R2, R142, c[0x0][0x2d0], -R196 ;  /* 0x0000b4008e027a23 */ /* 0x002fe400000108c4 */
[----:B------:R-:W-:Y:S02]  /*e7e0*/  FMUL.FTZ R142, R136, c[0x0][0x2d0] ;  /* 0x0000b400888e7a20 */ /* 0x000fe40000410000 */
[----:B------:R1:W-:Y:S01]  /*e7f0*/  MUFU.EX2 R30, R2 ;  /* 0x00000002001e7308 */ /* 0x0003e20000000800 */
[C---:B------:R-:W-:Y:S02]  /*e800*/  FMUL.FTZ R83, R133.reuse, R83 ;  /* 0x0000005385537220 */ /* 0x040fe40000410000 */
[--C-:B------:R-:W-:Y:S02]  /*e810*/  FFMA.FTZ R3, R192, c[0x0][0x2d0], -R142.reuse ;  /* 0x0000b400c0037a23 */ /* 0x100fe4000001088e */
[----:B------:R-:W-:Y:S02]  /*e820*/  FMUL.FTZ R85, R134, R85 ;  /* 0x0000005586557220 */ /* 0x000fe40000410000 */
[C---:B------:R-:W-:Y:S02]  /*e830*/  FMUL.FTZ R86, R133.reuse, R86 ;  /* 0x0000005685567220 */ /* 0x040fe40000410000 */
[C---:B------:R-:W-:Y:S01]  /*e840*/  FMUL.FTZ R87, R133.reuse, R87 ;  /* 0x0000005785577220 */ /* 0x040fe20000410000 */
[----:B------:R2:W-:Y:S01]  /*e850*/  MUFU.EX2 R43, R3 ;  /* 0x00000003002b7308 */ /* 0x0005e20000000800 */
[C---:B------:R-:W-:Y:S02]  /*e860*/  FMUL.FTZ R88, R132.reuse, R88 ;  /* 0x0000005884587220 */ /* 0x040fe40000410000 */
[C---:B------:R-:W-:Y:S02]  /*e870*/  FMUL.FTZ R89, R132.reuse, R89 ;  /* 0x0000005984597220 */ /* 0x040fe40000410000 */
[C---:B------:R-:W-:Y:S02]  /*e880*/  FMUL.FTZ R92, R132.reuse, R92 ;  /* 0x0000005c845c7220 */ /* 0x040fe40000410000 */
[----:B------:R-:W-:Y:S02]  /*e890*/  FMUL.FTZ R93, R132, R93 ;  /* 0x0000005d845d7220 */ /* 0x000fe40000410000 */
[C---:B------:R-:W-:Y:S02]  /*e8a0*/  FMUL.FTZ R96, R134.reuse, R96 ;  /* 0x0000006086607220 */ /* 0x040fe40000410000 */
[C---:B------:R-:W-:Y:S02]  /*e8b0*/  FMUL.FTZ R97, R134.reuse, R97 ;  /* 0x0000006186617220 */ /* 0x040fe40000410000 */
[C---:B------:R-:W-:Y:S01]  /*e8c0*/  FMUL.FTZ R98, R133.reuse, R98 ;  /* 0x0000006285627220 */ /* 0x040fe20000410000 */
[----:B-1----:R-:W1:Y:S01]  /*e8d0*/  SHFL.BFLY PT, R2, R0, 0x1, 0x1f ;  /* 0x0c201f0000027f89 */ /* 0x002e6200000e0000 */
[C---:B------:R-:W-:Y:S02]  /*e8e0*/  FMUL.FTZ R99, R133.reuse, R99 ;  /* 0x0000006385637220 */ /* 0x040fe40000410000 */
[C---:B------:R-:W-:Y:S02]  /*e8f0*/  FMUL.FTZ R100, R134.reuse, R100 ;  /* 0x0000006486647220 */ /* 0x040fe40000410000 */
[----:B------:R-:W-:Y:S02]  /*e900*/  FMUL.FTZ R101, R134, R101 ;  /* 0x0000006586657220 */ /* 0x000fe40000410000 */
[C---:B------:R-:W-:Y:S02]  /*e910*/  FMUL.FTZ R102, R133.reuse, R102 ;  /* 0x0000006685667220 */ /* 0x040fe40000410000 */
[C---:B------:R-:W-:Y:S02]  /*e920*/  FMUL.FTZ R103, R133.reuse, R103 ;  /* 0x0000006785677220 */ /* 0x040fe40000410000 */
[--C-:B--2---:R-:W-:Y:S01]  /*e930*/  FFMA.FTZ R3, R204, c[0x0][0x2d0], -R142.reuse ;  /* 0x0000b400cc037a23 */ /* 0x104fe2000001088e */
[----:B------:R-:W-:Y:S01]  /*e940*/  MOV R204, R40 ;  /* 0x0000002800cc7202 */ /* 0x000fe20000000f00 */
[C---:B------:R-:W-:Y:S02]  /*e950*/  FMUL.FTZ R40, R132.reuse, R180 ;  /* 0x000000b484287220 */ /* 0x040fe40000410000 */
[----:B------:R2:W3:Y:S01]  /*e960*/  MUFU.EX2 R11, R3 ;  /* 0x00000003000b7308 */ /* 0x0004e20000000800 */
[C---:B------:R-:W-:Y:S02]  /*e970*/  FMUL.FTZ R104, R132.reuse, R104 ;  /* 0x0000006884687220 */ /* 0x040fe40000410000 */
[C---:B------:R-:W-:Y:S02]  /*e980*/  FMUL.FTZ R105, R132.reuse, R105 ;  /* 0x0000006984697220 */ /* 0x040fe40000410000 */
[C---:B------:R-:W-:Y:S02]  /*e990*/  FMUL.FTZ R108, R132.reuse, R108 ;  /* 0x0000006c846c7220 */ /* 0x040fe40000410000 */
[----:B------:R-:W-:Y:S02]  /*e9a0*/  FMUL.FTZ R109, R132, R109 ;  /* 0x0000006d846d7220 */ /* 0x000fe40000410000 */
[C---:B------:R-:W-:Y:S01]  /*e9b0*/  FMUL.FTZ R112, R134.reuse, R112 ;  /* 0x0000007086707220 */ /* 0x040fe20000410000 */
[----:B------:R4:W-:Y:S01]  /*e9c0*/  MUFU.EX2 R180, R138 ;  /* 0x0000008a00b47308 */ /* 0x0009e20000000800 */
[C---:B------:R-:W-:Y:S02]  /*e9d0*/  FMUL.FTZ R113, R134.reuse, R113 ;  /* 0x0000007186717220 */ /* 0x040fe40000410000 */
[C---:B------:R-:W-:Y:S02]  /*e9e0*/  FMUL.FTZ R114, R133.reuse, R114 ;  /* 0x0000007285727220 */ /* 0x040fe40000410000 */
[C---:B------:R-:W-:Y:S02]  /*e9f0*/  FMUL.FTZ R115, R133.reuse, R115 ;  /* 0x0000007385737220 */ /* 0x040fe40000410000 */
[C---:B------:R-:W-:Y:S02]  /*ea00*/  FMUL.FTZ R116, R134.reuse, R116 ;  /* 0x0000007486747220 */ /* 0x040fe40000410000 */
[----:B------:R-:W-:Y:S02]  /*ea10*/  FMUL.FTZ R117, R134, R117 ;  /* 0x0000007586757220 */ /* 0x000fe40000410000 */
[C---:B------:R-:W-:Y:S02]  /*ea20*/  FMUL.FTZ R118, R133.reuse, R118 ;  /* 0x0000007685767220 */ /* 0x040fe40000410000 */
[C---:B------:R-:W-:Y:S02]  /*ea30*/  FMUL.FTZ R119, R133.reuse, R119 ;  /* 0x0000007785777220 */ /* 0x040fe40000410000 */
[----:B--2---:R-:W-:Y:S02]  /*ea40*/  FFMA.FTZ R3, R18, c[0x0][0x2d0], -R142 ;  /* 0x0000b40012037a23 */ /* 0x004fe4000001088e */
[----:B------:R-:W-:Y:S02]  /*ea50*/  FMUL.FTZ R18, R133, R158 ;  /* 0x0000009e85127220 */ /* 0x000fe40000410000 */
[----:B------:R1:W-:Y:S01]  /*ea60*/  MUFU.EX2 R31, R3 ;  /* 0x00000003001f7308 */ /* 0x0003e20000000800 */
[C---:B------:R-:W-:Y:S02]  /*ea70*/  FMUL.FTZ R120, R132.reuse, R120 ;  /* 0x0000007884787220 */ /* 0x040fe40000410000 */
[C---:B------:R-:W-:Y:S02]  /*ea80*/  FMUL.FTZ R121, R132.reuse, R121 ;  /* 0x0000007984797220 */ /* 0x040fe40000410000 */
[----:B----4-:R-:W-:Y:S02]  /*ea90*/  FFMA.FTZ R138, R209, c[0x0][0x2d0], -R196 ;  /* 0x0000b400d18a7a23 */ /* 0x010fe400000108c4 */
[C---:B------:R-:W-:Y:S02]  /*eaa0*/  FMUL.FTZ R124, R132.reuse, R124 ;  /* 0x0000007c847c7220 */ /* 0x040fe40000410000 */
[----:B------:R-:W-:Y:S02]  /*eab0*/  FMUL.FTZ R125, R132, R125 ;  /* 0x0000007d847d7220 */ /* 0x000fe40000410000 */
[C---:B------:R-:W-:Y:S02]  /*eac0*/  FMUL.FTZ R128, R134.reuse, R128 ;  /* 0x0000008086807220 */ /* 0x040fe40000410000 */
[----:B------:R-:W-:Y:S02]  /*ead0*/  FMUL.FTZ R129, R134, R129 ;  /* 0x0000008186817220 */ /* 0x000fe40000410000 */
[C---:B------:R-:W-:Y:S02]  /*eae0*/  FMUL.FTZ R130, R133.reuse, R130 ;  /* 0x0000008285827220 */ /* 0x040fe40000410000 */
[----:B------:R-:W-:Y:S01]  /*eaf0*/  FMUL.FTZ R131, R133, R131 ;  /* 0x0000008385837220 */ /* 0x000fe20000410000 */
[----:B-1----:R-:W-:Y:S01]  /*eb00*/  FMNMX.FTZ R3, R0, R2, !PT ;  /* 0x0000000200037209 */ /* 0x002fe20007810000 */
[--C-:B------:R-:W-:Y:S02]  /*eb10*/  FFMA.FTZ R2, R201, c[0x0][0x2d0], -R143.reuse ;  /* 0x0000b400c9027a23 */ /* 0x100fe4000001088f */
[--C-:B------:R-:W-:Y:S02]  /*eb20*/  FFMA.FTZ R0, R19, c[0x0][0x2d0], -R142.reuse ;  /* 0x0000b40013007a23 */ /* 0x100fe4000001088e */
[----:B------:R1:W-:Y:S01]  /*eb30*/  MUFU.EX2 R195, R2 ;  /* 0x0000000200c37308 */ /* 0x0003e20000000800 */
[----:B------:R-:W-:Y:S02]  /*eb40*/  FMUL.FTZ R19, R133, R159 ;  /* 0x0000009f85137220 */ /* 0x000fe40000410000 */
[----:B------:R-:W-:Y:S07]  /*eb50*/  LDSM.16.MT88.4 R156, [R227+0x2080] ;  /* 0x00208000e39c783b */ /* 0x000fee0000004200 */
[----:B------:R2:W-:Y:S01]  /*eb60*/  MUFU.EX2 R9, R0 ;  /* 0x0000000000097308 */ /* 0x0005e20000000800 */
[----:B-1----:R-:W-:Y:S01]  /*eb70*/  FFMA.FTZ R2, R205, c[0x0][0x2d0], -R143 ;  /* 0x0000b400cd027a23 */ /* 0x002fe2000001088f */
[----:B------:R-:W-:Y:S01]  /*eb80*/  MOV R205, R41 ;  /* 0x0000002900cd7202 */ /* 0x000fe20000000f00 */
[----:B------:R-:W-:Y:S07]  /*eb90*/  FMUL.FTZ R41, R132, R181 ;  /* 0x000000b584297220 */ /* 0x000fee0000410000 */
[----:B------:R1:W-:Y:S01]  /*eba0*/  MUFU.EX2 R192, R2 ;  /* 0x0000000200c07308 */ /* 0x0003e20000000800 */
[----:B------:R-:W-:Y:S01]  /*ebb0*/  MOV R184, R205 ;  /* 0x000000cd00b87202 */ /* 0x000fe20000000f00 */
[----:B--2---:R-:W-:Y:S01]  /*ebc0*/  FADD.FTZ R0, -R3, R139 ;  /* 0x0000008b03007221 */ /* 0x004fe20000010100 */
[----:B------:R-:W-:Y:S01]  /*ebd0*/  MOV R139, R33 ;  /* 0x00000021008b7202 */ /* 0x000fe20000000f00 */
[----:B------:R-:W-:Y:S06]  /*ebe0*/  FMUL.FTZ R33, R134, R173 ;  /* 0x000000ad86217220 */ /* 0x000fec0000410000 */
[----:B------:R2:W-:Y:S01]  /*ebf0*/  MUFU.EX2 R173, R138 ;  /* 0x0000008a00ad7308 */ /* 0x0005e20000000800 */
[----:B------:R-:W-:Y:S02]  /*ec00*/  FMUL.FTZ R0, R0, c[0x0][0x2d0] ;  /* 0x0000b40000007a20 */ /* 0x000fe40000410000 */
[--C-:B------:R-:W-:Y:S07]  /*ec10*/  FFMA.FTZ R139, R139, c[0x0][0x2d0], -R142.reuse ;  /* 0x0000b4008b8b7a23 */ /* 0x100fee000001088e */
[----:B------:R-:W4:Y:S01]  /*ec20*/  MUFU.EX2 R0, R0 ;  /* 0x0000000000007308 */ /* 0x000f220000000800 */
[--C-:B-1----:R-:W-:Y:S01]  /*ec30*/  FFMA.FTZ R2, R194, c[0x0][0x2d0], -R143.reuse ;  /* 0x0000b400c2027a23 */ /* 0x102fe2000001088f */
[----:B---3--:R-:W-:Y:S08]  /*ec40*/  MOV R194, R11 ;  /* 0x0000000b00c27202 */ /* 0x008ff00000000f00 */
[----:B------:R1:W-:Y:S01]  /*ec50*/  MUFU.EX2 R24, R2 ;  /* 0x0000000200187308 */ /* 0x0003e20000000800 */
[--C-:B--2---:R-:W-:Y:S09]  /*ec60*/  FFMA.FTZ R138, R211, c[0x0][0x2d0], -R142.reuse ;  /* 0x0000b400d38a7a23 */ /* 0x104ff2000001088e */
[----:B------:R2:W-:Y:S01]  /*ec70*/  MUFU.EX2 R181, R138 ;  /* 0x0000008a00b57308 */ /* 0x0005e20000000800 */
[C---:B----4-:R-:W-:Y:S02]  /*ec80*/  FMUL.FTZ R11, R0.reuse, R151 ;  /* 0x00000097000b7220 */ /* 0x050fe40000410000 */
[C---:B------:R-:W-:Y:S02]  /*ec90*/  FMUL.FTZ R14, R0.reuse, R154 ;  /* 0x0000009a000e7220 */ /* 0x040fe40000410000 */
[C---:B------:R-:W-:Y:S02]  /*eca0*/  FMUL.FTZ R15, R0.reuse, R155 ;  /* 0x0000009b000f7220 */ /* 0x040fe40000410000 */
[----:B------:R-:W3:Y:S01]  /*ecb0*/  LDSM.16.MT88.4 R152, [R228+0x2080] ;  /* 0x00208000e498783b */ /* 0x000ee20000004200 */
[C---:B------:R-:W-:Y:S02]  /*ecc0*/  FMUL.FTZ R26, R0.reuse, R166 ;  /* 0x000000a6001a7220 */ /* 0x040fe40000410000 */
[C---:B------:R-:W-:Y:S02]  /*ecd0*/  FMUL.FTZ R27, R0.reuse, R167 ;  /* 0x000000a7001b7220 */ /* 0x040fe40000410000 */
[--C-:B-1----:R-:W-:Y:S01]  /*ece0*/  FFMA.FTZ R2, R193, c[0x0][0x2d0], -R143.reuse ;  /* 0x0000b400c1027a23 */ /* 0x102fe2000001088f */
[----:B------:R-:W-:Y:S01]  /*ecf0*/  MOV R193, R10 ;  /* 0x0000000a00c17202 */ /* 0x000fe20000000f00 */
[C---:B------:R-:W-:Y:S02]  /*ed00*/  FMUL.FTZ R10, R0.reuse, R150 ;  /* 0x00000096000a7220 */ /* 0x040fe40000410000 */
[----:B------:R1:W4:Y:S01]  /*ed10*/  MUFU.EX2 R5, R2 ;  /* 0x0000000200057308 */ /* 0x0003220000000800 */
[C---:B------:R-:W-:Y:S02]  /*ed20*/  FMUL.FTZ R46, R0.reuse, R186 ;  /* 0x000000ba002e7220 */ /* 0x040fe40000410000 */
[C---:B------:R-:W-:Y:S02]  /*ed30*/  FMUL.FTZ R47, R0.reuse, R187 ;  /* 0x000000bb002f7220 */ /* 0x040fe40000410000 */
[----:B--2---:R-:W-:Y:S02]  /*ed40*/  FFMA.FTZ R138, R213, c[0x0][0x2d0], -R142 ;  /* 0x0000b400d58a7a23 */ /* 0x004fe4000001088e */
        /* <DEDUP_REMOVED lines=9> */
[----:B-1----:R-:W-:Y:S02]  /*ede0*/  FMUL.FTZ R2, R3, c[0x0][0x2d0] ;  /* 0x0000b40003027a20 */ /* 0x002fe40000410000 */
[----:B------:R-:W-:Y:S02]  /*edf0*/  FMUL.FTZ R91, R0, R91 ;  /* 0x0000005b005b7220 */ /* 0x000fe40000410000 */
[--C-:B------:R-:W-:Y:S01]  /*ee00*/  FFMA.FTZ R4, R200, c[0x0][0x2d0], -R2.reuse ;  /* 0x0000b400c8047a23 */ /* 0x100fe20000010802 */
[----:B----4-:R-:W-:Y:S01]  /*ee10*/  MOV R200, R5 ;  /* 0x0000000500c87202 */ /* 0x010fe20000000f00 */
[----:B------:R-:W-:Y:S01]  /*ee20*/  FMUL.FTZ R5, R134, R145 ;  /* 0x0000009186057220 */ /* 0x000fe20000410000 */
[----:B------:R-:W-:Y:S01]  /*ee30*/  F2FP.PACK_AB R145, R194, R43 ;  /* 0x0000002bc291723e */ /* 0x000fe200000000ff */
[----:B------:R1:W2:Y:S01]  /*ee40*/  MUFU.EX2 R35, R4 ;  /* 0x0000000400237308 */ /* 0x0002a20000000800 */
[----:B------:R-:W-:Y:S01]  /*ee50*/  F2FP.PACK_AB R150, R200, R24 ;  /* 0x00000018c896723e */ /* 0x000fe200000000ff */
        /* <DEDUP_REMOVED lines=10> */
[--C-:B------:R-:W-:Y:S02]  /*ef00*/  FFMA.FTZ R140, R140, c[0x0][0x2d0], -R2.reuse ;  /* 0x0000b4008c8c7a23 */ /* 0x100fe40000010802 */
[--C-:B-1----:R-:W-:Y:S01]  /*ef10*/  FFMA.FTZ R4, R206, c[0x0][0x2d0], -R2.reuse ;  /* 0x0000b400ce047a23 */ /* 0x102fe20000010802 */
[----:B------:R-:W-:Y:S01]  /*ef20*/  MOV R206, R9 ;  /* 0x0000000900ce7202 */ /* 0x000fe20000000f00 */
[----:B------:R-:W-:Y:S01]  /*ef30*/  FMUL.FTZ R9, R132, R149 ;  /* 0x0000009584097220 */ /* 0x000fe20000410000 */
[----:B--2---:R-:W-:Y:S01]  /*ef40*/  MOV R166, R35 ;  /* 0x0000002300a67202 */ /* 0x004fe20000000f00 */
[----:B------:R1:W2:Y:S01]  /*ef50*/  MUFU.EX2 R34, R4 ;  /* 0x0000000400227308 */ /* 0x0002a20000000800 */
[----:B------:R-:W-:Y:S01]  /*ef60*/  F2FP.PACK_AB R147, R206, R31 ;  /* 0x0000001fce93723e */ /* 0x000fe200000000ff */
[--C-:B-1----:R-:W-:Y:S01]  /*ef70*/  FFMA.FTZ R4, R203, c[0x0][0x2d0], -R2.reuse ;  /* 0x0000b400cb047a23 */ /* 0x102fe20000010802 */
[----:B--2---:R-:W-:Y:S01]  /*ef80*/  F2FP.PACK_AB R149, R34, R35 ;  /* 0x000000232295723e */ /* 0x004fe200000000ff */
[C---:B------:R-:W-:Y:S01]  /*ef90*/  FMUL.FTZ R35, R133.reuse, R175 ;  /* 0x000000af85237220 */ /* 0x040fe20000410000 */
[----:B------:R-:W-:Y:S05]  /*efa0*/  MOV R165, R34 ;  /* 0x0000002200a57202 */ /* 0x000fea0000000f00 */
[----:B------:R1:W2:Y:S01]  /*efb0*/  MUFU.EX2 R28, R4 ;  /* 0x00000004001c7308 */ /* 0x0002a20000000800 */
[----:B------:R-:W-:Y:S01]  /*efc0*/  FMUL.FTZ R34, R133, R174 ;  /* 0x000000ae85227220 */ /* 0x000fe20000410000 */
[----:B------:R-:W-:Y:S01]  /*efd0*/  MOV R203, R42 ;  /* 0x0000002a00cb7202 */ /* 0x000fe20000000f00 */
[----:B------:R-:W-:Y:S03]  /*efe0*/  FMUL.FTZ R42, R0, R182 ;  /* 0x000000b6002a7220 */ /* 0x000fe60000410000 */
[----:B------:R-:W-:Y:S01]  /*eff0*/  MOV R185, R203 ;  /* 0x000000cb00b97202 */ /* 0x000fe20000000f00 */
[----:B-1----:R-:W-:Y:S01]  /*f000*/  FFMA.FTZ R4, R202, c[0x0][0x2d0], -R2 ;  /* 0x0000b400ca047a23 */ /* 0x002fe20000010802 */
[----:B------:R-:W-:Y:S01]  /*f010*/  MOV R202, R8 ;  /* 0x0000000800ca7202 */ /* 0x000fe20000000f00 */
[----:B------:R-:W-:Y:S01]  /*f020*/  FMUL.FTZ R8, R132, R148 ;  /* 0x0000009484087220 */ /* 0x000fe20000410000 */
[----:B------:R-:W-:Y:S01]  /*f030*/  F2FP.PACK_AB R148, R192, R195 ;  /* 0x000000c3c094723e */ /* 0x000fe200000000ff */
[----:B------:R1:W4:Y:S01]  /*f040*/  MUFU.EX2 R201, R4 ;  /* 0x0000000400c97308 */ /* 0x0003220000000800 */
[----:B------:R-:W-:Y:S02]  /*f050*/  F2FP.PACK_AB R146, R202, R30 ;  /* 0x0000001eca92723e */ /* 0x000fe400000000ff */
[----:B--2---:R-:W-:Y:S01]  /*f060*/  MOV R167, R28 ;  /* 0x0000001c00a77202 */ /* 0x004fe20000000f00 */
[----:B-1----:R-:W-:Y:S01]  /*f070*/  FMUL.FTZ R4, R134, R144 ;  /* 0x0000009086047220 */ /* 0x002fe20000410000 */
[-C--:B------:R-:W-:Y:S02]  /*f080*/  F2FP.PACK_AB R144, R193, R29.reuse ;  /* 0x0000001dc190723e */ /* 0x080fe400000000ff */
[----:B----4-:R-:W-:Y:S01]  /*f090*/  F2FP.PACK_AB R151, R201, R28 ;  /* 0x0000001cc997723e */ /* 0x010fe200000000ff */
[C---:B------:R-:W-:Y:S01]  /*f0a0*/  FMUL.FTZ R28, R132.reuse, R168 ;  /* 0x000000a8841c7220 */ /* 0x040fe20000410000 */
[----:B------:R-:W-:Y:S01]  /*f0b0*/  MOV R168, R29 ;  /* 0x0000001d00a87202 */ /* 0x000fe20000000f00 */
[----:B------:R-:W-:Y:S01]  /*f0c0*/  FMUL.FTZ R29, R132, R169 ;  /* 0x000000a9841d7220 */ /* 0x000fe20000410000 */
[----:B------:R-:W-:Y:S01]  /*f0d0*/  MOV R169, R43 ;  /* 0x0000002b00a97202 */ /* 0x000fe20000000f00 */
[-C--:B------:R-:W-:Y:S05]  /*f0e0*/  HMMA.16816.F32 R4, R144, R20.reuse, R4 ;  /* 0x000000149004723c */ /* 0x080fea0000001804 */
[----:B------:R-:W-:Y:S01]  /*f0f0*/  FMUL.FTZ R43, R0, R183 ;  /* 0x000000b7002b7220 */ /* 0x000fe20000410000 */
[----:B------:R-:W-:Y:S02]  /*f100*/  MOV R183, R204 ;  /* 0x000000cc00b77202 */ /* 0x000fe40000000f00 */
[C---:B------:R-:W-:Y:S07]  /*f110*/  HMMA.16816.F32 R8, R148.reuse, R20, R8 ;  /* 0x000000149408723c */ /* 0x040fee0000001808 */
[C---:B------:R-:W-:Y:S01]  /*f120*/  FMUL.FTZ R20, R134.reuse, R160 ;  /* 0x000000a086147220 */ /* 0x040fe20000410000 */
[-C--:B------:R-:W-:Y:S01]  /*f130*/  HMMA.16816.F32 R12, R148, R22.reuse, R12 ;  /* 0x00000016940c723c */ /* 0x080fe2000000180c */
[----:B------:R1:W-:Y:S03]  /*f140*/  MUFU.EX2 R160, R138 ;  /* 0x0000008a00a07308 */ /* 0x0003e60000000800 */
[----:B------:R-:W-:Y:S01]  /*f150*/  FMUL.FTZ R21, R134, R161 ;  /* 0x000000a186157220 */ /* 0x000fe20000410000 */
[----:B------:R-:W-:Y:S01]  /*f160*/  MOV R161, R30 ;  /* 0x0000001e00a17202 */ /* 0x000fe20000000f00 */
[----:B------:R-:W-:Y:S02]  /*f170*/  FMUL.FTZ R30, R0, R170 ;  /* 0x000000aa001e7220 */ /* 0x000fe40000410000 */
[C---:B------:R-:W-:Y:S07]  /*f180*/  HMMA.16816.F32 R16, R144.reuse, R22, R16 ;  /* 0x000000169010723c */ /* 0x040fee0000001810 */
[C---:B------:R-:W-:Y:S01]  /*f190*/  FMUL.FTZ R23, R133.reuse, R163 ;  /* 0x000000a385177220 */ /* 0x040fe20000410000 */
[----:B------:R-:W-:Y:S01]  /*f1a0*/  MOV R163, R24 ;  /* 0x0000001800a37202 */ /* 0x000fe20000000f00 */
[----:B------:R-:W-:Y:S03]  /*f1b0*/  FMUL.FTZ R24, R132, R164 ;  /* 0x000000a484187220 */ /* 0x000fe60000410000 */
[----:B------:R-:W-:Y:S01]  /*f1c0*/  MOV R164, R32 ;  /* 0x0000002000a47202 */ /* 0x000fe20000000f00 */
[----:B------:R-:W-:Y:S02]  /*f1d0*/  FMUL.FTZ R32, R134, R172 ;  /* 0x000000ac86207220 */ /* 0x000fe40000410000 */
[C---:B------:R-:W-:Y:S01]  /*f1e0*/  FMUL.FTZ R22, R133.reuse, R162 ;  /* 0x000000a285167220 */ /* 0x040fe20000410000 */
[----:B------:R-:W-:Y:S01]  /*f1f0*/  MOV R162, R31 ;  /* 0x0000001f00a27202 */ /* 0x000fe20000000f00 */
[--C-:B-1----:R-:W-:Y:S02]  /*f200*/  FFMA.FTZ R138, R208, c[0x0][0x2d0], -R196.reuse ;  /* 0x0000b400d08a7a23 */ /* 0x102fe400000108c4 */
[----:B------:R-:W-:Y:S02]  /*f210*/  FMUL.FTZ R31, R0, R171 ;  /* 0x000000ab001f7220 */ /* 0x000fe40000410000 */
[----:B------:R1:W-:Y:S01]  /*f220*/  MUFU.EX2 R170, R138 ;  /* 0x0000008a00aa7308 */ /* 0x0003e20000000800 */
[-C--:B------:R-:W-:Y:S08]  /*f230*/  HMMA.16816.F32 R20, R144, R36.reuse, R20 ;  /* 0x000000249014723c */ /* 0x080ff00000001814 */
[C---:B------:R-:W-:Y:S07]  /*f240*/  HMMA.16816.F32 R24, R148.reuse, R36, R24 ;  /* 0x000000249418723c */ /* 0x040fee0000001818 */
[C---:B------:R-:W-:Y:S01]  /*f250*/  FMUL.FTZ R36, R134.reuse, R176 ;  /* 0x000000b086247220 */ /* 0x040fe20000410000 */
[-C--:B------:R-:W-:Y:S04]  /*f260*/  HMMA.16816.F32 R28, R148, R38.reuse, R28 ;  /* 0x00000026941c723c */ /* 0x080fe8000000181c */
[----:B------:R-:W-:Y:S01]  /*f270*/  MOV R176, R164 ;  /* 0x000000a400b07202 */ /* 0x000fe20000000f00 */
[----:B------:R-:W-:Y:S01]  /*f280*/  FMUL.FTZ R37, R134, R177 ;  /* 0x000000b186257220 */ /* 0x000fe20000410000 */
[----:B------:R-:W-:Y:S01]  /*f290*/  MOV R177, R206 ;  /* 0x000000ce00b17202 */ /* 0x000fe20000000f00 */
[----:B-1----:R-:W-:Y:S01]  /*f2a0*/  FFMA.FTZ R138, R210, c[0x0][0x2d0], -R196 ;  /* 0x0000b400d28a7a23 */ /* 0x002fe200000108c4 */
[C---:B------:R-:W-:Y:S01]  /*f2b0*/  HMMA.16816.F32 R32, R144.reuse, R38, R32 ;  /* 0x000000269020723c */ /* 0x040fe20000001820 */
[----:B------:R1:W-:Y:S06]  /*f2c0*/  MUFU.EX2 R206, R139 ;  /* 0x0000008b00ce7308 */ /* 0x0003ec0000000800 */
[C---:B------:R-:W-:Y:S01]  /*f2d0*/  FMUL.FTZ R38, R133.reuse, R178 ;  /* 0x000000b285267220 */ /* 0x040fe20000410000 */
[----:B------:R-:W-:Y:S01]  /*f2e0*/  MOV R178, R200 ;  /* 0x000000c800b27202 */ /* 0x000fe20000000f00 */
[----:B------:R-:W-:Y:S02]  /*f2f0*/  FMUL.FTZ R39, R133, R179 ;  /* 0x000000b385277220 */ /* 0x000fe40000410000 */
[----:B------:R2:W-:Y:S01]  /*f300*/  MUFU.EX2 R172, R138 ;  /* 0x0000008a00ac7308 */ /* 0x0005e20000000800 */
[----:B------:R-:W-:Y:S04]  /*f310*/  MOV R179, R201 ;  /* 0x000000c900b37202 */ /* 0x000fe80000000f00 */
[-C--:B---3--:R-:W-:Y:S08]  /*f320*/  HMMA.16816.F32 R36, R144, R152.reuse, R36 ;  /* 0x000000989024723c */ /* 0x088ff00000001824 */
[C---:B------:R-:W-:Y:S04]  /*f330*/  HMMA.16816.F32 R40, R148.reuse, R152, R40 ;  /* 0x000000989428723c */ /* 0x040fe80000001828 */
[--C-:B-1----:R-:W-:Y:S01]  /*f340*/  FFMA.FTZ R139, R216, c[0x0][0x2d0], -R142.reuse ;  /* 0x0000b400d88b7a23 */ /* 0x102fe2000001088e */
[----:B------:R-:W-:Y:S03]  /*f350*/  MOV R216, R180 ;  /* 0x000000b400d87202 */ /* 0x000fe60000000f00 */
[-C--:B------:R-:W-:Y:S04]  /*f360*/  HMMA.16816.F32 R44, R148, R154.reuse, R44 ;  /* 0x0000009a942c723c */ /* 0x080fe8000000182c */
[--C-:B--2---:R-:W-:Y:S04]  /*f370*/  FFMA.FTZ R138, R212, c[0x0][0x2d0], -R142.reuse ;  /* 0x0000b400d48a7a23 */ /* 0x104fe8000001088e */
[C---:B------:R-:W-:Y:S01]  /*f380*/  HMMA.16816.F32 R48, R144.reuse, R154, R48 ;  /* 0x0000009a9030723c */ /* 0x040fe20000001830 */
[----:B------:R1:W-:Y:S01]  /*f390*/  MUFU.EX2 R171, R138 ;  /* 0x0000008a00ab7308 */ /* 0x0003e20000000800 */
[----:B------:R-:W2:Y:S06]  /*f3a0*/  LDSM.16.MT88.4 R152, [R225+0x3880] ;  /* 0x00388000e198783b */ /* 0x000eac0000004200 */
[-C--:B------:R-:W-:Y:S08]  /*f3b0*/  HMMA.16816.F32 R52, R144, R156.reuse, R52 ;  /* 0x0000009c9034723c */ /* 0x080ff00000001834 */
[C---:B------:R-:W-:Y:S08]  /*f3c0*/  HMMA.16816.F32 R56, R148.reuse, R156, R56 ;  /* 0x0000009c9438723c */ /* 0x040ff00000001838 */
[-C--:B------:R-:W-:Y:S04]  /*f3d0*/  HMMA.16816.F32 R60, R148, R158.reuse, R60 ;  /* 0x0000009e943c723c */ /* 0x080fe8000000183c */
[----:B-1----:R-:W-:Y:S04]  /*f3e0*/  FFMA.FTZ R138, R214, c[0x0][0x2d0], -R142 ;  /* 0x0000b400d68a7a23 */ /* 0x002fe8000001088e */
[C---:B------:R-:W-:Y:S01]  /*f3f0*/  HMMA.16816.F32 R64, R144.reuse, R158, R64 ;  /* 0x0000009e9040723c */ /* 0x040fe20000001840 */
[----:B------:R1:W3:Y:S01]  /*f400*/  MUFU.EX2 R174, R138 ;  /* 0x0000008a00ae7308 */ /* 0x0002e20000000800 */
[----:B------:R-:W4:Y:S06]  /*f410*/  LDSM.16.MT88.4 R156, [R226+0x3880] ;  /* 0x00388000e29c783b */ /* 0x000f2c0000004200 */
[-C--:B--2---:R-:W-:Y:S08]  /*f420*/  HMMA.16816.F32 R68, R144, R152.reuse, R68 ;  /* 0x000000989044723c */ /* 0x084ff00000001844 */
[C---:B------:R-:W-:Y:S04]  /*f430*/  HMMA.16816.F32 R72, R148.reuse, R152, R72 ;  /* 0x000000989448723c */ /* 0x040fe80000001848 */
[--C-:B-1----:R-:W-:Y:S04]  /*f440*/  FFMA.FTZ R138, R220, c[0x0][0x2d0], -R143.reuse ;  /* 0x0000b400dc8a7a23 */ /* 0x102fe8000001088f */
[-C--:B------:R-:W-:Y:S01]  /*f450*/  HMMA.16816.F32 R76, R148, R154.reuse, R76 ;  /* 0x0000009a944c723c */ /* 0x080fe2000000184c */
[----:B------:R1:W-:Y:S07]  /*f460*/  MUFU.EX2 R182, R138 ;  /* 0x0000008a00b67308 */ /* 0x0003ee0000000800 */
[C---:B------:R-:W-:Y:S01]  /*f470*/  HMMA.16816.F32 R80, R144.reuse, R154, R80 ;  /* 0x0000009a9050723c */ /* 0x040fe20000001850 */
[----:B------:R-:W2:Y:S07]  /*f480*/  LDSM.16.MT88.4 R152, [R228+0x3880] ;  /* 0x00388000e498783b */ /* 0x000eae0000004200 */
[-C--:B----4-:R-:W-:Y:S08]  /*f490*/  HMMA.16816.F32 R84, R144, R156.reuse, R84 ;  /* 0x0000009c9054723c */ /* 0x090ff00000001854 */
[C---:B------:R-:W-:Y:S04]  /*f4a0*/  HMMA.16816.F32 R88, R148.reuse, R156, R88 ;  /* 0x0000009c9458723c */ /* 0x040fe80000001858 */
[--C-:B-1----:R-:W-:Y:S04]  /*f4b0*/  FFMA.FTZ R138, R215, c[0x0][0x2d0], -R143.reuse ;  /* 0x0000b400d78a7a23 */ /* 0x102fe8000001088f */
[-C--:B------:R-:W-:Y:S01]  /*f4c0*/  HMMA.16816.F32 R92, R148, R158.reuse, R92 ;  /* 0x0000009e945c723c */ /* 0x080fe2000000185c */
[----:B------:R1:W4:Y:S07]  /*f4d0*/  MUFU.EX2 R220, R138 ;  /* 0x0000008a00dc7308 */ /* 0x00032e0000000800 */
[C---:B------:R-:W-:Y:S01]  /*f4e0*/  HMMA.16816.F32 R96, R144.reuse, R158, R96 ;  /* 0x0000009e9060723c */ /* 0x040fe20000001860 */
[----:B------:R-:W4:Y:S07]  /*f4f0*/  LDSM.16.MT88.4 R156, [R227+0x3880] ;  /* 0x00388000e39c783b */ /* 0x000f2e0000004200 */
[-C--:B--2---:R-:W-:Y:S08]  /*f500*/  HMMA.16816.F32 R100, R144, R152.reuse, R100 ;  /* 0x000000989064723c */ /* 0x084ff00000001864 */
[C---:B------:R-:W-:Y:S04]  /*f510*/  HMMA.16816.F32 R104, R148.reuse, R152, R104 ;  /* 0x000000989468723c */ /* 0x040fe80000001868 */
[--C-:B-1----:R-:W-:Y:S01]  /*f520*/  FFMA.FTZ R138, R221, c[0x0][0x2d0], -R2.reuse ;  /* 0x0000b400dd8a7a23 */ /* 0x102fe20000010802 */
[----:B---3--:R-:W-:Y:S03]  /*f530*/  MOV R221, R174 ;  /* 0x000000ae00dd7202 */ /* 0x008fe60000000f00 */
[-C--:B------:R-:W-:Y:S01]  /*f540*/  HMMA.16816.F32 R108, R148, R154.reuse, R108 ;  /* 0x0000009a946c723c */ /* 0x080fe2000000186c */
[----:B------:R1:W-:Y:S07]  /*f550*/  MUFU.EX2 R215, R138 ;  /* 0x0000008a00d77308 */ /* 0x0003ee0000000800 */
[C---:B------:R-:W-:Y:S01]  /*f560*/  HMMA.16816.F32 R112, R144.reuse, R154, R112 ;  /* 0x0000009a9070723c */ /* 0x040fe20000001870 */
[----:B------:R-:W2:Y:S07]  /*f570*/  LDSM.16.MT88.4 R152, [R225+0x2880] ;  /* 0x00288000e198783b */ /* 0x000eae0000004200 */
[-C--:B----4-:R-:W-:Y:S08]  /*f580*/  HMMA.16816.F32 R116, R144, R156.reuse, R116 ;  /* 0x0000009c9074723c */ /* 0x090ff00000001874 */
[C---:B------:R-:W-:Y:S04]  /*f590*/  HMMA.16816.F32 R120, R148.reuse, R156, R120 ;  /* 0x0000009c9478723c */ /* 0x040fe80000001878 */
[--C-:B-1----:R-:W-:Y:S01]  /*f5a0*/  FFMA.FTZ R138, R222, c[0x0][0x2d0], -R2.reuse ;  /* 0x0000b400de8a7a23 */ /* 0x102fe20000010802 */
[----:B------:R-:W-:Y:S02]  /*f5b0*/  MOV R222, R172 ;  /* 0x000000ac00de7202 */ /* 0x000fe40000000f00 */
[----:B------:R-:W-:Y:S01]  /*f5c0*/  MOV R172, R169 ;  /* 0x000000a900ac7202 */ /* 0x000fe20000000f00 */
[-C--:B------:R-:W-:Y:S01]  /*f5d0*/  HMMA.16816.F32 R124, R148, R158.reuse, R124 ;  /* 0x0000009e947c723c */ /* 0x080fe2000000187c */
[----:B------:R1:W3:Y:S03]  /*f5e0*/  MUFU.EX2 R214, R138 ;  /* 0x0000008a00d67308 */ /* 0x0002e60000000800 */
[----:B------:R-:W-:Y:S02]  /*f5f0*/  MOV R169, R163 ;  /* 0x000000a300a97202 */ /* 0x000fe40000000f00 */
[----:B------:R-:W-:Y:S02]  /*f600*/  MOV R175, R172 ;  /* 0x000000ac00af7202 */ /* 0x000fe40000000f00 */
[----:B------:R-:W-:Y:S01]  /*f610*/  HMMA.16816.F32 R128, R144, R158, R128 ;  /* 0x0000009e9080723c */ /* 0x000fe20000001880 */
[----:B------:R-:W-:Y:S03]  /*f620*/  LDSM.16.MT88.4 R156, [R227+0x2880] ;  /* 0x00288000e39c783b */ /* 0x000fe60000004200 */
[----:B------:R-:W-:Y:S02]  /*f630*/  F2FP.PACK_AB R148, R220, R182 ;  /* 0x000000b6dc94723e */ /* 0x000fe400000000ff */
[----:B------:R-:W-:Y:S01]  /*f640*/  MOV R172, R165 ;  /* 0x000000a500ac7202 */ /* 0x000fe20000000f00 */
[--C-:B-1----:R-:W-:Y:S01]  /*f650*/  FFMA.FTZ R138, R244, c[0x0][0x2d0], -R143.reuse ;  /* 0x0000b400f48a7a23 */ /* 0x102fe2000001088f */
[----:B------:R-:W-:Y:S04]  /*f660*/  MOV R244, R171 ;  /* 0x000000ab00f47202 */ /* 0x000fe80000000f00 */
[----:B------:R-:W-:Y:S01]  /*f670*/  MOV R171, R168 ;  /* 0x000000a800ab7202 */ /* 0x000fe20000000f00 */
[----:B------:R1:W-:Y:S01]  /*f680*/  MUFU.EX2 R213, R138 ;  /* 0x0000008a00d57308 */ /* 0x0003e20000000800 */
[----:B------:R-:W-:Y:S02]  /*f690*/  MOV R168, R162 ;  /* 0x000000a200a87202 */ /* 0x000fe40000000f00 */
[----:B------:R-:W-:Y:S02]  /*f6a0*/  F2FP.PACK_AB R147, R221, R244 ;  /* 0x000000f4dd93723e */ /* 0x000fe400000000ff */
[----:B---3--:R-:W-:Y:S02]  /*f6b0*/  F2FP.PACK_AB R149, R214, R215 ;  /* 0x000000d7d695723e */ /* 0x008fe400000000ff */
[----:B------:R-:W-:Y:S01]  /*f6c0*/  MOV R174, R171 ;  /* 0x000000ab00ae7202 */ /* 0x000fe20000000f00 */
[--C-:B-1----:R-:W-:Y:S01]  /*f6d0*/  FFMA.FTZ R138, R223, c[0x0][0x2d0], -R143.reuse ;  /* 0x0000b400df8a7a23 */ /* 0x102fe2000001088f */
[----:B------:R-:W-:Y:S02]  /*f6e0*/  MOV R223, R170 ;  /* 0x000000aa00df7202 */ /* 0x000fe40000000f00 */
[----:B------:R-:W-:Y:S01]  /*f6f0*/  MOV R170, R167 ;  /* 0x000000a700aa7202 */ /* 0x000fe20000000f00 */
[----:B------:R1:W3:Y:S01]  /*f700*/  MUFU.EX2 R212, R138 ;  /* 0x0000008a00d47308 */ /* 0x0002e20000000800 */
[----:B------:R-:W-:Y:S02]  /*f710*/  MOV R167, R161 ;  /* 0x000000a100a77202 */ /* 0x000fe40000000f00 */
[----:B------:R-:W-:Y:S02]  /*f720*/  F2FP.PACK_AB R146, R222, R223 ;  /* 0x000000dfde92723e */ /* 0x000fe400000000ff */
[----:B------:R-:W-:Y:S02]  /*f730*/  MOV R171, R170 ;  /* 0x000000aa00ab7202 */ /* 0x000fe40000000f00 */
[----:B------:R-:W-:Y:S02]  /*f740*/  MOV R170, R169 ;  /* 0x000000a900aa7202 */ /* 0x000fe40000000f00 */
[----:B------:R-:W-:Y:S02]  /*f750*/  MOV R169, R168 ;  /* 0x000000a800a97202 */ /* 0x000fe40000000f00 */
[----:B------:R-:W-:Y:S01]  /*f760*/  MOV R168, R167 ;  /* 0x000000a700a87202 */ /* 0x000fe20000000f00 */
[--C-:B-1----:R-:W-:Y:S01]  /*f770*/  FFMA.FTZ R138, R245, c[0x0][0x2d0], -R2.reuse ;  /* 0x0000b400f58a7a23 */ /* 0x102fe20000010802 */
[----:B------:R-:W-:Y:S02]  /*f780*/  MOV R245, R160 ;  /* 0x000000a000f57202 */ /* 0x000fe40000000f00 */
[----:B------:R-:W1:Y:S01]  /*f790*/  LDSM.16.MT88.4 R160, [R226+0x2880] ;  /* 0x00288000e2a0783b */ /* 0x000e620000004200 */
[----:B------:R4:W-:Y:S01]  /*f7a0*/  MUFU.EX2 R211, R138 ;  /* 0x0000008a00d37308 */ /* 0x0009e20000000800 */
[----:B------:R-:W-:Y:S02]  /*f7b0*/  F2FP.PACK_AB R145, R245, R181 ;  /* 0x000000b5f591723e */ /* 0x000fe400000000ff */
[----:B---3--:R-:W-:Y:S01]  /*f7c0*/  F2FP.PACK_AB R150, R212, R213 ;  /* 0x000000d5d496723e */ /* 0x008fe200000000ff */
[----:B----4-:R-:W-:Y:S01]  /*f7d0*/  FFMA.FTZ R138, R246, c[0x0][0x2d0], -R2 ;  /* 0x0000b400f68a7a23 */ /* 0x010fe20000010802 */
[----:B------:R-:W-:Y:S02]  /*f7e0*/  MOV R246, R173 ;  /* 0x000000ad00f67202 */ /* 0x000fe40000000f00 */
[----:B------:R-:W-:Y:S03]  /*f7f0*/  MOV R173, R166 ;  /* 0x000000a600ad7202 */ /* 0x000fe60000000f00 */
[----:B------:R3:W4:Y:S01]  /*f800*/  MUFU.EX2 R210, R138 ;  /* 0x0000008a00d27308 */ /* 0x0007220000000800 */
[----:B------:R-:W-:Y:S01]  /*f810*/  F2FP.PACK_AB R144, R246, R180 ;  /* 0x000000b4f690723e */ /* 0x000fe200000000ff */
[----:B------:R-:W1:Y:S01]  /*f820*/  LDSM.16.MT88.4 R164, [R228+0x2880] ;  /* 0x00288000e4a4783b */ /* 0x000e620000004200 */
[----:B------:R-:W-:Y:S05]  /*f830*/  MOV R180, R175 ;  /* 0x000000af00b47202 */ /* 0x000fea0000000f00 */
[-C--:B--2---:R-:W-:Y:S03]  /*f840*/  HMMA.16816.F32 R4, R144, R152.reuse, R4 ;  /* 0x000000989004723c */ /* 0x084fe60000001804 */
[--C-:B---3--:R-:W-:Y:S01]  /*f850*/  FFMA.FTZ R138, R176, c[0x0][0x2d0], -R196.reuse ;  /* 0x0000b400b08a7a23 */ /* 0x108fe200000108c4 */
[----:B----4-:R-:W-:Y:S02]  /*f860*/  F2FP.PACK_AB R151, R210, R211 ;  /* 0x000000d3d297723e */ /* 0x010fe400000000ff */
[----:B------:R-:W-:Y:S01]  /*f870*/  MOV R176, R202 ;  /* 0x000000ca00b07202 */ /* 0x000fe20000000f00 */
[----:B------:R2:W-:Y:S04]  /*f880*/  MUFU.EX2 R209, R138 ;  /* 0x0000008a00d17308 */ /* 0x0005e80000000800 */
[C---:B------:R-:W-:Y:S06]  /*f890*/  HMMA.16816.F32 R8, R148.reuse, R152, R8 ;  /* 0x000000989408723c */ /* 0x040fec0000001808 */
[----:B------:R-:W-:Y:S02]  /*f8a0*/  MUFU.EX2 R202, R139 ;  /* 0x0000008b00ca7308 */ /* 0x000fe40000000800 */
[-C--:B------:R-:W-:Y:S08]  /*f8b0*/  HMMA.16816.F32 R12, R148, R154.reuse, R12 ;  /* 0x0000009a940c723c */ /* 0x080ff0000000180c */
[C---:B------:R-:W-:Y:S01]  /*f8c0*/  HMMA.16816.F32 R16, R144.reuse, R154, R16 ;  /* 0x0000009a9010723c */ /* 0x040fe20000001810 */
[----:B------:R-:W3:Y:S01]  /*f8d0*/  LDSM.16.MT88.4 R152, [R225+0x4080] ;  /* 0x00408000e198783b */ /* 0x000ee20000004200 */
[----:B------:R-:W-:Y:S02]  /*f8e0*/  MUFU.EX2 R139, R140 ;  /* 0x0000008c008b7308 */ /* 0x000fe40000000800 */
[----:B--2---:R-:W-:Y:S01]  /*f8f0*/  FFMA.FTZ R138, R251, c[0x0][0x2d0], -R196 ;  /* 0x0000b400fb8a7a23 */ /* 0x004fe200000108c4 */
[----:B------:R-:W-:Y:S02]  /*f900*/  MOV R251, R182 ;  /* 0x000000b600fb7202 */ /* 0x000fe40000000f00 */
[----:B------:R-:W-:Y:S01]  /*f910*/  MOV R182, R193 ;  /* 0x000000c100b67202 */ /* 0x000fe20000000f00 */
[-C--:B-1----:R-:W-:Y:S04]  /*f920*/  HMMA.16816.F32 R20, R144, R160.reuse, R20 ;  /* 0x000000a09014723c */ /* 0x082fe80000001814 */
[----:B------:R1:W2:Y:S04]  /*f930*/  MUFU.EX2 R208, R138 ;  /* 0x0000008a00d07308 */ /* 0x0002a80000000800 */
[C---:B------:R-:W-:Y:S08]  /*f940*/  HMMA.16816.F32 R24, R148.reuse, R160, R24 ;  /* 0x000000a09418723c */ /* 0x040ff00000001818 */
[-C--:B------:R-:W-:Y:S08]  /*f950*/  HMMA.16816.F32 R28, R148, R162.reuse, R28 ;  /* 0x000000a2941c723c */ /* 0x080ff0000000181c */
[C---:B------:R-:W-:Y:S01]  /*f960*/  HMMA.16816.F32 R32, R144.reuse, R162, R32 ;  /* 0x000000a29020723c */ /* 0x040fe20000001820 */
[----:B------:R-:W4:Y:S03]  /*f970*/  LDSM.16.MT88.4 R160, [R226+0x4080] ;  /* 0x00408000e2a0783b */ /* 0x000f260000004200 */
[----:B-1----:R-:W-:Y:S01]  /*f980*/  FFMA.FTZ R138, R252, c[0x0][0x2d0], -R142 ;  /* 0x0000b400fc8a7a23 */ /* 0x002fe2000001088e */
[----:B------:R-:W-:Y:S02]  /*f990*/  MOV R252, R181 ;  /* 0x000000b500fc7202 */ /* 0x000fe40000000f00 */
[----:B------:R-:W-:Y:S01]  /*f9a0*/  MOV R181, R174 ;  /* 0x000000ae00b57202 */ /* 0x000fe20000000f00 */
[-C--:B------:R-:W-:Y:S01]  /*f9b0*/  HMMA.16816.F32 R36, R144, R164.reuse, R36 ;  /* 0x000000a49024723c */ /* 0x080fe20000001824 */
[----:B------:R1:W-:Y:S03]  /*f9c0*/  MUFU.EX2 R207, R138 ;  /* 0x0000008a00cf7308 */ /* 0x0003e60000000800 */
[----:B--2---:R-:W-:Y:S04]  /*f9d0*/  F2FP.PACK_AB R140, R208, R209 ;  /* 0x000000d1d08c723e */ /* 0x004fe800000000ff */
[C---:B------:R-:W-:Y:S08]  /*f9e0*/  HMMA.16816.F32 R40, R148.reuse, R164, R40 ;  /* 0x000000a49428723c */ /* 0x040ff00000001828 */
[-C--:B------:R-:W-:Y:S08]  /*f9f0*/  HMMA.16816.F32 R44, R148, R166.reuse, R44 ;  /* 0x000000a6942c723c */ /* 0x080ff0000000182c */
[C---:B------:R-:W-:Y:S04]  /*fa00*/  HMMA.16816.F32 R48, R144.reuse, R166, R48 ;  /* 0x000000a69030723c */ /* 0x040fe80000001830 */
[--C-:B-1----:R-:W-:Y:S04]  /*fa10*/  FFMA.FTZ R138, R197, c[0x0][0x2d0], -R196.reuse ;  /* 0x0000b400c58a7a23 */ /* 0x102fe800000108c4 */
[-C--:B------:R-:W-:Y:S01]  /*fa20*/  HMMA.16816.F32 R52, R144, R156.reuse, R52 ;  /* 0x0000009c9034723c */ /* 0x080fe20000001834 */
[----:B------:R1:W-:Y:S07]  /*fa30*/  MUFU.EX2 R205, R138 ;  /* 0x0000008a00cd7308 */ /* 0x0003ee0000000800 */
[C---:B------:R-:W-:Y:S08]  /*fa40*/  HMMA.16816.F32 R56, R148.reuse, R156, R56 ;  /* 0x0000009c9438723c */ /* 0x040ff00000001838 */
[-C--:B------:R-:W-:Y:S08]  /*fa50*/  HMMA.16816.F32 R60, R148, R158.reuse, R60 ;  /* 0x0000009e943c723c */ /* 0x080ff0000000183c */
[C---:B------:R-:W-:Y:S01]  /*fa60*/  HMMA.16816.F32 R64, R144.reuse, R158, R64 ;  /* 0x0000009e9040723c */ /* 0x040fe20000001840 */
[----:B------:R-:W2:Y:S03]  /*fa70*/  LDSM.16.MT88.4 R156, [R228+0x4080] ;  /* 0x00408000e49c783b */ /* 0x000ea60000004200 */
[----:B-1----:R-:W-:Y:S04]  /*fa80*/  FFMA.FTZ R138, R198, c[0x0][0x2d0], -R196 ;  /* 0x0000b400c68a7a23 */ /* 0x002fe800000108c4 */
[-C--:B---3--:R-:W-:Y:S01]  /*fa90*/  HMMA.16816.F32 R68, R144, R152.reuse, R68 ;  /* 0x000000989044723c */ /* 0x088fe20000001844 */
[----:B------:R1:W3:Y:S07]  /*faa0*/  MUFU.EX2 R204, R138 ;  /* 0x0000008a00cc7308 */ /* 0x0002ee0000000800 */
[C---:B------:R-:W-:Y:S08]  /*fab0*/  HMMA.16816.F32 R72, R148.reuse, R152, R72 ;  /* 0x000000989448723c */ /* 0x040ff00000001848 */
[-C--:B------:R-:W-:Y:S08]  /*fac0*/  HMMA.16816.F32 R76, R148, R154.reuse, R76 ;  /* 0x0000009a944c723c */ /* 0x080ff0000000184c */
[C---:B------:R-:W-:Y:S01]  /*fad0*/  HMMA.16816.F32 R80, R144.reuse, R154, R80 ;  /* 0x0000009a9050723c */ /* 0x040fe20000001850 */
[----:B------:R-:W2:Y:S03]  /*fae0*/  LDSM.16.MT88.4 R152, [R227+0x4080] ;  /* 0x00408000e398783b */ /* 0x000ea60000004200 */
[----:B-1----:R-:W-:Y:S01]  /*faf0*/  FFMA.FTZ R138, R199, c[0x0][0x2d0], -R142 ;  /* 0x0000b400c78a7a23 */ /* 0x002fe2000001088e */
[----:B---3--:R-:W-:Y:S03]  /*fb00*/  F2FP.PACK_AB R142, R204, R205 ;  /* 0x000000cdcc8e723e */ /* 0x008fe600000000ff */
[-C--:B----4-:R-:W-:Y:S01]  /*fb10*/  HMMA.16816.F32 R84, R144, R160.reuse, R84 ;  /* 0x000000a09054723c */ /* 0x090fe20000001854 */
[----:B------:R1:W-:Y:S07]  /*fb20*/  MUFU.EX2 R203, R138 ;  /* 0x0000008a00cb7308 */ /* 0x0003ee0000000800 */
[C---:B------:R-:W-:Y:S08]  /*fb30*/  HMMA.16816.F32 R88, R148.reuse, R160, R88 ;  /* 0x000000a09458723c */ /* 0x040ff00000001858 */
[-C--:B------:R-:W-:Y:S08]  /*fb40*/  HMMA.16816.F32 R92, R148, R162.reuse, R92 ;  /* 0x000000a2945c723c */ /* 0x080ff0000000185c */
[C---:B------:R-:W-:Y:S01]  /*fb50*/  HMMA.16816.F32 R96, R144.reuse, R162, R96 ;  /* 0x000000a29060723c */ /* 0x040fe20000001860 */
[----:B------:R-:W3:Y:S03]  /*fb60*/  LDSM.16.MT88.4 R160, [R225+0x3080] ;  /* 0x00308000e1a0783b */ /* 0x000ee60000004200 */
[--C-:B-1----:R-:W-:Y:S01]  /*fb70*/  FFMA.FTZ R138, R217, c[0x0][0x2d0], -R143.reuse ;  /* 0x0000b400d98a7a23 */ /* 0x102fe2000001088f */
[----:B------:R-:W-:Y:S02]  /*fb80*/  MOV R217, R179 ;  /* 0x000000b300d97202 */ /* 0x000fe40000000f00 */
[----:B------:R-:W-:Y:S01]  /*fb90*/  MOV R179, R194 ;  /* 0x000000c200b37202 */ /* 0x000fe20000000f00 */
[-C--:B--2---:R-:W-:Y:S01]  /*fba0*/  HMMA.16816.F32 R100, R144, R156.reuse, R100 ;  /* 0x0000009c9064723c */ /* 0x084fe20000001864 */
[----:B------:R1:W-:Y:S07]  /*fbb0*/  MUFU.EX2 R201, R138 ;  /* 0x0000008a00c97308 */ /* 0x0003ee0000000800 */
[C---:B------:R-:W-:Y:S08]  /*fbc0*/  HMMA.16816.F32 R104, R148.reuse, R156, R104 ;  /* 0x0000009c9468723c */ /* 0x040ff00000001868 */
[-C--:B------:R-:W-:Y:S08]  /*fbd0*/  HMMA.16816.F32 R108, R148, R158.reuse, R108 ;  /* 0x0000009e946c723c */ /* 0x080ff0000000186c */
[C---:B------:R-:W-:Y:S04]  /*fbe0*/  HMMA.16816.F32 R112, R144.reuse, R158, R112 ;  /* 0x0000009e9070723c */ /* 0x040fe80000001870 */
[--C-:B-1----:R-:W-:Y:S01]  /*fbf0*/  FFMA.FTZ R138, R218, c[0x0][0x2d0], -R143.reuse ;  /* 0x0000b400da8a7a23 */ /* 0x102fe2000001088f */
[----:B------:R-:W-:Y:S02]  /*fc00*/  MOV R218, R178 ;  /* 0x000000b200da7202 */ /* 0x000fe40000000f00 */
[----:B------:R-:W-:Y:S01]  /*fc10*/  MOV R178, R192 ;  /* 0x000000c000b27202 */ /* 0x000fe20000000f00 */
[-C--:B------:R-:W-:Y:S01]  /*fc20*/  HMMA.16816.F32 R116, R144, R152.reuse, R116 ;  /* 0x000000989074723c */ /* 0x080fe20000001874 */
[----:B------:R1:W2:Y:S07]  /*fc30*/  MUFU.EX2 R200, R138 ;  /* 0x0000008a00c87308 */ /* 0x0002ae0000000800 */
[C---:B------:R-:W-:Y:S08]  /*fc40*/  HMMA.16816.F32 R120, R148.reuse, R152, R120 ;  /* 0x000000989478723c */ /* 0x040ff00000001878 */
[-C--:B------:R-:W-:Y:S08]  /*fc50*/  HMMA.16816.F32 R124, R148, R154.reuse, R124 ;  /* 0x0000009a947c723c */ /* 0x080ff0000000187c */
[----:B------:R-:W-:Y:S04]  /*fc60*/  HMMA.16816.F32 R128, R144, R154, R128 ;  /* 0x0000009a9080723c */ /* 0x000fe80000001880 */
[--C-:B-1----:R-:W-:Y:S01]  /*fc70*/  FFMA.FTZ R138, R219, c[0x0][0x2d0], -R2.reuse ;  /* 0x0000b400db8a7a23 */ /* 0x102fe20000010802 */
[----:B--2---:R-:W-:Y:S02]  /*fc80*/  F2FP.PACK_AB R192, R200, R201 ;  /* 0x000000c9c8c0723e */ /* 0x004fe400000000ff */
[----:B------:R-:W-:Y:S01]  /*fc90*/  MOV R219, R177 ;  /* 0x000000b100db7202 */ /* 0x000fe20000000f00 */
[----:B------:R1:W-:Y:S01]  /*fca0*/  MUFU.EX2 R198, R138 ;  /* 0x0000008a00c67308 */ /* 0x0003e20000000800 */
[----:B------:R-:W-:Y:S03]  /*fcb0*/  MOV R177, R195 ;  /* 0x000000c300b17202 */ /* 0x000fe60000000f00 */
[--C-:B-1----:R-:W-:Y:S02]  /*fcc0*/  FFMA.FTZ R138, R185, c[0x0][0x2d0], -R2.reuse ;  /* 0x0000b400b98a7a23 */ /* 0x102fe40000010802 */
[----:B------:R-:W-:Y:S01]  /*fcd0*/  FFMA.FTZ R2, R141, c[0x0][0x2d0], -R2 ;  /* 0x0000b4008d027a23 */ /* 0x000fe20000010802 */
[----:B------:R-:W-:Y:S03]  /*fce0*/  F2FP.PACK_AB R141, R206, R207 ;  /* 0x000000cfce8d723e */ /* 0x000fe600000000ff */
[----:B------:R1:W2:Y:S02]  /*fcf0*/  MUFU.EX2 R199, R138 ;  /* 0x0000008a00c77308 */ /* 0x0002a40000000800 */
[--C-:B-1----:R-:W-:Y:S01]  /*fd00*/  FFMA.FTZ R138, R184, c[0x0][0x2d0], -R143.reuse ;  /* 0x0000b400b88a7a23 */ /* 0x102fe2000001088f */
[----:B--2---:R-:W-:Y:S07]  /*fd10*/  F2FP.PACK_AB R193, R199, R198 ;  /* 0x000000c6c7c1723e */ /* 0x004fee00000000ff */
[----:B------:R1:W-:Y:S02]  /*fd20*/  MUFU.EX2 R197, R138 ;  /* 0x0000008a00c57308 */ /* 0x0003e40000000800 */
[----:B-1----:R-:W-:Y:S01]  /*fd30*/  FFMA.FTZ R138, R183, c[0x0][0x2d0], -R143 ;  /* 0x0000b400b78a7a23 */ /* 0x002fe2000001088f */
[----:B------:R-:W-:Y:S02]  /*fd40*/  MOV R183, R172 ;  /* 0x000000ac00b77202 */ /* 0x000fe40000000f00 */
[----:B------:R-:W-:Y:S05]  /*fd50*/  F2FP.PACK_AB R143, R202, R203 ;  /* 0x000000cbca8f723e */ /* 0x000fea00000000ff */
[----:B------:R-:W1:Y:S02]  /*fd60*/  MUFU.EX2 R196, R138 ;  /* 0x0000008a00c47308 */ /* 0x000e640000000800 */
[-C--:B---3--:R-:W-:Y:S01]  /*fd70*/  HMMA.16816.F32 R144, R140, R160.reuse, R4 ;  /* 0x000000a08c90723c */ /* 0x088fe20000001804 */
[----:B------:R-:W-:Y:S07]  /*fd80*/  LDSM.16.MT88.4 R4, [R227+0x3080] ;  /* 0x00308000e304783b */ /* 0x000fee0000004200 */
[----:B------:R2:W3:Y:S01]  /*fd90*/  MUFU.EX2 R138, R2 ;  /* 0x00000002008a7308 */ /* 0x0004e20000000800 */
[----:B-1----:R-:W-:Y:S03]  /*fda0*/  F2FP.PACK_AB R194, R196, R197 ;  /* 0x000000c5c4c2723e */ /* 0x002fe600000000ff */
[----:B--2---:R-:W-:Y:S02]  /*fdb0*/  MOV R2, R176 ;  /* 0x000000b000027202 */ /* 0x004fe40000000f00 */
[----:B------:R-:W-:Y:S02]  /*fdc0*/  MOV R176, R173 ;  /* 0x000000ad00b07202 */ /* 0x000fe40000000f00 */
[----:B------:R-:W1:Y:S01]  /*fdd0*/  LDSM.16.MT88.4 R172, [R226+0x3080] ;  /* 0x00308000e2ac783b */ /* 0x000e620000004200 */
[----:B---3--:R-:W-:Y:S07]  /*fde0*/  F2FP.PACK_AB R195, R138, R139 ;  /* 0x0000008b8ac3723e */ /* 0x008fee00000000ff */
[C---:B------:R-:W-:Y:S01]  /*fdf0*/  HMMA.16816.F32 R148, R192.reuse, R160, R8 ;  /* 0x000000a0c094723c */ /* 0x040fe20000001808 */
[----:B------:R-:W2:Y:S07]  /*fe00*/  LDSM.16.MT88.4 R8, [R225+0x4880] ;  /* 0x00488000e108783b */ /* 0x000eae0000004200 */
[-C--:B------:R-:W-:Y:S01]  /*fe10*/  HMMA.16816.F32 R152, R192, R162.reuse, R12 ;  /* 0x000000a2c098723c */ /* 0x080fe2000000180c */
[----:B------:R-:W3:Y:S07]  /*fe20*/  LDSM.16.MT88.4 R12, [R226+0x4880] ;  /* 0x00488000e20c783b */ /* 0x000eee0000004200 */
[C---:B------:R-:W-:Y:S01]  /*fe30*/  HMMA.16816.F32 R156, R140.reuse, R162, R16 ;  /* 0x000000a28c9c723c */ /* 0x040fe20000001810 */
[----:B------:R-:W2:Y:S07]  /*fe40*/  LDSM.16.MT88.4 R16, [R228+0x4880] ;  /* 0x00488000e410783b */ /* 0x000eae0000004200 */
[-C--:B-1----:R-:W-:Y:S01]  /*fe50*/  HMMA.16816.F32 R160, R140, R172.reuse, R20 ;  /* 0x000000ac8ca0723c */ /* 0x082fe20000001814 */
[----:B------:R-:W1:Y:S07]  /*fe60*/  LDSM.16.MT88.4 R20, [R227+0x4880] ;  /* 0x00488000e314783b */ /* 0x000e6e0000004200 */
[C---:B------:R-:W-:Y:S07]  /*fe70*/  HMMA.16816.F32 R164, R192.reuse, R172, R24 ;  /* 0x000000acc0a4723c */ /* 0x040fee0000001818 */
[----:B------:R-:W-:Y:S02]  /*fe80*/  MOV R27, R171 ;  /* 0x000000ab001b7202 */ /* 0x000fe40000000f00 */
[----:B------:R-:W-:Y:S03]  /*fe90*/  MOV R26, R170 ;  /* 0x000000aa001a7202 */ /* 0x000fe60000000f00 */
[----:B------:R-:W-:Y:S02]  /*fea0*/  MOV R25, R169 ;  /* 0x000000a900197202 */ /* 0x000fe40000000f00 */
[----:B------:R-:W-:Y:S02]  /*feb0*/  MOV R24, R168 ;  /* 0x000000a800187202 */ /* 0x000fe40000000f00 */
[-C--:B------:R-:W-:Y:S07]  /*fec0*/  HMMA.16816.F32 R168, R192, R174.reuse, R28 ;  /* 0x000000aec0a8723c */ /* 0x080fee000000181c */
[----:B------:R-:W-:Y:S01]  /*fed0*/  MOV R29, R179 ;  /* 0x000000b3001d7202 */ /* 0x000fe20000000f00 */
[C---:B------:R-:W-:Y:S01]  /*fee0*/  HMMA.16816.F32 R172, R140.reuse, R174, R32 ;  /* 0x000000ae8cac723c */ /* 0x040fe20000001820 */
[----:B------:R-:W4:Y:S03]  /*fef0*/  LDL.LU R32, [R1+0x28] ;  /* 0x0000280001207983 */ /* 0x000f260000300800 */
[----:B------:R-:W-:Y:S01]  /*ff00*/  MOV R30, R178 ;  /* 0x000000b2001e7202 */ /* 0x000fe20000000f00 */
[----:B------:R-:W4:Y:S01]  /*ff10*/  LDL.LU R35, [R1+0x2c] ;  /* 0x00002c0001237983 */ /* 0x000f220000300800 */
[----:B------:R-:W-:Y:S02]  /*ff20*/  MOV R31, R183 ;  /* 0x000000b7001f7202 */ /* 0x000fe40000000f00 */
[----:B------:R-:W-:Y:S04]  /*ff30*/  MOV R33, R177 ;  /* 0x000000b100217202 */ /* 0x000fe80000000f00 */
[----:B------:R-:W-:Y:S02]  /*ff40*/  MOV R34, R176 ;  /* 0x000000b000227202 */ /* 0x000fe40000000f00 */
[-C--:B------:R-:W-:Y:S01]  /*ff50*/  HMMA.16816.F32 R176, R140, R188.reuse, R36 ;  /* 0x000000bc8cb0723c */ /* 0x080fe20000001824 */
[----:B------:R-:W4:Y:S02]  /*ff60*/  LDL.LU R37, [R1+0x20] ;  /* 0x0000200001257983 */ /* 0x000f240000300800 */
[----:B------:R-:W-:Y:S02]  /*ff70*/  MOV R28, R182 ;  /* 0x000000b6001c7202 */ /* 0x000fe40000000f00 */
[----:B------:R-:W4:Y:S02]  /*ff80*/  LDL.LU R39, [R1+0x24] ;  /* 0x0000240001277983 */ /* 0x000f240000300800 */
[----:B------:R-:W-:Y:S02]  /*ff90*/  MOV R36, R181 ;  /* 0x000000b500247202 */ /* 0x000fe40000000f00 */
[----:B------:R-:W-:Y:S02]  /*ffa0*/  MOV R38, R180 ;  /* 0x000000b400267202 */ /* 0x000fe40000000f00 */
[C---:B------:R-:W-:Y:S08]  /*ffb0*/  HMMA.16816.F32 R180, R192.reuse, R188, R40 ;  /* 0x000000bcc0b4723c */ /* 0x040ff00000001828 */
[-C--:B------:R-:W-:Y:S08]  /*ffc0*/  HMMA.16816.F32 R184, R192, R190.reuse, R44 ;  /* 0x000000bec0b8723c */ /* 0x080ff0000000182c */
[C---:B------:R-:W-:Y:S08]  /*ffd0*/  HMMA.16816.F32 R188, R140.reuse, R190, R48 ;  /* 0x000000be8cbc723c */ /* 0x040ff00000001830 */
[-C--:B------:R-:W-:Y:S08]  /*ffe0*/  HMMA.16816.F32 R52, R140, R4.reuse, R52 ;  /* 0x000000048c34723c */ /* 0x080ff00000001834 */
[C---:B------:R-:W-:Y:S08]  /*fff0*/  HMMA.16816.F32 R56, R192.reuse, R4, R56 ;  /* 0x00000004c038723c */ /* 0x040ff00000001838 */
[-C--:B------:R-:W-:Y:S08]  /*10000*/  HMMA.16816.F32 R60, R192, R6.reuse, R60 ;  /* 0x00000006c03c723c */ /* 0x080ff0000000183c */
[C---:B------:R-:W-:Y:S08]  /*10010*/  HMMA.16816.F32 R64, R140.reuse, R6, R64 ;  /* 0x000000068c40723c */ /* 0x040ff00000001840 */
[-C--:B--2---:R-:W-:Y:S08]  /*10020*/  HMMA.16816.F32 R68, R140, R8.reuse, R68 ;  /* 0x000000088c44723c */ /* 0x084ff00000001844 */
[C---:B------:R-:W-:Y:S08]  /*10030*/  HMMA.16816.F32 R72, R192.reuse, R8, R72 ;  /* 0x00000008c048723c */ /* 0x040ff00000001848 */
[-C--:B------:R-:W-:Y:S08]  /*10040*/  HMMA.16816.F32 R76, R192, R10.reuse, R76 ;  /* 0x0000000ac04c723c */ /* 0x080ff0000000184c */
[C---:B------:R-:W-:Y:S08]  /*10050*/  HMMA.16816.F32 R80, R140.reuse, R10, R80 ;  /* 0x0000000a8c50723c */ /* 0x040ff00000001850 */
[-C--:B---3--:R-:W-:Y:S08]  /*10060*/  HMMA.16816.F32 R84, R140, R12.reuse, R84 ;  /* 0x0000000c8c54723c */ /* 0x088ff00000001854 */
        /* <DEDUP_REMOVED lines=10> */
[----:B------:R-:W-:Y:S04]  /*10110*/  HMMA.16816.F32 R128, R140, R22, R128 ;  /* 0x000000168c80723c */ /* 0x000fe80000001880 */
[----:B----4-:R-:W-:Y:S02]  /*10120*/  FFMA.FTZ R132, R132, R32, R33 ;  /* 0x0000002084847223 */ /* 0x010fe40000010021 */
[----:B------:R-:W-:Y:S02]  /*10130*/  FFMA.FTZ R0, R0, R35, R34 ;  /* 0x0000002300007223 */ /* 0x000fe40000010022 */
[----:B------:R-:W-:Y:S01]  /*10140*/  FADD.FTZ R4, R30, R132 ;  /* 0x000000841e047221 */ /* 0x000fe20000010000 */
[----:B------:R-:W-:Y:S03]  /*10150*/  MOV R132, R136 ;  /* 0x0000008800847202 */ /* 0x000fe60000000f00 */
[----:B------:R-:W-:Y:S02]  /*10160*/  FADD.FTZ R0, R31, R0 ;  /* 0x000000001f007221 */ /* 0x000fe40000010000 */
[----:B------:R-:W-:Y:S02]  /*10170*/  FADD.FTZ R4, R26, R4 ;  /* 0x000000041a047221 */ /* 0x000fe40000010000 */
        /* <DEDUP_REMOVED lines=40> */
[----:B------:R-:W-:Y:S01]  /*10400*/  FADD.FTZ R0, R199, R6 ;  /* 0x00000006c7007221 */ /* 0x000fe20000010000 */
[----:B------:R-:W-:Y:S01]  /*10410*/  STL [R1+0x24], R4 ;  /* 0x0000240401007387 */ /* 0x000fe20000100800 */
[----:B------:R-:W-:Y:S02]  /*10420*/  FADD.FTZ R2, R196, R2 ;  /* 0x00000002c4027221 */ /* 0x000fe40000010000 */
[----:B------:R-:W-:Y:S01]  /*10430*/  FADD.FTZ R0, R139, R0 ;  /* 0x000000008b007221 */ /* 0x000fe20000010000 */
[----:B------:R-:W-:Y:S02]  /*10440*/  MOV R139, R3 ;  /* 0x00000003008b7202 */ /* 0x000fe40000000f00 */
[----:B------:R1:W-:Y:S01]  /*10450*/  STL [R1+0x28], R2 ;  /* 0x0000280201007387 */ /* 0x0003e20000100800 */
[----:B------:R-:W-:Y:S01]  /*10460*/  FADD.FTZ R0, R138, R0 ;  /* 0x000000008a007221 */ /* 0x000fe20000010000 */
[----:B------:R-:W-:Y:S04]  /*10470*/  MOV R138, R135 ;  /* 0x00000087008a7202 */ /* 0x000fe80000000f00 */
[----:B------:R2:W-:Y:S01]  /*10480*/  STL [R1+0x2c], R0 ;  /* 0x00002c0001007387 */ /* 0x0005e20000100800 */
[----:B-1----:R-:W-:Y:S01]  /*10490*/  MOV R2, R137 ;  /* 0x0000008900027202 */ /* 0x002fe20000000f00 */
[----:B------:R-:W-:-:S05]  /*104a0*/  @P0 BRA `(.L_x_996) ;  /* 0xffffc61000000947 */ /* 0x000fca000383ffff */
.L_x_993:
[----:B------:R-:W-:-:S06]  /*104b0*/  UISETP.GE.AND UP0, UPT, UR23, UR7, UPT ;  /* 0x000000071700728c */ /* 0x000fcc000bf06270 */
[----:B------:R-:W-:-:S13]  /*104c0*/  PLOP3.LUT P0, PT, PT, PT, UP0, 0x80, 0x0 ;  /* 0x000000000000781c */ /* 0x000fda0003f0f008 */
[----:B------:R-:W-:Y:S05]  /*104d0*/  @!P0 BRA `(.L_x_997) ;  /* 0x000052a000008947 */ /* 0x000fea0003800000 */
[----:B-1----:R-:W3:Y:S01]  /*104e0*/  LDL.LU R4, [R1+0x10] ;  /* 0x0000100001047983 */ /* 0x002ee20000300800 */
[----:B------:R-:W-:Y:S01]  /*104f0*/  IMAD.MOV.U32 R134, RZ, RZ, R136 ;  /* 0x000000ffff867224 */ /* 0x000fe200078e0088 */
[----:B------:R-:W-:Y:S01]  /*10500*/  MOV R139, R3 ;  /* 0x00000003008b7202 */ /* 0x000fe20000000f00 */
[----:B------:R-:W-:Y:S02]  /*10510*/  IMAD.MOV.U32 R132, RZ, RZ, R137 ;  /* 0x000000ffff847224 */ /* 0x000fe400078e0089 */
[----:B------:R-:W-:Y:S01]  /*10520*/  IMAD.MOV.U32 R138, RZ, RZ, R135 ;  /* 0x000000ffff8a7224 */ /* 0x000fe200078e0087 */
[----:B--23--:R-:W-:-:S04]  /*10530*/  SHF.R.S32.HI R0, RZ, 0x1f, R4 ;  /* 0x0000001fff007819 */ /* 0x00cfc80000011404 */
[C---:B------:R-:W-:Y:S02]  /*10540*/  SHF.L.U64.HI R2, R4.reuse, 0x1, R0 ;  /* 0x0000000104027819 */ /* 0x040fe40000010200 */
[----:B------:R-:W-:-:S05]  /*10550*/  SHF.L.U32 R0, R4, 0x1, RZ ;  /* 0x0000000104007819 */ /* 0x000fca00000006ff */
[----:B------:R1:W-:Y:S04]  /*10560*/  STL [R1+0x8], R0 ;  /* 0x0000080001007387 */ /* 0x0003e80000100800 */
[----:B------:R2:W-:Y:S04]  /*10570*/  STL [R1+0xc], R2 ;  /* 0x00000c0201007387 */ /* 0x0005e80000100800 */
[----:B------:R-:W2:Y:S04]  /*10580*/  LDL.LU R5, [R1+0x3c] ;  /* 0x00003c0001057983 */ /* 0x000ea80000300800 */
[----:B------:R-:W1:Y:S02]  /*10590*/  LDL.LU R4, [R1+0x38] ;  /* 0x0000380001047983 */ /* 0x000e640000300800 */
[C---:B-1----:R-:W-:Y:S01]  /*105a0*/  IMAD.SHL.U32 R0, R4.reuse, 0x2, RZ ;  /* 0x0000000204007824 */ /* 0x042fe200078e00ff */
[----:B--2---:R-:W-:-:S04]  /*105b0*/  SHF.L.U64.HI R2, R4, 0x1, R5 ;  /* 0x0000000104027819 */ /* 0x004fc80000010205 */
[----:B------:R1:W-:Y:S04]  /*105c0*/  STL [R1], R0 ;  /* 0x0000000001007387 */ /* 0x0003e80000100800 */
[----:B------:R1:W-:Y:S02]  /*105d0*/  STL [R1+0x4], R2 ;  /* 0x0000040201007387 */ /* 0x0003e40000100800 */
.L_x_1015:
[----:B------:R-:W2:Y:S01]  /*105e0*/  LDL R249, [R1+0x8] ;  /* 0x0000080001f97983 */ /* 0x000ea20000100800 */
[----:B-1----:R-:W-:Y:S01]  /*105f0*/  SHF.R.S32.HI R0, RZ, 0x1f, R243 ;  /* 0x0000001fff007819 */ /* 0x002fe200000114f3 */
[----:B------:R-:W-:Y:S04]  /*10600*/  DEPBAR.LE SB0, 0x0 ;  /* 0x000080000000791a */ /* 0x000fe80000000000 */
[----:B------:R-:W3:Y:S01]  /*10610*/  LDL R246, [R1+0xc] ;  /* 0x00000c0001f67983 */ /* 0x000ee20000100800 */
[----:B------:R-:W-:Y:S01]  /*10620*/  IMAD R0, R0, c[0x0][0x208], RZ ;  /* 0x0000820000007a24 */ /* 0x000fe200078e02ff */
[----:B------:R-:W-:Y:S01]  /*10630*/  IADD3 R38, R247, 0x2080, RZ ;  /* 0x00002080f7267810 */ /* 0x000fe20007ffe0ff */
[C---:B------:R-:W-:Y:S01]  /*10640*/  IMAD.WIDE.U32 R2, R243.reuse, c[0x0][0x208], RZ ;  /* 0x00008200f3027a25 */ /* 0x040fe200078e00ff */
[----:B------:R-:W4:Y:S01]  /*10650*/  LDL R248, [R1] ;  /* 0x0000000001f87983 */ /* 0x000f220000100800 */
[----:B------:R-:W-:Y:S02]  /*10660*/  UISETP.GT.AND UP0, UPT, UR23, UR7, UPT ;  /* 0x000000071700728c */ /* 0x000fe4000bf04270 */
[----:B------:R-:W-:Y:S01]  /*10670*/  IMAD R0, R243, c[0x0][0x20c], R0 ;  /* 0x00008300f3007a24 */ /* 0x000fe200078e0200 */
[----:B------:R-:W4:Y:S04]  /*10680*/  LDL R245, [R1+0x4] ;  /* 0x0000040001f57983 */ /* 0x000f280000100800 */
[----:B------:R-:W-:Y:S01]  /*10690*/  BAR.SYNC.DEFER_BLOCKING 0x0 ;  /* 0x0000000000007b1d */ /* 0x000fe20000010000 */
[----:B------:R-:W-:Y:S02]  /*106a0*/  IADD3 R3, R3, R0, RZ ;  /* 0x0000000003037210 */ /* 0x000fe40007ffe0ff */
[----:B------:R-:W-:Y:S03]  /*106b0*/  SHF.R.S32.HI R0, RZ, 0x1f, R242 ;  /* 0x0000001fff007819 */ /* 0x000fe600000114f2 */
[----:B------:R-:W-:Y:S04]  /*106c0*/  IMAD.WIDE.U32 R2, R242, c[0x0][0x218], R2 ;  /* 0x00008600f2027a25 */ /* 0x000fe800078e0002 */
[----:B------:R-:W-:Y:S01]  /*106d0*/  IMAD R0, R0, c[0x0][0x218], RZ ;  /* 0x0000860000007a24 */ /* 0x000fe200078e02ff */
[----:B------:R-:W-:Y:S03]  /*106e0*/  IADD3 R2, P0, R2, UR24, RZ ;  /* 0x0000001802027c10 */ /* 0x000fe6000ff1e0ff */
[----:B------:R-:W-:Y:S05]  /*106f0*/  IMAD R0, R242, c[0x0][0x21c], R0 ;  /* 0x00008700f2007a24 */ /* 0x000fea00078e0200 */
[----:B------:R-:W-:Y:S02]  /*10700*/  IADD3.X R3, R3, UR18, R0, P0, !PT ;  /* 0x0000001203037c10 */ /* 0x000fe400087fe400 */
[C---:B------:R-:W-:Y:S01]  /*10710*/  LEA R0, P0, R2.reuse, c[0x0][0x1f8], 0x1 ;  /* 0x00007e0002007a11 */ /* 0x040fe200078008ff */
[----:B-----5:R-:W-:Y:S03]  /*10720*/  LDSM.16.M88.4 R48, [R231+0x8080] ;  /* 0x00808000e730783b */ /* 0x020fe60000000200 */
[----:B------:R-:W-:Y:S05]  /*10730*/  LEA.HI.X R2, R2, c[0x0][0x1fc], R3, 0x1, P0 ;  /* 0x00007f0002027a11 */ /* 0x000fea00000f0c03 */
[----:B------:R-:W1:Y:S08]  /*10740*/  LDSM.16.M88.4 R16, [R224+0x5080] ;  /* 0x00508000e010783b */ /* 0x000e700000000200 */
[----:B------:R-:W-:Y:S08]  /*10750*/  SHFL.IDX PT, R3, R0, RZ, 0x181f ;  /* 0x00181fff00037589 */ /* 0x000ff000000e0000 */
[----:B------:R-:W-:Y:S08]  /*10760*/  SHFL.IDX PT, R20, R2, RZ, 0x181f ;  /* 0x00181fff02147589 */ /* 0x000ff000000e0000 */
[----:B------:R-:W1:Y:S08]  /*10770*/  LDSM.16.M88.4 R44, [R231+0xa080] ;  /* 0x00a08000e72c783b */ /* 0x000e700000000200 */
[----:B------:R-:W-:Y:S01]  /*10780*/  SHFL.IDX PT, R31, R2, 0x1, 0x181f ;  /* 0x00381f00021f7f89 */ /* 0x000fe200000e0000 */
[-C--:B-1----:R-:W-:Y:S07]  /*10790*/  HMMA.16816.F32 R4, R48, R16.reuse, RZ ;  /* 0x000000103004723c */ /* 0x082fee00000018ff */
[----:B------:R-:W-:Y:S08]  /*107a0*/  SHFL.IDX PT, R30, R2, 0x2, 0x181f ;  /* 0x00581f00021e7f89 */ /* 0x000ff000000e0000 */
[----:B------:R-:W-:Y:S08]  /*107b0*/  LDSM.16.M88.4 R32, [R224+0x5880] ;  /* 0x00588000e020783b */ /* 0x000ff00000000200 */
[----:B------:R-:W-:Y:S01]  /*107c0*/  LDSM.16.M88.4 R140, [R224+0x6080] ;  /* 0x00608000e08c783b */ /* 0x000fe20000000200 */
[C---:B------:R-:W-:Y:S07]  /*107d0*/  HMMA.16816.F32 R8, R44.reuse, R16, RZ ;  /* 0x000000102c08723c */ /* 0x040fee00000018ff */
[----:B------:R-:W-:Y:S01]  /*107e0*/  LDSM.16.M88.4 R192, [R233+0x8080] ;  /* 0x00808000e9c0783b */ /* 0x000fe20000000200 */
[-C--:B------:R-:W-:Y:S07]  /*107f0*/  HMMA.16816.F32 R12, R44, R18.reuse, RZ ;  /* 0x000000122c0c723c */ /* 0x080fee00000018ff */
[----:B------:R-:W-:Y:S01]  /*10800*/  LDSM.16.M88.4 R196, [R235] ;  /* 0x00000000ebc4783b */ /* 0x000fe20000000200 */
[C---:B------:R-:W-:Y:S07]  /*10810*/  HMMA.16816.F32 R16, R48.reuse, R18, RZ ;  /* 0x000000123010723c */ /* 0x040fee00000018ff */
[----:B------:R-:W-:Y:S08]  /*10820*/  LDSM.16.M88.4 R200, [R233+0xa080] ;  /* 0x00a08000e9c8783b */ /* 0x000ff00000000200 */
[----:B------:R-:W-:Y:S08]  /*10830*/  LDSM.16.M88.4 R204, [R241] ;  /* 0x00000000f1cc783b */ /* 0x000ff00000000200 */
[----:B------:R-:W-:Y:S08]  /*10840*/  LDSM.16.M88.4 R208, [R240] ;  /* 0x00000000f0d0783b */ /* 0x000ff00000000200 */
[----:B------:R-:W-:Y:S08]  /*10850*/  SHFL.IDX PT, R26, R0, 0x1, 0x181f ;  /* 0x00381f00001a7f89 */ /* 0x000ff000000e0000 */
[----:B------:R-:W1:Y:S01]  /*10860*/  SHFL.IDX PT, R0, R0, 0x2, 0x181f ;  /* 0x00581f0000007f89 */ /* 0x000e6200000e0000 */
[CC--:B--2---:R-:W-:Y:S04]  /*10870*/  IADD3 R24, P1, R3.reuse, R249.reuse, RZ ;  /* 0x000000f903187210 */ /* 0x0c4fe80007f3e0ff */
[----:B---3--:R-:W-:Y:S02]  /*10880*/  IADD3.X R25, R20, R246, RZ, P1, !PT ;  /* 0x000000f614197210 */ /* 0x008fe40000ffe4ff */
[----:B-1----:R-:W-:Y:S02]  /*10890*/  IADD3 R36, P1, R0, R249, RZ ;  /* 0x000000f900247210 */ /* 0x002fe40007f3e0ff */
[----:B----4-:R-:W-:Y:S01]  /*108a0*/  IADD3 R2, P0, R3, R248, RZ ;  /* 0x000000f803027210 */ /* 0x010fe20007f1e0ff */
[----:B------:R-:W-:Y:S01]  /*108b0*/  @!PT LDS RZ, [RZ] ;  /* 0x00000000fffff984 */ /* 0x000fe20000000800 */
[----:B------:R1:W-:Y:S01]  /*108c0*/  LDGSTS.E.BYPASS.LTC128B.128 [R38], [R24.64], !P5 ;  /* 0x0000000018267fae */ /* 0x0003e2000e901d54 */
[-C--:B------:R-:W-:Y:S02]  /*108d0*/  IADD3.X R37, R30, R246.reuse, RZ, P1, !PT ;  /* 0x000000f61e257210 */ /* 0x080fe40000ffe4ff */
[----:B------:R-:W-:Y:S02]  /*108e0*/  IADD3.X R3, R20, R245, RZ, P0, !PT ;  /* 0x000000f514037210 */ /* 0x000fe400007fe4ff */
[-C--:B------:R-:W-:Y:S01]  /*108f0*/  HMMA.16816.F32 R20, R48, R32.reuse, RZ ;  /* 0x000000203014723c */ /* 0x080fe200000018ff */
[C---:B------:R-:W-:Y:S02]  /*10900*/  IADD3 R28, P0, R26.reuse, R249, RZ ;  /* 0x000000f91a1c7210 */ /* 0x040fe40007f1e0ff */
[----:B------:R2:W-:Y:S02]  /*10910*/  LDGSTS.E.BYPASS.LTC128B.128 [R38+0x1800], [R2.64], !P4 ;  /* 0x0180000002267fae */ /* 0x0005e4000e101d54 */
[C---:B------:R-:W-:Y:S06]  /*10920*/  IADD3.X R29, R31.reuse, R246, RZ, P0, !PT ;  /* 0x000000f61f1d7210 */ /* 0x040fec00007fe4ff */
[----:B------:R3:W-:Y:S01]  /*10930*/  LDGSTS.E.BYPASS.LTC128B.128 [R38+0x800], [R28.64], !P5 ;  /* 0x008000001c267fae */ /* 0x0007e2000e901d54 */
[-C--:B--2---:R-:W-:Y:S02]  /*10940*/  IADD3 R2, P2, R26, R248.reuse, RZ ;  /* 0x000000f81a027210 */ /* 0x084fe40007f5e0ff */
[C---:B-1----:R-:W-:Y:S02]  /*10950*/  HMMA.16816.F32 R24, R44.reuse, R32, RZ ;  /* 0x000000202c18723c */ /* 0x042fe400000018ff */
[-C--:B------:R-:W-:Y:S05]  /*10960*/  IADD3.X R3, R31, R245.reuse, RZ, P2, !PT ;  /* 0x000000f51f037210 */ /* 0x080fea00017fe4ff */
[----:B------:R1:W-:Y:S01]  /*10970*/  LDGSTS.E.BYPASS.LTC128B.128 [R38+0x2000], [R2.64], !P4 ;  /* 0x0200000002267fae */ /* 0x0003e2000e101d54 */
[----:B------:R-:W-:Y:S04]  /*10980*/  IADD3 R32, P0, R0, R248, RZ ;  /* 0x000000f800207210 */ /* 0x000fe80007f1e0ff */
[----:B------:R-:W-:Y:S02]  /*10990*/  IADD3.X R33, R30, R245, RZ, P0, !PT ;  /* 0x000000f51e217210 */ /* 0x000fe400007fe4ff */
[-C--:B---3--:R-:W-:Y:S01]  /*109a0*/  HMMA.16816.F32 R28, R44, R34.reuse, RZ ;  /* 0x000000222c1c723c */ /* 0x088fe200000018ff */
[----:B------:R1:W-:Y:S01]  /*109b0*/  LDGSTS.E.BYPASS.LTC128B.128 [R38+0x1000], [R36.64], !P5 ;  /* 0x0100000024267fae */ /* 0x0003e2000e901d54 */
[----:B------:R-:W-:Y:S07]  /*109c0*/  PLOP3.LUT P0, PT, PT, PT, UP0, 0x80, 0x0 ;  /* 0x000000000000781c */ /* 0x000fee0003f0f008 */
[----:B------:R2:W-:Y:S08]  /*109d0*/  LDGSTS.E.BYPASS.LTC128B.128 [R38+0x2800], [R32.64], !P4 ;  /* 0x0280000020267fae */ /* 0x0005f0000e101d54 */
[----:B------:R-:W-:Y:S08]  /*109e0*/  LDSM.16.M88.4 R212, [R232+0x8080] ;  /* 0x00808000e8d4783b */ /* 0x000ff00000000200 */
[----:B------:R-:W0:Y:S08]  /*109f0*/  LDGDEPBAR ;  /* 0x00000000000079af */ /* 0x000e300000000000 */
[----:B------:R-:W3:Y:S01]  /*10a00*/  LDSM.16.M88.4 R216, [R230+0x5080] ;  /* 0x00508000e6d8783b */ /* 0x000ee20000000200 */
[C---:B--2---:R-:W-:Y:S07]  /*10a10*/  HMMA.16816.F32 R32, R48.reuse, R34, RZ ;  /* 0x000000223020723c */ /* 0x044fee00000018ff */
[----:B------:R-:W2:Y:S01]  /*10a20*/  LDSM.16.M88.4 R220, [R232+0xa080] ;  /* 0x00a08000e8dc783b */ /* 0x000ea20000000200 */
[-C--:B-1----:R-:W-:Y:S08]  /*10a30*/  HMMA.16816.F32 R36, R48, R140.reuse, RZ ;  /* 0x0000008c3024723c */ /* 0x082ff000000018ff */
        /* <DEDUP_REMOVED lines=8> */
[----:B------:R-:W4:Y:S07]  /*10ac0*/  LDSM.16.M88.4 R196, [R230+0x6080] ;  /* 0x00608000e6c4783b */ /* 0x000f2e0000000200 */
        /* <DEDUP_REMOVED lines=8> */
[----:B------:R-:W-:Y:S07]  /*10b50*/  LDSM.16.M88.4 R200, [R229] ;  /* 0x00000000e5c8783b */ /* 0x000fee0000000200 */
[----:B------:R-:W-:Y:S01]  /*10b60*/  HMMA.16816.F32 R48, R192, R210, R48 ;  /* 0x000000d2c030723c */ /* 0x000fe20000001830 */
[----:B------:R-:W4:Y:S07]  /*10b70*/  LDSM.16.M88.4 R192, [R234+0x8080] ;  /* 0x00808000eac0783b */ /* 0x000f2e0000000200 */
[-C--:B---3--:R-:W-:Y:S01]  /*10b80*/  HMMA.16816.F32 R4, R212, R216.reuse, R4 ;  /* 0x000000d8d404723c */ /* 0x088fe20000001804 */
[----:B------:R-:W3:Y:S07]  /*10b90*/  LDSM.16.M88.4 R208, [R229+0x800] ;  /* 0x00080000e5d0783b */ /* 0x000eee0000000200 */
[C---:B--2---:R-:W-:Y:S08]  /*10ba0*/  HMMA.16816.F32 R8, R220.reuse, R216, R8 ;  /* 0x000000d8dc08723c */ /* 0x044ff00000001808 */
[-C--:B------:R-:W-:Y:S08]  /*10bb0*/  HMMA.16816.F32 R12, R220, R218.reuse, R12 ;  /* 0x000000dadc0c723c */ /* 0x080ff0000000180c */
[C---:B------:R-:W-:Y:S01]  /*10bc0*/  HMMA.16816.F32 R16, R212.reuse, R218, R16 ;  /* 0x000000dad410723c */ /* 0x040fe20000001810 */
[----:B------:R-:W2:Y:S07]  /*10bd0*/  LDSM.16.M88.4 R216, [R229+0x1000] ;  /* 0x00100000e5d8783b */ /* 0x000eae0000000200 */
[-C--:B-1----:R-:W-:Y:S08]  /*10be0*/  HMMA.16816.F32 R20, R212, R140.reuse, R20 ;  /* 0x0000008cd414723c */ /* 0x082ff00000001814 */
[C---:B------:R-:W-:Y:S08]  /*10bf0*/  HMMA.16816.F32 R24, R220.reuse, R140, R24 ;  /* 0x0000008cdc18723c */ /* 0x040ff00000001818 */
[-C--:B------:R-:W-:Y:S08]  /*10c00*/  HMMA.16816.F32 R28, R220, R142.reuse, R28 ;  /* 0x0000008edc1c723c */ /* 0x080ff0000000181c */
[C---:B------:R-:W-:Y:S01]  /*10c10*/  HMMA.16816.F32 R32, R212.reuse, R142, R32 ;  /* 0x0000008ed420723c */ /* 0x040fe20000001820 */
[----:B------:R-:W-:Y:S07]  /*10c20*/  LDSM.16.M88.4 R140, [R231+0xc080] ;  /* 0x00c08000e78c783b */ /* 0x000fee0000000200 */
[-C--:B----4-:R-:W-:Y:S08]  /*10c30*/  HMMA.16816.F32 R36, R212, R196.reuse, R36 ;  /* 0x000000c4d424723c */ /* 0x090ff00000001824 */
[C---:B------:R-:W-:Y:S08]  /*10c40*/  HMMA.16816.F32 R40, R220.reuse, R196, R40 ;  /* 0x000000c4dc28723c */ /* 0x040ff00000001828 */
[-C--:B------:R-:W-:Y:S01]  /*10c50*/  HMMA.16816.F32 R44, R220, R198.reuse, R44 ;  /* 0x000000c6dc2c723c */ /* 0x080fe2000000182c */
[----:B------:R-:W-:Y:S07]  /*10c60*/  LDSM.16.M88.4 R220, [R238] ;  /* 0x00000000eedc783b */ /* 0x000fee0000000200 */
[----:B------:R-:W-:Y:S01]  /*10c70*/  HMMA.16816.F32 R48, R212, R198, R48 ;  /* 0x000000c6d430723c */ /* 0x000fe20000001830 */
[----:B------:R-:W1:Y:S07]  /*10c80*/  LDSM.16.M88.4 R196, [R224+0x6880] ;  /* 0x00688000e0c4783b */ /* 0x000e6e0000000200 */
[-C--:B------:R-:W-:Y:S01]  /*10c90*/  HMMA.16816.F32 R4, R192, R200.reuse, R4 ;  /* 0x000000c8c004723c */ /* 0x080fe20000001804 */
[----:B------:R-:W4:Y:S07]  /*10ca0*/  LDSM.16.M88.4 R212, [R231+0xe080] ;  /* 0x00e08000e7d4783b */ /* 0x000f2e0000000200 */
[C---:B------:R-:W-:Y:S08]  /*10cb0*/  HMMA.16816.F32 R8, R204.reuse, R200, R8 ;  /* 0x000000c8cc08723c */ /* 0x040ff00000001808 */
[-C--:B------:R-:W-:Y:S08]  /*10cc0*/  HMMA.16816.F32 R12, R204, R202.reuse, R12 ;  /* 0x000000cacc0c723c */ /* 0x080ff0000000180c */
[C---:B------:R-:W-:Y:S01]  /*10cd0*/  HMMA.16816.F32 R16, R192.reuse, R202, R16 ;  /* 0x000000cac010723c */ /* 0x040fe20000001810 */
[----:B------:R-:W1:Y:S07]  /*10ce0*/  LDSM.16.M88.4 R200, [R224+0x7080] ;  /* 0x00708000e0c8783b */ /* 0x000e6e0000000200 */
[-C--:B---3--:R-:W-:Y:S08]  /*10cf0*/  HMMA.16816.F32 R20, R192, R208.reuse, R20 ;  /* 0x000000d0c014723c */ /* 0x088ff00000001814 */
[C---:B------:R-:W-:Y:S08]  /*10d00*/  HMMA.16816.F32 R24, R204.reuse, R208, R24 ;  /* 0x000000d0cc18723c */ /* 0x040ff00000001818 */
[-C--:B------:R-:W-:Y:S08]  /*10d10*/  HMMA.16816.F32 R28, R204, R210.reuse, R28 ;  /* 0x000000d2cc1c723c */ /* 0x080ff0000000181c */
[C---:B------:R-:W-:Y:S01]  /*10d20*/  HMMA.16816.F32 R32, R192.reuse, R210, R32 ;  /* 0x000000d2c020723c */ /* 0x040fe20000001820 */
[----:B------:R-:W-:Y:S07]  /*10d30*/  LDSM.16.M88.4 R208, [R239] ;  /* 0x00000000efd0783b */ /* 0x000fee0000000200 */
[-C--:B--2---:R-:W-:Y:S08]  /*10d40*/  HMMA.16816.F32 R36, R192, R216.reuse, R36 ;  /* 0x000000d8c024723c */ /* 0x084ff00000001824 */
[C---:B------:R-:W-:Y:S08]  /*10d50*/  HMMA.16816.F32 R40, R204.reuse, R216, R40 ;  /* 0x000000d8cc28723c */ /* 0x040ff00000001828 */
[-C--:B------:R-:W-:Y:S01]  /*10d60*/  HMMA.16816.F32 R44, R204, R218.reuse, R44 ;  /* 0x000000dacc2c723c */ /* 0x080fe2000000182c */
[----:B------:R-:W2:Y:S07]  /*10d70*/  LDSM.16.M88.4 R204, [R224+0x7880] ;  /* 0x00788000e0cc783b */ /* 0x000eae0000000200 */
[----:B------:R-:W-:Y:S01]  /*10d80*/  HMMA.16816.F32 R48, R192, R218, R48 ;  /* 0x000000dac030723c */ /* 0x000fe20000001830 */
[----:B------:R-:W3:Y:S07]  /*10d90*/  LDSM.16.M88.4 R192, [R233+0xc080] ;  /* 0x00c08000e9c0783b */ /* 0x000eee0000000200 */
[-C--:B-1----:R-:W-:Y:S01]  /*10da0*/  HMMA.16816.F32 R4, R140, R196.reuse, R4 ;  /* 0x000000c48c04723c */ /* 0x082fe20000001804 */
[----:B------:R-:W1:Y:S07]  /*10db0*/  LDSM.16.M88.4 R216, [R233+0xe080] ;  /* 0x00e08000e9d8783b */ /* 0x000e6e0000000200 */
[C---:B----4-:R-:W-:Y:S08]  /*10dc0*/  HMMA.16816.F32 R8, R212.reuse, R196, R8 ;  /* 0x000000c4d408723c */ /* 0x050ff00000001808 */
[-C--:B------:R-:W-:Y:S08]  /*10dd0*/  HMMA.16816.F32 R12, R212, R198.reuse, R12 ;  /* 0x000000c6d40c723c */ /* 0x080ff0000000180c */
[C---:B------:R-:W-:Y:S01]  /*10de0*/  HMMA.16816.F32 R16, R140.reuse, R198, R16 ;  /* 0x000000c68c10723c */ /* 0x040fe20000001810 */
[----:B------:R-:W4:Y:S07]  /*10df0*/  LDSM.16.M88.4 R196, [R237] ;  /* 0x00000000edc4783b */ /* 0x000f2e0000000200 */
[-C--:B------:R-:W-:Y:S08]  /*10e00*/  HMMA.16816.F32 R20, R140, R200.reuse, R20 ;  /* 0x000000c88c14723c */ /* 0x080ff00000001814 */
[C---:B------:R-:W-:Y:S08]  /*10e10*/  HMMA.16816.F32 R24, R212.reuse, R200, R24 ;  /* 0x000000c8d418723c */ /* 0x040ff00000001818 */
[-C--:B------:R-:W-:Y:S08]  /*10e20*/  HMMA.16816.F32 R28, R212, R202.reuse, R28 ;  /* 0x000000cad41c723c */ /* 0x080ff0000000181c */
[C---:B------:R-:W-:Y:S01]  /*10e30*/  HMMA.16816.F32 R32, R140.reuse, R202, R32 ;  /* 0x000000ca8c20723c */ /* 0x040fe20000001820 */
[----:B------:R-:W-:Y:S07]  /*10e40*/  LDSM.16.M88.4 R200, [R230+0x6880] ;  /* 0x00688000e6c8783b */ /* 0x000fee0000000200 */
[-C--:B--2---:R-:W-:Y:S08]  /*10e50*/  HMMA.16816.F32 R36, R140, R204.reuse, R36 ;  /* 0x000000cc8c24723c */ /* 0x084ff00000001824 */
[C---:B------:R-:W-:Y:S08]  /*10e60*/  HMMA.16816.F32 R40, R212.reuse, R204, R40 ;  /* 0x000000ccd428723c */ /* 0x040ff00000001828 */
[-C--:B------:R-:W-:Y:S01]  /*10e70*/  HMMA.16816.F32 R44, R212, R206.reuse, R44 ;  /* 0x000000ced42c723c */ /* 0x080fe2000000182c */
[----:B------:R-:W-:Y:S07]  /*10e80*/  LDSM.16.M88.4 R212, [R230+0x7880] ;  /* 0x00788000e6d4783b */ /* 0x000fee0000000200 */
[----:B------:R-:W-:Y:S01]  /*10e90*/  HMMA.16816.F32 R48, R140, R206, R48 ;  /* 0x000000ce8c30723c */ /* 0x000fe20000001830 */
[----:B------:R-:W2:Y:S07]  /*10ea0*/  LDSM.16.M88.4 R140, [R232+0xc080] ;  /* 0x00c08000e88c783b */ /* 0x000eae0000000200 */
[-C--:B---3--:R-:W-:Y:S01]  /*10eb0*/  HMMA.16816.F32 R4, R192, R208.reuse, R4 ;  /* 0x000000d0c004723c */ /* 0x088fe20000001804 */
[----:B------:R-:W3:Y:S07]  /*10ec0*/  LDSM.16.M88.4 R204, [R232+0xe080] ;  /* 0x00e08000e8cc783b */ /* 0x000eee0000000200 */
[C---:B-1----:R-:W-:Y:S08]  /*10ed0*/  HMMA.16816.F32 R8, R216.reuse, R208, R8 ;  /* 0x000000d0d808723c */ /* 0x042ff00000001808 */
[-C--:B------:R-:W-:Y:S08]  /*10ee0*/  HMMA.16816.F32 R12, R216, R210.reuse, R12 ;  /* 0x000000d2d80c723c */ /* 0x080ff0000000180c */
[C---:B------:R-:W-:Y:S01]  /*10ef0*/  HMMA.16816.F32 R16, R192.reuse, R210, R16 ;  /* 0x000000d2c010723c */ /* 0x040fe20000001810 */
[----:B------:R-:W1:Y:S07]  /*10f00*/  LDSM.16.M88.4 R208, [R230+0x7080] ;  /* 0x00708000e6d0783b */ /* 0x000e6e0000000200 */
[-C--:B------:R-:W-:Y:S08]  /*10f10*/  HMMA.16816.F32 R20, R192, R220.reuse, R20 ;  /* 0x000000dcc014723c */ /* 0x080ff00000001814 */
[C---:B------:R-:W-:Y:S08]  /*10f20*/  HMMA.16816.F32 R24, R216.reuse, R220, R24 ;  /* 0x000000dcd818723c */ /* 0x040ff00000001818 */
[-C--:B------:R-:W-:Y:S08]  /*10f30*/  HMMA.16816.F32 R28, R216, R222.reuse, R28 ;  /* 0x000000ded81c723c */ /* 0x080ff0000000181c */
[C---:B------:R-:W-:Y:S01]  /*10f40*/  HMMA.16816.F32 R32, R192.reuse, R222, R32 ;  /* 0x000000dec020723c */ /* 0x040fe20000001820 */
[----:B------:R-:W-:Y:S07]  /*10f50*/  LDSM.16.M88.4 R220, [R229+0x1800] ;  /* 0x00180000e5dc783b */ /* 0x000fee0000000200 */
[-C--:B----4-:R-:W-:Y:S08]  /*10f60*/  HMMA.16816.F32 R36, R192, R196.reuse, R36 ;  /* 0x000000c4c024723c */ /* 0x090ff00000001824 */
[C---:B------:R-:W-:Y:S08]  /*10f70*/  HMMA.16816.F32 R40, R216.reuse, R196, R40 ;  /* 0x000000c4d828723c */ /* 0x040ff00000001828 */
[-C--:B------:R-:W-:Y:S01]  /*10f80*/  HMMA.16816.F32 R44, R216, R198.reuse, R44 ;  /* 0x000000c6d82c723c */ /* 0x080fe2000000182c */
[----:B------:R-:W4:Y:S07]  /*10f90*/  LDSM.16.M88.4 R216, [R234+0xc080] ;  /* 0x00c08000ead8783b */ /* 0x000f2e0000000200 */
[----:B------:R-:W-:Y:S01]  /*10fa0*/  HMMA.16816.F32 R48, R192, R198, R48 ;  /* 0x000000c6c030723c */ /* 0x000fe20000001830 */
[----:B------:R-:W4:Y:S07]  /*10fb0*/  LDSM.16.M88.4 R192, [R236+0xe080] ;  /* 0x00e08000ecc0783b */ /* 0x000f2e0000000200 */
[-C--:B--2---:R-:W-:Y:S08]  /*10fc0*/  HMMA.16816.F32 R4, R140, R200.reuse, R4 ;  /* 0x000000c88c04723c */ /* 0x084ff00000001804 */
        /* <DEDUP_REMOVED lines=11> */
[-C--:B----4-:R-:W-:Y:S08]  /*11080*/  HMMA.16816.F32 R4, R216, R220.reuse, R4 ;  /* 0x000000dcd804723c */ /* 0x090ff00000001804 */
        /* <DEDUP_REMOVED lines=29> */
[----:B------:R-:W2:Y:S01]  /*11260*/  MUFU.TANH R214, R14 ;  /* 0x0000000e00d67308 */ /* 0x000ea20000002400 */
[----:B-1----:R-:W1:Y:S01]  /*11270*/  LDSM.16.M88.4 R8, [R229+0x2800] ;  /* 0x00280000e508783b */ /* 0x002e620000000200 */
[----:B------:R-:W-:Y:S04]  /*11280*/  DEPBAR.LE SB0, 0x0 ;  /* 0x000080000000791a */ /* 0x000fe80000000000 */
[-C--:B----4-:R-:W-:Y:S04]  /*11290*/  HMMA.16816.F32 R20, R216, R4.reuse, R20 ;  /* 0x00000004d814723c */ /* 0x090fe80000001814 */
[----:B------:R-:W4:Y:S01]  /*112a0*/  MUFU.TANH R213, R15 ;  /* 0x0000000f00d57308 */ /* 0x000f220000002400 */
[----:B------:R-:W-:Y:S03]  /*112b0*/  BAR.SYNC.DEFER_BLOCKING 0x0 ;  /* 0x0000000000007b1d */ /* 0x000fe60000010000 */
[C---:B------:R-:W-:Y:S06]  /*112c0*/  HMMA.16816.F32 R24, R192.reuse, R4, R24 ;  /* 0x00000004c018723c */ /* 0x040fec0000001818 */
[----:B------:R1:W1:Y:S02]  /*112d0*/  MUFU.TANH R143, R18 ;  /* 0x00000012008f7308 */ /* 0x0002640000002400 */
        /* <DEDUP_REMOVED lines=25> */
[----:B------:R2:W2:Y:S01]  /*11470*/  MUFU.TANH R199, R23 ;  /* 0x0000001700c77308 */ /* 0x0004a20000002400 */
[----:B------:R-:W-:Y:S02]  /*11480*/  FMUL.FTZ R42, R42, c[0x0][0x320] ;  /* 0x0000c8002a2a7a20 */ /* 0x000fe40000410000 */
[----:B------:R-:W-:Y:S02]  /*11490*/  FMUL.FTZ R43, R43, c[0x0][0x320] ;  /* 0x0000c8002b2b7a20 */ /* 0x000fe40000410000 */
[----:B------:R-:W-:Y:S02]  /*114a0*/  FMUL.FTZ R46, R46, c[0x0][0x320] ;  /* 0x0000c8002e2e7a20 */ /* 0x000fe40000410000 */
[----:B------:R-:W-:Y:S03]  /*114b0*/  FMUL.FTZ R47, R47, c[0x0][0x320] ;  /* 0x0000c8002f2f7a20 */ /* 0x000fe60000410000 */
[----:B------:R3:W3:Y:S03]  /*114c0*/  MUFU.TANH R205, R24 ;  /* 0x0000001800cd7308 */ /* 0x0006e60000002400 */
[----:B------:R-:W-:Y:S02]  /*114d0*/  FMUL.FTZ R14, R48, c[0x0][0x320] ;  /* 0x0000c800300e7a20 */ /* 0x000fe40000410000 */
[----:B-1----:R-:W-:Y:S02]  /*114e0*/  FMUL.FTZ R22, R45, c[0x0][0x320] ;  /* 0x0000c8002d167a20 */ /* 0x002fe40000410000 */
[----:B------:R-:W-:Y:S02]  /*114f0*/  FMUL.FTZ R13, R49, c[0x0][0x320] ;  /* 0x0000c800310d7a20 */ /* 0x000fe40000410000 */
[----:B------:R-:W-:Y:S01]  /*11500*/  FMUL.FTZ R21, R50, c[0x0][0x320] ;  /* 0x0000c80032157a20 */ /* 0x000fe20000410000 */
[----:B------:R1:W1:Y:S01]  /*11510*/  MUFU.TANH R208, R25 ;  /* 0x0000001900d07308 */ /* 0x0002620000002400 */
[----:B------:R-:W-:Y:S02]  /*11520*/  FMUL.FTZ R20, R51, c[0x0][0x320] ;  /* 0x0000c80033147a20 */ /* 0x000fe40000410000 */
[----:B--2---:R-:W-:Y:S07]  /*11530*/  FMUL.FTZ R23, R33, c[0x0][0x320] ;  /* 0x0000c80021177a20 */ /* 0x004fee0000410000 */
[----:B------:R2:W2:Y:S01]  /*11540*/  MUFU.TANH R220, R26 ;  /* 0x0000001a00dc7308 */ /* 0x0004a20000002400 */
[----:B---3--:R-:W-:Y:S09]  /*11550*/  FMUL.FTZ R24, R39, c[0x0][0x320] ;  /* 0x0000c80027187a20 */ /* 0x008ff20000410000 */
[----:B------:R3:W3:Y:S01]  /*11560*/  MUFU.TANH R215, R27 ;  /* 0x0000001b00d77308 */ /* 0x0006e20000002400 */
[----:B-1----:R-:W-:Y:S09]  /*11570*/  FMUL.FTZ R25, R32, c[0x0][0x320] ;  /* 0x0000c80020197a20 */ /* 0x002ff20000410000 */
[----:B------:R1:W1:Y:S01]  /*11580*/  MUFU.TANH R141, R28 ;  /* 0x0000001c008d7308 */ /* 0x0002620000002400 */
[----:B--2---:R-:W-:Y:S09]  /*11590*/  FMUL.FTZ R26, R38, c[0x0][0x320] ;  /* 0x0000c800261a7a20 */ /* 0x004ff20000410000 */
        /* <DEDUP_REMOVED lines=8> */
[----:B------:R3:W2:Y:S01]  /*11620*/  MUFU.TANH R142, R19 ;  /* 0x00000013008e7308 */ /* 0x0006a20000002400 */
        /* <DEDUP_REMOVED lines=24> */
[----:B------:R-:W-:Y:S05]  /*117b0*/  IMAD.MOV.U32 R242, RZ, RZ, RZ ;  /* 0x000000fffff27224 */ /* 0x000fea00078e00ff */
        /* <DEDUP_REMOVED lines=26> */
[----:B------:R-:W-:Y:S04]  /*11960*/  SHFL.IDX PT, R6, R2, 0x1, 0x181f ;  /* 0x00381f0002067f89 */ /* 0x000fe800000e0000 */
[----:B------:R3:W-:Y:S04]  /*11970*/  SHFL.IDX PT, R7, R2, 0x2, 0x181f ;  /* 0x00581f0002077f89 */ /* 0x0007e800000e0000 */
[----:B------:R-:W4:Y:S04]  /*11980*/  SHFL.IDX PT, R5, R0, RZ, 0x181f ;  /* 0x00181fff00057589 */ /* 0x000f2800000e0000 */
[----:B------:R-:W5:Y:S04]  /*11990*/  SHFL.IDX PT, R12, R0, 0x1, 0x181f ;  /* 0x00381f00000c7f89 */ /* 0x000f6800000e0000 */
[----:B------:R-:W1:Y:S01]  /*119a0*/  SHFL.IDX PT, R0, R0, 0x2, 0x181f ;  /* 0x00581f0000007f89 */ /* 0x000e6200000e0000 */
[C---:B--2---:R-:W-:Y:S02]  /*119b0*/  IADD3 R10, P1, R4.reuse, R248, RZ ;  /* 0x000000f8040a7210 */ /* 0x044fe40007f3e0ff */
[-C--:B---3--:R-:W-:Y:S04]  /*119c0*/  IADD3 R2, P0, R4, R249.reuse, RZ ;  /* 0x000000f904027210 */ /* 0x088fe80007f1e0ff */
[C---:B----4-:R-:W-:Y:S01]  /*119d0*/  IADD3.X R3, R5.reuse, R246, RZ, P0, !PT ;  /* 0x000000f605037210 */ /* 0x050fe200007fe4ff */
[--C-:B------:R-:W-:Y:S01]  /*119e0*/  IMAD.X R11, R5, 0x1, R245.reuse, P1 ;  /* 0x00000001050b7824 */ /* 0x100fe200008e06f5 */
[CC--:B------:R-:W-:Y:S02]  /*119f0*/  IADD3 R8, P0, R6.reuse, R249.reuse, RZ ;  /* 0x000000f906087210 */ /* 0x0c0fe40007f1e0ff */
[----:B------:R-:W-:Y:S01]  /*11a00*/  IADD3 R6, P2, R6, R248, RZ ;  /* 0x000000f806067210 */ /* 0x000fe20007f5e0ff */
[----:B------:R2:W-:Y:S01]  /*11a10*/  LDGSTS.E.BYPASS.LTC128B.128 [R247+0x5080], [R2.64], !P5 ;  /* 0x0508000002f77fae */ /* 0x0005e2000e901d54 */
[C---:B------:R-:W-:Y:S01]  /*11a20*/  IADD3 R4, P1, R7.reuse, R249, RZ ;  /* 0x000000f907047210 */ /* 0x040fe20007f3e0ff */
[----:B-----5:R-:W-:Y:S02]  /*11a30*/  IMAD.X R9, R12, 0x1, R246, P0 ;  /* 0x000000010c097824 */ /* 0x020fe400000e06f6 */
[----:B------:R3:W-:Y:S01]  /*11a40*/  LDGSTS.E.BYPASS.LTC128B.128 [R247+0x6880], [R10.64], !P4 ;  /* 0x068800000af77fae */ /* 0x0007e2000e101d54 */
[----:B-1----:R-:W-:Y:S03]  /*11a50*/  IADD3.X R5, R0, R246, RZ, P1, !PT ;  /* 0x000000f600057210 */ /* 0x002fe60000ffe4ff */
[----:B------:R3:W-:Y:S01]  /*11a60*/  LDGSTS.E.BYPASS.LTC128B.128 [R247+0x5880], [R8.64], !P5 ;  /* 0x0588000008f77fae */ /* 0x0007e2000e901d54 */
[----:B--2---:R-:W-:Y:S01]  /*11a70*/  IADD3 R2, P0, R7, R248, RZ ;  /* 0x000000f807027210 */ /* 0x004fe20007f1e0ff */
[--C-:B------:R-:W-:Y:S04]  /*11a80*/  IMAD.X R7, R12, 0x1, R245.reuse, P2 ;  /* 0x000000010c077824 */ /* 0x100fe800010e06f5 */
[----:B------:R-:W-:Y:S01]  /*11a90*/  IMAD.X R3, R0, 0x1, R245, P0 ;  /* 0x0000000100037824 */ /* 0x000fe200000e06f5 */
[----:B------:R3:W-:Y:S04]  /*11aa0*/  LDGSTS.E.BYPASS.LTC128B.128 [R247+0x7080], [R6.64], !P4 ;  /* 0x0708000006f77fae */ /* 0x0007e8000e101d54 */
[----:B------:R3:W-:Y:S04]  /*11ab0*/  LDGSTS.E.BYPASS.LTC128B.128 [R247+0x6080], [R4.64], !P5 ;  /* 0x0608000004f77fae */ /* 0x0007e8000e901d54 */
[----:B------:R3:W-:Y:S02]  /*11ac0*/  LDGSTS.E.BYPASS.LTC128B.128 [R247+0x7880], [R2.64], !P4 ;  /* 0x0788000002f77fae */ /* 0x0007e4000e101d54 */
.L_x_998:
[----:B--234-:R-:W2:Y:S01]  /*11ad0*/  LDL R3, [R1+0x30] ;  /* 0x0000300001037983 */ /* 0x01cea20000100800 */
[----:B------:R-:W-:Y:S01]  /*11ae0*/  UISETP.NE.AND UP1, UPT, UR13, URZ, UPT ;  /* 0x0000003f0d00728c */ /* 0x000fe2000bf25270 */
[----:B------:R-:W-:Y:S01]  /*11af0*/  IMAD.U32 R6, RZ, RZ, UR9 ;  /* 0x00000009ff067e24 */ /* 0x000fe2000f8e00ff */
[----:B------:R-:W-:Y:S01]  /*11b00*/  UIMAD UR28, UR23, -0x30, URZ ;  /* 0xffffffd0171c78a4 */ /* 0x000fe2000f8e023f */
[----:B------:R-:W3:Y:S01]  /*11b10*/  LDL R2, [R1+0x1c] ;  /* 0x00001c0001027983 */ /* 0x000ee20000100800 */
[----:B------:R-:W-:Y:S02]  /*11b20*/  UISETP.NE.AND UP0, UPT, UR12, URZ, UPT ;  /* 0x0000003f0c00728c */ /* 0x000fe4000bf05270 */
[----:B------:R-:W-:Y:S01]  /*11b30*/  PLOP3.LUT P1, PT, PT, PT, UP1, 0x80, 0x0 ;  /* 0x000000000000781c */ /* 0x000fe20003f2f018 */
[----:B------:R-:W0:Y:S01]  /*11b40*/  LDGDEPBAR ;  /* 0x00000000000079af */ /* 0x000e220000000000 */
[----:B------:R-:W-:Y:S02]  /*11b50*/  PLOP3.LUT P0, PT, PT, PT, UP1, 0x80, 0x0 ;  /* 0x000000000000781c */ /* 0x000fe40003f0f018 */
[C---:B---3--:R-:W-:Y:S09]  /*11b60*/  IADD3 R7, -R2.reuse, UR28, RZ ;  /* 0x0000001c02077c10 */ /* 0x048ff2000fffe1ff */
[----:B--2---:R-:W-:Y:S04]  /*11b70*/  @P1 IMAD.HI.U32 R0, R3, c[0x0][0x2c8], RZ ;  /* 0x0000b20003001a27 */ /* 0x004fe800078e00ff */
[----:B------:R-:W-:Y:S01]  /*11b80*/  IMAD.MOV.U32 R4, RZ, RZ, R3 ;  /* 0x000000ffff047224 */ /* 0x000fe200078e0003 */
[----:B------:R-:W-:Y:S01]  /*11b90*/  @P0 SHF.R.U32.HI R4, RZ, c[0x0][0x2cc], R0 ;  /* 0x0000b300ff040a19 */ /* 0x000fe20000011600 */
[----:B------:R-:W-:Y:S01]  /*11ba0*/  IMAD.U32 R0, RZ, RZ, UR28 ;  /* 0x0000001cff007e24 */ /* 0x000fe2000f8e00ff */
[----:B------:R-:W-:Y:S03]  /*11bb0*/  PLOP3.LUT P0, PT, PT, PT, UP0, 0x40, 0x0 ;  /* 0x000000000000781c */ /* 0x000fe60003f0e808 */
[----:B------:R-:W2:Y:S01]  /*11bc0*/  SHFL.IDX PT, R3, R4, RZ, 0x1c1f ;  /* 0x001c1fff04037589 */ /* 0x000ea200000e0000 */
[----:B------:R-:W-:Y:S04]  /*11bd0*/  IADD3 R0, -R2, 0x1, R0 ;  /* 0x0000000102007810 */ /* 0x000fe80007ffe100 */
[----:B------:R-:W-:Y:S04]  /*11be0*/  IADD3 R6, R0, -c[0x0][0x168], R6 ;  /* 0x80005a0000067a10 */ /* 0x000fe80007ffe006 */
[C---:B------:R-:W-:Y:S02]  /*11bf0*/  IADD3 R5, R6.reuse, c[0x0][0x328], RZ ;  /* 0x0000ca0006057a10 */ /* 0x040fe40007ffe0ff */
[----:B------:R-:W-:Y:S03]  /*11c00*/  IADD3 R6, R6, UR19, RZ ;  /* 0x0000001306067c10 */ /* 0x000fe6000fffe0ff */
[--C-:B--2---:R-:W-:Y:S02]  /*11c10*/  IMAD.IADD R2, R5, 0x1, R3.reuse ;  /* 0x0000000105027824 */ /* 0x104fe400078e0203 */
[----:B------:R-:W-:Y:S01]  /*11c20*/  IMAD.IADD R0, R6, 0x1, R3 ;  /* 0x0000000106007824 */ /* 0x000fe200078e0203 */
        /* <DEDUP_REMOVED lines=16> */
.L_x_1001:
[----:B------:R-:W-:Y:S04]  /*11d30*/  MOV R8, c[0x0][0x32c] ;  /* 0x0000cb0000087a02 */ /* 0x000fe80000000f00 */
[----:B------:R-:W-:Y:S11]  /*11d40*/  ISETP.NE.AND P0, PT, R8, 0x1, PT ;  /* 0x000000010800780c */ /* 0x000ff60003f05270 */
[----:B------:R-:W-:Y:S02]  /*11d50*/  @!UPT UIADD3 URZ, URZ, URZ, URZ ;  /* 0x0000003f3f3ff290 */ /* 0x000fe4000fffe03f */
[----:B------:R-:W-:Y:S05]  /*11d60*/  @P0 IMAD.HI.U32 R8, R3, c[0x0][0x330], RZ ;  /* 0x0000cc0003080a27 */ /* 0x000fea00078e00ff */
[----:B------:R-:W-:Y:S02]  /*11d70*/  @P0 SHF.R.U32.HI R3, RZ, c[0x0][0x334], R8 ;  /* 0x0000cd00ff030a19 */ /* 0x000fe40000011608 */
.L_x_1002:
[----:B------:R-:W-:Y:S05]  /*11d80*/  BSYNC B0 ;  /* 0x0000000000007941 */ /* 0x000fea0003800000 */
.L_x_1000:
[----:B------:R-:W-:Y:S05]  /*11d90*/  IMAD R3, R3, c[0x0][0x32c], R7 ;  /* 0x0000cb0003037a24 */ /* 0x000fea00078e0207 */
[----:B------:R-:W-:Y:S02]  /*11da0*/  IADD3 R8, R3, c[0x0][0x32c], RZ ;  /* 0x0000cb0003087a10 */ /* 0x000fe40007ffe0ff */
[----:B------:R-:W-:Y:S02]  /*11db0*/  IMNMX R0, R0, R3, !PT ;  /* 0x0000000300007217 */ /* 0x000fe40007800200 */
[----:B------:R-:W-:Y:S02]  /*11dc0*/  IMNMX R2, R2, R8, PT ;  /* 0x0000000802027217 */ /* 0x000fe40003800200 */
.L_x_999:
[----:B------:R-:W-:Y:S01]  /*11dd0*/  UISETP.GE.AND UP2, UPT, UR28, 0x1, UPT ;  /* 0x000000011c00788c */ /* 0x000fe2000bf46270 */
[----:B------:R-:W2:Y:S01]  /*11de0*/  SHFL.IDX PT, R3, R4, 0x1, 0x1c1f ;  /* 0x003c1f0004037f89 */ /* 0x000ea200000e0000 */
        /* <DEDUP_REMOVED lines=43> */
[----:B-1----:R-:W-:Y:S02]  /*120a0*/  FSEL R201, R25, -INF , !P0 ;  /* 0xff80000019c97808 */ /* 0x002fe40004000000 */
        /* <DEDUP_REMOVED lines=20> */
[--C-:B--2---:R-:W-:Y:S01]  /*121f0*/  IMAD.IADD R0, R6, 0x1, R3.reuse ;  /* 0x0000000106007824 */ /* 0x104fe200078e0203 */
[C---:B------:R-:W-:Y:S02]  /*12200*/  ISETP.LT.OR P2, PT, R2.reuse, 0x29, P2 ;  /* 0x000000290200780c */ /* 0x040fe40001741670 */
[----:B------:R-:W-:Y:S01]  /*12210*/  ISETP.LT.OR P1, PT, R2, 0x2a, P1 ;  /* 0x0000002a0200780c */ /* 0x000fe20000f21670 */
[----:B------:R-:W-:Y:S01]  /*12220*/  IMAD.IADD R2, R5, 0x1, R3 ;  /* 0x0000000105027824 */ /* 0x000fe200078e0203 */
[----:B------:R-:W-:Y:S02]  /*12230*/  FSEL R33, R14, -INF , !P2 ;  /* 0xff8000000e217808 */ /* 0x000fe40005000000 */
[----:B------:R-:W-:Y:S01]  /*12240*/  FSEL R32, R13, -INF , !P1 ;  /* 0xff8000000d207808 */ /* 0x000fe20004800000 */
        /* <DEDUP_REMOVED lines=16> */
.L_x_1005:
[----:B------:R-:W-:Y:S04]  /*12350*/  MOV R8, c[0x0][0x32c] ;  /* 0x0000cb0000087a02 */ /* 0x000fe80000000f00 */
[----:B------:R-:W-:Y:S11]  /*12360*/  ISETP.NE.AND P0, PT, R8, 0x1, PT ;  /* 0x000000010800780c */ /* 0x000ff60003f05270 */
[----:B------:R-:W-:Y:S02]  /*12370*/  @!UPT UIADD3 URZ, URZ, URZ, URZ ;  /* 0x0000003f3f3ff290 */ /* 0x000fe4000fffe03f */
[----:B------:R-:W-:Y:S05]  /*12380*/  @P0 IMAD.HI.U32 R8, R3, c[0x0][0x330], RZ ;  /* 0x0000cc0003080a27 */ /* 0x000fea00078e00ff */
[----:B------:R-:W-:Y:S02]  /*12390*/  @P0 SHF.R.U32.HI R3, RZ, c[0x0][0x334], R8 ;  /* 0x0000cd00ff030a19 */ /* 0x000fe40000011608 */
.L_x_1006:
[----:B------:R-:W-:Y:S05]  /*123a0*/  BSYNC B0 ;  /* 0x0000000000007941 */ /* 0x000fea0003800000 */
.L_x_1004:
[----:B------:R-:W-:Y:S05]  /*123b0*/  IMAD R3, R3, c[0x0][0x32c], R7 ;  /* 0x0000cb0003037a24 */ /* 0x000fea00078e0207 */
[----:B------:R-:W-:Y:S02]  /*123c0*/  IADD3 R8, R3, c[0x0][0x32c], RZ ;  /* 0x0000cb0003087a10 */ /* 0x000fe40007ffe0ff */
[----:B------:R-:W-:Y:S02]  /*123d0*/  IMNMX R0, R0, R3, !PT ;  /* 0x0000000300007217 */ /* 0x000fe40007800200 */
[----:B------:R-:W-:Y:S02]  /*123e0*/  IMNMX R2, R2, R8, PT ;  /* 0x0000000802027217 */ /* 0x000fe40003800200 */
.L_x_1003:
        /* <DEDUP_REMOVED lines=86> */
.L_x_1009:
[----:B------:R-:W-:Y:S04]  /*12950*/  MOV R8, c[0x0][0x32c] ;  /* 0x0000cb0000087a02 */ /* 0x000fe80000000f00 */
[----:B------:R-:W-:Y:S11]  /*12960*/  ISETP.NE.AND P0, PT, R8, 0x1, PT ;  /* 0x000000010800780c */ /* 0x000ff60003f05270 */
[----:B------:R-:W-:Y:S02]  /*12970*/  @!UPT UIADD3 URZ, URZ, URZ, URZ ;  /* 0x0000003f3f3ff290 */ /* 0x000fe4000fffe03f */
[----:B------:R-:W-:Y:S05]  /*12980*/  @P0 IMAD.HI.U32 R8, R3, c[0x0][0x330], RZ ;  /* 0x0000cc0003080a27 */ /* 0x000fea00078e00ff */
[----:B------:R-:W-:Y:S02]  /*12990*/  @P0 SHF.R.U32.HI R3, RZ, c[0x0][0x334], R8 ;  /* 0x0000cd00ff030a19 */ /* 0x000fe40000011608 */
.L_x_1010:
[----:B------:R-:W-:Y:S05]  /*129a0*/  BSYNC B0 ;  /* 0x0000000000007941 */ /* 0x000fea0003800000 */
.L_x_1008:
[----:B------:R-:W-:Y:S05]  /*129b0*/  IMAD R3, R3, c[0x0][0x32c], R7 ;  /* 0x0000cb0003037a24 */ /* 0x000fea00078e0207 */
[----:B------:R-:W-:Y:S02]  /*129c0*/  IADD3 R8, R3, c[0x0][0x32c], RZ ;  /* 0x0000cb0003087a10 */ /* 0x000fe40007ffe0ff */
[----:B------:R-:W-:Y:S02]  /*129d0*/  IMNMX R0, R0, R3, !PT ;  /* 0x0000000300007217 */ /* 0x000fe40007800200 */
[----:B------:R-:W-:Y:S02]  /*129e0*/  IMNMX R2, R2, R8, PT ;  /* 0x0000000802027217 */ /* 0x000fe40003800200 */
.L_x_1007:
        /* <DEDUP_REMOVED lines=86> */
.L_x_1013:
[----:B------:R-:W-:Y:S04]  /*12f50*/  MOV R4, c[0x0][0x32c] ;  /* 0x0000cb0000047a02 */ /* 0x000fe80000000f00 */
[----:B------:R-:W-:Y:S11]  /*12f60*/  ISETP.NE.AND P0, PT, R4, 0x1, PT ;  /* 0x000000010400780c */ /* 0x000ff60003f05270 */
[----:B------:R-:W-:Y:S02]  /*12f70*/  @!UPT UIADD3 URZ, URZ, URZ, URZ ;  /* 0x0000003f3f3ff290 */ /* 0x000fe4000fffe03f */
[----:B------:R-:W-:Y:S05]  /*12f80*/  @P0 IMAD.HI.U32 R4, R3, c[0x0][0x330], RZ ;  /* 0x0000cc0003040a27 */ /* 0x000fea00078e00ff */
[----:B------:R-:W-:Y:S02]  /*12f90*/  @P0 SHF.R.U32.HI R3, RZ, c[0x0][0x334], R4 ;  /* 0x0000cd00ff030a19 */ /* 0x000fe40000011604 */
.L_x_1014:
[----:B------:R-:W-:Y:S05]  /*12fa0*/  BSYNC B0 ;  /* 0x0000000000007941 */ /* 0x000fea0003800000 */
.L_x_1012:
[----:B------:R-:W-:Y:S05]  /*12fb0*/  IMAD R7, R3, c[0x0][0x32c], R7 ;  /* 0x0000cb0003077a24 */ /* 0x000fea00078e0207 */
[----:B------:R-:W-:Y:S02]  /*12fc0*/  IADD3 R3, R7, c[0x0][0x32c], RZ ;  /* 0x0000cb0007037a10 */ /* 0x000fe40007ffe0ff */
[----:B------:R-:W-:Y:S02]  /*12fd0*/  IMNMX R0, R0, R7, !PT ;  /* 0x0000000700007217 */ /* 0x000fe40007800200 */
[----:B------:R-:W-:Y:S02]  /*12fe0*/  IMNMX R2, R2, R3, PT ;  /* 0x0000000302027217 */ /* 0x000fe40003800200 */
.L_x_1011:
        /* <DEDUP_REMOVED lines=10> */
[----:B------:R-:W-:Y:S01]  /*13090*/  PLOP3.LUT P0, PT, PT, PT, UP4, 0x40, 0x0 ;  /* 0x000000000000781c */ /* 0x000fe20003f0e848 */
[----:B------:R-:W-:Y:S01]  /*130a0*/  UISETP.NE.AND UP2, UPT, UR22, URZ, UPT ;  /* 0x0000003f1600728c */ /* 0x000fe2000bf45270 */
[----:B------:R-:W-:Y:S01]  /*130b0*/  FMNMX.FTZ R137, R19, R137, !PT ;  /* 0x0000008913897209 */ /* 0x000fe20007810000 */
[----:B------:R-:W-:Y:S01]  /*130c0*/  UP2UR UR22, UPR, URZ, 0x2 ;  /* 0x000000023f167883 */ /* 0x000fe20008000000 */
[----:B------:R-:W-:Y:S01]  /*130d0*/  ISETP.GT.AND P0, PT, R0, RZ, P0 ;  /* 0x000000ff0000720c */ /* 0x000fe20000704270 */
[----:B------:R-:W-:Y:S01]  /*130e0*/  UISETP.NE.AND UP1, UPT, UR5, URZ, UPT ;  /* 0x0000003f0500728c */ /* 0x000fe2000bf25270 */
[----:B------:R-:W-:Y:S01]  /*130f0*/  FMNMX.FTZ R137, R196, R137, !PT ;  /* 0x00000089c4897209 */ /* 0x000fe20007810000 */
[----:B------:R-:W-:Y:S01]  /*13100*/  UP2UR UR5, UPR, URZ, 0x1 ;  /* 0x000000013f057883 */ /* 0x000fe20008000000 */
[----:B------:R-:W-:Y:S01]  /*13110*/  ISETP.LT.OR P0, PT, R2, 0x1, P0 ;  /* 0x000000010200780c */ /* 0x000fe20000701670 */
[----:B------:R-:W-:Y:S01]  /*13120*/  UISETP.NE.AND UP0, UPT, UR4, URZ, UPT ;  /* 0x0000003f0400728c */ /* 0x000fe2000bf05270 */
[----:B------:R-:W-:Y:S01]  /*13130*/  FMNMX.FTZ R137, R197, R137, !PT ;  /* 0x00000089c5897209 */ /* 0x000fe20007810000 */
[----:B------:R-:W-:Y:S01]  /*13140*/  UISETP.NE.AND UP4, UPT, UR28, URZ, UPT ;  /* 0x0000003f1c00728c */ /* 0x000fe2000bf85270 */
[----:B------:R-:W-:Y:S01]  /*13150*/  FSEL R5, R244, -INF , !P0 ;  /* 0xff800000f4057808 */ /* 0x000fe20004000000 */
[----:B------:R-:W-:Y:S01]  /*13160*/  LDSM.16.MT88.4 R36, [R226+0x2080] ;  /* 0x00208000e224783b */ /* 0x000fe20000004200 */
        /* <DEDUP_REMOVED lines=17> */
[----:B------:R-:W-:Y:S01]  /*13280*/  PLOP3.LUT P0, PT, PT, PT, UP1, 0x40, 0x0 ;  /* 0x000000000000781c */ /* 0x000fe20003f0e818 */
[----:B------:R-:W-:Y:S01]  /*13290*/  UISETP.NE.AND UP1, UPT, UR22, URZ, UPT ;  /* 0x0000003f1600728c */ /* 0x000fe2000bf25270 */
[----:B------:R-:W-:Y:S02]  /*132a0*/  FMNMX.FTZ R3, R222, R3, !PT ;  /* 0x00000003de037209 */ /* 0x000fe40007810000 */
[----:B------:R-:W-:Y:S02]  /*132b0*/  ISETP.GT.AND P0, PT, R0, 0x9, P0 ;  /* 0x000000090000780c */ /* 0x000fe40000704270 */
[----:B------:R-:W-:Y:S02]  /*132c0*/  FMNMX.FTZ R136, R250, R3, !PT ;  /* 0x00000003fa887209 */ /* 0x000fe40007810000 */
[----:B------:R-:W-:Y:S02]  /*132d0*/  FMNMX.FTZ R3, R11, R4, !PT ;  /* 0x000000040b037209 */ /* 0x000fe40007810000 */
[----:B------:R-:W-:Y:S01]  /*132e0*/  PLOP3.LUT P1, PT, PT, PT, UP2, 0x40, 0x0 ;  /* 0x000000000000781c */ /* 0x000fe20003f2e828 */
[----:B------:R-:W-:Y:S01]  /*132f0*/  UISETP.NE.AND UP2, UPT, UR26, URZ, UPT ;  /* 0x0000003f1a00728c */ /* 0x000fe2000bf45270 */
[----:B------:R-:W-:Y:S02]  /*13300*/  FMNMX.FTZ R3, R14, R3, !PT ;  /* 0x000000030e037209 */ /* 0x000fe40007810000 */
[----:B------:R-:W-:Y:S02]  /*13310*/  ISETP.LT.OR P0, PT, R2, 0xa, P0 ;  /* 0x0000000a0200780c */ /* 0x000fe40000701670 */
[----:B------:R-:W-:Y:S02]  /*13320*/  FMNMX.FTZ R3, R205, R3, !PT ;  /* 0x00000003cd037209 */ /* 0x000fe40007810000 */
[----:B-1----:R-:W-:Y:S02]  /*13330*/  FMNMX.FTZ R137, R137, R7, !PT ;  /* 0x0000000789897209 */ /* 0x002fe40007810000 */
[----:B------:R-:W-:Y:S02]  /*13340*/  ISETP.GT.AND P1, PT, R0, 0x8, P1 ;  /* 0x000000080000780c */ /* 0x000fe40000f24270 */
[----:B------:R-:W-:Y:S01]  /*13350*/  PLOP3.LUT P2, PT, PT, PT, UP3, 0x40, 0x0 ;  /* 0x000000000000781c */ /* 0x000fe20003f4e838 */
[----:B------:R-:W1:Y:S01]  /*13360*/  SHFL.BFLY PT, R4, R137, 0x1, 0x1f ;  /* 0x0c201f0089047f89 */ /* 0x000e6200000e0000 */
[----:B------:R-:W-:Y:S01]  /*13370*/  FMNMX.FTZ R3, R208, R3, !PT ;  /* 0x00000003d0037209 */ /* 0x000fe20007810000 */
[----:B------:R-:W-:Y:S01]  /*13380*/  UISETP.NE.AND UP3, UPT, UR27, URZ, UPT ;  /* 0x0000003f1b00728c */ /* 0x000fe2000bf65270 */
[----:B------:R-:W-:Y:S02]  /*13390*/  FSEL R25, R213, -INF , !P0 ;  /* 0xff800000d5197808 */ /* 0x000fe40004000000 */
[----:B------:R-:W-:Y:S02]  /*133a0*/  ISETP.LT.OR P1, PT, R2, 0x9, P1 ;  /* 0x000000090200780c */ /* 0x000fe40000f21670 */
[----:B------:R-:W-:Y:S02]  /*133b0*/  ISETP.GT.AND P2, PT, R0, 0x1, P2 ;  /* 0x000000010000780c */ /* 0x000fe40001744270 */
[----:B------:R-:W-:Y:S02]  /*133c0*/  PLOP3.LUT P0, PT, PT, PT, UP5, 0x40, 0x0 ;  /* 0x000000000000781c */ /* 0x000fe40003f0e858 */
[----:B------:R-:W-:Y:S02]  /*133d0*/  FMNMX.FTZ R3, R210, R3, !PT ;  /* 0x00000003d2037209 */ /* 0x000fe40007810000 */
[----:B------:R-:W-:Y:S02]  /*133e0*/  FSEL R24, R214, -INF , !P1 ;  /* 0xff800000d6187808 */ /* 0x000fe40004800000 */
[----:B------:R-:W-:Y:S02]  /*133f0*/  ISETP.LT.OR P2, PT, R2, 0x2, P2 ;  /* 0x000000020200780c */ /* 0x000fe40001741670 */
[C---:B------:R-:W-:Y:S02]  /*13400*/  ISETP.GT.AND P0, PT, R0.reuse, 0x18, P0 ;  /* 0x000000180000780c */ /* 0x040fe40000704270 */
[----:B------:R-:W-:Y:S02]  /*13410*/  PLOP3.LUT P1, PT, PT, PT, UP6, 0x40, 0x0 ;  /* 0x000000000000781c */ /* 0x000fe40003f2e868 */
[----:B------:R-:W-:Y:S02]  /*13420*/  FMNMX.FTZ R3, R211, R3, !PT ;  /* 0x00000003d3037209 */ /* 0x000fe40007810000 */
        /* <DEDUP_REMOVED lines=10> */
[----:B------:R-:W-:Y:S02]  /*134d0*/  FSEL R207, R212, -INF , !P0 ;  /* 0xff800000d4cf7808 */ /* 0x000fe40004000000 */
[----:B------:R-:W-:Y:S02]  /*134e0*/  ISETP.GT.AND P2, PT, R0, 0x10, P2 ;  /* 0x000000100000780c */ /* 0x000fe40001744270 */
[----:B------:R-:W-:Y:S02]  /*134f0*/  ISETP.LT.OR P1, PT, R2, 0x12, P1 ;  /* 0x000000120200780c */ /* 0x000fe40000f21670 */
[----:B------:R-:W-:Y:S02]  /*13500*/  PLOP3.LUT P0, PT, PT, PT, UP3, 0x40, 0x0 ;  /* 0x000000000000781c */ /* 0x000fe40003f0e838 */
[----:B------:R-:W-:Y:S02]  /*13510*/  FMNMX.FTZ R3, R248, R3, !PT ;  /* 0x00000003f8037209 */ /* 0x000fe40007810000 */
[----:B------:R-:W-:Y:S02]  /*13520*/  FMNMX.FTZ R4, R24, R4, !PT ;  /* 0x0000000418047209 */ /* 0x000fe40007810000 */
[----:B------:R-:W-:Y:S02]  /*13530*/  ISETP.LT.OR P2, PT, R2, 0x11, P2 ;  /* 0x000000110200780c */ /* 0x000fe40001741670 */
[----:B------:R-:W-:Y:S02]  /*13540*/  FSEL R202, R215, -INF , !P1 ;  /* 0xff800000d7ca7808 */ /* 0x000fe40004800000 */
[----:B------:R-:W-:Y:S02]  /*13550*/  ISETP.GT.AND P0, PT, R0, 0x20, P0 ;  /* 0x000000200000780c */ /* 0x000fe40000704270 */
[----:B------:R-:W-:Y:S02]  /*13560*/  PLOP3.LUT P1, PT, PT, PT, UP4, 0x40, 0x0 ;  /* 0x000000000000781c */ /* 0x000fe40003f2e848 */
[----:B------:R-:W-:Y:S02]  /*13570*/  FMNMX.FTZ R3, R249, R3, !PT ;  /* 0x00000003f9037209 */ /* 0x000fe40007810000 */
[----:B------:R-:W-:Y:S02]  /*13580*/  FMNMX.FTZ R4, R25, R4, !PT ;  /* 0x0000000419047209 */ /* 0x000fe40007810000 */
[----:B------:R-:W-:Y:S02]  /*13590*/  FSEL R200, R220, -INF , !P2 ;  /* 0xff800000dcc87808 */ /* 0x000fe40005000000 */
[----:B------:R-:W-:Y:S02]  /*135a0*/  ISETP.LT.OR P0, PT, R2, 0x21, P0 ;  /* 0x000000210200780c */ /* 0x000fe40000701670 */
[----:B------:R-:W-:Y:S02]  /*135b0*/  ISETP.GT.AND P1, PT, R0, 0x19, P1 ;  /* 0x000000190000780c */ /* 0x000fe40000f24270 */
[----:B------:R-:W-:Y:S02]  /*135c0*/  FMNMX.FTZ R3, R251, R3, !PT ;  /* 0x00000003fb037209 */ /* 0x000fe40007810000 */
[----:B------:R-:W-:Y:S02]  /*135d0*/  FSEL R212, R42, -INF , !P0 ;  /* 0xff8000002ad47808 */ /* 0x000fe40004000000 */
[----:B------:R-:W-:Y:S01]  /*135e0*/  ISETP.LT.OR P1, PT, R2, 0x1a, P1 ;  /* 0x0000001a0200780c */ /* 0x000fe20000f21670 */
[----:B------:R-:W1:Y:S01]  /*135f0*/  SHFL.BFLY PT, R20, R3, 0x2, 0x1f ;  /* 0x0c401f0003147f89 */ /* 0x000e6200000e0000 */
        /* <DEDUP_REMOVED lines=14> */
[----:B------:R-:W-:Y:S01]  /*136e0*/  FSEL R214, R43, -INF , !P1 ;  /* 0xff8000002bd67808 */ /* 0x000fe20004800000 */
[----:B------:R-:W-:Y:S01]  /*136f0*/  UIADD3 UR23, UR23, -0x1, URZ ;  /* 0xffffffff17177890 */ /* 0x000fe2000fffe03f */
[----:B------:R-:W-:Y:S02]  /*13700*/  ISETP.GT.AND P0, PT, R0, 0x29, P0 ;  /* 0x000000290000780c */ /* 0x000fe40000704270 */
[----:B------:R-:W-:Y:S02]  /*13710*/  FMNMX.FTZ R0, R212, R4, !PT ;  /* 0x00000004d4007209 */ /* 0x000fe40007810000 */
[----:B------:R-:W-:Y:S02]  /*13720*/  ISETP.LT.OR P0, PT, R2, 0x2a, P0 ;  /* 0x0000002a0200780c */ /* 0x000fe40000701670 */
[----:B------:R-:W-:Y:S02]  /*13730*/  FMNMX.FTZ R0, R214, R0, !PT ;  /* 0x00000000d6007209 */ /* 0x000fe40007810000 */
[----:B------:R-:W-:Y:S02]  /*13740*/  FSEL R140, R47, -INF , !P0 ;  /* 0xff8000002f8c7808 */ /* 0x000fe40004000000 */
[----:B------:R-:W-:Y:S02]  /*13750*/  FMNMX.FTZ R0, R213, R0, !PT ;  /* 0x00000000d5007209 */ /* 0x000fe40007810000 */
[----:B------:R-:W-:Y:S02]  /*13760*/  FMNMX.FTZ R136, R252, R136, !PT ;  /* 0x00000088fc887209 */ /* 0x000fe40007810000 */
[----:B-1----:R-:W-:Y:S02]  /*13770*/  FMNMX.FTZ R3, R3, R20, !PT ;  /* 0x0000001403037209 */ /* 0x002fe40007810000 */
[----:B------:R-:W-:Y:S01]  /*13780*/  FMNMX.FTZ R0, R140, R0, !PT ;  /* 0x000000008c007209 */ /* 0x000fe20007810000 */
[----:B------:R-:W1:Y:S01]  /*13790*/  SHFL.BFLY PT, R7, R136, 0x2, 0x1f ;  /* 0x0c401f0088077f89 */ /* 0x000e6200000e0000 */
[----:B------:R-:W-:Y:S04]  /*137a0*/  FSETP.NEU.FTZ.AND P2, PT, R137, -INF , PT ;  /* 0xff8000008900780b */ /* 0x000fe80003f5d000 */
[----:B------:R-:W-:Y:S03]  /*137b0*/  FSEL R141, R141, RZ, P2 ;  /* 0x000000ff8d8d7208 */ /* 0x000fe60001000000 */
[----:B------:R-:W2:Y:S02]  /*137c0*/  SHFL.BFLY PT, R135, R3, 0x1, 0x1f ;  /* 0x0c201f0003877f89 */ /* 0x000ea400000e0000 */
[--C-:B------:R-:W-:Y:S02]  /*137d0*/  FFMA.FTZ R16, R16, c[0x0][0x2d0], -R141.reuse ;  /* 0x0000b40010107a23 */ /* 0x100fe4000001088d */
[--C-:B------:R-:W-:Y:S02]  /*137e0*/  FFMA.FTZ R10, R10, c[0x0][0x2d0], -R141.reuse ;  /* 0x0000b4000a0a7a23 */ /* 0x100fe4000001088d */
[----:B------:R-:W-:Y:S01]  /*137f0*/  MUFU.EX2 R27, R16 ;  /* 0x00000010001b7308 */ /* 0x000fe20000000800 */
[--C-:B------:R-:W-:Y:S01]  /*13800*/  FFMA.FTZ R17, R17, c[0x0][0x2d0], -R141.reuse ;  /* 0x0000b40011117a23 */ /* 0x100fe2000001088d */
[----:B------:R-:W3:Y:S01]  /*13810*/  SHFL.BFLY PT, R2, R0, 0x2, 0x1f ;  /* 0x0c401f0000027f89 */ /* 0x000ee200000e0000 */
[----:B------:R-:W-:Y:S01]  /*13820*/  FFMA.FTZ R19, R19, c[0x0][0x2d0], -R141 ;  /* 0x0000b40013137a23 */ /* 0x000fe2000001088d */
[----:B-1----:R-:W-:Y:S06]  /*13830*/  FMNMX.FTZ R136, R136, R7, !PT ;  /* 0x0000000788887209 */ /* 0x002fec0007810000 */
[----:B------:R-:W-:Y:S01]  /*13840*/  LDSM.16.MT88.4 R20, [R225+0x2080] ;  /* 0x00208000e114783b */ /* 0x000fe20000004200 */
[----:B------:R-:W-:Y:S01]  /*13850*/  MUFU.EX2 R44, R10 ;  /* 0x0000000a002c7308 */ /* 0x000fe20000000800 */
[----:B--2---:R-:W-:Y:S06]  /*13860*/  FMNMX.FTZ R135, R3, R135, !PT ;  /* 0x0000008703877209 */ /* 0x004fec0007810000 */
[----:B------:R-:W1:Y:S01]  /*13870*/  SHFL.BFLY PT, R7, R136, 0x1, 0x1f ;  /* 0x0c201f0088077f89 */ /* 0x000e6200000e0000 */
[C---:B------:R-:W-:Y:S01]  /*13880*/  FSETP.NEU.FTZ.AND P0, PT, R135.reuse, -INF , PT ;  /* 0xff8000008700780b */ /* 0x040fe20003f1d000 */
[----:B------:R-:W-:Y:S01]  /*13890*/  FMUL.FTZ R143, R135, c[0x0][0x2d0] ;  /* 0x0000b400878f7a20 */ /* 0x000fe20000410000 */
[----:B------:R-:W-:Y:S01]  /*138a0*/  MUFU.EX2 R26, R17 ;  /* 0x00000011001a7308 */ /* 0x000fe20000000800 */
[----:B---3--:R-:W-:Y:S02]  /*138b0*/  FMNMX.FTZ R3, R0, R2, !PT ;  /* 0x0000000200037209 */ /* 0x008fe40007810000 */
[----:B------:R-:W-:Y:S02]  /*138c0*/  FSEL R0, R137, RZ, P2 ;  /* 0x000000ff89007208 */ /* 0x000fe40001000000 */
[----:B------:R-:W-:Y:S01]  /*138d0*/  FSEL R143, R143, RZ, P0 ;  /* 0x000000ff8f8f7208 */ /* 0x000fe20000000000 */
[----:B------:R-:W2:Y:S02]  /*138e0*/  SHFL.BFLY PT, R4, R3, 0x1, 0x1f ;  /* 0x0c201f0003047f89 */ /* 0x000ea400000e0000 */
[----:B------:R-:W-:Y:S02]  /*138f0*/  FADD.FTZ R0, -R0, R132 ;  /* 0x0000008400007221 */ /* 0x000fe40000010100 */
[----:B------:R-:W3:Y:S01]  /*13900*/  MUFU.EX2 R48, R19 ;  /* 0x0000001300307308 */ /* 0x000ee20000000800 */
[--C-:B------:R-:W-:Y:S02]  /*13910*/  FFMA.FTZ R8, R8, c[0x0][0x2d0], -R143.reuse ;  /* 0x0000b40008087a23 */ /* 0x100fe4000001088f */
[----:B------:R-:W-:Y:S02]  /*13920*/  FMUL.FTZ R0, R0, c[0x0][0x2d0] ;  /* 0x0000b40000007a20 */ /* 0x000fe40000410000 */
[--C-:B------:R-:W-:Y:S02]  /*13930*/  FFMA.FTZ R12, R12, c[0x0][0x2d0], -R143.reuse ;  /* 0x0000b4000c0c7a23 */ /* 0x100fe4000001088f */
[--C-:B------:R-:W-:Y:S01]  /*13940*/  FFMA.FTZ R11, R11, c[0x0][0x2d0], -R143.reuse ;  /* 0x0000b4000b0b7a23 */ /* 0x100fe2000001088f */
[----:B-1----:R-:W-:Y:S02]  /*13950*/  FMNMX.FTZ R136, R136, R7, !PT ;  /* 0x0000000788887209 */ /* 0x002fe40007810000 */
[----:B------:R1:W4:Y:S01]  /*13960*/  MUFU.EX2 R133, R0 ;  /* 0x0000000000857308 */ /* 0x0003220000000800 */
[----:B------:R-:W-:Y:S01]  /*13970*/  FFMA.FTZ R14, R14, c[0x0][0x2d0], -R143 ;  /* 0x0000b4000e0e7a23 */ /* 0x000fe2000001088f */
[C---:B------:R-:W-:Y:S01]  /*13980*/  FSETP.NEU.FTZ.AND P1, PT, R136.reuse, -INF , PT ;  /* 0xff8000008800780b */ /* 0x040fe20003f3d000 */
[C---:B------:R-:W-:Y:S03]  /*13990*/  FMUL.FTZ R142, R136.reuse, c[0x0][0x2d0] ;  /* 0x0000b400888e7a20 */ /* 0x040fe60000410000 */
[----:B------:R-:W-:Y:S02]  /*139a0*/  FSEL R2, R136, RZ, P1 ;  /* 0x000000ff88027208 */ /* 0x000fe40000800000 */
[----:B------:R-:W-:Y:S02]  /*139b0*/  FSEL R142, R142, RZ, P1 ;  /* 0x000000ff8e8e7208 */ /* 0x000fe40000800000 */
[----:B------:R-:W-:Y:S01]  /*139c0*/  MUFU.EX2 R50, R8 ;  /* 0x0000000800327308 */ /* 0x000fe20000000800 */
[----:B--2---:R-:W-:Y:S01]  /*139d0*/  FMNMX.FTZ R3, R3, R4, !PT ;  /* 0x0000000403037209 */ /* 0x004fe20007810000 */
[----:B------:R-:W-:Y:S02]  /*139e0*/  FADD.FTZ R2, -R2, R134 ;  /* 0x0000008602027221 */ /* 0x000fe40000010100 */
[--C-:B------:R-:W-:Y:S01]  /*139f0*/  FFMA.FTZ R9, R9, c[0x0][0x2d0], -R142.reuse ;  /* 0x0000b40009097a23 */ /* 0x100fe2000001088e */
[----:B---3--:R-:W-:Y:S01]  /*13a00*/  F2FP.PACK_AB R194, R48, R26 ;  /* 0x0000001a30c2723e */ /* 0x008fe200000000ff */
[----:B------:R-:W-:Y:S02]  /*13a10*/  FMUL.FTZ R2, R2, c[0x0][0x2d0] ;  /* 0x0000b40002027a20 */ /* 0x000fe40000410000 */
[----:B------:R-:W-:Y:S02]  /*13a20*/  FMUL.FTZ R134, R3, c[0x0][0x2d0] ;  /* 0x0000b40003867a20 */ /* 0x000fe40000410000 */
[----:B------:R-:W2:Y:S01]  /*13a30*/  MUFU.EX2 R132, R2 ;  /* 0x0000000200847308 */ /* 0x000ea20000000800 */
[--C-:B------:R-:W-:Y:S02]  /*13a40*/  FFMA.FTZ R13, R13, c[0x0][0x2d0], -R142.reuse ;  /* 0x0000b4000d0d7a23 */ /* 0x100fe4000001088e */
[--C-:B------:R-:W-:Y:S01]  /*13a50*/  FFMA.FTZ R15, R15, c[0x0][0x2d0], -R142.reuse ;  /* 0x0000b4000f0f7a23 */ /* 0x100fe2000001088e */
[----:B-1----:R-:W-:Y:S01]  /*13a60*/  FSEL R0, R135, RZ, P0 ;  /* 0x000000ff87007208 */ /* 0x002fe20000000000 */
[----:B------:R-:W-:Y:S01]  /*13a70*/  FFMA.FTZ R18, R18, c[0x0][0x2d0], -R142 ;  /* 0x0000b40012127a23 */ /* 0x000fe2000001088e */
[----:B------:R-:W-:Y:S01]  /*13a80*/  FSETP.NEU.FTZ.AND P0, PT, R3, -INF , PT ;  /* 0xff8000000300780b */ /* 0x000fe20003f1d000 */
[C---:B----4-:R-:W-:Y:S02]  /*13a90*/  FMUL.FTZ R17, R133.reuse, R157 ;  /* 0x0000009d85117220 */ /* 0x050fe40000410000 */
[----:B------:R-:W-:Y:S01]  /*13aa0*/  FADD.FTZ R0, -R0, R138 ;  /* 0x0000008a00007221 */ /* 0x000fe20000010100 */
[----:B------:R-:W-:Y:S01]  /*13ab0*/  FSEL R134, R134, RZ, P0 ;  /* 0x000000ff86867208 */ /* 0x000fe20000000000 */
[----:B------:R-:W-:Y:S01]  /*13ac0*/  MUFU.EX2 R51, R9 ;  /* 0x0000000900337308 */ /* 0x000fe20000000800 */
[----:B------:R-:W-:Y:S01]  /*13ad0*/  FMUL.FTZ R16, R133, R156 ;  /* 0x0000009c85107220 */ /* 0x000fe20000410000 */
[----:B------:R-:W-:Y:S01]  /*13ae0*/  MOV R156, R26 ;  /* 0x0000001a009c7202 */ /* 0x000fe20000000f00 */
[----:B------:R-:W-:Y:S01]  /*13af0*/  FMUL.FTZ R0, R0, c[0x0][0x2d0] ;  /* 0x0000b40000007a20 */ /* 0x000fe20000410000 */
[----:B------:R-:W-:Y:S01]  /*13b00*/  MOV R138, R32 ;  /* 0x00000020008a7202 */ /* 0x000fe20000000f00 */
[--C-:B------:R-:W-:Y:S02]  /*13b10*/  FFMA.FTZ R4, R25, c[0x0][0x2d0], -R134.reuse ;  /* 0x0000b40019047a23 */ /* 0x100fe40000010886 */
[--C-:B------:R-:W-:Y:S02]  /*13b20*/  FFMA.FTZ R5, R5, c[0x0][0x2d0], -R134.reuse ;  /* 0x0000b40005057a23 */ /* 0x100fe40000010886 */
[C---:B------:R-:W-:Y:S01]  /*13b30*/  FMUL.FTZ R32, R133.reuse, R172 ;  /* 0x000000ac85207220 */ /* 0x040fe20000410000 */
[----:B------:R1:W3:Y:S01]  /*13b40*/  MUFU.EX2 R2, R0 ;  /* 0x0000000000027308 */ /* 0x0002e20000000800 */
[C---:B------:R-:W-:Y:S02]  /*13b50*/  FMUL.FTZ R33, R133.reuse, R173 ;  /* 0x000000ad85217220 */ /* 0x040fe40000410000 */
[C---:B--2---:R-:W-:Y:S02]  /*13b60*/  FMUL.FTZ R7, R132.reuse, R147 ;  /* 0x0000009384077220 */ /* 0x044fe40000410000 */
[C---:B------:R-:W-:Y:S02]  /*13b70*/  FMUL.FTZ R19, R132.reuse, R159 ;  /* 0x0000009f84137220 */ /* 0x040fe40000410000 */
[C---:B------:R-:W-:Y:S02]  /*13b80*/  FMUL.FTZ R34, R132.reuse, R174 ;  /* 0x000000ae84227220 */ /* 0x040fe40000410000 */
[C---:B------:R-:W-:Y:S01]  /*13b90*/  FMUL.FTZ R35, R132.reuse, R175 ;  /* 0x000000af84237220 */ /* 0x040fe20000410000 */
[----:B------:R-:W2:Y:S01]  /*13ba0*/  MUFU.EX2 R47, R13 ;  /* 0x0000000d002f7308 */ /* 0x000ea20000000800 */
[----:B------:R-:W-:Y:S01]  /*13bb0*/  MOV R175, R48 ;  /* 0x0000003000af7202 */ /* 0x000fe20000000f00 */
[C---:B------:R-:W-:Y:S02]  /*13bc0*/  FMUL.FTZ R48, R133.reuse, R188 ;  /* 0x000000bc85307220 */ /* 0x040fe40000410000 */
[C---:B------:R-:W-:Y:S02]  /*13bd0*/  FMUL.FTZ R52, R133.reuse, R52 ;  /* 0x0000003485347220 */ /* 0x040fe40000410000 */
[C---:B------:R-:W-:Y:S02]  /*13be0*/  FMUL.FTZ R53, R133.reuse, R53 ;  /* 0x0000003585357220 */ /* 0x040fe40000410000 */
[C---:B------:R-:W-:Y:S02]  /*13bf0*/  FMUL.FTZ R54, R132.reuse, R54 ;  /* 0x0000003684367220 */ /* 0x040fe40000410000 */
[----:B------:R-:W-:Y:S01]  /*13c00*/  MUFU.EX2 R45, R15 ;  /* 0x0000000f002d7308 */ /* 0x000fe20000000800 */
[----:B------:R-:W-:Y:S02]  /*13c10*/  FMUL.FTZ R55, R132, R55 ;  /* 0x0000003784377220 */ /* 0x000fe40000410000 */
[----:B------:R-:W-:Y:S02]  /*13c20*/  FMUL.FTZ R64, R133, R64 ;  /* 0x0000004085407220 */ /* 0x000fe40000410000 */
[--C-:B-1----:R-:W-:Y:S02]  /*13c30*/  FFMA.FTZ R0, R6, c[0x0][0x2d0], -R134.reuse ;  /* 0x0000b40006007a23 */ /* 0x102fe40000010886 */
[----:B------:R-:W-:Y:S02]  /*13c40*/  FMUL.FTZ R6, R132, R146 ;  /* 0x0000009284067220 */ /* 0x000fe40000410000 */
[C---:B---3--:R-:W-:Y:S01]  /*13c50*/  FMUL.FTZ R8, R2.reuse, R148 ;  /* 0x0000009402087220 */ /* 0x048fe20000410000 */
[----:B------:R1:W-:Y:S01]  /*13c60*/  MUFU.EX2 R216, R0 ;  /* 0x0000000000d87308 */ /* 0x0003e20000000800 */
[C---:B------:R-:W-:Y:S02]  /*13c70*/  FMUL.FTZ R9, R2.reuse, R149 ;  /* 0x0000009502097220 */ /* 0x040fe40000410000 */
[C---:B------:R-:W-:Y:S01]  /*13c80*/  FMUL.FTZ R25, R2.reuse, R165 ;  /* 0x000000a502197220 */ /* 0x040fe20000410000 */
[----:B--2---:R-:W-:Y:S01]  /*13c90*/  F2FP.PACK_AB R193, R47, R51 ;  /* 0x000000332fc1723e */ /* 0x004fe200000000ff */
[C---:B------:R-:W-:Y:S02]  /*13ca0*/  FMUL.FTZ R13, R2.reuse, R153 ;  /* 0x00000099020d7220 */ /* 0x040fe40000410000 */
[C---:B------:R-:W-:Y:S02]  /*13cb0*/  FMUL.FTZ R41, R2.reuse, R181 ;  /* 0x000000b502297220 */ /* 0x040fe40000410000 */
[C---:B------:R-:W-:Y:S01]  /*13cc0*/  FMUL.FTZ R28, R2.reuse, R168 ;  /* 0x000000a8021c7220 */ /* 0x040fe20000410000 */
[----:B------:R-:W2:Y:S01]  /*13cd0*/  MUFU.EX2 R221, R18 ;  /* 0x0000001200dd7308 */ /* 0x000ea20000000800 */
[C---:B------:R-:W-:Y:S02]  /*13ce0*/  FMUL.FTZ R29, R2.reuse, R169 ;  /* 0x000000a9021d7220 */ /* 0x040fe40000410000 */
[C---:B------:R-:W-:Y:S01]  /*13cf0*/  FMUL.FTZ R40, R2.reuse, R180 ;  /* 0x000000b402287220 */ /* 0x040fe20000410000 */
[----:B------:R-:W-:Y:S01]  /*13d00*/  MOV R180, R44 ;  /* 0x0000002c00b47202 */ /* 0x000fe20000000f00 */
[C---:B------:R-:W-:Y:S02]  /*13d10*/  FMUL.FTZ R56, R2.reuse, R56 ;  /* 0x0000003802387220 */ /* 0x040fe40000410000 */
[C---:B------:R-:W-:Y:S02]  /*13d20*/  FMUL.FTZ R57, R2.reuse, R57 ;  /* 0x0000003902397220 */ /* 0x040fe40000410000 */
[C---:B------:R-:W-:Y:S01]  /*13d30*/  FMUL.FTZ R60, R2.reuse, R60 ;  /* 0x0000003c023c7220 */ /* 0x040fe20000410000 */
[----:B------:R3:W4:Y:S01]  /*13d40*/  MUFU.EX2 R215, R5 ;  /* 0x0000000500d77308 */ /* 0x0007220000000800 */
[----:B------:R-:W-:Y:S02]  /*13d50*/  FMUL.FTZ R61, R2, R61 ;  /* 0x0000003d023d7220 */ /* 0x000fe40000410000 */
[C---:B------:R-:W-:Y:S02]  /*13d60*/  FMUL.FTZ R65, R133.reuse, R65 ;  /* 0x0000004185417220 */ /* 0x040fe40000410000 */
[----:B-1----:R-:W-:Y:S02]  /*13d70*/  FFMA.FTZ R0, R24, c[0x0][0x2d0], -R134 ;  /* 0x0000b40018007a23 */ /* 0x002fe40000010886 */
[----:B------:R-:W-:Y:S02]  /*13d80*/  FMUL.FTZ R24, R2, R164 ;  /* 0x000000a402187220 */ /* 0x000fe40000410000 */
[C---:B------:R-:W-:Y:S01]  /*13d90*/  FMUL.FTZ R66, R132.reuse, R66 ;  /* 0x0000004284427220 */ /* 0x040fe20000410000 */
[----:B------:R1:W-:Y:S01]  /*13da0*/  MUFU.EX2 R217, R0 ;  /* 0x0000000000d97308 */ /* 0x0003e20000000800 */
[C---:B------:R-:W-:Y:S02]  /*13db0*/  FMUL.FTZ R67, R132.reuse, R67 ;  /* 0x0000004384437220 */ /* 0x040fe40000410000 */
[----:B------:R-:W-:Y:S01]  /*13dc0*/  FMUL.FTZ R68, R133, R68 ;  /* 0x0000004485447220 */ /* 0x000fe20000410000 */
[----:B--2---:R-:W-:Y:S01]  /*13dd0*/  F2FP.PACK_AB R195, R221, R45 ;  /* 0x0000002dddc3723e */ /* 0x004fe200000000ff */
[C---:B------:R-:W-:Y:S01]  /*13de0*/  FMUL.FTZ R18, R132.reuse, R158 ;  /* 0x0000009e84127220 */ /* 0x040fe20000410000 */
[----:B------:R-:W-:Y:S01]  /*13df0*/  MOV R172, R221 ;  /* 0x000000dd00ac7202 */ /* 0x000fe20000000f00 */
[C---:B------:R-:W-:Y:S02]  /*13e00*/  FMUL.FTZ R69, R133.reuse, R69 ;  /* 0x0000004585457220 */ /* 0x040fe40000410000 */
[C---:B------:R-:W-:Y:S01]  /*13e10*/  FMUL.FTZ R70, R132.reuse, R70 ;  /* 0x0000004684467220 */ /* 0x040fe20000410000 */
[----:B------:R2:W5:Y:S01]  /*13e20*/  MUFU.EX2 R219, R4 ;  /* 0x0000000400db7308 */ /* 0x0005620000000800 */
[----:B------:R-:W-:Y:S02]  /*13e30*/  FMUL.FTZ R71, R132, R71 ;  /* 0x0000004784477220 */ /* 0x000fe40000410000 */
[----:B------:R-:W-:Y:S02]  /*13e40*/  FMUL.FTZ R72, R2, R72 ;  /* 0x0000004802487220 */ /* 0x000fe40000410000 */
[C---:B---3--:R-:W-:Y:S01]  /*13e50*/  FMUL.FTZ R5, R133.reuse, R145 ;  /* 0x0000009185057220 */ /* 0x048fe20000410000 */
[----:B----4-:R-:W-:Y:S01]  /*13e60*/  F2FP.PACK_AB R145, R216, R215 ;  /* 0x000000d7d891723e */ /* 0x010fe200000000ff */
[C---:B------:R-:W-:Y:S02]  /*13e70*/  FMUL.FTZ R73, R2.reuse, R73 ;  /* 0x0000004902497220 */ /* 0x040fe40000410000 */
[C---:B------:R-:W-:Y:S01]  /*13e80*/  FMUL.FTZ R76, R2.reuse, R76 ;  /* 0x0000004c024c7220 */ /* 0x040fe20000410000 */
[----:B------:R-:W3:Y:S01]  /*13e90*/  MUFU.EX2 R46, R12 ;  /* 0x0000000c002e7308 */ /* 0x000ee20000000800 */
[----:B------:R-:W-:Y:S02]  /*13ea0*/  FMUL.FTZ R77, R2, R77 ;  /* 0x0000004d024d7220 */ /* 0x000fe40000410000 */
[----:B------:R-:W-:Y:S01]  /*13eb0*/  FMUL.FTZ R80, R133, R80 ;  /* 0x0000005085507220 */ /* 0x000fe20000410000 */
[----:B-1----:R-:W-:Y:S01]  /*13ec0*/  FSEL R0, R3, RZ, P0 ;  /* 0x000000ff03007208 */ /* 0x002fe20000000000 */
[----:B------:R-:W-:Y:S01]  /*13ed0*/  FMUL.FTZ R81, R133, R81 ;  /* 0x0000005185517220 */ /* 0x000fe20000410000 */
[----:B------:R-:W-:Y:S01]  /*13ee0*/  PLOP3.LUT P0, PT, PT, PT, UP0, 0x80, 0x0 ;  /* 0x000000000000781c */ /* 0x000fe20003f0f008 */
[----:B------:R-:W-:Y:S02]  /*13ef0*/  FMUL.FTZ R82, R132, R82 ;  /* 0x0000005284527220 */ /* 0x000fe40000410000 */
[----:B------:R-:W-:Y:S01]  /*13f00*/  FADD.FTZ R0, -R0, R139 ;  /* 0x0000008b00007221 */ /* 0x000fe20000010100 */
[----:B------:R-:W1:Y:S01]  /*13f10*/  MUFU.EX2 R49, R11 ;  /* 0x0000000b00317308 */ /* 0x000e620000000800 */
[----:B------:R-:W-:Y:S01]  /*13f20*/  MOV R139, R27 ;  /* 0x0000001b008b7202 */ /* 0x000fe20000000f00 */
[----:B------:R-:W-:Y:S02]  /*13f30*/  FMUL.FTZ R83, R132, R83 ;  /* 0x0000005384537220 */ /* 0x000fe40000410000 */
[----:B------:R-:W-:Y:S01]  /*13f40*/  FMUL.FTZ R0, R0, c[0x0][0x2d0] ;  /* 0x0000b40000007a20 */ /* 0x000fe20000410000 */
[----:B------:R-:W-:Y:S01]  /*13f50*/  F2FP.PACK_AB R192, R139, R44 ;  /* 0x0000002c8bc0723e */ /* 0x000fe200000000ff */
[----:B--2---:R-:W-:Y:S01]  /*13f60*/  FMUL.FTZ R4, R133, R144 ;  /* 0x0000009085047220 */ /* 0x004fe20000410000 */
[----:B-----5:R-:W-:Y:S01]  /*13f70*/  F2FP.PACK_AB R147, R219, R217 ;  /* 0x000000d9db93723e */ /* 0x020fe200000000ff */
[----:B------:R-:W-:Y:S01]  /*13f80*/  FMUL.FTZ R44, R2, R184 ;  /* 0x000000b8022c7220 */ /* 0x000fe20000410000 */
[----:B------:R-:W-:Y:S01]  /*13f90*/  MOV R181, R139 ;  /* 0x0000008b00b57202 */ /* 0x000fe20000000f00 */
[----:B------:R-:W2:Y:S01]  /*13fa0*/  MUFU.EX2 R220, R14 ;  /* 0x0000000e00dc7308 */ /* 0x000ea20000000800 */
[C---:B------:R-:W-:Y:S01]  /*13fb0*/  FMUL.FTZ R84, R133.reuse, R84 ;  /* 0x0000005485547220 */ /* 0x040fe20000410000 */
[----:B------:R-:W-:Y:S01]  /*13fc0*/  MOV R184, R45 ;  /* 0x0000002d00b87202 */ /* 0x000fe20000000f00 */
[-C--:B------:R-:W-:Y:S05]  /*13fd0*/  HMMA.16816.F32 R4, R192, R20.reuse, R4 ;  /* 0x00000014c004723c */ /* 0x080fea0000001804 */
[----:B---3--:R-:W-:Y:S01]  /*13fe0*/  F2FP.PACK_AB R144, R46, R50 ;  /* 0x000000322e90723e */ /* 0x008fe200000000ff */
[C---:B------:R-:W-:Y:S01]  /*13ff0*/  FMUL.FTZ R12, R2.reuse, R152 ;  /* 0x00000098020c7220 */ /* 0x040fe20000410000 */
[----:B------:R-:W3:Y:S01]  /*14000*/  MUFU.EX2 R0, R0 ;  /* 0x0000000000007308 */ /* 0x000ee20000000800 */
[----:B------:R-:W-:Y:S01]  /*14010*/  FMUL.FTZ R45, R2, R185 ;  /* 0x000000b9022d7220 */ /* 0x000fe20000410000 */
[----:B-1----:R-:W-:Y:S03]  /*14020*/  MOV R185, R49 ;  /* 0x0000003100b97202 */ /* 0x002fe60000000f00 */
[C---:B------:R-:W-:Y:S02]  /*14030*/  FMUL.FTZ R85, R133.reuse, R85 ;  /* 0x0000005585557220 */ /* 0x040fe40000410000 */
[C---:B------:R-:W-:Y:S02]  /*14040*/  FMUL.FTZ R86, R132.reuse, R86 ;  /* 0x0000005684567220 */ /* 0x040fe40000410000 */
[----:B------:R-:W-:Y:S02]  /*14050*/  FMUL.FTZ R87, R132, R87 ;  /* 0x0000005784577220 */ /* 0x000fe40000410000 */
[----:B------:R-:W-:Y:S01]  /*14060*/  FMUL.FTZ R88, R2, R88 ;  /* 0x0000005802587220 */ /* 0x000fe20000410000 */
[----:B--2---:R-:W-:Y:S01]  /*14070*/  F2FP.PACK_AB R146, R220, R49 ;  /* 0x00000031dc92723e */ /* 0x004fe200000000ff */
[C---:B------:R-:W-:Y:S01]  /*14080*/  FMUL.FTZ R49, R133.reuse, R189 ;  /* 0x000000bd85317220 */ /* 0x040fe20000410000 */
[----:B------:R-:W-:Y:S01]  /*14090*/  MOV R173, R220 ;  /* 0x000000dc00ad7202 */ /* 0x000fe20000000f00 */
[C---:B------:R-:W-:Y:S02]  /*140a0*/  FMUL.FTZ R89, R2.reuse, R89 ;  /* 0x0000005902597220 */ /* 0x040fe40000410000 */
[C---:B------:R-:W-:Y:S02]  /*140b0*/  FMUL.FTZ R92, R2.reuse, R92 ;  /* 0x0000005c025c7220 */ /* 0x040fe40000410000 */
[----:B------:R-:W-:Y:S02]  /*140c0*/  FMUL.FTZ R93, R2, R93 ;  /* 0x0000005d025d7220 */ /* 0x000fe40000410000 */
[C---:B------:R-:W-:Y:S02]  /*140d0*/  FMUL.FTZ R96, R133.reuse, R96 ;  /* 0x0000006085607220 */ /* 0x040fe40000410000 */
[C---:B---3--:R-:W-:Y:S02]  /*140e0*/  FMUL.FTZ R10, R0.reuse, R150 ;  /* 0x00000096000a7220 */ /* 0x048fe40000410000 */
[C---:B------:R-:W-:Y:S02]  /*140f0*/  FMUL.FTZ R11, R0.reuse, R151 ;  /* 0x00000097000b7220 */ /* 0x040fe40000410000 */
[----:B------:R-:W1:Y:S01]  /*14100*/  LDSM.16.MT88.4 R148, [R228+0x2080] ;  /* 0x00208000e494783b */ /* 0x000e620000004200 */
[C---:B------:R-:W-:Y:S02]  /*14110*/  FMUL.FTZ R14, R0.reuse, R154 ;  /* 0x0000009a000e7220 */ /* 0x040fe40000410000 */
[C---:B------:R-:W-:Y:S02]  /*14120*/  FMUL.FTZ R15, R0.reuse, R155 ;  /* 0x0000009b000f7220 */ /* 0x040fe40000410000 */
[C---:B------:R-:W-:Y:S03]  /*14130*/  HMMA.16816.F32 R8, R144.reuse, R20, R8 ;  /* 0x000000149008723c */ /* 0x040fe60000001808 */
[----:B------:R-:W2:Y:S01]  /*14140*/  LDSM.16.MT88.4 R152, [R227+0x2080] ;  /* 0x00208000e398783b */ /* 0x000ea20000004200 */
[C---:B------:R-:W-:Y:S02]  /*14150*/  FMUL.FTZ R26, R0.reuse, R166 ;  /* 0x000000a6001a7220 */ /* 0x040fe40000410000 */
[C---:B------:R-:W-:Y:S02]  /*14160*/  FMUL.FTZ R27, R0.reuse, R167 ;  /* 0x000000a7001b7220 */ /* 0x040fe40000410000 */
[-C--:B------:R-:W-:Y:S03]  /*14170*/  HMMA.16816.F32 R12, R144, R22.reuse, R12 ;  /* 0x00000016900c723c */ /* 0x080fe6000000180c */
[----:B------:R-:W-:Y:S01]  /*14180*/  LDSM.16.MT88.4 R164, [R227+0x2880] ;  /* 0x00288000e3a4783b */ /* 0x000fe20000004200 */
[C---:B------:R-:W-:Y:S02]  /*14190*/  FMUL.FTZ R20, R133.reuse, R160 ;  /* 0x000000a085147220 */ /* 0x040fe40000410000 */
[C---:B------:R-:W-:Y:S02]  /*141a0*/  FMUL.FTZ R21, R133.reuse, R161 ;  /* 0x000000a185157220 */ /* 0x040fe40000410000 */
[C---:B------:R-:W-:Y:S04]  /*141b0*/  HMMA.16816.F32 R16, R192.reuse, R22, R16 ;  /* 0x00000016c010723c */ /* 0x040fe80000001810 */
[C---:B------:R-:W-:Y:S02]  /*141c0*/  FMUL.FTZ R30, R0.reuse, R170 ;  /* 0x000000aa001e7220 */ /* 0x040fe40000410000 */
[----:B------:R-:W-:Y:S02]  /*141d0*/  FMUL.FTZ R31, R0, R171 ;  /* 0x000000ab001f7220 */ /* 0x000fe40000410000 */
[C---:B------:R-:W-:Y:S04]  /*141e0*/  FMUL.FTZ R22, R132.reuse, R162 ;  /* 0x000000a284167220 */ /* 0x040fe80000410000 */
[----:B------:R-:W-:Y:S02]  /*141f0*/  FMUL.FTZ R23, R132, R163 ;  /* 0x000000a384177220 */ /* 0x000fe40000410000 */
[----:B------:R-:W-:Y:S01]  /*14200*/  LDSM.16.MT88.4 R160, [R228+0x2880] ;  /* 0x00288000e4a0783b */ /* 0x000fe20000004200 */
[C---:B------:R-:W-:Y:S02]  /*14210*/  FMUL.FTZ R42, R0.reuse, R182 ;  /* 0x000000b6002a7220 */ /* 0x040fe40000410000 */
[C---:B------:R-:W-:Y:S01]  /*14220*/  FMUL.FTZ R43, R0.reuse, R183 ;  /* 0x000000b7002b7220 */ /* 0x040fe20000410000 */
[----:B------:R-:W-:Y:S01]  /*14230*/  MOV R183, R156 ;  /* 0x0000009c00b77202 */ /* 0x000fe20000000f00 */
[-C--:B------:R-:W-:Y:S03]  /*14240*/  HMMA.16816.F32 R20, R192, R36.reuse, R20 ;  /* 0x00000024c014723c */ /* 0x080fe60000001814 */
[----:B------:R-:W-:Y:S01]  /*14250*/  LDSM.16.MT88.4 R156, [R226+0x2880] ;  /* 0x00288000e29c783b */ /* 0x000fe20000004200 */
[C---:B------:R-:W-:Y:S02]  /*14260*/  FMUL.FTZ R58, R0.reuse, R58 ;  /* 0x0000003a003a7220 */ /* 0x040fe40000410000 */
[C---:B------:R-:W-:Y:S02]  /*14270*/  FMUL.FTZ R59, R0.reuse, R59 ;  /* 0x0000003b003b7220 */ /* 0x040fe40000410000 */
[C---:B------:R-:W-:Y:S04]  /*14280*/  HMMA.16816.F32 R24, R144.reuse, R36, R24 ;  /* 0x000000249018723c */ /* 0x040fe80000001818 */
[C---:B------:R-:W-:Y:S02]  /*14290*/  FMUL.FTZ R62, R0.reuse, R62 ;  /* 0x0000003e003e7220 */ /* 0x040fe40000410000 */
[----:B------:R-:W-:Y:S02]  /*142a0*/  FMUL.FTZ R63, R0, R63 ;  /* 0x0000003f003f7220 */ /* 0x000fe40000410000 */
[-C--:B------:R-:W-:Y:S04]  /*142b0*/  HMMA.16816.F32 R28, R144, R38.reuse, R28 ;  /* 0x00000026901c723c */ /* 0x080fe8000000181c */
[C---:B------:R-:W-:Y:S01]  /*142c0*/  FMUL.FTZ R37, R133.reuse, R177 ;  /* 0x000000b185257220 */ /* 0x040fe20000410000 */
[----:B------:R-:W-:Y:S01]  /*142d0*/  MOV R177, R51 ;  /* 0x0000003300b17202 */ /* 0x000fe20000000f00 */
[----:B------:R-:W-:Y:S01]  /*142e0*/  FMUL.FTZ R51, R132, R191 ;  /* 0x000000bf84337220 */ /* 0x000fe20000410000 */
[----:B------:R-:W-:Y:S01]  /*142f0*/  MOV R191, R138 ;  /* 0x0000008a00bf7202 */ /* 0x000fe20000000f00 */
[C---:B------:R-:W-:Y:S04]  /*14300*/  HMMA.16816.F32 R32, R192.reuse, R38, R32 ;  /* 0x00000026c020723c */ /* 0x040fe80000001820 */
[--C-:B------:R-:W-:Y:S01]  /*14310*/  FFMA.FTZ R138, R196, c[0x0][0x2d0], -R141.reuse ;  /* 0x0000b400c48a7a23 */ /* 0x100fe2000001088d */
[----:B------:R-:W-:Y:S01]  /*14320*/  MOV R196, R244 ;  /* 0x000000f400c47202 */ /* 0x000fe20000000f00 */
[----:B------:R-:W-:Y:S01]  /*14330*/  FMUL.FTZ R36, R133, R176 ;  /* 0x000000b085247220 */ /* 0x000fe20000410000 */
[----:B------:R-:W-:Y:S01]  /*14340*/  MOV R176, R50 ;  /* 0x0000003200b07202 */ /* 0x000fe20000000f00 */
[----:B------:R3:W-:Y:S01]  /*14350*/  MUFU.EX2 R174, R138 ;  /* 0x0000008a00ae7308 */ /* 0x0007e20000000800 */
[----:B------:R-:W-:Y:S03]  /*14360*/  FMUL.FTZ R38, R132, R178 ;  /* 0x000000b284267220 */ /* 0x000fe60000410000 */
[----:B------:R-:W-:Y:S01]  /*14370*/  MOV R178, R46 ;  /* 0x0000002e00b27202 */ /* 0x000fe20000000f00 */
[----:B------:R-:W-:Y:S02]  /*14380*/  FMUL.FTZ R46, R0, R186 ;  /* 0x000000ba002e7220 */ /* 0x000fe40000410000 */
[C---:B------:R-:W-:Y:S02]  /*14390*/  FMUL.FTZ R50, R132.reuse, R190 ;  /* 0x000000be84327220 */ /* 0x040fe40000410000 */
[----:B------:R-:W-:Y:S01]  /*143a0*/  FMUL.FTZ R39, R132, R179 ;  /* 0x000000b384277220 */ /* 0x000fe20000410000 */
[----:B------:R-:W-:Y:S01]  /*143b0*/  MOV R179, R47 ;  /* 0x0000002f00b37202 */ /* 0x000fe20000000f00 */
[C---:B------:R-:W-:Y:S02]  /*143c0*/  FMUL.FTZ R47, R0.reuse, R187 ;  /* 0x000000bb002f7220 */ /* 0x040fe40000410000 */
[C---:B------:R-:W-:Y:S02]  /*143d0*/  FMUL.FTZ R74, R0.reuse, R74 ;  /* 0x0000004a004a7220 */ /* 0x040fe40000410000 */
[C---:B------:R-:W-:Y:S01]  /*143e0*/  FMUL.FTZ R75, R0.reuse, R75 ;  /* 0x0000004b004b7220 */ /* 0x040fe20000410000 */
[-C--:B-1----:R-:W-:Y:S03]  /*143f0*/  HMMA.16816.F32 R36, R192, R148.reuse, R36 ;  /* 0x00000094c024723c */ /* 0x082fe60000001824 */
[C---:B------:R-:W-:Y:S02]  /*14400*/  FMUL.FTZ R78, R0.reuse, R78 ;  /* 0x0000004e004e7220 */ /* 0x040fe40000410000 */
[C---:B------:R-:W-:Y:S02]  /*14410*/  FMUL.FTZ R79, R0.reuse, R79 ;  /* 0x0000004f004f7220 */ /* 0x040fe40000410000 */
[C---:B------:R-:W-:Y:S01]  /*14420*/  FMUL.FTZ R90, R0.reuse, R90 ;  /* 0x0000005a005a7220 */ /* 0x040fe20000410000 */
[C---:B------:R-:W-:Y:S04]  /*14430*/  HMMA.16816.F32 R40, R144.reuse, R148, R40 ;  /* 0x000000949028723c */ /* 0x040fe80000001828 */
[--C-:B---3--:R-:W-:Y:S02]  /*14440*/  FFMA.FTZ R138, R197, c[0x0][0x2d0], -R141.reuse ;  /* 0x0000b400c58a7a23 */ /* 0x108fe4000001088d */
[C---:B------:R-:W-:Y:S02]  /*14450*/  FMUL.FTZ R91, R0.reuse, R91 ;  /* 0x0000005b005b7220 */ /* 0x040fe40000410000 */
[-C--:B------:R-:W-:Y:S01]  /*14460*/  HMMA.16816.F32 R44, R144, R150.reuse, R44 ;  /* 0x00000096902c723c */ /* 0x080fe2000000182c */
[----:B------:R1:W3:Y:S03]  /*14470*/  MUFU.EX2 R139, R138 ;  /* 0x0000008a008b7308 */ /* 0x0002e60000000800 */
[C---:B------:R-:W-:Y:S02]  /*14480*/  FMUL.FTZ R94, R0.reuse, R94 ;  /* 0x0000005e005e7220 */ /* 0x040fe40000410000 */
[----:B------:R-:W-:Y:S02]  /*14490*/  FMUL.FTZ R95, R0, R95 ;  /* 0x0000005f005f7220 */ /* 0x000fe40000410000 */
[C---:B------:R-:W-:Y:S01]  /*144a0*/  HMMA.16816.F32 R48, R192.reuse, R150, R48 ;  /* 0x00000096c030723c */ /* 0x040fe20000001830 */
[----:B------:R-:W4:Y:S03]  /*144b0*/  LDSM.16.MT88.4 R148, [R225+0x3880] ;  /* 0x00388000e194783b */ /* 0x000f260000004200 */
[C---:B------:R-:W-:Y:S02]  /*144c0*/  FMUL.FTZ R97, R133.reuse, R97 ;  /* 0x0000006185617220 */ /* 0x040fe40000410000 */
[C---:B------:R-:W-:Y:S02]  /*144d0*/  FMUL.FTZ R98, R132.reuse, R98 ;  /* 0x0000006284627220 */ /* 0x040fe40000410000 */
[-C--:B--2---:R-:W-:Y:S04]  /*144e0*/  HMMA.16816.F32 R52, R192, R152.reuse, R52 ;  /* 0x00000098c034723c */ /* 0x084fe80000001834 */
[----:B------:R-:W-:Y:S02]  /*144f0*/  FMUL.FTZ R99, R132, R99 ;  /* 0x0000006384637220 */ /* 0x000fe40000410000 */
[C---:B------:R-:W-:Y:S02]  /*14500*/  FMUL.FTZ R100, R133.reuse, R100 ;  /* 0x0000006485647220 */ /* 0x040fe40000410000 */
[C---:B------:R-:W-:Y:S04]  /*14510*/  HMMA.16816.F32 R56, R144.reuse, R152, R56 ;  /* 0x000000989038723c */ /* 0x040fe80000001838 */
[--C-:B-1----:R-:W-:Y:S02]  /*14520*/  FFMA.FTZ R138, R198, c[0x0][0x2d0], -R142.reuse ;  /* 0x0000b400c68a7a23 */ /* 0x102fe4000001088e */
[----:B------:R-:W-:Y:S02]  /*14530*/  FMUL.FTZ R101, R133, R101 ;  /* 0x0000006585657220 */ /* 0x000fe40000410000 */
[-C--:B------:R-:W-:Y:S01]  /*14540*/  HMMA.16816.F32 R60, R144, R154.reuse, R60 ;  /* 0x0000009a903c723c */ /* 0x080fe2000000183c */
[----:B------:R1:W-:Y:S03]  /*14550*/  MUFU.EX2 R186, R138 ;  /* 0x0000008a00ba7308 */ /* 0x0003e60000000800 */
[C---:B------:R-:W-:Y:S02]  /*14560*/  FMUL.FTZ R102, R132.reuse, R102 ;  /* 0x0000006684667220 */ /* 0x040fe40000410000 */
[----:B------:R-:W-:Y:S02]  /*14570*/  FMUL.FTZ R103, R132, R103 ;  /* 0x0000006784677220 */ /* 0x000fe40000410000 */
[C---:B------:R-:W-:Y:S01]  /*14580*/  HMMA.16816.F32 R64, R192.reuse, R154, R64 ;  /* 0x0000009ac040723c */ /* 0x040fe20000001840 */
[----:B------:R-:W2:Y:S03]  /*14590*/  LDSM.16.MT88.4 R152, [R226+0x3880] ;  /* 0x00388000e298783b */ /* 0x000ea60000004200 */
[C---:B------:R-:W-:Y:S02]  /*145a0*/  FMUL.FTZ R104, R2.reuse, R104 ;  /* 0x0000006802687220 */ /* 0x040fe40000410000 */
[----:B------:R-:W-:Y:S02]  /*145b0*/  FMUL.FTZ R105, R2, R105 ;  /* 0x0000006902697220 */ /* 0x000fe40000410000 */
[C---:B------:R-:W-:Y:S01]  /*145c0*/  FMUL.FTZ R106, R0.reuse, R106 ;  /* 0x0000006a006a7220 */ /* 0x040fe20000410000 */
[-C--:B----4-:R-:W-:Y:S03]  /*145d0*/  HMMA.16816.F32 R68, R192, R148.reuse, R68 ;  /* 0x00000094c044723c */ /* 0x090fe60000001844 */
[----:B------:R-:W-:Y:S02]  /*145e0*/  FMUL.FTZ R107, R0, R107 ;  /* 0x0000006b006b7220 */ /* 0x000fe40000410000 */
[C---:B------:R-:W-:Y:S02]  /*145f0*/  FMUL.FTZ R108, R2.reuse, R108 ;  /* 0x0000006c026c7220 */ /* 0x040fe40000410000 */
[----:B------:R-:W-:Y:S01]  /*14600*/  FMUL.FTZ R109, R2, R109 ;  /* 0x0000006d026d7220 */ /* 0x000fe20000410000 */
[C---:B------:R-:W-:Y:S04]  /*14610*/  HMMA.16816.F32 R72, R144.reuse, R148, R72 ;  /* 0x000000949048723c */ /* 0x040fe80000001848 */
[--C-:B-1----:R-:W-:Y:S02]  /*14620*/  FFMA.FTZ R138, R199, c[0x0][0x2d0], -R142.reuse ;  /* 0x0000b400c78a7a23 */ /* 0x102fe4000001088e */
[C---:B------:R-:W-:Y:S02]  /*14630*/  FMUL.FTZ R110, R0.reuse, R110 ;  /* 0x0000006e006e7220 */ /* 0x040fe40000410000 */
[-C--:B------:R-:W-:Y:S01]  /*14640*/  HMMA.16816.F32 R76, R144, R150.reuse, R76 ;  /* 0x00000096904c723c */ /* 0x080fe2000000184c */
[----:B------:R1:W4:Y:S03]  /*14650*/  MUFU.EX2 R188, R138 ;  /* 0x0000008a00bc7308 */ /* 0x0003260000000800 */
[----:B------:R-:W-:Y:S02]  /*14660*/  FMUL.FTZ R111, R0, R111 ;  /* 0x0000006f006f7220 */ /* 0x000fe40000410000 */
[C---:B------:R-:W-:Y:S02]  /*14670*/  FMUL.FTZ R112, R133.reuse, R112 ;  /* 0x0000007085707220 */ /* 0x040fe40000410000 */
[C---:B------:R-:W-:Y:S01]  /*14680*/  HMMA.16816.F32 R80, R192.reuse, R150, R80 ;  /* 0x00000096c050723c */ /* 0x040fe20000001850 */
[----:B------:R-:W5:Y:S03]  /*14690*/  LDSM.16.MT88.4 R148, [R228+0x3880] ;  /* 0x00388000e494783b */ /* 0x000f660000004200 */
[C---:B------:R-:W-:Y:S02]  /*146a0*/  FMUL.FTZ R113, R133.reuse, R113 ;  /* 0x0000007185717220 */ /* 0x040fe40000410000 */
[C---:B------:R-:W-:Y:S02]  /*146b0*/  FMUL.FTZ R114, R132.reuse, R114 ;  /* 0x0000007284727220 */ /* 0x040fe40000410000 */
[-C--:B--2---:R-:W-:Y:S04]  /*146c0*/  HMMA.16816.F32 R84, R192, R152.reuse, R84 ;  /* 0x00000098c054723c */ /* 0x084fe80000001854 */
[C---:B------:R-:W-:Y:S02]  /*146d0*/  FMUL.FTZ R115, R132.reuse, R115 ;  /* 0x0000007384737220 */ /* 0x040fe40000410000 */
[----:B------:R-:W-:Y:S02]  /*146e0*/  FMUL.FTZ R116, R133, R116 ;  /* 0x0000007485747220 */ /* 0x000fe40000410000 */
[C---:B------:R-:W-:Y:S04]  /*146f0*/  HMMA.16816.F32 R88, R144.reuse, R152, R88 ;  /* 0x000000989058723c */ /* 0x040fe80000001858 */
[--C-:B-1----:R-:W-:Y:S02]  /*14700*/  FFMA.FTZ R138, R201, c[0x0][0x2d0], -R141.reuse ;  /* 0x0000b400c98a7a23 */ /* 0x102fe4000001088d */
[C---:B------:R-:W-:Y:S02]  /*14710*/  FMUL.FTZ R117, R133.reuse, R117 ;  /* 0x0000007585757220 */ /* 0x040fe40000410000 */
        /* <DEDUP_REMOVED lines=9> */
[-C--:B-----5:R-:W-:Y:S03]  /*147b0*/  HMMA.16816.F32 R100, R192, R148.reuse, R100 ;  /* 0x00000094c064723c */ /* 0x0a0fe60000001864 */
[----:B------:R-:W-:Y:S02]  /*147c0*/  FMUL.FTZ R123, R0, R123 ;  /* 0x0000007b007b7220 */ /* 0x000fe40000410000 */
[C---:B------:R-:W-:Y:S02]  /*147d0*/  FMUL.FTZ R124, R2.reuse, R124 ;  /* 0x0000007c027c7220 */ /* 0x040fe40000410000 */
[----:B------:R-:W-:Y:S01]  /*147e0*/  FMUL.FTZ R125, R2, R125 ;  /* 0x0000007d027d7220 */ /* 0x000fe20000410000 */
[C---:B------:R-:W-:Y:S04]  /*147f0*/  HMMA.16816.F32 R104, R144.reuse, R148, R104 ;  /* 0x000000949068723c */ /* 0x040fe80000001868 */
[----:B-1----:R-:W-:Y:S02]  /*14800*/  FFMA.FTZ R138, R204, c[0x0][0x2d0], -R141 ;  /* 0x0000b400cc8a7a23 */ /* 0x002fe4000001088d */
[C---:B------:R-:W-:Y:S02]  /*14810*/  FMUL.FTZ R126, R0.reuse, R126 ;  /* 0x0000007e007e7220 */ /* 0x040fe40000410000 */
[-C--:B------:R-:W-:Y:S01]  /*14820*/  HMMA.16816.F32 R108, R144, R150.reuse, R108 ;  /* 0x00000096906c723c */ /* 0x080fe2000000186c */
[----:B------:R1:W5:Y:S03]  /*14830*/  MUFU.EX2 R170, R138 ;  /* 0x0000008a00aa7308 */ /* 0x0003660000000800 */
[----:B------:R-:W-:Y:S02]  /*14840*/  FMUL.FTZ R127, R0, R127 ;  /* 0x0000007f007f7220 */ /* 0x000fe40000410000 */
[C---:B------:R-:W-:Y:S02]  /*14850*/  FMUL.FTZ R128, R133.reuse, R128 ;  /* 0x0000008085807220 */ /* 0x040fe40000410000 */
[C---:B------:R-:W-:Y:S01]  /*14860*/  HMMA.16816.F32 R112, R192.reuse, R150, R112 ;  /* 0x00000096c070723c */ /* 0x040fe20000001870 */
[----:B------:R-:W5:Y:S03]  /*14870*/  LDSM.16.MT88.4 R148, [R225+0x2880] ;  /* 0x00288000e194783b */ /* 0x000f660000004200 */
[----:B------:R-:W-:Y:S02]  /*14880*/  FMUL.FTZ R129, R133, R129 ;  /* 0x0000008185817220 */ /* 0x000fe40000410000 */
[C---:B------:R-:W-:Y:S02]  /*14890*/  FMUL.FTZ R130, R132.reuse, R130 ;  /* 0x0000008284827220 */ /* 0x040fe40000410000 */
[-C--:B--2---:R-:W-:Y:S04]  /*148a0*/  HMMA.16816.F32 R116, R192, R152.reuse, R116 ;  /* 0x00000098c074723c */ /* 0x084fe80000001874 */
[----:B------:R-:W-:Y:S04]  /*148b0*/  FMUL.FTZ R131, R132, R131 ;  /* 0x0000008384837220 */ /* 0x000fe80000410000 */
[C---:B------:R-:W-:Y:S04]  /*148c0*/  HMMA.16816.F32 R120, R144.reuse, R152, R120 ;  /* 0x000000989078723c */ /* 0x040fe80000001878 */
[--C-:B-1----:R-:W-:Y:S04]  /*148d0*/  FFMA.FTZ R138, R203, c[0x0][0x2d0], -R142.reuse ;  /* 0x0000b400cb8a7a23 */ /* 0x102fe8000001088e */
[-C--:B------:R-:W-:Y:S01]  /*148e0*/  HMMA.16816.F32 R124, R144, R154.reuse, R124 ;  /* 0x0000009a907c723c */ /* 0x080fe2000000187c */
[----:B------:R1:W-:Y:S06]  /*148f0*/  MUFU.EX2 R168, R138 ;  /* 0x0000008a00a87308 */ /* 0x0003ec0000000800 */
[----:B---3--:R-:W-:Y:S01]  /*14900*/  F2FP.PACK_AB R144, R139, R174 ;  /* 0x000000ae8b90723e */ /* 0x008fe200000000ff */
[----:B------:R-:W-:Y:S04]  /*14910*/  HMMA.16816.F32 R128, R192, R154, R128 ;  /* 0x0000009ac080723c */ /* 0x000fe80000001880 */
[----:B----4-:R-:W-:Y:S02]  /*14920*/  F2FP.PACK_AB R145, R188, R186 ;  /* 0x000000babc91723e */ /* 0x010fe400000000ff */
[----:B-----5:R-:W-:Y:S01]  /*14930*/  F2FP.PACK_AB R146, R170, R190 ;  /* 0x000000beaa92723e */ /* 0x020fe200000000ff */
[----:B-1----:R-:W-:Y:S04]  /*14940*/  FFMA.FTZ R138, R206, c[0x0][0x2d0], -R142 ;  /* 0x0000b400ce8a7a23 */ /* 0x002fe8000001088e */
[----:B------:R1:W2:Y:S02]  /*14950*/  MUFU.EX2 R171, R138 ;  /* 0x0000008a00ab7308 */ /* 0x0002a40000000800 */
[--C-:B-1----:R-:W-:Y:S01]  /*14960*/  FFMA.FTZ R138, R205, c[0x0][0x2d0], -R143.reuse ;  /* 0x0000b400cd8a7a23 */ /* 0x102fe2000001088f */
[----:B--2---:R-:W-:Y:S07]  /*14970*/  F2FP.PACK_AB R147, R171, R168 ;  /* 0x000000a8ab93723e */ /* 0x004fee00000000ff */
[----:B------:R1:W-:Y:S01]  /*14980*/  MUFU.EX2 R187, R138 ;  /* 0x0000008a00bb7308 */ /* 0x0003e20000000800 */
[-C--:B------:R-:W-:Y:S05]  /*14990*/  HMMA.16816.F32 R4, R144, R148.reuse, R4 ;  /* 0x000000949004723c */ /* 0x080fea0000001804 */
[--C-:B-1----:R-:W-:Y:S04]  /*149a0*/  FFMA.FTZ R138, R208, c[0x0][0x2d0], -R143.reuse ;  /* 0x0000b400d08a7a23 */ /* 0x102fe8000001088f */
[----:B------:R1:W2:Y:S03]  /*149b0*/  MUFU.EX2 R189, R138 ;  /* 0x0000008a00bd7308 */ /* 0x0002a60000000800 */
[--C-:B-1----:R-:W-:Y:S01]  /*149c0*/  FFMA.FTZ R138, R210, c[0x0][0x2d0], -R143.reuse ;  /* 0x0000b400d28a7a23 */ /* 0x102fe2000001088f */
[----:B--2---:R-:W-:Y:S06]  /*149d0*/  F2FP.PACK_AB R152, R189, R187 ;  /* 0x000000bbbd98723e */ /* 0x004fec00000000ff */
        /* <DEDUP_REMOVED lines=27> */
[----:B------:R-:W3:Y:S03]  /*14b90*/  LDSM.16.MT88.4 R156, [R226+0x4080] ;  /* 0x00408000e29c783b */ /* 0x000ee60000004200 */
[--C-:B-1----:R-:W-:Y:S04]  /*14ba0*/  FFMA.FTZ R138, R218, c[0x0][0x2d0], -R142.reuse ;  /* 0x0000b400da8a7a23 */ /* 0x102fe8000001088e */
[-C--:B------:R-:W-:Y:S01]  /*14bb0*/  HMMA.16816.F32 R36, R144, R160.reuse, R36 ;  /* 0x000000a09024723c */ /* 0x080fe20000001824 */
[----:B------:R1:W-:Y:S07]  /*14bc0*/  MUFU.EX2 R221, R138 ;  /* 0x0000008a00dd7308 */ /* 0x0003ee0000000800 */
[C---:B------:R-:W-:Y:S08]  /*14bd0*/  HMMA.16816.F32 R40, R152.reuse, R160, R40 ;  /* 0x000000a09828723c */ /* 0x040ff00000001828 */
[-C--:B------:R-:W-:Y:S08]  /*14be0*/  HMMA.16816.F32 R44, R152, R162.reuse, R44 ;  /* 0x000000a2982c723c */ /* 0x080ff0000000182c */
[C---:B------:R-:W-:Y:S01]  /*14bf0*/  HMMA.16816.F32 R48, R144.reuse, R162, R48 ;  /* 0x000000a29030723c */ /* 0x040fe20000001830 */
[----:B------:R-:W4:Y:S03]  /*14c00*/  LDSM.16.MT88.4 R160, [R228+0x4080] ;  /* 0x00408000e4a0783b */ /* 0x000f260000004200 */
[--C-:B-1----:R-:W-:Y:S01]  /*14c10*/  FFMA.FTZ R138, R222, c[0x0][0x2d0], -R142.reuse ;  /* 0x0000b400de8a7a23 */ /* 0x102fe2000001088e */
[----:B------:R-:W-:Y:S03]  /*14c20*/  MOV R222, R171 ;  /* 0x000000ab00de7202 */ /* 0x000fe60000000f00 */
[-C--:B------:R-:W-:Y:S01]  /*14c30*/  HMMA.16816.F32 R52, R144, R164.reuse, R52 ;  /* 0x000000a49034723c */ /* 0x080fe20000001834 */
[----:B------:R1:W5:Y:S07]  /*14c40*/  MUFU.EX2 R220, R138 ;  /* 0x0000008a00dc7308 */ /* 0x00036e0000000800 */
[C---:B------:R-:W-:Y:S07]  /*14c50*/  HMMA.16816.F32 R56, R152.reuse, R164, R56 ;  /* 0x000000a49838723c */ /* 0x040fee0000001838 */
[----:B------:R-:W-:Y:S01]  /*14c60*/  MOV R165, R174 ;  /* 0x000000ae00a57202 */ /* 0x000fe20000000f00 */
[-C--:B------:R-:W-:Y:S08]  /*14c70*/  HMMA.16816.F32 R60, R152, R166.reuse, R60 ;  /* 0x000000a6983c723c */ /* 0x080ff0000000183c */
[C---:B------:R-:W-:Y:S04]  /*14c80*/  HMMA.16816.F32 R64, R144.reuse, R166, R64 ;  /* 0x000000a69040723c */ /* 0x040fe80000001840 */
[--C-:B-1----:R-:W-:Y:S02]  /*14c90*/  FFMA.FTZ R138, R196, c[0x0][0x2d0], -R141.reuse ;  /* 0x0000b400c48a7a23 */ /* 0x102fe4000001088d */
[----:B------:R-:W-:Y:S01]  /*14ca0*/  LDSM.16.MT88.4 R196, [R227+0x3080] ;  /* 0x00308000e3c4783b */ /* 0x000fe20000004200 */
[----:B------:R-:W-:Y:S01]  /*14cb0*/  FFMA.FTZ R141, R191, c[0x0][0x2d0], -R141 ;  /* 0x0000b400bf8d7a23 */ /* 0x000fe2000001088d */
[-C--:B--2---:R-:W-:Y:S01]  /*14cc0*/  HMMA.16816.F32 R68, R144, R148.reuse, R68 ;  /* 0x000000949044723c */ /* 0x084fe20000001844 */
[----:B------:R1:W-:Y:S07]  /*14cd0*/  MUFU.EX2 R218, R138 ;  /* 0x0000008a00da7308 */ /* 0x0003ee0000000800 */
[C---:B------:R-:W-:Y:S03]  /*14ce0*/  HMMA.16816.F32 R72, R152.reuse, R148, R72 ;  /* 0x000000949848723c */ /* 0x040fe60000001848 */
[----:B------:R5:W2:Y:S05]  /*14cf0*/  MUFU.EX2 R211, R141 ;  /* 0x0000008d00d37308 */ /* 0x000aaa0000000800 */
[-C--:B------:R-:W-:Y:S08]  /*14d00*/  HMMA.16816.F32 R76, R152, R150.reuse, R76 ;  /* 0x00000096984c723c */ /* 0x080ff0000000184c */
[C---:B------:R-:W-:Y:S01]  /*14d10*/  HMMA.16816.F32 R80, R144.reuse, R150, R80 ;  /* 0x000000969050723c */ /* 0x040fe20000001850 */
[----:B------:R-:W2:Y:S03]  /*14d20*/  LDSM.16.MT88.4 R148, [R227+0x4080] ;  /* 0x00408000e394783b */ /* 0x000ea60000004200 */
[--C-:B-1----:R-:W-:Y:S01]  /*14d30*/  FFMA.FTZ R138, R250, c[0x0][0x2d0], -R142.reuse ;  /* 0x0000b400fa8a7a23 */ /* 0x102fe2000001088e */
[----:B------:R-:W-:Y:S01]  /*14d40*/  MOV R250, R170 ;  /* 0x000000aa00fa7202 */ /* 0x000fe20000000f00 */
[----:B------:R-:W-:Y:S01]  /*14d50*/  FFMA.FTZ R142, R252, c[0x0][0x2d0], -R142 ;  /* 0x0000b400fc8e7a23 */ /* 0x000fe2000001088e */
[----:B------:R-:W-:Y:S01]  /*14d60*/  MOV R252, R169 ;  /* 0x000000a900fc7202 */ /* 0x000fe20000000f00 */
[-C--:B---3--:R-:W-:Y:S01]  /*14d70*/  HMMA.16816.F32 R84, R144, R156.reuse, R84 ;  /* 0x0000009c9054723c */ /* 0x088fe20000001854 */
[----:B------:R1:W-:Y:S03]  /*14d80*/  MUFU.EX2 R210, R138 ;  /* 0x0000008a00d27308 */ /* 0x0003e60000000800 */
[----:B-----5:R-:W-:Y:S04]  /*14d90*/  F2FP.PACK_AB R141, R220, R221 ;  /* 0x000000dddc8d723e */ /* 0x020fe800000000ff */
[C---:B------:R-:W-:Y:S03]  /*14da0*/  HMMA.16816.F32 R88, R152.reuse, R156, R88 ;  /* 0x0000009c9858723c */ /* 0x040fe60000001858 */
[----:B------:R2:W-:Y:S05]  /*14db0*/  MUFU.EX2 R209, R142 ;  /* 0x0000008e00d17308 */ /* 0x0005ea0000000800 */
[-C--:B------:R-:W-:Y:S08]  /*14dc0*/  HMMA.16816.F32 R92, R152, R158.reuse, R92 ;  /* 0x0000009e985c723c */ /* 0x080ff0000000185c */
[C---:B------:R-:W-:Y:S01]  /*14dd0*/  HMMA.16816.F32 R96, R144.reuse, R158, R96 ;  /* 0x0000009e9060723c */ /* 0x040fe20000001860 */
[----:B------:R-:W3:Y:S03]  /*14de0*/  LDSM.16.MT88.4 R156, [R225+0x3080] ;  /* 0x00308000e19c783b */ /* 0x000ee60000004200 */
[--C-:B-1----:R-:W-:Y:S01]  /*14df0*/  FFMA.FTZ R138, R246, c[0x0][0x2d0], -R143.reuse ;  /* 0x0000b400f68a7a23 */ /* 0x102fe2000001088f */
[----:B------:R-:W-:Y:S03]  /*14e00*/  MOV R246, R168 ;  /* 0x000000a800f67202 */ /* 0x000fe60000000f00 */
[-C--:B----4-:R-:W-:Y:S01]  /*14e10*/  HMMA.16816.F32 R100, R144, R160.reuse, R100 ;  /* 0x000000a09064723c */ /* 0x090fe20000001864 */
[----:B------:R1:W-:Y:S03]  /*14e20*/  MUFU.EX2 R208, R138 ;  /* 0x0000008a00d07308 */ /* 0x0003e60000000800 */
[----:B--2---:R-:W-:Y:S04]  /*14e30*/  F2FP.PACK_AB R142, R211, R218 ;  /* 0x000000dad38e723e */ /* 0x004fe800000000ff */
[C---:B------:R-:W-:Y:S08]  /*14e40*/  HMMA.16816.F32 R104, R152.reuse, R160, R104 ;  /* 0x000000a09868723c */ /* 0x040ff00000001868 */
[-C--:B------:R-:W-:Y:S08]  /*14e50*/  HMMA.16816.F32 R108, R152, R162.reuse, R108 ;  /* 0x000000a2986c723c */ /* 0x080ff0000000186c */
[C---:B------:R-:W-:Y:S04]  /*14e60*/  HMMA.16816.F32 R112, R144.reuse, R162, R112 ;  /* 0x000000a29070723c */ /* 0x040fe80000001870 */
[--C-:B-1----:R-:W-:Y:S01]  /*14e70*/  FFMA.FTZ R138, R248, c[0x0][0x2d0], -R143.reuse ;  /* 0x0000b400f88a7a23 */ /* 0x102fe2000001088f */
[----:B------:R-:W-:Y:S03]  /*14e80*/  MOV R248, R190 ;  /* 0x000000be00f87202 */ /* 0x000fe60000000f00 */
[-C--:B------:R-:W-:Y:S01]  /*14e90*/  HMMA.16816.F32 R116, R144, R148.reuse, R116 ;  /* 0x000000949074723c */ /* 0x080fe20000001874 */
[----:B------:R1:W2:Y:S07]  /*14ea0*/  MUFU.EX2 R207, R138 ;  /* 0x0000008a00cf7308 */ /* 0x0002ae0000000800 */
[C---:B------:R-:W-:Y:S08]  /*14eb0*/  HMMA.16816.F32 R120, R152.reuse, R148, R120 ;  /* 0x000000949878723c */ /* 0x040ff00000001878 */
[-C--:B------:R-:W-:Y:S08]  /*14ec0*/  HMMA.16816.F32 R124, R152, R150.reuse, R124 ;  /* 0x00000096987c723c */ /* 0x080ff0000000187c */
[----:B------:R-:W-:Y:S04]  /*14ed0*/  HMMA.16816.F32 R128, R144, R150, R128 ;  /* 0x000000969080723c */ /* 0x000fe80000001880 */
[--C-:B-1----:R-:W-:Y:S01]  /*14ee0*/  FFMA.FTZ R138, R249, c[0x0][0x2d0], -R143.reuse ;  /* 0x0000b400f98a7a23 */ /* 0x102fe2000001088f */
[----:B--2---:R-:W-:Y:S01]  /*14ef0*/  F2FP.PACK_AB R192, R207, R208 ;  /* 0x000000d0cfc0723e */ /* 0x004fe200000000ff */
[----:B------:R-:W-:Y:S01]  /*14f00*/  FFMA.FTZ R143, R251, c[0x0][0x2d0], -R143 ;  /* 0x0000b400fb8f7a23 */ /* 0x000fe2000001088f */
[----:B------:R-:W-:Y:S01]  /*14f10*/  MOV R249, R189 ;  /* 0x000000bd00f97202 */ /* 0x000fe20000000f00 */
[----:B------:R1:W-:Y:S01]  /*14f20*/  MUFU.EX2 R206, R138 ;  /* 0x0000008a00ce7308 */ /* 0x0003e20000000800 */
[----:B------:R-:W-:Y:S02]  /*14f30*/  MOV R251, R188 ;  /* 0x000000bc00fb7202 */ /* 0x000fe40000000f00 */
[----:B------:R-:W-:Y:S07]  /*14f40*/  LDSM.16.MT88.4 R188, [R228+0x3080] ;  /* 0x00308000e4bc783b */ /* 0x000fee0000004200 */
[----:B------:R2:W4:Y:S01]  /*14f50*/  MUFU.EX2 R205, R143 ;  /* 0x0000008f00cd7308 */ /* 0x0005220000000800 */
[--C-:B-1----:R-:W-:Y:S01]  /*14f60*/  FFMA.FTZ R138, R212, c[0x0][0x2d0], -R134.reuse ;  /* 0x0000b400d48a7a23 */ /* 0x102fe20000010886 */
[----:B------:R-:W-:Y:S08]  /*14f70*/  MOV R212, R139 ;  /* 0x0000008b00d47202 */ /* 0x000ff00000000f00 */
[----:B------:R1:W-:Y:S01]  /*14f80*/  MUFU.EX2 R139, R138 ;  /* 0x0000008a008b7308 */ /* 0x0003e20000000800 */
[----:B--2---:R-:W-:Y:S02]  /*14f90*/  F2FP.PACK_AB R143, R209, R210 ;  /* 0x000000d2d18f723e */ /* 0x004fe400000000ff */
[----:B----4-:R-:W-:Y:S01]  /*14fa0*/  F2FP.PACK_AB R194, R205, R206 ;  /* 0x000000cecdc2723e */ /* 0x010fe200000000ff */
[--C-:B-1----:R-:W-:Y:S01]  /*14fb0*/  FFMA.FTZ R138, R214, c[0x0][0x2d0], -R134.reuse ;  /* 0x0000b400d68a7a23 */ /* 0x102fe20000010886 */
[----:B------:R-:W-:Y:S02]  /*14fc0*/  MOV R214, R187 ;  /* 0x000000bb00d67202 */ /* 0x000fe40000000f00 */
[----:B------:R-:W-:Y:S03]  /*14fd0*/  MOV R187, R172 ;  /* 0x000000ac00bb7202 */ /* 0x000fe60000000f00 */
[----:B------:R1:W2:Y:S02]  /*14fe0*/  MUFU.EX2 R200, R138 ;  /* 0x0000008a00c87308 */ /* 0x0002a40000000800 */
[--C-:B-1----:R-:W-:Y:S01]  /*14ff0*/  FFMA.FTZ R138, R213, c[0x0][0x2d0], -R134.reuse ;  /* 0x0000b400d58a7a23 */ /* 0x102fe20000010886 */
[----:B------:R-:W-:Y:S01]  /*15000*/  MOV R213, R186 ;  /* 0x000000ba00d57202 */ /* 0x000fe20000000f00 */
[----:B------:R-:W-:Y:S01]  /*15010*/  FFMA.FTZ R134, R140, c[0x0][0x2d0], -R134 ;  /* 0x0000b4008c867a23 */ /* 0x000fe20000010886 */
[----:B------:R-:W-:Y:S02]  /*15020*/  MOV R186, R175 ;  /* 0x000000af00ba7202 */ /* 0x000fe40000000f00 */
[----:B------:R-:W1:Y:S03]  /*15030*/  LDSM.16.MT88.4 R172, [R226+0x3080] ;  /* 0x00308000e2ac783b */ /* 0x000e660000004200 */
[----:B------:R-:W-:Y:S01]  /*15040*/  MUFU.EX2 R138, R138 ;  /* 0x0000008a008a7308 */ /* 0x000fe20000000800 */
[----:B------:R-:W-:Y:S02]  /*15050*/  F2FP.PACK_AB R140, R244, R223 ;  /* 0x000000dff48c723e */ /* 0x000fe400000000ff */
[----:B--2---:R-:W-:Y:S05]  /*15060*/  F2FP.PACK_AB R193, R200, R139 ;  /* 0x0000008bc8c1723e */ /* 0x004fea00000000ff */
[-C--:B---3--:R-:W-:Y:S01]  /*15070*/  HMMA.16816.F32 R144, R140, R156.reuse, R4 ;  /* 0x0000009c8c90723c */ /* 0x088fe20000001804 */
[----:B------:R-:W2:Y:S01]  /*15080*/  LDSM.16.MT88.4 R4, [R225+0x4880] ;  /* 0x00488000e104783b */ /* 0x000ea20000004200 */
[----:B------:R-:W3:Y:S03]  /*15090*/  MUFU.EX2 R134, R134 ;  /* 0x0000008600867308 */ /* 0x000ee60000000800 */
[----:B---3--:R-:W-:Y:S07]  /*150a0*/  F2FP.PACK_AB R195, R134, R138 ;  /* 0x0000008a86c3723e */ /* 0x008fee00000000ff */
[C---:B------:R-:W-:Y:S01]  /*150b0*/  HMMA.16816.F32 R148, R192.reuse, R156, R8 ;  /* 0x0000009cc094723c */ /* 0x040fe20000001808 */
[----:B------:R-:W3:Y:S07]  /*150c0*/  LDSM.16.MT88.4 R8, [R226+0x4880] ;  /* 0x00488000e208783b */ /* 0x000eee0000004200 */
[-C--:B------:R-:W-:Y:S01]  /*150d0*/  HMMA.16816.F32 R152, R192, R158.reuse, R12 ;  /* 0x0000009ec098723c */ /* 0x080fe2000000180c */
[----:B------:R-:W4:Y:S07]  /*150e0*/  LDSM.16.MT88.4 R12, [R228+0x4880] ;  /* 0x00488000e40c783b */ /* 0x000f2e0000004200 */
[C---:B------:R-:W-:Y:S01]  /*150f0*/  HMMA.16816.F32 R156, R140.reuse, R158, R16 ;  /* 0x0000009e8c9c723c */ /* 0x040fe20000001810 */
[----:B------:R-:W2:Y:S07]  /*15100*/  LDSM.16.MT88.4 R16, [R227+0x4880] ;  /* 0x00488000e310783b */ /* 0x000eae0000004200 */
[-C--:B-1----:R-:W-:Y:S07]  /*15110*/  HMMA.16816.F32 R160, R140, R172.reuse, R20 ;  /* 0x000000ac8ca0723c */ /* 0x082fee0000001814 */
[----:B------:R-:W-:Y:S02]  /*15120*/  MOV R23, R165 ;  /* 0x000000a500177202 */ /* 0x000fe40000000f00 */
[C---:B------:R-:W-:Y:S01]  /*15130*/  HMMA.16816.F32 R164, R192.reuse, R172, R24 ;  /* 0x000000acc0a4723c */ /* 0x040fe20000001818 */
[----:B------:R-:W5:Y:S03]  /*15140*/  LDL.LU R27, [R1+0x2c] ;  /* 0x00002c00011b7983 */ /* 0x000f660000300800 */
[----:B------:R-:W-:Y:S02]  /*15150*/  MOV R22, R245 ;  /* 0x000000f500167202 */ /* 0x000fe40000000f00 */
[----:B------:R-:W-:Y:S02]  /*15160*/  MOV R245, R182 ;  /* 0x000000b600f57202 */ /* 0x000fe40000000f00 */
[-C--:B------:R-:W-:Y:S01]  /*15170*/  HMMA.16816.F32 R168, R192, R174.reuse, R28 ;  /* 0x000000aec0a8723c */ /* 0x080fe2000000181c */
[----:B------:R-:W5:Y:S03]  /*15180*/  LDL.LU R28, [R1+0x28] ;  /* 0x00002800011c7983 */ /* 0x000f660000300800 */
[----:B------:R-:W-:Y:S02]  /*15190*/  MOV R21, R187 ;  /* 0x000000bb00157202 */ /* 0x000fe40000000f00 */
[----:B------:R-:W-:Y:S02]  /*151a0*/  MOV R20, R186 ;  /* 0x000000ba00147202 */ /* 0x000fe40000000f00 */
[C---:B------:R-:W-:Y:S01]  /*151b0*/  HMMA.16816.F32 R172, R140.reuse, R174, R32 ;  /* 0x000000ae8cac723c */ /* 0x040fe20000001820 */
[----:B------:R-:W5:Y:S03]  /*151c0*/  LDL.LU R33, [R1+0x20] ;  /* 0x0000200001217983 */ /* 0x000f660000300800 */
[----:B------:R-:W-:Y:S01]  /*151d0*/  MOV R31, R178 ;  /* 0x000000b2001f7202 */ /* 0x000fe20000000f00 */
[----:B------:R-:W5:Y:S01]  /*151e0*/  LDL.LU R32, [R1+0x24] ;  /* 0x0000240001207983 */ /* 0x000f620000300800 */
[----:B------:R-:W-:Y:S02]  /*151f0*/  MOV R30, R179 ;  /* 0x000000b3001e7202 */ /* 0x000fe40000000f00 */
[----:B------:R-:W-:Y:S04]  /*15200*/  MOV R35, R176 ;  /* 0x000000b000237202 */ /* 0x000fe80000000f00 */
[----:B------:R-:W-:Y:S02]  /*15210*/  MOV R34, R177 ;  /* 0x000000b100227202 */ /* 0x000fe40000000f00 */
[-C--:B------:R-:W-:Y:S03]  /*15220*/  HMMA.16816.F32 R176, R140, R188.reuse, R36 ;  /* 0x000000bc8cb0723c */ /* 0x080fe60000001824 */
[----:B------:R-:W-:Y:S02]  /*15230*/  MOV R24, R183 ;  /* 0x000000b700187202 */ /* 0x000fe40000000f00 */
[----:B------:R-:W-:Y:S02]  /*15240*/  MOV R29, R181 ;  /* 0x000000b5001d7202 */ /* 0x000fe40000000f00 */
[----:B------:R-:W-:Y:S02]  /*15250*/  MOV R39, R180 ;  /* 0x000000b400277202 */ /* 0x000fe40000000f00 */
[C---:B------:R-:W-:Y:S04]  /*15260*/  HMMA.16816.F32 R180, R192.reuse, R188, R40 ;  /* 0x000000bcc0b4723c */ /* 0x040fe80000001828 */
[----:B------:R-:W-:Y:S02]  /*15270*/  MOV R26, R185 ;  /* 0x000000b9001a7202 */ /* 0x000fe40000000f00 */
[----:B------:R-:W-:Y:S02]  /*15280*/  MOV R25, R184 ;  /* 0x000000b800197202 */ /* 0x000fe40000000f00 */
        /* <DEDUP_REMOVED lines=21> */
[----:B------:R-:W-:Y:S04]  /*153e0*/  HMMA.16816.F32 R128, R140, R18, R128 ;  /* 0x000000128c80723c */ /* 0x000fe80000001880 */
[----:B-----5:R-:W-:Y:S04]  /*153f0*/  FFMA.FTZ R4, R2, R28, R35 ;  /* 0x0000001c02047223 */ /* 0x020fe80000010023 */
[----:B------:R-:W-:Y:S04]  /*15400*/  FADD.FTZ R4, R31, R4 ;  /* 0x000000041f047221 */ /* 0x000fe80000010000 */
[----:B------:R-:W-:Y:S02]  /*15410*/  FFMA.FTZ R133, R133, R33, R39 ;  /* 0x0000002185857223 */ /* 0x000fe40000010027 */
[----:B------:R-:W-:Y:S02]  /*15420*/  FADD.FTZ R5, R26, R4 ;  /* 0x000000041a057221 */ /* 0x000fe40000010000 */
[----:B------:R-:W-:Y:S02]  /*15430*/  FFMA.FTZ R132, R132, R32, R34 ;  /* 0x0000002084847223 */ /* 0x000fe40000010022 */
[----:B------:R-:W-:Y:S02]  /*15440*/  FADD.FTZ R2, R29, R133 ;  /* 0x000000851d027221 */ /* 0x000fe40000010000 */
[----:B------:R-:W-:Y:S02]  /*15450*/  FADD.FTZ R132, R30, R132 ;  /* 0x000000841e847221 */ /* 0x000fe40000010000 */
[----:B------:R-:W-:Y:S02]  /*15460*/  FADD.FTZ R2, R24, R2 ;  /* 0x0000000218027221 */ /* 0x000fe40000010000 */
[----:B------:R-:W-:Y:S02]  /*15470*/  FFMA.FTZ R4, R0, R27, R215 ;  /* 0x0000001b00047223 */ /* 0x000fe400000100d7 */
        /* <DEDUP_REMOVED lines=48> */
.L_x_997:
[----:B-12---:R-:W2:Y:S04]  /*15780*/  LDL.LU R0, [R1+0x20] ;  /* 0x0000200001007983 */ /* 0x006ea80000300800 */
        /* <DEDUP_REMOVED lines=26> */
[----:B------:R-:W-:Y:S01]  /*15930*/  FSETP.NE.FTZ.AND P2, PT, R9, RZ, PT ;  /* 0x000000ff0900720b */ /* 0x000fe20003f55000 */
[----:B----4-:R-:W-:-:S03]  /*15940*/  FADD.FTZ R8, R2, R8 ;  /* 0x0000000802087221 */ /* 0x010fc60000010000 */
[----:B------:R-:W-:Y:S02]  /*15950*/  FSETP.NE.FTZ.AND P1, PT, R6, RZ, PT ;  /* 0x000000ff0600720b */ /* 0x000fe40003f35000 */
[----:B------:R-:W-:-:S03]  /*15960*/  MOV R2, RZ ;  /* 0x000000ff00027202 */ /* 0x000fc60000000f00 */
[----:B------:R-:W1:Y:S01]  /*15970*/  @P3 MUFU.RCP R0, R5 ;  /* 0x0000000500003308 */ /* 0x000e620000001000 */
[----:B------:R-:W-:-:S07]  /*15980*/  FSETP.NE.FTZ.AND P0, PT, R8, RZ, PT ;  /* 0x000000ff0800720b */ /* 0x000fce0003f15000 */
[----:B------:R-:W-:Y:S01]  /*15990*/  @P2 MUFU.RCP R4, R9 ;  /* 0x0000000900042308 */ /* 0x000fe20000001000 */
[----:B-1----:R-:W-:-:S07]  /*159a0*/  FMUL.FTZ R144, R0, R144 ;  /* 0x0000009000907220 */ /* 0x002fce0000410000 */
        /* <DEDUP_REMOVED lines=19> */
[C---:B------:R-:W-:Y:S01]  /*15ae0*/  FMUL.FTZ R68, R0.reuse, R68 ;  /* 0x0000004400447220 */ /* 0x040fe20000410000 */
[----:B------:R-:W-:Y:S01]  /*15af0*/  @P0 MUFU.LG2 R6, R8 ;  /* 0x0000000800060308 */ /* 0x000fe20000000c00 */
        /* <DEDUP_REMOVED lines=16> */
[----:B-1----:R-:W-:-:S02]  /*15c00*/  FMUL.FTZ R148, R2, R148 ;  /* 0x0000009402947220 */ /* 0x002fc40000410000 */
[C---:B------:R-:W-:Y:S02]  /*15c10*/  FMUL.FTZ R149, R2.reuse, R149 ;  /* 0x0000009502957220 */ /* 0x040fe40000410000 */
[C---:B------:R-:W-:Y:S01]  /*15c20*/  FMUL.FTZ R152, R2.reuse, R152 ;  /* 0x0000009802987220 */ /* 0x040fe20000410000 */
[----:B------:R1:W2:Y:S01]  /*15c30*/  @P0 MUFU.RCP R0, R8 ;  /* 0x0000000800000308 */ /* 0x0002a20000001000 */
[C---:B------:R-:W-:Y:S02]  /*15c40*/  FMUL.FTZ R153, R2.reuse, R153 ;  /* 0x0000009902997220 */ /* 0x040fe40000410000 */
[C---:B------:R-:W-:Y:S02]  /*15c50*/  FMUL.FTZ R164, R2.reuse, R164 ;  /* 0x000000a402a47220 */ /* 0x040fe40000410000 */
[C---:B------:R-:W-:Y:S02]  /*15c60*/  FMUL.FTZ R165, R2.reuse, R165 ;  /* 0x000000a502a57220 */ /* 0x040fe40000410000 */
[----:B------:R-:W-:-:S02]  /*15c70*/  FMUL.FTZ R168, R2, R168 ;  /* 0x000000a802a87220 */ /* 0x000fc40000410000 */
[C---:B------:R-:W-:Y:S02]  /*15c80*/  FMUL.FTZ R169, R2.reuse, R169 ;  /* 0x000000a902a97220 */ /* 0x040fe40000410000 */
[C---:B------:R-:W-:Y:S02]  /*15c90*/  FMUL.FTZ R180, R2.reuse, R180 ;  /* 0x000000b402b47220 */ /* 0x040fe40000410000 */
[C---:B------:R-:W-:Y:S02]  /*15ca0*/  FMUL.FTZ R181, R2.reuse, R181 ;  /* 0x000000b502b57220 */ /* 0x040fe40000410000 */
[C---:B------:R-:W-:Y:S01]  /*15cb0*/  FMUL.FTZ R184, R2.reuse, R184 ;  /* 0x000000b802b87220 */ /* 0x040fe20000410000 */
[----:B-1----:R-:W-:Y:S01]  /*15cc0*/  @P0 MOV R8, 0x3f317218 ;  /* 0x3f31721800080802 */ /* 0x002fe20000000f00 */
        /* <DEDUP_REMOVED lines=55> */
[C---:B--2---:R-:W-:Y:S02]  /*16040*/  FMUL.FTZ R150, R0.reuse, R150 ;  /* 0x0000009600967220 */ /* 0x044fe40000410000 */
        /* <DEDUP_REMOVED lines=30> */
[----:B------:R-:W-:Y:S01]  /*16230*/  FMUL.FTZ R127, R0, R127 ;  /* 0x0000007f007f7220 */ /* 0x000fe20000410000 */
[----:B------:R-:W-:Y:S01]  /*16240*/  @P1 MOV R0, 0x3f317218 ;  /* 0x3f31721800001802 */ /* 0x000fe20000000f00 */
[----:B------:R-:W-:-:S02]  /*16250*/  @P2 FMUL.FTZ R5, R2, c[0x0][0x2d0] ;  /* 0x0000b40002052a20 */ /* 0x000fc40000410000 */
[----:B------:R-:W-:Y:S02]  /*16260*/  @P3 FMUL.FTZ R10, R4, c[0x0][0x2d0] ;  /* 0x0000b400040a3a20 */ /* 0x000fe40000410000 */
[----:B------:R-:W-:Y:S02]  /*16270*/  @P1 FMUL.FTZ R2, R0, c[0x0][0x2d0] ;  /* 0x0000b40000021a20 */ /* 0x000fe40000410000 */
[----:B------:R-:W-:Y:S02]  /*16280*/  @P3 FMUL.FTZ R11, R11, 0.69314718246459960938 ;  /* 0x3f3172180b0b3820 */ /* 0x000fe40000410000 */
[----:B------:R-:W-:Y:S02]  /*16290*/  @P2 FMUL.FTZ R9, R9, 0.69314718246459960938 ;  /* 0x3f31721809092820 */ /* 0x000fe40000410000 */
[----:B------:R-:W-:Y:S02]  /*162a0*/  @P1 FMUL.FTZ R7, R7, 0.69314718246459960938 ;  /* 0x3f31721807071820 */ /* 0x000fe40000410000 */
[----:B------:R-:W-:-:S02]  /*162b0*/  @P0 FMUL.FTZ R4, R6, 0.69314718246459960938 ;  /* 0x3f31721806040820 */ /* 0x000fc40000410000 */
[----:B------:R-:W-:Y:S02]  /*162c0*/  @P0 FMUL.FTZ R0, R8, c[0x0][0x2d0] ;  /* 0x0000b40008000a20 */ /* 0x000fe40000410000 */
[----:B------:R-:W-:Y:S02]  /*162d0*/  @P3 FFMA.FTZ R37, R10, R137, R11 ;  /* 0x000000890a253223 */ /* 0x000fe4000001000b */
[----:B------:R-:W-:Y:S02]  /*162e0*/  @P2 FFMA.FTZ R38, R5, R136, R9 ;  /* 0x0000008805262223 */ /* 0x000fe40000010009 */
[----:B------:R-:W-:Y:S02]  /*162f0*/  @P1 FFMA.FTZ R39, R2, R135, R7 ;  /* 0x0000008702271223 */ /* 0x000fe40000010007 */
[----:B------:R-:W-:Y:S02]  /*16300*/  @P0 FFMA.FTZ R40, R0, R3, R4 ;  /* 0x0000000300280223 */ /* 0x000fe40000010004 */
.L_x_949:
[----:B------:R-:W-:Y:S01]  /*16310*/  USHF.R.S32.HI UR6, URZ, 0x1f, UR10 ;  /* 0x0000001f3f067899 */ /* 0x000fe2000801140a */
[----:B------:R-:W-:Y:S05]  /*16320*/  @P4 BRA `(.L_x_1016) ;  /* 0x00001b4000004947 */ /* 0x000fea0003800000 */
[----:B------:R-:W3:Y:S01]  /*16330*/  S2R R12, SR_TID.X ;  /* 0x00000000000c7919 */ /* 0x000ee20000002100 */
[----:B------:R-:W-:Y:S01]  /*16340*/  ULDC.64 UR4, c[0x0][0x490] ;  /* 0x0001240000047ab9 */ /* 0x000fe20000000a00 */
[----:B------:R-:W-:Y:S01]  /*16350*/  F2FP.PACK_AB R42, R42, R52 ;  /* 0x000000342a2a723e */ /* 0x000fe200000000ff */
[----:B------:R-:W-:Y:S01]  /*16360*/  UIMAD UR7, UR6, UR4, URZ ;  /* 0x00000004060772a4 */ /* 0x000fe2000f8e023f */
[----:B------:R-:W4:Y:S01]  /*16370*/  S2R R14, SR_CTAID.Z ;  /* 0x00000000000e7919 */ /* 0x000f220000002700 */
[----:B------:R-:W-:Y:S01]  /*16380*/  UIMAD.WIDE.U32 UR8, UR10, UR4, URZ ;  /* 0x000000040a0872a5 */ /* 0x000fe2000f8e003f */
[----:B------:R-:W-:Y:S01]  /*16390*/  F2FP.PACK_AB R35, R35, R80 ;  /* 0x000000502323723e */ /* 0x000fe200000000ff */
[----:B------:R-:W-:Y:S01]  /*163a0*/  UIMAD UR7, UR10, UR5, UR7 ;  /* 0x000000050a0772a4 */ /* 0x000fe2000f8e0207 */
[----:B------:R-:W1:Y:S01]  /*163b0*/  S2R R80, SR_CTAID.X ;  /* 0x0000000000507919 */ /* 0x000e620000002500 */
[----:B------:R-:W-:Y:S01]  /*163c0*/  F2FP.PACK_AB R54, R55, R54 ;  /* 0x000000363736723e */ /* 0x000fe200000000ff */
[----:B------:R-:W-:Y:S01]  /*163d0*/  ULDC.64 UR4, c[0x0][0x3e8] ;  /* 0x0000fa0000047ab9 */ /* 0x000fe20000000a00 */
[----:B------:R-:W-:Y:S01]  /*163e0*/  IMAD.U32 R3, RZ, RZ, UR9 ;  /* 0x00000009ff037e24 */ /* 0x000fe2000f8e00ff */
[----:B------:R-:W-:Y:S01]  /*163f0*/  UIMAD.WIDE.U32 UR12, UR10, UR4, URZ ;  /* 0x000000040a0c72a5 */ /* 0x000fe2000f8e003f */
[----:B-1----:R-:W-:Y:S01]  /*16400*/  IMAD.U32 R2, RZ, RZ, UR8 ;  /* 0x00000008ff027e24 */ /* 0x002fe2000f8e00ff */
[----:B------:R-:W-:Y:S01]  /*16410*/  UIMAD UR6, UR6, UR4, URZ ;  /* 0x00000004060672a4 */ /* 0x000fe2000f8e023f */
[----:B------:R-:W-:Y:S01]  /*16420*/  IMAD.MOV.U32 R55, RZ, RZ, c[0x0][0x4e8] ;  /* 0x00013a00ff377624 */ /* 0x000fe200078e00ff */
[----:B------:R-:W-:Y:S01]  /*16430*/  UIADD3 UR7, UR9, UR7, URZ ;  /* 0x0000000709077290 */ /* 0x000fe2000fffe03f */
[----:B------:R-:W-:Y:S01]  /*16440*/  F2FP.PACK_AB R46, R46, R144 ;  /* 0x000000902e2e723e */ /* 0x000fe200000000ff */
[----:B------:R-:W-:Y:S01]  /*16450*/  IMAD.U32 R7, RZ, RZ, UR13 ;  /* 0x0000000dff077e24 */ /* 0x000fe2000f8e00ff */
[----:B------:R-:W-:Y:S01]  /*16460*/  UIMAD UR5, UR10, UR5, UR6 ;  /* 0x000000050a0572a4 */ /* 0x000fe2000f8e0206 */
[----:B------:R-:W-:Y:S01]  /*16470*/  IMAD.U32 R6, RZ, RZ, UR12 ;  /* 0x0000000cff067e24 */ /* 0x000fe2000f8e00ff */
[C---:B------:R-:W-:Y:S01]  /*16480*/  ISETP.NE.AND P0, PT, R55.reuse, 0x1, PT ;  /* 0x000000013700780c */ /* 0x040fe20003f05270 */
[----:B------:R-:W-:Y:S01]  /*16490*/  IMAD.U32 R5, RZ, RZ, UR7 ;  /* 0x00000007ff057e24 */ /* 0x000fe2000f8e00ff */
[----:B------:R-:W-:Y:S01]  /*164a0*/  UIADD3 UR5, UR13, UR5, URZ ;  /* 0x000000050d057290 */ /* 0x000fe2000fffe03f */
[----:B---3--:R-:W-:Y:S01]  /*164b0*/  SHF.R.S32.HI R18, RZ, 0x1f, R12 ;  /* 0x0000001fff127819 */ /* 0x008fe2000001140c */
[----:B------:R-:W-:Y:S01]  /*164c0*/  IMAD R55, R55, c[0x0][0x388], RZ ;  /* 0x0000e20037377a24 */ /* 0x000fe200078e02ff */
[----:B------:R-:W-:Y:S01]  /*164d0*/  F2FP.PACK_AB R146, R147, R146 ;  /* 0x000000929392723e */ /* 0x000fe200000000ff */
[----:B------:R-:W-:Y:S01]  /*164e0*/  BSSY B0, `(.L_x_1017) ;  /* 0x0000121000007945 */ /* 0x000fe20003800000 */
[----:B------:R-:W-:-:S02]  /*164f0*/  LEA.HI R4, R18, R12, RZ, 0x2 ;  /* 0x0000000c12047211 */ /* 0x000fc400078f10ff */
[-C--:B------:R-:W-:Y:S02]  /*16500*/  LEA.HI R8, R18, R12.reuse, RZ, 0x5 ;  /* 0x0000000c12087211 */ /* 0x080fe400078f28ff */
[--C-:B------:R-:W-:Y:S02]  /*16510*/  SHF.R.S32.HI R7, RZ, 0x2, R4.reuse ;  /* 0x00000002ff077819 */ /* 0x100fe40000011404 */
[----:B------:R-:W-:Y:S02]  /*16520*/  SHF.R.S32.HI R0, RZ, 0x1f, R4 ;  /* 0x0000001fff007819 */ /* 0x000fe40000011404 */
[----:B------:R-:W-:Y:S02]  /*16530*/  LOP3.LUT R3, R4, 0xfffffffc, RZ, 0xc0, !PT ;  /* 0xfffffffc04037812 */ /* 0x000fe400078ec0ff */
[----:B------:R-:W-:Y:S02]  /*16540*/  LOP3.LUT R4, R8, 0xffffffe0, RZ, 0xc0, !PT ;  /* 0xffffffe008047812 */ /* 0x000fe400078ec0ff */
[-C--:B------:R-:W-:Y:S01]  /*16550*/  LEA.HI R11, R18, R12.reuse, RZ, 0x3 ;  /* 0x0000000c120b7211 */ /* 0x080fe200078f18ff */
[----:B------:R-:W-:Y:S01]  /*16560*/  IMAD.IADD R10, R12, 0x1, -R3 ;  /* 0x000000010c0a7824 */ /* 0x000fe200078e0a03 */
[----:B------:R-:W-:Y:S01]  /*16570*/  LEA.HI R9, R0, R7, RZ, 0x3 ;  /* 0x0000000700097211 */ /* 0x000fe200078f18ff */
[----:B------:R-:W-:Y:S01]  /*16580*/  IMAD.IADD R0, R12, 0x1, -R4 ;  /* 0x000000010c007824 */ /* 0x000fe200078e0a04 */
[----:B------:R-:W-:Y:S01]  /*16590*/  LOP3.LUT R13, R11, 0xfffffff8, RZ, 0xc0, !PT ;  /* 0xfffffff80b0d7812 */ /* 0x000fe200078ec0ff */
[----:B------:R-:W-:Y:S01]  /*165a0*/  IMAD.MOV.U32 R4, RZ, RZ, R2 ;  /* 0x000000ffff047224 */ /* 0x000fe200078e0002 */
[----:B------:R-:W-:Y:S01]  /*165b0*/  LEA.HI R18, R18, R12, RZ, 0x6 ;  /* 0x0000000c12127211 */ /* 0x000fe200078f30ff */
[----:B------:R-:W-:Y:S01]  /*165c0*/  IMAD.MOV.U32 R2, RZ, RZ, R6 ;  /* 0x000000ffff027224 */ /* 0x000fe200078e0006 */
[----:B------:R-:W-:Y:S01]  /*165d0*/  SHF.R.S32.HI R6, RZ, 0x1f, R0 ;  /* 0x0000001fff067819 */ /* 0x000fe20000011400 */
[----:B------:R-:W-:Y:S01]  /*165e0*/  IMAD.IADD R13, R12, 0x1, -R13 ;  /* 0x000000010c0d7824 */ /* 0x000fe200078e0a0d */
[----:B----4-:R-:W-:Y:S01]  /*165f0*/  SHF.R.S32.HI R12, RZ, 0x1f, R14 ;  /* 0x0000001fff0c7819 */ /* 0x010fe2000001140e */
[----:B------:R-:W-:Y:S01]  /*16600*/  IMAD.U32 R3, RZ, RZ, UR5 ;  /* 0x00000005ff037e24 */ /* 0x000fe2000f8e00ff */
[----:B------:R-:W-:Y:S01]  /*16610*/  LOP3.LUT P3, RZ, R0, 0x3, RZ, 0xc0, !PT ;  /* 0x0000000300ff7812 */ /* 0x000fe2000786c0ff */
[----:B------:R-:W-:Y:S01]  /*16620*/  IMAD.WIDE.U32 R20, R14, c[0x0][0x498], R4 ;  /* 0x000126000e147a25 */ /* 0x000fe200078e0004 */
[----:B------:R-:W-:-:S02]  /*16630*/  LEA.HI R16, R6, R0, RZ, 0x2 ;  /* 0x0000000006107211 */ /* 0x000fc400078f10ff */
[--C-:B------:R-:W-:Y:S01]  /*16640*/  SHF.R.S32.HI R6, RZ, 0x5, R8.reuse ;  /* 0x00000005ff067819 */ /* 0x100fe20000011408 */
[C---:B------:R-:W-:Y:S01]  /*16650*/  IMAD R19, R12.reuse, c[0x0][0x498], RZ ;  /* 0x000126000c137a24 */ /* 0x040fe200078e02ff */
[----:B------:R-:W-:Y:S01]  /*16660*/  SHF.R.S32.HI R0, RZ, 0x1f, R8 ;  /* 0x0000001fff007819 */ /* 0x000fe20000011408 */
[----:B------:R-:W-:Y:S01]  /*16670*/  IMAD R12, R12, c[0x0][0x3f0], RZ ;  /* 0x0000fc000c0c7a24 */ /* 0x000fe200078e02ff */
[----:B------:R-:W-:Y:S01]  /*16680*/  SHF.R.S32.HI R52, RZ, 0x3, R11 ;  /* 0x00000003ff347819 */ /* 0x000fe2000001140b */
[----:B------:R-:W-:Y:S01]  /*16690*/  IMAD R19, R14, c[0x0][0x49c], R19 ;  /* 0x000127000e137a24 */ /* 0x000fe200078e0213 */
[----:B------:R-:W-:Y:S01]  /*166a0*/  LEA.HI R0, R0, R6, RZ, 0x2 ;  /* 0x0000000600007211 */ /* 0x000fe200078f10ff */
[----:B------:R-:W-:Y:S01]  /*166b0*/  IMAD R8, R14, c[0x0][0x3f4], R12 ;  /* 0x0000fd000e087a24 */ /* 0x000fe200078e020c */
[----:B------:R-:W-:Y:S01]  /*166c0*/  LOP3.LUT R9, R9, 0xfffffff8, RZ, 0xc0, !PT ;  /* 0xfffffff809097812 */ /* 0x000fe200078ec0ff */
[----:B------:R-:W-:Y:S01]  /*166d0*/  IMAD.SHL.U32 R4, R52, 0x40, RZ ;  /* 0x0000004034047824 */ /* 0x000fe200078e00ff */
[----:B------:R-:W-:Y:S01]  /*166e0*/  F2FP.PACK_AB R44, R44, R156 ;  /* 0x0000009c2c2c723e */ /* 0x000fe200000000ff */
[----:B------:R-:W-:Y:S01]  /*166f0*/  IMAD.WIDE.U32 R14, R14, c[0x0][0x3f0], R2 ;  /* 0x0000fc000e0e7a25 */ /* 0x000fe200078e0002 */
[----:B------:R-:W-:-:S02]  /*16700*/  LOP3.LUT R3, R0, 0xffffffc, RZ, 0xc0, !PT ;  /* 0x0ffffffc00037812 */ /* 0x000fc400078ec0ff */
[----:B------:R-:W-:Y:S01]  /*16710*/  LEA.HI R2, R10, R10, RZ, 0x1 ;  /* 0x0000000a0a027211 */ /* 0x000fe200078f08ff */
[----:B------:R-:W-:Y:S01]  /*16720*/  IMAD.SHL.U32 R12, R13, 0x8, RZ ;  /* 0x000000080d0c7824 */ /* 0x000fe200078e00ff */
[----:B------:R-:W-:Y:S01]  /*16730*/  LOP3.LUT R0, R4, 0x1c0, RZ, 0xc0, !PT ;  /* 0x000001c004007812 */ /* 0x000fe200078ec0ff */
[----:B------:R-:W-:Y:S01]  /*16740*/  IMAD.IADD R9, R7, 0x1, -R9 ;  /* 0x0000000107097824 */ /* 0x000fe200078e0a09 */
[----:B------:R-:W-:Y:S01]  /*16750*/  LOP3.LUT R4, R2, 0x1ffffffe, RZ, 0xc0, !PT ;  /* 0x1ffffffe02047812 */ /* 0x000fe200078ec0ff */
[C---:B------:R-:W-:Y:S01]  /*16760*/  IMAD.IADD R7, R6.reuse, 0x1, -R3 ;  /* 0x0000000106077824 */ /* 0x040fe200078e0a03 */
[----:B------:R-:W-:Y:S01]  /*16770*/  SHF.R.U32.HI R5, RZ, 0x3, R0 ;  /* 0x00000003ff057819 */ /* 0x000fe20000011600 */
[----:B------:R-:W-:Y:S01]  /*16780*/  IMAD R17, R6, 0x200, R10 ;  /* 0x0000020006117824 */ /* 0x000fe200078e020a */
[----:B------:R-:W-:Y:S01]  /*16790*/  LOP3.LUT R3, R0, 0x38, R12, 0xf8, !PT ;  /* 0x0000003800037812 */ /* 0x000fe200078ef80c */
[----:B------:R-:W-:Y:S01]  /*167a0*/  IMAD.SHL.U32 R0, R2, 0x20, RZ ;  /* 0x0000002002007824 */ /* 0x000fe200078e00ff */
[----:B------:R-:W-:Y:S01]  /*167b0*/  F2FP.PACK_AB R158, R159, R158 ;  /* 0x0000009e9f9e723e */ /* 0x000fe200000000ff */
[----:B------:R-:W-:Y:S01]  /*167c0*/  IMAD.IADD R6, R10, 0x1, -R4 ;  /* 0x000000010a067824 */ /* 0x000fe200078e0a04 */
[----:B------:R-:W-:-:S02]  /*167d0*/  LOP3.LUT R4, R9, 0x1, RZ, 0xc0, !PT ;  /* 0x0000000109047812 */ /* 0x000fc400078ec0ff */
[----:B------:R-:W-:Y:S01]  /*167e0*/  LOP3.LUT R2, R0, 0xffffffc0, RZ, 0xc0, !PT ;  /* 0xffffffc000027812 */ /* 0x000fe200078ec0ff */
[----:B------:R-:W-:Y:S01]  /*167f0*/  IMAD R0, R13, 0x10, R52 ;  /* 0x000000100d007824 */ /* 0x000fe200078e0234 */
[----:B------:R-:W-:Y:S02]  /*16800*/  LOP3.LUT R11, R3, R5, RZ, 0x3c, !PT ;  /* 0x00000005030b7212 */ /* 0x000fe400078e3cff */
[----:B------:R-:W-:Y:S01]  /*16810*/  SHF.R.S32.HI R3, RZ, 0x2, R16 ;  /* 0x00000002ff037819 */ /* 0x000fe20000011410 */
[----:B------:R-:W-:Y:S01]  /*16820*/  IMAD R10, R6, 0x8, R2 ;  /* 0x00000008060a7824 */ /* 0x000fe200078e0202 */
[----:B------:R-:W-:Y:S01]  /*16830*/  ISETP.NE.U32.AND P4, PT, R4, 0x1, PT ;  /* 0x000000010400780c */ /* 0x000fe20003f85070 */
[----:B------:R-:W-:Y:S01]  /*16840*/  IMAD R4, R80, 0x80, R0 ;  /* 0x0000008050047824 */ /* 0x000fe200078e0200 */
[----:B------:R-:W-:Y:S01]  /*16850*/  F2FP.PACK_AB R148, R149, R148 ;  /* 0x000000949594723e */ /* 0x000fe200000000ff */
[----:B------:R-:W-:Y:S01]  /*16860*/  IMAD R5, R7, 0x10, R3 ;  /* 0x0000001007057824 */ /* 0x000fe200078e0203 */
[----:B------:R-:W-:Y:S01]  /*16870*/  R2P PR, R9, 0x6 ;  /* 0x0000000609007804 */ /* 0x000fe20000000000 */
[----:B------:R-:W-:Y:S01]  /*16880*/  IMAD.IADD R3, R15, 0x1, R8 ;  /* 0x000000010f037824 */ /* 0x000fe200078e0208 */
[----:B------:R-:W-:Y:S01]  /*16890*/  F2FP.PACK_AB R150, R151, R150 ;  /* 0x000000969796723e */ /* 0x000fe200000000ff */
[----:B------:R-:W-:Y:S01]  /*168a0*/  @P0 IMAD.HI.U32 R8, R4, c[0x0][0x4ec], RZ ;  /* 0x00013b0004080a27 */ /* 0x000fe200078e00ff */
[----:B------:R-:W-:-:S02]  /*168b0*/  F2FP.PACK_AB R152, R153, R152 ;  /* 0x000000989998723e */ /* 0x000fc400000000ff */
[----:B------:R-:W-:Y:S01]  /*168c0*/  F2FP.PACK_AB R154, R155, R154 ;  /* 0x0000009a9b9a723e */ /* 0x000fe200000000ff */
[----:B------:R-:W-:Y:S01]  /*168d0*/  IMAD.SHL.U32 R6, R9, 0x40, RZ ;  /* 0x0000004009067824 */ /* 0x000fe200078e00ff */
[----:B------:R-:W-:Y:S01]  /*168e0*/  F2FP.PACK_AB R48, R48, R160 ;  /* 0x000000a03030723e */ /* 0x000fe200000000ff */
[----:B------:R-:W-:Y:S01]  /*168f0*/  IMAD.SHL.U32 R7, R18, 0x8, RZ ;  /* 0x0000000812077824 */ /* 0x000fe200078e00ff */
[----:B------:R-:W-:Y:S01]  /*16900*/  F2FP.PACK_AB R162, R163, R162 ;  /* 0x000000a2a3a2723e */ /* 0x000fe200000000ff */
[----:B------:R-:W-:Y:S01]  /*16910*/  IMAD.MOV.U32 R0, RZ, RZ, R4 ;  /* 0x000000ffff007224 */ /* 0x000fe200078e0004 */
[----:B------:R-:W-:Y:S01]  /*16920*/  @P0 SHF.R.U32.HI R0, RZ, c[0x0][0x4f0], R8 ;  /* 0x00013c00ff000a19 */ /* 0x000fe20000011608 */
[----:B------:R-:W-:Y:S01]  /*16930*/  IMAD.MOV.U32 R2, RZ, RZ, R14 ;  /* 0x000000ffff027224 */ /* 0x000fe200078e000e */
[----:B------:R-:W-:Y:S02]  /*16940*/  LOP3.LUT R6, R6, 0x1c0, RZ, 0xc0, !PT ;  /* 0x000001c006067812 */ /* 0x000fe400078ec0ff */
[----:B------:R-:W-:Y:S01]  /*16950*/  LOP3.LUT R13, R11, 0x7ffffe00, R7, 0xf8, !PT ;  /* 0x7ffffe000b0d7812 */ /* 0x000fe200078ef807 */
[----:B------:R-:W-:Y:S01]  /*16960*/  IMAD.IADD R11, R5, 0x1, R10 ;  /* 0x00000001050b7824 */ /* 0x000fe200078e020a */
[--C-:B------:R-:W-:Y:S01]  /*16970*/  SHF.R.S32.HI R7, RZ, 0x1f, R0.reuse ;  /* 0x0000001fff077819 */ /* 0x100fe20000011400 */
[----:B------:R-:W-:Y:S01]  /*16980*/  IMAD R5, R80, 0x80, R5 ;  /* 0x0000008050057824 */ /* 0x000fe200078e0205 */
[----:B------:R-:W-:Y:S01]  /*16990*/  LEA.HI R9, R6, R6, RZ, 0x1d ;  /* 0x0000000606097211 */ /* 0x000fe200078fe8ff */
[----:B------:R-:W-:Y:S01]  /*169a0*/  IMAD.MOV R6, RZ, RZ, -R0 ;  /* 0x000000ffff067224 */ /* 0x000fe200078e0a00 */
[----:B------:R-:W-:Y:S01]  /*169b0*/  F2FP.PACK_AB R47, R47, R172 ;  /* 0x000000ac2f2f723e */ /* 0x000fe200000000ff */
[----:B------:R-:W-:Y:S01]  /*169c0*/  IMAD R7, R7, c[0x0][0x3e0], RZ ;  /* 0x0000f80007077a24 */ /* 0x000fe200078e02ff */
[----:B------:R-:W-:Y:S01]  /*169d0*/  IADD3 R8, R5, 0x8, RZ ;  /* 0x0000000805087810 */ /* 0x000fe20007ffe0ff */
[----:B------:R-:W-:Y:S01]  /*169e0*/  IMAD.U32 R10, R17, 0x2, R9 ;  /* 0x00000002110a7824 */ /* 0x000fe200078e0009 */
[-C--:B------:R-:W-:Y:S01]  /*169f0*/  ISETP.GE.OR P6, PT, R5, R55.reuse, P3 ;  /* 0x000000370500720c */ /* 0x080fe20001fc6670 */
[----:B------:R-:W-:Y:S01]  /*16a00*/  IMAD R7, R0, c[0x0][0x3e4], R7 ;  /* 0x0000f90000077a24 */ /* 0x000fe200078e0207 */
[----:B------:R-:W-:Y:S01]  /*16a10*/  ISETP.GE.OR P5, PT, R8, R55, P3 ;  /* 0x000000370800720c */ /* 0x000fe20001fa6670 */
[----:B------:R-:W-:Y:S01]  /*16a20*/  IMAD.WIDE.U32 R8, R0, c[0x0][0x3e0], R2 ;  /* 0x0000f80000087a25 */ /* 0x000fe200078e0002 */
[----:B------:R-:W-:-:S02]  /*16a30*/  F2FP.PACK_AB R174, R175, R174 ;  /* 0x000000aeafae723e */ /* 0x000fc400000000ff */
[----:B------:R-:W-:Y:S01]  /*16a40*/  F2FP.PACK_AB R164, R165, R164 ;  /* 0x000000a4a5a4723e */ /* 0x000fe200000000ff */
[----:B------:R-:W-:Y:S01]  /*16a50*/  IMAD R18, R6, c[0x0][0x4e8], R4 ;  /* 0x00013a0006127a24 */ /* 0x000fe200078e0204 */
[----:B------:R-:W-:Y:S01]  /*16a60*/  F2FP.PACK_AB R166, R167, R166 ;  /* 0x000000a6a7a6723e */ /* 0x000fe200000000ff */
[----:B------:R-:W-:Y:S01]  /*16a70*/  IMAD.SHL.U32 R0, R10, 0x2, RZ ;  /* 0x000000020a007824 */ /* 0x000fe200078e00ff */
[C---:B------:R-:W-:Y:S01]  /*16a80*/  IADD3 R10, R5.reuse, 0x40, RZ ;  /* 0x00000040050a7810 */ /* 0x040fe20007ffe0ff */
[----:B------:R-:W-:Y:S01]  /*16a90*/  IMAD R6, R80, 0x80, R11 ;  /* 0x0000008050067824 */ /* 0x000fe200078e020b */
[----:B------:R-:W-:Y:S01]  /*16aa0*/  IADD3 R5, R5, 0x48, RZ ;  /* 0x0000004805057810 */ /* 0x000fe20007ffe0ff */
[----:B------:R-:W-:Y:S01]  /*16ab0*/  BAR.SYNC.DEFER_BLOCKING 0x1, 0x80 ;  /* 0x0042000000007b1d */ /* 0x000fe20000010000 */
[----:B------:R-:W-:Y:S01]  /*16ac0*/  IADD3 R11, R0, 0x80, RZ ;  /* 0x00000080000b7810 */ /* 0x000fe20007ffe0ff */
[----:B------:R-:W-:Y:S01]  /*16ad0*/  @P0 IMAD.HI.U32 R4, R6, c[0x0][0x4ec], RZ ;  /* 0x00013b0006040a27 */ /* 0x000fe200078e00ff */
[----:B------:R-:W-:-:S02]  /*16ae0*/  IADD3 R2, R0, 0x70, RZ ;  /* 0x0000007000027810 */ /* 0x000fc40007ffe0ff */
[----:B------:R-:W-:Y:S01]  /*16af0*/  @P4 IADD3 R2, R11, 0x10, RZ ;  /* 0x000000100b024810 */ /* 0x000fe20007ffe0ff */
[----:B------:R-:W-:Y:S01]  /*16b00*/  IMAD.MOV.U32 R3, RZ, RZ, R6 ;  /* 0x000000ffff037224 */ /* 0x000fe200078e0006 */
[-C--:B------:R-:W-:Y:S02]  /*16b10*/  ISETP.GE.OR P4, PT, R10, R55.reuse, P3 ;  /* 0x000000370a00720c */ /* 0x080fe40001f86670 */
[----:B------:R-:W-:Y:S01]  /*16b20*/  @P0 SHF.R.U32.HI R3, RZ, c[0x0][0x4f0], R4 ;  /* 0x00013c00ff030a19 */ /* 0x000fe20000011604 */
[----:B------:R-:W-:Y:S01]  /*16b30*/  IMAD.MOV.U32 R4, RZ, RZ, R8 ;  /* 0x000000ffff047224 */ /* 0x000fe200078e0008 */
[----:B------:R-:W-:Y:S01]  /*16b40*/  ISETP.GE.OR P3, PT, R5, R55, P3 ;  /* 0x000000370500720c */ /* 0x000fe20001f66670 */
[----:B------:R-:W-:Y:S01]  /*16b50*/  IMAD.IADD R5, R9, 0x1, R7 ;  /* 0x0000000109057824 */ /* 0x000fe200078e0207 */
[----:B------:R-:W-:Y:S01]  /*16b60*/  SHF.R.S32.HI R7, RZ, 0x1f, R18 ;  /* 0x0000001fff077819 */ /* 0x000fe20000011412 */
[--C-:B------:R-:W-:Y:S01]  /*16b70*/  IMAD.MOV R8, RZ, RZ, -R3.reuse ;  /* 0x000000ffff087224 */ /* 0x100fe200078e0a03 */
[----:B------:R-:W-:-:S02]  /*16b80*/  SHF.R.S32.HI R9, RZ, 0x1f, R3 ;  /* 0x0000001fff097819 */ /* 0x000fc40000011403 */
[----:B------:R-:W-:Y:S01]  /*16b90*/  IADD3 R10, P0, R3, R20, RZ ;  /* 0x00000014030a7210 */ /* 0x000fe20007f1e0ff */
[----:B------:R-:W-:Y:S01]  /*16ba0*/  IMAD R7, R7, c[0x0][0x3d8], RZ ;  /* 0x0000f60007077a24 */ /* 0x000fe200078e02ff */
[----:B------:R-:W-:Y:S01]  /*16bb0*/  F2FP.PACK_AB R168, R169, R168 ;  /* 0x000000a8a9a8723e */ /* 0x000fe200000000ff */
[----:B------:R-:W-:Y:S01]  /*16bc0*/  IMAD R8, R8, c[0x0][0x4e8], R6 ;  /* 0x00013a0008087a24 */ /* 0x000fe200078e0206 */
[----:B------:R-:W-:Y:S01]  /*16bd0*/  IADD3.X R11, R9, R21, R19, P0, !PT ;  /* 0x00000015090b7210 */ /* 0x000fe200007fe413 */
[C---:B------:R-:W-:Y:S01]  /*16be0*/  IMAD R53, R18.reuse, c[0x0][0x3dc], R7 ;  /* 0x0000f70012357a24 */ /* 0x040fe200078e0207 */
[----:B------:R-:W-:Y:S01]  /*16bf0*/  F2FP.PACK_AB R170, R171, R170 ;  /* 0x000000aaabaa723e */ /* 0x000fe200000000ff */
[----:B------:R-:W-:Y:S01]  /*16c00*/  IMAD.WIDE.U32 R18, R18, c[0x0][0x3d8], R4 ;  /* 0x0000f60012127a25 */ /* 0x000fe200078e0004 */
[----:B------:R-:W-:Y:S01]  /*16c10*/  SHF.R.S32.HI R4, RZ, 0x1f, R8 ;  /* 0x0000001fff047819 */ /* 0x000fe20000011408 */
[----:B------:R-:W-:Y:S01]  /*16c20*/  STS [R0+0x80], R46 ;  /* 0x0000802e00007388 */ /* 0x000fe20000000800 */
[----:B------:R-:W-:Y:S01]  /*16c30*/  F2FP.PACK_AB R45, R45, R176 ;  /* 0x000000b02d2d723e */ /* 0x000fe200000000ff */
[----:B------:R-:W-:Y:S01]  /*16c40*/  IMAD.MOV.U32 R9, RZ, RZ, 0x20 ;  /* 0x00000020ff097424 */ /* 0x000fe200078e00ff */
[----:B------:R-:W-:Y:S01]  /*16c50*/  F2FP.PACK_AB R178, R179, R178 ;  /* 0x000000b2b3b2723e */ /* 0x000fe200000000ff */
[----:B------:R-:W-:Y:S01]  /*16c60*/  IMAD R4, R4, c[0x0][0x488], RZ ;  /* 0x0001220004047a24 */ /* 0x000fe200078e02ff */
[----:B------:R-:W-:Y:S01]  /*16c70*/  STS [R0+0x480], R146 ;  /* 0x0004809200007388 */ /* 0x000fe20000000800 */
[----:B------:R-:W-:Y:S01]  /*16c80*/  IMAD.WIDE.U32 R6, R8, c[0x0][0x488], R10 ;  /* 0x0001220008067a25 */ /* 0x000fe200078e000a */
[----:B------:R-:W-:-:S02]  /*16c90*/  SEL R9, R9, 0xffffffe0, !P1 ;  /* 0xffffffe009097807 */ /* 0x000fc40004800000 */
[----:B------:R-:W-:Y:S01]  /*16ca0*/  STS [R2], R44 ;  /* 0x0000002c02007388 */ /* 0x000fe20000000800 */
[----:B------:R-:W-:Y:S01]  /*16cb0*/  IMAD R8, R8, c[0x0][0x48c], R4 ;  /* 0x0001230008087a24 */ /* 0x000fe200078e0204 */
[----:B------:R-:W-:Y:S01]  /*16cc0*/  LEA R10, P0, R6, c[0x0][0x450], 0x2 ;  /* 0x00011400060a7a11 */ /* 0x000fe200078010ff */
[----:B------:R-:W-:Y:S01]  /*16cd0*/  IMAD.MOV.U32 R5, RZ, RZ, 0x40 ;  /* 0x00000040ff057424 */ /* 0x000fe200078e00ff */
[----:B------:R-:W-:Y:S01]  /*16ce0*/  STS [R2+0x400], R158 ;  /* 0x0004009e02007388 */ /* 0x000fe20000000800 */
[----:B------:R-:W-:Y:S01]  /*16cf0*/  IMAD.IADD R8, R7, 0x1, R8 ;  /* 0x0000000107087824 */ /* 0x000fe200078e0208 */
[----:B------:R-:W-:Y:S01]  /*16d00*/  F2FP.PACK_AB R43, R43, R188 ;  /* 0x000000bc2b2b723e */ /* 0x000fe200000000ff */
[----:B------:R-:W-:Y:S01]  /*16d10*/  IMAD.IADD R3, R0, 0x1, R9 ;  /* 0x0000000100037824 */ /* 0x000fe200078e0209 */
[----:B------:R-:W-:Y:S01]  /*16d20*/  SEL R7, R5, 0xffffffc0, !P2 ;  /* 0xffffffc005077807 */ /* 0x000fe20005000000 */
[----:B------:R-:W-:Y:S01]  /*16d30*/  IMAD.IADD R4, R9, 0x1, R2 ;  /* 0x0000000109047824 */ /* 0x000fe200078e0202 */
[----:B------:R-:W-:Y:S01]  /*16d40*/  STS [R0+0x2080], R148 ;  /* 0x0020809400007388 */ /* 0x000fe20000000800 */
[----:B------:R-:W-:-:S02]  /*16d50*/  LEA.HI.X R9, R6, c[0x0][0x454], R8, 0x2, P0 ;  /* 0x0001150006097a11 */ /* 0x000fc400000f1408 */
[----:B------:R-:W-:Y:S01]  /*16d60*/  IMAD.IADD R6, R0, 0x1, R7 ;  /* 0x0000000100067824 */ /* 0x000fe200078e0207 */
[----:B------:R-:W-:Y:S01]  /*16d70*/  STS [R0+0x2480], R150 ;  /* 0x0024809600007388 */ /* 0x000fe20000000800 */
[----:B------:R-:W-:Y:S01]  /*16d80*/  F2FP.PACK_AB R190, R191, R190 ;  /* 0x000000bebfbe723e */ /* 0x000fe200000000ff */
[----:B------:R-:W-:Y:S01]  /*16d90*/  IMAD.IADD R8, R7, 0x1, R2 ;  /* 0x0000000107087824 */ /* 0x000fe200078e0202 */
[----:B------:R-:W-:Y:S01]  /*16da0*/  F2FP.PACK_AB R180, R181, R180 ;  /* 0x000000b4b5b4723e */ /* 0x000fe200000000ff */
        /* <DEDUP_REMOVED lines=79> */
[----:B------:R-:W-:Y:S01]  /*172a0*/  STS [R4+0x4400], R29 ;  /* 0x0044001d04007388 */ /* 0x000fe20000000800 */
[----:B-1----:R-:W-:Y:S01]  /*172b0*/  IMAD.SHL.U32 R0, R13, 0x2, RZ ;  /* 0x000000020d007824 */ /* 0x002fe200078e00ff */
[----:B------:R-:W-:-:S02]  /*172c0*/  LEA R13, P0, R18, c[0x0][0x380], 0x1 ;  /* 0x0000e000120d7a11 */ /* 0x000fc400078008ff */
        /* <DEDUP_REMOVED lines=16> */
[----:B-1----:R-:W-:-:S03]  /*173d0*/  IMAD R6, R80, 0x80, R52 ;  /* 0x0000008050067824 */ /* 0x002fc600078e0234 */
[----:B------:R-:W-:Y:S04]  /*173e0*/  STS [R5+0x6080], R120 ;  /* 0x0060807805007388 */ /* 0x000fe80000000800 */
[----:B------:R-:W-:Y:S04]  /*173f0*/  STS [R5+0x6480], R122 ;  /* 0x0064807a05007388 */ /* 0x000fe80000000800 */
[----:B------:R-:W-:Y:S04]  /*17400*/  STS [R7+0x6000], R124 ;  /* 0x0060007c07007388 */ /* 0x000fe80000000800 */
[----:B------:R-:W-:Y:S04]  /*17410*/  STS [R7+0x6400], R126 ;  /* 0x0064007e07007388 */ /* 0x000fe80000000800 */
[----:B------:R-:W-:Y:S04]  /*17420*/  SHFL.IDX PT, R16, R10, RZ, 0x1c1f ;  /* 0x001c1fff0a107589 */ /* 0x000fe800000e0000 */
[----:B------:R-:W1:Y:S04]  /*17430*/  SHFL.IDX PT, R17, R9, RZ, 0x1c1f ;  /* 0x001c1fff09117589 */ /* 0x000e6800000e0000 */
[----:B------:R-:W-:Y:S06]  /*17440*/  BAR.SYNC.DEFER_BLOCKING 0x1, 0x80 ;  /* 0x0042000000007b1d */ /* 0x000fec0000010000 */
[----:B------:R-:W-:Y:S04]  /*17450*/  SHFL.IDX PT, R2, R10, 0x1, 0x1c1f ;  /* 0x003c1f000a027f89 */ /* 0x000fe800000e0000 */
[----:B------:R-:W3:Y:S04]  /*17460*/  SHFL.IDX PT, R3, R9, 0x1, 0x1c1f ;  /* 0x003c1f0009037f89 */ /* 0x000ee800000e0000 */
[----:B------:R-:W-:Y:S04]  /*17470*/  SHFL.IDX PT, R14, R10, 0x2, 0x1c1f ;  /* 0x005c1f000a0e7f89 */ /* 0x000fe800000e0000 */
[----:B------:R-:W4:Y:S04]  /*17480*/  SHFL.IDX PT, R15, R9, 0x2, 0x1c1f ;  /* 0x005c1f00090f7f89 */ /* 0x000f2800000e0000 */
[----:B------:R-:W-:Y:S04]  /*17490*/  SHFL.IDX PT, R10, R10, 0x3, 0x1c1f ;  /* 0x007c1f000a0a7f89 */ /* 0x000fe800000e0000 */
[----:B------:R-:W2:Y:S04]  /*174a0*/  SHFL.IDX PT, R11, R9, 0x3, 0x1c1f ;  /* 0x007c1f00090b7f89 */ /* 0x000ea800000e0000 */
[----:B-1----:R-:W-:Y:S04]  /*174b0*/  @!P6 ST.E [R16.64], R37 ;  /* 0x000000251000e985 */ /* 0x002fe8000c101914 */
[----:B---3--:R1:W-:Y:S04]  /*174c0*/  @!P5 ST.E [R2.64], R38 ;  /* 0x000000260200d985 */ /* 0x0083e8000c101914 */
[----:B----4-:R3:W-:Y:S04]  /*174d0*/  @!P4 ST.E [R14.64], R39 ;  /* 0x000000270e00c985 */ /* 0x0107e8000c101914 */
[----:B--2---:R3:W-:Y:S04]  /*174e0*/  @!P3 ST.E [R10.64], R40 ;  /* 0x000000280a00b985 */ /* 0x0047e8000c101914 */
[----:B------:R3:W2:Y:S04]  /*174f0*/  LDS.128 R24, [R0+0x880] ;  /* 0x0008800000187984 */ /* 0x0006a80000000c00 */
[----:B------:R3:W4:Y:S01]  /*17500*/  LDS.128 R32, [R0+0x1080] ;  /* 0x0010800000207984 */ /* 0x0007220000000c00 */
[----:B-1----:R-:W-:-:S03]  /*17510*/  IMAD.IADD R2, R19, 0x1, R53 ;  /* 0x0000000113027824 */ /* 0x002fc600078e0235 */
[----:B------:R3:W1:Y:S04]  /*17520*/  LDS.128 R40, [R0+0x1880] ;  /* 0x0018800000287984 */ /* 0x0006680000000c00 */
[----:B------:R3:W1:Y:S01]  /*17530*/  LDS.128 R48, [R0+0x2080] ;  /* 0x0020800000307984 */ /* 0x0006620000000c00 */
[----:B------:R-:W-:Y:S02]  /*17540*/  LEA.HI.X R7, R18, c[0x0][0x384], R2, 0x1, P0 ;  /* 0x0000e10012077a11 */ /* 0x000fe400000f0c02 */
[----:B------:R-:W-:Y:S01]  /*17550*/  ISETP.GE.AND P0, PT, R6, R55, PT ;  /* 0x000000370600720c */ /* 0x000fe20003f06270 */
        /* <DEDUP_REMOVED lines=13> */
[----:B--2-4-:R-:W2:Y:S01]  /*17630*/  LDS.128 R16, [R0+0x80] ;  /* 0x0000800000107984 */ /* 0x014ea20000000c00 */
[----:B------:R-:W-:-:S02]  /*17640*/  IADD3 R4, R12, 0x40, RZ ;  /* 0x000000400c047810 */ /* 0x000fc40007ffe0ff */
[----:B------:R-:W-:Y:S01]  /*17650*/  ISETP.GE.AND P1, PT, R12, c[0x0][0x3c8], PT ;  /* 0x0000f2000c007a0c */ /* 0x000fe20003f26270 */
[----:B---3--:R3:W4:Y:S01]  /*17660*/  LDS.128 R8, [R0+0x4080] ;  /* 0x0040800000087984 */ /* 0x0087220000000c00 */
[----:B------:R-:W-:-:S13]  /*17670*/  ISETP.GE.AND P0, PT, R4, c[0x0][0x3c8], PT ;  /* 0x0000f20004007a0c */ /* 0x000fda0003f06270 */
[----:B---3--:R-:W-:-:S04]  /*17680*/  @!P0 SHF.R.S32.HI R0, RZ, 0x1f, R4 ;  /* 0x0000001fff008819 */ /* 0x008fc80000011404 */
[----:B------:R-:W-:Y:S01]  /*17690*/  @!P0 LEA.HI R0, R0, R4, RZ, 0x3 ;  /* 0x0000000400008211 */ /* 0x000fe200078f18ff */
[----:B-1----:R-:W-:-:S03]  /*176a0*/  @!P1 IMAD.WIDE R4, R12, 0x2, R2 ;  /* 0x000000020c049825 */ /* 0x002fc600078e0202 */
[----:B------:R-:W-:-:S05]  /*176b0*/  @!P0 LOP3.LUT R0, R0, 0xfffffff8, RZ, 0xc0, !PT ;  /* 0xfffffff800008812 */ /* 0x000fca00078ec0ff */
[----:B------:R-:W-:Y:S01]  /*176c0*/  @!P0 IMAD.WIDE R2, R0, 0x2, R2 ;  /* 0x0000000200028825 */ /* 0x000fe200078e0202 */
[----:B--2---:R1:W-:Y:S04]  /*176d0*/  @!P1 ST.E.128 [R4.64], R16 ;  /* 0x0000001004009985 */ /* 0x0043e8000c101d14 */
[----:B----4-:R1:W-:Y:S02]  /*176e0*/  @!P0 ST.E.128 [R2.64], R8 ;  /* 0x0000000802008985 */ /* 0x0103e4000c101d14 */
.L_x_1018:
[----:B--2-4-:R-:W-:Y:S05]  /*176f0*/  BSYNC B0 ;  /* 0x0000000000007941 */ /* 0x014fea0003800000 */
.L_x_1017:
[----:B---3--:R-:W-:Y:S01]  /*17700*/  IADD3 R0, R6, 0x10, RZ ;  /* 0x0000001006007810 */ /* 0x008fe20007ffe0ff */
[----:B-1----:R1:W2:Y:S01]  /*17710*/  SHFL.IDX PT, R3, R7, 0x1, 0x181f ;  /* 0x00381f0007037f89 */ /* 0x0022a200000e0000 */
        /* <DEDUP_REMOVED lines=14> */
.L_x_1020:
[----:B------:R-:W-:Y:S05]  /*17800*/  BSYNC B0 ;  /* 0x0000000000007941 */ /* 0x000fea0003800000 */
.L_x_1019:
        /* <DEDUP_REMOVED lines=16> */
.L_x_1022:
[----:B------:R-:W-:Y:S05]  /*17910*/  BSYNC B0 ;  /* 0x0000000000007941 */ /* 0x000fea0003800000 */
.L_x_1021:
        /* <DEDUP_REMOVED lines=16> */
.L_x_1024:
[----:B------:R-:W-:Y:S05]  /*17a20*/  BSYNC B0 ;  /* 0x0000000000007941 */ /* 0x000fea0003800000 */
.L_x_1023:
        /* <DEDUP_REMOVED lines=16> */
.L_x_1026:
[----:B------:R-:W-:Y:S05]  /*17b30*/  BSYNC B0 ;  /* 0x0000000000007941 */ /* 0x000fea0003800000 */
.L_x_1025:
        /* <DEDUP_REMOVED lines=16> */
.L_x_1028:
[----:B------:R-:W-:Y:S05]  /*17c40*/  BSYNC B0 ;  /* 0x0000000000007941 */ /* 0x000fea0003800000 */
.L_x_1027:
        /* <DEDUP_REMOVED lines=16> */
.L_x_1030:
[----:B------:R-:W-:Y:S05]  /*17d50*/  BSYNC B0 ;  /* 0x0000000000007941 */ /* 0x000fea0003800000 */
.L_x_1029:
        /* <DEDUP_REMOVED lines=17> */
.L_x_1016:
[----:B------:R-:W3:Y:S01]  /*17e70*/  S2R R11, SR_TID.X ;  /* 0x00000000000b7919 */ /* 0x000ee20000002100 */
[----:B------:R-:W-:Y:S03]  /*17e80*/  BSSY B0, `(.L_x_1031) ;  /* 0x0000028000007945 */ /* 0x000fe60003800000 */
[----:B------:R-:W4:Y:S01]  /*17e90*/  S2R R9, SR_CTAID.Z ;  /* 0x0000000000097919 */ /* 0x000f220000002700 */
[----:B---3--:R-:W-:Y:S02]  /*17ea0*/  ISETP.GT.AND P0, PT, R11, 0x7f, PT ;  /* 0x0000007f0b00780c */ /* 0x008fe40003f04270 */
[----:B----4-:R-:W-:-:S11]  /*17eb0*/  SHF.R.S32.HI R10, RZ, 0x1f, R9 ;  /* 0x0000001fff0a7819 */ /* 0x010fd60000011409 */
[----:B------:R-:W-:Y:S05]  /*17ec0*/  @P0 BRA `(.L_x_1032) ;  /* 0x0000023000000947 */ /* 0x000fea0003800000 */
[----:B------:R-:W3:Y:S01]  /*17ed0*/  S2R R5, SR_CTAID.X ;  /* 0x0000000000057919 */ /* 0x000ee20000002500 */
[----:B-1----:R-:W-:-:S05]  /*17ee0*/  MOV R2, c[0x0][0x4e8] ;  /* 0x00013a0000027a02 */ /* 0x002fca0000000f00 */
[----:B------:R-:W-:Y:S01]  /*17ef0*/  IMAD R0, R2, c[0x0][0x388], RZ ;  /* 0x0000e20002007a24 */ /* 0x000fe200078e02ff */
[----:B---3--:R-:W-:-:S04]  /*17f00*/  LEA R5, R5, R11, 0x7 ;  /* 0x0000000b05057211 */ /* 0x008fc800078e38ff */
[----:B------:R-:W-:-:S13]  /*17f10*/  ISETP.GE.AND P0, PT, R5, R0, PT ;  /* 0x000000000500720c */ /* 0x000fda0003f06270 */
[----:B------:R-:W-:Y:S05]  /*17f20*/  @P0 BRA `(.L_x_1032) ;  /* 0x000001d000000947 */ /* 0x000fea0003800000 */
[----:B------:R-:W-:Y:S01]  /*17f30*/  ISETP.NE.AND P0, PT, R2, 0x1, PT ;  /* 0x000000010200780c */ /* 0x000fe20003f05270 */
[----:B------:R-:W-:Y:S01]  /*17f40*/  ULDC.64 UR4, c[0x0][0x490] ;  /* 0x0001240000047ab9 */ /* 0x000fe20000000a00 */
[----:B------:R-:W-:Y:S01]  /*17f50*/  MOV R0, R5 ;  /* 0x0000000500007202 */ /* 0x000fe20000000f00 */
[----:B------:R-:W-:Y:S01]  /*17f60*/  UIMAD UR7, UR6, UR4, URZ ;  /* 0x00000004060772a4 */ /* 0x000fe2000f8e023f */
[----:B------:R-:W-:Y:S01]  /*17f70*/  IMAD R6, R10, c[0x0][0x498], RZ ;  /* 0x000126000a067a24 */ /* 0x000fe200078e02ff */
[----:B------:R-:W-:Y:S02]  /*17f80*/  UIMAD.WIDE.U32 UR8, UR10, UR4, URZ ;  /* 0x000000040a0872a5 */ /* 0x000fe4000f8e003f */
[----:B------:R-:W-:Y:S01]  /*17f90*/  UIMAD UR4, UR10, UR5, UR7 ;  /* 0x000000050a0472a4 */ /* 0x000fe2000f8e0207 */
[----:B------:R-:W-:-:S03]  /*17fa0*/  IMAD R6, R9, c[0x0][0x49c], R6 ;  /* 0x0001270009067a24 */ /* 0x000fc600078e0206 */
[----:B------:R-:W-:Y:S01]  /*17fb0*/  UIADD3 UR4, UR9, UR4, URZ ;  /* 0x0000000409047290 */ /* 0x000fe2000fffe03f */
[----:B------:R-:W-:Y:S01]  /*17fc0*/  MOV R3, UR9 ;  /* 0x0000000900037c02 */ /* 0x000fe20008000f00 */
[----:B------:R-:W-:-:S04]  /*17fd0*/  @P0 IMAD.HI.U32 R2, R5, c[0x0][0x4ec], RZ ;  /* 0x00013b0005020a27 */ /* 0x000fc800078e00ff */
[----:B------:R-:W-:Y:S01]  /*17fe0*/  IMAD.U32 R3, RZ, RZ, UR4 ;  /* 0x00000004ff037e24 */ /* 0x000fe2000f8e00ff */
[----:B------:R-:W-:Y:S01]  /*17ff0*/  @P0 SHF.R.U32.HI R0, RZ, c[0x0][0x4f0], R2 ;  /* 0x00013c00ff000a19 */ /* 0x000fe20000011602 */
[----:B------:R-:W-:-:S03]  /*18000*/  IMAD.U32 R2, RZ, RZ, UR8 ;  /* 0x00000008ff027e24 */ /* 0x000fc6000f8e00ff */
[----:B------:R-:W-:Y:S01]  /*18010*/  IADD3 R4, -R0, RZ, RZ ;  /* 0x000000ff00047210 */ /* 0x000fe20007ffe1ff */
[----:B------:R-:W-:Y:S01]  /*18020*/  IMAD.WIDE.U32 R2, R9, c[0x0][0x498], R2 ;  /* 0x0001260009027a25 */ /* 0x000fe200078e0002 */
[----:B------:R-:W-:-:S03]  /*18030*/  SHF.R.S32.HI R7, RZ, 0x1f, R0 ;  /* 0x0000001fff077819 */ /* 0x000fc60000011400 */
[----:B------:R-:W-:Y:S01]  /*18040*/  IMAD R4, R4, c[0x0][0x4e8], R5 ;  /* 0x00013a0004047a24 */ /* 0x000fe200078e0205 */
[----:B------:R-:W-:-:S04]  /*18050*/  IADD3 R2, P0, R0, R2, RZ ;  /* 0x0000000200027210 */ /* 0x000fc80007f1e0ff */
[----:B------:R-:W-:Y:S02]  /*18060*/  SHF.R.S32.HI R5, RZ, 0x1f, R4 ;  /* 0x0000001fff057819 */ /* 0x000fe40000011404 */
[----:B------:R-:W-:-:S03]  /*18070*/  IADD3.X R3, R7, R3, R6, P0, !PT ;  /* 0x0000000307037210 */ /* 0x000fc600007fe406 */
        /* <DEDUP_REMOVED lines=8> */
.L_x_1032:
[----:B------:R-:W-:Y:S05]  /*18100*/  BSYNC B0 ;  /* 0x0000000000007941 */ /* 0x000fea0003800000 */
.L_x_1031:
[----:B------:R-:W3:Y:S01]  /*18110*/  S2R R13, SR_CTAID.X ;  /* 0x00000000000d7919 */ /* 0x000ee20000002500 */
[----:B-1----:R-:W-:Y:S01]  /*18120*/  SHF.R.S32.HI R0, RZ, 0x1f, R11 ;  /* 0x0000001fff007819 */ /* 0x002fe2000001140b */
[----:B------:R-:W-:Y:S01]  /*18130*/  IMAD.MOV.U32 R12, RZ, RZ, c[0x0][0x4e8] ;  /* 0x00013a00ff0c7624 */ /* 0x000fe200078e00ff */
[----:B------:R-:W-:Y:S01]  /*18140*/  ULDC.64 UR4, c[0x0][0x3e8] ;  /* 0x0000fa0000047ab9 */ /* 0x000fe20000000a00 */
[----:B------:R-:W-:Y:S01]  /*18150*/  IMAD R7, R10, c[0x0][0x3f0], RZ ;  /* 0x0000fc000a077a24 */ /* 0x000fe200078e02ff */
[----:B------:R-:W-:Y:S01]  /*18160*/  LEA.HI R0, R0, R11, RZ, 0x3 ;  /* 0x0000000b00007211 */ /* 0x000fe200078f18ff */
[----:B------:R-:W-:Y:S01]  /*18170*/  UIMAD UR6, UR6, UR4, URZ ;  /* 0x00000004060672a4 */ /* 0x000fe2000f8e023f */
[----:B------:R-:W-:Y:S01]  /*18180*/  ISETP.NE.AND P0, PT, R12, 0x1, PT ;  /* 0x000000010c00780c */ /* 0x000fe20003f05270 */
[----:B------:R-:W-:Y:S01]  /*18190*/  UIMAD.WIDE.U32 UR8, UR10, UR4, URZ ;  /* 0x000000040a0872a5 */ /* 0x000fe2000f8e003f */
[----:B------:R-:W-:Y:S01]  /*181a0*/  LOP3.LUT R2, R0, 0xfffffff8, RZ, 0xc0, !PT ;  /* 0xfffffff800027812 */ /* 0x000fe200078ec0ff */
[----:B------:R-:W-:Y:S01]  /*181b0*/  UIMAD UR4, UR10, UR5, UR6 ;  /* 0x000000050a0472a4 */ /* 0x000fe2000f8e0206 */
[----:B------:R-:W-:Y:S01]  /*181c0*/  SHF.R.S32.HI R8, RZ, 0x3, R0 ;  /* 0x00000003ff087819 */ /* 0x000fe20000011400 */
[----:B------:R-:W-:Y:S01]  /*181d0*/  IMAD R7, R9, c[0x0][0x3f4], R7 ;  /* 0x0000fd0009077a24 */ /* 0x000fe200078e0207 */
[----:B------:R-:W-:Y:S01]  /*181e0*/  BSSY B0, `(.L_x_1033) ;  /* 0x000002c000007945 */ /* 0x000fe20003800000 */
[----:B------:R-:W-:Y:S01]  /*181f0*/  IMAD.IADD R11, R11, 0x1, -R2 ;  /* 0x000000010b0b7824 */ /* 0x000fe200078e0a02 */
[----:B------:R-:W-:Y:S01]  /*18200*/  UIADD3 UR4, UR9, UR4, URZ ;  /* 0x0000000409047290 */ /* 0x000fe2000fffe03f */
[----:B------:R-:W-:Y:S01]  /*18210*/  IMAD.U32 R3, RZ, RZ, UR9 ;  /* 0x00000009ff037e24 */ /* 0x000fe2000f8e00ff */
[----:B------:R-:W-:Y:S01]  /*18220*/  MOV R2, UR8 ;  /* 0x0000000800027c02 */ /* 0x000fe20008000f00 */
[----:B------:R-:W-:Y:S01]  /*18230*/  IMAD R12, R12, c[0x0][0x388], RZ ;  /* 0x0000e2000c0c7a24 */ /* 0x000fe200078e02ff */
[----:B------:R-:W-:-:S02]  /*18240*/  LEA R0, R11, R8, 0x4 ;  /* 0x000000080b007211 */ /* 0x000fc400078e20ff */
[----:B------:R-:W-:-:S03]  /*18250*/  MOV R3, UR4 ;  /* 0x0000000400037c02 */ /* 0x000fc60008000f00 */
[C---:B---3--:R-:W-:Y:S01]  /*18260*/  IMAD R4, R13.reuse, 0x80, R0 ;  /* 0x000000800d047824 */ /* 0x048fe200078e0200 */
        /* <DEDUP_REMOVED lines=10> */
[----:B------:R-:W-:Y:S02]  /*18310*/  IMAD R5, R5, c[0x0][0x4e8], R4 ;  /* 0x00013a0005057a24 */ /* 0x000fe400078e0204 */
[----:B------:R-:W-:Y:S01]  /*18320*/  IMAD R0, R0, c[0x0][0x3e4], R6 ;  /* 0x0000f90000007a24 */ /* 0x000fe200078e0206 */
[----:B------:R-:W-:Y:S02]  /*18330*/  SHF.L.U32 R6, R11, 0x3, RZ ;  /* 0x000000030b067819 */ /* 0x000fe400000006ff */
[----:B------:R-:W-:Y:S02]  /*18340*/  SHF.R.S32.HI R4, RZ, 0x1f, R5 ;  /* 0x0000001fff047819 */ /* 0x000fe40000011405 */
[----:B------:R-:W-:Y:S02]  /*18350*/  IADD3 R3, R3, R0, RZ ;  /* 0x0000000003037210 */ /* 0x000fe40007ffe0ff */
[----:B------:R-:W-:Y:S01]  /*18360*/  IADD3 R7, R6, 0x40, RZ ;  /* 0x0000004006077810 */ /* 0x000fe20007ffe0ff */
[----:B------:R-:W-:-:S02]  /*18370*/  IMAD R0, R4, c[0x0][0x3d8], RZ ;  /* 0x0000f60004007a24 */ /* 0x000fc400078e02ff */
[----:B------:R-:W-:-:S04]  /*18380*/  IMAD.WIDE.U32 R2, R5, c[0x0][0x3d8], R2 ;  /* 0x0000f60005027a25 */ /* 0x000fc800078e0002 */
[----:B------:R-:W-:Y:S01]  /*18390*/  IMAD R0, R5, c[0x0][0x3dc], R0 ;  /* 0x0000f70005007a24 */ /* 0x000fe200078e0200 */
[----:B------:R-:W-:-:S03]  /*183a0*/  LEA R10, P0, R2, c[0x0][0x380], 0x1 ;  /* 0x0000e000020a7a11 */ /* 0x000fc600078008ff */
[----:B------:R-:W-:-:S05]  /*183b0*/  IMAD.IADD R0, R3, 0x1, R0 ;  /* 0x0000000103007824 */ /* 0x000fca00078e0200 */
[----:B------:R-:W-:Y:S02]  /*183c0*/  LEA.HI.X R9, R2, c[0x0][0x384], R0, 0x1, P0 ;  /* 0x0000e10002097a11 */ /* 0x000fe400000f0c00 */
[----:B------:R-:W-:Y:S01]  /*183d0*/  ISETP.GE.AND P0, PT, R8, R12, PT ;  /* 0x0000000c0800720c */ /* 0x000fe20003f06270 */
[----:B------:R1:W3:Y:S04]  /*183e0*/  SHFL.IDX PT, R2, R10, RZ, 0x181f ;  /* 0x00181fff0a027589 */ /* 0x0002e800000e0000 */
[----:B------:R1:W4:Y:S08]  /*183f0*/  SHFL.IDX PT, R3, R9, RZ, 0x181f ;  /* 0x00181fff09037589 */ /* 0x00033000000e0000 */
        /* <DEDUP_REMOVED lines=10> */
.L_x_1034:
[----:B------:R-:W-:Y:S05]  /*184a0*/  BSYNC B0 ;  /* 0x0000000000007941 */ /* 0x000fea0003800000 */
.L_x_1033:
[----:B------:R-:W-:Y:S01]  /*184b0*/  IADD3 R0, R8, 0x10, RZ ;  /* 0x0000001008007810 */ /* 0x000fe20007ffe0ff */
[----:B---34-:R3:W4:Y:S01]  /*184c0*/  SHFL.IDX PT, R3, R9, 0x1, 0x181f ;  /* 0x00381f0009037f89 */ /* 0x01872200000e0000 */
        /* <DEDUP_REMOVED lines=13> */
.L_x_1036:
[----:B------:R-:W-:Y:S05]  /*185a0*/  BSYNC B0 ;  /* 0x0000000000007941 */ /* 0x000fea0003800000 */
.L_x_1035:
[----:B------:R-:W-:Y:S01]  /*185b0*/  IADD3 R0, R8, 0x20, RZ ;  /* 0x0000002008007810 */ /* 0x000fe20007ffe0ff */
[----:B-1--4-:R1:W4:Y:S01]  /*185c0*/  SHFL.IDX PT, R3, R9, 0x2, 0x181f ;  /* 0x00581f0009037f89 */ /* 0x01232200000e0000 */
        /* <DEDUP_REMOVED lines=13> */
.L_x_1038:
[----:B------:R-:W-:Y:S05]  /*186a0*/  BSYNC B0 ;  /* 0x0000000000007941 */ /* 0x000fea0003800000 */
.L_x_1037:
        /* <DEDUP_REMOVED lines=15> */
.L_x_1040:
[----:B------:R-:W-:Y:S05]  /*187a0*/  BSYNC B0 ;  /* 0x0000000000007941 */ /* 0x000fea0003800000 */
.L_x_1039:
        /* <DEDUP_REMOVED lines=15> */
.L_x_1042:
[----:B------:R-:W-:Y:S05]  /*188a0*/  BSYNC B0 ;  /* 0x0000000000007941 */ /* 0x000fea0003800000 */
.L_x_1041:
        /* <DEDUP_REMOVED lines=15> */
.L_x_1044:
[----:B------:R-:W-:Y:S05]  /*189a0*/  BSYNC B0 ;  /* 0x0000000000007941 */ /* 0x000fea0003800000 */
.L_x_1043:
        /* <DEDUP_REMOVED lines=15> */
.L_x_1046:
[----:B------:R-:W-:Y:S05]  /*18aa0*/  BSYNC B0 ;  /* 0x0000000000007941 */ /* 0x000fea0003800000 */
.L_x_1045:
[----:B------:R-:W-:Y:S01]  /*18ab0*/  IADD3 R0, R8, 0x70, RZ ;  /* 0x0000007008007810 */ /* 0x000fe20007ffe0ff */
[----:B---34-:R3:W4:Y:S03]  /*18ac0*/  SHFL.IDX PT, R3, R9, 0x7, 0x181f ;  /* 0x00f81f0009037f89 */ /* 0x01872600000e0000 */
[----:B------:R-:W-:Y:S01]  /*18ad0*/  ISETP.GE.AND P0, PT, R0, R12, PT ;  /* 0x0000000c0000720c */ /* 0x000fe20003f06270 */
[----:B------:R3:W1:-:S12]  /*18ae0*/  SHFL.IDX PT, R2, R10, 0x7, 0x181f ;  /* 0x00f81f000a027f89 */ /* 0x00065800000e0000 */
[----:B------:R-:W-:Y:S05]  /*18af0*/  @P0 EXIT ;  /* 0x000000000000094d */ /* 0x000fea0003800000 */
[----:B------:R-:W-:-:S13]  /*18b00*/  ISETP.GE.AND P0, PT, R6, c[0x0][0x3c8], PT ;  /* 0x0000f20006007a0c */ /* 0x000fda0003f06270 */
[----:B-1--4-:R-:W-:-:S05]  /*18b10*/  @!P0 IMAD.WIDE R4, R6, 0x2, R2 ;  /* 0x0000000206048825 */ /* 0x012fca00078e0202 */
        /* <DEDUP_REMOVED lines=9> */
.L_x_1047:
        /* <DEDUP_REMOVED lines=13> */
.L_x_2179:


//--------------------- .text._ZN7cutlass13device_kernelIN5flash19enable_sm80_to_sm89INS1_16FlashAttnFwdSm80INS1_25CollectiveMainloopFwdSm80ILi4ELi1ELb0EN4cute5tupleIJNS5_1CILi128EEENS7_ILi48EEES8_EEELi128ENS_6half_tEfNS_4arch4Sm80ELb0ELb1ELb1ELb1ELb1ELb0ELb1ELb0EEENS1_21CollectiveEpilogueFwdINS6_IJS8_S8_S9_EEENS6_IJNS7_ILi1EEESH_SH_EEESB_SD_Li128ELb1ELb1ELb0ELb0EEENS1_19SingleTileSchedulerILb1ELb0ELb1ELi128EEEEEEEEEvNT_6ParamsE --------------------------
	.section	.text._ZN7cutlass13device_kernelIN5flash19enable_sm80_to_sm89INS1_16FlashAttnFwdSm80INS1_25CollectiveMainloopFwdSm80ILi4ELi1ELb0EN4cute5tupleIJNS5_1CILi128EEENS7_ILi48EEES8_EEELi128ENS_6half_tEfNS_4arch4Sm80ELb0ELb1ELb1ELb1ELb1ELb0ELb1ELb0EEENS1_21CollectiveEpilogueFwdINS6_IJS8_S8_S9_EEENS6_IJNS7_ILi1EEESH_SH_EEESB_SD_Li128ELb1ELb1ELb0ELb0EEENS1_19SingleTileSchedulerILb1ELb0ELb1ELi128EEEEEEEEEvNT_6ParamsE,"ax",@progbits
	.sectioninfo	@"SHI_REGISTERS=255"
	.align	128
.text._ZN7cutlass13device_kernelIN5flash19enable_sm80_to_sm89INS1_16FlashAttnFwdSm80INS1_25CollectiveMainloopFwdSm80ILi4ELi1ELb0EN4cute5tupleIJNS5_1CILi128EEENS7_ILi48EEES8_EEELi128ENS_6half_tEfNS_4arch4Sm80ELb0ELb1ELb1ELb1ELb1ELb0ELb1ELb0EEENS1_21CollectiveEpilogueFwdINS6_IJS8_S8_S9_EEENS6_IJNS7_ILi1EEESH_SH_EEESB_SD_Li128ELb1ELb1ELb0ELb0EEENS1_19SingleTileSchedulerILb1ELb0ELb1ELi128EEEEEEEEEvNT_6ParamsE:
        .type           _ZN7cutlass13device_kernelIN5flash19enable_sm80_to_sm89INS1_16FlashAttnFwdSm80INS1_25CollectiveMainloopFwdSm80ILi4ELi1ELb0EN4cute5tupleIJNS5_1CILi128EEENS7_ILi48EEES8_EEELi128ENS_6half_tEfNS_4arch4Sm80ELb0ELb1ELb1ELb1ELb1ELb0ELb1ELb0EEENS1_21CollectiveEpilogueFwdINS6_IJS8_S8_S9_EEENS6_IJNS7_ILi1EEESH_SH_EEESB_SD_Li128ELb1ELb1ELb0ELb0EEENS1_19SingleTileSchedulerILb1ELb0ELb1ELi128EEEEEEEEEvNT_6ParamsE,@function
        .size           _ZN7cutlass13device_kernelIN5flash19enable_sm80_to_sm89INS1_16FlashAttnFwdSm80INS1_25CollectiveMainloopFwdSm80ILi4ELi1ELb0EN4cute5tupleIJNS5_1CILi128EEENS7_ILi48EEES8_EEELi128ENS_6half_tEfNS_4arch4Sm80ELb0ELb1ELb1ELb1ELb1ELb0ELb1ELb0EEENS1_21CollectiveEpilogueFwdINS6_IJS8_S8_S9_EEENS6_IJNS7_ILi1EEESH_SH_EEESB_SD_Li128ELb1ELb1ELb0ELb0EEENS1_19SingleTileSchedulerILb1ELb0ELb1ELi128EEEEEEEEEvNT_6ParamsE,(.L_x_2180 - _ZN7cutlass13device_kernelIN5flash19enable_sm80_to_sm89INS1_16FlashAttnFwdSm80INS1_25CollectiveMainloopFwdSm80ILi4ELi1ELb0EN4cute5tupleIJNS5_1CILi128EEENS7_ILi48EEES8_EEELi128ENS_6half_tEfNS_4arch4Sm80ELb0ELb1ELb1ELb1ELb1ELb0ELb1ELb0EEENS1_21CollectiveEpilogueFwdINS6_IJS8_S8_S9_EEENS6_IJNS7_ILi1EEESH_SH_EEESB_SD_Li128ELb1ELb1ELb0ELb0EEENS1_19SingleTileSchedulerILb1ELb0ELb1ELi128EEEEEEEEEvNT_6ParamsE)
        .other          _ZN7cutlass13device_kernelIN5flash19enable_sm80_to_sm89INS1_16FlashAttnFwdSm80INS1_25CollectiveMainloopFwdSm80ILi4ELi1ELb0EN4cute5tupleIJNS5_1CILi128EEENS7_ILi48EEES8_EEELi128ENS_6half_tEfNS_4arch4Sm80ELb0ELb1ELb1ELb1ELb1ELb0ELb1ELb0EEENS1_21CollectiveEpilogueFwdINS6_IJS8_S8_S9_EEENS6_IJNS7_ILi1EEESH_SH_EEESB_SD_Li128ELb1ELb1ELb0ELb0EEENS1_19SingleTileSchedulerILb1ELb0ELb1ELi128EEEEEEEEEvNT_6ParamsE,@"STO_CUDA_ENTRY STV_DEFAULT"
_ZN7cutlass13device_kernelIN5flash19enable_sm80_to_sm89INS1_16FlashAttnFwdSm80INS1_25CollectiveMainloopFwdSm80ILi4ELi1ELb0EN4cute5tupleIJNS5_1CILi128EEENS7_ILi48EEES8_EEELi128ENS_6half_tEfNS_4arch4Sm80ELb0ELb1ELb1ELb1ELb1ELb0ELb1ELb0EEENS1_21CollectiveEpilogueFwdINS6_IJS8_S8_S9_EEENS6_IJNS7_ILi1EEESH_SH_EEESB_SD_Li128ELb1ELb1ELb0ELb0EEENS1_19SingleTileSchedulerILb1ELb0ELb1ELi128EEEEEEEEEvNT_6ParamsE:
        /* <DEDUP_REMOVED lines=21> */
.L_x_1049:
        /* <DEDUP_REMOVED lines=13> */
.L_x_1051:
[----:B------:R-:W-:Y:S02]  /*0220*/  ULDC UR5, c[0x0][0x54c] ;  /* 0x0001530000057ab9 */ /* 0x000fe40000000800 */
.L_x_1050:
[----:B------:R-:W-:Y:S02]  /*0230*/  ULDC UR4, c[0x0][0x548] ;  /* 0x0001520000047ab9 */ /* 0x000fe40000000800 */
[----:B------:R-:W-:-:S02]  /*0240*/  USHF.L.U32 UR28, UR28, 0x7, URZ ;  /* 0x000000071c1c7899 */ /* 0x000fc4000800063f */
[----:B------:R-:W-:-:S04]  /*0250*/  UIMAD UR4, UR5, UR4, URZ ;  /* 0x00000004050472a4 */ /* 0x000fc8000f8e023f */
[----:B------:R-:W-:-:S04]  /*0260*/  UISETP.GE.AND UP0, UPT, UR28, UR4, UPT ;  /* 0x000000041c00728c */ /* 0x000fc8000bf06270 */
[----:B------:R-:W-:Y:S01]  /*0270*/  USEL UR13, UR13, 0xffffffff, !UP0 ;  /* 0xffffffff0d0d7887 */ /* 0x000fe2000c000000 */
[----:B------:R-:W-:Y:S05]  /*0280*/  BRA `(.L_x_1052) ;  /* 0x000001b000007947 */ /* 0x000fea0003800000 */
.L_x_1048:
        /* <DEDUP_REMOVED lines=8> */
.L_x_1053:
        /* <DEDUP_REMOVED lines=13> */
.L_x_1055:
[----:B------:R-:W-:Y:S02]  /*03e0*/  ULDC UR5, c[0x0][0x54c] ;  /* 0x0001530000057ab9 */ /* 0x000fe40000000800 */
.L_x_1054:
[----:B------:R-:W-:Y:S02]  /*03f0*/  ULDC UR4, c[0x0][0x548] ;  /* 0x0001520000047ab9 */ /* 0x000fe40000000800 */
[----:B------:R-:W-:-:S02]  /*0400*/  USHF.L.U32 UR28, UR28, 0x7, URZ ;  /* 0x000000071c1c7899 */ /* 0x000fc4000800063f */
[----:B------:R-:W-:-:S04]  /*0410*/  UIMAD UR4, UR5, UR4, URZ ;  /* 0x00000004050472a4 */ /* 0x000fc8000f8e023f */
[----:B------:R-:W-:-:S04]  /*0420*/  UISETP.GE.AND UP0, UPT, UR28, UR4, UPT ;  /* 0x000000041c00728c */ /* 0x000fc8000bf06270 */
[----:B------:R-:W-:-:S06]  /*0430*/  USEL UR13, UR13, 0xffffffff, !UP0 ;  /* 0xffffffff0d0d7887 */ /* 0x000fcc000c000000 */
.L_x_1052:
[----:B------:R-:W-:-:S13]  /*0440*/  ISETP.LE.AND P0, PT, RZ, UR13, PT ;  /* 0x0000000dff007c0c */ /* 0x000fda000bf03270 */
[----:B------:R-:W-:Y:S05]  /*0450*/  @!P0 EXIT ;  /* 0x000000000000894d */ /* 0x000fea0003800000 */
[----:B------:R-:W-:Y:S02]  /*0460*/  ULDC.64 UR8, c[0x0][0x370] ;  /* 0x0000dc0000087ab9 */ /* 0x000fe40000000a00 */
[----:B------:R-:W-:Y:S02]  /*0470*/  UISETP.NE.U32.AND UP2, UPT, URZ, UR8, UPT ;  /* 0x000000083f00728c */ /* 0x000fe4000bf45070 */
[----:B------:R-:W-:Y:S02]  /*0480*/  ULDC.64 UR4, c[0x0][0x360] ;  /* 0x0000d80000047ab9 */ /* 0x000fe40000000a00 */
[----:B------:R-:W-:Y:S02]  /*0490*/  UISETP.NE.U32.AND UP0, UPT, URZ, UR4, UPT ;  /* 0x000000043f00728c */ /* 0x000fe4000bf05070 */
[----:B------:R-:W-:Y:S02]  /*04a0*/  ULDC.64 UR6, c[0x0][0x348] ;  /* 0x0000d20000067ab9 */ /* 0x000fe40000000a00 */
[----:B------:R-:W-:-:S02]  /*04b0*/  UISETP.NE.AND.EX UP2, UPT, URZ, UR9, UPT, UP2 ;  /* 0x000000093f00728c */ /* 0x000fc4000bf45320 */
[----:B------:R-:W-:Y:S02]  /*04c0*/  UISETP.NE.U32.AND UP1, UPT, URZ, UR6, UPT ;  /* 0x000000063f00728c */ /* 0x000fe4000bf25070 */
[----:B------:R-:W-:Y:S02]  /*04d0*/  UISETP.NE.AND.EX UP0, UPT, URZ, UR5, UPT, UP0 ;  /* 0x000000053f00728c */ /* 0x000fe4000bf05300 */
[----:B------:R-:W-:Y:S01]  /*04e0*/  UISETP.NE.AND.EX UP1, UPT, URZ, UR7, UPT, UP1 ;  /* 0x000000073f00728c */ /* 0x000fe2000bf25310 */
[----:B------:R-:W-:Y:S01]  /*04f0*/  PLOP3.LUT P2, PT, PT, PT, UP2, 0x80, 0x0 ;  /* 0x000000000000781c */ /* 0x000fe20003f4f028 */
[----:B------:R-:W-:Y:S02]  /*0500*/  ULDC.64 UR8, c[0x0][0x370] ;  /* 0x0000dc0000087ab9 */ /* 0x000fe40000000a00 */
        /* <DEDUP_REMOVED lines=13> */
[----:B------:R1:W2:Y:S04]  /*05e0*/  @P2 LDG.E R3, [R2.64] ;  /* 0x0000001602032981 */ /* 0x0002a8000c1e1900 */
[----:B------:R-:W3:Y:S04]  /*05f0*/  @P0 LDG.E R0, [R4.64] ;  /* 0x0000001604000981 */ /* 0x000ee8000c1e1900 */
[----:B-1----:R-:W4:Y:S01]  /*0600*/  @P1 LDG.E R2, [R6.64] ;  /* 0x0000001606021981 */ /* 0x002f22000c1e1900 */
        /* <DEDUP_REMOVED lines=11> */
[----:B-1--4-:R-:W-:Y:S05]  /*06c0*/  @P0 BRA `(.L_x_1056) ;  /* 0x0000006000000947 */ /* 0x012fea0003800000 */
[----:B--2---:R-:W-:Y:S05]  /*06d0*/  @!P1 BRA `(.L_x_1056) ;  /* 0x0000005000009947 */ /* 0x004fea0003800000 */
[----:B------:R-:W2:Y:S04]  /*06e0*/  LDG.E R2, [R6.64] ;  /* 0x0000001606027981 */ /* 0x000ea8000c1e1900 */
[----:B------:R-:W4:Y:S01]  /*06f0*/  LDG.E R0, [R6.64+0x4] ;  /* 0x0000041606007981 */ /* 0x000f22000c1e1900 */
[----:B--23--:R-:W1:Y:S08]  /*0700*/  R2UR UR12, R2 ;  /* 0x00000000020c73c2 */ /* 0x00ce7000000e0000 */
[----:B----4-:R-:W1:Y:S02]  /*0710*/  R2UR UR4, R0 ;  /* 0x00000000000473c2 */ /* 0x010e6400000e0000 */
[----:B-1----:R-:W-:-:S06]  /*0720*/  UIADD3 UR12, -UR12, UR4, URZ ;  /* 0x000000040c0c7290 */ /* 0x002fcc000fffe13f */
.L_x_1056:
[----:B--2---:R-:W-:-:S04]  /*0730*/  ISETP.NE.U32.AND P0, PT, RZ, c[0x0][0x368], PT ;  /* 0x0000da00ff007a0c */ /* 0x004fc80003f05070 */
        /* <DEDUP_REMOVED lines=9> */
.L_x_1057:
        /* <DEDUP_REMOVED lines=8> */
[----:B------:R-:W4:Y:S01]  /*0850*/  LDG.E R0, [R2.64+0x4] ;  /* 0x0000041602007981 */ /* 0x000f22000c1e1900 */
[----:B--2---:R-:W1:Y:S08]  /*0860*/  R2UR UR4, R4 ;  /* 0x00000000040473c2 */ /* 0x004e7000000e0000 */
[----:B----4-:R-:W1:Y:S02]  /*0870*/  R2UR UR8, R0 ;  /* 0x00000000000873c2 */ /* 0x010e6400000e0000 */
[----:B-1----:R-:W-:-:S06]  /*0880*/  UIADD3 UR8, -UR4, UR8, URZ ;  /* 0x0000000804087290 */ /* 0x002fcc000fffe13f */
.L_x_1058:
[----:B------:R-:W-:Y:S02]  /*0890*/  ULDC UR4, c[0x0][0x2c4] ;  /* 0x0000b10000047ab9 */ /* 0x000fe40000000800 */
[----:B------:R-:W-:-:S02]  /*08a0*/  UISETP.NE.AND UP0, UPT, UR4, 0x1, UPT ;  /* 0x000000010400788c */ /* 0x000fc4000bf05270 */
[----:B------:R-:W-:Y:S02]  /*08b0*/  ULDC.64 UR6, c[0x0][0x2c8] ;  /* 0x0000b20000067ab9 */ /* 0x000fe40000000a00 */
[----:B------:R-:W-:Y:S02]  /*08c0*/  UIADD3 UR14, UR28, 0x7f, URZ ;  /* 0x0000007f1c0e7890 */ /* 0x000fe4000fffe03f */
[----:B------:R-:W-:Y:S02]  /*08d0*/  ULDC.64 UR4, c[0x0][0x328] ;  /* 0x0000ca0000047ab9 */ /* 0x000fe40000000a00 */
[----:B------:R-:W-:Y:S02]  /*08e0*/  UP2UR UR15, UPR, URZ, 0x1 ;  /* 0x000000013f0f7883 */ /* 0x000fe40008000000 */
[----:B------:R-:W-:Y:S02]  /*08f0*/  UIADD3 UR8, -UR11, UR8, URZ ;  /* 0x000000080b087290 */ /* 0x000fe4000fffe13f */
[----:B------:R-:W-:-:S04]  /*0900*/  @UP0 UIADD3 UR18, UR28, 0x7f, URZ ;  /* 0x0000007f1c120890 */ /* 0x000fc8000fffe03f */
[----:B------:R-:W-:Y:S02]  /*0910*/  UIMAD.WIDE.U32 UR18, UR18, UR6, URZ ;  /* 0x00000006121272a5 */ /* 0x000fe4000f8e003f */
[----:B---3--:R-:W-:Y:S02]  /*0920*/  UIADD3 UR6, UR8, 0x1, -UR12 ;  /* 0x0000000108067890 */ /* 0x008fe4000fffe80c */
[----:B------:R-:W-:Y:S02]  /*0930*/  @UP0 USHF.R.U32.HI UR14, URZ, UR7, UR19 ;  /* 0x000000073f0e0299 */ /* 0x000fe40008011613 */
[----:B------:R-:W-:Y:S02]  /*0940*/  UISETP.GE.AND UP0, UPT, UR5, 0x1, UPT ;  /* 0x000000010500788c */ /* 0x000fe4000bf06270 */
[----:B------:R-:W-:Y:S02]  /*0950*/  UIADD3 UR6, UR6, UR14, URZ ;  /* 0x0000000e06067290 */ /* 0x000fe4000fffe03f */
[----:B------:R-:W-:-:S02]  /*0960*/  UP2UR UR14, UPR, URZ, 0x1 ;  /* 0x000000013f0e7883 */ /* 0x000fc40008000000 */
[----:B------:R-:W-:Y:S01]  /*0970*/  PLOP3.LUT P0, PT, PT, PT, UP0, 0x40, 0x0 ;  /* 0x000000000000781c */ /* 0x000fe20003f0e808 */
[----:B------:R-:W-:-:S12]  /*0980*/  UIADD3 UR4, UR6, UR4, URZ ;  /* 0x0000000406047290 */ /* 0x000fd8000fffe03f */
[----:B------:R-:W-:Y:S05]  /*0990*/  @P0 BRA `(.L_x_1059) ;  /* 0x0000012000000947 */ /* 0x000fea0003800000 */
[----:B------:R-:W-:Y:S01]  /*09a0*/  ISETP.LT.AND P0, PT, RZ, UR6, PT ;  /* 0x00000006ff007c0c */ /* 0x000fe2000bf01270 */
[----:B------:R-:W-:-:S12]  /*09b0*/  UIADD3 UR17, UR6, -0x1, URZ ;  /* 0xffffffff06117890 */ /* 0x000fd8000fffe03f */
[----:B------:R-:W-:Y:S05]  /*09c0*/  @P0 BRA `(.L_x_1060) ;  /* 0x0000007000000947 */ /* 0x000fea0003800000 */
[----:B------:R-:W-:Y:S02]  /*09d0*/  UISETP.NE.AND UP0, UPT, UR5, 0x1, UPT ;  /* 0x000000010500788c */ /* 0x000fe4000bf05270 */
[----:B------:R-:W-:-:S03]  /*09e0*/  UIADD3 UR17, -UR6, URZ, URZ ;  /* 0x0000003f06117290 */ /* 0x000fc6000fffe13f */
[----:B------:R-:W-:Y:S02]  /*09f0*/  ULDC.64 UR6, c[0x0][0x330] ;  /* 0x0000cc0000067ab9 */ /* 0x000fe40000000a00 */
[----:B------:R-:W-:-:S04]  /*0a00*/  UIMAD.WIDE.U32 UR18, UR17, UR6, URZ ;  /* 0x00000006111272a5 */ /* 0x000fc8000f8e003f */
[----:B------:R-:W-:-:S04]  /*0a10*/  @UP0 USHF.R.U32.HI UR17, URZ, UR7, UR19 ;  /* 0x000000073f110299 */ /* 0x000fc80008011613 */
[----:B------:R-:W-:Y:S01]  /*0a20*/  ULOP3.LUT UR17, URZ, UR17, URZ, 0x33, !UPT ;  /* 0x000000113f117292 */ /* 0x000fe2000f8e333f */
[----:B------:R-:W-:Y:S05]  /*0a30*/  BRA `(.L_x_1061) ;  /* 0x0000004000007947 */ /* 0x000fea0003800000 */
.L_x_1060:
[----:B------:R-:W-:Y:S02]  /*0a40*/  UISETP.NE.AND UP0, UPT, UR5, 0x1, UPT ;  /* 0x000000010500788c */ /* 0x000fe4000bf05270 */
[----:B------:R-:W-:Y:S02]  /*0a50*/  ULDC.64 UR6, c[0x0][0x330] ;  /* 0x0000cc0000067ab9 */ /* 0x000fe40000000a00 */
[----:B------:R-:W-:-:S07]  /*0a60*/  UIMAD.WIDE.U32 UR18, UR17, UR6, URZ ;  /* 0x00000006111272a5 */ /* 0x000fce000f8e003f */
[----:B------:R-:W-:Y:S02]  /*0a70*/  @UP0 USHF.R.U32.HI UR17, URZ, UR7, UR19 ;  /* 0x000000073f110299 */ /* 0x000fe40008011613 */
.L_x_1061:
[----:B------:R-:W-:Y:S02]  /*0a80*/  ULDC UR6, c[0x0][0x32c] ;  /* 0x0000cb0000067ab9 */ /* 0x000fe40000000800 */
[----:B------:R-:W-:-:S04]  /*0a90*/  UIMAD UR6, UR17, UR5, UR6 ;  /* 0x00000005110672a4 */ /* 0x000fc8000f8e0206 */
[----:B------:R-:W-:-:S04]  /*0aa0*/  UISETP.LT.AND UP0, UPT, UR4, UR6, UPT ;  /* 0x000000060400728c */ /* 0x000fc8000bf01270 */
[----:B------:R-:W-:Y:S02]  /*0ab0*/  USEL UR4, UR4, UR6, UP0 ;  /* 0x0000000604047287 */ /* 0x000fe40008000000 */
.L_x_1059:
[----:B------:R-:W-:Y:S02]  /*0ac0*/  UISETP.NE.AND UP0, UPT, UR15, URZ, UPT ;  /* 0x0000003f0f00728c */ /* 0x000fe4000bf05270 */
[----:B------:R-:W-:Y:S02]  /*0ad0*/  ULDC.64 UR6, c[0x0][0x2c8] ;  /* 0x0000b20000067ab9 */ /* 0x000fe40000000a00 */
[----:B------:R-:W-:Y:S02]  /*0ae0*/  UIADD3 UR24, UR4, 0x2f, URZ ;  /* 0x0000002f04187890 */ /* 0x000fe4000fffe03f */
[----:B------:R-:W-:Y:S02]  /*0af0*/  UIMAD.WIDE.U32 UR26, UR28, UR6, URZ ;  /* 0x000000061c1a72a5 */ /* 0x000fe4000f8e003f */
[----:B------:R-:W-:Y:S02]  /*0b00*/  UIMAD.WIDE UR24, UR24, 0x2aaaaaab, URZ ;  /* 0x2aaaaaab181878a5 */ /* 0x000fe4000f8e023f */
[----:B------:R-:W-:-:S02]  /*0b10*/  UIADD3 UR18, UR8, 0x2f, URZ ;  /* 0x0000002f08127890 */ /* 0x000fc4000fffe03f */
[----:B------:R-:W-:Y:S02]  /*0b20*/  UISETP.GE.AND UP2, UPT, UR5, 0x1, UPT ;  /* 0x000000010500788c */ /* 0x000fe4000bf46270 */
[----:B------:R-:W-:Y:S02]  /*0b30*/  @UP0 UMOV UR17, UR27 ;  /* 0x0000001b00110c82 */ /* 0x000fe40008000000 */
[----:B------:R-:W-:Y:S02]  /*0b40*/  UMOV UR4, UR28 ;  /* 0x0000001c00047c82 */ /* 0x000fe40008000000 */
[----:B------:R-:W-:Y:S01]  /*0b50*/  UIMAD.WIDE UR18, UR18, 0x2aaaaaab, URZ ;  /* 0x2aaaaaab121278a5 */ /* 0x000fe2000f8e023f */
[----:B------:R-:W-:Y:S01]  /*0b60*/  PLOP3.LUT P0, PT, PT, PT, UP2, 0x40, 0x0 ;  /* 0x000000000000781c */ /* 0x000fe20003f0e828 */
[----:B------:R-:W-:Y:S02]  /*0b70*/  @UP0 USHF.R.U32.HI UR4, URZ, UR7, UR17 ;  /* 0x000000073f040299 */ /* 0x000fe40008011611 */
[----:B------:R-:W-:-:S02]  /*0b80*/  USHF.R.U32.HI UR7, URZ, 0x1f, UR19 ;  /* 0x0000001f3f077899 */ /* 0x000fc40008011613 */
[----:B------:R-:W-:Y:S02]  /*0b90*/  UMOV UR17, UR25 ;  /* 0x0000001900117c82 */ /* 0x000fe40008000000 */
[----:B------:R-:W-:Y:S02]  /*0ba0*/  USHF.R.U32.HI UR26, URZ, 0x1f, UR17 ;  /* 0x0000001f3f1a7899 */ /* 0x000fe40008011611 */
[----:B------:R-:W-:Y:S02]  /*0bb0*/  UIADD3 UR27, UR8, -UR12, URZ ;  /* 0x8000000c081b7290 */ /* 0x000fe4000fffe03f */
[----:B------:R-:W-:Y:S02]  /*0bc0*/  ULEA.HI.SX32 UR7, UR19, UR7, 0x1d ;  /* 0x0000000713077291 */ /* 0x000fe4000f8fea3f */
[----:B------:R-:W-:Y:S02]  /*0bd0*/  ULEA.HI.SX32 UR26, UR17, UR26, 0x1d ;  /* 0x0000001a111a7291 */ /* 0x000fe4000f8fea3f */
[----:B------:R-:W-:-:S02]  /*0be0*/  UIADD3 UR4, UR27, UR4, URZ ;  /* 0x000000041b047290 */ /* 0x000fc4000fffe03f */
        /* <DEDUP_REMOVED lines=17> */
.L_x_1063:
[----:B------:R-:W-:-:S03]  /*0d00*/  UISETP.NE.AND UP0, UPT, UR5, 0x1, UPT ;  /* 0x000000010500788c */ /* 0x000fc6000bf05270 */
[----:B------:R-:W-:Y:S02]  /*0d10*/  ULDC.64 UR4, c[0x0][0x330] ;  /* 0x0000cc0000047ab9 */ /* 0x000fe40000000a00 */
[----:B------:R-:W-:-:S07]  /*0d20*/  UIMAD.WIDE.U32 UR18, UR7, UR4, URZ ;  /* 0x00000004071272a5 */ /* 0x000fce000f8e003f */
[----:B------:R-:W-:Y:S02]  /*0d30*/  @UP0 UMOV UR17, UR19 ;  /* 0x0000001300110c82 */ /* 0x000fe40008000000 */
[----:B------:R-:W-:Y:S02]  /*0d40*/  @UP0 USHF.R.U32.HI UR7, URZ, UR5, UR17 ;  /* 0x000000053f070299 */ /* 0x000fe40008011611 */
.L_x_1064:
[----:B------:R-:W-:Y:S02]  /*0d50*/  ULDC UR4, c[0x0][0x32c] ;  /* 0x0000cb0000047ab9 */ /* 0x000fe40000000800 */
[----:B------:R-:W-:-:S04]  /*0d60*/  UIMAD UR4, UR7, UR4, URZ ;  /* 0x00000004070472a4 */ /* 0x000fc8000f8e023f */
[----:B------:R-:W-:-:S04]  /*0d70*/  UISETP.LT.AND UP0, UPT, UR6, UR4, UPT ;  /* 0x000000040600728c */ /* 0x000fc8000bf01270 */
[----:B------:R-:W-:-:S04]  /*0d80*/  USEL UR6, UR6, UR4, !UP0 ;  /* 0x0000000406067287 */ /* 0x000fc8000c000000 */
.L_x_1062:
[----:B------:R-:W-:Y:S01]  /*0d90*/  UIMAD.WIDE UR4, UR6, 0x2aaaaaab, URZ ;  /* 0x2aaaaaab060478a5 */ /* 0x000fe2000f8e023f */
[----:B------:R-:W-:Y:S01]  /*0da0*/  PLOP3.LUT P4, PT, PT, PT, PT, 0x80, 0x0 ;  /* 0x000000000000781c */ /* 0x000fe20003f8f070 */
[----:B------:R-:W-:Y:S01]  /*0db0*/  CS2R R14, SRZ ;  /* 0x00000000000e7805 */ /* 0x000fe2000001ff00 */
[----:B------:R-:W-:Y:S01]  /*0dc0*/  IMAD.MOV.U32 R126, RZ, RZ, RZ ;  /* 0x000000ffff7e7224 */ /* 0x000fe200078e00ff */
[----:B------:R-:W-:Y:S01]  /*0dd0*/  USHF.R.U32.HI UR4, URZ, 0x1f, UR5 ;  /* 0x0000001f3f047899 */ /* 0x000fe20008011605 */
[----:B------:R-:W-:Y:S01]  /*0de0*/  CS2R R124, SRZ ;  /* 0x00000000007c7805 */ /* 0x000fe2000001ff00 */
[----:B------:R-:W-:Y:S01]  /*0df0*/  CS2R R130, SRZ ;  /* 0x0000000000827805 */ /* 0x000fe2000001ff00 */
[----:B------:R-:W-:Y:S01]  /*0e00*/  CS2R R128, SRZ ;  /* 0x0000000000807805 */ /* 0x000fe2000001ff00 */
[----:B------:R-:W-:Y:S01]  /*0e10*/  ULEA.HI.SX32 UR4, UR5, UR4, 0x1d ;  /* 0x0000000405047291 */ /* 0x000fe2000f8fea3f */
[----:B------:R-:W-:Y:S01]  /*0e20*/  CS2R R16, SRZ ;  /* 0x0000000000107805 */ /* 0x000fe2000001ff00 */
[----:B------:R-:W-:Y:S01]  /*0e30*/  IMAD.MOV.U32 R122, RZ, RZ, RZ ;  /* 0x000000ffff7a7224 */ /* 0x000fe200078e00ff */
[----:B------:R-:W-:Y:S01]  /*0e40*/  CS2R R120, SRZ ;  /* 0x0000000000787805 */ /* 0x000fe2000001ff00 */
[----:B------:R-:W-:Y:S01]  /*0e50*/  UISETP.LT.AND UP0, UPT, URZ, UR4, UPT ;  /* 0x000000043f00728c */ /* 0x000fe2000bf01270 */
[----:B------:R-:W-:Y:S01]  /*0e60*/  CS2R R118, SRZ ;  /* 0x0000000000767805 */ /* 0x000fe2000001ff00 */
[----:B------:R-:W-:Y:S01]  /*0e70*/  CS2R R116, SRZ ;  /* 0x0000000000747805 */ /* 0x000fe2000001ff00 */
[----:B------:R-:W-:Y:S01]  /*0e80*/  MOV R110, RZ ;  /* 0x000000ff006e7202 */ /* 0x000fe20000000f00 */
[----:B------:R-:W-:Y:S01]  /*0e90*/  USEL UR7, URZ, UR4, !UP0 ;  /* 0x000000043f077287 */ /* 0x000fe2000c000000 */
[----:B------:R-:W-:Y:S01]  /*0ea0*/  CS2R R18, SRZ ;  /* 0x0000000000127805 */ /* 0x000fe2000001ff00 */
[----:B------:R-:W-:Y:S01]  /*0eb0*/  IMAD.MOV.U32 R108, RZ, RZ, RZ ;  /* 0x000000ffff6c7224 */ /* 0x000fe200078e00ff */
[----:B------:R-:W-:Y:S01]  /*0ec0*/  CS2R R114, SRZ ;  /* 0x0000000000727805 */ /* 0x000fe2000001ff00 */
[----:B------:R-:W-:Y:S01]  /*0ed0*/  UISETP.GT.AND UP0, UPT, UR26, UR7, UPT ;  /* 0x000000071a00728c */ /* 0x000fe2000bf04270 */
[----:B------:R-:W-:Y:S01]  /*0ee0*/  CS2R R112, SRZ ;  /* 0x0000000000707805 */ /* 0x000fe2000001ff00 */
[----:B------:R-:W-:Y:S01]  /*0ef0*/  CS2R R20, SRZ ;  /* 0x0000000000147805 */ /* 0x000fe2000001ff00 */
[----:B------:R-:W-:Y:S01]  /*0f00*/  MOV R106, RZ ;  /* 0x000000ff006a7202 */ /* 0x000fe20000000f00 */
[----:B------:R-:W-:Y:S01]  /*0f10*/  CS2R R22, SRZ ;  /* 0x0000000000167805 */ /* 0x000fe2000001ff00 */
[----:B------:R-:W-:Y:S01]  /*0f20*/  IMAD.MOV.U32 R104, RZ, RZ, RZ ;  /* 0x000000ffff687224 */ /* 0x000fe200078e00ff */
[----:B------:R-:W-:Y:S01]  /*0f30*/  PLOP3.LUT P0, PT, PT, PT, UP0, 0x80, 0x0 ;  /* 0x000000000000781c */ /* 0x000fe20003f0f008 */
[----:B------:R-:W-:Y:S01]  /*0f40*/  CS2R R100, SRZ ;  /* 0x0000000000647805 */ /* 0x000fe2000001ff00 */
[----:B------:R-:W-:Y:S01]  /*0f50*/  MOV R102, RZ ;  /* 0x000000ff00667202 */ /* 0x000fe20000000f00 */
[----:B------:R-:W-:Y:S01]  /*0f60*/  CS2R R24, SRZ ;  /* 0x0000000000187805 */ /* 0x000fe2000001ff00 */
        /* <DEDUP_REMOVED lines=62> */
[----:B------:R-:W-:-:S02]  /*1350*/  UISETP.NE.U32.AND UP0, UPT, URZ, UR4, UPT ;  /* 0x000000043f00728c */ /* 0x000fc4000bf05070 */
[----:B------:R-:W-:Y:S02]  /*1360*/  UISETP.NE.AND UP2, UPT, UR15, URZ, UPT ;  /* 0x0000003f0f00728c */ /* 0x000fe4000bf45270 */
[----:B------:R-:W-:-:S03]  /*1370*/  UISETP.NE.AND.EX UP0, UPT, URZ, UR5, UPT, UP0 ;  /* 0x000000053f00728c */ /* 0x000fc6000bf05300 */
[----:B------:R-:W-:-:S03]  /*1380*/  ULDC.64 UR4, c[0x0][0x340] ;  /* 0x0000d00000047ab9 */ /* 0x000fc60000000a00 */
[----:B------:R-:W-:-:S05]  /*1390*/  PLOP3.LUT P2, PT, PT, PT, UP0, 0x80, 0x0 ;  /* 0x000000000000781c */ /* 0x000fca0003f4f008 */
[----:B------:R-:W-:-:S06]  /*13a0*/  @UP0 UIMAD.WIDE UR4, UR13, UR16, UR4 ;  /* 0x000000100d0402a5 */ /* 0x000fcc000f8e0204 */
[----:B------:R-:W-:Y:S02]  /*13b0*/  IMAD.U32 R2, RZ, RZ, UR4 ;  /* 0x00000004ff027e24 */ /* 0x000fe4000f8e00ff */
[----:B------:R-:W-:Y:S01]  /*13c0*/  IMAD.U32 R3, RZ, RZ, UR5 ;  /* 0x00000005ff037e24 */ /* 0x000fe2000f8e00ff */
[----:B------:R-:W-:Y:S01]  /*13d0*/  SHF.R.S32.HI R124, RZ, 0x1f, R127 ;  /* 0x0000001fff7c7819 */ /* 0x000fe2000001147f */
[----:B------:R-:W-:Y:S02]  /*13e0*/  USHF.R.S32.HI UR6, URZ, 0x1f, UR9 ;  /* 0x0000001f3f067899 */ /* 0x000fe40008011409 */
[----:B------:R-:W-:Y:S01]  /*13f0*/  ULDC.64 UR4, c[0x0][0x178] ;  /* 0x00005e0000047ab9 */ /* 0x000fe20000000a00 */
[----:B------:R1:W2:Y:S01]  /*1400*/  @P2 LDG.E R7, [R2.64] ;  /* 0x0000001602072981 */ /* 0x0002a2000c1e1900 */
[----:B------:R-:W-:Y:S01]  /*1410*/  UIMAD UR6, UR6, UR4, URZ ;  /* 0x00000004060672a4 */ /* 0x000fe2000f8e023f */
[----:B------:R-:W-:Y:S01]  /*1420*/  PLOP3.LUT P1, PT, PT, PT, UP2, 0x80, 0x0 ;  /* 0x000000000000781c */ /* 0x000fe20003f2f028 */
[----:B------:R-:W-:Y:S01]  /*1430*/  UIMAD.WIDE.U32 UR16, UR9, UR4, URZ ;  /* 0x00000004091072a5 */ /* 0x000fe2000f8e003f */
[----:B------:R-:W-:Y:S01]  /*1440*/  PLOP3.LUT P0, PT, PT, PT, UP2, 0x80, 0x0 ;  /* 0x000000000000781c */ /* 0x000fe20003f0f028 */
[----:B------:R-:W-:Y:S01]  /*1450*/  UIMAD UR6, UR9, UR5, UR6 ;  /* 0x00000005090672a4 */ /* 0x000fe2000f8e0206 */
[----:B------:R-:W-:Y:S01]  /*1460*/  LEA.HI R13, R124, R127, RZ, 0x4 ;  /* 0x0000007f7c0d7211 */ /* 0x000fe200078f20ff */
[----:B------:R-:W-:Y:S01]  /*1470*/  USHF.R.S32.HI UR9, URZ, 0x1f, UR13 ;  /* 0x0000001f3f097899 */ /* 0x000fe2000801140d */
[----:B------:R-:W-:Y:S01]  /*1480*/  BSSY B0, `(.L_x_1066) ;  /* 0x0000053000007945 */ /* 0x000fe20003800000 */
[----:B------:R-:W-:-:S02]  /*1490*/  ULDC.64 UR4, c[0x0][0x1b8] ;  /* 0x00006e0000047ab9 */ /* 0x000fc40000000a00 */
[----:B------:R-:W-:Y:S02]  /*14a0*/  UIADD3 UR17, UR17, UR6, URZ ;  /* 0x0000000611117290 */ /* 0x000fe4000fffe03f */
[----:B------:R-:W-:Y:S02]  /*14b0*/  UIMAD UR6, UR20, UR4, URZ ;  /* 0x00000004140672a4 */ /* 0x000fe4000f8e023f */
[----:B------:R-:W-:Y:S02]  /*14c0*/  USEL UR9, UR9, URZ, !UP1 ;  /* 0x0000003f09097287 */ /* 0x000fe4000c800000 */
[----:B------:R-:W-:Y:S02]  /*14d0*/  UIMAD UR6, UR10, UR5, UR6 ;  /* 0x000000050a0672a4 */ /* 0x000fe4000f8e0206 */
[----:B------:R-:W-:Y:S02]  /*14e0*/  UIMAD.WIDE.U32 UR18, UR10, UR4, UR16 ;  /* 0x000000040a1272a5 */ /* 0x000fe4000f8e0010 */
[----:B------:R-:W-:-:S02]  /*14f0*/  USEL UR16, UR13, URZ, !UP1 ;  /* 0x0000003f0d107287 */ /* 0x000fc4000c800000 */
[----:B------:R-:W-:Y:S01]  /*1500*/  ULDC.64 UR4, c[0x0][0x1c0] ;  /* 0x0000700000047ab9 */ /* 0x000fe20000000a00 */
[----:B-1----:R-:W-:Y:S01]  /*1510*/  LEA.HI R2, R124, R127, RZ, 0x3 ;  /* 0x0000007f7c027211 */ /* 0x002fe200078f18ff */
[----:B------:R-:W-:Y:S02]  /*1520*/  UIMAD UR9, UR9, UR4, URZ ;  /* 0x00000004090972a4 */ /* 0x000fe4000f8e023f */
[----:B------:R-:W-:Y:S01]  /*1530*/  UIADD3 UR19, UR19, UR6, URZ ;  /* 0x0000000613137290 */ /* 0x000fe2000fffe03f */
[----:B------:R-:W-:Y:S01]  /*1540*/  LOP3.LUT R0, R2, 0xfffffff8, RZ, 0xc0, !PT ;  /* 0xfffffff802007812 */ /* 0x000fe200078ec0ff */
[----:B------:R-:W-:Y:S01]  /*1550*/  UIMAD UR5, UR16, UR5, UR9 ;  /* 0x00000005100572a4 */ /* 0x000fe2000f8e0209 */
[----:B------:R-:W-:Y:S01]  /*1560*/  SHF.R.S32.HI R15, RZ, 0x3, R2 ;  /* 0x00000003ff0f7819 */ /* 0x000fe20000011402 */
[----:B------:R-:W-:Y:S02]  /*1570*/  UIMAD.WIDE.U32 UR16, UR16, UR4, UR18 ;  /* 0x00000004101072a5 */ /* 0x000fe4000f8e0012 */
[----:B------:R-:W-:Y:S01]  /*1580*/  IMAD.IADD R36, R127, 0x1, -R0 ;  /* 0x000000017f247824 */ /* 0x000fe200078e0a00 */
[----:B------:R-:W-:Y:S01]  /*1590*/  ULDC UR6, c[0x0][0x2c4] ;  /* 0x0000b10000067ab9 */ /* 0x000fe20000000800 */
[----:B------:R-:W-:Y:S01]  /*15a0*/  IADD3 R9, R15, UR28, RZ ;  /* 0x0000001c0f097c10 */ /* 0x000fe2000fffe0ff */
[----:B------:R-:W-:Y:S01]  /*15b0*/  UIADD3 UR5, UR17, UR5, URZ ;  /* 0x0000000511057290 */ /* 0x000fe2000fffe03f */
[----:B------:R-:W-:Y:S01]  /*15c0*/  IMAD R131, R36, 0x10, R15 ;  /* 0x0000001024837824 */ /* 0x000fe200078e020f */
[----:B------:R-:W-:Y:S01]  /*15d0*/  UIMAD UR6, UR12, UR6, URZ ;  /* 0x000000060c0672a4 */ /* 0x000fe2000f8e023f */
[----:B------:R-:W-:-:S02]  /*15e0*/  IMAD.U32 R3, RZ, RZ, UR17 ;  /* 0x00000011ff037e24 */ /* 0x000fc4000f8e00ff */
[----:B------:R-:W-:Y:S01]  /*15f0*/  IMAD.SHL.U32 R129, R36, 0x8, RZ ;  /* 0x0000000824817824 */ /* 0x000fe200078e00ff */
[----:B------:R-:W-:Y:S01]  /*1600*/  IADD3 R4, R131, UR28, RZ ;  /* 0x0000001c83047c10 */ /* 0x000fe2000fffe0ff */
[----:B------:R-:W-:Y:S01]  /*1610*/  IMAD.U32 R3, RZ, RZ, UR5 ;  /* 0x00000005ff037e24 */ /* 0x000fe2000f8e00ff */
[----:B------:R1:W-:Y:S01]  /*1620*/  STL [R1+0x1c], R131 ;  /* 0x00001c8301007387 */ /* 0x0003e20000100800 */
[----:B------:R-:W-:Y:S02]  /*1630*/  ISETP.GE.AND P4, PT, R9, UR6, PT ;  /* 0x0000000609007c0c */ /* 0x000fe4000bf86270 */
[----:B------:R-:W-:Y:S01]  /*1640*/  @P1 IMAD.HI.U32 R2, R4, c[0x0][0x2c8], RZ ;  /* 0x0000b20004021a27 */ /* 0x000fe200078e00ff */
[----:B------:R1:W-:Y:S01]  /*1650*/  STL [R1+0x14], R129 ;  /* 0x0000148101007387 */ /* 0x0003e20000100800 */
[C---:B------:R-:W-:Y:S02]  /*1660*/  IADD3 R23, R129.reuse, 0x40, RZ ;  /* 0x0000004081177810 */ /* 0x040fe40007ffe0ff */
[----:B------:R-:W-:Y:S01]  /*1670*/  IMAD.MOV.U32 R0, RZ, RZ, R4 ;  /* 0x000000ffff007224 */ /* 0x000fe200078e0004 */
[----:B------:R-:W-:Y:S01]  /*1680*/  @P0 SHF.R.U32.HI R0, RZ, c[0x0][0x2cc], R2 ;  /* 0x0000b300ff000a19 */ /* 0x000fe20000011602 */
[----:B------:R-:W-:Y:S01]  /*1690*/  IMAD.U32 R2, RZ, RZ, UR16 ;  /* 0x00000010ff027e24 */ /* 0x000fe2000f8e00ff */
[----:B------:R-:W-:-:S02]  /*16a0*/  ISETP.GE.AND P3, PT, R129, c[0x0][0x198], PT ;  /* 0x0000660081007a0c */ /* 0x000fc40003f66270 */
[--C-:B------:R-:W-:Y:S01]  /*16b0*/  SHF.R.S32.HI R6, RZ, 0x1f, R0.reuse ;  /* 0x0000001fff067819 */ /* 0x100fe20000011400 */
[----:B------:R-:W-:Y:S02]  /*16c0*/  IMAD.MOV R5, RZ, RZ, -R0 ;  /* 0x000000ffff057224 */ /* 0x000fe400078e0a00 */
[----:B------:R-:W-:-:S04]  /*16d0*/  IMAD.WIDE.U32 R2, R0, c[0x0][0x1b0], R2 ;  /* 0x00006c0000027a25 */ /* 0x000fc800078e0002 */
[----:B------:R-:W-:Y:S02]  /*16e0*/  IMAD R4, R5, c[0x0][0x2c4], R4 ;  /* 0x0000b10005047a24 */ /* 0x000fe400078e0204 */
[----:B------:R-:W-:-:S04]  /*16f0*/  IMAD R5, R6, c[0x0][0x1b0], RZ ;  /* 0x00006c0006057a24 */ /* 0x000fc800078e02ff */
[----:B------:R-:W-:Y:S01]  /*1700*/  IMAD R6, R0, c[0x0][0x1b4], R5 ;  /* 0x00006d0000067a24 */ /* 0x000fe200078e0205 */
[----:B------:R-:W-:-:S03]  /*1710*/  SHF.R.S32.HI R5, RZ, 0x1f, R4 ;  /* 0x0000001fff057819 */ /* 0x000fc60000011404 */
[----:B------:R-:W-:Y:S02]  /*1720*/  IMAD.IADD R3, R3, 0x1, R6 ;  /* 0x0000000103037824 */ /* 0x000fe400078e0206 */
[----:B------:R-:W-:Y:S02]  /*1730*/  IMAD R0, R5, c[0x0][0x1a8], RZ ;  /* 0x00006a0005007a24 */ /* 0x000fe400078e02ff */
[----:B------:R-:W-:-:S04]  /*1740*/  IMAD.WIDE.U32 R2, R4, c[0x0][0x1a8], R2 ;  /* 0x00006a0004027a25 */ /* 0x000fc800078e0002 */
[----:B------:R-:W-:Y:S01]  /*1750*/  IMAD R0, R4, c[0x0][0x1ac], R0 ;  /* 0x00006b0004007a24 */ /* 0x000fe200078e0200 */
[----:B------:R-:W-:Y:S01]  /*1760*/  LEA R12, P0, R2, c[0x0][0x160], 0x1 ;  /* 0x00005800020c7a11 */ /* 0x000fe200078008ff */
[----:B------:R-:W-:Y:S02]  /*1770*/  IMAD.SHL.U32 R4, R15, 0x40, RZ ;  /* 0x000000400f047824 */ /* 0x000fe400078e00ff */
[----:B------:R-:W-:Y:S01]  /*1780*/  IMAD.IADD R0, R3, 0x1, R0 ;  /* 0x0000000103007824 */ /* 0x000fe200078e0200 */
[----:B------:R-:W-:-:S04]  /*1790*/  LOP3.LUT R3, R13, 0xfffffff0, RZ, 0xc0, !PT ;  /* 0xfffffff00d037812 */ /* 0x000fc800078ec0ff */
[----:B------:R-:W-:Y:S01]  /*17a0*/  LEA.HI.X R11, R2, c[0x0][0x164], R0, 0x1, P0 ;  /* 0x00005900020b7a11 */ /* 0x000fe200000f0c00 */
[----:B------:R-:W-:Y:S01]  /*17b0*/  IMAD.IADD R0, R127, 0x1, -R3 ;  /* 0x000000017f007824 */ /* 0x000fe200078e0a03 */
[----:B------:R-:W-:Y:S02]  /*17c0*/  LOP3.LUT R2, R4, 0x1c0, RZ, 0xc0, !PT ;  /* 0x000001c004027812 */ /* 0x000fe400078ec0ff */
[----:B------:R-:W-:Y:S01]  /*17d0*/  ISETP.GE.AND P0, PT, R23, c[0x0][0x198], PT ;  /* 0x0000660017007a0c */ /* 0x000fe20003f06270 */
[----:B------:R1:W3:Y:S01]  /*17e0*/  SHFL.IDX PT, R4, R12, RZ, 0x181f ;  /* 0x00181fff0c047589 */ /* 0x0002e200000e0000 */
[----:B------:R-:W-:Y:S02]  /*17f0*/  SHF.R.S32.HI R6, RZ, 0x1f, R0 ;  /* 0x0000001fff067819 */ /* 0x000fe40000011400 */
[----:B------:R-:W-:Y:S01]  /*1800*/  SHF.R.U32.HI R3, RZ, 0x3, R2 ;  /* 0x00000003ff037819 */ /* 0x000fe20000011602 */
[----:B------:R1:W4:Y:S01]  /*1810*/  SHFL.IDX PT, R5, R11, RZ, 0x181f ;  /* 0x00181fff0b057589 */ /* 0x00032200000e0000 */
[----:B------:R-:W-:-:S02]  /*1820*/  LOP3.LUT R2, R2, 0x38, R129, 0xf8, !PT ;  /* 0x0000003802027812 */ /* 0x000fc400078ef881 */
[----:B------:R-:W-:Y:S02]  /*1830*/  LEA.HI R19, R6, R0, RZ, 0x3 ;  /* 0x0000000006137211 */ /* 0x000fe400078f18ff */
[----:B------:R-:W-:Y:S02]  /*1840*/  LOP3.LUT R3, R2, R3, RZ, 0x3c, !PT ;  /* 0x0000000302037212 */ /* 0x000fe400078e3cff */
[----:B------:R-:W-:Y:S02]  /*1850*/  LOP3.LUT R2, R19, 0xfffffff8, RZ, 0xc0, !PT ;  /* 0xfffffff813027812 */ /* 0x000fe400078ec0ff */
[----:B------:R-:W-:-:S03]  /*1860*/  LEA.HI R6, R124, R127, RZ, 0x6 ;  /* 0x0000007f7c067211 */ /* 0x000fc600078f30ff */
[----:B------:R-:W-:Y:S02]  /*1870*/  IMAD.IADD R18, R0, 0x1, -R2 ;  /* 0x0000000100127824 */ /* 0x000fe400078e0a02 */
[----:B------:R-:W-:Y:S02]  /*1880*/  IMAD.SHL.U32 R0, R6, 0x8, RZ ;  /* 0x0000000806007824 */ /* 0x000fe400078e00ff */
[----:B------:R-:W-:Y:S02]  /*1890*/  IMAD.MOV.U32 R2, RZ, RZ, 0x10 ;  /* 0x00000010ff027424 */ /* 0x000fe400078e00ff */
[----:B------:R-:W-:Y:S01]  /*18a0*/  IMAD.MOV.U32 R6, RZ, RZ, 0x20 ;  /* 0x00000020ff067424 */ /* 0x000fe200078e00ff */
[----:B------:R-:W-:Y:S01]  /*18b0*/  LOP3.LUT R10, R3, 0xfffffe00, R0, 0xf8, !PT ;  /* 0xfffffe00030a7812 */ /* 0x000fe200078ef800 */
[----:B--2---:R1:W2:Y:S01]  /*18c0*/  @P2 R2UR UR18, R7 ;  /* 0x00000000071223c2 */ /* 0x0042a200000e0000 */
[----:B------:R-:W-:Y:S01]  /*18d0*/  R2P PR, R18, 0x6 ;  /* 0x0000000612007804 */ /* 0x000fe20000000000 */
[----:B--2---:R-:W-:-:S04]  /*18e0*/  @!UP0 UMOV UR18, UR13 ;  /* 0x0000000d00128c82 */ /* 0x004fc80008000000 */
[----:B------:R-:W-:Y:S02]  /*18f0*/  SEL R3, R2, 0xfffffff0, !P1 ;  /* 0xfffffff002037807 */ /* 0x000fe40004800000 */
[----:B------:R-:W-:Y:S01]  /*1900*/  SEL R2, R6, 0xffffffe0, !P2 ;  /* 0xffffffe006027807 */ /* 0x000fe20005000000 */
[----:B------:R-:W-:Y:S05]  /*1910*/  @P4 BRA `(.L_x_1067) ;  /* 0x0000009000004947 */ /* 0x000fea0003800000 */
[----:B---34-:R-:W-:Y:S01]  /*1920*/  SHF.R.S32.HI R0, RZ, 0x1f, R23 ;  /* 0x0000001fff007819 */ /* 0x018fe20000011417 */
        /* <DEDUP_REMOVED lines=8> */
.L_x_1067:
[----:B---34-:R-:W-:Y:S05]  /*19b0*/  BSYNC B0 ;  /* 0x0000000000007941 */ /* 0x018fea0003800000 */
.L_x_1066:
[----:B-1----:R-:W-:Y:S01]  /*19c0*/  IADD3 R0, R9, 0x10, RZ ;  /* 0x0000001009007810 */ /* 0x002fe20007ffe0ff */
[----:B------:R1:W2:Y:S01]  /*19d0*/  SHFL.IDX PT, R5, R11, 0x1, 0x181f ;  /* 0x00381f000b057f89 */ /* 0x0002a200000e0000 */
[----:B------:R-:W-:Y:S02]  /*19e0*/  BSSY B0, `(.L_x_1068) ;  /* 0x000000d000007945 */ /* 0x000fe40003800000 */
[----:B------:R-:W-:Y:S01]  /*19f0*/  ISETP.GE.AND P1, PT, R0, UR6, PT ;  /* 0x0000000600007c0c */ /* 0x000fe2000bf26270 */
        /* <DEDUP_REMOVED lines=11> */
.L_x_1069:
[----:B------:R-:W-:Y:S05]  /*1ab0*/  BSYNC B0 ;  /* 0x0000000000007941 */ /* 0x000fea0003800000 */
.L_x_1068:
[----:B--2---:R-:W-:Y:S01]  /*1ac0*/  IADD3 R0, R9, 0x20, RZ ;  /* 0x0000002009007810 */ /* 0x004fe20007ffe0ff */
[----:B------:R2:W4:Y:S01]  /*1ad0*/  SHFL.IDX PT, R5, R11, 0x2, 0x181f ;  /* 0x00581f000b057f89 */ /* 0x00052200000e0000 */
[----:B------:R-:W-:Y:S02]  /*1ae0*/  BSSY B0, `(.L_x_1070) ;  /* 0x000000d000007945 */ /* 0x000fe40003800000 */
[----:B------:R-:W-:Y:S01]  /*1af0*/  ISETP.GE.AND P1, PT, R0, UR6, PT ;  /* 0x0000000600007c0c */ /* 0x000fe2000bf26270 */
        /* <DEDUP_REMOVED lines=11> */
.L_x_1071:
[----:B------:R-:W-:Y:S05]  /*1bb0*/  BSYNC B0 ;  /* 0x0000000000007941 */ /* 0x000fea0003800000 */
.L_x_1070:
[----:B---3--:R-:W-:Y:S01]  /*1bc0*/  IADD3 R0, R9, 0x30, RZ ;  /* 0x0000003009007810 */ /* 0x008fe20007ffe0ff */
[----:B----4-:R3:W4:Y:S01]  /*1bd0*/  SHFL.IDX PT, R5, R11, 0x3, 0x181f ;  /* 0x00781f000b057f89 */ /* 0x01072200000e0000 */
[----:B------:R-:W-:Y:S02]  /*1be0*/  BSSY B0, `(.L_x_1072) ;  /* 0x000000d000007945 */ /* 0x000fe40003800000 */
[----:B------:R-:W-:Y:S01]  /*1bf0*/  ISETP.GE.AND P1, PT, R0, UR6, PT ;  /* 0x0000000600007c0c */ /* 0x000fe2000bf26270 */
        /* <DEDUP_REMOVED lines=11> */
.L_x_1073:
[----:B------:R-:W-:Y:S05]  /*1cb0*/  BSYNC B0 ;  /* 0x0000000000007941 */ /* 0x000fea0003800000 */
.L_x_1072:
[----:B-1----:R-:W-:Y:S01]  /*1cc0*/  IADD3 R0, R9, 0x40, RZ ;  /* 0x0000004009007810 */ /* 0x002fe20007ffe0ff */
[----:B----4-:R1:W4:Y:S01]  /*1cd0*/  SHFL.IDX PT, R5, R11, 0x4, 0x181f ;  /* 0x00981f000b057f89 */ /* 0x01032200000e0000 */
[----:B------:R-:W-:Y:S02]  /*1ce0*/  BSSY B0, `(.L_x_1074) ;  /* 0x000000d000007945 */ /* 0x000fe40003800000 */
[----:B------:R-:W-:Y:S01]  /*1cf0*/  ISETP.GE.AND P1, PT, R0, UR6, PT ;  /* 0x0000000600007c0c */ /* 0x000fe2000bf26270 */
        /* <DEDUP_REMOVED lines=11> */
.L_x_1075:
[----:B------:R-:W-:Y:S05]  /*1db0*/  BSYNC B0 ;  /* 0x0000000000007941 */ /* 0x000fea0003800000 */
.L_x_1074:
[----:B--2---:R-:W-:Y:S01]  /*1dc0*/  IADD3 R0, R9, 0x50, RZ ;  /* 0x0000005009007810 */ /* 0x004fe20007ffe0ff */
        /* <DEDUP_REMOVED lines=14> */
.L_x_1077:
[----:B------:R-:W-:Y:S05]  /*1eb0*/  BSYNC B0 ;  /* 0x0000000000007941 */ /* 0x000fea0003800000 */
.L_x_1076:
        /* <DEDUP_REMOVED lines=15> */
.L_x_1079:
[----:B------:R-:W-:Y:S05]  /*1fb0*/  BSYNC B0 ;  /* 0x0000000000007941 */ /* 0x000fea0003800000 */
.L_x_1078:
[----:B--2---:R-:W-:Y:S01]  /*1fc0*/  IMAD.MOV.U32 R0, RZ, RZ, c[0x0][0x2b8] ;  /* 0x0000ae00ff007624 */ /* 0x004fe200078e00ff */
[----:B------:R-:W-:Y:S01]  /*1fd0*/  UMOV UR32, 0x30 ;  /* 0x0000003000207882 */ /* 0x000fe20000000000 */
[----:B------:R-:W-:Y:S01]  /*1fe0*/  SHFL.IDX PT, R4, R12, 0x7, 0x181f ;  /* 0x00f81f000c047f89 */ /* 0x000fe200000e0000 */
[----:B------:R-:W-:Y:S01]  /*1ff0*/  UIMAD UR21, UR26, UR32, -0x30 ;  /* 0xffffffd01a1574a4 */ /* 0x000fe2000f8e0220 */
[----:B------:R-:W-:Y:S01]  /*2000*/  IADD3 R6, R9, 0x70, RZ ;  /* 0x0000007009067810 */ /* 0x000fe20007ffe0ff */
[----:B------:R-:W-:Y:S01]  /*2010*/  IMAD.SHL.U32 R125, R10, 0x2, RZ ;  /* 0x000000020a7d7824 */ /* 0x000fe200078e00ff */
[----:B------:R-:W-:Y:S01]  /*2020*/  ISETP.NE.AND P4, PT, R0, 0x1, PT ;  /* 0x000000010000780c */ /* 0x000fe20003f85270 */
[----:B----4-:R-:W2:Y:S01]  /*2030*/  SHFL.IDX PT, R5, R11, 0x7, 0x181f ;  /* 0x00f81f000b057f89 */ /* 0x010ea200000e0000 */
[----:B------:R-:W-:Y:S01]  /*2040*/  ISETP.GE.AND P2, PT, R6, UR6, PT ;  /* 0x0000000606007c0c */ /* 0x000fe2000bf46270 */
[----:B------:R-:W-:Y:S01]  /*2050*/  USHF.R.S32.HI UR9, URZ, 0x1f, UR18 ;  /* 0x0000001f3f097899 */ /* 0x000fe20008011412 */
[C---:B------:R-:W-:Y:S01]  /*2060*/  IADD3 R0, R131.reuse, UR21, RZ ;  /* 0x0000001583007c10 */ /* 0x040fe2000fffe0ff */
[----:B------:R-:W-:Y:S01]  /*2070*/  ULDC.64 UR4, c[0x0][0x2b0] ;  /* 0x0000ac0000047ab9 */ /* 0x000fe20000000a00 */
[----:B------:R-:W-:Y:S01]  /*2080*/  SHF.R.S32.HI R7, RZ, 0x1f, R23 ;  /* 0x0000001fff077819 */ /* 0x000fe20000011417 */
[----:B------:R-:W-:Y:S01]  /*2090*/  UIMAD UR9, UR9, UR4, URZ ;  /* 0x00000004090972a4 */ /* 0x000fe2000f8e023f */
[C---:B------:R-:W-:Y:S01]  /*20a0*/  IADD3 R8, R0.reuse, UR11, RZ ;  /* 0x0000000b00087c10 */ /* 0x040fe2000fffe0ff */
[----:B------:R-:W-:Y:S01]  /*20b0*/  UIMAD.WIDE.U32 UR16, UR18, UR4, URZ ;  /* 0x00000004121072a5 */ /* 0x000fe2000f8e003f */
[----:B------:R-:W-:Y:S01]  /*20c0*/  ISETP.GE.AND P5, PT, R0, UR8, PT ;  /* 0x0000000800007c0c */ /* 0x000fe2000bfa6270 */
[----:B------:R-:W-:Y:S01]  /*20d0*/  UIMAD UR5, UR18, UR5, UR9 ;  /* 0x00000005120572a4 */ /* 0x000fe2000f8e0209 */
[----:B------:R-:W-:Y:S01]  /*20e0*/  IMAD.MOV.U32 R242, RZ, RZ, RZ ;  /* 0x000000fffff27224 */ /* 0x000fe200078e00ff */
[----:B------:R-:W-:Y:S01]  /*20f0*/  UIMAD UR32, UR26, -0x30, UR32 ;  /* 0xffffffd01a2078a4 */ /* 0x000fe2000f8e0220 */
[----:B------:R-:W-:Y:S01]  /*2100*/  @P4 IMAD.HI.U32 R6, R8, c[0x0][0x2bc], RZ ;  /* 0x0000af0008064a27 */ /* 0x000fe200078e00ff */
[----:B------:R-:W-:Y:S01]  /*2110*/  ISETP.GT.OR P5, PT, R131, 0x2f, P5 ;  /* 0x0000002f8300780c */ /* 0x000fe20002fa4670 */
[----:B------:R-:W-:Y:S01]  /*2120*/  UIADD3 UR6, UR17, UR5, URZ ;  /* 0x0000000511067290 */ /* 0x000fe2000fffe03f */
[----:B------:R-:W-:Y:S01]  /*2130*/  ISETP.GE.AND P6, PT, R129, c[0x0][0x1d4], PT ;  /* 0x0000750081007a0c */ /* 0x000fe20003fc6270 */
[----:B------:R-:W-:Y:S01]  /*2140*/  IMAD.MOV.U32 R0, RZ, RZ, R8 ;  /* 0x000000ffff007224 */ /* 0x000fe200078e0008 */
[----:B------:R-:W-:Y:S01]  /*2150*/  @P4 SHF.R.U32.HI R0, RZ, c[0x0][0x2c0], R6 ;  /* 0x0000b000ff004a19 */ /* 0x000fe20000011606 */
[----:B------:R-:W-:Y:S01]  /*2160*/  ULDC.64 UR4, c[0x0][0x1e8] ;  /* 0x00007a0000047ab9 */ /* 0x000fe20000000a00 */
[----:B------:R-:W-:Y:S01]  /*2170*/  LEA.HI R6, R7, R23, RZ, 0x3 ;  /* 0x0000001707067211 */ /* 0x000fe200078f18ff */
[----:B------:R-:W-:Y:S03]  /*2180*/  STL [R1], R125 ;  /* 0x0000007d01007387 */ /* 0x000fe60000100800 */
[----:B------:R-:W-:Y:S01]  /*2190*/  LOP3.LUT R128, R6, 0xfffffff8, RZ, 0xc0, !PT ;  /* 0xfffffff806807812 */ /* 0x000fe200078ec0ff */
[----:B-123--:R-:W-:-:S02]  /*21a0*/  @!P2 IMAD.WIDE R10, R129, 0x2, R4 ;  /* 0x00000002810aa825 */ /* 0x00efc400078e0204 */
[----:B------:R-:W-:Y:S02]  /*21b0*/  @!P5 IADD3 R7, P1, R0, UR16, RZ ;  /* 0x000000100007dc10 */ /* 0x000fe4000ff3e0ff */
[----:B------:R-:W-:Y:S01]  /*21c0*/  @!P2 IMAD.WIDE R4, R128, 0x2, R4 ;  /* 0x000000028004a825 */ /* 0x000fe200078e0204 */
[----:B------:R-:W-:Y:S01]  /*21d0*/  @!PT LDS RZ, [RZ] ;  /* 0x00000000fffff984 */ /* 0x000fe20000000800 */
[----:B------:R1:W-:Y:S01]  /*21e0*/  @!P2 LDGSTS.E.BYPASS.LTC128B.128 [R125+0xb880], [R10.64], !P3 ;  /* 0x0b8800000a7dafae */ /* 0x0003e2000d901d56 */
[----:B------:R-:W-:Y:S02]  /*21f0*/  @!P5 LEA.HI.X.SX32 R9, R0, UR6, 0x1, P1 ;  /* 0x000000060009dc11 */ /* 0x000fe400088f0eff */
[C---:B------:R-:W-:Y:S01]  /*2200*/  @!P5 LEA R6, P1, R7.reuse, c[0x0][0x2a0], 0x2 ;  /* 0x0000a8000706da11 */ /* 0x040fe200078210ff */
[----:B------:R2:W-:Y:S03]  /*2210*/  @!P2 LDGSTS.E.BYPASS.LTC128B.128 [R125+0xf880], [R4.64], !P0 ;  /* 0x0f880000047dafae */ /* 0x0005e6000c101d56 */
[----:B------:R-:W-:Y:S01]  /*2220*/  @!P5 LEA.HI.X R7, R7, c[0x0][0x2a4], R9, 0x2, P1 ;  /* 0x0000a9000707da11 */ /* 0x000fe200008f1409 */
[----:B------:R-:W0:Y:S04]  /*2230*/  LDGDEPBAR ;  /* 0x00000000000079af */ /* 0x000e280000000000 */
[----:B------:R-:W-:Y:S01]  /*2240*/  BAR.SYNC.DEFER_BLOCKING 0x0 ;  /* 0x0000000000007b1d */ /* 0x000fe20000010000 */
[----:B------:R-:W-:-:S04]  /*2250*/  UIMAD UR9, UR20, UR4, URZ ;  /* 0x00000004140972a4 */ /* 0x000fc8000f8e023f */
[----:B------:R-:W-:Y:S01]  /*2260*/  UIMAD UR9, UR10, UR5, UR9 ;  /* 0x000000050a0972a4 */ /* 0x000fe2000f8e0209 */
[----:B------:R-:W-:Y:S01]  /*2270*/  SHF.R.S32.HI R12, RZ, 0x4, R13 ;  /* 0x00000004ff0c7819 */ /* 0x000fe2000001140d */
[----:B------:R-:W-:Y:S01]  /*2280*/  UIMAD.WIDE.U32 UR18, UR10, UR4, URZ ;  /* 0x000000040a1272a5 */ /* 0x000fe2000f8e003f */
[----:B------:R-:W-:Y:S01]  /*2290*/  LEA.HI R123, R124, R127, RZ, 0x5 ;  /* 0x0000007f7c7b7211 */ /* 0x000fe200078f28ff */
[----:B------:R-:W-:Y:S01]  /*22a0*/  UIADD3 UR29, UR8, UR32, URZ ;  /* 0x00000020081d7290 */ /* 0x000fe2000fffe03f */
[----:B------:R-:W-:Y:S01]  /*22b0*/  SHF.R.S32.HI R130, RZ, 0x1f, R129 ;  /* 0x0000001fff827819 */ /* 0x000fe20000011481 */
[----:B------:R-:W-:Y:S01]  /*22c0*/  UIADD3 UR9, UR19, UR9, URZ ;  /* 0x0000000913097290 */ /* 0x000fe2000fffe03f */
[----:B------:R-:W-:Y:S01]  /*22d0*/  STL [R1+0x3c], R128 ;  /* 0x00003c8001007387 */ /* 0x000fe20000100800 */
[----:B------:R-:W-:Y:S02]  /*22e0*/  ULDC.64 UR4, c[0x0][0x210] ;  /* 0x0000840000047ab9 */ /* 0x000fe40000000a00 */
[----:B------:R-:W-:-:S04]  /*22f0*/  IADD3 R37, -R15, UR29, RZ ;  /* 0x0000001d0f257c10 */ /* 0x000fc8000fffe1ff */
[C---:B------:R-:W-:Y:S02]  /*2300*/  ISETP.GE.AND P2, PT, R37.reuse, 0x1, PT ;  /* 0x000000012500780c */ /* 0x040fe40003f46270 */
[----:B------:R-:W-:Y:S02]  /*2310*/  ISETP.GE.AND P1, PT, R37, 0x11, PT ;  /* 0x000000112500780c */ /* 0x000fe40003f26270 */
[----:B------:R-:W-:Y:S01]  /*2320*/  SHF.R.S32.HI R122, RZ, 0x5, R123 ;  /* 0x00000005ff7a7819 */ /* 0x000fe2000001147b */
[----:B------:R-:W-:Y:S01]  /*2330*/  UIMAD UR20, UR20, UR4, URZ ;  /* 0x00000004141472a4 */ /* 0x000fe2000f8e023f */
[----:B------:R3:W4:Y:S01]  /*2340*/  @!P5 LDG.E R242, [R6.64] ;  /* 0x0000001606f2d981 */ /* 0x000722000c1e1900 */
[----:B------:R-:W-:Y:S01]  /*2350*/  IMAD.MOV R0, RZ, RZ, -R0 ;  /* 0x000000ffff007224 */ /* 0x000fe200078e0a00 */
[----:B------:R-:W-:Y:S01]  /*2360*/  ISETP.GE.AND P5, PT, R23, c[0x0][0x1d4], PT ;  /* 0x0000750017007a0c */ /* 0x000fe20003fa6270 */
[----:B------:R-:W-:Y:S01]  /*2370*/  UIMAD.WIDE.U32 UR24, UR10, UR4, URZ ;  /* 0x000000040a1872a5 */ /* 0x000fe2000f8e003f */
[----:B------:R-:W-:Y:S01]  /*2380*/  STL [R1+0x48], R130 ;  /* 0x0000488201007387 */ /* 0x000fe20000100800 */
[----:B------:R-:W-:Y:S01]  /*2390*/  IMAD R243, R0, c[0x0][0x2b8], R8 ;  /* 0x0000ae0000f37a24 */ /* 0x000fe200078e0208 */
[----:B------:R-:W-:Y:S01]  /*23a0*/  UIMAD UR20, UR10, UR5, UR20 ;  /* 0x000000050a1472a4 */ /* 0x000fe2000f8e0214 */
[----:B------:R-:W-:Y:S01]  /*23b0*/  SEL R126, RZ, 0x10, P5 ;  /* 0x00000010ff7e7807 */ /* 0x000fe20002800000 */
[----:B------:R-:W-:Y:S01]  /*23c0*/  UIADD3 UR4, UR26, -0x1, URZ ;  /* 0xffffffff1a047890 */ /* 0x000fe2000fffe03f */
[----:B--2---:R-:W-:Y:S01]  /*23d0*/  IMAD.WIDE.U32 R4, R243, c[0x0][0x1e0], RZ ;  /* 0x00007800f3047a25 */ /* 0x004fe200078e00ff */
[----:B------:R-:W-:Y:S01]  /*23e0*/  SHF.R.S32.HI R16, RZ, 0x1f, R243 ;  /* 0x0000001fff107819 */ /* 0x000fe200000114f3 */
[----:B------:R-:W-:-:S02]  /*23f0*/  UIADD3 UR20, UR25, UR20, URZ ;  /* 0x0000001419147290 */ /* 0x000fc4000fffe03f */
[----:B------:R-:W-:Y:S02]  /*2400*/  UISETP.GT.AND UP0, UPT, UR4, UR7, UPT ;  /* 0x000000070400728c */ /* 0x000fe4000bf04270 */
[----:B------:R-:W-:-:S04]  /*2410*/  IMAD R0, R16, c[0x0][0x1e0], RZ ;  /* 0x0000780010007a24 */ /* 0x000fc800078e02ff */
[----:B------:R-:W-:-:S04]  /*2420*/  IMAD R0, R243, c[0x0][0x1e4], R0 ;  /* 0x00007900f3007a24 */ /* 0x000fc800078e0200 */
[----:B------:R-:W-:Y:S02]  /*2430*/  IMAD.IADD R5, R5, 0x1, R0 ;  /* 0x0000000105057824 */ /* 0x000fe400078e0200 */
[----:B---3--:R-:W-:Y:S01]  /*2440*/  IMAD R7, R243, c[0x0][0x1e0], RZ ;  /* 0x00007800f3077a24 */ /* 0x008fe200078e02ff */
[----:B----4-:R-:W-:Y:S01]  /*2450*/  SHF.R.S32.HI R17, RZ, 0x1f, R242 ;  /* 0x0000001fff117819 */ /* 0x010fe200000114f2 */
[----:B------:R-:W-:-:S04]  /*2460*/  IMAD.WIDE.U32 R4, R242, c[0x0][0x1f0], R4 ;  /* 0x00007c00f2047a25 */ /* 0x000fc800078e0004 */
[----:B------:R-:W-:Y:S01]  /*2470*/  IMAD R6, R17, c[0x0][0x1f0], RZ ;  /* 0x00007c0011067a24 */ /* 0x000fe200078e02ff */
[----:B------:R-:W-:-:S03]  /*2480*/  IADD3 R0, P0, R4, UR18, RZ ;  /* 0x0000001204007c10 */ /* 0x000fc6000ff1e0ff */
[----:B------:R-:W-:-:S05]  /*2490*/  IMAD R6, R242, c[0x0][0x1f4], R6 ;  /* 0x00007d00f2067a24 */ /* 0x000fca00078e0206 */
[----:B------:R-:W-:Y:S01]  /*24a0*/  IADD3.X R4, R5, UR9, R6, P0, !PT ;  /* 0x0000000905047c10 */ /* 0x000fe200087fe406 */
[----:B------:R-:W-:Y:S01]  /*24b0*/  IMAD.U32 R6, RZ, RZ, UR10 ;  /* 0x0000000aff067e24 */ /* 0x000fe2000f8e00ff */
[----:B------:R-:W-:Y:S01]  /*24c0*/  LEA R8, P0, R0, c[0x0][0x1c8], 0x1 ;  /* 0x0000720000087a11 */ /* 0x000fe200078008ff */
[----:B------:R-:W-:-:S03]  /*24d0*/  IMAD R5, R242, c[0x0][0x1f0], R7 ;  /* 0x00007c00f2057a24 */ /* 0x000fc600078e0207 */
[----:B------:R-:W-:Y:S01]  /*24e0*/  LEA.HI.X R0, R0, c[0x0][0x1cc], R4, 0x1, P0 ;  /* 0x0000730000007a11 */ /* 0x000fe200000f0c04 */
[----:B------:R-:W-:Y:S01]  /*24f0*/  IMAD R6, R6, c[0x0][0x1e8], R5 ;  /* 0x00007a0006067a24 */ /* 0x000fe200078e0205 */
[----:B------:R-:W-:Y:S01]  /*2500*/  SHFL.IDX PT, R4, R8, RZ, 0x181f ;  /* 0x00181fff08047589 */ /* 0x000fe200000e0000 */
[----:B------:R-:W-:-:S03]  /*2510*/  ISETP.GT.AND P0, PT, R37, 0x20, PT ;  /* 0x000000202500780c */ /* 0x000fc60003f04270 */
[----:B------:R-:W1:Y:S01]  /*2520*/  SHFL.IDX PT, R5, R0, RZ, 0x181f ;  /* 0x00181fff00057589 */ /* 0x000e6200000e0000 */
[----:B------:R-:W-:-:S03]  /*2530*/  LEA R6, R6, c[0x0][0x1c8], 0x1 ;  /* 0x0000720006067a11 */ /* 0x000fc600078e08ff */
[----:B------:R-:W-:Y:S04]  /*2540*/  SHFL.IDX PT, R8, R8, 0x1, 0x181f ;  /* 0x00381f0008087f89 */ /* 0x000fe800000e0000 */
[----:B------:R-:W2:Y:S04]  /*2550*/  SHFL.IDX PT, R9, R0, 0x1, 0x181f ;  /* 0x00381f0000097f89 */ /* 0x000ea800000e0000 */
[----:B------:R-:W-:Y:S04]  /*2560*/  SHFL.IDX PT, R6, R6, 0x2, 0x181f ;  /* 0x00581f0006067f89 */ /* 0x000fe800000e0000 */
[----:B------:R3:W4:Y:S01]  /*2570*/  SHFL.IDX PT, R7, R0, 0x2, 0x181f ;  /* 0x00581f0000077f89 */ /* 0x00072200000e0000 */
[----:B-1----:R-:W-:-:S05]  /*2580*/  @P2 IMAD.WIDE R10, R129, 0x2, R4 ;  /* 0x00000002810a2825 */ /* 0x002fca00078e0204 */
[----:B------:R1:W-:Y:S01]  /*2590*/  @P2 LDGSTS.E.BYPASS.LTC128B.128 [R125+0x5080], [R10.64], !P6 ;  /* 0x050800000a7d2fae */ /* 0x0003e2000f101d56 */
[----:B---3--:R-:W-:-:S04]  /*25a0*/  LEA.HI R0, R13, R12, RZ, 0x1 ;  /* 0x0000000c0d007211 */ /* 0x008fc800078f08ff */
[----:B------:R-:W-:-:S05]  /*25b0*/  LOP3.LUT R0, R0, 0xfffffffe, RZ, 0xc0, !PT ;  /* 0xfffffffe00007812 */ /* 0x000fca00078ec0ff */
[----:B------:R-:W-:Y:S02]  /*25c0*/  IMAD.IADD R14, R12, 0x1, -R0 ;  /* 0x000000010c0e7824 */ /* 0x000fe400078e0a00 */
[----:B--2---:R-:W-:-:S04]  /*25d0*/  @P1 IMAD.WIDE R12, R129, 0x2, R8 ;  /* 0x00000002810c1825 */ /* 0x004fc800078e0208 */
[----:B------:R-:W-:-:S04]  /*25e0*/  @P1 IMAD.WIDE R8, R128, 0x2, R8 ;  /* 0x0000000280081825 */ /* 0x000fc800078e0208 */
[----:B-1----:R-:W-:-:S04]  /*25f0*/  @P2 IMAD.WIDE R10, R128, 0x2, R4 ;  /* 0x00000002800a2825 */ /* 0x002fc800078e0204 */
[--C-:B----4-:R-:W-:Y:S01]  /*2600*/  @P0 IMAD.WIDE R4, R129, 0x2, R6.reuse ;  /* 0x0000000281040825 */ /* 0x110fe200078e0206 */
[----:B------:R1:W-:Y:S01]  /*2610*/  @P2 LDGSTS.E.BYPASS.LTC128B.128 [R125+0x6880], [R10.64], !P5 ;  /* 0x068800000a7d2fae */ /* 0x0003e2000e901d56 */
[----:B------:R-:W-:Y:S02]  /*2620*/  ISETP.GE.AND P2, PT, R23, c[0x0][0x1d4], PT ;  /* 0x0000750017007a0c */ /* 0x000fe40003f46270 */
[----:B------:R-:W-:Y:S01]  /*2630*/  @P0 IMAD.WIDE R6, R128, 0x2, R6 ;  /* 0x0000000280060825 */ /* 0x000fe200078e0206 */
[----:B------:R2:W-:Y:S03]  /*2640*/  @P1 LDGSTS.E.BYPASS.LTC128B.128 [R125+0x5880], [R12.64], !P6 ;  /* 0x058800000c7d1fae */ /* 0x0005e6000f101d56 */
[C---:B------:R-:W-:Y:S01]  /*2650*/  IMAD.SHL.U32 R0, R36.reuse, 0x40, RZ ;  /* 0x0000004024007824 */ /* 0x040fe200078e00ff */
[----:B------:R1:W-:Y:S01]  /*2660*/  @P1 LDGSTS.E.BYPASS.LTC128B.128 [R125+0x7080], [R8.64], !P5 ;  /* 0x07080000087d1fae */ /* 0x0003e2000e901d56 */
[----:B------:R-:W-:-:S03]  /*2670*/  LOP3.LUT P1, RZ, R36, 0x2, RZ, 0xc0, !PT ;  /* 0x0000000224ff7812 */ /* 0x000fc6000782c0ff */
[----:B------:R3:W-:Y:S01]  /*2680*/  @P0 LDGSTS.E.BYPASS.LTC128B.128 [R125+0x6080], [R4.64], !P6 ;  /* 0x06080000047d0fae */ /* 0x0007e2000f101d56 */
[----:B------:R-:W-:-:S03]  /*2690*/  LOP3.LUT R0, R0, 0x1c0, RZ, 0xc0, !PT ;  /* 0x000001c000007812 */ /* 0x000fc600078ec0ff */
[----:B------:R4:W-:Y:S04]  /*26a0*/  @P0 LDGSTS.E.BYPASS.LTC128B.128 [R125+0x7880], [R6.64], !P5 ;  /* 0x07880000067d0fae */ /* 0x0009e8000e901d56 */
[----:B------:R-:W0:Y:S01]  /*26b0*/  LDGDEPBAR ;  /* 0x00000000000079af */ /* 0x000e220000000000 */
[----:B---3--:R-:W-:Y:S02]  /*26c0*/  IMAD.SHL.U32 R4, R18, 0x40, RZ ;  /* 0x0000004012047824 */ /* 0x008fe400078e00ff */
[----:B------:R-:W-:Y:S02]  /*26d0*/  IMAD.SHL.U32 R5, R19, 0x40, RZ ;  /* 0x0000004013057824 */ /* 0x000fe400078e00ff */
[----:B----4-:R-:W-:Y:S01]  /*26e0*/  IMAD.SHL.U32 R7, R15, 0x8, RZ ;  /* 0x000000080f077824 */ /* 0x010fe200078e00ff */
[----:B------:R-:W-:-:S04]  /*26f0*/  DEPBAR.LE SB0, 0x1 ;  /* 0x000080400000791a */ /* 0x000fc80000000000 */
[----:B------:R-:W-:-:S04]  /*2700*/  DEPBAR.LE SB0, 0x0 ;  /* 0x000080000000791a */ /* 0x000fc80000000000 */
[----:B------:R-:W-:Y:S01]  /*2710*/  IMAD.SHL.U32 R6, R14, 0x8, RZ ;  /* 0x000000080e067824 */ /* 0x000fe200078e00ff */
[----:B------:R-:W-:Y:S02]  /*2720*/  LOP3.LUT R4, R4, 0x1c0, RZ, 0xc0, !PT ;  /* 0x000001c004047812 */ /* 0x000fe400078ec0ff */
[----:B------:R-:W-:Y:S02]  /*2730*/  LOP3.LUT R121, R5, 0xfffffe00, RZ, 0xc0, !PT ;  /* 0xfffffe0005797812 */ /* 0x000fe400078ec0ff */
[----:B------:R-:W-:Y:S02]  /*2740*/  LOP3.LUT R7, R0, 0x8, R7, 0xf8, !PT ;  /* 0x0000000800077812 */ /* 0x000fe400078ef807 */
[----:B------:R-:W-:Y:S02]  /*2750*/  LOP3.LUT R5, R4, 0x8, R6, 0xf8, !PT ;  /* 0x0000000804057812 */ /* 0x000fe400078ef806 */
[----:B------:R-:W-:Y:S02]  /*2760*/  SHF.R.U32.HI R0, RZ, 0x3, R0 ;  /* 0x00000003ff007819 */ /* 0x000fe40000011600 */
[----:B------:R-:W-:-:S02]  /*2770*/  SHF.R.U32.HI R4, RZ, 0x3, R4 ;  /* 0x00000003ff047819 */ /* 0x000fc40000011604 */
[----:B------:R-:W-:Y:S02]  /*2780*/  LOP3.LUT R0, R7, R0, RZ, 0x3c, !PT ;  /* 0x0000000007007212 */ /* 0x000fe400078e3cff */
[----:B------:R-:W-:Y:S01]  /*2790*/  LOP3.LUT R120, R5, R4, RZ, 0x3c, !PT ;  /* 0x0000000405787212 */ /* 0x000fe200078e3cff */
[----:B------:R-:W-:Y:S02]  /*27a0*/  IMAD R4, R122, 0x400, R121 ;  /* 0x000004007a047824 */ /* 0x000fe400078e0279 */
[----:B------:R-:W-:Y:S02]  /*27b0*/  IMAD R0, R14, 0x200, R0 ;  /* 0x000002000e007824 */ /* 0x000fe400078e0200 */
[----:B------:R-:W-:Y:S02]  /*27c0*/  IMAD.IADD R4, R120, 0x1, R4 ;  /* 0x0000000178047824 */ /* 0x000fe400078e0204 */
[----:B------:R-:W-:Y:S01]  /*27d0*/  IMAD.SHL.U32 R224, R0, 0x2, RZ ;  /* 0x0000000200e07824 */ /* 0x000fe200078e00ff */
[----:B------:R-:W-:Y:S01]  /*27e0*/  BAR.SYNC.DEFER_BLOCKING 0x0 ;  /* 0x0000000000007b1d */ /* 0x000fe20000010000 */
[----:B------:R-:W-:-:S02]  /*27f0*/  IMAD.SHL.U32 R231, R4, 0x2, RZ ;  /* 0x0000000204e77824 */ /* 0x000fc400078e00ff */
[----:B------:R-:W-:Y:S01]  /*2800*/  IMAD R0, R16, c[0x0][0x208], RZ ;  /* 0x0000820010007a24 */ /* 0x000fe200078e02ff */
[----:B------:R-:W-:Y:S01]  /*2810*/  IADD3 R235, R224, 0x50a0, RZ ;  /* 0x000050a0e0eb7810 */ /* 0x000fe20007ffe0ff */
[--C-:B------:R-:W-:Y:S02]  /*2820*/  IMAD R233, R3, 0x2, R231.reuse ;  /* 0x0000000203e97824 */ /* 0x100fe400078e02e7 */
[----:B------:R-:W-:Y:S02]  /*2830*/  IMAD R0, R243, c[0x0][0x20c], R0 ;  /* 0x00008300f3007a24 */ /* 0x000fe400078e0200 */
[C---:B------:R-:W-:Y:S02]  /*2840*/  IMAD R232, R2.reuse, 0x2, R231 ;  /* 0x0000000202e87824 */ /* 0x040fe400078e02e7 */
[----:B------:R-:W-:Y:S02]  /*2850*/  IMAD R234, R2, 0x2, R233 ;  /* 0x0000000202ea7824 */ /* 0x000fe400078e02e9 */
[----:B------:R-:W-:Y:S01]  /*2860*/  IMAD R236, R3, 0x2, R232 ;  /* 0x0000000203ec7824 */ /* 0x000fe200078e02e8 */
[----:B------:R-:W-:Y:S04]  /*2870*/  LDSM.16.M88.4 R4, [R224+0x5080] ;  /* 0x00508000e004783b */ /* 0x000fe80000000200 */
[----:B--2---:R-:W2:Y:S04]  /*2880*/  LDSM.16.M88.4 R12, [R231+0x8080] ;  /* 0x00808000e70c783b */ /* 0x004ea80000000200 */
[----:B-1----:R-:W1:Y:S04]  /*2890*/  LDSM.16.M88.4 R8, [R231+0xa080] ;  /* 0x00a08000e708783b */ /* 0x002e680000000200 */
[----:B------:R-:W3:Y:S04]  /*28a0*/  LDSM.16.M88.4 R24, [R224+0x5880] ;  /* 0x00588000e018783b */ /* 0x000ee80000000200 */
[----:B------:R-:W4:Y:S01]  /*28b0*/  LDSM.16.M88.4 R32, [R224+0x6080] ;  /* 0x00608000e020783b */ /* 0x000f220000000200 */
[-C--:B--2---:R-:W-:Y:S08]  /*28c0*/  HMMA.16816.F32 R112, R12, R4.reuse, RZ ;  /* 0x000000040c70723c */ /* 0x084ff000000018ff */
[C---:B-1----:R-:W-:Y:S07]  /*28d0*/  HMMA.16816.F32 R68, R8.reuse, R4, RZ ;  /* 0x000000040844723c */ /* 0x042fee00000018ff */
[----:B------:R-:W-:Y:S01]  /*28e0*/  IMAD.WIDE.U32 R4, R243, c[0x0][0x208], RZ ;  /* 0x00008200f3047a25 */ /* 0x000fe200078e00ff */
[----:B------:R-:W-:Y:S03]  /*28f0*/  HMMA.16816.F32 R72, R8, R6, RZ ;  /* 0x000000060848723c */ /* 0x000fe600000018ff */
[----:B------:R-:W-:-:S02]  /*2900*/  IMAD.IADD R5, R5, 0x1, R0 ;  /* 0x0000000105057824 */ /* 0x000fc400078e0200 */
[----:B------:R-:W-:Y:S02]  /*2910*/  IMAD R0, R17, c[0x0][0x218], RZ ;  /* 0x0000860011007a24 */ /* 0x000fe400078e02ff */
[C---:B------:R-:W-:Y:S01]  /*2920*/  IMAD.WIDE.U32 R4, R242.reuse, c[0x0][0x218], R4 ;  /* 0x00008600f2047a25 */ /* 0x040fe200078e0004 */
[C---:B------:R-:W-:Y:S01]  /*2930*/  HMMA.16816.F32 R116, R12.reuse, R6, RZ ;  /* 0x000000060c74723c */ /* 0x040fe200000018ff */
[----:B------:R-:W-:Y:S06]  /*2940*/  LDSM.16.M88.4 R16, [R233+0xa080] ;  /* 0x00a08000e910783b */ /* 0x000fec0000000200 */
[----:B------:R-:W-:Y:S01]  /*2950*/  IMAD R6, R242, c[0x0][0x21c], R0 ;  /* 0x00008700f2067a24 */ /* 0x000fe200078e0200 */
[----:B------:R-:W-:Y:S01]  /*2960*/  IADD3 R0, P0, R4, UR24, RZ ;  /* 0x0000001804007c10 */ /* 0x000fe2000ff1e0ff */
[----:B---3--:R-:W-:Y:S01]  /*2970*/  HMMA.16816.F32 R92, R12, R24, RZ ;  /* 0x000000180c5c723c */ /* 0x008fe200000018ff */
[----:B------:R-:W-:-:S02]  /*2980*/  IADD3 R7, R224, 0x5080, RZ ;  /* 0x00005080e0077810 */ /* 0x000fc40007ffe0ff */
[----:B------:R-:W-:Y:S02]  /*2990*/  IADD3.X R5, R5, UR20, R6, P0, !PT ;  /* 0x0000001405057c10 */ /* 0x000fe400087fe406 */
[C---:B------:R-:W-:Y:S02]  /*29a0*/  LEA R4, P0, R0.reuse, c[0x0][0x1f8], 0x1 ;  /* 0x00007e0000047a11 */ /* 0x040fe400078008ff */
[----:B------:R-:W-:Y:S01]  /*29b0*/  @P1 IADD3 R235, R7, -0x20, RZ ;  /* 0xffffffe007eb1810 */ /* 0x000fe20007ffe0ff */
[C---:B------:R-:W-:Y:S01]  /*29c0*/  HMMA.16816.F32 R60, R8.reuse, R24, RZ ;  /* 0x00000018083c723c */ /* 0x040fe200000018ff */
[----:B------:R-:W-:Y:S01]  /*29d0*/  LEA.HI.X R0, R0, c[0x0][0x1fc], R5, 0x1, P0 ;  /* 0x00007f0000007a11 */ /* 0x000fe200000f0c05 */
[----:B------:R-:W1:Y:S01]  /*29e0*/  SHFL.IDX PT, R20, R4, 0x2, 0x181f ;  /* 0x00581f0004147f89 */ /* 0x000e6200000e0000 */
[C---:B------:R-:W-:Y:S02]  /*29f0*/  IADD3 R241, R235.reuse, 0x800, RZ ;  /* 0x00000800ebf17810 */ /* 0x040fe40007ffe0ff */
[----:B------:R-:W-:Y:S01]  /*2a00*/  IADD3 R240, R235, 0x1000, RZ ;  /* 0x00001000ebf07810 */ /* 0x000fe20007ffe0ff */
[----:B------:R-:W2:Y:S01]  /*2a10*/  SHFL.IDX PT, R7, R4, 0x1, 0x181f ;  /* 0x00381f0004077f89 */ /* 0x000ea200000e0000 */
[----:B------:R-:W-:Y:S01]  /*2a20*/  IMAD.WIDE R24, R129, 0x2, RZ ;  /* 0x0000000281187825 */ /* 0x000fe200078e02ff */
[----:B------:R-:W-:Y:S01]  /*2a30*/  HMMA.16816.F32 R56, R8, R26, RZ ;  /* 0x0000001a0838723c */ /* 0x000fe200000018ff */
[C---:B------:R-:W-:Y:S01]  /*2a40*/  IADD3 R239, R235.reuse, 0x1800, RZ ;  /* 0x00001800ebef7810 */ /* 0x040fe20007ffe0ff */
[----:B------:R3:W5:Y:S01]  /*2a50*/  SHFL.IDX PT, R6, R4, RZ, 0x181f ;  /* 0x00181fff04067589 */ /* 0x00076200000e0000 */
[----:B------:R-:W-:-:S02]  /*2a60*/  IADD3 R238, R235, 0x2000, RZ ;  /* 0x00002000ebee7810 */ /* 0x000fc40007ffe0ff */
[----:B------:R-:W-:Y:S01]  /*2a70*/  IADD3 R237, R235, 0x2800, RZ ;  /* 0x00002800ebed7810 */ /* 0x000fe20007ffe0ff */
[----:B------:R-:W5:Y:S02]  /*2a80*/  SHFL.IDX PT, R21, R0, RZ, 0x181f ;  /* 0x00181fff00157589 */ /* 0x000f6400000e0000 */
[----:B------:R-:W-:Y:S02]  /*2a90*/  HMMA.16816.F32 R104, R12, R26, RZ ;  /* 0x0000001a0c68723c */ /* 0x000fe400000018ff */
[----:B------:R-:W5:Y:S04]  /*2aa0*/  SHFL.IDX PT, R22, R0, 0x1, 0x181f ;  /* 0x00381f0000167f89 */ /* 0x000f6800000e0000 */
[----:B------:R-:W5:Y:S02]  /*2ab0*/  SHFL.IDX PT, R0, R0, 0x2, 0x181f ;  /* 0x00581f0000007f89 */ /* 0x000f6400000e0000 */
[----:B----4-:R-:W-:Y:S01]  /*2ac0*/  HMMA.16816.F32 R48, R8, R32, RZ ;  /* 0x000000200830723c */ /* 0x010fe200000018ff */
[C---:B-1----:R-:W-:Y:S01]  /*2ad0*/  IADD3 R30, P0, R24.reuse, R20, RZ ;  /* 0x00000014181e7210 */ /* 0x042fe20007f1e0ff */
[----:B------:R-:W1:Y:S01]  /*2ae0*/  LDSM.16.M88.4 R44, [R235] ;  /* 0x00000000eb2c783b */ /* 0x000e620000000200 */
[----:B--2---:R-:W-:-:S03]  /*2af0*/  IADD3 R26, P1, R24, R7, RZ ;  /* 0x00000007181a7210 */ /* 0x004fc60007f3e0ff */
[----:B------:R-:W2:Y:S02]  /*2b00*/  LDSM.16.M88.4 R40, [R235+0x800] ;  /* 0x00080000eb28783b */ /* 0x000ea40000000200 */
[----:B------:R-:W-:Y:S01]  /*2b10*/  HMMA.16816.F32 R64, R8, R34, RZ ;  /* 0x000000220840723c */ /* 0x000fe200000018ff */
[----:B---3--:R-:W-:Y:S01]  /*2b20*/  IMAD.WIDE R4, R128, 0x2, RZ ;  /* 0x0000000280047825 */ /* 0x008fe200078e02ff */
[----:B-----5:R-:W-:Y:S01]  /*2b30*/  IADD3 R28, P3, R6, R24, RZ ;  /* 0x00000018061c7210 */ /* 0x020fe20007f7e0ff */
[----:B------:R-:W3:Y:S04]  /*2b40*/  LDSM.16.M88.4 R52, [R235+0x1000] ;  /* 0x00100000eb34783b */ /* 0x000ee80000000200 */
[----:B------:R-:W-:Y:S01]  /*2b50*/  IMAD.X R29, R21, 0x1, R25, P3 ;  /* 0x00000001151d7824 */ /* 0x000fe200018e0619 */
[----:B------:R-:W-:Y:S01]  /*2b60*/  ISETP.GE.AND P3, PT, R129, c[0x0][0x1d4], PT ;  /* 0x0000750081007a0c */ /* 0x000fe20003f66270 */
[----:B------:R-:W-:Y:S01]  /*2b70*/  HMMA.16816.F32 R84, R12, R32, RZ ;  /* 0x000000200c54723c */ /* 0x000fe200000018ff */
[----:B------:R-:W-:-:S02]  /*2b80*/  IMAD.X R27, R25, 0x1, R22, P1 ;  /* 0x00000001191b7824 */ /* 0x000fc400008e0616 */
[----:B------:R-:W-:Y:S01]  /*2b90*/  IMAD.X R31, R25, 0x1, R0, P0 ;  /* 0x00000001191f7824 */ /* 0x000fe200000e0600 */
[----:B------:R-:W-:Y:S02]  /*2ba0*/  IADD3 R24, P0, R6, R4, RZ ;  /* 0x0000000406187210 */ /* 0x000fe40007f1e0ff */
[C---:B------:R-:W-:Y:S02]  /*2bb0*/  IADD3 R6, P1, R4.reuse, R7, RZ ;  /* 0x0000000704067210 */ /* 0x040fe40007f3e0ff */
[----:B------:R-:W-:Y:S01]  /*2bc0*/  HMMA.16816.F32 R100, R12, R34, RZ ;  /* 0x000000220c64723c */ /* 0x000fe200000018ff */
[----:B------:R-:W-:Y:S01]  /*2bd0*/  IMAD.X R25, R21, 0x1, R5, P0 ;  /* 0x0000000115197824 */ /* 0x000fe200000e0605 */
[----:B------:R-:W-:Y:S01]  /*2be0*/  IADD3 R4, P0, R4, R20, RZ ;  /* 0x0000001404047210 */ /* 0x000fe20007f1e0ff */
[----:B------:R-:W-:Y:S01]  /*2bf0*/  IMAD.X R7, R5, 0x1, R22, P1 ;  /* 0x0000000105077824 */ /* 0x000fe200008e0616 */
[----:B------:R-:W-:Y:S01]  /*2c00*/  ISETP.LT.OR P1, PT, R37, 0x1, P3 ;  /* 0x000000012500780c */ /* 0x000fe20001f21670 */
[----:B------:R-:W4:Y:S02]  /*2c10*/  LDSM.16.M88.4 R20, [R233+0x8080] ;  /* 0x00808000e914783b */ /* 0x000f240000000200 */
[----:B------:R-:W-:Y:S01]  /*2c20*/  IMAD.X R5, R5, 0x1, R0, P0 ;  /* 0x0000000105057824 */ /* 0x000fe200000e0600 */
[C---:B------:R-:W-:Y:S01]  /*2c30*/  ISETP.LT.OR P0, PT, R37.reuse, 0x1, P2 ;  /* 0x000000012500780c */ /* 0x040fe20001701670 */
[----:B------:R-:W-:Y:S01]  /*2c40*/  IMAD.MOV.U32 R0, RZ, RZ, 0x40 ;  /* 0x00000040ff007424 */ /* 0x000fe200078e00ff */
[----:B-1----:R-:W-:Y:S07]  /*2c50*/  HMMA.16816.F32 R80, R16, R46, R72 ;  /* 0x0000002e1050723c */ /* 0x002fee0000001848 */
[----:B------:R-:W-:Y:S01]  /*2c60*/  @!PT LDS RZ, [RZ] ;  /* 0x00000000fffff984 */ /* 0x000fe20000000800 */
[----:B------:R-:W-:Y:S01]  /*2c70*/  @!PT LDS RZ, [RZ] ;  /* 0x00000000fffff984 */ /* 0x000fe20000000800 */
[----:B------:R-:W-:Y:S01]  /*2c80*/  @!PT LDS RZ, [RZ] ;  /* 0x00000000fffff984 */ /* 0x000fe20000000800 */
[----:B------:R1:W-:Y:S01]  /*2c90*/  LDGSTS.E.BYPASS.LTC128B.128 [R125+0x2080], [R28.64], !P1 ;  /* 0x020800001c7d7fae */ /* 0x0003e2000c901d56 */
[----:B------:R-:W-:-:S02]  /*2ca0*/  ISETP.LT.OR P1, PT, R37, 0x11, P3 ;  /* 0x000000112500780c */ /* 0x000fc40001f21670 */
[C---:B------:R-:W-:Y:S01]  /*2cb0*/  ISETP.LT.OR P3, PT, R37.reuse, 0x21, P3 ;  /* 0x000000212500780c */ /* 0x040fe20001f61670 */
[----:B------:R5:W-:Y:S01]  /*2cc0*/  LDGSTS.E.BYPASS.LTC128B.128 [R125+0x3880], [R24.64], !P0 ;  /* 0x03880000187d7fae */ /* 0x000be2000c101d56 */
[C---:B------:R-:W-:Y:S02]  /*2cd0*/  ISETP.LT.OR P0, PT, R37.reuse, 0x11, P2 ;  /* 0x000000112500780c */ /* 0x040fe40001701670 */
[----:B------:R-:W-:Y:S01]  /*2ce0*/  ISETP.LT.OR P2, PT, R37, 0x21, P2 ;  /* 0x000000212500780c */ /* 0x000fe20001741670 */
[C---:B--2---:R-:W-:Y:S06]  /*2cf0*/  HMMA.16816.F32 R76, R16.reuse, R42, R56 ;  /* 0x0000002a104c723c */ /* 0x044fec0000001838 */
[----:B------:R5:W-:Y:S01]  /*2d00*/  LDGSTS.E.BYPASS.LTC128B.128 [R125+0x2880], [R26.64], !P1 ;  /* 0x028800001a7d7fae */ /* 0x000be2000c901d56 */
[----:B------:R-:W-:Y:S01]  /*2d10*/  LOP3.LUT P1, RZ, R36, 0x4, RZ, 0xc0, !PT ;  /* 0x0000000424ff7812 */ /* 0x000fe2000782c0ff */
[----:B------:R-:W-:Y:S02]  /*2d20*/  HMMA.16816.F32 R108, R16, R44, R68 ;  /* 0x0000002c106c723c */ /* 0x000fe40000001844 */
[----:B------:R2:W-:Y:S01]  /*2d30*/  LDGSTS.E.BYPASS.LTC128B.128 [R125+0x4080], [R6.64], !P0 ;  /* 0x04080000067d7fae */ /* 0x0005e2000c101d56 */
[----:B------:R-:W-:-:S02]  /*2d40*/  SEL R0, R0, 0xffffffc0, !P1 ;  /* 0xffffffc000007807 */ /* 0x000fc40004800000 */
[----:B------:R-:W-:Y:S01]  /*2d50*/  PLOP3.LUT P0, PT, PT, PT, UP0, 0x80, 0x0 ;  /* 0x000000000000781c */ /* 0x000fe20003f0f008 */
[----:B------:R1:W-:Y:S01]  /*2d60*/  LDGSTS.E.BYPASS.LTC128B.128 [R125+0x3080], [R30.64], !P3 ;  /* 0x030800001e7d7fae */ /* 0x0003e2000d901d56 */
[----:B------:R-:W-:Y:S01]  /*2d70*/  ISETP.GT.AND P3, PT, R131, 0x2f, PT ;  /* 0x0000002f8300780c */ /* 0x000fe20003f64270 */
[----:B------:R-:W-:Y:S01]  /*2d80*/  IMAD.IADD R230, R224, 0x1, R0 ;  /* 0x00000001e0e67824 */ /* 0x000fe200078e0200 */
[C---:B------:R-:W-:Y:S01]  /*2d90*/  HMMA.16816.F32 R96, R16.reuse, R40, R60 ;  /* 0x000000281060723c */ /* 0x040fe2000000183c */
[----:B------:R2:W-:Y:S01]  /*2da0*/  LDGSTS.E.BYPASS.LTC128B.128 [R125+0x4880], [R4.64], !P2 ;  /* 0x04880000047d7fae */ /* 0x0005e2000d101d56 */
[----:B------:R-:W-:Y:S01]  /*2db0*/  IMAD.IADD R229, R0, 0x1, R235 ;  /* 0x0000000100e57824 */ /* 0x000fe200078e02eb */
[----:B------:R-:W-:Y:S02]  /*2dc0*/  LOP3.LUT R0, R120, R121, RZ, 0xfc, !PT ;  /* 0x0000007978007212 */ /* 0x000fe400078efcff */
[----:B------:R-:W-:Y:S03]  /*2dd0*/  LDSM.16.M88.4 R8, [R232+0xa080] ;  /* 0x00a08000e808783b */ /* 0x000fe60000000200 */
[C---:B---3--:R-:W-:Y:S01]  /*2de0*/  HMMA.16816.F32 R88, R16.reuse, R52, R48 ;  /* 0x000000341058723c */ /* 0x048fe20000001830 */
[----:B------:R-:W-:Y:S04]  /*2df0*/  LDSM.16.M88.4 R32, [R230+0x6080] ;  /* 0x00608000e620783b */ /* 0x000fe80000000200 */
[----:B------:R-:W-:Y:S03]  /*2e00*/  LDSM.16.M88.4 R12, [R232+0x8080] ;  /* 0x00808000e80c783b */ /* 0x000fe60000000200 */
[----:B------:R-:W-:Y:S01]  /*2e10*/  HMMA.16816.F32 R72, R16, R54, R64 ;  /* 0x000000361048723c */ /* 0x000fe20000001840 */
[----:B-----5:R-:W3:Y:S04]  /*2e20*/  LDSM.16.M88.4 R24, [R230+0x5880] ;  /* 0x00588000e618783b */ /* 0x020ee80000000200 */
[----:B------:R-:W-:Y:S03]  /*2e30*/  LDSM.16.M88.4 R36, [R229] ;  /* 0x00000000e524783b */ /* 0x000fe60000000200 */
[C---:B----4-:R-:W-:Y:S01]  /*2e40*/  HMMA.16816.F32 R68, R20.reuse, R44, R112 ;  /* 0x0000002c1444723c */ /* 0x050fe20000001870 */
[----:B-1----:R-:W1:Y:S04]  /*2e50*/  LDSM.16.M88.4 R28, [R230+0x5080] ;  /* 0x00508000e61c783b */ /* 0x002e680000000200 */
[----:B--2---:R-:W2:Y:S03]  /*2e60*/  LDSM.16.M88.4 R4, [R234+0xa080] ;  /* 0x00a08000ea04783b */ /* 0x004ea60000000200 */
[C---:B------:R-:W-:Y:S01]  /*2e70*/  HMMA.16816.F32 R56, R20.reuse, R40, R92 ;  /* 0x000000281438723c */ /* 0x040fe2000000185c */
[----:B------:R-:W4:Y:S04]  /*2e80*/  LDSM.16.M88.4 R60, [R229+0x800] ;  /* 0x00080000e53c783b */ /* 0x000f280000000200 */
[----:B------:R-:W5:Y:S03]  /*2e90*/  LDSM.16.M88.4 R64, [R229+0x1000] ;  /* 0x00100000e540783b */ /* 0x000f660000000200 */
[C---:B------:R-:W-:Y:S01]  /*2ea0*/  HMMA.16816.F32 R48, R20.reuse, R52, R84 ;  /* 0x000000341430723c */ /* 0x040fe20000001854 */
[----:B------:R-:W0:Y:S07]  /*2eb0*/  LDGDEPBAR ;  /* 0x00000000000079af */ /* 0x000e2e0000000000 */
[C---:B------:R-:W-:Y:S08]  /*2ec0*/  HMMA.16816.F32 R44, R20.reuse, R46, R116 ;  /* 0x0000002e142c723c */ /* 0x040ff00000001874 */
[C---:B------:R-:W-:Y:S08]  /*2ed0*/  HMMA.16816.F32 R16, R20.reuse, R42, R104 ;  /* 0x0000002a1410723c */ /* 0x040ff00000001868 */
[----:B------:R-:W-:Y:S01]  /*2ee0*/  HMMA.16816.F32 R52, R20, R54, R100 ;  /* 0x000000361434723c */ /* 0x000fe20000001864 */
[----:B------:R-:W2:Y:S07]  /*2ef0*/  LDSM.16.M88.4 R20, [R234+0x8080] ;  /* 0x00808000ea14783b */ /* 0x000eae0000000200 */
[C---:B---3--:R-:W-:Y:S08]  /*2f00*/  HMMA.16816.F32 R84, R8.reuse, R26, R76 ;  /* 0x0000001a0854723c */ /* 0x048ff0000000184c */
[C---:B-1----:R-:W-:Y:S08]  /*2f10*/  HMMA.16816.F32 R40, R8.reuse, R28, R108 ;  /* 0x0000001c0828723c */ /* 0x042ff0000000186c */
[C---:B------:R-:W-:Y:S08]  /*2f20*/  HMMA.16816.F32 R92, R8.reuse, R24, R96 ;  /* 0x00000018085c723c */ /* 0x040ff00000001860 */
[C---:B------:R-:W-:Y:S08]  /*2f30*/  HMMA.16816.F32 R88, R8.reuse, R32, R88 ;  /* 0x000000200858723c */ /* 0x040ff00000001858 */
[C---:B------:R-:W-:Y:S08]  /*2f40*/  HMMA.16816.F32 R80, R8.reuse, R30, R80 ;  /* 0x0000001e0850723c */ /* 0x040ff00000001850 */
[----:B------:R-:W-:Y:S08]  /*2f50*/  HMMA.16816.F32 R76, R8, R34, R72 ;  /* 0x00000022084c723c */ /* 0x000ff00000001848 */
[C---:B------:R-:W-:Y:S08]  /*2f60*/  HMMA.16816.F32 R8, R12.reuse, R28, R68 ;  /* 0x0000001c0c08723c */ /* 0x040ff00000001844 */
[C---:B------:R-:W-:Y:S01]  /*2f70*/  HMMA.16816.F32 R44, R12.reuse, R30, R44 ;  /* 0x0000001e0c2c723c */ /* 0x040fe2000000182c */
[----:B------:R-:W-:Y:S07]  /*2f80*/  LDSM.16.M88.4 R28, [R224+0x6880] ;  /* 0x00688000e01c783b */ /* 0x000fee0000000200 */
[C---:B------:R-:W-:Y:S08]  /*2f90*/  HMMA.16816.F32 R56, R12.reuse, R24, R56 ;  /* 0x000000180c38723c */ /* 0x040ff00000001838 */
[C---:B------:R-:W-:Y:S01]  /*2fa0*/  HMMA.16816.F32 R104, R12.reuse, R26, R16 ;  /* 0x0000001a0c68723c */ /* 0x040fe20000001810 */
[----:B------:R-:W1:Y:S04]  /*2fb0*/  LDSM.16.M88.4 R16, [R231+0xe080] ;  /* 0x00e08000e710783b */ /* 0x000e680000000200 */
[----:B------:R-:W3:Y:S03]  /*2fc0*/  LDSM.16.M88.4 R24, [R224+0x7080] ;  /* 0x00708000e018783b */ /* 0x000ee60000000200 */
[C---:B------:R-:W-:Y:S01]  /*2fd0*/  HMMA.16816.F32 R108, R12.reuse, R32, R48 ;  /* 0x000000200c6c723c */ /* 0x040fe20000001830 */
[----:B------:R-:W-:Y:S07]  /*2fe0*/  LDSM.16.M88.4 R48, [R235+0x1800] ;  /* 0x00180000eb30783b */ /* 0x000fee0000000200 */
[----:B------:R-:W-:Y:S01]  /*2ff0*/  HMMA.16816.F32 R52, R12, R34, R52 ;  /* 0x000000220c34723c */ /* 0x000fe20000001834 */
[----:B------:R-:W1:Y:S07]  /*3000*/  LDSM.16.M88.4 R12, [R224+0x7880] ;  /* 0x00788000e00c783b */ /* 0x000e6e0000000200 */
[C---:B--2---:R-:W-:Y:S08]  /*3010*/  HMMA.16816.F32 R40, R4.reuse, R36, R40 ;  /* 0x000000240428723c */ /* 0x044ff00000001828 */
[C---:B------:R-:W-:Y:S08]  /*3020*/  HMMA.16816.F32 R32, R4.reuse, R38, R80 ;  /* 0x000000260420723c */ /* 0x040ff00000001850 */
[C---:B----4-:R-:W-:Y:S08]  /*3030*/  HMMA.16816.F32 R68, R4.reuse, R60, R92 ;  /* 0x0000003c0444723c */ /* 0x050ff0000000185c */
[C---:B------:R-:W-:Y:S08]  /*3040*/  HMMA.16816.F32 R72, R4.reuse, R62, R84 ;  /* 0x0000003e0448723c */ /* 0x040ff00000001854 */
[----:B-----5:R-:W-:Y:S08]  /*3050*/  HMMA.16816.F32 R100, R4, R64, R88 ;  /* 0x000000400464723c */ /* 0x020ff00000001858 */
[----:B------:R-:W-:Y:S01]  /*3060*/  HMMA.16816.F32 R92, R20, R36, R8 ;  /* 0x00000024145c723c */ /* 0x000fe20000001808 */
[----:B------:R-:W2:Y:S07]  /*3070*/  LDSM.16.M88.4 R8, [R231+0xc080] ;  /* 0x00c08000e708783b */ /* 0x000eae0000000200 */
[----:B------:R-:W-:Y:S01]  /*3080*/  HMMA.16816.F32 R96, R4, R66, R76 ;  /* 0x000000420460723c */ /* 0x000fe2000000184c */
[----:B------:R-:W-:Y:S07]  /*3090*/  LDSM.16.M88.4 R4, [R233+0xe080] ;  /* 0x00e08000e904783b */ /* 0x000fee0000000200 */
[C---:B------:R-:W-:Y:S01]  /*30a0*/  HMMA.16816.F32 R84, R20.reuse, R38, R44 ;  /* 0x000000261454723c */ /* 0x040fe2000000182c */
[----:B------:R-:W4:Y:S07]  /*30b0*/  LDSM.16.M88.4 R44, [R235+0x2000] ;  /* 0x00200000eb2c783b */ /* 0x000f2e0000000200 */
[C---:B------:R-:W-:Y:S01]  /*30c0*/  HMMA.16816.F32 R88, R20.reuse, R60, R56 ;  /* 0x0000003c1458723c */ /* 0x040fe20000001838 */
[----:B------:R-:W5:Y:S07]  /*30d0*/  LDSM.16.M88.4 R56, [R235+0x2800] ;  /* 0x00280000eb38783b */ /* 0x000f6e0000000200 */
[C---:B------:R-:W-:Y:S08]  /*30e0*/  HMMA.16816.F32 R104, R20.reuse, R62, R104 ;  /* 0x0000003e1468723c */ /* 0x040ff00000001868 */
[C---:B------:R-:W-:Y:S08]  /*30f0*/  HMMA.16816.F32 R108, R20.reuse, R64, R108 ;  /* 0x00000040146c723c */ /* 0x040ff0000000186c */
[----:B------:R-:W-:Y:S01]  /*3100*/  HMMA.16816.F32 R80, R20, R66, R52 ;  /* 0x000000421450723c */ /* 0x000fe20000001834 */
[----:B------:R-:W2:Y:S07]  /*3110*/  LDSM.16.M88.4 R20, [R233+0xc080] ;  /* 0x00c08000e914783b */ /* 0x000eae0000000200 */
[C---:B-1----:R-:W-:Y:S08]  /*3120*/  HMMA.16816.F32 R76, R16.reuse, R28, R40 ;  /* 0x0000001c104c723c */ /* 0x042ff00000001828 */
[C---:B------:R-:W-:Y:S08]  /*3130*/  HMMA.16816.F32 R52, R16.reuse, R30, R32 ;  /* 0x0000001e1034723c */ /* 0x040ff00000001820 */
[C---:B---3--:R-:W-:Y:S08]  /*3140*/  HMMA.16816.F32 R36, R16.reuse, R26, R72 ;  /* 0x0000001a1024723c */ /* 0x048ff00000001848 */
[C---:B------:R-:W-:Y:S08]  /*3150*/  HMMA.16816.F32 R40, R16.reuse, R24, R68 ;  /* 0x000000181028723c */ /* 0x040ff00000001844 */
[C---:B------:R-:W-:Y:S08]  /*3160*/  HMMA.16816.F32 R32, R16.reuse, R12, R100 ;  /* 0x0000000c1020723c */ /* 0x040ff00000001864 */
[----:B------:R-:W-:Y:S01]  /*3170*/  HMMA.16816.F32 R64, R16, R14, R96 ;  /* 0x0000000e1040723c */ /* 0x000fe20000001860 */
[----:B------:R-:W-:Y:S07]  /*3180*/  LDSM.16.M88.4 R16, [R232+0xe080] ;  /* 0x00e08000e810783b */ /* 0x000fee0000000200 */
[C---:B--2---:R-:W-:Y:S08]  /*3190*/  HMMA.16816.F32 R72, R8.reuse, R28, R92 ;  /* 0x0000001c0848723c */ /* 0x044ff0000000185c */
[C---:B------:R-:W-:Y:S08]  /*31a0*/  HMMA.16816.F32 R68, R8.reuse, R30, R84 ;  /* 0x0000001e0844723c */ /* 0x040ff00000001854 */
[C---:B------:R-:W-:Y:S08]  /*31b0*/  HMMA.16816.F32 R60, R8.reuse, R24, R88 ;  /* 0x00000018083c723c */ /* 0x040ff00000001858 */
[C---:B------:R-:W-:Y:S08]  /*31c0*/  HMMA.16816.F32 R28, R8.reuse, R26, R104 ;  /* 0x0000001a081c723c */ /* 0x040ff00000001868 */
[C---:B------:R-:W-:Y:S08]  /*31d0*/  HMMA.16816.F32 R24, R8.reuse, R12, R108 ;  /* 0x0000000c0818723c */ /* 0x040ff0000000186c */
[----:B------:R-:W-:Y:S01]  /*31e0*/  HMMA.16816.F32 R80, R8, R14, R80 ;  /* 0x0000000e0850723c */ /* 0x000fe20000001850 */
[----:B------:R-:W-:Y:S04]  /*31f0*/  LDSM.16.M88.4 R12, [R232+0xc080] ;  /* 0x00c08000e80c783b */ /* 0x000fe80000000200 */
[----:B------:R-:W-:Y:S03]  /*3200*/  LDSM.16.M88.4 R8, [R234+0xc080] ;  /* 0x00c08000ea08783b */ /* 0x000fe60000000200 */
[C---:B----4-:R-:W-:Y:S01]  /*3210*/  HMMA.16816.F32 R104, R4.reuse, R46, R36 ;  /* 0x0000002e0468723c */ /* 0x050fe20000001824 */
[----:B------:R-:W1:Y:S07]  /*3220*/  LDSM.16.M88.4 R36, [R230+0x7080] ;  /* 0x00708000e624783b */ /* 0x000e6e0000000200 */
[C---:B------:R-:W-:Y:S01]  /*3230*/  HMMA.16816.F32 R108, R4.reuse, R44, R40 ;  /* 0x0000002c046c723c */ /* 0x040fe20000001828 */
[----:B------:R-:W2:Y:S07]  /*3240*/  LDSM.16.M88.4 R40, [R230+0x6880] ;  /* 0x00688000e628783b */ /* 0x000eae0000000200 */
[C---:B-----5:R-:W-:Y:S01]  /*3250*/  HMMA.16816.F32 R100, R4.reuse, R56, R32 ;  /* 0x000000380464723c */ /* 0x060fe20000001820 */
[----:B------:R-:W3:Y:S07]  /*3260*/  LDSM.16.M88.4 R32, [R230+0x7880] ;  /* 0x00788000e620783b */ /* 0x000eee0000000200 */
[C---:B------:R-:W-:Y:S08]  /*3270*/  HMMA.16816.F32 R112, R4.reuse, R48, R76 ;  /* 0x000000300470723c */ /* 0x040ff0000000184c */
[C---:B------:R-:W-:Y:S08]  /*3280*/  HMMA.16816.F32 R76, R4.reuse, R50, R52 ;  /* 0x00000032044c723c */ /* 0x040ff00000001834 */
[----:B------:R-:W-:Y:S01]  /*3290*/  HMMA.16816.F32 R52, R4, R58, R64 ;  /* 0x0000003a0434723c */ /* 0x000fe20000001840 */
[----:B------:R-:W-:Y:S07]  /*32a0*/  LDSM.16.M88.4 R4, [R236+0xe080] ;  /* 0x00e08000ec04783b */ /* 0x000fee0000000200 */
[C---:B------:R-:W-:Y:S08]  /*32b0*/  HMMA.16816.F32 R96, R20.reuse, R48, R72 ;  /* 0x000000301460723c */ /* 0x040ff00000001848 */
[C---:B------:R-:W-:Y:S08]  /*32c0*/  HMMA.16816.F32 R92, R20.reuse, R50, R68 ;  /* 0x00000032145c723c */ /* 0x040ff00000001844 */
[C---:B------:R-:W-:Y:S08]  /*32d0*/  HMMA.16816.F32 R88, R20.reuse, R44, R60 ;  /* 0x0000002c1458723c */ /* 0x040ff0000000183c */
[C---:B------:R-:W-:Y:S01]  /*32e0*/  HMMA.16816.F32 R84, R20.reuse, R46, R28 ;  /* 0x0000002e1454723c */ /* 0x040fe2000000181c */
[----:B------:R-:W-:Y:S07]  /*32f0*/  LDSM.16.M88.4 R28, [R229+0x1800] ;  /* 0x00180000e51c783b */ /* 0x000fee0000000200 */
[C---:B------:R-:W-:Y:S01]  /*3300*/  HMMA.16816.F32 R60, R20.reuse, R56, R24 ;  /* 0x00000038143c723c */ /* 0x040fe20000001818 */
[----:B------:R-:W4:Y:S07]  /*3310*/  LDSM.16.M88.4 R24, [R229+0x2000] ;  /* 0x00200000e518783b */ /* 0x000f2e0000000200 */
[----:B------:R-:W-:Y:S01]  /*3320*/  HMMA.16816.F32 R56, R20, R58, R80 ;  /* 0x0000003a1438723c */ /* 0x000fe20000001850 */
[----:B------:R-:W5:Y:S01]  /*3330*/  LDSM.16.M88.4 R20, [R229+0x2800] ;  /* 0x00280000e514783b */ /* 0x000f620000000200 */
[----:B------:R-:W-:-:S06]  /*3340*/  DEPBAR.LE SB0, 0x0 ;  /* 0x000080000000791a */ /* 0x000fcc0000000000 */
[C---:B-1----:R-:W-:Y:S08]  /*3350*/  HMMA.16816.F32 R72, R16.reuse, R36, R108 ;  /* 0x000000241048723c */ /* 0x042ff0000000186c */
[C---:B--2---:R-:W-:Y:S08]  /*3360*/  HMMA.16816.F32 R80, R16.reuse, R40, R112 ;  /* 0x000000281050723c */ /* 0x044ff00000001870 */
[C---:B------:R-:W-:Y:S08]  /*3370*/  HMMA.16816.F32 R76, R16.reuse, R42, R76 ;  /* 0x0000002a104c723c */ /* 0x040ff0000000184c */
[----:B---3--:R-:W-:Y:S08]  /*3380*/  HMMA.16816.F32 R52, R16, R34, R52 ;  /* 0x000000221034723c */ /* 0x008ff00000001834 */
[C---:B------:R-:W-:Y:S08]  /*3390*/  HMMA.16816.F32 R48, R12.reuse, R40, R96 ;  /* 0x000000280c30723c */ /* 0x040ff00000001860 */
[----:B------:R-:W-:Y:S08]  /*33a0*/  HMMA.16816.F32 R44, R12, R42, R92 ;  /* 0x0000002a0c2c723c */ /* 0x000ff0000000185c */
[C---:B------:R-:W-:Y:S08]  /*33b0*/  HMMA.16816.F32 R68, R16.reuse, R38, R104 ;  /* 0x000000261044723c */ /* 0x040ff00000001868 */
[----:B------:R-:W-:Y:S08]  /*33c0*/  HMMA.16816.F32 R64, R16, R32, R100 ;  /* 0x000000201040723c */ /* 0x000ff00000001864 */
[C---:B------:R-:W-:Y:S08]  /*33d0*/  HMMA.16816.F32 R40, R12.reuse, R36, R88 ;  /* 0x000000240c28723c */ /* 0x040ff00000001858 */
[C---:B------:R-:W-:Y:S08]  /*33e0*/  HMMA.16816.F32 R36, R12.reuse, R38, R84 ;  /* 0x000000260c24723c */ /* 0x040ff00000001854 */
[C---:B------:R-:W-:Y:S08]  /*33f0*/  HMMA.16816.F32 R16, R12.reuse, R32, R60 ;  /* 0x000000200c10723c */ /* 0x040ff0000000183c */
[----:B------:R-:W-:Y:S08]  /*3400*/  HMMA.16816.F32 R12, R12, R34, R56 ;  /* 0x000000220c0c723c */ /* 0x000ff00000001838 */
[C---:B----4-:R-:W-:Y:S08]  /*3410*/  HMMA.16816.F32 R92, R4.reuse, R24, R72 ;  /* 0x00000018045c723c */ /* 0x050ff00000001848 */
[C---:B-----5:R-:W-:Y:S08]  /*3420*/  HMMA.16816.F32 R72, R4.reuse, R22, R52 ;  /* 0x000000160448723c */ /* 0x060ff00000001834 */
[C---:B------:R-:W-:Y:S08]  /*3430*/  HMMA.16816.F32 R84, R4.reuse, R28, R80 ;  /* 0x0000001c0454723c */ /* 0x040ff00000001850 */
[-C--:B------:R-:W-:Y:S08]  /*3440*/  HMMA.16816.F32 R88, R4, R30.reuse, R76 ;  /* 0x0000001e0458723c */ /* 0x080ff0000000184c */
[----:B------:R-:W-:Y:S08]  /*3450*/  HMMA.16816.F32 R52, R8, R30, R44 ;  /* 0x0000001e0834723c */ /* 0x000ff0000000182c */
[C---:B------:R-:W-:Y:S08]  /*3460*/  HMMA.16816.F32 R80, R4.reuse, R26, R68 ;  /* 0x0000001a0450723c */ /* 0x040ff00000001844 */
[----:B------:R-:W-:Y:S07]  /*3470*/  HMMA.16816.F32 R76, R4, R20, R64 ;  /* 0x00000014044c723c */ /* 0x000fee0000001840 */
[----:B------:R-:W-:Y:S01]  /*3480*/  IADD3 R4, R125, 0x2080, RZ ;  /* 0x000020807d047810 */ /* 0x000fe20007ffe0ff */
[C---:B------:R-:W-:Y:S04]  /*3490*/  HMMA.16816.F32 R44, R8.reuse, R24, R40 ;  /* 0x00000018082c723c */ /* 0x040fe80000001828 */
[----:B------:R1:W-:Y:S04]  /*34a0*/  STL [R1+0x8], R4 ;  /* 0x0000080401007387 */ /* 0x0003e80000100800 */
[C---:B------:R-:W-:Y:S07]  /*34b0*/  HMMA.16816.F32 R40, R8.reuse, R22, R12 ;  /* 0x000000160828723c */ /* 0x040fee000000180c */
[----:B------:R-:W-:Y:S01]  /*34c0*/  SHF.R.S32.HI R12, RZ, 0x1f, R128 ;  /* 0x0000001fff0c7819 */ /* 0x000fe20000011480 */
[C---:B------:R-:W-:Y:S04]  /*34d0*/  HMMA.16816.F32 R56, R8.reuse, R28, R48 ;  /* 0x0000001c0838723c */ /* 0x040fe80000001830 */
[----:B------:R1:W-:Y:S04]  /*34e0*/  STL [R1+0x44], R12 ;  /* 0x0000440c01007387 */ /* 0x0003e80000100800 */
[C---:B------:R-:W-:Y:S08]  /*34f0*/  HMMA.16816.F32 R48, R8.reuse, R26, R36 ;  /* 0x0000001a0830723c */ /* 0x040ff00000001824 */
[----:B------:R-:W-:Y:S01]  /*3500*/  HMMA.16816.F32 R32, R8, R20, R16 ;  /* 0x000000140820723c */ /* 0x000fe20000001810 */
[----:B------:R-:W-:Y:S06]  /*3510*/  BAR.SYNC.DEFER_BLOCKING 0x0 ;  /* 0x0000000000007b1d */ /* 0x000fec0000010000 */
[----:B------:R-:W-:Y:S05]  /*3520*/  @!P0 BRA `(.L_x_1080) ;  /* 0x000003e000008947 */ /* 0x000fea0003800000 */
[----:B-1----:R-:W-:Y:S02]  /*3530*/  IMAD.U32 R4, RZ, RZ, UR21 ;  /* 0x00000015ff047e24 */ /* 0x002fe4000f8e00ff */
        /* <DEDUP_REMOVED lines=30> */
[----:B------:R-:W-:-:S03]  /*3720*/  SHF.L.U64.HI R6, R129, 0x1, R130 ;  /* 0x0000000181067819 */ /* 0x000fc60000010282 */
[----:B------:R-:W-:Y:S04]  /*3730*/  SHFL.IDX PT, R9, R4, 0x2, 0x181f ;  /* 0x00581f0004097f89 */ /* 0x000fe800000e0000 */
[----:B------:R-:W1:Y:S04]  /*3740*/  SHFL.IDX PT, R10, R5, RZ, 0x181f ;  /* 0x00181fff050a7589 */ /* 0x000e6800000e0000 */
[----:B------:R2:W3:Y:S04]  /*3750*/  SHFL.IDX PT, R11, R5, 0x1, 0x181f ;  /* 0x00381f00050b7f89 */ /* 0x0004e800000e0000 */
[----:B------:R-:W4:Y:S04]  /*3760*/  SHFL.IDX PT, R13, R4, RZ, 0x181f ;  /* 0x00181fff040d7589 */ /* 0x000f2800000e0000 */
[----:B------:R5:W3:Y:S01]  /*3770*/  SHFL.IDX PT, R18, R4, 0x1, 0x181f ;  /* 0x00381f0004127f89 */ /* 0x000ae200000e0000 */
[----:B-1----:R-:W-:-:S02]  /*3780*/  IADD3 R14, P2, R10, R15, RZ ;  /* 0x0000000f0a0e7210 */ /* 0x002fc40007f5e0ff */
[----:B--2---:R-:W-:-:S04]  /*3790*/  IADD3 R5, -R19, 0x10, RZ ;  /* 0x0000001013057810 */ /* 0x004fc80007ffe1ff */
[----:B------:R-:W-:Y:S01]  /*37a0*/  LOP3.LUT R5, R5, 0xf, RZ, 0xc0, !PT ;  /* 0x0000000f05057812 */ /* 0x000fe200078ec0ff */
[----:B-----5:R-:W-:-:S03]  /*37b0*/  IMAD.SHL.U32 R4, R128, 0x2, RZ ;  /* 0x0000000280047824 */ /* 0x020fc600078e00ff */
[----:B------:R-:W-:Y:S02]  /*37c0*/  IADD3 R16, P1, P0, R5, R7, R15 ;  /* 0x0000000705107210 */ /* 0x000fe4000783e00f */
[----:B------:R-:W-:Y:S02]  /*37d0*/  LOP3.LUT R5, R8, 0xf, RZ, 0xc0, !PT ;  /* 0x0000000f08057812 */ /* 0x000fe400078ec0ff */
[----:B------:R-:W-:Y:S02]  /*37e0*/  IADD3.X R17, RZ, R9, R6, P1, P0 ;  /* 0x00000009ff117210 */ /* 0x000fe40000fe0406 */
[----:B------:R-:W-:Y:S02]  /*37f0*/  IADD3 R8, P1, P0, R5, R7, R4 ;  /* 0x0000000705087210 */ /* 0x000fe4000783e004 */
        /* <DEDUP_REMOVED lines=8> */
[----:B------:R-:W-:Y:S01]  /*3880*/  IMAD.X R11, R18, 0x1, R6, P0 ;  /* 0x00000001120b7824 */ /* 0x000fe200000e0606 */
        /* <DEDUP_REMOVED lines=8> */
.L_x_1080:
[----:B-1----:R-:W-:Y:S01]  /*3910*/  FMUL.FTZ R4, R52, c[0x0][0x320] ;  /* 0x0000c80034047a20 */ /* 0x002fe20000410000 */
[----:B------:R-:W-:Y:S01]  /*3920*/  SHF.R.S32.HI R7, RZ, 0x1f, R122 ;  /* 0x0000001fff077819 */ /* 0x000fe2000001147a */
        /* <DEDUP_REMOVED lines=13> */
[----:B------:R-:W-:Y:S01]  /*3a00*/  ULOP3.LUT UR21, URZ, UR21, URZ, 0x33, !UPT ;  /* 0x000000153f157292 */ /* 0x000fe2000f8e333f */
[----:B------:R-:W-:Y:S01]  /*3a10*/  PLOP3.LUT P0, PT, PT, PT, UP1, 0x80, 0x0 ;  /* 0x000000000000781c */ /* 0x000fe20003f0f018 */
[----:B-1----:R-:W-:-:S03]  /*3a20*/  FMUL.FTZ R4, R53, c[0x0][0x320] ;  /* 0x0000c80035047a20 */ /* 0x002fc60000410000 */
        /* <DEDUP_REMOVED lines=18> */
[C---:B------:R-:W-:Y:S02]  /*3b50*/  SHF.L.U32 R8, R5.reuse, 0x5, RZ ;  /* 0x0000000505087819 */ /* 0x040fe400000006ff */
[----:B------:R-:W-:Y:S02]  /*3b60*/  LOP3.LUT R9, R5, 0x1ffffffe, RZ, 0xc0, !PT ;  /* 0x1ffffffe05097812 */ /* 0x000fe400078ec0ff */
[----:B------:R-:W-:Y:S02]  /*3b70*/  LOP3.LUT R5, R8, 0xffffffc0, RZ, 0xc0, !PT ;  /* 0xffffffc008057812 */ /* 0x000fe400078ec0ff */
[----:B------:R-:W-:Y:S01]  /*3b80*/  IADD3 R7, R4, -R7, RZ ;  /* 0x8000000704077210 */ /* 0x000fe20007ffe0ff */
[----:B------:R-:W-:Y:S02]  /*3b90*/  IMAD.IADD R6, R6, 0x1, -R9 ;  /* 0x0000000106067824 */ /* 0x000fe400078e0a09 */
[----:B------:R-:W-:-:S02]  /*3ba0*/  IMAD.IADD R5, R5, 0x1, R11 ;  /* 0x0000000105057824 */ /* 0x000fc400078e020b */
[----:B------:R-:W-:Y:S02]  /*3bb0*/  IMAD.SHL.U32 R8, R7, 0x2, RZ ;  /* 0x0000000207087824 */ /* 0x000fe400078e00ff */
[----:B------:R-:W-:Y:S02]  /*3bc0*/  IMAD R12, R6, 0x8, R5 ;  /* 0x00000008060c7824 */ /* 0x000fe400078e0205 */
[----:B------:R-:W-:Y:S01]  /*3bd0*/  FMUL.FTZ R5, R33, c[0x0][0x320] ;  /* 0x0000c80021057a20 */ /* 0x000fe20000410000 */
[----:B------:R-:W-:Y:S01]  /*3be0*/  IADD3 R16, -R8, UR32, RZ ;  /* 0x0000002008107c10 */ /* 0x000fe2000fffe1ff */
[----:B------:R-:W-:Y:S01]  /*3bf0*/  @P1 IMAD.HI.U32 R6, R12, c[0x0][0x2c8], RZ ;  /* 0x0000b2000c061a27 */ /* 0x000fe200078e00ff */
[----:B------:R3:W-:Y:S01]  /*3c00*/  STL [R1+0x38], R12 ;  /* 0x0000380c01007387 */ /* 0x0007e20000100800 */
[----:B------:R5:W1:Y:S02]  /*3c10*/  MUFU.TANH R24, R5 ;  /* 0x0000000500187308 */ /* 0x000a640000002400 */
[----:B------:R-:W-:Y:S01]  /*3c20*/  IMAD.U32 R4, RZ, RZ, UR29 ;  /* 0x0000001dff047e24 */ /* 0x000fe2000f8e00ff */
[----:B------:R-:W-:Y:S01]  /*3c30*/  STL [R1+0x24], R8 ;  /* 0x0000240801007387 */ /* 0x000fe20000100800 */
[----:B------:R-:W-:-:S03]  /*3c40*/  FMUL.FTZ R7, R57, c[0x0][0x320] ;  /* 0x0000c80039077a20 */ /* 0x000fc60000410000 */
[----:B------:R-:W-:Y:S01]  /*3c50*/  IADD3 R4, -R8, 0x1, R4 ;  /* 0x0000000108047810 */ /* 0x000fe20007ffe104 */
[----:B------:R-:W1:Y:S03]  /*3c60*/  MUFU.TANH R17, R7 ;  /* 0x0000000700117308 */ /* 0x000e660000002400 */
[----:B------:R-:W-:-:S04]  /*3c70*/  IADD3 R4, R4, -UR12, RZ ;  /* 0x8000000c04047c10 */ /* 0x000fc8000fffe0ff */
[----:B------:R-:W-:Y:S01]  /*3c80*/  IADD3 R13, R4, c[0x0][0x328], RZ ;  /* 0x0000ca00040d7a10 */ /* 0x000fe20007ffe0ff */
[----:B-----5:R-:W-:Y:S01]  /*3c90*/  FMUL.FTZ R5, R40, c[0x0][0x320] ;  /* 0x0000c80028057a20 */ /* 0x020fe20000410000 */
[----:B------:R-:W-:-:S03]  /*3ca0*/  IADD3 R15, R4, UR21, RZ ;  /* 0x00000015040f7c10 */ /* 0x000fc6000fffe0ff */
        /* <DEDUP_REMOVED lines=9> */
[----:B---3--:R-:W-:-:S05]  /*3d40*/  IMAD.U32 R5, RZ, RZ, UR32 ;  /* 0x00000020ff057e24 */ /* 0x008fca000f8e00ff */
[----:B------:R-:W-:Y:S02]  /*3d50*/  IADD3 R14, -R8, UR8, R5 ;  /* 0x00000008080e7c10 */ /* 0x000fe4000fffe105 */
[----:B------:R-:W-:-:S04]  /*3d60*/  IADD3 R5, R13, R6, RZ ;  /* 0x000000060d057210 */ /* 0x000fc80007ffe0ff */
[----:B------:R-:W-:Y:S01]  /*3d70*/  IMNMX R5, R5, R14, PT ;  /* 0x0000000e05057217 */ /* 0x000fe20003800200 */
[----:B------:R-:W-:Y:S05]  /*3d80*/  @P0 BRA `(.L_x_1081) ;  /* 0x0000015000000947 */ /* 0x000fea0003800000 */
[----:B-12-4-:R-:W-:Y:S01]  /*3d90*/  IMAD.U32 R7, RZ, RZ, UR12 ;  /* 0x0000000cff077e24 */ /* 0x016fe2000f8e00ff */
[----:B------:R-:W-:Y:S04]  /*3da0*/  BSSY B0, `(.L_x_1082) ;  /* 0x000000f000007945 */ /* 0x000fe80003800000 */
[----:B------:R-:W-:-:S04]  /*3db0*/  IADD3 R6, -R7, UR8, R6 ;  /* 0x0000000807067c10 */ /* 0x000fc8000fffe106 */
        /* <DEDUP_REMOVED lines=9> */
.L_x_1083:
[----:B------:R-:W-:-:S04]  /*3e50*/  MOV R7, c[0x0][0x32c] ;  /* 0x0000cb0000077a02 */ /* 0x000fc80000000f00 */
[----:B------:R-:W-:-:S13]  /*3e60*/  ISETP.NE.AND P0, PT, R7, 0x1, PT ;  /* 0x000000010700780c */ /* 0x000fda0003f05270 */
[----:B------:R-:W-:-:S05]  /*3e70*/  @P0 IMAD.HI.U32 R7, R6, c[0x0][0x330], RZ ;  /* 0x0000cc0006070a27 */ /* 0x000fca00078e00ff */
[----:B------:R-:W-:Y:S02]  /*3e80*/  @P0 SHF.R.U32.HI R6, RZ, c[0x0][0x334], R7 ;  /* 0x0000cd00ff060a19 */ /* 0x000fe40000011607 */
.L_x_1084:
[----:B------:R-:W-:Y:S05]  /*3e90*/  BSYNC B0 ;  /* 0x0000000000007941 */ /* 0x000fea0003800000 */
.L_x_1082:
[----:B------:R-:W-:-:S05]  /*3ea0*/  IMAD R6, R6, c[0x0][0x32c], R16 ;  /* 0x0000cb0006067a24 */ /* 0x000fca00078e0210 */
[----:B------:R-:W-:Y:S02]  /*3eb0*/  IADD3 R7, R6, c[0x0][0x32c], RZ ;  /* 0x0000cb0006077a10 */ /* 0x000fe40007ffe0ff */
[----:B------:R-:W-:Y:S02]  /*3ec0*/  IMNMX R4, R4, R6, !PT ;  /* 0x0000000604047217 */ /* 0x000fe40007800200 */
[----:B------:R-:W-:Y:S02]  /*3ed0*/  IMNMX R5, R5, R7, PT ;  /* 0x0000000705057217 */ /* 0x000fe40003800200 */
.L_x_1081:
        /* <DEDUP_REMOVED lines=10> */
[----:B------:R-:W-:Y:S01]  /*3f80*/  ISETP.GT.AND P0, PT, R4, RZ, P0 ;  /* 0x000000ff0400720c */ /* 0x000fe20000704270 */
[----:B------:R-:W-:Y:S01]  /*3f90*/  UISETP.GE.AND UP5, UPT, UR32, 0x19, UPT ;  /* 0x000000192000788c */ /* 0x000fe2000bfa6270 */
[----:B------:R-:W-:Y:S01]  /*3fa0*/  PLOP3.LUT P2, PT, PT, PT, UP3, 0x40, 0x0 ;  /* 0x000000000000781c */ /* 0x000fe20003f4e838 */
[----:B------:R-:W-:Y:S01]  /*3fb0*/  UISETP.GE.AND UP0, UPT, UR32, 0x11, UPT ;  /* 0x000000112000788c */ /* 0x000fe2000bf06270 */
[C---:B------:R-:W-:Y:S01]  /*3fc0*/  ISETP.LT.OR P0, PT, R5.reuse, 0x1, P0 ;  /* 0x000000010500780c */ /* 0x040fe20000701670 */
        /* <DEDUP_REMOVED lines=24> */
[----:B------:R-:W-:Y:S01]  /*4150*/  FMUL.FTZ R8, R46, c[0x0][0x320] ;  /* 0x0000c8002e087a20 */ /* 0x000fe20000410000 */
[----:B------:R-:W-:Y:S01]  /*4160*/  PLOP3.LUT P2, PT, PT, PT, UP0, 0x40, 0x0 ;  /* 0x000000000000781c */ /* 0x000fe20003f4e808 */
[----:B-1----:R-:W-:Y:S01]  /*4170*/  FMUL.FTZ R6, R35, c[0x0][0x320] ;  /* 0x0000c80023067a20 */ /* 0x002fe20000410000 */
[C---:B------:R-:W-:Y:S01]  /*4180*/  ISETP.GT.AND P0, PT, R4.reuse, 0x18, P0 ;  /* 0x000000180400780c */ /* 0x040fe20000704270 */
[----:B------:R-:W-:Y:S01]  /*4190*/  UISETP.GE.AND UP0, UPT, UR32, 0x2a, UPT ;  /* 0x0000002a2000788c */ /* 0x000fe2000bf06270 */
[----:B------:R-:W-:Y:S01]  /*41a0*/  ISETP.GT.AND P2, PT, R4, 0x10, P2 ;  /* 0x000000100400780c */ /* 0x000fe20001744270 */
[----:B------:R1:W4:Y:S01]  /*41b0*/  MUFU.TANH R35, R6 ;  /* 0x0000000600237308 */ /* 0x0003220000002400 */
[----:B------:R-:W-:Y:S01]  /*41c0*/  ISETP.LT.OR P0, PT, R5, 0x19, P0 ;  /* 0x000000190500780c */ /* 0x000fe20000701670 */
[----:B------:R-:W-:Y:S01]  /*41d0*/  FMUL.FTZ R7, R59, c[0x0][0x320] ;  /* 0x0000c8003b077a20 */ /* 0x000fe20000410000 */
[----:B------:R-:W-:Y:S01]  /*41e0*/  ISETP.LT.OR P2, PT, R5, 0x11, P2 ;  /* 0x000000110500780c */ /* 0x000fe20001741670 */
[----:B------:R-:W-:Y:S01]  /*41f0*/  FMUL.FTZ R11, R50, c[0x0][0x320] ;  /* 0x0000c800320b7a20 */ /* 0x000fe20000410000 */
[----:B------:R-:W-:-:S02]  /*4200*/  FSEL R69, R28, -INF , !P0 ;  /* 0xff8000001c457808 */ /* 0x000fc40004000000 */
[----:B------:R-:W-:Y:S01]  /*4210*/  FSEL R64, R30, -INF , !P2 ;  /* 0xff8000001e407808 */ /* 0x000fe20005000000 */
[----:B------:R-:W2:Y:S01]  /*4220*/  MUFU.TANH R33, R10 ;  /* 0x0000000a00217308 */ /* 0x000ea20000002400 */
[----:B------:R-:W-:Y:S02]  /*4230*/  PLOP3.LUT P0, PT, PT, PT, UP2, 0x40, 0x0 ;  /* 0x000000000000781c */ /* 0x000fe40003f0e828 */
[----:B------:R-:W-:Y:S02]  /*4240*/  PLOP3.LUT P2, PT, PT, PT, UP4, 0x40, 0x0 ;  /* 0x000000000000781c */ /* 0x000fe40003f4e848 */
[C---:B------:R-:W-:Y:S02]  /*4250*/  ISETP.GT.AND P0, PT, R4.reuse, 0x21, P0 ;  /* 0x000000210400780c */ /* 0x040fe40000704270 */
[----:B------:R-:W-:Y:S01]  /*4260*/  ISETP.GT.AND P2, PT, R4, 0x19, P2 ;  /* 0x000000190400780c */ /* 0x000fe20001744270 */
[----:B-1----:R-:W-:Y:S01]  /*4270*/  FMUL.FTZ R6, R54, c[0x0][0x320] ;  /* 0x0000c80036067a20 */ /* 0x002fe20000410000 */
[C---:B------:R-:W-:Y:S01]  /*4280*/  ISETP.LT.OR P0, PT, R5.reuse, 0x22, P0 ;  /* 0x000000220500780c */ /* 0x040fe20000701670 */
[----:B------:R-:W1:Y:S01]  /*4290*/  MUFU.TANH R18, R8 ;  /* 0x0000000800127308 */ /* 0x000e620000002400 */
[----:B------:R-:W-:-:S02]  /*42a0*/  ISETP.LT.OR P2, PT, R5, 0x1a, P2 ;  /* 0x0000001a0500780c */ /* 0x000fc40001741670 */
[----:B------:R-:W-:Y:S02]  /*42b0*/  FSEL R252, R24, -INF , !P0 ;  /* 0xff80000018fc7808 */ /* 0x000fe40004000000 */
[----:B------:R-:W-:Y:S02]  /*42c0*/  FSEL R71, R27, -INF , !P2 ;  /* 0xff8000001b477808 */ /* 0x000fe40005000000 */
[----:B------:R-:W-:Y:S01]  /*42d0*/  PLOP3.LUT P2, PT, PT, PT, UP1, 0x40, 0x0 ;  /* 0x000000000000781c */ /* 0x000fe20003f4e818 */
[----:B------:R5:W1:Y:S03]  /*42e0*/  MUFU.TANH R22, R6 ;  /* 0x0000000600167308 */ /* 0x000a660000002400 */
[----:B------:R-:W-:-:S04]  /*42f0*/  ISETP.GT.AND P2, PT, R4, 0x28, P2 ;  /* 0x000000280400780c */ /* 0x000fc80001744270 */
[----:B------:R-:W-:Y:S01]  /*4300*/  ISETP.LT.OR P2, PT, R5, 0x29, P2 ;  /* 0x000000290500780c */ /* 0x000fe20001741670 */
[----:B------:R-:W1:Y:S03]  /*4310*/  MUFU.TANH R17, R7 ;  /* 0x0000000700117308 */ /* 0x000e660000002400 */
[----:B------:R-:W-:Y:S01]  /*4320*/  FSEL R207, R26, -INF , !P2 ;  /* 0xff8000001acf7808 */ /* 0x000fe20005000000 */
[----:B-----5:R-:W-:-:S04]  /*4330*/  FMUL.FTZ R6, R55, c[0x0][0x320] ;  /* 0x0000c80037067a20 */ /* 0x020fc80000410000 */
[----:B------:R-:W1:Y:S08]  /*4340*/  MUFU.TANH R23, R11 ;  /* 0x0000000b00177308 */ /* 0x000e700000002400 */
[----:B------:R5:W1:Y:S02]  /*4350*/  MUFU.TANH R19, R6 ;  /* 0x0000000600137308 */ /* 0x000a640000002400 */
[----:B-----5:R-:W-:Y:S01]  /*4360*/  FMUL.FTZ R6, R42, c[0x0][0x320] ;  /* 0x0000c8002a067a20 */ /* 0x020fe20000410000 */
[----:B------:R-:W-:-:S02]  /*4370*/  FSEL R42, R20, -INF , !P1 ;  /* 0xff800000142a7808 */ /* 0x000fc40004800000 */
[----:B------:R-:W-:-:S03]  /*4380*/  PLOP3.LUT P1, PT, PT, PT, UP6, 0x40, 0x0 ;  /* 0x000000000000781c */ /* 0x000fc60003f2e868 */
[----:B------:R5:W1:Y:S01]  /*4390*/  MUFU.TANH R34, R6 ;  /* 0x0000000600227308 */ /* 0x000a620000002400 */
[----:B------:R-:W-:Y:S01]  /*43a0*/  UISETP.NE.AND UP6, UPT, UR14, URZ, UPT ;  /* 0x0000003f0e00728c */ /* 0x000fe2000bfc5270 */
[----:B------:R-:W-:-:S04]  /*43b0*/  ISETP.GT.AND P1, PT, R4, 0x11, P1 ;  /* 0x000000110400780c */ /* 0x000fc80000f24270 */
[----:B------:R-:W-:Y:S02]  /*43c0*/  ISETP.LT.OR P1, PT, R5, 0x12, P1 ;  /* 0x000000120500780c */ /* 0x000fe40000f21670 */
[----:B------:R-:W1:Y:S01]  /*43d0*/  MUFU.TANH R20, R9 ;  /* 0x0000000900147308 */ /* 0x000e620000002400 */
[----:B------:R-:W-:Y:S01]  /*43e0*/  PLOP3.LUT P0, PT, PT, PT, UP6, 0x40, 0x0 ;  /* 0x000000000000781c */ /* 0x000fe20003f0e868 */
[----:B------:R-:W-:Y:S01]  /*43f0*/  UISETP.NE.AND UP6, UPT, UR33, URZ, UPT ;  /* 0x0000003f2100728c */ /* 0x000fe2000bfc5270 */
[----:B------:R-:W-:Y:S02]  /*4400*/  FSEL R70, R29, -INF , !P1 ;  /* 0xff8000001d467808 */ /* 0x000fe40004800000 */
[----:B------:R-:W-:Y:S01]  /*4410*/  PLOP3.LUT P1, PT, PT, PT, UP3, 0x40, 0x0 ;  /* 0x000000000000781c */ /* 0x000fe20003f2e838 */
[----:B-----5:R-:W5:Y:S03]  /*4420*/  SHFL.IDX PT, R6, R12, 0x1, 0x1c1f ;  /* 0x003c1f000c067f89 */ /* 0x020f6600000e0000 */
[----:B------:R-:W-:-:S04]  /*4430*/  ISETP.GT.AND P1, PT, R4, 0x20, P1 ;  /* 0x000000200400780c */ /* 0x000fc80000f24270 */
[----:B------:R-:W-:-:S04]  /*4440*/  ISETP.LT.OR P1, PT, R5, 0x21, P1 ;  /* 0x000000210500780c */ /* 0x000fc80000f21670 */
[----:B------:R-:W-:Y:S02]  /*4450*/  FSEL R192, R25, -INF , !P1 ;  /* 0xff80000019c07808 */ /* 0x000fe40004800000 */
[----:B------:R-:W-:-:S04]  /*4460*/  PLOP3.LUT P1, PT, PT, PT, UP0, 0x40, 0x0 ;  /* 0x000000000000781c */ /* 0x000fc80003f2e808 */
[----:B------:R-:W-:Y:S01]  /*4470*/  ISETP.GT.AND P1, PT, R4, 0x29, P1 ;  /* 0x000000290400780c */ /* 0x000fe20000f24270 */
[----:B------:R-:W-:-:S03]  /*4480*/  FMUL.FTZ R4, R58, c[0x0][0x320] ;  /* 0x0000c8003a047a20 */ /* 0x000fc60000410000 */
[----:B------:R-:W-:Y:S01]  /*4490*/  ISETP.LT.OR P1, PT, R5, 0x2a, P1 ;  /* 0x0000002a0500780c */ /* 0x000fe20000f21670 */
[----:B------:R1:W1:Y:S03]  /*44a0*/  MUFU.TANH R11, R4 ;  /* 0x00000004000b7308 */ /* 0x0002660000002400 */
[----:B------:R-:W-:Y:S01]  /*44b0*/  FSEL R191, R21, -INF , !P1 ;  /* 0xff80000015bf7808 */ /* 0x000fe20004800000 */
[----:B-----5:R-:W-:-:S05]  /*44c0*/  IMAD.IADD R5, R13, 0x1, R6 ;  /* 0x000000010d057824 */ /* 0x020fca00078e0206 */
[----:B------:R-:W-:Y:S01]  /*44d0*/  IMNMX R5, R5, R14, PT ;  /* 0x0000000e05057217 */ /* 0x000fe20003800200 */
[----:B-1----:R-:W-:Y:S01]  /*44e0*/  IMAD.IADD R4, R15, 0x1, R6 ;  /* 0x000000010f047824 */ /* 0x002fe200078e0206 */
[----:B------:R-:W-:Y:S05]  /*44f0*/  @P0 BRA `(.L_x_1085) ;  /* 0x0000015000000947 */ /* 0x000fea0003800000 */
[----:B--234-:R-:W-:Y:S01]  /*4500*/  IMAD.U32 R7, RZ, RZ, UR12 ;  /* 0x0000000cff077e24 */ /* 0x01cfe2000f8e00ff */
        /* <DEDUP_REMOVED lines=11> */
.L_x_1087:
[----:B------:R-:W-:-:S04]  /*45c0*/  MOV R7, c[0x0][0x32c] ;  /* 0x0000cb0000077a02 */ /* 0x000fc80000000f00 */
[----:B------:R-:W-:-:S13]  /*45d0*/  ISETP.NE.AND P0, PT, R7, 0x1, PT ;  /* 0x000000010700780c */ /* 0x000fda0003f05270 */
[----:B------:R-:W-:-:S05]  /*45e0*/  @P0 IMAD.HI.U32 R7, R6, c[0x0][0x330], RZ ;  /* 0x0000cc0006070a27 */ /* 0x000fca00078e00ff */
[----:B------:R-:W-:Y:S02]  /*45f0*/  @P0 SHF.R.U32.HI R6, RZ, c[0x0][0x334], R7 ;  /* 0x0000cd00ff060a19 */ /* 0x000fe40000011607 */
.L_x_1088:
[----:B------:R-:W-:Y:S05]  /*4600*/  BSYNC B0 ;  /* 0x0000000000007941 */ /* 0x000fea0003800000 */
.L_x_1086:
[----:B------:R-:W-:-:S05]  /*4610*/  IMAD R6, R6, c[0x0][0x32c], R16 ;  /* 0x0000cb0006067a24 */ /* 0x000fca00078e0210 */
[----:B------:R-:W-:Y:S02]  /*4620*/  IADD3 R7, R6, c[0x0][0x32c], RZ ;  /* 0x0000cb0006077a10 */ /* 0x000fe40007ffe0ff */
[----:B------:R-:W-:Y:S02]  /*4630*/  IMNMX R4, R4, R6, !PT ;  /* 0x0000000604047217 */ /* 0x000fe40007800200 */
[----:B------:R-:W-:Y:S02]  /*4640*/  IMNMX R5, R5, R7, PT ;  /* 0x0000000705057217 */ /* 0x000fe40003800200 */
.L_x_1085:
[----:B--234-:R-:W-:Y:S01]  /*4650*/  UP2UR UR32, UPR, URZ, 0x1 ;  /* 0x000000013f207883 */ /* 0x01cfe20008000000 */
        /* <DEDUP_REMOVED lines=34> */
[----:B------:R-:W-:Y:S01]  /*4880*/  ISETP.LT.OR P1, PT, R5, 0x9, P1 ;  /* 0x000000090500780c */ /* 0x000fe20000f21670 */
[----:B------:R-:W3:Y:S01]  /*4890*/  MUFU.TANH R24, R7 ;  /* 0x0000000700187308 */ /* 0x000ee20000002400 */
[----:B------:R-:W-:-:S02]  /*48a0*/  FSEL R41, R19, -INF , !P0 ;  /* 0xff80000013297808 */ /* 0x000fc40004000000 */
        /* <DEDUP_REMOVED lines=8> */
[C---:B------:R-:W-:Y:S01]  /*4930*/  ISETP.GT.AND P0, PT, R4.reuse, 0x18, P0 ;  /* 0x000000180400780c */ /* 0x040fe20000704270 */
[----:B------:R-:W-:Y:S01]  /*4940*/  UP2UR UR32, UPR, URZ, 0x40 ;  /* 0x000000403f207883 */ /* 0x000fe20008000000 */
[C---:B------:R-:W-:Y:S01]  /*4950*/  ISETP.GT.AND P2, PT, R4.reuse, 0x10, P2 ;  /* 0x000000100400780c */ /* 0x040fe20001744270 */
[----:B------:R-:W-:Y:S01]  /*4960*/  UISETP.NE.AND UP6, UPT, UR14, URZ, UPT ;  /* 0x0000003f0e00728c */ /* 0x000fe2000bfc5270 */
[----:B------:R-:W-:-:S02]  /*4970*/  ISETP.GT.AND P1, PT, R4, 0x11, P1 ;  /* 0x000000110400780c */ /* 0x000fc40000f24270 */
[C---:B------:R-:W-:Y:S01]  /*4980*/  ISETP.LT.OR P0, PT, R5.reuse, 0x19, P0 ;  /* 0x000000190500780c */ /* 0x040fe20000701670 */
[----:B------:R-:W1:Y:S01]  /*4990*/  MUFU.TANH R19, R9 ;  /* 0x0000000900137308 */ /* 0x000e620000002400 */
[C---:B------:R-:W-:Y:S02]  /*49a0*/  ISETP.LT.OR P2, PT, R5.reuse, 0x11, P2 ;  /* 0x000000110500780c */ /* 0x040fe40001741670 */
[----:B------:R-:W-:Y:S02]  /*49b0*/  ISETP.LT.OR P1, PT, R5, 0x12, P1 ;  /* 0x000000120500780c */ /* 0x000fe40000f21670 */
[----:B------:R-:W-:Y:S02]  /*49c0*/  FSEL R62, R23, -INF , !P0 ;  /* 0xff800000173e7808 */ /* 0x000fe40004000000 */
[----:B------:R-:W-:Y:S01]  /*49d0*/  FSEL R61, R18, -INF , !P2 ;  /* 0xff800000123d7808 */ /* 0x000fe20005000000 */
[----:B-----5:R-:W-:Y:S01]  /*49e0*/  FMUL.FTZ R6, R76, c[0x0][0x320] ;  /* 0x0000c8004c067a20 */ /* 0x020fe20000410000 */
[----:B------:R-:W-:Y:S01]  /*49f0*/  FSEL R63, R31, -INF , !P1 ;  /* 0xff8000001f3f7808 */ /* 0x000fe20004800000 */
[----:B------:R-:W1:Y:S01]  /*4a00*/  MUFU.TANH R18, R8 ;  /* 0x0000000800127308 */ /* 0x000e620000002400 */
[----:B------:R-:W-:-:S02]  /*4a10*/  PLOP3.LUT P0, PT, PT, PT, UP2, 0x40, 0x0 ;  /* 0x000000000000781c */ /* 0x000fc40003f0e828 */
[----:B------:R-:W-:Y:S02]  /*4a20*/  PLOP3.LUT P2, PT, PT, PT, UP4, 0x40, 0x0 ;  /* 0x000000000000781c */ /* 0x000fe40003f4e848 */
[----:B------:R-:W-:Y:S02]  /*4a30*/  PLOP3.LUT P1, PT, PT, PT, UP3, 0x40, 0x0 ;  /* 0x000000000000781c */ /* 0x000fe40003f2e838 */
[C---:B------:R-:W-:Y:S01]  /*4a40*/  ISETP.GT.AND P0, PT, R4.reuse, 0x21, P0 ;  /* 0x000000210400780c */ /* 0x040fe20000704270 */
[----:B------:R5:W1:Y:S01]  /*4a50*/  MUFU.TANH R26, R6 ;  /* 0x00000006001a7308 */ /* 0x000a620000002400 */
[C---:B------:R-:W-:Y:S02]  /*4a60*/  ISETP.GT.AND P2, PT, R4.reuse, 0x19, P2 ;  /* 0x000000190400780c */ /* 0x040fe40001744270 */
[----:B------:R-:W-:Y:S02]  /*4a70*/  ISETP.GT.AND P1, PT, R4, 0x20, P1 ;  /* 0x000000200400780c */ /* 0x000fe40000f24270 */
[----:B------:R-:W-:-:S02]  /*4a80*/  ISETP.LT.OR P0, PT, R5, 0x22, P0 ;  /* 0x000000220500780c */ /* 0x000fc40000701670 */
[C---:B------:R-:W-:Y:S02]  /*4a90*/  ISETP.LT.OR P2, PT, R5.reuse, 0x1a, P2 ;  /* 0x0000001a0500780c */ /* 0x040fe40001741670 */
[----:B------:R-:W-:Y:S02]  /*4aa0*/  ISETP.LT.OR P1, PT, R5, 0x21, P1 ;  /* 0x000000210500780c */ /* 0x000fe40000f21670 */
[----:B------:R-:W-:Y:S02]  /*4ab0*/  FSEL R189, R35, -INF , !P0 ;  /* 0xff80000023bd7808 */ /* 0x000fe40004000000 */
[----:B------:R-:W-:Y:S02]  /*4ac0*/  FSEL R68, R20, -INF , !P2 ;  /* 0xff80000014447808 */ /* 0x000fe40005000000 */
[----:B------:R-:W-:Y:S01]  /*4ad0*/  FSEL R190, R32, -INF , !P1 ;  /* 0xff80000020be7808 */ /* 0x000fe20004800000 */
[----:B-----5:R-:W-:Y:S01]  /*4ae0*/  FMUL.FTZ R6, R77, c[0x0][0x320] ;  /* 0x0000c8004d067a20 */ /* 0x020fe20000410000 */
[----:B------:R-:W-:Y:S01]  /*4af0*/  PLOP3.LUT P0, PT, PT, PT, UP6, 0x40, 0x0 ;  /* 0x000000000000781c */ /* 0x000fe20003f0e868 */
[----:B------:R-:W-:Y:S01]  /*4b00*/  UISETP.NE.AND UP6, UPT, UR32, URZ, UPT ;  /* 0x0000003f2000728c */ /* 0x000fe2000bfc5270 */
[----:B------:R-:W-:Y:S01]  /*4b10*/  PLOP3.LUT P2, PT, PT, PT, UP1, 0x40, 0x0 ;  /* 0x000000000000781c */ /* 0x000fe20003f4e818 */
[----:B------:R5:W1:Y:S01]  /*4b20*/  MUFU.TANH R29, R6 ;  /* 0x00000006001d7308 */ /* 0x000a620000002400 */
[----:B------:R-:W-:-:S02]  /*4b30*/  PLOP3.LUT P1, PT, PT, PT, UP0, 0x40, 0x0 ;  /* 0x000000000000781c */ /* 0x000fc40003f2e808 */
[C---:B------:R-:W-:Y:S02]  /*4b40*/  ISETP.GT.AND P2, PT, R4.reuse, 0x28, P2 ;  /* 0x000000280400780c */ /* 0x040fe40001744270 */
        /* <DEDUP_REMOVED lines=26> */
.L_x_1091:
[----:B------:R-:W-:-:S04]  /*4cf0*/  MOV R7, c[0x0][0x32c] ;  /* 0x0000cb0000077a02 */ /* 0x000fc80000000f00 */
[----:B------:R-:W-:-:S13]  /*4d00*/  ISETP.NE.AND P0, PT, R7, 0x1, PT ;  /* 0x000000010700780c */ /* 0x000fda0003f05270 */
[----:B------:R-:W-:-:S05]  /*4d10*/  @P0 IMAD.HI.U32 R7, R6, c[0x0][0x330], RZ ;  /* 0x0000cc0006070a27 */ /* 0x000fca00078e00ff */
[----:B------:R-:W-:Y:S02]  /*4d20*/  @P0 SHF.R.U32.HI R6, RZ, c[0x0][0x334], R7 ;  /* 0x0000cd00ff060a19 */ /* 0x000fe40000011607 */
.L_x_1092:
[----:B------:R-:W-:Y:S05]  /*4d30*/  BSYNC B0 ;  /* 0x0000000000007941 */ /* 0x000fea0003800000 */
.L_x_1090:
[----:B------:R-:W-:-:S05]  /*4d40*/  IMAD R6, R6, c[0x0][0x32c], R16 ;  /* 0x0000cb0006067a24 */ /* 0x000fca00078e0210 */
[----:B------:R-:W-:Y:S02]  /*4d50*/  IADD3 R7, R6, c[0x0][0x32c], RZ ;  /* 0x0000cb0006077a10 */ /* 0x000fe40007ffe0ff */
[----:B------:R-:W-:Y:S02]  /*4d60*/  IMNMX R4, R4, R6, !PT ;  /* 0x0000000604047217 */ /* 0x000fe40007800200 */
[----:B------:R-:W-:Y:S02]  /*4d70*/  IMNMX R5, R5, R7, PT ;  /* 0x0000000705057217 */ /* 0x000fe40003800200 */
.L_x_1089:
        /* <DEDUP_REMOVED lines=21> */
[----:B------:R-:W-:Y:S01]  /*4ed0*/  FSEL R55, R28, -INF , !P0 ;  /* 0xff8000001c377808 */ /* 0x000fe20004000000 */
[----:B-1----:R-:W-:Y:S01]  /*4ee0*/  FMUL.FTZ R6, R83, c[0x0][0x320] ;  /* 0x0000c80053067a20 */ /* 0x002fe20000410000 */
[----:B------:R-:W-:Y:S01]  /*4ef0*/  PLOP3.LUT P0, PT, PT, PT, UP1, 0x40, 0x0 ;  /* 0x000000000000781c */ /* 0x000fe20003f0e818 */
[----:B------:R-:W-:Y:S01]  /*4f00*/  UISETP.NE.AND UP1, UPT, UR33, URZ, UPT ;  /* 0x0000003f2100728c */ /* 0x000fe2000bf25270 */
[----:B------:R-:W-:Y:S01]  /*4f10*/  PLOP3.LUT P1, PT, PT, PT, UP2, 0x40, 0x0 ;  /* 0x000000000000781c */ /* 0x000fe20003f2e828 */
[----:B------:R1:W1:Y:S01]  /*4f20*/  MUFU.TANH R53, R6 ;  /* 0x0000000600357308 */ /* 0x0002620000002400 */
[C---:B------:R-:W-:Y:S01]  /*4f30*/  ISETP.GT.AND P0, PT, R4.reuse, 0x9, P0 ;  /* 0x000000090400780c */ /* 0x040fe20000704270 */
[----:B------:R-:W-:Y:S01]  /*4f40*/  UISETP.NE.AND UP2, UPT, UR34, URZ, UPT ;  /* 0x0000003f2200728c */ /* 0x000fe2000bf45270 */
[----:B------:R-:W-:Y:S01]  /*4f50*/  ISETP.GT.AND P2, PT, R4, 0x1, P2 ;  /* 0x000000010400780c */ /* 0x000fe20001744270 */
[----:B---3--:R-:W-:Y:S01]  /*4f60*/  FMUL.FTZ R7, R82, c[0x0][0x320] ;  /* 0x0000c80052077a20 */ /* 0x008fe20000410000 */
[----:B------:R-:W-:Y:S01]  /*4f70*/  ISETP.GT.AND P1, PT, R4, 0x8, P1 ;  /* 0x000000080400780c */ /* 0x000fe20000f24270 */
[----:B------:R-:W-:Y:S01]  /*4f80*/  FMUL.FTZ R9, R75, c[0x0][0x320] ;  /* 0x0000c8004b097a20 */ /* 0x000fe20000410000 */
[C---:B------:R-:W-:Y:S01]  /*4f90*/  ISETP.LT.OR P0, PT, R5.reuse, 0xa, P0 ;  /* 0x0000000a0500780c */ /* 0x040fe20000701670 */
[----:B------:R-:W3:Y:S01]  /*4fa0*/  MUFU.TANH R28, R11 ;  /* 0x0000000b001c7308 */ /* 0x000ee20000002400 */
[----:B------:R-:W-:-:S02]  /*4fb0*/  ISETP.LT.OR P2, PT, R5, 0x2, P2 ;  /* 0x000000020500780c */ /* 0x000fc40001741670 */
[----:B------:R-:W-:Y:S02]  /*4fc0*/  ISETP.LT.OR P1, PT, R5, 0x9, P1 ;  /* 0x000000090500780c */ /* 0x000fe40000f21670 */
[----:B------:R-:W-:Y:S02]  /*4fd0*/  FSEL R56, R19, -INF , !P0 ;  /* 0xff80000013387808 */ /* 0x000fe40004000000 */
[----:B------:R-:W-:Y:S01]  /*4fe0*/  FSEL R54, R27, -INF , !P2 ;  /* 0xff8000001b367808 */ /* 0x000fe20005000000 */
[----:B-1----:R-:W-:Y:S01]  /*4ff0*/  FMUL.FTZ R6, R86, c[0x0][0x320] ;  /* 0x0000c80056067a20 */ /* 0x002fe20000410000 */
[----:B------:R-:W-:Y:S01]  /*5000*/  FSEL R57, R21, -INF , !P1 ;  /* 0xff80000015397808 */ /* 0x000fe20004800000 */
[----:B------:R-:W1:Y:S01]  /*5010*/  MUFU.TANH R48, R8 ;  /* 0x0000000800307308 */ /* 0x000e620000002400 */
[----:B------:R-:W-:Y:S02]  /*5020*/  PLOP3.LUT P0, PT, PT, PT, UP5, 0x40, 0x0 ;  /* 0x000000000000781c */ /* 0x000fe40003f0e858 */
        /* <DEDUP_REMOVED lines=63> */
.L_x_1095:
[----:B------:R-:W-:-:S04]  /*5420*/  MOV R7, c[0x0][0x32c] ;  /* 0x0000cb0000077a02 */ /* 0x000fc80000000f00 */
[----:B------:R-:W-:-:S13]  /*5430*/  ISETP.NE.AND P0, PT, R7, 0x1, PT ;  /* 0x000000010700780c */ /* 0x000fda0003f05270 */
[----:B------:R-:W-:-:S05]  /*5440*/  @P0 IMAD.HI.U32 R7, R6, c[0x0][0x330], RZ ;  /* 0x0000cc0006070a27 */ /* 0x000fca00078e00ff */
[----:B------:R-:W-:Y:S02]  /*5450*/  @P0 SHF.R.U32.HI R6, RZ, c[0x0][0x334], R7 ;  /* 0x0000cd00ff060a19 */ /* 0x000fe40000011607 */
.L_x_1096:
[----:B------:R-:W-:Y:S05]  /*5460*/  BSYNC B0 ;  /* 0x0000000000007941 */ /* 0x000fea0003800000 */
.L_x_1094:
[----:B------:R-:W-:-:S05]  /*5470*/  IMAD R6, R6, c[0x0][0x32c], R16 ;  /* 0x0000cb0006067a24 */ /* 0x000fca00078e0210 */
[----:B------:R-:W-:Y:S02]  /*5480*/  IADD3 R7, R6, c[0x0][0x32c], RZ ;  /* 0x0000cb0006077a10 */ /* 0x000fe40007ffe0ff */
[----:B------:R-:W-:Y:S02]  /*5490*/  IMNMX R4, R4, R6, !PT ;  /* 0x0000000604047217 */ /* 0x000fe40007800200 */
[----:B------:R-:W-:Y:S02]  /*54a0*/  IMNMX R5, R5, R7, PT ;  /* 0x0000000705057217 */ /* 0x000fe40003800200 */
.L_x_1093:
        /* <DEDUP_REMOVED lines=61> */
[C---:B------:R-:W-:Y:S01]  /*5880*/  ISETP.LT.OR P2, PT, R5.reuse, 0xa, P2 ;  /* 0x0000000a0500780c */ /* 0x040fe20001741670 */
[----:B------:R-:W-:Y:S01]  /*5890*/  STL [R1+0x50], R229 ;  /* 0x000050e501007387 */ /* 0x000fe20000100800 */
[----:B------:R-:W-:-:S02]  /*58a0*/  ISETP.LT.OR P1, PT, R5, 0x11, P1 ;  /* 0x000000110500780c */ /* 0x000fc40000f21670 */
[----:B-1----:R-:W-:Y:S01]  /*58b0*/  FMNMX.FTZ R137, R137, R7, !PT ;  /* 0x0000000789897209 */ /* 0x002fe20007810000 */
[----:B------:R-:W-:Y:S01]  /*58c0*/  STL [R1+0x4c], R224 ;  /* 0x00004ce001007387 */ /* 0x000fe20000100800 */
[----:B------:R-:W-:Y:S02]  /*58d0*/  FSEL R49, R49, -INF , !P2 ;  /* 0xff80000031317808 */ /* 0x000fe40005000000 */
[----:B--2---:R-:W-:Y:S01]  /*58e0*/  FMNMX.FTZ R6, R6, R8, !PT ;  /* 0x0000000806067209 */ /* 0x004fe20007810000 */
[----:B------:R-:W1:Y:S01]  /*58f0*/  SHFL.BFLY PT, R7, R137, 0x1, 0x1f ;  /* 0x0c201f0089077f89 */ /* 0x000e6200000e0000 */
[----:B------:R-:W-:Y:S02]  /*5900*/  FMNMX.FTZ R8, R14, R15, !PT ;  /* 0x0000000f0e087209 */ /* 0x000fe40007810000 */
        /* <DEDUP_REMOVED lines=14> */
[----:B------:R-:W-:Y:S01]  /*59f0*/  ISETP.GT.AND P1, PT, R4, 0x28, P1 ;  /* 0x000000280400780c */ /* 0x000fe20000f24270 */
        /* <DEDUP_REMOVED lines=29> */
[----:B------:R1:W2:Y:S01]  /*5bd0*/  MUFU.EX2 R223, R7 ;  /* 0x0000000700df7308 */ /* 0x0002a20000000800 */
[----:B------:R-:W-:Y:S02]  /*5be0*/  FMNMX.FTZ R8, R48, R8, !PT ;  /* 0x0000000830087209 */ /* 0x000fe40007810000 */
[----:B------:R-:W-:Y:S02]  /*5bf0*/  FSEL R51, R51, -INF , !P0 ;  /* 0xff80000033337808 */ /* 0x000fe40004000000 */
[----:B------:R-:W-:Y:S02]  /*5c00*/  PLOP3.LUT P0, PT, PT, PT, UP3, 0x40, 0x0 ;  /* 0x000000000000781c */ /* 0x000fe40003f0e838 */
[----:B------:R-:W-:Y:S02]  /*5c10*/  FMNMX.FTZ R6, R134, R6, !PT ;  /* 0x0000000686067209 */ /* 0x000fe40007810000 */
[----:B------:R-:W-:-:S02]  /*5c20*/  ISETP.GT.AND P0, PT, R4, 0x20, P0 ;  /* 0x000000200400780c */ /* 0x000fc40000704270 */
[----:B------:R-:W-:Y:S02]  /*5c30*/  FMNMX.FTZ R8, R49, R8, !PT ;  /* 0x0000000831087209 */ /* 0x000fe40007810000 */
[----:B------:R-:W-:Y:S02]  /*5c40*/  FMNMX.FTZ R6, R132, R6, !PT ;  /* 0x0000000684067209 */ /* 0x000fe40007810000 */
[----:B------:R-:W-:Y:S01]  /*5c50*/  ISETP.LT.OR P0, PT, R5, 0x21, P0 ;  /* 0x000000210500780c */ /* 0x000fe20000701670 */
[----:B-1----:R-:W-:Y:S01]  /*5c60*/  FFMA.FTZ R7, R42, c[0x0][0x2d0], -R13 ;  /* 0x0000b4002a077a23 */ /* 0x002fe2000001080d */
[----:B------:R-:W-:Y:S02]  /*5c70*/  FMNMX.FTZ R8, R52, R8, !PT ;  /* 0x0000000834087209 */ /* 0x000fe40007810000 */
[----:B------:R-:W-:Y:S01]  /*5c80*/  FMNMX.FTZ R6, R133, R6, !PT ;  /* 0x0000000685067209 */ /* 0x000fe20007810000 */
[----:B------:R1:W-:Y:S01]  /*5c90*/  MUFU.EX2 R222, R7 ;  /* 0x0000000700de7308 */ /* 0x0003e20000000800 */
[----:B------:R-:W-:-:S02]  /*5ca0*/  FSEL R87, R23, -INF , !P0 ;  /* 0xff80000017577808 */ /* 0x000fc40004000000 */
[----:B------:R-:W-:Y:S01]  /*5cb0*/  PLOP3.LUT P2, PT, PT, PT, UP2, 0x40, 0x0 ;  /* 0x000000000000781c */ /* 0x000fe20003f4e828 */
[----:B------:R-:W-:Y:S01]  /*5cc0*/  LDSM.16.MT88.4 R20, [R227+0x2080] ;  /* 0x00208000e314783b */ /* 0x000fe20000004200 */
[----:B------:R-:W-:Y:S02]  /*5cd0*/  PLOP3.LUT P0, PT, PT, PT, UP0, 0x40, 0x0 ;  /* 0x000000000000781c */ /* 0x000fe40003f0e808 */
[----:B------:R-:W-:Y:S02]  /*5ce0*/  FMNMX.FTZ R8, R51, R8, !PT ;  /* 0x0000000833087209 */ /* 0x000fe40007810000 */
[----:B------:R-:W-:Y:S02]  /*5cf0*/  FMNMX.FTZ R6, R138, R6, !PT ;  /* 0x000000068a067209 */ /* 0x000fe40007810000 */
        /* <DEDUP_REMOVED lines=9> */
[----:B------:R-:W3:Y:S01]  /*5d90*/  MUFU.EX2 R220, R7 ;  /* 0x0000000700dc7308 */ /* 0x000ee20000000800 */
[----:B------:R-:W-:Y:S02]  /*5da0*/  FSEL R86, R28, -INF , !P2 ;  /* 0xff8000001c567808 */ /* 0x000fe40005000000 */
[----:B------:R-:W-:-:S02]  /*5db0*/  FMNMX.FTZ R4, R87, R4, !PT ;  /* 0x0000000457047209 */ /* 0x000fc40007810000 */
[----:B------:R-:W-:Y:S01]  /*5dc0*/  ISETP.LT.OR P0, PT, R5, 0x2a, P0 ;  /* 0x0000002a0500780c */ /* 0x000fe20000701670 */
[--C-:B------:R-:W-:Y:S01]  /*5dd0*/  FFMA.FTZ R5, R36, c[0x0][0x2d0], -R12.reuse ;  /* 0x0000b40024057a23 */ /* 0x100fe2000001080c */
[----:B------:R-:W-:Y:S02]  /*5de0*/  FSEL R85, R31, -INF , !P1 ;  /* 0xff8000001f557808 */ /* 0x000fe40004800000 */
[----:B------:R-:W-:Y:S01]  /*5df0*/  FMNMX.FTZ R4, R86, R4, !PT ;  /* 0x0000000456047209 */ /* 0x000fe20007810000 */
[----:B------:R4:W-:Y:S01]  /*5e00*/  MUFU.EX2 R216, R5 ;  /* 0x0000000500d87308 */ /* 0x0009e20000000800 */
[----:B------:R-:W-:Y:S01]  /*5e10*/  FSEL R84, R32, -INF , !P0 ;  /* 0xff80000020547808 */ /* 0x000fe20004000000 */
[----:B------:R-:W-:Y:S01]  /*5e20*/  LDSM.16.MT88.4 R28, [R226+0x2080] ;  /* 0x00208000e21c783b */ /* 0x000fe20000004200 */
[----:B------:R-:W-:Y:S01]  /*5e30*/  FMNMX.FTZ R0, R85, R4, !PT ;  /* 0x0000000455007209 */ /* 0x000fe20007810000 */
[----:B------:R-:W-:Y:S02]  /*5e40*/  FFMA.FTZ R4, R37, c[0x0][0x2d0], -R12 ;  /* 0x0000b40025047a23 */ /* 0x000fe4000001080c */
[----:B------:R-:W-:Y:S01]  /*5e50*/  LDSM.16.MT88.4 R32, [R225+0x2080] ;  /* 0x00208000e120783b */ /* 0x000fe20000004200 */
[----:B------:R-:W-:Y:S01]  /*5e60*/  FMNMX.FTZ R0, R84, R0, !PT ;  /* 0x0000000054007209 */ /* 0x000fe20007810000 */
[----:B------:R4:W4:Y:S01]  /*5e70*/  MUFU.EX2 R219, R4 ;  /* 0x0000000400db7308 */ /* 0x0009220000000800 */
[----:B-1----:R-:W-:-:S02]  /*5e80*/  FMNMX.FTZ R3, R6, R8, !PT ;  /* 0x0000000806037209 */ /* 0x002fc40007810000 */
[----:B--2---:R-:W-:Y:S02]  /*5e90*/  F2FP.PACK_AB R8, R223, R221 ;  /* 0x000000dddf08723e */ /* 0x004fe400000000ff */
[----:B---3--:R-:W-:Y:S01]  /*5ea0*/  F2FP.PACK_AB R10, R220, R222 ;  /* 0x000000dedc0a723e */ /* 0x008fe200000000ff */
[----:B------:R-:W1:Y:S04]  /*5eb0*/  SHFL.BFLY PT, R135, R3, 0x1, 0x1f ;  /* 0x0c201f0003877f89 */ /* 0x000e6800000e0000 */
[----:B----4-:R-:W2:Y:S01]  /*5ec0*/  SHFL.BFLY PT, R5, R0, 0x2, 0x1f ;  /* 0x0c401f0000057f89 */ /* 0x010ea200000e0000 */
[----:B------:R-:W-:Y:S01]  /*5ed0*/  FFMA.FTZ R4, R39, c[0x0][0x2d0], -R12 ;  /* 0x0000b40027047a23 */ /* 0x000fe2000001080c */
[----:B------:R-:W-:Y:S02]  /*5ee0*/  F2FP.PACK_AB R9, R219, R216 ;  /* 0x000000d8db09723e */ /* 0x000fe400000000ff */
[----:B------:R-:W-:Y:S01]  /*5ef0*/  LDSM.16.MT88.4 R36, [R226+0x3880] ;  /* 0x00388000e224783b */ /* 0x000fe20000004200 */
[----:B------:R-:W3:Y:S01]  /*5f00*/  MUFU.EX2 R210, R4 ;  /* 0x0000000400d27308 */ /* 0x000ee20000000800 */
[----:B-1----:R-:W-:-:S02]  /*5f10*/  FMNMX.FTZ R135, R3, R135, !PT ;  /* 0x0000008703877209 */ /* 0x002fc40007810000 */
[----:B--2---:R-:W-:-:S03]  /*5f20*/  FMNMX.FTZ R0, R0, R5, !PT ;  /* 0x0000000500007209 */ /* 0x004fc60007810000 */
[C---:B------:R-:W-:Y:S01]  /*5f30*/  FMUL.FTZ R2, R135.reuse, c[0x0][0x2d0] ;  /* 0x0000b40087027a20 */ /* 0x040fe20000410000 */
[----:B------:R-:W-:Y:S02]  /*5f40*/  FSETP.NEU.FTZ.AND P0, PT, R135, -INF , PT ;  /* 0xff8000008700780b */ /* 0x000fe40003f1d000 */
[----:B---3--:R-:W-:Y:S01]  /*5f50*/  F2FP.PACK_AB R11, R238, R210 ;  /* 0x000000d2ee0b723e */ /* 0x008fe200000000ff */
        /* <DEDUP_REMOVED lines=11> */
[----:B-1----:R-:W-:-:S07]  /*6010*/  FMNMX.FTZ R3, R4, R0, !PT ;  /* 0x0000000004037209 */ /* 0x002fce0007810000 */
[C---:B------:R-:W-:Y:S01]  /*6020*/  HMMA.16816.F32 R168, R8.reuse, R36, RZ ;  /* 0x0000002408a8723c */ /* 0x040fe200000018ff */
[--C-:B------:R-:W-:Y:S01]  /*6030*/  FFMA.FTZ R0, R57, c[0x0][0x2d0], -R2.reuse ;  /* 0x0000b40039007a23 */ /* 0x100fe20000010802 */
[C---:B------:R-:W-:Y:S01]  /*6040*/  FSETP.NEU.FTZ.AND P0, PT, R3.reuse, -INF , PT ;  /* 0xff8000000300780b */ /* 0x040fe20003f1d000 */
[----:B------:R-:W-:Y:S02]  /*6050*/  FFMA.FTZ R4, R56, c[0x0][0x2d0], -R2 ;  /* 0x0000b40038047a23 */ /* 0x000fe40000010802 */
[----:B------:R1:W-:Y:S03]  /*6060*/  MUFU.EX2 R196, R0 ;  /* 0x0000000000c47308 */ /* 0x0003e60000000800 */
[C---:B------:R-:W-:Y:S05]  /*6070*/  HMMA.16816.F32 R164, R8.reuse, R40, RZ ;  /* 0x0000002808a4723c */ /* 0x040fea00000018ff */
[----:B------:R-:W2:Y:S03]  /*6080*/  MUFU.EX2 R237, R4 ;  /* 0x0000000400ed7308 */ /* 0x000ea60000000800 */
[----:B------:R-:W-:Y:S01]  /*6090*/  HMMA.16816.F32 R160, R8, R44, RZ ;  /* 0x0000002c08a0723c */ /* 0x000fe200000018ff */
[----:B-1----:R-:W-:-:S07]  /*60a0*/  FMUL.FTZ R0, R3, c[0x0][0x2d0] ;  /* 0x0000b40003007a20 */ /* 0x002fce0000410000 */
[----:B------:R-:W-:Y:S01]  /*60b0*/  HMMA.16816.F32 R156, R8, R34, RZ ;  /* 0x00000022089c723c */ /* 0x000fe200000018ff */
[----:B------:R-:W-:Y:S02]  /*60c0*/  FSEL R0, R0, RZ, P0 ;  /* 0x000000ff00007208 */ /* 0x000fe40000000000 */
[----:B--2---:R-:W-:-:S03]  /*60d0*/  F2FP.PACK_AB R6, R237, R196 ;  /* 0x000000c4ed06723e */ /* 0x004fc600000000ff */
[--C-:B------:R-:W-:Y:S02]  /*60e0*/  FFMA.FTZ R4, R14, c[0x0][0x2d0], -R0.reuse ;  /* 0x0000b4000e047a23 */ /* 0x100fe40000010800 */
[C---:B------:R-:W-:Y:S01]  /*60f0*/  HMMA.16816.F32 R152, R8.reuse, R30, RZ ;  /* 0x0000001e0898723c */ /* 0x040fe200000018ff */
[----:B------:R-:W-:Y:S01]  /*6100*/  IMAD.MOV.U32 R14, RZ, RZ, R65 ;  /* 0x000000ffff0e7224 */ /* 0x000fe200078e0041 */
[----:B------:R1:W-:Y:S06]  /*6110*/  MUFU.EX2 R234, R4 ;  /* 0x0000000400ea7308 */ /* 0x0003ec0000000800 */
[C---:B------:R-:W-:Y:S08]  /*6120*/  HMMA.16816.F32 R148, R8.reuse, R26, RZ ;  /* 0x0000001a0894723c */ /* 0x040ff000000018ff */
[----:B------:R-:W-:Y:S01]  /*6130*/  HMMA.16816.F32 R140, R8, R22, RZ ;  /* 0x00000016088c723c */ /* 0x000fe200000018ff */
[----:B-1----:R-:W-:-:S04]  /*6140*/  FFMA.FTZ R4, R15, c[0x0][0x2d0], -R0 ;  /* 0x0000b4000f047a23 */ /* 0x002fc80000010800 */
[----:B------:R1:W2:Y:S03]  /*6150*/  MUFU.EX2 R231, R4 ;  /* 0x0000000400e77308 */ /* 0x0002a60000000800 */
[C---:B------:R-:W-:Y:S08]  /*6160*/  HMMA.16816.F32 R128, R8.reuse, R18, RZ ;  /* 0x000000120880723c */ /* 0x040ff000000018ff */
[----:B------:R-:W-:Y:S01]  /*6170*/  HMMA.16816.F32 R124, R8, R38, RZ ;  /* 0x00000026087c723c */ /* 0x000fe200000018ff */
[----:B-1----:R-:W-:-:S07]  /*6180*/  FFMA.FTZ R4, R48, c[0x0][0x2d0], -R0 ;  /* 0x0000b40030047a23 */ /* 0x002fce0000010800 */
[C---:B------:R-:W-:Y:S01]  /*6190*/  HMMA.16816.F32 R120, R8.reuse, R42, RZ ;  /* 0x0000002a0878723c */ /* 0x040fe200000018ff */
[----:B--2---:R-:W-:Y:S01]  /*61a0*/  F2FP.PACK_AB R5, R231, R234 ;  /* 0x000000eae705723e */ /* 0x004fe200000000ff */
[----:B------:R1:W-:Y:S06]  /*61b0*/  MUFU.EX2 R218, R4 ;  /* 0x0000000400da7308 */ /* 0x0003ec0000000800 */
[----:B------:R-:W-:Y:S07]  /*61c0*/  HMMA.16816.F32 R112, R8, R46, RZ ;  /* 0x0000002e0870723c */ /* 0x000fee00000018ff */
[----:B------:R-:W-:-:S04]  /*61d0*/  FFMA.FTZ R8, R64, c[0x0][0x2d0], -R13 ;  /* 0x0000b40040087a23 */ /* 0x000fc8000001080d */
[----:B------:R2:W-:Y:S01]  /*61e0*/  MUFU.EX2 R236, R8 ;  /* 0x0000000800ec7308 */ /* 0x0005e20000000800 */
[----:B-1----:R-:W-:-:S07]  /*61f0*/  FFMA.FTZ R4, R49, c[0x0][0x2d0], -R0 ;  /* 0x0000b40031047a23 */ /* 0x002fce0000010800 */
[----:B------:R1:W3:Y:S01]  /*6200*/  MUFU.EX2 R198, R4 ;  /* 0x0000000400c67308 */ /* 0x0002e20000000800 */
[----:B--2---:R-:W-:-:S07]  /*6210*/  FFMA.FTZ R8, R70, c[0x0][0x2d0], -R13 ;  /* 0x0000b40046087a23 */ /* 0x004fce000001080d */
[----:B------:R2:W-:Y:S01]  /*6220*/  MUFU.EX2 R232, R8 ;  /* 0x0000000800e87308 */ /* 0x0005e20000000800 */
[----:B-1----:R-:W-:Y:S02]  /*6230*/  F2FP.PACK_AB R4, R14, R217 ;  /* 0x000000d90e04723e */ /* 0x002fe400000000ff */
[----:B---3--:R-:W-:-:S07]  /*6240*/  F2FP.PACK_AB R7, R198, R218 ;  /* 0x000000dac607723e */ /* 0x008fce00000000ff */
[----:B------:R-:W-:Y:S01]  /*6250*/  HMMA.16816.F32 R64, R4, R32, RZ ;  /* 0x000000200440723c */ /* 0x000fe200000018ff */
[----:B--2---:R-:W-:-:S04]  /*6260*/  FFMA.FTZ R8, R69, c[0x0][0x2d0], -R13 ;  /* 0x0000b40045087a23 */ /* 0x004fc8000001080d */
[----:B------:R1:W-:Y:S03]  /*6270*/  MUFU.EX2 R224, R8 ;  /* 0x0000000800e07308 */ /* 0x0003e60000000800 */
[C---:B------:R-:W-:Y:S01]  /*6280*/  HMMA.16816.F32 R116, R4.reuse, R34, RZ ;  /* 0x000000220474723c */ /* 0x040fe200000018ff */
[----:B------:R-:W2:Y:S07]  /*6290*/  LDSM.16.MT88.4 R32, [R225+0x2880] ;  /* 0x00288000e120783b */ /* 0x000eae0000004200 */
[----:B------:R-:W-:Y:S01]  /*62a0*/  HMMA.16816.F32 R92, R4, R24, RZ ;  /* 0x00000018045c723c */ /* 0x000fe200000018ff */
[----:B-1----:R-:W-:-:S07]  /*62b0*/  FFMA.FTZ R8, R71, c[0x0][0x2d0], -R13 ;  /* 0x0000b40047087a23 */ /* 0x002fce000001080d */
[C---:B------:R-:W-:Y:S01]  /*62c0*/  HMMA.16816.F32 R100, R4.reuse, R26, RZ ;  /* 0x0000001a0464723c */ /* 0x040fe200000018ff */
[----:B------:R-:W-:Y:S01]  /*62d0*/  LDSM.16.MT88.4 R24, [R226+0x2880] ;  /* 0x00288000e218783b */ /* 0x000fe20000004200 */
[----:B------:R1:W3:Y:S06]  /*62e0*/  MUFU.EX2 R197, R8 ;  /* 0x0000000800c57308 */ /* 0x0002ec0000000800 */
[C---:B------:R-:W-:Y:S08]  /*62f0*/  HMMA.16816.F32 R88, R4.reuse, R18, RZ ;  /* 0x000000120458723c */ /* 0x040ff000000018ff */
[----:B------:R-:W-:Y:S01]  /*6300*/  HMMA.16816.F32 R80, R4, R20, RZ ;  /* 0x000000140450723c */ /* 0x000fe200000018ff */
[----:B-1----:R-:W-:Y:S01]  /*6310*/  FFMA.FTZ R8, R61, c[0x0][0x2d0], -R12 ;  /* 0x0000b4003d087a23 */ /* 0x002fe2000001080c */
[----:B---3--:R-:W-:-:S03]  /*6320*/  F2FP.PACK_AB R10, R197, R224 ;  /* 0x000000e0c50a723e */ /* 0x008fc600000000ff */
[----:B------:R1:W-:Y:S03]  /*6330*/  MUFU.EX2 R235, R8 ;  /* 0x0000000800eb7308 */ /* 0x0003e60000000800 */
[C---:B------:R-:W-:Y:S08]  /*6340*/  HMMA.16816.F32 R104, R4.reuse, R28, RZ ;  /* 0x0000001c0468723c */ /* 0x040ff000000018ff */
[----:B------:R-:W-:Y:S01]  /*6350*/  HMMA.16816.F32 R108, R4, R30, RZ ;  /* 0x0000001e046c723c */ /* 0x000fe200000018ff */
[----:B------:R-:W-:Y:S01]  /*6360*/  LDSM.16.MT88.4 R28, [R225+0x4080] ;  /* 0x00408000e11c783b */ /* 0x000fe20000004200 */
[----:B-1----:R-:W-:-:S06]  /*6370*/  FFMA.FTZ R8, R63, c[0x0][0x2d0], -R12 ;  /* 0x0000b4003f087a23 */ /* 0x002fcc000001080c */
[C---:B------:R-:W-:Y:S01]  /*6380*/  HMMA.16816.F32 R76, R4.reuse, R38, RZ ;  /* 0x00000026044c723c */ /* 0x040fe200000018ff */
[----:B------:R1:W3:Y:S07]  /*6390*/  MUFU.EX2 R230, R8 ;  /* 0x0000000800e67308 */ /* 0x0002ee0000000800 */
[----:B------:R-:W-:Y:S01]  /*63a0*/  HMMA.16816.F32 R96, R4, R22, RZ ;  /* 0x000000160460723c */ /* 0x000fe200000018ff */
[----:B------:R-:W-:Y:S01]  /*63b0*/  LDSM.16.MT88.4 R20, [R228+0x2880] ;  /* 0x00288000e414783b */ /* 0x000fe20000004200 */
[----:B-1----:R-:W-:Y:S01]  /*63c0*/  FFMA.FTZ R8, R62, c[0x0][0x2d0], -R12 ;  /* 0x0000b4003e087a23 */ /* 0x002fe2000001080c */
[----:B---3--:R-:W-:-:S03]  /*63d0*/  F2FP.PACK_AB R9, R230, R235 ;  /* 0x000000ebe609723e */ /* 0x008fc600000000ff */
[----:B------:R1:W-:Y:S02]  /*63e0*/  MUFU.EX2 R208, R8 ;  /* 0x0000000800d07308 */ /* 0x0003e40000000800 */
[----:B-1----:R-:W-:Y:S02]  /*63f0*/  FFMA.FTZ R8, R68, c[0x0][0x2d0], -R12 ;  /* 0x0000b40044087a23 */ /* 0x002fe4000001080c */
[----:B------:R-:W-:Y:S01]  /*6400*/  HMMA.16816.F32 R68, R4, R16, RZ ;  /* 0x000000100444723c */ /* 0x000fe200000018ff */
[----:B------:R-:W1:Y:S03]  /*6410*/  LDSM.16.MT88.4 R16, [R227+0x2880] ;  /* 0x00288000e310783b */ /* 0x000e660000004200 */
[----:B------:R3:W4:Y:S02]  /*6420*/  MUFU.EX2 R209, R8 ;  /* 0x0000000800d17308 */ /* 0x0007240000000800 */
[----:B---3--:R-:W-:Y:S01]  /*6430*/  FFMA.FTZ R8, R58, c[0x0][0x2d0], -R2 ;  /* 0x0000b4003a087a23 */ /* 0x008fe20000010802 */
[----:B----4-:R-:W-:-:S05]  /*6440*/  F2FP.PACK_AB R11, R209, R208 ;  /* 0x000000d0d10b723e */ /* 0x010fca00000000ff */
[----:B------:R3:W-:Y:S02]  /*6450*/  MUFU.EX2 R233, R8 ;  /* 0x0000000800e97308 */ /* 0x0007e40000000800 */
[--C-:B---3--:R-:W-:Y:S02]  /*6460*/  FFMA.FTZ R8, R60, c[0x0][0x2d0], -R2.reuse ;  /* 0x0000b4003c087a23 */ /* 0x108fe40000010802 */
[----:B------:R-:W-:Y:S01]  /*6470*/  HMMA.16816.F32 R60, R4, R36, RZ ;  /* 0x00000024043c723c */ /* 0x000fe200000018ff */
[----:B------:R-:W3:Y:S03]  /*6480*/  LDSM.16.MT88.4 R36, [R226+0x4080] ;  /* 0x00408000e224783b */ /* 0x000ee60000004200 */
[----:B------:R4:W1:Y:S02]  /*6490*/  MUFU.EX2 R229, R8 ;  /* 0x0000000800e57308 */ /* 0x0008640000000800 */
[----:B----4-:R-:W-:-:S02]  /*64a0*/  FFMA.FTZ R8, R59, c[0x0][0x2d0], -R2 ;  /* 0x0000b4003b087a23 */ /* 0x010fc40000010802 */
[C---:B------:R-:W-:Y:S04]  /*64b0*/  HMMA.16816.F32 R56, R4.reuse, R40, RZ ;  /* 0x000000280438723c */ /* 0x040fe800000018ff */
[----:B------:R4:W-:Y:S02]  /*64c0*/  MUFU.EX2 R199, R8 ;  /* 0x0000000800c77308 */ /* 0x0009e40000000800 */
[----:B----4-:R-:W-:Y:S02]  /*64d0*/  FFMA.FTZ R8, R72, c[0x0][0x2d0], -R2 ;  /* 0x0000b40048087a23 */ /* 0x010fe40000010802 */
[----:B------:R-:W-:Y:S01]  /*64e0*/  HMMA.16816.F32 R72, R4, R42, RZ ;  /* 0x0000002a0448723c */ /* 0x000fe200000018ff */
[----:B------:R-:W4:Y:S03]  /*64f0*/  LDSM.16.MT88.4 R40, [R228+0x4080] ;  /* 0x00408000e428783b */ /* 0x000f260000004200 */
        /* <DEDUP_REMOVED lines=12> */
[----:B------:R-:W-:Y:S02]  /*65c0*/  F2FP.PACK_AB R4, R229, R233 ;  /* 0x000000e9e504723e */ /* 0x000fe400000000ff */
[----:B------:R-:W-:Y:S02]  /*65d0*/  F2FP.PACK_AB R6, R211, R199 ;  /* 0x000000c7d306723e */ /* 0x000fe400000000ff */
[----:B------:R-:W-:-:S02]  /*65e0*/  F2FP.PACK_AB R5, R206, R15 ;  /* 0x0000000fce05723e */ /* 0x000fc400000000ff */
[----:B--2---:R-:W-:Y:S02]  /*65f0*/  F2FP.PACK_AB R8, R232, R236 ;  /* 0x000000ece808723e */ /* 0x004fe400000000ff */
[----:B------:R-:W-:-:S05]  /*6600*/  F2FP.PACK_AB R7, R204, R205 ;  /* 0x000000cdcc07723e */ /* 0x000fca00000000ff */
[-C--:B------:R-:W-:Y:S08]  /*6610*/  HMMA.16816.F32 R144, R8, R32.reuse, R144 ;  /* 0x000000200890723c */ /* 0x080ff00000001890 */
[C---:B------:R-:W-:Y:S07]  /*6620*/  HMMA.16816.F32 R64, R4.reuse, R32, R64 ;  /* 0x000000200440723c */ /* 0x040fee0000001840 */
[----:B------:R-:W-:Y:S01]  /*6630*/  MOV R33, R192 ;  /* 0x000000c000217202 */ /* 0x000fe20000000f00 */
[----:B------:R-:W-:Y:S01]  /*6640*/  HMMA.16816.F32 R80, R4, R16, R80 ;  /* 0x000000100450723c */ /* 0x000fe20000001850 */
[----:B------:R-:W-:-:S07]  /*6650*/  IMAD.MOV.U32 R32, RZ, RZ, R219 ;  /* 0x000000ffff207224 */ /* 0x000fce00078e00db */
[C---:B------:R-:W-:Y:S08]  /*6660*/  HMMA.16816.F32 R192, R8.reuse, R24, R184 ;  /* 0x0000001808c0723c */ /* 0x040ff000000018b8 */
[C---:B------:R-:W-:Y:S07]  /*6670*/  HMMA.16816.F32 R212, R8.reuse, R16, R176 ;  /* 0x0000001008d4723c */ /* 0x040fee00000018b0 */
[----:B------:R-:W-:Y:S01]  /*6680*/  IMAD.MOV.U32 R179, RZ, RZ, R211 ;  /* 0x000000ffffb37224 */ /* 0x000fe200078e00d3 */
[----:B------:R-:W-:Y:S01]  /*6690*/  HMMA.16816.F32 R200, R8, R28, R172 ;  /* 0x0000001c08c8723c */ /* 0x000fe200000018ac */
[----:B------:R-:W-:Y:S01]  /*66a0*/  IMAD.MOV.U32 R176, RZ, RZ, R218 ;  /* 0x000000ffffb07224 */ /* 0x000fe200078e00da */
[----:B------:R-:W-:Y:S01]  /*66b0*/  MOV R177, R217 ;  /* 0x000000d900b17202 */ /* 0x000fe20000000f00 */
[----:B------:R-:W-:-:S05]  /*66c0*/  IMAD.MOV.U32 R178, RZ, RZ, R216 ;  /* 0x000000ffffb27224 */ /* 0x000fca00078e00d8 */
[----:B------:R-:W-:Y:S01]  /*66d0*/  IMAD.MOV.U32 R187, RZ, RZ, R192 ;  /* 0x000000ffffbb7224 */ /* 0x000fe200078e00c0 */
[----:B------:R-:W-:Y:S01]  /*66e0*/  MOV R185, R194 ;  /* 0x000000c200b97202 */ /* 0x000fe20000000f00 */
[----:B------:R-:W-:Y:S01]  /*66f0*/  IMAD.MOV.U32 R186, RZ, RZ, R193 ;  /* 0x000000ffffba7224 */ /* 0x000fe200078e00c1 */
[----:B------:R-:W-:Y:S01]  /*6700*/  HMMA.16816.F32 R248, R8, R26, R152 ;  /* 0x0000001a08f8723c */ /* 0x000fe20000001898 */
[----:B------:R-:W-:-:S06]  /*6710*/  IMAD.MOV.U32 R184, RZ, RZ, R195 ;  /* 0x000000ffffb87224 */ /* 0x000fcc00078e00c3 */
[----:B------:R-:W-:Y:S01]  /*6720*/  IMAD.MOV.U32 R154, RZ, RZ, R209 ;  /* 0x000000ffff9a7224 */ /* 0x000fe200078e00d1 */
[C---:B---3--:R-:W-:Y:S01]  /*6730*/  HMMA.16816.F32 R192, R8.reuse, R36, R168 ;  /* 0x0000002408c0723c */ /* 0x048fe200000018a8 */
[----:B------:R-:W-:Y:S02]  /*6740*/  IMAD.MOV.U32 R155, RZ, RZ, R208 ;  /* 0x000000ffff9b7224 */ /* 0x000fe400078e00d0 */
[----:B------:R-:W-:Y:S01]  /*6750*/  IMAD.MOV.U32 R153, RZ, RZ, R33 ;  /* 0x000000ffff997224 */ /* 0x000fe200078e0021 */
[----:B------:R-:W-:Y:S02]  /*6760*/  MOV R33, R220 ;  /* 0x000000dc00217202 */ /* 0x000fe40000000f00 */
[----:B------:R-:W-:Y:S01]  /*6770*/  MOV R152, R155 ;  /* 0x0000009b00987202 */ /* 0x000fe20000000f00 */
[----:B------:R-:W-:Y:S01]  /*6780*/  IMAD.MOV.U32 R169, RZ, RZ, R222 ;  /* 0x000000ffffa97224 */ /* 0x000fe200078e00de */
[----:B----4-:R-:W-:Y:S01]  /*6790*/  HMMA.16816.F32 R172, R8, R40, R164 ;  /* 0x0000002808ac723c */ /* 0x010fe200000018a4 */
[----:B------:R-:W-:Y:S01]  /*67a0*/  MOV R171, R210 ;  /* 0x000000d200ab7202 */ /* 0x000fe20000000f00 */
[----:B------:R-:W-:Y:S01]  /*67b0*/  IMAD.MOV.U32 R168, RZ, RZ, R221 ;  /* 0x000000ffffa87224 */ /* 0x000fe200078e00dd */
[----:B------:R-:W-:-:S05]  /*67c0*/  MOV R170, R223 ;  /* 0x000000df00aa7202 */ /* 0x000fca0000000f00 */
[C---:B-1----:R-:W-:Y:S07]  /*67d0*/  HMMA.16816.F32 R164, R8.reuse, R44, R160 ;  /* 0x0000002c08a4723c */ /* 0x042fee00000018a0 */
[----:B------:R-:W-:Y:S01]  /*67e0*/  MOV R160, R199 ;  /* 0x000000c700a07202 */ /* 0x000fe20000000f00 */
[----:B------:R-:W-:Y:S01]  /*67f0*/  HMMA.16816.F32 R208, R8, R18, R140 ;  /* 0x0000001208d0723c */ /* 0x000fe2000000188c */
[----:B------:R-:W-:Y:S01]  /*6800*/  IMAD.MOV.U32 R161, RZ, RZ, R198 ;  /* 0x000000ffffa17224 */ /* 0x000fe200078e00c6 */
[----:B------:R-:W-:Y:S01]  /*6810*/  MOV R163, R196 ;  /* 0x000000c400a37202 */ /* 0x000fe20000000f00 */
[----:B------:R-:W-:-:S05]  /*6820*/  IMAD.MOV.U32 R162, RZ, RZ, R197 ;  /* 0x000000ffffa27224 */ /* 0x000fca00078e00c5 */
[----:B------:R-:W-:Y:S01]  /*6830*/  HMMA.16816.F32 R244, R8, R20, R180 ;  /* 0x0000001408f4723c */ /* 0x000fe200000018b4 */
[----:B------:R-:W-:Y:S02]  /*6840*/  MOV R155, R162 ;  /* 0x000000a2009b7202 */ /* 0x000fe40000000f00 */
[----:B------:R-:W-:Y:S02]  /*6850*/  MOV R162, R169 ;  /* 0x000000a900a27202 */ /* 0x000fe40000000f00 */
[----:B------:R-:W-:-:S03]  /*6860*/  MOV R169, R33 ;  /* 0x0000002100a97202 */ /* 0x000fc60000000f00 */
[C---:B------:R-:W-:Y:S08]  /*6870*/  HMMA.16816.F32 R140, R8.reuse, R42, R120 ;  /* 0x0000002a088c723c */ /* 0x040ff00000001878 */
[C---:B------:R-:W-:Y:S08]  /*6880*/  HMMA.16816.F32 R156, R8.reuse, R34, R156 ;  /* 0x00000022089c723c */ /* 0x040ff0000000189c */
[C---:B------:R-:W-:Y:S07]  /*6890*/  HMMA.16816.F32 R216, R8.reuse, R22, R148 ;  /* 0x0000001608d8723c */ /* 0x040fee0000001894 */
[----:B------:R-:W-:Y:S01]  /*68a0*/  IMAD.MOV.U32 R151, RZ, RZ, R154 ;  /* 0x000000ffff977224 */ /* 0x000fe200078e009a */
[----:B------:R-:W-:Y:S01]  /*68b0*/  HMMA.16816.F32 R196, R8, R30, R128 ;  /* 0x0000001e08c4723c */ /* 0x000fe20000001880 */
[----:B------:R-:W-:-:S02]  /*68c0*/  IMAD.MOV.U32 R154, RZ, RZ, R161 ;  /* 0x000000ffff9a7224 */ /* 0x000fc400078e00a1 */
[----:B------:R-:W-:Y:S02]  /*68d0*/  IMAD.MOV.U32 R161, RZ, RZ, R168 ;  /* 0x000000ffffa17224 */ /* 0x000fe400078e00a8 */
[----:B------:R-:W-:Y:S01]  /*68e0*/  IMAD.MOV.U32 R168, RZ, RZ, R32 ;  /* 0x000000ffffa87224 */ /* 0x000fe200078e0020 */
[----:B------:R-:W-:Y:S01]  /*68f0*/  MOV R150, R154 ;  /* 0x0000009a00967202 */ /* 0x000fe20000000f00 */
[----:B------:R-:W-:Y:S01]  /*6900*/  IMAD.MOV.U32 R148, RZ, RZ, R152 ;  /* 0x000000ffff947224 */ /* 0x000fe200078e0098 */
[----:B------:R-:W-:Y:S01]  /*6910*/  HMMA.16816.F32 R180, R8, R38, R124 ;  /* 0x0000002608b4723c */ /* 0x000fe2000000187c */
[----:B------:R-:W-:Y:S01]  /*6920*/  MOV R131, R151 ;  /* 0x0000009700837202 */ /* 0x000fe20000000f00 */
[----:B------:R-:W-:-:S06]  /*6930*/  IMAD.MOV.U32 R151, RZ, RZ, R155 ;  /* 0x000000ffff977224 */ /* 0x000fcc00078e009b */
[----:B------:R-:W-:Y:S07]  /*6940*/  HMMA.16816.F32 R120, R8, R46, R112 ;  /* 0x0000002e0878723c */ /* 0x000fee0000001870 */
[----:B------:R-:W-:Y:S01]  /*6950*/  IMAD.MOV.U32 R9, RZ, RZ, R80 ;  /* 0x000000ffff097224 */ /* 0x000fe200078e0050 */
[----:B------:R-:W-:Y:S01]  /*6960*/  HMMA.16816.F32 R220, R4, R20, R92 ;  /* 0x0000001404dc723c */ /* 0x000fe2000000185c */
[----:B------:R-:W-:Y:S01]  /*6970*/  MOV R11, R82 ;  /* 0x00000052000b7202 */ /* 0x000fe20000000f00 */
[----:B------:R-:W-:Y:S01]  /*6980*/  IMAD.MOV.U32 R10, RZ, RZ, R83 ;  /* 0x000000ffff0a7224 */ /* 0x000fe200078e0053 */
[----:B------:R-:W-:Y:S01]  /*6990*/  MOV R115, R162 ;  /* 0x000000a200737202 */ /* 0x000fe20000000f00 */
[----:B------:R-:W-:-:S02]  /*69a0*/  FFMA.FTZ R8, R153, c[0x0][0x2d0], -R13 ;  /* 0x0000b40099087a23 */ /* 0x000fc4000001080d */
[----:B------:R-:W-:Y:S02]  /*69b0*/  IMAD.MOV.U32 R153, RZ, RZ, R160 ;  /* 0x000000ffff997224 */ /* 0x000fe400078e00a0 */
[----:B------:R-:W-:Y:S01]  /*69c0*/  IMAD.MOV.U32 R92, RZ, RZ, R81 ;  /* 0x000000ffff5c7224 */ /* 0x000fe200078e0051 */
[C---:B------:R-:W-:Y:S01]  /*69d0*/  HMMA.16816.F32 R60, R4.reuse, R36, R60 ;  /* 0x00000024043c723c */ /* 0x040fe2000000183c */
[----:B------:R1:W-:Y:S01]  /*69e0*/  MUFU.EX2 R16, R8 ;  /* 0x0000000800107308 */ /* 0x0003e20000000800 */
[----:B------:R-:W-:Y:S02]  /*69f0*/  IMAD.MOV.U32 R160, RZ, RZ, R163 ;  /* 0x000000ffffa07224 */ /* 0x000fe400078e00a3 */
[----:B------:R-:W-:Y:S02]  /*6a00*/  IMAD.MOV.U32 R163, RZ, RZ, R170 ;  /* 0x000000ffffa37224 */ /* 0x000fe400078e00aa */
[----:B------:R-:W-:Y:S02]  /*6a10*/  IMAD.MOV.U32 R170, RZ, RZ, R14 ;  /* 0x000000ffffaa7224 */ /* 0x000fe400078e000e */
[----:B------:R-:W-:Y:S01]  /*6a20*/  HMMA.16816.F32 R80, R4, R28, R68 ;  /* 0x0000001c0450723c */ /* 0x000fe20000001844 */
[----:B------:R-:W-:-:S02]  /*6a30*/  IMAD.MOV.U32 R162, RZ, RZ, R185 ;  /* 0x000000ffffa27224 */ /* 0x000fc400078e00b9 */
[----:B------:R-:W-:Y:S02]  /*6a40*/  IMAD.MOV.U32 R149, RZ, RZ, R153 ;  /* 0x000000ffff957224 */ /* 0x000fe400078e0099 */
[----:B------:R-:W-:Y:S01]  /*6a50*/  LDSM.16.MT88.4 R152, [R225+0x3080] ;  /* 0x00308000e198783b */ /* 0x000fe20000004200 */
[----:B------:R-:W-:Y:S01]  /*6a60*/  IMAD.MOV.U32 R114, RZ, RZ, R170 ;  /* 0x000000ffff727224 */ /* 0x000fe200078e00aa */
[----:B------:R-:W-:Y:S01]  /*6a70*/  MOV R71, R92 ;  /* 0x0000005c00477202 */ /* 0x000fe20000000f00 */
[----:B------:R-:W-:Y:S01]  /*6a80*/  HMMA.16816.F32 R56, R4, R40, R56 ;  /* 0x000000280438723c */ /* 0x000fe20000001838 */
[----:B-1----:R-:W-:Y:S01]  /*6a90*/  FFMA.FTZ R8, R252, c[0x0][0x2d0], -R13 ;  /* 0x0000b400fc087a23 */ /* 0x002fe2000001080d */
[----:B------:R-:W-:Y:S01]  /*6aa0*/  LDSM.16.MT88.4 R92, [R226+0x4880] ;  /* 0x00488000e25c783b */ /* 0x000fe20000004200 */
[----:B------:R-:W-:-:S05]  /*6ab0*/  IMAD.MOV.U32 R113, RZ, RZ, R171 ;  /* 0x000000ffff717224 */ /* 0x000fca00078e00ab */
[C---:B------:R-:W-:Y:S07]  /*6ac0*/  HMMA.16816.F32 R32, R4.reuse, R34, R116 ;  /* 0x000000220420723c */ /* 0x040fee0000001874 */
[----:B------:R-:W-:Y:S01]  /*6ad0*/  IMAD.MOV.U32 R119, RZ, RZ, R168 ;  /* 0x000000ffff777224 */ /* 0x000fe200078e00a8 */
[----:B------:R-:W-:Y:S01]  /*6ae0*/  MOV R69, R81 ;  /* 0x0000005100457202 */ /* 0x000fe20000000f00 */
[----:B------:R-:W-:Y:S01]  /*6af0*/  IMAD.MOV.U32 R70, RZ, RZ, R80 ;  /* 0x000000ffff467224 */ /* 0x000fe200078e0050 */
[----:B------:R-:W-:Y:S01]  /*6b00*/  MOV R80, R61 ;  /* 0x0000003d00507202 */ /* 0x000fe20000000f00 */
[----:B------:R-:W-:Y:S01]  /*6b10*/  IMAD.MOV.U32 R81, RZ, RZ, R60 ;  /* 0x000000ffff517224 */ /* 0x000fe200078e003c */
[----:B------:R1:W2:Y:S01]  /*6b20*/  MUFU.EX2 R61, R8 ;  /* 0x00000008003d7308 */ /* 0x0002a20000000800 */
        /* <DEDUP_REMOVED lines=14> */
[----:B-1----:R-:W-:Y:S01]  /*6c10*/  FFMA.FTZ R8, R207, c[0x0][0x2d0], -R13 ;  /* 0x0000b400cf087a23 */ /* 0x002fe2000001080d */
[C---:B------:R-:W-:Y:S01]  /*6c20*/  HMMA.16816.F32 R36, R4.reuse, R38, R76 ;  /* 0x000000260424723c */ /* 0x040fe2000000184c */
[----:B------:R-:W1:Y:S01]  /*6c30*/  LDSM.16.MT88.4 R76, [R225+0x4880] ;  /* 0x00488000e14c783b */ /* 0x000e620000004200 */
[----:B--2---:R-:W-:Y:S01]  /*6c40*/  IMAD.MOV.U32 R30, RZ, RZ, R61 ;  /* 0x000000ffff1e7224 */ /* 0x004fe200078e003d */
[----:B------:R2:W3:Y:S05]  /*6c50*/  MUFU.EX2 R60, R8 ;  /* 0x00000008003c7308 */ /* 0x0004ea0000000800 */
[C---:B------:R-:W-:Y:S01]  /*6c60*/  HMMA.16816.F32 R24, R4.reuse, R26, R108 ;  /* 0x0000001a0418723c */ /* 0x040fe2000000186c */
[----:B------:R-:W-:Y:S07]  /*6c70*/  LDSM.16.MT88.4 R108, [R228+0x4880] ;  /* 0x00488000e46c783b */ /* 0x000fee0000004200 */
[----:B------:R-:W-:Y:S01]  /*6c80*/  HMMA.16816.F32 R20, R4, R22, R100 ;  /* 0x000000160414723c */ /* 0x000fe20000001864 */
[----:B--2---:R-:W-:-:S02]  /*6c90*/  FFMA.FTZ R8, R191, c[0x0][0x2d0], -R13 ;  /* 0x0000b400bf087a23 */ /* 0x004fc4000001080d */
[----:B---3--:R-:W-:Y:S02]  /*6ca0*/  IMAD.MOV.U32 R31, RZ, RZ, R60 ;  /* 0x000000ffff1f7224 */ /* 0x008fe400078e003c */
[----:B------:R2:W-:Y:S01]  /*6cb0*/  MUFU.EX2 R17, R8 ;  /* 0x0000000800117308 */ /* 0x0005e20000000800 */
[----:B------:R-:W3:Y:S01]  /*6cc0*/  LDSM.16.MT88.4 R60, [R227+0x3080] ;  /* 0x00308000e33c783b */ /* 0x000ee20000004200 */
[----:B------:R-:W-:Y:S01]  /*6cd0*/  IMAD.MOV.U32 R191, RZ, RZ, R9 ;  /* 0x000000ffffbf7224 */ /* 0x000fe200078e0009 */
[----:B------:R-:W-:Y:S01]  /*6ce0*/  MOV R9, R169 ;  /* 0x000000a900097202 */ /* 0x000fe20000000f00 */
[----:B------:R-:W-:Y:S01]  /*6cf0*/  IMAD.MOV.U32 R13, RZ, RZ, R56 ;  /* 0x000000ffff0d7224 */ /* 0x000fe200078e0038 */
[----:B------:R-:W-:Y:S01]  /*6d00*/  LDSM.16.MT88.4 R168, [R226+0x3080] ;  /* 0x00308000e2a8783b */ /* 0x000fe20000004200 */
[----:B------:R-:W-:Y:S01]  /*6d10*/  IMAD.MOV.U32 R101, RZ, RZ, R16 ;  /* 0x000000ffff657224 */ /* 0x000fe200078e0010 */
[----:B------:R-:W-:Y:S01]  /*6d20*/  HMMA.16816.F32 R48, R4, R44, R48 ;  /* 0x0000002c0430723c */ /* 0x000fe20000001830 */
[----:B------:R-:W-:-:S02]  /*6d30*/  IMAD.MOV.U32 R118, RZ, RZ, R13 ;  /* 0x000000ffff767224 */ /* 0x000fc400078e000d */
[----:B------:R-:W-:Y:S01]  /*6d40*/  IMAD.MOV.U32 R56, RZ, RZ, R150 ;  /* 0x000000ffff387224 */ /* 0x000fe200078e0096 */
[----:B------:R-:W-:-:S03]  /*6d50*/  F2FP.PACK_AB R128, R30, R101 ;  /* 0x000000651e80723e */ /* 0x000fc600000000ff */
[----:B------:R-:W-:Y:S01]  /*6d60*/  IMAD.MOV.U32 R103, RZ, RZ, R56 ;  /* 0x000000ffff677224 */ /* 0x000fe200078e0038 */
[----:B------:R-:W-:Y:S01]  /*6d70*/  HMMA.16816.F32 R44, R4, R46, R52 ;  /* 0x0000002e042c723c */ /* 0x000fe20000001834 */
[----:B--2---:R-:W-:Y:S01]  /*6d80*/  FFMA.FTZ R8, R190, c[0x0][0x2d0], -R12 ;  /* 0x0000b400be087a23 */ /* 0x004fe2000001080c */
[----:B------:R-:W-:Y:S02]  /*6d90*/  MOV R190, R151 ;  /* 0x0000009700be7202 */ /* 0x000fe40000000f00 */
[----:B------:R-:W-:Y:S01]  /*6da0*/  MOV R56, R191 ;  /* 0x000000bf00387202 */ /* 0x000fe20000000f00 */
[----:B------:R2:W-:Y:S01]  /*6db0*/  MUFU.EX2 R207, R8 ;  /* 0x0000000800cf7308 */ /* 0x0005e20000000800 */
[----:B------:R-:W-:Y:S01]  /*6dc0*/  MOV R191, R68 ;  /* 0x0000004400bf7202 */ /* 0x000fe20000000f00 */
[----:B------:R-:W-:Y:S02]  /*6dd0*/  IMAD.MOV.U32 R102, RZ, RZ, R190 ;  /* 0x000000ffff667224 */ /* 0x000fe400078e00be */
[----:B------:R-:W-:-:S02]  /*6de0*/  IMAD.MOV.U32 R190, RZ, RZ, R69 ;  /* 0x000000ffffbe7224 */ /* 0x000fc400078e0045 */
[----:B--2---:R-:W-:Y:S02]  /*6df0*/  FFMA.FTZ R8, R189, c[0x0][0x2d0], -R12 ;  /* 0x0000b400bd087a23 */ /* 0x004fe4000001080c */
[----:B------:R-:W-:Y:S01]  /*6e00*/  IMAD.MOV.U32 R189, RZ, RZ, R160 ;  /* 0x000000ffffbd7224 */ /* 0x000fe200078e00a0 */
[----:B------:R-:W-:Y:S01]  /*6e10*/  MOV R160, R187 ;  /* 0x000000bb00a07202 */ /* 0x000fe20000000f00 */
[----:B------:R2:W4:Y:S02]  /*6e20*/  MUFU.EX2 R252, R8 ;  /* 0x0000000800fc7308 */ /* 0x0005240000000800 */
[----:B--2---:R-:W-:Y:S01]  /*6e30*/  FFMA.FTZ R8, R188, c[0x0][0x2d0], -R12 ;  /* 0x0000b400bc087a23 */ /* 0x004fe2000001080c */
[----:B----4-:R-:W-:Y:S01]  /*6e40*/  F2FP.PACK_AB R129, R252, R207 ;  /* 0x000000cffc81723e */ /* 0x010fe200000000ff */
[----:B------:R-:W-:-:S04]  /*6e50*/  IMAD.MOV.U32 R188, RZ, RZ, R161 ;  /* 0x000000ffffbc7224 */ /* 0x000fc800078e00a1 */
[----:B------:R2:W-:Y:S01]  /*6e60*/  MUFU.EX2 R14, R8 ;  /* 0x00000008000e7308 */ /* 0x0005e20000000800 */
[----:B------:R-:W-:Y:S02]  /*6e70*/  IMAD.MOV.U32 R161, RZ, RZ, R186 ;  /* 0x000000ffffa17224 */ /* 0x000fe400078e00ba */
[----:B--2---:R-:W-:Y:S02]  /*6e80*/  FFMA.FTZ R8, R139, c[0x0][0x2d0], -R12 ;  /* 0x0000b4008b087a23 */ /* 0x004fe4000001080c */
[----:B------:R-:W-:Y:S01]  /*6e90*/  IMAD.MOV.U32 R12, RZ, RZ, R163 ;  /* 0x000000ffff0c7224 */ /* 0x000fe200078e00a3 */
[----:B------:R-:W-:Y:S02]  /*6ea0*/  MOV R163, R184 ;  /* 0x000000b800a37202 */ /* 0x000fe40000000f00 */
[----:B------:R2:W-:Y:S01]  /*6eb0*/  MUFU.EX2 R139, R8 ;  /* 0x00000008008b7308 */ /* 0x0005e20000000800 */
[----:B------:R-:W4:Y:S01]  /*6ec0*/  LDSM.16.MT88.4 R184, [R228+0x3080] ;  /* 0x00308000e4b8783b */ /* 0x000f220000004200 */
[----:B------:R-:W-:Y:S01]  /*6ed0*/  IMAD.MOV.U32 R100, RZ, RZ, R12 ;  /* 0x000000ffff647224 */ /* 0x000fe200078e000c */
[----:B------:R-:W-:-:S02]  /*6ee0*/  MOV R12, R189 ;  /* 0x000000bd000c7202 */ /* 0x000fc40000000f00 */
[----:B------:R-:W-:Y:S01]  /*6ef0*/  MOV R189, R70 ;  /* 0x0000004600bd7202 */ /* 0x000fe20000000f00 */
[----:B--2---:R-:W-:-:S04]  /*6f00*/  FFMA.FTZ R8, R134, c[0x0][0x2d0], -R2 ;  /* 0x0000b40086087a23 */ /* 0x004fc80000010802 */
[----:B------:R2:W-:Y:S02]  /*6f10*/  MUFU.EX2 R134, R8 ;  /* 0x0000000800867308 */ /* 0x0005e40000000800 */
[----:B--2---:R-:W-:-:S06]  /*6f20*/  FFMA.FTZ R8, R132, c[0x0][0x2d0], -R2 ;  /* 0x0000b40084087a23 */ /* 0x004fcc0000010802 */
[----:B------:R2:W1:Y:S02]  /*6f30*/  MUFU.EX2 R132, R8 ;  /* 0x0000000800847308 */ /* 0x0004640000000800 */
[--C-:B--2---:R-:W-:Y:S01]  /*6f40*/  FFMA.FTZ R8, R133, c[0x0][0x2d0], -R2.reuse ;  /* 0x0000b40085087a23 */ /* 0x104fe20000010802 */
[----:B-1----:R-:W-:Y:S01]  /*6f50*/  F2FP.PACK_AB R124, R132, R134 ;  /* 0x00000086847c723e */ /* 0x002fe200000000ff */
[----:B------:R-:W-:Y:S01]  /*6f60*/  FFMA.FTZ R2, R138, c[0x0][0x2d0], -R2 ;  /* 0x0000b4008a027a23 */ /* 0x000fe20000010802 */
[----:B------:R-:W-:-:S03]  /*6f70*/  MOV R138, R14 ;  /* 0x0000000e008a7202 */ /* 0x000fc60000000f00 */
[----:B------:R1:W-:Y:S01]  /*6f80*/  MUFU.EX2 R29, R8 ;  /* 0x00000008001d7308 */ /* 0x0003e20000000800 */
[----:B------:R-:W-:Y:S02]  /*6f90*/  IMAD.MOV.U32 R133, RZ, RZ, R17 ;  /* 0x000000ffff857224 */ /* 0x000fe400078e0011 */
[----:B------:R-:W-:Y:S01]  /*6fa0*/  HMMA.16816.F32 R16, R4, R18, R96 ;  /* 0x000000120410723c */ /* 0x000fe20000001860 */
[----:B------:R-:W-:Y:S02]  /*6fb0*/  F2FP.PACK_AB R131, R139, R138 ;  /* 0x0000008a8b83723e */ /* 0x000fe400000000ff */
[----:B------:R-:W-:Y:S02]  /*6fc0*/  F2FP.PACK_AB R130, R133, R31 ;  /* 0x0000001f8582723e */ /* 0x000fe400000000ff */
[----:B------:R-:W2:Y:S02]  /*6fd0*/  MUFU.EX2 R28, R2 ;  /* 0x00000002001c7308 */ /* 0x000ea40000000800 */
[----:B------:R-:W-:Y:S01]  /*6fe0*/  MOV R96, R116 ;  /* 0x0000007400607202 */ /* 0x000fe20000000f00 */
[----:B------:R-:W-:Y:S01]  /*6ff0*/  IMAD.MOV.U32 R97, RZ, RZ, R117 ;  /* 0x000000ffff617224 */ /* 0x000fe200078e0075 */
[----:B------:R-:W-:Y:S01]  /*7000*/  MOV R116, R57 ;  /* 0x0000003900747202 */ /* 0x000fe20000000f00 */
[----:B------:R-:W-:Y:S01]  /*7010*/  IMAD.MOV.U32 R98, RZ, RZ, R118 ;  /* 0x000000ffff627224 */ /* 0x000fe200078e0076 */
[----:B------:R-:W-:Y:S01]  /*7020*/  MOV R99, R119 ;  /* 0x0000007700637202 */ /* 0x000fe20000000f00 */
[----:B------:R-:W-:Y:S01]  /*7030*/  IMAD.MOV.U32 R57, RZ, RZ, R71 ;  /* 0x000000ffff397224 */ /* 0x000fe200078e0047 */
[----:B------:R-:W-:Y:S01]  /*7040*/  MOV R119, R176 ;  /* 0x000000b000777202 */ /* 0x000fe20000000f00 */
[----:B-1----:R-:W-:Y:S01]  /*7050*/  IMAD.MOV.U32 R8, RZ, RZ, R40 ;  /* 0x000000ffff087224 */ /* 0x002fe200078e0028 */
[----:B------:R-:W-:Y:S01]  /*7060*/  HMMA.16816.F32 R68, R128, R76, R200 ;  /* 0x0000004c8044723c */ /* 0x000fe200000018c8 */
[----:B------:R-:W-:Y:S01]  /*7070*/  IMAD.MOV.U32 R117, RZ, RZ, R58 ;  /* 0x000000ffff757224 */ /* 0x000fe200078e003a */
[----:B------:R-:W-:Y:S01]  /*7080*/  MOV R58, R11 ;  /* 0x0000000b003a7202 */ /* 0x000fe20000000f00 */
[----:B------:R-:W-:-:S02]  /*7090*/  IMAD.MOV.U32 R118, RZ, RZ, R59 ;  /* 0x000000ffff767224 */ /* 0x000fc400078e003b */
[----:B------:R-:W-:Y:S01]  /*70a0*/  IMAD.MOV.U32 R59, RZ, RZ, R10 ;  /* 0x000000ffff3b7224 */ /* 0x000fe200078e000a */
[----:B--2---:R-:W-:Y:S01]  /*70b0*/  F2FP.PACK_AB R126, R28, R29 ;  /* 0x0000001d1c7e723e */ /* 0x004fe200000000ff */
[----:B------:R-:W-:Y:S01]  /*70c0*/  FFMA.FTZ R2, R87, c[0x0][0x2d0], -R0 ;  /* 0x0000b40057027a23 */ /* 0x000fe20000010800 */
[----:B------:R-:W-:Y:S01]  /*70d0*/  HMMA.16816.F32 R40, R4, R42, R72 ;  /* 0x0000002a0428723c */ /* 0x000fe20000001848 */
[----:B------:R-:W1:Y:S01]  /*70e0*/  LDSM.16.MT88.4 R4, [R227+0x4880] ;  /* 0x00488000e304783b */ /* 0x000e620000004200 */
[----:B------:R-:W-:Y:S01]  /*70f0*/  IMAD.MOV.U32 R87, RZ, RZ, R8 ;  /* 0x000000ffff577224 */ /* 0x000fe200078e0008 */
[----:B------:R2:W-:Y:S01]  /*7100*/  MUFU.EX2 R14, R2 ;  /* 0x00000002000e7308 */ /* 0x0005e20000000800 */
[----:B------:R-:W-:Y:S01]  /*7110*/  IMAD.MOV.U32 R8, RZ, RZ, R188 ;  /* 0x000000ffff087224 */ /* 0x000fe200078e00bc */
[----:B------:R-:W-:Y:S01]  /*7120*/  MOV R10, R178 ;  /* 0x000000b2000a7202 */ /* 0x000fe20000000f00 */
[----:B------:R-:W-:Y:S01]  /*7130*/  IMAD.MOV.U32 R188, RZ, RZ, R179 ;  /* 0x000000ffffbc7224 */ /* 0x000fe200078e00b3 */
[----:B------:R-:W-:Y:S01]  /*7140*/  MOV R73, R190 ;  /* 0x000000be00497202 */ /* 0x000fe20000000f00 */
[----:B------:R-:W-:Y:S01]  /*7150*/  IMAD.MOV.U32 R201, RZ, RZ, R87 ;  /* 0x000000ffffc97224 */ /* 0x000fe200078e0057 */
[C---:B---3--:R-:W-:Y:S01]  /*7160*/  HMMA.16816.F32 R52, R128.reuse, R60, R212 ;  /* 0x0000003c8034723c */ /* 0x048fe200000018d4 */
[----:B------:R-:W-:Y:S01]  /*7170*/  IMAD.MOV.U32 R11, RZ, RZ, R177 ;  /* 0x000000ffff0b7224 */ /* 0x000fe200078e00b1 */
[----:B------:R-:W-:Y:S01]  /*7180*/  MOV R200, R98 ;  /* 0x0000006200c87202 */ /* 0x000fe20000000f00 */
        /* <DEDUP_REMOVED lines=8> */
[----:B--2---:R-:W-:-:S02]  /*7210*/  FFMA.FTZ R2, R86, c[0x0][0x2d0], -R0 ;  /* 0x0000b40056027a23 */ /* 0x004fc40000010800 */
[----:B------:R-:W-:Y:S02]  /*7220*/  IMAD.MOV.U32 R212, RZ, RZ, R119 ;  /* 0x000000ffffd47224 */ /* 0x000fe400078e0077 */
[----:B------:R2:W3:Y:S01]  /*7230*/  MUFU.EX2 R13, R2 ;  /* 0x00000002000d7308 */ /* 0x0004e20000000800 */
[----:B------:R-:W-:Y:S01]  /*7240*/  MOV R246, R188 ;  /* 0x000000bc00f67202 */ /* 0x000fe20000000f00 */
[----:B------:R-:W-:Y:S01]  /*7250*/  IMAD.MOV.U32 R247, RZ, RZ, R101 ;  /* 0x000000fffff77224 */ /* 0x000fe200078e0065 */
[----:B------:R-:W-:Y:S01]  /*7260*/  HMMA.16816.F32 R188, R128, R186, R216 ;  /* 0x000000ba80bc723c */ /* 0x000fe200000018d8 */
[----:B------:R-:W-:Y:S01]  /*7270*/  MOV R244, R102 ;  /* 0x0000006600f47202 */ /* 0x000fe20000000f00 */
[----:B------:R-:W-:Y:S01]  /*7280*/  IMAD.MOV.U32 R213, RZ, RZ, R117 ;  /* 0x000000ffffd57224 */ /* 0x000fe200078e0075 */
[----:B------:R-:W-:-:S04]  /*7290*/  MOV R245, R118 ;  /* 0x0000007600f57202 */ /* 0x000fc80000000f00 */
[----:B------:R-:W-:Y:S01]  /*72a0*/  IMAD.MOV.U32 R219, RZ, RZ, R115 ;  /* 0x000000ffffdb7224 */ /* 0x000fe200078e0073 */
[----:B------:R-:W-:Y:S01]  /*72b0*/  MOV R216, R200 ;  /* 0x000000c800d87202 */ /* 0x000fe20000000f00 */
[----:B------:R-:W-:Y:S01]  /*72c0*/  IMAD.MOV.U32 R217, RZ, RZ, R201 ;  /* 0x000000ffffd97224 */ /* 0x000fe200078e00c9 */
[----:B------:R-:W-:Y:S01]  /*72d0*/  HMMA.16816.F32 R144, R128, R152, R144 ;  /* 0x000000988090723c */ /* 0x000fe20000001890 */
[--C-:B--2---:R-:W-:Y:S01]  /*72e0*/  FFMA.FTZ R2, R85, c[0x0][0x2d0], -R0.reuse ;  /* 0x0000b40055027a23 */ /* 0x104fe20000010800 */
[----:B---3--:R-:W-:Y:S01]  /*72f0*/  F2FP.PACK_AB R125, R13, R14 ;  /* 0x0000000e0d7d723e */ /* 0x008fe200000000ff */
[----:B------:R-:W-:Y:S01]  /*7300*/  FFMA.FTZ R0, R84, c[0x0][0x2d0], -R0 ;  /* 0x0000b40054007a23 */ /* 0x000fe20000010800 */
[----:B------:R-:W-:-:S04]  /*7310*/  MOV R218, R202 ;  /* 0x000000ca00da7202 */ /* 0x000fc80000000f00 */
[C---:B------:R-:W-:Y:S01]  /*7320*/  HMMA.16816.F32 R84, R128.reuse, R92, R192 ;  /* 0x0000005c8054723c */ /* 0x040fe200000018c0 */
[----:B------:R-:W-:Y:S06]  /*7330*/  MUFU.EX2 R2, R2 ;  /* 0x0000000200027308 */ /* 0x000fec0000000800 */
[----:B------:R-:W-:Y:S01]  /*7340*/  MOV R194, R100 ;  /* 0x0000006400c27202 */ /* 0x000fe20000000f00 */
[----:B------:R-:W-:Y:S01]  /*7350*/  IMAD.MOV.U32 R195, RZ, RZ, R99 ;  /* 0x000000ffffc37224 */ /* 0x000fe200078e0063 */
[----:B------:R-:W2:Y:S01]  /*7360*/  MUFU.EX2 R0, R0 ;  /* 0x0000000000007308 */ /* 0x000ea20000000800 */
[----:B------:R-:W-:Y:S01]  /*7370*/  HMMA.16816.F32 R100, R128, R108, R172 ;  /* 0x0000006c8064723c */ /* 0x000fe200000018ac */
[----:B------:R-:W-:Y:S01]  /*7380*/  IMAD.MOV.U32 R192, RZ, RZ, R83 ;  /* 0x000000ffffc07224 */ /* 0x000fe200078e0053 */
[----:B------:R-:W-:-:S06]  /*7390*/  MOV R193, R82 ;  /* 0x0000005200c17202 */ /* 0x000fcc0000000f00 */
[----:B------:R-:W-:Y:S01]  /*73a0*/  HMMA.16816.F32 R172, R128, R170, R248 ;  /* 0x000000aa80ac723c */ /* 0x000fe200000018f8 */
[----:B--2---:R-:W-:-:S06]  /*73b0*/  F2FP.PACK_AB R127, R0, R2 ;  /* 0x00000002007f723e */ /* 0x004fcc00000000ff */
[----:B------:R-:W-:Y:S01]  /*73c0*/  IMAD.MOV.U32 R250, RZ, RZ, R81 ;  /* 0x000000fffffa7224 */ /* 0x000fe200078e0051 */
[----:B------:R-:W-:Y:S01]  /*73d0*/  MOV R249, R114 ;  /* 0x0000007200f97202 */ /* 0x000fe20000000f00 */
[----:B------:R-:W-:Y:S01]  /*73e0*/  IMAD.MOV.U32 R248, RZ, RZ, R113 ;  /* 0x000000fffff87224 */ /* 0x000fe200078e0071 */
[----:B------:R-:W-:Y:S01]  /*73f0*/  MOV R251, R80 ;  /* 0x0000005000fb7202 */ /* 0x000fe20000000f00 */
[----:B------:R-:W-:Y:S08]  /*7400*/  HMMA.16816.F32 R160, R128, R168, R160 ;  /* 0x000000a880a0723c */ /* 0x000ff000000018a0 */
[----:B------:R-:W-:Y:S08]  /*7410*/  HMMA.16816.F32 R148, R124, R152, R64 ;  /* 0x000000987c94723c */ /* 0x000ff00000001840 */
[C---:B------:R-:W-:Y:S07]  /*7420*/  HMMA.16816.F32 R64, R128.reuse, R62, R208 ;  /* 0x0000003e8040723c */ /* 0x040fee00000018d0 */
[----:B------:R-:W-:Y:S01]  /*7430*/  MOV R208, R194 ;  /* 0x000000c200d07202 */ /* 0x000fe20000000f00 */
[----:B------:R-:W-:Y:S01]  /*7440*/  IMAD.MOV.U32 R209, RZ, RZ, R195 ;  /* 0x000000ffffd17224 */ /* 0x000fe200078e00c3 */
[----:B------:R-:W-:Y:S01]  /*7450*/  MOV R211, R219 ;  /* 0x000000db00d37202 */ /* 0x000fe20000000f00 */
[----:B------:R-:W-:Y:S01]  /*7460*/  HMMA.16816.F32 R80, R128, R78, R196 ;  /* 0x0000004e8050723c */ /* 0x000fe200000018c4 */
[----:B------:R-:W-:Y:S01]  /*7470*/  IMAD.MOV.U32 R210, RZ, RZ, R249 ;  /* 0x000000ffffd27224 */ /* 0x000fe200078e00f9 */
[----:B------:R-:W-:Y:S01]  /*7480*/  MOV R249, R12 ;  /* 0x0000000c00f97202 */ /* 0x000fe20000000f00 */
[----:B------:R-:W-:-:S02]  /*7490*/  FADD.FTZ R8, R8, R208 ;  /* 0x000000d008087221 */ /* 0x000fc40000010000 */
[----:B------:R-:W-:Y:S02]  /*74a0*/  FADD.FTZ R10, R10, R209 ;  /* 0x000000d10a0a7221 */ /* 0x000fe40000010000 */
[----:B------:R-:W-:Y:S01]  /*74b0*/  MOV R196, R250 ;  /* 0x000000fa00c47202 */ /* 0x000fe20000000f00 */
[----:B------:R-:W-:Y:S01]  /*74c0*/  IMAD.MOV.U32 R250, RZ, RZ, R9 ;  /* 0x000000fffffa7224 */ /* 0x000fe200078e0009 */
[----:B------:R-:W-:Y:S01]  /*74d0*/  MOV R198, R192 ;  /* 0x000000c000c67202 */ /* 0x000fe20000000f00 */
[----:B------:R-:W-:Y:S01]  /*74e0*/  FADD.FTZ R8, R211, R8 ;  /* 0x00000008d3087221 */ /* 0x000fe20000010000 */
[----:B------:R-:W-:Y:S01]  /*74f0*/  MOV R200, R232 ;  /* 0x000000e800c87202 */ /* 0x000fe20000000f00 */
[----:B------:R-:W-:Y:S01]  /*7500*/  IMAD.MOV.U32 R197, RZ, RZ, R251 ;  /* 0x000000ffffc57224 */ /* 0x000fe200078e00fb */
[----:B------:R-:W-:Y:S01]  /*7510*/  MOV R251, R238 ;  /* 0x000000ee00fb7202 */ /* 0x000fe20000000f00 */
[----:B------:R-:W-:Y:S01]  /*7520*/  IMAD.MOV.U32 R199, RZ, RZ, R193 ;  /* 0x000000ffffc77224 */ /* 0x000fe200078e00c1 */
[----:B------:R-:W-:Y:S01]  /*7530*/  MOV R193, R236 ;  /* 0x000000ec00c17202 */ /* 0x000fe20000000f00 */
[----:B------:R-:W-:Y:S01]  /*7540*/  FADD.FTZ R11, R11, R210 ;  /* 0x000000d20b0b7221 */ /* 0x000fe20000010000 */
[----:B-1----:R-:W-:Y:S01]  /*7550*/  HMMA.16816.F32 R116, R128, R4, R164 ;  /* 0x000000048074723c */ /* 0x002fe200000018a4 */
[----:B------:R-:W-:Y:S01]  /*7560*/  FADD.FTZ R10, R248, R10 ;  /* 0x0000000af80a7221 */ /* 0x000fe20000010000 */
[----:B------:R-:W-:Y:S01]  /*7570*/  MOV R9, R234 ;  /* 0x000000ea00097202 */ /* 0x000fe20000000f00 */
[----:B------:R-:W-:-:S02]  /*7580*/  FADD.FTZ R8, R250, R8 ;  /* 0x00000008fa087221 */ /* 0x000fc40000010000 */
[----:B------:R-:W-:Y:S02]  /*7590*/  IMAD.MOV.U32 R194, RZ, RZ, R235 ;  /* 0x000000ffffc27224 */ /* 0x000fe400078e00eb */
[----:B------:R-:W-:Y:S01]  /*75a0*/  IMAD.MOV.U32 R201, RZ, RZ, R231 ;  /* 0x000000ffffc97224 */ /* 0x000fe200078e00e7 */
[----:B------:R-:W-:Y:S01]  /*75b0*/  MOV R202, R230 ;  /* 0x000000e600ca7202 */ /* 0x000fe20000000f00 */
[----:B------:R-:W-:Y:S01]  /*75c0*/  IMAD.MOV.U32 R192, RZ, RZ, R237 ;  /* 0x000000ffffc07224 */ /* 0x000fe200078e00ed */
[----:B------:R-:W-:Y:S01]  /*75d0*/  MOV R12, R224 ;  /* 0x000000e0000c7202 */ /* 0x000fe20000000f00 */
[----:B------:R-:W-:Y:S01]  /*75e0*/  FADD.FTZ R11, R249, R11 ;  /* 0x0000000bf90b7221 */ /* 0x000fe20000010000 */
[----:B------:R-:W-:Y:S01]  /*75f0*/  HMMA.16816.F32 R156, R128, R154, R156 ;  /* 0x0000009a809c723c */ /* 0x000fe2000000189c */
[----:B------:R-:W-:Y:S01]  /*7600*/  FADD.FTZ R10, R251, R10 ;  /* 0x0000000afb0a7221 */ /* 0x000fe20000010000 */
[----:B------:R1:W5:Y:S01]  /*7610*/  LDL.LU R238, [R1+0x74] ;  /* 0x0000740001ee7983 */ /* 0x0003620000300800 */
[----:B------:R-:W-:-:S02]  /*7620*/  FADD.FTZ R8, R193, R8 ;  /* 0x00000008c1087221 */ /* 0x000fc40000010000 */
[----:B------:R-:W-:Y:S01]  /*7630*/  IMAD.MOV.U32 R195, RZ, RZ, R233 ;  /* 0x000000ffffc37224 */ /* 0x000fe200078e00e9 */
[----:B------:R1:W5:Y:S01]  /*7640*/  LDL.LU R237, [R1+0x70] ;  /* 0x0000700001ed7983 */ /* 0x0003620000300800 */
[----:B------:R-:W-:Y:S01]  /*7650*/  FADD.FTZ R11, R192, R11 ;  /* 0x0000000bc00b7221 */ /* 0x000fe20000010000 */
[C---:B------:R-:W-:Y:S01]  /*7660*/  HMMA.16816.F32 R96, R128.reuse, R94, R180 ;  /* 0x0000005e8060723c */ /* 0x040fe200000018b4 */
[----:B------:R-:W-:Y:S01]  /*7670*/  FADD.FTZ R10, R194, R10 ;  /* 0x0000000ac20a7221 */ /* 0x000fe20000010000 */
[----:B------:R1:W5:Y:S01]  /*7680*/  LDL.LU R236, [R1+0x6c] ;  /* 0x00006c0001ec7983 */ /* 0x0003620000300800 */
[----:B------:R-:W-:Y:S02]  /*7690*/  FADD.FTZ R8, R200, R8 ;  /* 0x00000008c8087221 */ /* 0x000fe40000010000 */
[----:B------:R-:W-:Y:S01]  /*76a0*/  FADD.FTZ R9, R9, R201 ;  /* 0x000000c909097221 */ /* 0x000fe20000010000 */
[----:B------:R1:W5:Y:S01]  /*76b0*/  LDL.LU R235, [R1+0x68] ;  /* 0x0000680001eb7983 */ /* 0x0003620000300800 */
[----:B------:R-:W-:Y:S01]  /*76c0*/  IMAD.MOV.U32 R219, RZ, RZ, R203 ;  /* 0x000000ffffdb7224 */ /* 0x000fe200078e00cb */
[----:B------:R-:W-:Y:S01]  /*76d0*/  HMMA.16816.F32 R112, R128, R110, R140 ;  /* 0x0000006e8070723c */ /* 0x000fe2000000188c */
[----:B------:R-:W-:Y:S01]  /*76e0*/  IMAD.MOV.U32 R203, RZ, RZ, R229 ;  /* 0x000000ffffcb7224 */ /* 0x000fe200078e00e5 */
[----:B------:R1:W5:Y:S01]  /*76f0*/  LDL.LU R234, [R1+0x64] ;  /* 0x0000640001ea7983 */ /* 0x0003620000300800 */
[----:B------:R-:W-:-:S02]  /*7700*/  FADD.FTZ R11, R195, R11 ;  /* 0x0000000bc30b7221 */ /* 0x000fc40000010000 */
[----:B------:R-:W-:Y:S01]  /*7710*/  FADD.FTZ R10, R202, R10 ;  /* 0x0000000aca0a7221 */ /* 0x000fe20000010000 */
[----:B------:R1:W5:Y:S01]  /*7720*/  LDL.LU R233, [R1+0x60] ;  /* 0x0000600001e97983 */ /* 0x0003620000300800 */
[----:B------:R-:W-:Y:S01]  /*7730*/  FADD.FTZ R12, R12, R8 ;  /* 0x000000080c0c7221 */ /* 0x000fe20000010000 */
[----:B------:R-:W-:Y:S01]  /*7740*/  HMMA.16816.F32 R128, R128, R6, R120 ;  /* 0x000000068080723c */ /* 0x000fe20000001878 */
[----:B------:R-:W-:Y:S01]  /*7750*/  FADD.FTZ R8, R212, R9 ;  /* 0x00000009d4087221 */ /* 0x000fe20000010000 */
[----:B------:R1:W5:Y:S01]  /*7760*/  LDL.LU R232, [R1+0x5c] ;  /* 0x00005c0001e87983 */ /* 0x0003620000300800 */
[----:B------:R-:W-:Y:S02]  /*7770*/  FADD.FTZ R11, R203, R11 ;  /* 0x0000000bcb0b7221 */ /* 0x000fe40000010000 */
[----:B------:R-:W-:Y:S01]  /*7780*/  FADD.FTZ R8, R215, R8 ;  /* 0x00000008d7087221 */ /* 0x000fe20000010000 */
[----:B------:R1:W5:Y:S02]  /*7790*/  LDL.LU R231, [R1+0x58] ;  /* 0x0000580001e77983 */ /* 0x0003640000300800 */
[C---:B------:R-:W-:Y:S02]  /*77a0*/  HMMA.16816.F32 R120, R124.reuse, R4, R48 ;  /* 0x000000047c78723c */ /* 0x040fe40000001830 */
[----:B------:R1:W5:Y:S04]  /*77b0*/  LDL.LU R230, [R1+0x54] ;  /* 0x0000540001e67983 */ /* 0x0003680000300800 */
[----:B------:R1:W5:Y:S01]  /*77c0*/  LDL.LU R229, [R1+0x50] ;  /* 0x0000500001e57983 */ /* 0x0003620000300800 */
[----:B------:R-:W-:Y:S01]  /*77d0*/  FADD.FTZ R5, R213, R10 ;  /* 0x0000000ad5057221 */ /* 0x000fe20000010000 */
[----:B------:R-:W-:Y:S01]  /*77e0*/  HMMA.16816.F32 R72, R124, R76, R72 ;  /* 0x0000004c7c48723c */ /* 0x000fe20000001848 */
[----:B------:R-:W-:Y:S01]  /*77f0*/  FADD.FTZ R4, R214, R11 ;  /* 0x0000000bd6047221 */ /* 0x000fe20000010000 */
[----:B------:R1:W5:Y:S01]  /*7800*/  LDL.LU R224, [R1+0x4c] ;  /* 0x00004c0001e07983 */ /* 0x0003620000300800 */
[----:B------:R-:W-:-:S02]  /*7810*/  FADD.FTZ R10, R244, R12 ;  /* 0x0000000cf40a7221 */ /* 0x000fc40000010000 */
[----:B------:R-:W-:Y:S02]  /*7820*/  FADD.FTZ R9, R245, R5 ;  /* 0x00000005f5097221 */ /* 0x000fe40000010000 */
[----:B------:R-:W-:Y:S01]  /*7830*/  FADD.FTZ R5, R15, R8 ;  /* 0x000000080f057221 */ /* 0x000fe20000010000 */
[----:B------:R-:W-:Y:S01]  /*7840*/  HMMA.16816.F32 R164, R124, R168, R104 ;  /* 0x000000a87ca4723c */ /* 0x000fe20000001868 */
[----:B------:R-:W-:Y:S02]  /*7850*/  FADD.FTZ R11, R246, R4 ;  /* 0x00000004f60b7221 */ /* 0x000fe40000010000 */
[----:B------:R-:W-:Y:S02]  /*7860*/  FADD.FTZ R4, R247, R10 ;  /* 0x0000000af7047221 */ /* 0x000fe40000010000 */
[----:B------:R-:W-:-:S03]  /*7870*/  FADD.FTZ R5, R206, R5 ;  /* 0x00000005ce057221 */ /* 0x000fc60000010000 */
        /* <DEDUP_REMOVED lines=29> */
[----:B------:R1:W-:Y:S01]  /*7a50*/  STL [R1+0x28], R7 ;  /* 0x0000280701007387 */ /* 0x0003e20000100800 */
[----:B------:R-:W-:-:S03]  /*7a60*/  UIMAD.WIDE.U32 UR30, UR28, UR4, URZ ;  /* 0x000000041c1e72a5 */ /* 0x000fc6000f8e003f */
[----:B------:R1:W-:Y:S04]  /*7a70*/  STL [R1+0x2c], R5 ;  /* 0x00002c0501007387 */ /* 0x0003e80000100800 */
[----:B------:R1:W-:Y:S04]  /*7a80*/  STL [R1+0x34], R0 ;  /* 0x0000340001007387 */ /* 0x0003e80000100800 */
[----:B------:R1:W-:Y:S01]  /*7a90*/  STL [R1+0x30], R2 ;  /* 0x0000300201007387 */ /* 0x0003e20000100800 */
[----:B------:R-:W-:Y:S01]  /*7aa0*/  PLOP3.LUT P0, PT, PT, PT, UP6, 0x40, 0x0 ;  /* 0x000000000000781c */ /* 0x000fe20003f0e868 */
[----:B------:R-:W-:-:S02]  /*7ab0*/  @UP5 UMOV UR29, UR31 ;  /* 0x0000001f001d5c82 */ /* 0x000fc40008000000 */
[----:B------:R-:W-:-:S04]  /*7ac0*/  @UP5 USHF.R.U32.HI UR28, URZ, UR5, UR29 ;  /* 0x000000053f1c5299 */ /* 0x000fc8000801161d */
[----:B------:R-:W-:-:S03]  /*7ad0*/  UIADD3 UR4, UR27, UR28, URZ ;  /* 0x0000001c1b047290 */ /* 0x000fc6000fffe03f */
[----:B------:R-:W-:Y:S02]  /*7ae0*/  ULDC UR27, c[0x0][0x328] ;  /* 0x0000ca00001b7ab9 */ /* 0x000fe40000000800 */
[----:B------:R-:W-:Y:S02]  /*7af0*/  UIADD3 UR26, UR26, -0x2, URZ ;  /* 0xfffffffe1a1a7890 */ /* 0x000fe4000fffe03f */
[----:B------:R-:W-:Y:S01]  /*7b00*/  UIADD3 UR27, UR4, UR27, URZ ;  /* 0x0000001b041b7290 */ /* 0x000fe2000fffe03f */
[----:B------:R-:W-:Y:S05]  /*7b10*/  @P0 BRA `(.L_x_1097) ;  /* 0x0000018000000947 */ /* 0x000fea0003800000 */
[----:B------:R-:W-:Y:S01]  /*7b20*/  ISETP.LT.AND P0, PT, RZ, UR4, PT ;  /* 0x00000004ff007c0c */ /* 0x000fe2000bf01270 */
[----:B------:R-:W-:-:S12]  /*7b30*/  UIADD3 UR28, UR4, -0x1, URZ ;  /* 0xffffffff041c7890 */ /* 0x000fd8000fffe03f */
[----:B------:R-:W-:Y:S05]  /*7b40*/  @P0 BRA `(.L_x_1098) ;  /* 0x000000a000000947 */ /* 0x000fea0003800000 */
[----:B------:R-:W-:Y:S02]  /*7b50*/  UMOV UR28, 0x1 ;  /* 0x00000001001c7882 */ /* 0x000fe40000000000 */
        /* <DEDUP_REMOVED lines=9> */
.L_x_1098:
[----:B------:R-:W-:Y:S02]  /*7bf0*/  UMOV UR5, 0x1 ;  /* 0x0000000100057882 */ /* 0x000fe40000000000 */
[----:B------:R-:W-:Y:S02]  /*7c00*/  ULDC UR4, c[0x0][0x32c] ;  /* 0x0000cb0000047ab9 */ /* 0x000fe40000000800 */
[----:B------:R-:W-:-:S03]  /*7c10*/  UISETP.NE.AND UP0, UPT, UR5, UR4, UPT ;  /* 0x000000040500728c */ /* 0x000fc6000bf05270 */
[----:B------:R-:W-:Y:S02]  /*7c20*/  ULDC.64 UR4, c[0x0][0x330] ;  /* 0x0000cc0000047ab9 */ /* 0x000fe40000000a00 */
[----:B------:R-:W-:-:S07]  /*7c30*/  UIMAD.WIDE.U32 UR30, UR28, UR4, URZ ;  /* 0x000000041c1e72a5 */ /* 0x000fce000f8e003f */
[----:B------:R-:W-:Y:S02]  /*7c40*/  @UP0 UMOV UR29, UR31 ;  /* 0x0000001f001d0c82 */ /* 0x000fe40008000000 */
[----:B------:R-:W-:Y:S02]  /*7c50*/  @UP0 USHF.R.U32.HI UR28, URZ, UR5, UR29 ;  /* 0x000000053f1c0299 */ /* 0x000fe4000801161d */
.L_x_1099:
[----:B------:R-:W-:Y:S02]  /*7c60*/  ULDC UR4, c[0x0][0x32c] ;  /* 0x0000cb0000047ab9 */ /* 0x000fe40000000800 */
[----:B------:R-:W-:-:S04]  /*7c70*/  UIMAD UR4, UR28, UR4, UR4 ;  /* 0x000000041c0472a4 */ /* 0x000fc8000f8e0204 */
[----:B------:R-:W-:-:S04]  /*7c80*/  UISETP.LT.AND UP0, UPT, UR27, UR4, UPT ;  /* 0x000000041b00728c */ /* 0x000fc8000bf01270 */
[----:B------:R-:W-:-:S04]  /*7c90*/  USEL UR27, UR27, UR4, UP0 ;  /* 0x000000041b1b7287 */ /* 0x000fc80008000000 */
.L_x_1097:
        /* <DEDUP_REMOVED lines=23> */
[----:B------:R1:W-:Y:S02]  /*7e10*/  STL [R1+0x4], R0 ;  /* 0x0000040001007387 */ /* 0x0003e40000100800 */
.L_x_1119:
[----:B-----5:R2:W5:Y:S01]  /*7e20*/  LDL R247, [R1+0x20] ;  /* 0x0000200001f77983 */ /* 0x0205620000100800 */
[----:B------:R-:W-:Y:S04]  /*7e30*/  DEPBAR.LE SB0, 0x0 ;  /* 0x000080000000791a */ /* 0x000fe80000000000 */
[----:B------:R-:W-:Y:S01]  /*7e40*/  BAR.SYNC.DEFER_BLOCKING 0x0 ;  /* 0x0000000000007b1d */ /* 0x000fe20000010000 */
[----:B------:R-:W-:Y:S01]  /*7e50*/  UISETP.GT.AND UP0, UPT, UR7, UR26, UPT ;  /* 0x0000001a0700728c */ /* 0x000fe2000bf04270 */
[----:B------:R-:W-:Y:S04]  /*7e60*/  SEL R244, RZ, 0x10, P5 ;  /* 0x00000010fff47807 */ /* 0x000fe80002800000 */
[----:B------:R2:W5:Y:S01]  /*7e70*/  LDL R246, [R1+0x4] ;  /* 0x0000040001f67983 */ /* 0x0005620000100800 */
        /* <DEDUP_REMOVED lines=14> */
[----:B--2---:R-:W2:Y:S01]  /*7f60*/  LDL R15, [R1+0x8] ;  /* 0x00000800010f7983 */ /* 0x004ea20000100800 */
[----:B-1----:R-:W-:Y:S01]  /*7f70*/  SHF.R.S32.HI R0, RZ, 0x1f, R243 ;  /* 0x0000001fff007819 */ /* 0x002fe200000114f3 */
[C---:B------:R-:W-:Y:S01]  /*7f80*/  IMAD.WIDE.U32 R2, R243.reuse, c[0x0][0x208], RZ ;  /* 0x00008200f3027a25 */ /* 0x040fe200078e00ff */
[----:B------:R-:W-:Y:S02]  /*7f90*/  SHF.R.S32.HI R4, RZ, 0x1f, R242 ;  /* 0x0000001fff047819 */ /* 0x000fe400000114f2 */
[----:B------:R-:W-:Y:S01]  /*7fa0*/  IADD3 R14, -R244, 0x10, RZ ;  /* 0x00000010f40e7810 */ /* 0x000fe20007ffe1ff */
[----:B------:R-:W-:Y:S02]  /*7fb0*/  IMAD R0, R0, c[0x0][0x208], RZ ;  /* 0x0000820000007a24 */ /* 0x000fe400078e02ff */
[----:B------:R-:W-:Y:S01]  /*7fc0*/  IMAD R4, R4, c[0x0][0x218], RZ ;  /* 0x0000860004047a24 */ /* 0x000fe200078e02ff */
[----:B------:R-:W-:Y:S01]  /*7fd0*/  LOP3.LUT R14, R14, 0xf, RZ, 0xc0, !PT ;  /* 0x0000000f0e0e7812 */ /* 0x000fe200078ec0ff */
[----:B------:R-:W-:Y:S02]  /*7fe0*/  IMAD R0, R243, c[0x0][0x20c], R0 ;  /* 0x00008300f3007a24 */ /* 0x000fe400078e0200 */
        /* <DEDUP_REMOVED lines=8> */
[----:B------:R-:W4:Y:S04]  /*8070*/  SHFL.IDX PT, R3, R2, RZ, 0x181f ;  /* 0x00181fff02037589 */ /* 0x000f2800000e0000 */
[----:B------:R-:W3:Y:S04]  /*8080*/  SHFL.IDX PT, R4, R0, RZ, 0x181f ;  /* 0x00181fff00047589 */ /* 0x000ee800000e0000 */
[----:B------:R-:W3:Y:S04]  /*8090*/  SHFL.IDX PT, R2, R2, 0x2, 0x181f ;  /* 0x00581f0002027f89 */ /* 0x000ee800000e0000 */
[----:B------:R-:W3:Y:S04]  /*80a0*/  SHFL.IDX PT, R5, R0, 0x1, 0x181f ;  /* 0x00381f0000057f89 */ /* 0x000ee800000e0000 */
[----:B------:R-:W3:Y:S01]  /*80b0*/  SHFL.IDX PT, R0, R0, 0x2, 0x181f ;  /* 0x00581f0000007f89 */ /* 0x000ee200000e0000 */
[-C--:B-1---5:R-:W-:Y:S02]  /*80c0*/  IADD3 R8, P1, R6, R247.reuse, RZ ;  /* 0x000000f706087210 */ /* 0x0a2fe40007f3e0ff */
[CC--:B----4-:R-:W-:Y:S02]  /*80d0*/  IADD3 R12, P0, R3.reuse, R247.reuse, RZ ;  /* 0x000000f7030c7210 */ /* 0x0d0fe40007f1e0ff */
[-C--:B------:R-:W-:Y:S03]  /*80e0*/  IADD3 R10, P2, R3, R246.reuse, RZ ;  /* 0x000000f6030a7210 */ /* 0x080fe60007f5e0ff */
[----:B---3--:R-:W-:Y:S01]  /*80f0*/  IMAD.X R13, R4, 0x1, R245, P0 ;  /* 0x00000001040d7824 */ /* 0x008fe200000e06f5 */
[----:B------:R-:W-:Y:S01]  /*8100*/  IADD3 R6, P0, R6, R246, RZ ;  /* 0x000000f606067210 */ /* 0x000fe20007f1e0ff */
[----:B------:R-:W-:Y:S01]  /*8110*/  IMAD.X R11, R4, 0x1, R223, P2 ;  /* 0x00000001040b7824 */ /* 0x000fe200010e06df */
[----:B------:R-:W-:Y:S01]  /*8120*/  IADD3 R4, P2, R2, R247, RZ ;  /* 0x000000f702047210 */ /* 0x000fe20007f5e0ff */
[C---:B------:R-:W-:Y:S02]  /*8130*/  IMAD.X R9, R5.reuse, 0x1, R245, P1 ;  /* 0x0000000105097824 */ /* 0x040fe400008e06f5 */
[----:B------:R-:W-:Y:S01]  /*8140*/  IMAD.X R7, R5, 0x1, R223, P0 ;  /* 0x0000000105077824 */ /* 0x000fe200000e06df */
[----:B------:R-:W-:Y:S01]  /*8150*/  IADD3 R2, P1, P0, R14, R2, R246 ;  /* 0x000000020e027210 */ /* 0x000fe2000783e0f6 */
[----:B------:R-:W-:Y:S01]  /*8160*/  IMAD.X R5, R0, 0x1, R245, P2 ;  /* 0x0000000100057824 */ /* 0x000fe200010e06f5 */
[----:B------:R-:W-:Y:S02]  /*8170*/  ISETP.NE.U32.AND P2, PT, R244, RZ, PT ;  /* 0x000000fff400720c */ /* 0x000fe40003f45070 */
[----:B------:R-:W-:Y:S01]  /*8180*/  IADD3.X R3, RZ, R0, R223, P1, P0 ;  /* 0x00000000ff037210 */ /* 0x000fe20000fe04df */
[----:B--2---:R1:W-:Y:S04]  /*8190*/  LDGSTS.E.BYPASS.LTC128B.128 [R15], [R12.64], !P6 ;  /* 0x000000000c0f7fae */ /* 0x0043e8000f101d56 */
[----:B------:R1:W-:Y:S04]  /*81a0*/  LDGSTS.E.BYPASS.LTC128B.128 [R15+0x1800], [R10.64], !P5 ;  /* 0x018000000a0f7fae */ /* 0x0003e8000e901d56 */
[----:B------:R1:W-:Y:S04]  /*81b0*/  LDGSTS.E.BYPASS.LTC128B.128 [R15+0x800], [R8.64], !P6 ;  /* 0x00800000080f7fae */ /* 0x0003e8000f101d56 */
[----:B------:R1:W-:Y:S04]  /*81c0*/  LDGSTS.E.BYPASS.LTC128B.128 [R15+0x2000], [R6.64], !P5 ;  /* 0x02000000060f7fae */ /* 0x0003e8000e901d56 */
[----:B------:R1:W-:Y:S04]  /*81d0*/  LDGSTS.E.BYPASS.LTC128B.128 [R15+0x1000], [R4.64], !P6 ;  /* 0x01000000040f7fae */ /* 0x0003e8000f101d56 */
[----:B------:R1:W-:Y:S02]  /*81e0*/  LDGSTS.E.BYPASS.LTC128B.128.ZFILL [R15+0x2800], [R2.64], P2 ;  /* 0x02800000020f7fae */ /* 0x0003e40009141d56 */
.L_x_1101:
        /* <DEDUP_REMOVED lines=176> */
[----:B--2---:R-:W-:Y:S02]  /*8cf0*/  FMUL.FTZ R19, R37, c[0x0][0x320] ;  /* 0x0000c80025137a20 */ /* 0x004fe40000410000 */
[----:B------:R-:W-:Y:S03]  /*8d00*/  FMUL.FTZ R42, R42, c[0x0][0x320] ;  /* 0x0000c8002a2a7a20 */ /* 0x000fe60000410000 */
[----:B------:R2:W2:Y:S01]  /*8d10*/  MUFU.TANH R137, R23 ;  /* 0x0000001700897308 */ /* 0x0004a20000002400 */
[----:B------:R-:W-:Y:S04]  /*8d20*/  FMUL.FTZ R43, R43, c[0x0][0x320] ;  /* 0x0000c8002b2b7a20 */ /* 0x000fe80000410000 */
        /* <DEDUP_REMOVED lines=13> */
[----:B-1----:R-:W-:Y:S02]  /*8e00*/  FMUL.FTZ R25, R32, c[0x0][0x320] ;  /* 0x0000c80020197a20 */ /* 0x002fe40000410000 */
[----:B------:R-:W-:Y:S07]  /*8e10*/  FMUL.FTZ R32, R34, c[0x0][0x320] ;  /* 0x0000c80022207a20 */ /* 0x000fee0000410000 */
        /* <DEDUP_REMOVED lines=36> */
[----:B------:R-:W-:Y:S01]  /*9060*/  IADD3 R14, -R244, 0x10, RZ ;  /* 0x00000010f40e7810 */ /* 0x000fe20007ffe1ff */
[----:B------:R-:W3:Y:S03]  /*9070*/  LDL R33, [R1] ;  /* 0x0000000001217983 */ /* 0x000ee60000100800 */
        /* <DEDUP_REMOVED lines=27> */
[----:B------:R-:W4:Y:S04]  /*9230*/  SHFL.IDX PT, R3, R2, RZ, 0x181f ;  /* 0x00181fff02037589 */ /* 0x000f2800000e0000 */
[----:B------:R-:W1:Y:S04]  /*9240*/  SHFL.IDX PT, R4, R0, RZ, 0x181f ;  /* 0x00181fff00047589 */ /* 0x000e6800000e0000 */
[----:B------:R-:W3:Y:S04]  /*9250*/  SHFL.IDX PT, R2, R2, 0x2, 0x181f ;  /* 0x00581f0002027f89 */ /* 0x000ee800000e0000 */
[----:B------:R-:W3:Y:S04]  /*9260*/  SHFL.IDX PT, R5, R0, 0x1, 0x181f ;  /* 0x00381f0000057f89 */ /* 0x000ee800000e0000 */
[----:B------:R-:W3:Y:S01]  /*9270*/  SHFL.IDX PT, R0, R0, 0x2, 0x181f ;  /* 0x00581f0000007f89 */ /* 0x000ee200000e0000 */
[-C--:B--2--5:R-:W-:Y:S02]  /*9280*/  IADD3 R8, P1, R6, R247.reuse, RZ ;  /* 0x000000f706087210 */ /* 0x0a4fe40007f3e0ff */
[CC--:B----4-:R-:W-:Y:S02]  /*9290*/  IADD3 R12, P0, R3.reuse, R247.reuse, RZ ;  /* 0x000000f7030c7210 */ /* 0x0d0fe40007f1e0ff */
[-C--:B------:R-:W-:Y:S03]  /*92a0*/  IADD3 R10, P2, R3, R246.reuse, RZ ;  /* 0x000000f6030a7210 */ /* 0x080fe60007f5e0ff */
[----:B-1----:R-:W-:Y:S01]  /*92b0*/  IMAD.X R13, R4, 0x1, R245, P0 ;  /* 0x00000001040d7824 */ /* 0x002fe200000e06f5 */
[----:B------:R-:W-:Y:S01]  /*92c0*/  IADD3 R6, P0, R6, R246, RZ ;  /* 0x000000f606067210 */ /* 0x000fe20007f1e0ff */
[----:B------:R-:W-:Y:S01]  /*92d0*/  IMAD.X R11, R4, 0x1, R223, P2 ;  /* 0x00000001040b7824 */ /* 0x000fe200010e06df */
[----:B---3--:R-:W-:Y:S02]  /*92e0*/  IADD3 R4, P2, R2, R247, RZ ;  /* 0x000000f702047210 */ /* 0x008fe40007f5e0ff */
        /* <DEDUP_REMOVED lines=12> */
.L_x_1102:
[----:B-1234-:R-:W2:Y:S01]  /*93b0*/  LDL R2, [R1+0x38] ;  /* 0x0000380001027983 */ /* 0x01eea20000100800 */
[----:B------:R-:W-:Y:S01]  /*93c0*/  UISETP.NE.AND UP1, UPT, UR15, URZ, UPT ;  /* 0x0000003f0f00728c */ /* 0x000fe2000bf25270 */
[----:B------:R-:W-:Y:S01]  /*93d0*/  IMAD.U32 R6, RZ, RZ, UR12 ;  /* 0x0000000cff067e24 */ /* 0x000fe2000f8e00ff */
        /* <DEDUP_REMOVED lines=10> */
[----:B------:R-:W-:Y:S03]  /*9480*/  PLOP3.LUT P0, PT, PT, PT, UP0, 0x40, 0x0 ;  /* 0x000000000000781c */ /* 0x000fe60003f0e808 */
[----:B------:R-:W1:Y:S01]  /*9490*/  SHFL.IDX PT, R3, R4, RZ, 0x1c1f ;  /* 0x001c1fff04037589 */ /* 0x000e6200000e0000 */
[----:B---3--:R-:W-:Y:S04]  /*94a0*/  IADD3 R0, -R33, 0x1, R0 ;  /* 0x0000000121007810 */ /* 0x008fe80007ffe100 */
[----:B------:R-:W-:Y:S04]  /*94b0*/  IADD3 R6, -R6, UR8, R0 ;  /* 0x0000000806067c10 */ /* 0x000fe8000fffe100 */
[C---:B------:R-:W-:Y:S02]  /*94c0*/  IADD3 R5, R6.reuse, c[0x0][0x328], RZ ;  /* 0x0000ca0006057a10 */ /* 0x040fe40007ffe0ff */
[----:B------:R-:W-:Y:S03]  /*94d0*/  IADD3 R6, R6, UR21, RZ ;  /* 0x0000001506067c10 */ /* 0x000fe6000fffe0ff */
[--C-:B-1----:R-:W-:Y:S02]  /*94e0*/  IMAD.IADD R2, R5, 0x1, R3.reuse ;  /* 0x0000000105027824 */ /* 0x102fe400078e0203 */
[----:B------:R-:W-:Y:S01]  /*94f0*/  IMAD.IADD R0, R6, 0x1, R3 ;  /* 0x0000000106007824 */ /* 0x000fe200078e0203 */
[----:B------:R-:W-:-:S05]  /*9500*/  @P0 BRA `(.L_x_1103) ;  /* 0x0000019000000947 */ /* 0x000fca0003800000 */
[----:B------:R-:W-:Y:S01]  /*9510*/  IMAD.U32 R7, RZ, RZ, UR12 ;  /* 0x0000000cff077e24 */ /* 0x000fe2000f8e00ff */
[----:B------:R-:W-:Y:S04]  /*9520*/  BSSY B0, `(.L_x_1104) ;  /* 0x0000012000007945 */ /* 0x000fe80003800000 */
[----:B------:R-:W-:Y:S04]  /*9530*/  IADD3 R3, -R7, UR8, R3 ;  /* 0x0000000807037c10 */ /* 0x000fe8000fffe103 */
        /* <DEDUP_REMOVED lines=11> */
.L_x_1105:
[----:B------:R-:W-:Y:S04]  /*95f0*/  MOV R7, c[0x0][0x32c] ;  /* 0x0000cb0000077a02 */ /* 0x000fe80000000f00 */
[----:B------:R-:W-:Y:S11]  /*9600*/  ISETP.NE.AND P0, PT, R7, 0x1, PT ;  /* 0x000000010700780c */ /* 0x000ff60003f05270 */
[----:B------:R-:W-:Y:S02]  /*9610*/  @!UPT UIADD3 URZ, URZ, URZ, URZ ;  /* 0x0000003f3f3ff290 */ /* 0x000fe4000fffe03f */
[----:B------:R-:W-:Y:S05]  /*9620*/  @P0 IMAD.HI.U32 R7, R3, c[0x0][0x330], RZ ;  /* 0x0000cc0003070a27 */ /* 0x000fea00078e00ff */
[----:B------:R-:W-:Y:S02]  /*9630*/  @P0 SHF.R.U32.HI R3, RZ, c[0x0][0x334], R7 ;  /* 0x0000cd00ff030a19 */ /* 0x000fe40000011607 */
.L_x_1106:
[----:B------:R-:W-:Y:S05]  /*9640*/  BSYNC B0 ;  /* 0x0000000000007941 */ /* 0x000fea0003800000 */
.L_x_1104:
[----:B------:R-:W-:Y:S05]  /*9650*/  IADD3 R7, -R33, UR4, RZ ;  /* 0x0000000421077c10 */ /* 0x000fea000fffe1ff */
[----:B------:R-:W-:Y:S05]  /*9660*/  IMAD R3, R3, c[0x0][0x32c], R7 ;  /* 0x0000cb0003037a24 */ /* 0x000fea00078e0207 */
[----:B------:R-:W-:Y:S02]  /*9670*/  IADD3 R7, R3, c[0x0][0x32c], RZ ;  /* 0x0000cb0003077a10 */ /* 0x000fe40007ffe0ff */
[----:B------:R-:W-:Y:S02]  /*9680*/  IMNMX R0, R0, R3, !PT ;  /* 0x0000000300007217 */ /* 0x000fe40007800200 */
[----:B------:R-:W-:Y:S02]  /*9690*/  IMNMX R2, R2, R7, PT ;  /* 0x0000000702027217 */ /* 0x000fe40003800200 */
.L_x_1103:
        /* <DEDUP_REMOVED lines=87> */
.L_x_1109:
[----:B------:R-:W-:Y:S04]  /*9c10*/  MOV R7, c[0x0][0x32c] ;  /* 0x0000cb0000077a02 */ /* 0x000fe80000000f00 */
[----:B------:R-:W-:Y:S11]  /*9c20*/  ISETP.NE.AND P0, PT, R7, 0x1, PT ;  /* 0x000000010700780c */ /* 0x000ff60003f05270 */
[----:B------:R-:W-:Y:S02]  /*9c30*/  @!UPT UIADD3 URZ, URZ, URZ, URZ ;  /* 0x0000003f3f3ff290 */ /* 0x000fe4000fffe03f */
[----:B------:R-:W-:Y:S05]  /*9c40*/  @P0 IMAD.HI.U32 R7, R3, c[0x0][0x330], RZ ;  /* 0x0000cc0003070a27 */ /* 0x000fea00078e00ff */
[----:B------:R-:W-:Y:S02]  /*9c50*/  @P0 SHF.R.U32.HI R3, RZ, c[0x0][0x334], R7 ;  /* 0x0000cd00ff030a19 */ /* 0x000fe40000011607 */
.L_x_1110:
[----:B------:R-:W-:Y:S05]  /*9c60*/  BSYNC B0 ;  /* 0x0000000000007941 */ /* 0x000fea0003800000 */
.L_x_1108:
[----:B------:R-:W-:Y:S05]  /*9c70*/  IADD3 R7, -R33, UR4, RZ ;  /* 0x0000000421077c10 */ /* 0x000fea000fffe1ff */
[----:B------:R-:W-:Y:S05]  /*9c80*/  IMAD R3, R3, c[0x0][0x32c], R7 ;  /* 0x0000cb0003037a24 */ /* 0x000fea00078e0207 */
[----:B------:R-:W-:Y:S02]  /*9c90*/  IADD3 R7, R3, c[0x0][0x32c], RZ ;  /* 0x0000cb0003077a10 */ /* 0x000fe40007ffe0ff */
[----:B------:R-:W-:Y:S02]  /*9ca0*/  IMNMX R0, R0, R3, !PT ;  /* 0x0000000300007217 */ /* 0x000fe40007800200 */
[----:B------:R-:W-:Y:S02]  /*9cb0*/  IMNMX R2, R2, R7, PT ;  /* 0x0000000702027217 */ /* 0x000fe40003800200 */
.L_x_1107:
        /* <DEDUP_REMOVED lines=85> */
.L_x_1113:
[----:B------:R-:W-:Y:S04]  /*a210*/  MOV R7, c[0x0][0x32c] ;  /* 0x0000cb0000077a02 */ /* 0x000fe80000000f00 */
[----:B------:R-:W-:Y:S11]  /*a220*/  ISETP.NE.AND P0, PT, R7, 0x1, PT ;  /* 0x000000010700780c */ /* 0x000ff60003f05270 */
[----:B------:R-:W-:Y:S02]  /*a230*/  @!UPT UIADD3 URZ, URZ, URZ, URZ ;  /* 0x0000003f3f3ff290 */ /* 0x000fe4000fffe03f */
[----:B------:R-:W-:Y:S05]  /*a240*/  @P0 IMAD.HI.U32 R7, R3, c[0x0][0x330], RZ ;  /* 0x0000cc0003070a27 */ /* 0x000fea00078e00ff */
[----:B------:R-:W-:Y:S02]  /*a250*/  @P0 SHF.R.U32.HI R3, RZ, c[0x0][0x334], R7 ;  /* 0x0000cd00ff030a19 */ /* 0x000fe40000011607 */
.L_x_1114:
[----:B------:R-:W-:Y:S05]  /*a260*/  BSYNC B0 ;  /* 0x0000000000007941 */ /* 0x000fea0003800000 */
.L_x_1112:
[----:B------:R-:W-:Y:S05]  /*a270*/  IADD3 R7, -R33, UR4, RZ ;  /* 0x0000000421077c10 */ /* 0x000fea000fffe1ff */
[----:B------:R-:W-:Y:S05]  /*a280*/  IMAD R3, R3, c[0x0][0x32c], R7 ;  /* 0x0000cb0003037a24 */ /* 0x000fea00078e0207 */
[----:B------:R-:W-:Y:S02]  /*a290*/  IADD3 R7, R3, c[0x0][0x32c], RZ ;  /* 0x0000cb0003077a10 */ /* 0x000fe40007ffe0ff */
[----:B------:R-:W-:Y:S02]  /*a2a0*/  IMNMX R0, R0, R3, !PT ;  /* 0x0000000300007217 */ /* 0x000fe40007800200 */
[----:B------:R-:W-:Y:S02]  /*a2b0*/  IMNMX R2, R2, R7, PT ;  /* 0x0000000702027217 */ /* 0x000fe40003800200 */
.L_x_1111:
        /* <DEDUP_REMOVED lines=85> */
.L_x_1117:
[----:B------:R-:W-:Y:S04]  /*a810*/  MOV R4, c[0x0][0x32c] ;  /* 0x0000cb0000047a02 */ /* 0x000fe80000000f00 */
[----:B------:R-:W-:Y:S11]  /*a820*/  ISETP.NE.AND P0, PT, R4, 0x1, PT ;  /* 0x000000010400780c */ /* 0x000ff60003f05270 */
[----:B------:R-:W-:Y:S02]  /*a830*/  @!UPT UIADD3 URZ, URZ, URZ, URZ ;  /* 0x0000003f3f3ff290 */ /* 0x000fe4000fffe03f */
[----:B------:R-:W-:Y:S05]  /*a840*/  @P0 IMAD.HI.U32 R4, R3, c[0x0][0x330], RZ ;  /* 0x0000cc0003040a27 */ /* 0x000fea00078e00ff */
[----:B------:R-:W-:Y:S02]  /*a850*/  @P0 SHF.R.U32.HI R3, RZ, c[0x0][0x334], R4 ;  /* 0x0000cd00ff030a19 */ /* 0x000fe40000011604 */
.L_x_1118:
[----:B------:R-:W-:Y:S05]  /*a860*/  BSYNC B0 ;  /* 0x0000000000007941 */ /* 0x000fea0003800000 */
.L_x_1116:
[----:B------:R-:W-:Y:S05]  /*a870*/  IADD3 R4, -R33, UR4, RZ ;  /* 0x0000000421047c10 */ /* 0x000fea000fffe1ff */
[----:B------:R-:W-:Y:S05]  /*a880*/  IMAD R3, R3, c[0x0][0x32c], R4 ;  /* 0x0000cb0003037a24 */ /* 0x000fea00078e0204 */
[----:B------:R-:W-:Y:S02]  /*a890*/  IADD3 R4, R3, c[0x0][0x32c], RZ ;  /* 0x0000cb0003047a10 */ /* 0x000fe40007ffe0ff */
[----:B------:R-:W-:Y:S02]  /*a8a0*/  IMNMX R0, R0, R3, !PT ;  /* 0x0000000300007217 */ /* 0x000fe40007800200 */
[----:B------:R-:W-:Y:S02]  /*a8b0*/  IMNMX R2, R2, R4, PT ;  /* 0x0000000402027217 */ /* 0x000fe40003800200 */
.L_x_1115:
        /* <DEDUP_REMOVED lines=37> */
[----:B------:R-:W-:Y:S01]  /*ab10*/  PLOP3.LUT P0, PT, PT, PT, UP4, 0x40, 0x0 ;  /* 0x000000000000781c */ /* 0x000fe20003f0e848 */
[----:B------:R-:W-:Y:S01]  /*ab20*/  UISETP.NE.AND UP4, UPT, UR4, URZ, UPT ;  /* 0x0000003f0400728c */ /* 0x000fe2000bf85270 */
[----:B------:R-:W-:Y:S02]  /*ab30*/  FMNMX.FTZ R4, R11, R4, !PT ;  /* 0x000000040b047209 */ /* 0x000fe40007810000 */
[----:B------:R-:W-:Y:S02]  /*ab40*/  ISETP.GT.AND P0, PT, R0, RZ, P0 ;  /* 0x000000ff0000720c */ /* 0x000fe40000704270 */
[----:B------:R-:W-:Y:S01]  /*ab50*/  FMNMX.FTZ R4, R10, R4, !PT ;  /* 0x000000040a047209 */ /* 0x000fe20007810000 */
[----:B------:R-:W2:Y:S01]  /*ab60*/  SHFL.BFLY PT, R20, R3, 0x2, 0x1f ;  /* 0x0c401f0003147f89 */ /* 0x000ea200000e0000 */
[----:B------:R-:W-:Y:S02]  /*ab70*/  ISETP.LT.OR P0, PT, R2, 0x1, P0 ;  /* 0x000000010200780c */ /* 0x000fe40000701670 */
[----:B------:R-:W-:Y:S02]  /*ab80*/  FMNMX.FTZ R4, R17, R4, !PT ;  /* 0x0000000411047209 */ /* 0x000fe40007810000 */
[----:B------:R-:W-:Y:S02]  /*ab90*/  FSEL R5, R222, -INF , !P0 ;  /* 0xff800000de057808 */ /* 0x000fe40004000000 */
[----:B------:R-:W-:Y:S02]  /*aba0*/  FMNMX.FTZ R4, R205, R4, !PT ;  /* 0x00000004cd047209 */ /* 0x000fe40007810000 */
[----:B------:R-:W-:Y:S01]  /*abb0*/  PLOP3.LUT P0, PT, PT, PT, UP1, 0x40, 0x0 ;  /* 0x000000000000781c */ /* 0x000fe20003f0e818 */
[----:B------:R-:W-:Y:S01]  /*abc0*/  UISETP.NE.AND UP1, UPT, UR29, URZ, UPT ;  /* 0x0000003f1d00728c */ /* 0x000fe2000bf25270 */
[----:B------:R-:W-:Y:S02]  /*abd0*/  FMNMX.FTZ R4, R208, R4, !PT ;  /* 0x00000004d0047209 */ /* 0x000fe40007810000 */
[----:B------:R-:W-:Y:S02]  /*abe0*/  ISETP.GT.AND P0, PT, R0, 0x9, P0 ;  /* 0x000000090000780c */ /* 0x000fe40000704270 */
[----:B------:R-:W-:Y:S01]  /*abf0*/  PLOP3.LUT P1, PT, PT, PT, UP2, 0x40, 0x0 ;  /* 0x000000000000781c */ /* 0x000fe20003f2e828 */
[----:B------:R-:W-:Y:S01]  /*ac00*/  UISETP.NE.AND UP2, UPT, UR30, URZ, UPT ;  /* 0x0000003f1e00728c */ /* 0x000fe2000bf45270 */
[----:B------:R-:W-:Y:S02]  /*ac10*/  FMNMX.FTZ R4, R210, R4, !PT ;  /* 0x00000004d2047209 */ /* 0x000fe40007810000 */
[----:B------:R-:W-:Y:S02]  /*ac20*/  ISETP.LT.OR P0, PT, R2, 0xa, P0 ;  /* 0x0000000a0200780c */ /* 0x000fe40000701670 */
[----:B------:R-:W-:Y:S02]  /*ac30*/  ISETP.GT.AND P1, PT, R0, 0x8, P1 ;  /* 0x000000080000780c */ /* 0x000fe40000f24270 */
[----:B------:R-:W-:Y:S01]  /*ac40*/  PLOP3.LUT P2, PT, PT, PT, UP3, 0x40, 0x0 ;  /* 0x000000000000781c */ /* 0x000fe20003f4e838 */
[----:B------:R-:W-:Y:S01]  /*ac50*/  UISETP.NE.AND UP3, UPT, UR31, URZ, UPT ;  /* 0x0000003f1f00728c */ /* 0x000fe2000bf65270 */
[----:B-1----:R-:W-:Y:S02]  /*ac60*/  FMNMX.FTZ R137, R137, R6, !PT ;  /* 0x0000000689897209 */ /* 0x002fe40007810000 */
[----:B--2---:R-:W-:Y:S02]  /*ac70*/  FMNMX.FTZ R3, R3, R20, !PT ;  /* 0x0000001403037209 */ /* 0x004fe40007810000 */
[----:B------:R-:W-:Y:S01]  /*ac80*/  FMNMX.FTZ R4, R211, R4, !PT ;  /* 0x00000004d3047209 */ /* 0x000fe20007810000 */
[----:B------:R-:W1:Y:S01]  /*ac90*/  SHFL.BFLY PT, R6, R137, 0x1, 0x1f ;  /* 0x0c201f0089067f89 */ /* 0x000e6200000e0000 */
[----:B------:R-:W-:Y:S02]  /*aca0*/  FSEL R25, R213, -INF , !P0 ;  /* 0xff800000d5197808 */ /* 0x000fe40004000000 */
[----:B------:R-:W-:Y:S02]  /*acb0*/  ISETP.LT.OR P1, PT, R2, 0x9, P1 ;  /* 0x000000090200780c */ /* 0x000fe40000f21670 */
[----:B------:R-:W-:Y:S02]  /*acc0*/  ISETP.GT.AND P2, PT, R0, 0x1, P2 ;  /* 0x000000010000780c */ /* 0x000fe40001744270 */
[----:B------:R-:W-:Y:S01]  /*acd0*/  PLOP3.LUT P0, PT, PT, PT, UP5, 0x40, 0x0 ;  /* 0x000000000000781c */ /* 0x000fe20003f0e858 */
[----:B------:R-:W2:Y:S01]  /*ace0*/  SHFL.BFLY PT, R136, R3, 0x1, 0x1f ;  /* 0x0c201f0003887f89 */ /* 0x000ea200000e0000 */
[----:B------:R-:W-:Y:S02]  /*acf0*/  FMNMX.FTZ R4, R245, R4, !PT ;  /* 0x00000004f5047209 */ /* 0x000fe40007810000 */
[----:B------:R-:W-:Y:S02]  /*ad00*/  FSEL R24, R214, -INF , !P1 ;  /* 0xff800000d6187808 */ /* 0x000fe40004800000 */
[----:B------:R-:W-:Y:S02]  /*ad10*/  ISETP.LT.OR P2, PT, R2, 0x2, P2 ;  /* 0x000000020200780c */ /* 0x000fe40001741670 */
[C---:B------:R-:W-:Y:S02]  /*ad20*/  ISETP.GT.AND P0, PT, R0.reuse, 0x18, P0 ;  /* 0x000000180000780c */ /* 0x040fe40000704270 */
[----:B------:R-:W-:Y:S02]  /*ad30*/  PLOP3.LUT P1, PT, PT, PT, UP6, 0x40, 0x0 ;  /* 0x000000000000781c */ /* 0x000fe40003f2e868 */
[----:B------:R-:W-:Y:S02]  /*ad40*/  FMNMX.FTZ R4, R247, R4, !PT ;  /* 0x00000004f7047209 */ /* 0x000fe40007810000 */
[----:B------:R-:W-:Y:S02]  /*ad50*/  FSEL R18, R221, -INF , !P2 ;  /* 0xff800000dd127808 */ /* 0x000fe40005000000 */
[----:B------:R-:W-:Y:S02]  /*ad60*/  ISETP.GT.AND P1, PT, R0, 0x11, P1 ;  /* 0x000000110000780c */ /* 0x000fe40000f24270 */
[----:B-1----:R-:W-:Y:S02]  /*ad70*/  FMNMX.FTZ R137, R137, R6, !PT ;  /* 0x0000000689897209 */ /* 0x002fe40007810000 */
[----:B------:R-:W-:Y:S02]  /*ad80*/  FMNMX.FTZ R6, R5, R139, !PT ;  /* 0x0000008b05067209 */ /* 0x000fe40007810000 */
[----:B------:R-:W-:Y:S01]  /*ad90*/  ISETP.LT.OR P0, PT, R2, 0x19, P0 ;  /* 0x000000190200780c */ /* 0x000fe20000701670 */
[----:B------:R-:W-:Y:S01]  /*ada0*/  FMUL.FTZ R141, R137, c[0x0][0x2d0] ;  /* 0x0000b400898d7a20 */ /* 0x000fe20000410000 */
[----:B------:R-:W-:Y:S01]  /*adb0*/  PLOP3.LUT P2, PT, PT, PT, UP0, 0x40, 0x0 ;  /* 0x000000000000781c */ /* 0x000fe20003f4e808 */
[----:B------:R-:W-:Y:S01]  /*adc0*/  UISETP.NE.AND UP0, UPT, UR28, URZ, UPT ;  /* 0x0000003f1c00728c */ /* 0x000fe2000bf05270 */
[----:B------:R-:W-:Y:S02]  /*add0*/  FMNMX.FTZ R4, R248, R4, !PT ;  /* 0x00000004f8047209 */ /* 0x000fe40007810000 */
[----:B------:R-:W-:Y:S02]  /*ade0*/  FMNMX.FTZ R6, R18, R6, !PT ;  /* 0x0000000612067209 */ /* 0x000fe40007810000 */
[----:B------:R-:W-:Y:S02]  /*adf0*/  ISETP.GT.AND P2, PT, R0, 0x10, P2 ;  /* 0x000000100000780c */ /* 0x000fe40001744270 */
[----:B------:R-:W-:Y:S02]  /*ae00*/  ISETP.LT.OR P1, PT, R2, 0x12, P1 ;  /* 0x000000120200780c */ /* 0x000fe40000f21670 */
[----:B------:R-:W-:Y:S02]  /*ae10*/  FSEL R206, R212, -INF , !P0 ;  /* 0xff800000d4ce7808 */ /* 0x000fe40004000000 */
[----:B------:R-:W-:Y:S02]  /*ae20*/  PLOP3.LUT P0, PT, PT, PT, UP3, 0x40, 0x0 ;  /* 0x000000000000781c */ /* 0x000fe40003f0e838 */
[----:B------:R-:W-:Y:S02]  /*ae30*/  FMNMX.FTZ R4, R250, R4, !PT ;  /* 0x00000004fa047209 */ /* 0x000fe40007810000 */
[----:B------:R-:W-:Y:S02]  /*ae40*/  FSEL R201, R215, -INF , !P1 ;  /* 0xff800000d7c97808 */ /* 0x000fe40004800000 */
[----:B--2---:R-:W-:Y:S01]  /*ae50*/  FMNMX.FTZ R136, R3, R136, !PT ;  /* 0x0000008803887209 */ /* 0x004fe20007810000 */
[----:B------:R-:W1:Y:S01]  /*ae60*/  SHFL.BFLY PT, R20, R4, 0x2, 0x1f ;  /* 0x0c401f0004147f89 */ /* 0x000e6200000e0000 */
[----:B------:R-:W-:Y:S02]  /*ae70*/  FMNMX.FTZ R3, R24, R6, !PT ;  /* 0x0000000618037209 */ /* 0x000fe40007810000 */
[----:B------:R-:W-:Y:S01]  /*ae80*/  ISETP.LT.OR P2, PT, R2, 0x11, P2 ;  /* 0x000000110200780c */ /* 0x000fe20001741670 */
[----:B------:R-:W-:Y:S01]  /*ae90*/  FMUL.FTZ R142, R136, c[0x0][0x2d0] ;  /* 0x0000b400888e7a20 */ /* 0x000fe20000410000 */
[----:B------:R-:W-:Y:S02]  /*aea0*/  ISETP.GT.AND P0, PT, R0, 0x20, P0 ;  /* 0x000000200000780c */ /* 0x000fe40000704270 */
[----:B------:R-:W-:Y:S02]  /*aeb0*/  PLOP3.LUT P1, PT, PT, PT, UP4, 0x40, 0x0 ;  /* 0x000000000000781c */ /* 0x000fe40003f2e848 */
[----:B------:R-:W-:Y:S02]  /*aec0*/  FMNMX.FTZ R3, R25, R3, !PT ;  /* 0x0000000319037209 */ /* 0x000fe40007810000 */
[----:B------:R-:W-:Y:S02]  /*aed0*/  FSEL R200, R220, -INF , !P2 ;  /* 0xff800000dcc87808 */ /* 0x000fe40005000000 */
[----:B------:R-:W-:Y:S02]  /*aee0*/  ISETP.GT.AND P1, PT, R0, 0x19, P1 ;  /* 0x000000190000780c */ /* 0x000fe40000f24270 */
[C---:B------:R-:W-:Y:S02]  /*aef0*/  ISETP.LT.OR P0, PT, R2.reuse, 0x21, P0 ;  /* 0x000000210200780c */ /* 0x040fe40000701670 */
[----:B------:R-:W-:Y:S02]  /*af00*/  ISETP.LT.OR P1, PT, R2, 0x1a, P1 ;  /* 0x0000001a0200780c */ /* 0x000fe40000f21670 */
[----:B------:R-:W-:Y:S02]  /*af10*/  FSEL R212, R42, -INF , !P0 ;  /* 0xff8000002ad47808 */ /* 0x000fe40004000000 */
[----:B------:R-:W-:Y:S02]  /*af20*/  PLOP3.LUT P0, PT, PT, PT, UP1, 0x40, 0x0 ;  /* 0x000000000000781c */ /* 0x000fe40003f0e818 */
[----:B------:R-:W-:Y:S02]  /*af30*/  FMNMX.FTZ R3, R200, R3, !PT ;  /* 0x00000003c8037209 */ /* 0x000fe40007810000 */
[----:B------:R-:W-:Y:S02]  /*af40*/  ISETP.GT.AND P0, PT, R0, 0x28, P0 ;  /* 0x000000280000780c */ /* 0x000fe40000704270 */
[----:B------:R-:W-:Y:S02]  /*af50*/  FMNMX.FTZ R3, R201, R3, !PT ;  /* 0x00000003c9037209 */ /* 0x000fe40007810000 */
[----:B------:R-:W-:Y:S02]  /*af60*/  FSEL R209, R209, -INF , !P1 ;  /* 0xff800000d1d17808 */ /* 0x000fe40004800000 */
[----:B------:R-:W-:Y:S02]  /*af70*/  PLOP3.LUT P1, PT, PT, PT, UP2, 0x40, 0x0 ;  /* 0x000000000000781c */ /* 0x000fe40003f2e828 */
[----:B------:R-:W-:Y:S02]  /*af80*/  ISETP.LT.OR P0, PT, R2, 0x29, P0 ;  /* 0x000000290200780c */ /* 0x000fe40000701670 */
[----:B------:R-:W-:Y:S02]  /*af90*/  ISETP.GT.AND P1, PT, R0, 0x21, P1 ;  /* 0x000000210000780c */ /* 0x000fe40000f24270 */
[----:B------:R-:W-:Y:S02]  /*afa0*/  FMNMX.FTZ R3, R206, R3, !PT ;  /* 0x00000003ce037209 */ /* 0x000fe40007810000 */
        /* <DEDUP_REMOVED lines=9> */
[----:B-1----:R-:W-:Y:S02]  /*b040*/  FMNMX.FTZ R4, R4, R20, !PT ;  /* 0x0000001404047209 */ /* 0x002fe40007810000 */
[----:B------:R-:W-:Y:S01]  /*b050*/  FMNMX.FTZ R0, R214, R0, !PT ;  /* 0x00000000d6007209 */ /* 0x000fe20007810000 */
[----:B------:R-:W-:Y:S01]  /*b060*/  LDSM.16.MT88.4 R20, [R225+0x2080] ;  /* 0x00208000e114783b */ /* 0x000fe20000004200 */
[----:B------:R-:W-:Y:S02]  /*b070*/  FSETP.NEU.FTZ.AND P1, PT, R136, -INF , PT ;  /* 0xff8000008800780b */ /* 0x000fe40003f3d000 */
[----:B------:R-:W-:Y:S02]  /*b080*/  ISETP.LT.OR P0, PT, R2, 0x2a, P0 ;  /* 0x0000002a0200780c */ /* 0x000fe40000701670 */
[----:B------:R-:W-:Y:S02]  /*b090*/  FMNMX.FTZ R0, R213, R0, !PT ;  /* 0x00000000d5007209 */ /* 0x000fe40007810000 */
[----:B------:R-:W-:Y:S01]  /*b0a0*/  FSEL R142, R142, RZ, P1 ;  /* 0x000000ff8e8e7208 */ /* 0x000fe20000800000 */
[----:B------:R-:W1:Y:S01]  /*b0b0*/  SHFL.BFLY PT, R135, R4, 0x1, 0x1f ;  /* 0x0c201f0004877f89 */ /* 0x000e6200000e0000 */
[----:B------:R-:W-:Y:S02]  /*b0c0*/  FSEL R140, R47, -INF , !P0 ;  /* 0xff8000002f8c7808 */ /* 0x000fe40004000000 */
[----:B------:R-:W-:Y:S01]  /*b0d0*/  FSETP.NEU.FTZ.AND P2, PT, R137, -INF , PT ;  /* 0xff8000008900780b */ /* 0x000fe20003f5d000 */
[--C-:B------:R-:W-:Y:S01]  /*b0e0*/  FFMA.FTZ R3, R19, c[0x0][0x2d0], -R142.reuse ;  /* 0x0000b40013037a23 */ /* 0x100fe2000001088e */
[----:B------:R-:W-:Y:S01]  /*b0f0*/  FMNMX.FTZ R0, R140, R0, !PT ;  /* 0x000000008c007209 */ /* 0x000fe20007810000 */
[--C-:B------:R-:W-:Y:S01]  /*b100*/  FFMA.FTZ R8, R8, c[0x0][0x2d0], -R142.reuse ;  /* 0x0000b40008087a23 */ /* 0x100fe2000001088e */
[----:B------:R-:W-:Y:S01]  /*b110*/  FSEL R141, R141, RZ, P2 ;  /* 0x000000ff8d8d7208 */ /* 0x000fe20001000000 */
[----:B------:R2:W-:Y:S01]  /*b120*/  MUFU.EX2 R26, R3 ;  /* 0x00000003001a7308 */ /* 0x0005e20000000800 */
[--C-:B------:R-:W-:Y:S01]  /*b130*/  FFMA.FTZ R12, R12, c[0x0][0x2d0], -R142.reuse ;  /* 0x0000b4000c0c7a23 */ /* 0x100fe2000001088e */
[----:B------:R-:W2:Y:S01]  /*b140*/  SHFL.BFLY PT, R2, R0, 0x2, 0x1f ;  /* 0x0c401f0000027f89 */ /* 0x000ea200000e0000 */
[----:B------:R-:W-:Y:S02]  /*b150*/  FFMA.FTZ R13, R13, c[0x0][0x2d0], -R142 ;  /* 0x0000b4000d0d7a23 */ /* 0x000fe4000001088e */
[--C-:B------:R-:W-:Y:S02]  /*b160*/  FFMA.FTZ R9, R9, c[0x0][0x2d0], -R141.reuse ;  /* 0x0000b40009097a23 */ /* 0x100fe4000001088d */
[--C-:B------:R-:W-:Y:S02]  /*b170*/  FFMA.FTZ R14, R14, c[0x0][0x2d0], -R141.reuse ;  /* 0x0000b4000e0e7a23 */ /* 0x100fe4000001088d */
[--C-:B------:R-:W-:Y:S01]  /*b180*/  FFMA.FTZ R15, R15, c[0x0][0x2d0], -R141.reuse ;  /* 0x0000b4000f0f7a23 */ /* 0x100fe2000001088d */
[----:B------:R-:W-:Y:S01]  /*b190*/  MUFU.EX2 R45, R9 ;  /* 0x00000009002d7308 */ /* 0x000fe20000000800 */
[----:B------:R-:W-:Y:S01]  /*b1a0*/  FFMA.FTZ R16, R16, c[0x0][0x2d0], -R141 ;  /* 0x0000b40010107a23 */ /* 0x000fe2000001088d */
[----:B-1----:R-:W-:Y:S04]  /*b1b0*/  FMNMX.FTZ R135, R4, R135, !PT ;  /* 0x0000008704877209 */ /* 0x002fe80007810000 */
[C---:B------:R-:W-:Y:S01]  /*b1c0*/  FSETP.NEU.FTZ.AND P0, PT, R135.reuse, -INF , PT ;  /* 0xff8000008700780b */ /* 0x040fe20003f1d000 */
[----:B------:R-:W-:Y:S03]  /*b1d0*/  FMUL.FTZ R143, R135, c[0x0][0x2d0] ;  /* 0x0000b400878f7a20 */ /* 0x000fe60000410000 */
[----:B------:R-:W1:Y:S01]  /*b1e0*/  MUFU.EX2 R51, R14 ;  /* 0x0000000e00337308 */ /* 0x000e620000000800 */
[----:B--2---:R-:W-:Y:S02]  /*b1f0*/  FMNMX.FTZ R3, R0, R2, !PT ;  /* 0x0000000200037209 */ /* 0x004fe40007810000 */
[----:B------:R-:W-:Y:S02]  /*b200*/  FSEL R0, R137, RZ, P2 ;  /* 0x000000ff89007208 */ /* 0x000fe40001000000 */
[----:B------:R-:W-:Y:S01]  /*b210*/  FSEL R143, R143, RZ, P0 ;  /* 0x000000ff8f8f7208 */ /* 0x000fe20000000000 */
[----:B------:R-:W2:Y:S04]  /*b220*/  SHFL.BFLY PT, R4, R3, 0x1, 0x1f ;  /* 0x0c201f0003047f89 */ /* 0x000ea800000e0000 */
[----:B------:R-:W-:Y:S01]  /*b230*/  MUFU.EX2 R35, R15 ;  /* 0x0000000f00237308 */ /* 0x000fe20000000800 */
[----:B------:R-:W-:Y:S02]  /*b240*/  FADD.FTZ R0, -R0, R132 ;  /* 0x0000008400007221 */ /* 0x000fe40000010100 */
[--C-:B------:R-:W-:Y:S02]  /*b250*/  FFMA.FTZ R2, R17, c[0x0][0x2d0], -R143.reuse ;  /* 0x0000b40011027a23 */ /* 0x100fe4000001088f */
[----:B------:R-:W-:Y:S02]  /*b260*/  FMUL.FTZ R0, R0, c[0x0][0x2d0] ;  /* 0x0000b40000007a20 */ /* 0x000fe40000410000 */
[--C-:B------:R-:W-:Y:S02]  /*b270*/  FFMA.FTZ R7, R7, c[0x0][0x2d0], -R143.reuse ;  /* 0x0000b40007077a23 */ /* 0x100fe4000001088f */
[--C-:B------:R-:W-:Y:S01]  /*b280*/  FFMA.FTZ R11, R11, c[0x0][0x2d0], -R143.reuse ;  /* 0x0000b4000b0b7a23 */ /* 0x100fe2000001088f */
[----:B------:R3:W-:Y:S01]  /*b290*/  MUFU.EX2 R41, R2 ;  /* 0x0000000200297308 */ /* 0x0007e20000000800 */
[----:B------:R-:W-:Y:S01]  /*b2a0*/  FFMA.FTZ R10, R10, c[0x0][0x2d0], -R143 ;  /* 0x0000b4000a0a7a23 */ /* 0x000fe2000001088f */
[----:B-1----:R-:W-:Y:S08]  /*b2b0*/  F2FP.PACK_AB R192, R51, R45 ;  /* 0x0000002d33c0723e */ /* 0x002ff000000000ff */
[----:B------:R1:W4:Y:S01]  /*b2c0*/  MUFU.EX2 R133, R0 ;  /* 0x0000000000857308 */ /* 0x0003220000000800 */
[----:B--2---:R-:W-:Y:S09]  /*b2d0*/  FMNMX.FTZ R3, R4, R3, !PT ;  /* 0x0000000304037209 */ /* 0x004ff20007810000 */
[----:B------:R-:W2:Y:S01]  /*b2e0*/  MUFU.EX2 R40, R16 ;  /* 0x0000001000287308 */ /* 0x000ea20000000800 */
[----:B---3--:R-:W-:Y:S05]  /*b2f0*/  FSEL R2, R136, RZ, P1 ;  /* 0x000000ff88027208 */ /* 0x008fea0000800000 */
[----:B------:R-:W-:Y:S04]  /*b300*/  FADD.FTZ R2, -R2, R134 ;  /* 0x0000008602027221 */ /* 0x000fe80000010100 */
[----:B------:R-:W-:Y:S01]  /*b310*/  MUFU.EX2 R44, R8 ;  /* 0x00000008002c7308 */ /* 0x000fe20000000800 */
[----:B------:R-:W-:Y:S02]  /*b320*/  FMUL.FTZ R134, R3, c[0x0][0x2d0] ;  /* 0x0000b40003867a20 */ /* 0x000fe40000410000 */
[----:B------:R-:W-:Y:S01]  /*b330*/  FMUL.FTZ R2, R2, c[0x0][0x2d0] ;  /* 0x0000b40002027a20 */ /* 0x000fe20000410000 */
[----:B-1----:R-:W-:Y:S01]  /*b340*/  FSEL R0, R135, RZ, P0 ;  /* 0x000000ff87007208 */ /* 0x002fe20000000000 */
[----:B----4-:R-:W-:Y:S01]  /*b350*/  FMUL.FTZ R17, R133, R157 ;  /* 0x0000009d85117220 */ /* 0x010fe20000410000 */
[----:B------:R-:W-:Y:S01]  /*b360*/  FSETP.NEU.FTZ.AND P0, PT, R3, -INF , PT ;  /* 0xff8000000300780b */ /* 0x000fe20003f1d000 */
[----:B------:R-:W-:Y:S02]  /*b370*/  FMUL.FTZ R32, R133, R172 ;  /* 0x000000ac85207220 */ /* 0x000fe40000410000 */
[----:B------:R-:W-:Y:S01]  /*b380*/  FADD.FTZ R0, -R0, R138 ;  /* 0x0000008a00007221 */ /* 0x000fe20000010100 */
[----:B------:R-:W1:Y:S01]  /*b390*/  MUFU.EX2 R132, R2 ;  /* 0x0000000200847308 */ /* 0x000e620000000800 */
[----:B------:R-:W-:Y:S01]  /*b3a0*/  FSEL R134, R134, RZ, P0 ;  /* 0x000000ff86867208 */ /* 0x000fe20000000000 */
[----:B------:R-:W-:Y:S02]  /*b3b0*/  FFMA.FTZ R138, R196, c[0x0][0x2d0], -R141 ;  /* 0x0000b400c48a7a23 */ /* 0x000fe4000001088d */
[----:B------:R-:W-:Y:S01]  /*b3c0*/  FMUL.FTZ R0, R0, c[0x0][0x2d0] ;  /* 0x0000b40000007a20 */ /* 0x000fe20000410000 */
[----:B--2---:R-:W-:Y:S01]  /*b3d0*/  F2FP.PACK_AB R194, R40, R35 ;  /* 0x0000002328c2723e */ /* 0x004fe200000000ff */
[--C-:B------:R-:W-:Y:S02]  /*b3e0*/  FFMA.FTZ R4, R25, c[0x0][0x2d0], -R134.reuse ;  /* 0x0000b40019047a23 */ /* 0x100fe40000010886 */
[--C-:B------:R-:W-:Y:S02]  /*b3f0*/  FFMA.FTZ R5, R5, c[0x0][0x2d0], -R134.reuse ;  /* 0x0000b40005057a23 */ /* 0x100fe40000010886 */
[----:B------:R2:W3:Y:S01]  /*b400*/  MUFU.EX2 R2, R0 ;  /* 0x0000000000027308 */ /* 0x0004e20000000800 */
[C---:B------:R-:W-:Y:S02]  /*b410*/  FMUL.FTZ R16, R133.reuse, R156 ;  /* 0x0000009c85107220 */ /* 0x040fe40000410000 */
[C---:B------:R-:W-:Y:S02]  /*b420*/  FMUL.FTZ R52, R133.reuse, R52 ;  /* 0x0000003485347220 */ /* 0x040fe40000410000 */
[C---:B------:R-:W-:Y:S02]  /*b430*/  FMUL.FTZ R53, R133.reuse, R53 ;  /* 0x0000003585357220 */ /* 0x040fe40000410000 */
[C---:B------:R-:W-:Y:S02]  /*b440*/  FMUL.FTZ R64, R133.reuse, R64 ;  /* 0x0000004085407220 */ /* 0x040fe40000410000 */
[C---:B------:R-:W-:Y:S01]  /*b450*/  FMUL.FTZ R65, R133.reuse, R65 ;  /* 0x0000004185417220 */ /* 0x040fe20000410000 */
[----:B------:R-:W4:Y:S01]  /*b460*/  MUFU.EX2 R48, R12 ;  /* 0x0000000c00307308 */ /* 0x000f220000000800 */
[C---:B------:R-:W-:Y:S02]  /*b470*/  FMUL.FTZ R68, R133.reuse, R68 ;  /* 0x0000004485447220 */ /* 0x040fe40000410000 */
[C---:B------:R-:W-:Y:S02]  /*b480*/  FMUL.FTZ R69, R133.reuse, R69 ;  /* 0x0000004585457220 */ /* 0x040fe40000410000 */
[C---:B-1----:R-:W-:Y:S02]  /*b490*/  FMUL.FTZ R6, R132.reuse, R146 ;  /* 0x0000009284067220 */ /* 0x042fe40000410000 */
[C---:B------:R-:W-:Y:S02]  /*b4a0*/  FMUL.FTZ R19, R132.reuse, R159 ;  /* 0x0000009f84137220 */ /* 0x040fe40000410000 */
[C---:B------:R-:W-:Y:S01]  /*b4b0*/  FMUL.FTZ R54, R132.reuse, R54 ;  /* 0x0000003684367220 */ /* 0x040fe20000410000 */
[----:B------:R-:W1:Y:S01]  /*b4c0*/  MUFU.EX2 R33, R13 ;  /* 0x0000000d00217308 */ /* 0x000e620000000800 */
[C---:B------:R-:W-:Y:S02]  /*b4d0*/  FMUL.FTZ R55, R132.reuse, R55 ;  /* 0x0000003784377220 */ /* 0x040fe40000410000 */
[----:B------:R-:W-:Y:S02]  /*b4e0*/  FMUL.FTZ R66, R132, R66 ;  /* 0x0000004284427220 */ /* 0x000fe40000410000 */
[--C-:B--2---:R-:W-:Y:S02]  /*b4f0*/  FFMA.FTZ R0, R18, c[0x0][0x2d0], -R134.reuse ;  /* 0x0000b40012007a23 */ /* 0x104fe40000010886 */
[C---:B---3--:R-:W-:Y:S02]  /*b500*/  FMUL.FTZ R8, R2.reuse, R148 ;  /* 0x0000009402087220 */ /* 0x048fe40000410000 */
[----:B------:R-:W-:Y:S01]  /*b510*/  FMUL.FTZ R9, R2, R149 ;  /* 0x0000009502097220 */ /* 0x000fe20000410000 */
[----:B------:R2:W-:Y:S01]  /*b520*/  MUFU.EX2 R216, R0 ;  /* 0x0000000000d87308 */ /* 0x0005e20000000800 */
[----:B------:R-:W-:Y:S02]  /*b530*/  FMUL.FTZ R18, R132, R158 ;  /* 0x0000009e84127220 */ /* 0x000fe40000410000 */
[----:B------:R-:W-:Y:S01]  /*b540*/  FMUL.FTZ R25, R2, R165 ;  /* 0x000000a502197220 */ /* 0x000fe20000410000 */
[----:B----4-:R-:W-:Y:S01]  /*b550*/  F2FP.PACK_AB R193, R48, R44 ;  /* 0x0000002c30c1723e */ /* 0x010fe200000000ff */
[C---:B------:R-:W-:Y:S01]  /*b560*/  FMUL.FTZ R12, R2.reuse, R152 ;  /* 0x00000098020c7220 */ /* 0x040fe20000410000 */
[----:B------:R-:W-:Y:S01]  /*b570*/  LDSM.16.MT88.4 R156, [R226+0x2880] ;  /* 0x00288000e29c783b */ /* 0x000fe20000004200 */
[C---:B------:R-:W-:Y:S01]  /*b580*/  FMUL.FTZ R28, R2.reuse, R168 ;  /* 0x000000a8021c7220 */ /* 0x040fe20000410000 */
[----:B------:R-:W-:Y:S01]  /*b590*/  MOV R168, R48 ;  /* 0x0000003000a87202 */ /* 0x000fe20000000f00 */
[C---:B------:R-:W-:Y:S01]  /*b5a0*/  FMUL.FTZ R29, R2.reuse, R169 ;  /* 0x000000a9021d7220 */ /* 0x040fe20000410000 */
[----:B------:R-:W3:Y:S01]  /*b5b0*/  MUFU.EX2 R49, R7 ;  /* 0x0000000700317308 */ /* 0x000ee20000000800 */
[C---:B------:R-:W-:Y:S02]  /*b5c0*/  FMUL.FTZ R48, R133.reuse, R188 ;  /* 0x000000bc85307220 */ /* 0x040fe40000410000 */
[C---:B------:R-:W-:Y:S01]  /*b5d0*/  FMUL.FTZ R56, R2.reuse, R56 ;  /* 0x0000003802387220 */ /* 0x040fe20000410000 */
[----:B-1----:R-:W-:Y:S01]  /*b5e0*/  MOV R172, R33 ;  /* 0x0000002100ac7202 */ /* 0x002fe20000000f00 */
[C---:B------:R-:W-:Y:S02]  /*b5f0*/  FMUL.FTZ R13, R2.reuse, R153 ;  /* 0x00000099020d7220 */ /* 0x040fe40000410000 */
[C---:B------:R-:W-:Y:S02]  /*b600*/  FMUL.FTZ R57, R2.reuse, R57 ;  /* 0x0000003902397220 */ /* 0x040fe40000410000 */
[C---:B------:R-:W-:Y:S01]  /*b610*/  FMUL.FTZ R60, R2.reuse, R60 ;  /* 0x0000003c023c7220 */ /* 0x040fe20000410000 */
[----:B------:R1:W4:Y:S01]  /*b620*/  MUFU.EX2 R215, R5 ;  /* 0x0000000500d77308 */ /* 0x0003220000000800 */
[----:B------:R-:W-:Y:S02]  /*b630*/  FMUL.FTZ R61, R2, R61 ;  /* 0x0000003d023d7220 */ /* 0x000fe40000410000 */
[----:B------:R-:W-:Y:S02]  /*b640*/  FMUL.FTZ R67, R132, R67 ;  /* 0x0000004384437220 */ /* 0x000fe40000410000 */
[----:B--2---:R-:W-:Y:S02]  /*b650*/  FFMA.FTZ R0, R24, c[0x0][0x2d0], -R134 ;  /* 0x0000b40018007a23 */ /* 0x004fe40000010886 */
[----:B------:R-:W-:Y:S02]  /*b660*/  FMUL.FTZ R24, R2, R164 ;  /* 0x000000a402187220 */ /* 0x000fe40000410000 */
[C---:B------:R-:W-:Y:S01]  /*b670*/  FMUL.FTZ R70, R132.reuse, R70 ;  /* 0x0000004684467220 */ /* 0x040fe20000410000 */
[----:B------:R2:W-:Y:S01]  /*b680*/  MUFU.EX2 R217, R0 ;  /* 0x0000000000d97308 */ /* 0x0005e20000000800 */
[----:B------:R-:W-:Y:S02]  /*b690*/  FMUL.FTZ R71, R132, R71 ;  /* 0x0000004784477220 */ /* 0x000fe40000410000 */
[----:B------:R-:W-:Y:S01]  /*b6a0*/  FMUL.FTZ R72, R2, R72 ;  /* 0x0000004802487220 */ /* 0x000fe20000410000 */
[----:B---3--:R-:W-:Y:S01]  /*b6b0*/  MOV R169, R49 ;  /* 0x0000003100a97202 */ /* 0x008fe20000000f00 */
[----:B------:R-:W-:Y:S02]  /*b6c0*/  FMUL.FTZ R7, R132, R147 ;  /* 0x0000009384077220 */ /* 0x000fe40000410000 */
[C---:B------:R-:W-:Y:S02]  /*b6d0*/  FMUL.FTZ R73, R2.reuse, R73 ;  /* 0x0000004902497220 */ /* 0x040fe40000410000 */
[C---:B------:R-:W-:Y:S01]  /*b6e0*/  FMUL.FTZ R76, R2.reuse, R76 ;  /* 0x0000004c024c7220 */ /* 0x040fe20000410000 */
[----:B------:R3:W5:Y:S01]  /*b6f0*/  MUFU.EX2 R218, R4 ;  /* 0x0000000400da7308 */ /* 0x0007620000000800 */
[----:B------:R-:W-:Y:S02]  /*b700*/  FMUL.FTZ R77, R2, R77 ;  /* 0x0000004d024d7220 */ /* 0x000fe40000410000 */
[C---:B------:R-:W-:Y:S02]  /*b710*/  FMUL.FTZ R80, R133.reuse, R80 ;  /* 0x0000005085507220 */ /* 0x040fe40000410000 */
[C---:B-1----:R-:W-:Y:S01]  /*b720*/  FMUL.FTZ R5, R133.reuse, R145 ;  /* 0x0000009185057220 */ /* 0x042fe20000410000 */
[----:B----4-:R-:W-:Y:S01]  /*b730*/  F2FP.PACK_AB R145, R216, R215 ;  /* 0x000000d7d891723e */ /* 0x010fe200000000ff */
[C---:B------:R-:W-:Y:S02]  /*b740*/  FMUL.FTZ R81, R133.reuse, R81 ;  /* 0x0000005185517220 */ /* 0x040fe40000410000 */
[C---:B------:R-:W-:Y:S01]  /*b750*/  FMUL.FTZ R82, R132.reuse, R82 ;  /* 0x0000005284527220 */ /* 0x040fe20000410000 */
[----:B------:R-:W1:Y:S01]  /*b760*/  MUFU.EX2 R222, R11 ;  /* 0x0000000b00de7308 */ /* 0x000e620000000800 */
[C---:B------:R-:W-:Y:S02]  /*b770*/  FMUL.FTZ R83, R132.reuse, R83 ;  /* 0x0000005384537220 */ /* 0x040fe40000410000 */
[----:B------:R-:W-:Y:S01]  /*b780*/  FMUL.FTZ R84, R133, R84 ;  /* 0x0000005485547220 */ /* 0x000fe20000410000 */
[----:B--2---:R-:W-:Y:S01]  /*b790*/  FSEL R0, R3, RZ, P0 ;  /* 0x000000ff03007208 */ /* 0x004fe20000000000 */
[----:B------:R-:W-:Y:S01]  /*b7a0*/  FMUL.FTZ R85, R133, R85 ;  /* 0x0000005585557220 */ /* 0x000fe20000410000 */
[----:B------:R-:W-:Y:S01]  /*b7b0*/  PLOP3.LUT P0, PT, PT, PT, UP0, 0x80, 0x0 ;  /* 0x000000000000781c */ /* 0x000fe20003f0f008 */
[----:B------:R-:W-:Y:S02]  /*b7c0*/  FMUL.FTZ R86, R132, R86 ;  /* 0x0000005684567220 */ /* 0x000fe40000410000 */
[----:B------:R-:W-:Y:S01]  /*b7d0*/  FADD.FTZ R0, -R0, R139 ;  /* 0x0000008b00007221 */ /* 0x000fe20000010100 */
[----:B------:R-:W2:Y:S01]  /*b7e0*/  MUFU.EX2 R34, R10 ;  /* 0x0000000a00227308 */ /* 0x000ea20000000800 */
[----:B------:R-:W-:Y:S01]  /*b7f0*/  MOV R139, R26 ;  /* 0x0000001a008b7202 */ /* 0x000fe20000000f00 */
[----:B------:R-:W-:Y:S02]  /*b800*/  FMUL.FTZ R87, R132, R87 ;  /* 0x0000005784577220 */ /* 0x000fe40000410000 */
[----:B------:R-:W-:Y:S01]  /*b810*/  FMUL.FTZ R0, R0, c[0x0][0x2d0] ;  /* 0x0000b40000007a20 */ /* 0x000fe20000410000 */
[----:B------:R-:W-:Y:S01]  /*b820*/  F2FP.PACK_AB R195, R139, R33 ;  /* 0x000000218bc3723e */ /* 0x000fe200000000ff */
[C---:B---3--:R-:W-:Y:S01]  /*b830*/  FMUL.FTZ R4, R133.reuse, R144 ;  /* 0x0000009085047220 */ /* 0x048fe20000410000 */
[----:B-----5:R-:W-:Y:S01]  /*b840*/  F2FP.PACK_AB R147, R218, R217 ;  /* 0x000000d9da93723e */ /* 0x020fe200000000ff */
[C---:B------:R-:W-:Y:S02]  /*b850*/  FMUL.FTZ R33, R133.reuse, R173 ;  /* 0x000000ad85217220 */ /* 0x040fe40000410000 */
[----:B------:R-:W3:Y:S01]  /*b860*/  MUFU.EX2 R0, R0 ;  /* 0x0000000000007308 */ /* 0x000ee20000000800 */
[----:B------:R-:W-:Y:S02]  /*b870*/  FMUL.FTZ R88, R2, R88 ;  /* 0x0000005802587220 */ /* 0x000fe40000410000 */
[-C--:B------:R-:W-:Y:S05]  /*b880*/  HMMA.16816.F32 R4, R192, R20.reuse, R4 ;  /* 0x00000014c004723c */ /* 0x080fea0000001804 */
[----:B-1----:R-:W-:Y:S01]  /*b890*/  F2FP.PACK_AB R144, R222, R49 ;  /* 0x00000031de90723e */ /* 0x002fe200000000ff */
[----:B------:R-:W-:Y:S01]  /*b8a0*/  FMUL.FTZ R49, R133, R189 ;  /* 0x000000bd85317220 */ /* 0x000fe20000410000 */
[----:B------:R-:W-:Y:S01]  /*b8b0*/  MOV R189, R50 ;  /* 0x0000003200bd7202 */ /* 0x000fe20000000f00 */
[----:B------:R-:W-:Y:S01]  /*b8c0*/  FMUL.FTZ R50, R132, R190 ;  /* 0x000000be84327220 */ /* 0x000fe20000410000 */
[-C--:B--2---:R-:W-:Y:S03]  /*b8d0*/  F2FP.PACK_AB R146, R41, R34.reuse ;  /* 0x000000222992723e */ /* 0x084fe600000000ff */
[----:B------:R-:W-:Y:S01]  /*b8e0*/  FMUL.FTZ R89, R2, R89 ;  /* 0x0000005902597220 */ /* 0x000fe20000410000 */
[----:B------:R-:W-:Y:S01]  /*b8f0*/  MOV R173, R34 ;  /* 0x0000002200ad7202 */ /* 0x000fe20000000f00 */
[C---:B------:R-:W-:Y:S01]  /*b900*/  FMUL.FTZ R34, R132.reuse, R174 ;  /* 0x000000ae84227220 */ /* 0x040fe20000410000 */
[----:B------:R-:W-:Y:S01]  /*b910*/  MOV R174, R35 ;  /* 0x0000002300ae7202 */ /* 0x000fe20000000f00 */
[----:B------:R-:W-:Y:S01]  /*b920*/  FMUL.FTZ R35, R132, R175 ;  /* 0x000000af84237220 */ /* 0x000fe20000410000 */
[----:B------:R-:W-:Y:S01]  /*b930*/  MOV R175, R222 ;  /* 0x000000de00af7202 */ /* 0x000fe20000000f00 */
[----:B------:R-:W-:Y:S02]  /*b940*/  FMUL.FTZ R92, R2, R92 ;  /* 0x0000005c025c7220 */ /* 0x000fe40000410000 */
        /* <DEDUP_REMOVED lines=20> */
[C---:B------:R-:W-:Y:S02]  /*ba90*/  FMUL.FTZ R47, R0.reuse, R187 ;  /* 0x000000bb002f7220 */ /* 0x040fe40000410000 */
[-C--:B------:R-:W-:Y:S03]  /*baa0*/  HMMA.16816.F32 R20, R192, R36.reuse, R20 ;  /* 0x00000024c014723c */ /* 0x080fe60000001814 */
[C---:B------:R-:W-:Y:S02]  /*bab0*/  FMUL.FTZ R43, R0.reuse, R183 ;  /* 0x000000b7002b7220 */ /* 0x040fe40000410000 */
[C---:B------:R-:W-:Y:S02]  /*bac0*/  FMUL.FTZ R46, R0.reuse, R186 ;  /* 0x000000ba002e7220 */ /* 0x040fe40000410000 */
[C---:B------:R-:W-:Y:S01]  /*bad0*/  FMUL.FTZ R58, R0.reuse, R58 ;  /* 0x0000003a003a7220 */ /* 0x040fe20000410000 */
[C---:B------:R-:W-:Y:S04]  /*bae0*/  HMMA.16816.F32 R24, R144.reuse, R36, R24 ;  /* 0x000000249018723c */ /* 0x040fe80000001818 */
[C---:B------:R-:W-:Y:S02]  /*baf0*/  FMUL.FTZ R59, R0.reuse, R59 ;  /* 0x0000003b003b7220 */ /* 0x040fe40000410000 */
[----:B------:R-:W-:Y:S02]  /*bb00*/  FMUL.FTZ R62, R0, R62 ;  /* 0x0000003e003e7220 */ /* 0x000fe40000410000 */
[-C--:B------:R-:W-:Y:S04]  /*bb10*/  HMMA.16816.F32 R28, R144, R38.reuse, R28 ;  /* 0x00000026901c723c */ /* 0x080fe8000000181c */
[C---:B------:R-:W-:Y:S01]  /*bb20*/  FMUL.FTZ R36, R133.reuse, R176 ;  /* 0x000000b085247220 */ /* 0x040fe20000410000 */
[----:B------:R-:W-:Y:S01]  /*bb30*/  MOV R176, R44 ;  /* 0x0000002c00b07202 */ /* 0x000fe20000000f00 */
[C---:B------:R-:W-:Y:S02]  /*bb40*/  FMUL.FTZ R44, R2.reuse, R184 ;  /* 0x000000b8022c7220 */ /* 0x040fe40000410000 */
[C---:B------:R-:W-:Y:S04]  /*bb50*/  HMMA.16816.F32 R32, R192.reuse, R38, R32 ;  /* 0x00000026c020723c */ /* 0x040fe80000001820 */
[C---:B------:R-:W-:Y:S01]  /*bb60*/  FMUL.FTZ R37, R133.reuse, R177 ;  /* 0x000000b185257220 */ /* 0x040fe20000410000 */
[----:B------:R-:W-:Y:S01]  /*bb70*/  MOV R177, R45 ;  /* 0x0000002d00b17202 */ /* 0x000fe20000000f00 */
[----:B------:R-:W-:Y:S02]  /*bb80*/  FMUL.FTZ R45, R2, R185 ;  /* 0x000000b9022d7220 */ /* 0x000fe40000410000 */
[----:B------:R-:W-:Y:S01]  /*bb90*/  FMUL.FTZ R39, R132, R179 ;  /* 0x000000b384277220 */ /* 0x000fe20000410000 */
[----:B------:R-:W-:Y:S03]  /*bba0*/  MOV R179, R40 ;  /* 0x0000002800b37202 */ /* 0x000fe60000000f00 */
[C---:B------:R-:W-:Y:S01]  /*bbb0*/  FMUL.FTZ R40, R2.reuse, R180 ;  /* 0x000000b402287220 */ /* 0x040fe20000410000 */
[----:B------:R-:W-:Y:S01]  /*bbc0*/  MOV R180, R41 ;  /* 0x0000002900b47202 */ /* 0x000fe20000000f00 */
[----:B------:R-:W-:Y:S02]  /*bbd0*/  FMUL.FTZ R41, R2, R181 ;  /* 0x000000b502297220 */ /* 0x000fe40000410000 */
[----:B------:R3:W-:Y:S01]  /*bbe0*/  MUFU.EX2 R181, R138 ;  /* 0x0000008a00b57308 */ /* 0x0007e20000000800 */
[C---:B------:R-:W-:Y:S01]  /*bbf0*/  FMUL.FTZ R38, R132.reuse, R178 ;  /* 0x000000b284267220 */ /* 0x040fe20000410000 */
[----:B------:R-:W-:Y:S01]  /*bc00*/  MOV R178, R51 ;  /* 0x0000003300b27202 */ /* 0x000fe20000000f00 */
[----:B------:R-:W-:Y:S02]  /*bc10*/  FMUL.FTZ R51, R132, R191 ;  /* 0x000000bf84337220 */ /* 0x000fe40000410000 */
[C---:B------:R-:W-:Y:S02]  /*bc20*/  FMUL.FTZ R63, R0.reuse, R63 ;  /* 0x0000003f003f7220 */ /* 0x040fe40000410000 */
[C---:B------:R-:W-:Y:S01]  /*bc30*/  FMUL.FTZ R74, R0.reuse, R74 ;  /* 0x0000004a004a7220 */ /* 0x040fe20000410000 */
[-C--:B-1----:R-:W-:Y:S03]  /*bc40*/  HMMA.16816.F32 R36, R192, R148.reuse, R36 ;  /* 0x00000094c024723c */ /* 0x082fe60000001824 */
[C---:B------:R-:W-:Y:S02]  /*bc50*/  FMUL.FTZ R75, R0.reuse, R75 ;  /* 0x0000004b004b7220 */ /* 0x040fe40000410000 */
[C---:B------:R-:W-:Y:S02]  /*bc60*/  FMUL.FTZ R78, R0.reuse, R78 ;  /* 0x0000004e004e7220 */ /* 0x040fe40000410000 */
[C---:B------:R-:W-:Y:S01]  /*bc70*/  FMUL.FTZ R79, R0.reuse, R79 ;  /* 0x0000004f004f7220 */ /* 0x040fe20000410000 */
[C---:B------:R-:W-:Y:S04]  /*bc80*/  HMMA.16816.F32 R40, R144.reuse, R148, R40 ;  /* 0x000000949028723c */ /* 0x040fe80000001828 */
[C---:B------:R-:W-:Y:S02]  /*bc90*/  FMUL.FTZ R90, R0.reuse, R90 ;  /* 0x0000005a005a7220 */ /* 0x040fe40000410000 */
[----:B------:R-:W-:Y:S02]  /*bca0*/  FMUL.FTZ R91, R0, R91 ;  /* 0x0000005b005b7220 */ /* 0x000fe40000410000 */
[-C--:B------:R-:W-:Y:S04]  /*bcb0*/  HMMA.16816.F32 R44, R144, R150.reuse, R44 ;  /* 0x00000096902c723c */ /* 0x080fe8000000182c */
[--C-:B---3--:R-:W-:Y:S02]  /*bcc0*/  FFMA.FTZ R138, R198, c[0x0][0x2d0], -R141.reuse ;  /* 0x0000b400c68a7a23 */ /* 0x108fe4000001088d */
[----:B------:R-:W-:Y:S02]  /*bcd0*/  FMUL.FTZ R93, R2, R93 ;  /* 0x0000005d025d7220 */ /* 0x000fe40000410000 */
[C---:B------:R-:W-:Y:S01]  /*bce0*/  HMMA.16816.F32 R48, R192.reuse, R150, R48 ;  /* 0x00000096c030723c */ /* 0x040fe20000001830 */
[----:B------:R1:W3:Y:S01]  /*bcf0*/  MUFU.EX2 R184, R138 ;  /* 0x0000008a00b87308 */ /* 0x0002e20000000800 */
[----:B------:R-:W4:Y:S02]  /*bd00*/  LDSM.16.MT88.4 R148, [R225+0x3880] ;  /* 0x00388000e194783b */ /* 0x000f240000004200 */
[C---:B------:R-:W-:Y:S02]  /*bd10*/  FMUL.FTZ R94, R0.reuse, R94 ;  /* 0x0000005e005e7220 */ /* 0x040fe40000410000 */
[----:B------:R-:W-:Y:S02]  /*bd20*/  FMUL.FTZ R95, R0, R95 ;  /* 0x0000005f005f7220 */ /* 0x000fe40000410000 */
[-C--:B--2---:R-:W-:Y:S04]  /*bd30*/  HMMA.16816.F32 R52, R192, R152.reuse, R52 ;  /* 0x00000098c034723c */ /* 0x084fe80000001834 */
[C---:B------:R-:W-:Y:S02]  /*bd40*/  FMUL.FTZ R96, R133.reuse, R96 ;  /* 0x0000006085607220 */ /* 0x040fe40000410000 */
[----:B------:R-:W-:Y:S02]  /*bd50*/  FMUL.FTZ R97, R133, R97 ;  /* 0x0000006185617220 */ /* 0x000fe40000410000 */
[C---:B------:R-:W-:Y:S04]  /*bd60*/  HMMA.16816.F32 R56, R144.reuse, R152, R56 ;  /* 0x000000989038723c */ /* 0x040fe80000001838 */
[C---:B------:R-:W-:Y:S02]  /*bd70*/  FMUL.FTZ R98, R132.reuse, R98 ;  /* 0x0000006284627220 */ /* 0x040fe40000410000 */
[C---:B------:R-:W-:Y:S02]  /*bd80*/  FMUL.FTZ R99, R132.reuse, R99 ;  /* 0x0000006384637220 */ /* 0x040fe40000410000 */
[-C--:B------:R-:W-:Y:S04]  /*bd90*/  HMMA.16816.F32 R60, R144, R154.reuse, R60 ;  /* 0x0000009a903c723c */ /* 0x080fe8000000183c */
[--C-:B-1----:R-:W-:Y:S02]  /*bda0*/  FFMA.FTZ R138, R197, c[0x0][0x2d0], -R142.reuse ;  /* 0x0000b400c58a7a23 */ /* 0x102fe4000001088e */
[C---:B------:R-:W-:Y:S02]  /*bdb0*/  FMUL.FTZ R100, R133.reuse, R100 ;  /* 0x0000006485647220 */ /* 0x040fe40000410000 */
[C---:B------:R-:W-:Y:S01]  /*bdc0*/  HMMA.16816.F32 R64, R192.reuse, R154, R64 ;  /* 0x0000009ac040723c */ /* 0x040fe20000001840 */
[----:B------:R1:W-:Y:S01]  /*bdd0*/  MUFU.EX2 R182, R138 ;  /* 0x0000008a00b67308 */ /* 0x0003e20000000800 */
[----:B------:R-:W2:Y:S02]  /*bde0*/  LDSM.16.MT88.4 R152, [R226+0x3880] ;  /* 0x00388000e298783b */ /* 0x000ea40000004200 */
[----:B------:R-:W-:Y:S02]  /*bdf0*/  FMUL.FTZ R101, R133, R101 ;  /* 0x0000006585657220 */ /* 0x000fe40000410000 */
[C---:B------:R-:W-:Y:S02]  /*be00*/  FMUL.FTZ R102, R132.reuse, R102 ;  /* 0x0000006684667220 */ /* 0x040fe40000410000 */
[----:B------:R-:W-:Y:S01]  /*be10*/  FMUL.FTZ R103, R132, R103 ;  /* 0x0000006784677220 */ /* 0x000fe20000410000 */
[-C--:B----4-:R-:W-:Y:S03]  /*be20*/  HMMA.16816.F32 R68, R192, R148.reuse, R68 ;  /* 0x00000094c044723c */ /* 0x090fe60000001844 */
[C---:B------:R-:W-:Y:S02]  /*be30*/  FMUL.FTZ R104, R2.reuse, R104 ;  /* 0x0000006802687220 */ /* 0x040fe40000410000 */
[----:B------:R-:W-:Y:S02]  /*be40*/  FMUL.FTZ R105, R2, R105 ;  /* 0x0000006902697220 */ /* 0x000fe40000410000 */
[C---:B------:R-:W-:Y:S01]  /*be50*/  FMUL.FTZ R106, R0.reuse, R106 ;  /* 0x0000006a006a7220 */ /* 0x040fe20000410000 */
[C---:B------:R-:W-:Y:S04]  /*be60*/  HMMA.16816.F32 R72, R144.reuse, R148, R72 ;  /* 0x000000949048723c */ /* 0x040fe80000001848 */
[----:B------:R-:W-:Y:S02]  /*be70*/  FMUL.FTZ R107, R0, R107 ;  /* 0x0000006b006b7220 */ /* 0x000fe40000410000 */
[C---:B------:R-:W-:Y:S02]  /*be80*/  FMUL.FTZ R108, R2.reuse, R108 ;  /* 0x0000006c026c7220 */ /* 0x040fe40000410000 */
[-C--:B------:R-:W-:Y:S04]  /*be90*/  HMMA.16816.F32 R76, R144, R150.reuse, R76 ;  /* 0x00000096904c723c */ /* 0x080fe8000000184c */
[--C-:B-1----:R-:W-:Y:S02]  /*bea0*/  FFMA.FTZ R138, R199, c[0x0][0x2d0], -R142.reuse ;  /* 0x0000b400c78a7a23 */ /* 0x102fe4000001088e */
[----:B------:R-:W-:Y:S02]  /*beb0*/  FMUL.FTZ R109, R2, R109 ;  /* 0x0000006d026d7220 */ /* 0x000fe40000410000 */
[C---:B------:R-:W-:Y:S01]  /*bec0*/  HMMA.16816.F32 R80, R192.reuse, R150, R80 ;  /* 0x00000096c050723c */ /* 0x040fe20000001850 */
[----:B------:R1:W4:Y:S01]  /*bed0*/  MUFU.EX2 R185, R138 ;  /* 0x0000008a00b97308 */ /* 0x0003220000000800 */
[----:B------:R-:W5:Y:S02]  /*bee0*/  LDSM.16.MT88.4 R148, [R228+0x3880] ;  /* 0x00388000e494783b */ /* 0x000f640000004200 */
[C---:B------:R-:W-:Y:S02]  /*bef0*/  FMUL.FTZ R110, R0.reuse, R110 ;  /* 0x0000006e006e7220 */ /* 0x040fe40000410000 */
[----:B------:R-:W-:Y:S02]  /*bf00*/  FMUL.FTZ R111, R0, R111 ;  /* 0x0000006f006f7220 */ /* 0x000fe40000410000 */
[-C--:B--2---:R-:W-:Y:S04]  /*bf10*/  HMMA.16816.F32 R84, R192, R152.reuse, R84 ;  /* 0x00000098c054723c */ /* 0x084fe80000001854 */
[C---:B------:R-:W-:Y:S02]  /*bf20*/  FMUL.FTZ R112, R133.reuse, R112 ;  /* 0x0000007085707220 */ /* 0x040fe40000410000 */
[C---:B------:R-:W-:Y:S02]  /*bf30*/  FMUL.FTZ R113, R133.reuse, R113 ;  /* 0x0000007185717220 */ /* 0x040fe40000410000 */
[C---:B------:R-:W-:Y:S04]  /*bf40*/  HMMA.16816.F32 R88, R144.reuse, R152, R88 ;  /* 0x000000989058723c */ /* 0x040fe80000001858 */
[C---:B------:R-:W-:Y:S02]  /*bf50*/  FMUL.FTZ R114, R132.reuse, R114 ;  /* 0x0000007284727220 */ /* 0x040fe40000410000 */
[----:B------:R-:W-:Y:S02]  /*bf60*/  FMUL.FTZ R115, R132, R115 ;  /* 0x0000007384737220 */ /* 0x000fe40000410000 */
        /* <DEDUP_REMOVED lines=9> */
[-C--:B-----5:R-:W-:Y:S03]  /*c000*/  HMMA.16816.F32 R100, R192, R148.reuse, R100 ;  /* 0x00000094c064723c */ /* 0x0a0fe60000001864 */
[C---:B------:R-:W-:Y:S02]  /*c010*/  FMUL.FTZ R124, R2.reuse, R124 ;  /* 0x0000007c027c7220 */ /* 0x040fe40000410000 */
[----:B------:R-:W-:Y:S02]  /*c020*/  FMUL.FTZ R125, R2, R125 ;  /* 0x0000007d027d7220 */ /* 0x000fe40000410000 */
[C---:B------:R-:W-:Y:S01]  /*c030*/  FMUL.FTZ R126, R0.reuse, R126 ;  /* 0x0000007e007e7220 */ /* 0x040fe20000410000 */
[C---:B------:R-:W-:Y:S04]  /*c040*/  HMMA.16816.F32 R104, R144.reuse, R148, R104 ;  /* 0x000000949068723c */ /* 0x040fe80000001868 */
[----:B------:R-:W-:Y:S02]  /*c050*/  FMUL.FTZ R127, R0, R127 ;  /* 0x0000007f007f7220 */ /* 0x000fe40000410000 */
[C---:B------:R-:W-:Y:S02]  /*c060*/  FMUL.FTZ R128, R133.reuse, R128 ;  /* 0x0000008085807220 */ /* 0x040fe40000410000 */
[-C--:B------:R-:W-:Y:S04]  /*c070*/  HMMA.16816.F32 R108, R144, R150.reuse, R108 ;  /* 0x00000096906c723c */ /* 0x080fe8000000186c */
[----:B-1----:R-:W-:Y:S02]  /*c080*/  FFMA.FTZ R138, R204, c[0x0][0x2d0], -R141 ;  /* 0x0000b400cc8a7a23 */ /* 0x002fe4000001088d */
[C---:B------:R-:W-:Y:S02]  /*c090*/  FMUL.FTZ R129, R133.reuse, R129 ;  /* 0x0000008185817220 */ /* 0x040fe40000410000 */
[C---:B------:R-:W-:Y:S01]  /*c0a0*/  HMMA.16816.F32 R112, R192.reuse, R150, R112 ;  /* 0x00000096c070723c */ /* 0x040fe20000001870 */
[----:B------:R1:W5:Y:S01]  /*c0b0*/  MUFU.EX2 R171, R138 ;  /* 0x0000008a00ab7308 */ /* 0x0003620000000800 */
[----:B------:R-:W3:Y:S02]  /*c0c0*/  LDSM.16.MT88.4 R148, [R225+0x2880] ;  /* 0x00288000e194783b */ /* 0x000ee40000004200 */
[C---:B------:R-:W-:Y:S02]  /*c0d0*/  FMUL.FTZ R116, R133.reuse, R116 ;  /* 0x0000007485747220 */ /* 0x040fe40000410000 */
[----:B------:R-:W-:Y:S02]  /*c0e0*/  FMUL.FTZ R117, R133, R117 ;  /* 0x0000007585757220 */ /* 0x000fe40000410000 */
[C---:B------:R-:W-:Y:S04]  /*c0f0*/  FMUL.FTZ R118, R132.reuse, R118 ;  /* 0x0000007684767220 */ /* 0x040fe80000410000 */
[C---:B------:R-:W-:Y:S02]  /*c100*/  FMUL.FTZ R119, R132.reuse, R119 ;  /* 0x0000007784777220 */ /* 0x040fe40000410000 */
[C---:B------:R-:W-:Y:S02]  /*c110*/  FMUL.FTZ R130, R132.reuse, R130 ;  /* 0x0000008284827220 */ /* 0x040fe40000410000 */
[----:B------:R-:W-:Y:S03]  /*c120*/  FMUL.FTZ R131, R132, R131 ;  /* 0x0000008384837220 */ /* 0x000fe60000410000 */
[-C--:B--2---:R-:W-:Y:S03]  /*c130*/  HMMA.16816.F32 R116, R192, R152.reuse, R116 ;  /* 0x00000098c074723c */ /* 0x084fe60000001874 */
[--C-:B-1----:R-:W-:Y:S05]  /*c140*/  FFMA.FTZ R138, R203, c[0x0][0x2d0], -R142.reuse ;  /* 0x0000b400cb8a7a23 */ /* 0x102fea000001088e */
[C---:B------:R-:W-:Y:S01]  /*c150*/  HMMA.16816.F32 R120, R144.reuse, R152, R120 ;  /* 0x000000989078723c */ /* 0x040fe20000001878 */
[----:B------:R1:W-:Y:S07]  /*c160*/  MUFU.EX2 R188, R138 ;  /* 0x0000008a00bc7308 */ /* 0x0003ee0000000800 */
[-C--:B------:R-:W-:Y:S07]  /*c170*/  HMMA.16816.F32 R124, R144, R154.reuse, R124 ;  /* 0x0000009a907c723c */ /* 0x080fee000000187c */
        /* <DEDUP_REMOVED lines=43> */
[--C-:B-1----:R-:W-:Y:S01]  /*c430*/  FFMA.FTZ R138, R219, c[0x0][0x2d0], -R142.reuse ;  /* 0x0000b400db8a7a23 */ /* 0x102fe2000001088e */
[----:B------:R-:W-:Y:S03]  /*c440*/  MOV R219, R188 ;  /* 0x000000bc00db7202 */ /* 0x000fe60000000f00 */
        /* <DEDUP_REMOVED lines=10> */
[C---:B------:R-:W-:Y:S08]  /*c4f0*/  HMMA.16816.F32 R56, R152.reuse, R164, R56 ;  /* 0x000000a49838723c */ /* 0x040ff00000001838 */
[-C--:B------:R-:W-:Y:S08]  /*c500*/  HMMA.16816.F32 R60, R152, R166.reuse, R60 ;  /* 0x000000a6983c723c */ /* 0x080ff0000000183c */
[C---:B------:R-:W-:Y:S04]  /*c510*/  HMMA.16816.F32 R64, R144.reuse, R166, R64 ;  /* 0x000000a69040723c */ /* 0x040fe80000001840 */
[--C-:B-1----:R-:W-:Y:S01]  /*c520*/  FFMA.FTZ R138, R252, c[0x0][0x2d0], -R141.reuse ;  /* 0x0000b400fc8a7a23 */ /* 0x102fe2000001088d */
[----:B------:R-:W-:Y:S01]  /*c530*/  MOV R252, R186 ;  /* 0x000000ba00fc7202 */ /* 0x000fe20000000f00 */
[----:B------:R-:W-:Y:S02]  /*c540*/  FFMA.FTZ R141, R189, c[0x0][0x2d0], -R141 ;  /* 0x0000b400bd8d7a23 */ /* 0x000fe4000001088d */
[-C--:B--2---:R-:W-:Y:S01]  /*c550*/  HMMA.16816.F32 R68, R144, R148.reuse, R68 ;  /* 0x000000949044723c */ /* 0x084fe20000001844 */
[----:B------:R1:W-:Y:S01]  /*c560*/  MUFU.EX2 R208, R138 ;  /* 0x0000008a00d07308 */ /* 0x0003e20000000800 */
[----:B------:R-:W-:Y:S06]  /*c570*/  LDSM.16.MT88.4 R188, [R228+0x3080] ;  /* 0x00308000e4bc783b */ /* 0x000fec0000004200 */
        /* <DEDUP_REMOVED lines=34> */
[----:B------:R-:W-:Y:S01]  /*c7a0*/  MOV R248, R181 ;  /* 0x000000b500f87202 */ /* 0x000fe20000000f00 */
[----:B------:R-:W-:Y:S01]  /*c7b0*/  FFMA.FTZ R143, R250, c[0x0][0x2d0], -R143 ;  /* 0x0000b400fa8f7a23 */ /* 0x000fe2000001088f */
[----:B------:R-:W-:Y:S01]  /*c7c0*/  MOV R181, R172 ;  /* 0x000000ac00b57202 */ /* 0x000fe20000000f00 */
[----:B------:R1:W-:Y:S01]  /*c7d0*/  MUFU.EX2 R202, R138 ;  /* 0x0000008a00ca7308 */ /* 0x0003e20000000800 */
[----:B------:R-:W-:Y:S03]  /*c7e0*/  MOV R250, R180 ;  /* 0x000000b400fa7202 */ /* 0x000fe60000000f00 */
[----:B------:R-:W-:Y:S02]  /*c7f0*/  MOV R180, R174 ;  /* 0x000000ae00b47202 */ /* 0x000fe40000000f00 */
[----:B--2---:R-:W-:Y:S04]  /*c800*/  F2FP.PACK_AB R192, R203, R204 ;  /* 0x000000cccbc0723e */ /* 0x004fe800000000ff */
        /* <DEDUP_REMOVED lines=9> */
[----:B------:R1:W2:Y:S01]  /*c8a0*/  MUFU.EX2 R196, R138 ;  /* 0x0000008a00c47308 */ /* 0x0002a20000000800 */
[----:B------:R-:W4:Y:S01]  /*c8b0*/  LDSM.16.MT88.4 R172, [R226+0x3080] ;  /* 0x00308000e2ac783b */ /* 0x000f220000004200 */
[--C-:B-1----:R-:W-:Y:S01]  /*c8c0*/  FFMA.FTZ R138, R213, c[0x0][0x2d0], -R134.reuse ;  /* 0x0000b400d58a7a23 */ /* 0x102fe20000010886 */
[----:B--2---:R-:W-:Y:S01]  /*c8d0*/  F2FP.PACK_AB R193, R196, R139 ;  /* 0x0000008bc4c1723e */ /* 0x004fe200000000ff */
[----:B------:R-:W-:Y:S01]  /*c8e0*/  FFMA.FTZ R134, R140, c[0x0][0x2d0], -R134 ;  /* 0x0000b4008c867a23 */ /* 0x000fe20000010886 */
[----:B------:R-:W-:Y:S04]  /*c8f0*/  F2FP.PACK_AB R140, R220, R211 ;  /* 0x000000d3dc8c723e */ /* 0x000fe800000000ff */
[----:B------:R-:W2:Y:S01]  /*c900*/  LDL.LU R213, [R1+0x34] ;  /* 0x0000340001d57983 */ /* 0x000ea20000300800 */
[----:B------:R-:W-:Y:S02]  /*c910*/  MUFU.EX2 R138, R138 ;  /* 0x0000008a008a7308 */ /* 0x000fe40000000800 */
[-C--:B---3--:R-:W-:Y:S01]  /*c920*/  HMMA.16816.F32 R144, R140, R156.reuse, R4 ;  /* 0x0000009c8c90723c */ /* 0x088fe20000001804 */
[----:B------:R-:W1:Y:S07]  /*c930*/  LDSM.16.MT88.4 R4, [R227+0x3080] ;  /* 0x00308000e304783b */ /* 0x000e6e0000004200 */
[----:B------:R-:W3:Y:S04]  /*c940*/  MUFU.EX2 R134, R134 ;  /* 0x0000008600867308 */ /* 0x000ee80000000800 */
[----:B---3--:R-:W-:Y:S07]  /*c950*/  F2FP.PACK_AB R195, R134, R138 ;  /* 0x0000008a86c3723e */ /* 0x008fee00000000ff */
[C---:B------:R-:W-:Y:S01]  /*c960*/  HMMA.16816.F32 R148, R192.reuse, R156, R8 ;  /* 0x0000009cc094723c */ /* 0x040fe20000001808 */
[----:B------:R-:W3:Y:S07]  /*c970*/  LDSM.16.MT88.4 R8, [R225+0x4880] ;  /* 0x00488000e108783b */ /* 0x000eee0000004200 */
[-C--:B------:R-:W-:Y:S01]  /*c980*/  HMMA.16816.F32 R152, R192, R158.reuse, R12 ;  /* 0x0000009ec098723c */ /* 0x080fe2000000180c */
[----:B------:R-:W5:Y:S07]  /*c990*/  LDSM.16.MT88.4 R12, [R226+0x4880] ;  /* 0x00488000e20c783b */ /* 0x000f6e0000004200 */
[C---:B------:R-:W-:Y:S01]  /*c9a0*/  HMMA.16816.F32 R156, R140.reuse, R158, R16 ;  /* 0x0000009e8c9c723c */ /* 0x040fe20000001810 */
[----:B------:R-:W1:Y:S07]  /*c9b0*/  LDSM.16.MT88.4 R16, [R228+0x4880] ;  /* 0x00488000e410783b */ /* 0x000e6e0000004200 */
[-C--:B----4-:R-:W-:Y:S07]  /*c9c0*/  HMMA.16816.F32 R160, R140, R172.reuse, R20 ;  /* 0x000000ac8ca0723c */ /* 0x090fee0000001814 */
[----:B------:R-:W-:Y:S01]  /*c9d0*/  MOV R20, R179 ;  /* 0x000000b300147202 */ /* 0x000fe20000000f00 */
[C---:B------:R-:W-:Y:S01]  /*c9e0*/  HMMA.16816.F32 R164, R192.reuse, R172, R24 ;  /* 0x000000acc0a4723c */ /* 0x040fe20000001818 */
[----:B------:R-:W4:Y:S03]  /*c9f0*/  LDL.LU R24, [R1+0x30] ;  /* 0x0000300001187983 */ /* 0x000f260000300800 */
[----:B------:R-:W-:Y:S02]  /*ca00*/  MOV R23, R182 ;  /* 0x000000b600177202 */ /* 0x000fe40000000f00 */
[----:B------:R-:W-:Y:S02]  /*ca10*/  MOV R22, R181 ;  /* 0x000000b500167202 */ /* 0x000fe40000000f00 */
[----:B------:R-:W-:Y:S04]  /*ca20*/  MOV R25, R169 ;  /* 0x000000a900197202 */ /* 0x000fe80000000f00 */
[----:B------:R-:W-:Y:S02]  /*ca30*/  MOV R27, R168 ;  /* 0x000000a8001b7202 */ /* 0x000fe40000000f00 */
[-C--:B------:R-:W-:Y:S01]  /*ca40*/  HMMA.16816.F32 R168, R192, R174.reuse, R28 ;  /* 0x000000aec0a8723c */ /* 0x080fe2000000181c */
[----:B------:R-:W2:Y:S02]  /*ca50*/  LDL.LU R29, [R1+0x28] ;  /* 0x00002800011d7983 */ /* 0x000ea40000300800 */
[----:B------:R-:W-:Y:S02]  /*ca60*/  MOV R26, R178 ;  /* 0x000000b2001a7202 */ /* 0x000fe40000000f00 */
[----:B------:R-:W2:Y:S01]  /*ca70*/  LDL.LU R31, [R1+0x2c] ;  /* 0x00002c00011f7983 */ /* 0x000ea20000300800 */
        /* <DEDUP_REMOVED lines=8> */
[-C--:B-1----:R-:W-:Y:S08]  /*cb00*/  HMMA.16816.F32 R52, R140, R4.reuse, R52 ;  /* 0x000000048c34723c */ /* 0x082ff00000001834 */
        /* <DEDUP_REMOVED lines=8> */
[-C--:B-----5:R-:W-:Y:S08]  /*cb90*/  HMMA.16816.F32 R84, R140, R12.reuse, R84 ;  /* 0x0000000c8c54723c */ /* 0x0a0ff00000001854 */
        /* <DEDUP_REMOVED lines=11> */
[----:B----4-:R-:W-:Y:S04]  /*cc50*/  FFMA.FTZ R8, R2, R24, R25 ;  /* 0x0000001802087223 */ /* 0x010fe80000010019 */
[----:B------:R-:W-:Y:S04]  /*cc60*/  FADD.FTZ R8, R20, R8 ;  /* 0x0000000814087221 */ /* 0x000fe80000010000 */
[----:B------:R-:W-:Y:S02]  /*cc70*/  FADD.FTZ R9, R23, R8 ;  /* 0x0000000817097221 */ /* 0x000fe40000010000 */
[----:B--2---:R-:W-:Y:S02]  /*cc80*/  FFMA.FTZ R8, R0, R213, R215 ;  /* 0x000000d500087223 */ /* 0x004fe400000100d7 */
        /* <DEDUP_REMOVED lines=53> */
.L_x_1100:
[----:B------:R-:W2:Y:S01]  /*cfe0*/  S2UR UR27, SR_CTAID.X ;  /* 0x00000000001b79c3 */ /* 0x000ea20000002500 */
[----:B------:R-:W-:-:S02]  /*cff0*/  UISETP.NE.AND UP1, UPT, UR15, URZ, UPT ;  /* 0x0000003f0f00728c */ /* 0x000fc4000bf25270 */
[----:B------:R-:W-:Y:S02]  /*d000*/  ULDC.64 UR4, c[0x0][0x2c8] ;  /* 0x0000b20000047ab9 */ /* 0x000fe40000000a00 */
[----:B------:R-:W-:-:S06]  /*d010*/  UISETP.NE.AND UP0, UPT, UR14, URZ, UPT ;  /* 0x0000003f0e00728c */ /* 0x000fcc000bf05270 */
[----:B------:R-:W-:Y:S01]  /*d020*/  PLOP3.LUT P0, PT, PT, PT, UP0, 0x40, 0x0 ;  /* 0x000000000000781c */ /* 0x000fe20003f0e808 */
[----:B--2---:R-:W-:-:S04]  /*d030*/  ULEA UR27, UR27, 0x7f, 0x7 ;  /* 0x0000007f1b1b7891 */ /* 0x004fc8000f8e383f */
[----:B------:R-:W-:Y:S02]  /*d040*/  UIMAD.WIDE.U32 UR30, UR27, UR4, URZ ;  /* 0x000000041b1e72a5 */ /* 0x000fe4000f8e003f */
[----:B------:R-:W-:Y:S02]  /*d050*/  UIADD3 UR4, UR8, 0x1, -UR12 ;  /* 0x0000000108047890 */ /* 0x000fe4000fffe80c */
[----:B------:R-:W-:-:S03]  /*d060*/  UMOV UR28, UR27 ;  /* 0x0000001b001c7c82 */ /* 0x000fc60008000000 */
[----:B------:R-:W-:Y:S02]  /*d070*/  @UP1 UMOV UR27, UR31 ;  /* 0x0000001f001b1c82 */ /* 0x000fe40008000000 */
[----:B------:R-:W-:-:S03]  /*d080*/  @UP1 USHF.R.U32.HI UR28, URZ, UR5, UR27 ;  /* 0x000000053f1c1299 */ /* 0x000fc6000801161b */
[----:B------:R-:W-:Y:S02]  /*d090*/  ULDC UR27, c[0x0][0x324] ;  /* 0x0000c900001b7ab9 */ /* 0x000fe40000000800 */
[----:B------:R-:W-:-:S04]  /*d0a0*/  UIADD3 UR28, UR4, UR28, URZ ;  /* 0x0000001c041c7290 */ /* 0x000fc8000fffe03f */
[----:B------:R-:W-:Y:S01]  /*d0b0*/  UIADD3 UR27, UR28, -UR27, URZ ;  /* 0x8000001b1c1b7290 */ /* 0x000fe2000fffe03f */
[----:B------:R-:W-:Y:S05]  /*d0c0*/  @P0 BRA `(.L_x_1120) ;  /* 0x0000018000000947 */ /* 0x000fea0003800000 */
[----:B------:R-:W-:-:S06]  /*d0d0*/  UISETP.GT.AND UP0, UPT, UR28, -0x1, UPT ;  /* 0xffffffff1c00788c */ /* 0x000fcc000bf04270 */
[----:B------:R-:W-:-:S13]  /*d0e0*/  PLOP3.LUT P0, PT, PT, PT, UP0, 0x80, 0x0 ;  /* 0x000000000000781c */ /* 0x000fda0003f0f008 */
[----:B------:R-:W-:Y:S05]  /*d0f0*/  @P0 BRA `(.L_x_1121) ;  /* 0x000000a000000947 */ /* 0x000fea0003800000 */
[----:B------:R-:W-:Y:S02]  /*d100*/  UMOV UR5, 0x1 ;  /* 0x0000000100057882 */ /* 0x000fe40000000000 */
[----:B------:R-:W-:Y:S02]  /*d110*/  ULDC UR4, c[0x0][0x32c] ;  /* 0x0000cb0000047ab9 */ /* 0x000fe40000000800 */
[----:B------:R-:W-:Y:S02]  /*d120*/  UISETP.NE.AND UP0, UPT, UR5, UR4, UPT ;  /* 0x000000040500728c */ /* 0x000fe4000bf05270 */
[----:B------:R-:W-:Y:S02]  /*d130*/  ULOP3.LUT UR28, URZ, UR28, URZ, 0x33, !UPT ;  /* 0x0000001c3f1c7292 */ /* 0x000fe4000f8e333f */
[----:B------:R-:W-:Y:S02]  /*d140*/  ULDC.64 UR4, c[0x0][0x330] ;  /* 0x0000cc0000047ab9 */ /* 0x000fe40000000a00 */
[----:B------:R-:W-:-:S07]  /*d150*/  UIMAD.WIDE.U32 UR30, UR28, UR4, URZ ;  /* 0x000000041c1e72a5 */ /* 0x000fce000f8e003f */
[----:B------:R-:W-:Y:S02]  /*d160*/  @UP0 UMOV UR29, UR31 ;  /* 0x0000001f001d0c82 */ /* 0x000fe40008000000 */
[----:B------:R-:W-:-:S04]  /*d170*/  @UP0 USHF.R.U32.HI UR28, URZ, UR5, UR29 ;  /* 0x000000053f1c0299 */ /* 0x000fc8000801161d */
[----:B------:R-:W-:Y:S01]  /*d180*/  ULOP3.LUT UR28, URZ, UR28, URZ, 0x33, !UPT ;  /* 0x0000001c3f1c7292 */ /* 0x000fe2000f8e333f */
[----:B------:R-:W-:Y:S05]  /*d190*/  BRA `(.L_x_1122) ;  /* 0x0000007000007947 */ /* 0x000fea0003800000 */
.L_x_1121:
[----:B------:R-:W-:Y:S02]  /*d1a0*/  UMOV UR5, 0x1 ;  /* 0x0000000100057882 */ /* 0x000fe40000000000 */
[----:B------:R-:W-:Y:S02]  /*d1b0*/  ULDC UR4, c[0x0][0x32c] ;  /* 0x0000cb0000047ab9 */ /* 0x000fe40000000800 */
[----:B------:R-:W-:-:S03]  /*d1c0*/  UISETP.NE.AND UP0, UPT, UR5, UR4, UPT ;  /* 0x000000040500728c */ /* 0x000fc6000bf05270 */
[----:B------:R-:W-:Y:S02]  /*d1d0*/  ULDC.64 UR4, c[0x0][0x330] ;  /* 0x0000cc0000047ab9 */ /* 0x000fe40000000a00 */
[----:B------:R-:W-:-:S07]  /*d1e0*/  UIMAD.WIDE.U32 UR30, UR28, UR4, URZ ;  /* 0x000000041c1e72a5 */ /* 0x000fce000f8e003f */
[----:B------:R-:W-:Y:S02]  /*d1f0*/  @UP0 UMOV UR29, UR31 ;  /* 0x0000001f001d0c82 */ /* 0x000fe40008000000 */
[----:B------:R-:W-:Y:S02]  /*d200*/  @UP0 USHF.R.U32.HI UR28, URZ, UR5, UR29 ;  /* 0x000000053f1c0299 */ /* 0x000fe4000801161d */
.L_x_1122:
[----:B------:R-:W-:Y:S02]  /*d210*/  ULDC UR4, c[0x0][0x32c] ;  /* 0x0000cb0000047ab9 */ /* 0x000fe40000000800 */
[----:B------:R-:W-:-:S04]  /*d220*/  UIMAD UR4, UR28, UR4, URZ ;  /* 0x000000041c0472a4 */ /* 0x000fc8000f8e023f */
[----:B------:R-:W-:-:S04]  /*d230*/  UISETP.LT.AND UP0, UPT, UR27, UR4, UPT ;  /* 0x000000041b00728c */ /* 0x000fc8000bf01270 */
[----:B------:R-:W-:-:S04]  /*d240*/  USEL UR27, UR27, UR4, !UP0 ;  /* 0x000000041b1b7287 */ /* 0x000fc8000c000000 */
.L_x_1120:
        /* <DEDUP_REMOVED lines=22> */
.L_x_1126:
        /* <DEDUP_REMOVED lines=18> */
[----:B------:R-:W-:Y:S01]  /*d4d0*/  SHF.R.S32.HI R0, RZ, 0x1f, R243 ;  /* 0x0000001fff007819 */ /* 0x000fe200000114f3 */
[----:B------:R-:W-:Y:S01]  /*d4e0*/  IMAD.WIDE.U32 R4, R243, c[0x0][0x208], RZ ;  /* 0x00008200f3047a25 */ /* 0x000fe200078e00ff */
[----:B-1----:R-:W-:Y:S02]  /*d4f0*/  SHF.R.S32.HI R3, RZ, 0x1f, R242 ;  /* 0x0000001fff037819 */ /* 0x002fe400000114f2 */
        /* <DEDUP_REMOVED lines=21> */
[C-C-:B---3--:R-:W-:Y:S01]  /*d650*/  IMAD.X R15, R5.reuse, 0x1, R249.reuse, P0 ;  /* 0x00000001050f7824 */ /* 0x148fe200000e06f9 */
[----:B------:R-:W-:Y:S01]  /*d660*/  IADD3 R8, P0, R8, R247, RZ ;  /* 0x000000f708087210 */ /* 0x000fe20007f1e0ff */
[--C-:B------:R-:W-:Y:S01]  /*d670*/  IMAD.X R13, R5, 0x1, R248.reuse, P2 ;  /* 0x00000001050d7824 */ /* 0x100fe200010e06f8 */
[----:B------:R-:W-:Y:S01]  /*d680*/  IADD3 R6, P2, R3, R134, RZ ;  /* 0x0000008603067210 */ /* 0x000fe20007f5e0ff */
[C---:B------:R-:W-:Y:S02]  /*d690*/  IMAD.X R11, R7.reuse, 0x1, R249, P1 ;  /* 0x00000001070b7824 */ /* 0x040fe400008e06f9 */
[--C-:B------:R-:W-:Y:S01]  /*d6a0*/  IMAD.X R9, R7, 0x1, R248.reuse, P0 ;  /* 0x0000000107097824 */ /* 0x100fe200000e06f8 */
        /* <DEDUP_REMOVED lines=10> */
.L_x_1124:
        /* <DEDUP_REMOVED lines=231> */
[----:B----4-:R-:W-:Y:S01]  /*e5c0*/  IADD3 R16, -R133, 0x10, RZ ;  /* 0x0000001085107810 */ /* 0x010fe20007ffe1ff */
[----:B------:R-:W3:Y:S03]  /*e5d0*/  LDL R20, [R1] ;  /* 0x0000000001147983 */ /* 0x000ee60000100800 */
        /* <DEDUP_REMOVED lines=13> */
[----:B------:R2:W4:Y:S04]  /*e6b0*/  @!P3 LDG.E R242, [R4.64] ;  /* 0x0000001604f2b981 */ /* 0x000528000c1e1900 */
[----:B------:R-:W-:Y:S04]  /*e6c0*/  IMAD R0, R0, c[0x0][0x1e0], RZ ;  /* 0x0000780000007a24 */ /* 0x000fe800078e02ff */
[C---:B------:R-:W-:Y:S02]  /*e6d0*/  IMAD R0, R243.reuse, c[0x0][0x1e4], R0 ;  /* 0x00007900f3007a24 */ /* 0x040fe400078e0200 */
[----:B--2---:R-:W-:Y:S04]  /*e6e0*/  IMAD.WIDE.U32 R4, R243, c[0x0][0x1e0], RZ ;  /* 0x00007800f3047a25 */ /* 0x004fe800078e00ff */
[----:B------:R-:W-:Y:S01]  /*e6f0*/  IMAD.IADD R5, R5, 0x1, R0 ;  /* 0x0000000105057824 */ /* 0x000fe200078e0200 */
[----:B----4-:R-:W-:Y:S03]  /*e700*/  SHF.R.S32.HI R3, RZ, 0x1f, R242 ;  /* 0x0000001fff037819 */ /* 0x010fe600000114f2 */
        /* <DEDUP_REMOVED lines=16> */
[C-C-:B-1----:R-:W-:Y:S01]  /*e810*/  IMAD.X R15, R5.reuse, 0x1, R249.reuse, P0 ;  /* 0x00000001050f7824 */ /* 0x142fe200000e06f9 */
[----:B------:R-:W-:Y:S01]  /*e820*/  IADD3 R8, P0, R8, R247, RZ ;  /* 0x000000f708087210 */ /* 0x000fe20007f1e0ff */
[--C-:B------:R-:W-:Y:S01]  /*e830*/  IMAD.X R13, R5, 0x1, R248.reuse, P2 ;  /* 0x00000001050d7824 */ /* 0x100fe200010e06f8 */
[----:B---3--:R-:W-:Y:S02]  /*e840*/  IADD3 R6, P2, R3, R134, RZ ;  /* 0x0000008603067210 */ /* 0x008fe40007f5e0ff */
        /* <DEDUP_REMOVED lines=12> */
.L_x_1125:
[----:B--23--:R-:W-:Y:S01]  /*e910*/  FMNMX.FTZ R137, R143, R2, !PT ;  /* 0x000000028f897209 */ /* 0x00cfe20007810000 */
[----:B-1--4-:R-:W-:Y:S01]  /*e920*/  LDSM.16.MT88.4 R20, [R225+0x2080] ;  /* 0x00208000e114783b */ /* 0x012fe20000004200 */
[----:B------:R-:W-:Y:S01]  /*e930*/  FMNMX.FTZ R0, R201, R138, !PT ;  /* 0x0000008ac9007209 */ /* 0x000fe20007810000 */
[----:B------:R-:W-:Y:S01]  /*e940*/  UISETP.GT.AND UP0, UPT, UR26, UR4, UPT ;  /* 0x000000041a00728c */ /* 0x000fe2000bf04270 */
[----:B------:R-:W-:Y:S01]  /*e950*/  FMNMX.FTZ R137, R195, R137, !PT ;  /* 0x00000089c3897209 */ /* 0x000fe20007810000 */
[----:B------:R-:W-:Y:S01]  /*e960*/  UIADD3 UR26, UR26, -0x1, URZ ;  /* 0xffffffff1a1a7890 */ /* 0x000fe2000fffe03f */
        /* <DEDUP_REMOVED lines=24> */
[----:B------:R-:W-:Y:S01]  /*eaf0*/  SHFL.BFLY PT, R4, R137, 0x2, 0x1f ;  /* 0x0c401f0089047f89 */ /* 0x000fe200000e0000 */
        /* <DEDUP_REMOVED lines=11> */
[----:B------:R-:W-:Y:S01]  /*ebb0*/  SHFL.BFLY PT, R135, R0, 0x2, 0x1f ;  /* 0x0c401f0000877f89 */ /* 0x000fe200000e0000 */
[----:B------:R-:W-:Y:S07]  /*ebc0*/  FMNMX.FTZ R3, R216, R3, !PT ;  /* 0x00000003d8037209 */ /* 0x000fee0007810000 */
[----:B------:R-:W1:Y:S02]  /*ebd0*/  SHFL.BFLY PT, R5, R3, 0x2, 0x1f ;  /* 0x0c401f0003057f89 */ /* 0x000e6400000e0000 */
[----:B-1----:R-:W-:Y:S02]  /*ebe0*/  FMNMX.FTZ R3, R3, R5, !PT ;  /* 0x0000000503037209 */ /* 0x002fe40007810000 */
[----:B------:R-:W-:Y:S02]  /*ebf0*/  FMNMX.FTZ R137, R137, R4, !PT ;  /* 0x0000000489897209 */ /* 0x000fe40007810000 */
[----:B------:R-:W-:Y:S02]  /*ec00*/  FMNMX.FTZ R4, R200, R139, !PT ;  /* 0x0000008bc8047209 */ /* 0x000fe40007810000 */
[----:B------:R-:W1:Y:S01]  /*ec10*/  SHFL.BFLY PT, R136, R3, 0x1, 0x1f ;  /* 0x0c201f0003887f89 */ /* 0x000e6200000e0000 */
[----:B------:R-:W-:Y:S02]  /*ec20*/  FMNMX.FTZ R135, R0, R135, !PT ;  /* 0x0000008700877209 */ /* 0x000fe40007810000 */
[----:B------:R-:W-:Y:S04]  /*ec30*/  FMNMX.FTZ R4, R206, R4, !PT ;  /* 0x00000004ce047209 */ /* 0x000fe80007810000 */
[----:B------:R-:W-:Y:S01]  /*ec40*/  FMNMX.FTZ R4, R203, R4, !PT ;  /* 0x00000004cb047209 */ /* 0x000fe20007810000 */
[----:B------:R-:W2:Y:S03]  /*ec50*/  SHFL.BFLY PT, R6, R137, 0x1, 0x1f ;  /* 0x0c201f0089067f89 */ /* 0x000ea600000e0000 */
[----:B------:R-:W-:Y:S04]  /*ec60*/  FMNMX.FTZ R4, R202, R4, !PT ;  /* 0x00000004ca047209 */ /* 0x000fe80007810000 */
[----:B------:R-:W-:Y:S01]  /*ec70*/  FMNMX.FTZ R4, R221, R4, !PT ;  /* 0x00000004dd047209 */ /* 0x000fe20007810000 */
[----:B------:R-:W3:Y:S03]  /*ec80*/  SHFL.BFLY PT, R5, R135, 0x1, 0x1f ;  /* 0x0c201f0087057f89 */ /* 0x000ee600000e0000 */
[----:B------:R-:W-:Y:S04]  /*ec90*/  FMNMX.FTZ R0, R222, R4, !PT ;  /* 0x00000004de007209 */ /* 0x000fe80007810000 */
[----:B------:R-:W-:Y:S02]  /*eca0*/  FMNMX.FTZ R0, R245, R0, !PT ;  /* 0x00000000f5007209 */ /* 0x000fe40007810000 */
[----:B-1----:R-:W-:Y:S02]  /*ecb0*/  FMNMX.FTZ R136, R3, R136, !PT ;  /* 0x0000008803887209 */ /* 0x002fe40007810000 */
[----:B------:R-:W-:Y:S04]  /*ecc0*/  FMNMX.FTZ R4, R246, R0, !PT ;  /* 0x00000000f6047209 */ /* 0x000fe80007810000 */
[----:B------:R-:W-:Y:S02]  /*ecd0*/  FMNMX.FTZ R4, R219, R4, !PT ;  /* 0x00000004db047209 */ /* 0x000fe40007810000 */
[----:B--2---:R-:W-:Y:S05]  /*ece0*/  FMNMX.FTZ R137, R137, R6, !PT ;  /* 0x0000000689897209 */ /* 0x004fea0007810000 */
[----:B------:R-:W-:Y:S01]  /*ecf0*/  FADD.FTZ R0, -R137, R2 ;  /* 0x0000000289007221 */ /* 0x000fe20000010100 */
[----:B---3--:R-:W-:Y:S01]  /*ed00*/  FMNMX.FTZ R135, R135, R5, !PT ;  /* 0x0000000587877209 */ /* 0x008fe20007810000 */
[----:B------:R-:W-:Y:S02]  /*ed10*/  FMUL.FTZ R196, R137, c[0x0][0x2d0] ;  /* 0x0000b40089c47a20 */ /* 0x000fe40000410000 */
[----:B------:R-:W-:Y:S01]  /*ed20*/  FMUL.FTZ R2, R0, c[0x0][0x2d0] ;  /* 0x0000b40000027a20 */ /* 0x000fe20000410000 */
[----:B------:R-:W-:Y:S01]  /*ed30*/  FMNMX.FTZ R0, R35, R4, !PT ;  /* 0x0000000423007209 */ /* 0x000fe20007810000 */
[----:B------:R-:W-:Y:S02]  /*ed40*/  FFMA.FTZ R4, R143, c[0x0][0x2d0], -R196 ;  /* 0x0000b4008f047a23 */ /* 0x000fe400000108c4 */
[----:B-----5:R1:W2:Y:S01]  /*ed50*/  MUFU.EX2 R134, R2 ;  /* 0x0000000200867308 */ /* 0x0202a20000000800 */
[----:B------:R-:W-:Y:S01]  /*ed60*/  FMNMX.FTZ R0, R140, R0, !PT ;  /* 0x000000008c007209 */ /* 0x000fe20007810000 */
[----:B------:R-:W-:Y:S03]  /*ed70*/  FMUL.FTZ R143, R135, c[0x0][0x2d0] ;  /* 0x0000b400878f7a20 */ /* 0x000fe60000410000 */
[----:B------:R-:W-:Y:S05]  /*ed80*/  FMNMX.FTZ R0, R141, R0, !PT ;  /* 0x000000008d007209 */ /* 0x000fea0007810000 */
[----:B------:R-:W3:Y:S01]  /*ed90*/  SHFL.BFLY PT, R3, R0, 0x2, 0x1f ;  /* 0x0c401f0000037f89 */ /* 0x000ee200000e0000 */
[----:B------:R-:W-:Y:S01]  /*eda0*/  MUFU.EX2 R32, R4 ;  /* 0x0000000400207308 */ /* 0x000fe20000000800 */
[----:B-1----:R-:W-:Y:S02]  /*edb0*/  FADD.FTZ R2, -R136, R132 ;  /* 0x0000008488027221 */ /* 0x002fe40000010100 */
[----:B--2---:R-:W-:Y:S02]  /*edc0*/  FMUL.FTZ R16, R134, R156 ;  /* 0x0000009c86107220 */ /* 0x004fe40000410000 */
[----:B------:R-:W-:Y:S02]  /*edd0*/  FMUL.FTZ R2, R2, c[0x0][0x2d0] ;  /* 0x0000b40002027a20 */ /* 0x000fe40000410000 */
[C---:B------:R-:W-:Y:S03]  /*ede0*/  FMUL.FTZ R48, R134.reuse, R188 ;  /* 0x000000bc86307220 */ /* 0x040fe60000410000 */
[----:B------:R1:W2:Y:S01]  /*edf0*/  MUFU.EX2 R133, R2 ;  /* 0x0000000200857308 */ /* 0x0002a20000000800 */
[----:B------:R-:W-:Y:S01]  /*ee00*/  FMUL.FTZ R49, R134, R189 ;  /* 0x000000bd86317220 */ /* 0x000fe20000410000 */
[----:B---3--:R-:W-:Y:S01]  /*ee10*/  FMNMX.FTZ R0, R0, R3, !PT ;  /* 0x0000000300007209 */ /* 0x008fe20007810000 */
[----:B------:R-:W-:Y:S02]  /*ee20*/  FFMA.FTZ R3, R17, c[0x0][0x2d0], -R196 ;  /* 0x0000b40011037a23 */ /* 0x000fe400000108c4 */
        /* <DEDUP_REMOVED lines=12> */
[----:B--2---:R-:W-:Y:S02]  /*eef0*/  FMUL.FTZ R6, R133, R146 ;  /* 0x0000009285067220 */ /* 0x004fe40000410000 */
[----:B------:R-:W-:Y:S02]  /*ef00*/  FMUL.FTZ R2, R2, c[0x0][0x2d0] ;  /* 0x0000b40002027a20 */ /* 0x000fe40000410000 */
[--C-:B------:R-:W-:Y:S02]  /*ef10*/  FFMA.FTZ R138, R207, c[0x0][0x2d0], -R196.reuse ;  /* 0x0000b400cf8a7a23 */ /* 0x100fe400000108c4 */
[----:B------:R1:W2:Y:S01]  /*ef20*/  MUFU.EX2 R132, R2 ;  /* 0x0000000200847308 */ /* 0x0002a20000000800 */
[C---:B------:R-:W-:Y:S02]  /*ef30*/  FMUL.FTZ R50, R133.reuse, R190 ;  /* 0x000000be85327220 */ /* 0x040fe40000410000 */
[C---:B------:R-:W-:Y:S02]  /*ef40*/  FMUL.FTZ R51, R133.reuse, R191 ;  /* 0x000000bf85337220 */ /* 0x040fe40000410000 */
[C---:B------:R-:W-:Y:S01]  /*ef50*/  FMUL.FTZ R54, R133.reuse, R54 ;  /* 0x0000003685367220 */ /* 0x040fe20000410000 */
[----:B------:R-:W-:Y:S01]  /*ef60*/  LDSM.16.MT88.4 R188, [R228+0x3080] ;  /* 0x00308000e4bc783b */ /* 0x000fe20000004200 */
        /* <DEDUP_REMOVED lines=10> */
[C---:B--2---:R-:W-:Y:S02]  /*f010*/  FMUL.FTZ R12, R132.reuse, R152 ;  /* 0x00000098840c7220 */ /* 0x044fe40000410000 */
        /* <DEDUP_REMOVED lines=18> */
[C---:B------:R-:W-:Y:S02]  /*f140*/  FMUL.FTZ R88, R132.reuse, R88 ;  /* 0x0000005884587220 */ /* 0x040fe40000410000 */
[C---:B------:R-:W-:Y:S02]  /*f150*/  FMUL.FTZ R89, R132.reuse, R89 ;  /* 0x0000005984597220 */ /* 0x040fe40000410000 */
[C---:B------:R-:W-:Y:S01]  /*f160*/  FMUL.FTZ R92, R132.reuse, R92 ;  /* 0x0000005c845c7220 */ /* 0x040fe20000410000 */
[----:B------:R2:W-:Y:S01]  /*f170*/  MUFU.EX2 R28, R3 ;  /* 0x00000003001c7308 */ /* 0x0005e20000000800 */
[----:B------:R-:W-:Y:S02]  /*f180*/  FMUL.FTZ R93, R132, R93 ;  /* 0x0000005d845d7220 */ /* 0x000fe40000410000 */
[C---:B------:R-:W-:Y:S02]  /*f190*/  FMUL.FTZ R96, R134.reuse, R96 ;  /* 0x0000006086607220 */ /* 0x040fe40000410000 */
[C---:B------:R-:W-:Y:S02]  /*f1a0*/  FMUL.FTZ R97, R134.reuse, R97 ;  /* 0x0000006186617220 */ /* 0x040fe40000410000 */
[C---:B------:R-:W-:Y:S02]  /*f1b0*/  FMUL.FTZ R98, R133.reuse, R98 ;  /* 0x0000006285627220 */ /* 0x040fe40000410000 */
[C---:B------:R-:W-:Y:S02]  /*f1c0*/  FMUL.FTZ R99, R133.reuse, R99 ;  /* 0x0000006385637220 */ /* 0x040fe40000410000 */
[C---:B------:R-:W-:Y:S02]  /*f1d0*/  FMUL.FTZ R100, R134.reuse, R100 ;  /* 0x0000006486647220 */ /* 0x040fe40000410000 */
[----:B------:R-:W-:Y:S01]  /*f1e0*/  FMUL.FTZ R101, R134, R101 ;  /* 0x0000006586657220 */ /* 0x000fe20000410000 */
[----:B-1----:R-:W1:Y:S01]  /*f1f0*/  SHFL.BFLY PT, R2, R0, 0x1, 0x1f ;  /* 0x0c201f0000027f89 */ /* 0x002e6200000e0000 */
[C---:B------:R-:W-:Y:S02]  /*f200*/  FMUL.FTZ R102, R133.reuse, R102 ;  /* 0x0000006685667220 */ /* 0x040fe40000410000 */
[C---:B------:R-:W-:Y:S02]  /*f210*/  FMUL.FTZ R103, R133.reuse, R103 ;  /* 0x0000006785677220 */ /* 0x040fe40000410000 */
[C---:B------:R-:W-:Y:S02]  /*f220*/  FMUL.FTZ R104, R132.reuse, R104 ;  /* 0x0000006884687220 */ /* 0x040fe40000410000 */
[C---:B------:R-:W-:Y:S02]  /*f230*/  FMUL.FTZ R105, R132.reuse, R105 ;  /* 0x0000006984697220 */ /* 0x040fe40000410000 */
[----:B------:R-:W-:Y:S02]  /*f240*/  FMUL.FTZ R108, R132, R108 ;  /* 0x0000006c846c7220 */ /* 0x000fe40000410000 */
[--C-:B--2---:R-:W-:Y:S01]  /*f250*/  FFMA.FTZ R3, R204, c[0x0][0x2d0], -R142.reuse ;  /* 0x0000b400cc037a23 */ /* 0x104fe2000001088e */
[----:B------:R-:W-:Y:S01]  /*f260*/  MOV R204, R33 ;  /* 0x0000002100cc7202 */ /* 0x000fe20000000f00 */
[----:B------:R-:W-:Y:S02]  /*f270*/  FMUL.FTZ R33, R134, R173 ;  /* 0x000000ad86217220 */ /* 0x000fe40000410000 */
[----:B------:R2:W-:Y:S01]  /*f280*/  MUFU.EX2 R9, R3 ;  /* 0x0000000300097308 */ /* 0x0005e20000000800 */
[----:B------:R-:W-:Y:S02]  /*f290*/  FMUL.FTZ R109, R132, R109 ;  /* 0x0000006d846d7220 */ /* 0x000fe40000410000 */
[C---:B------:R-:W-:Y:S02]  /*f2a0*/  FMUL.FTZ R112, R134.reuse, R112 ;  /* 0x0000007086707220 */ /* 0x040fe40000410000 */
[C---:B------:R-:W-:Y:S02]  /*f2b0*/  FMUL.FTZ R113, R134.reuse, R113 ;  /* 0x0000007186717220 */ /* 0x040fe40000410000 */
[C---:B------:R-:W-:Y:S02]  /*f2c0*/  FMUL.FTZ R114, R133.reuse, R114 ;  /* 0x0000007285727220 */ /* 0x040fe40000410000 */
[C---:B------:R-:W-:Y:S02]  /*f2d0*/  FMUL.FTZ R115, R133.reuse, R115 ;  /* 0x0000007385737220 */ /* 0x040fe40000410000 */
[C---:B------:R-:W-:Y:S02]  /*f2e0*/  FMUL.FTZ R116, R134.reuse, R116 ;  /* 0x0000007486747220 */ /* 0x040fe40000410000 */
[----:B------:R-:W-:Y:S02]  /*f2f0*/  FMUL.FTZ R117, R134, R117 ;  /* 0x0000007586757220 */ /* 0x000fe40000410000 */
[C---:B------:R-:W-:Y:S02]  /*f300*/  FMUL.FTZ R118, R133.reuse, R118 ;  /* 0x0000007685767220 */ /* 0x040fe40000410000 */
[C---:B------:R-:W-:Y:S02]  /*f310*/  FMUL.FTZ R119, R133.reuse, R119 ;  /* 0x0000007785777220 */ /* 0x040fe40000410000 */
[C---:B------:R-:W-:Y:S02]  /*f320*/  FMUL.FTZ R120, R132.reuse, R120 ;  /* 0x0000007884787220 */ /* 0x040fe40000410000 */
[C---:B------:R-:W-:Y:S02]  /*f330*/  FMUL.FTZ R121, R132.reuse, R121 ;  /* 0x0000007984797220 */ /* 0x040fe40000410000 */
[----:B------:R-:W-:Y:S02]  /*f340*/  FMUL.FTZ R124, R132, R124 ;  /* 0x0000007c847c7220 */ /* 0x000fe40000410000 */
[--C-:B--2---:R-:W-:Y:S02]  /*f350*/  FFMA.FTZ R3, R18, c[0x0][0x2d0], -R142.reuse ;  /* 0x0000b40012037a23 */ /* 0x104fe4000001088e */
[C---:B------:R-:W-:Y:S02]  /*f360*/  FMUL.FTZ R18, R133.reuse, R158 ;  /* 0x0000009e85127220 */ /* 0x040fe40000410000 */
[----:B------:R1:W-:Y:S01]  /*f370*/  MUFU.EX2 R24, R3 ;  /* 0x0000000300187308 */ /* 0x0003e20000000800 */
        /* <DEDUP_REMOVED lines=15> */
[----:B------:R1:W3:Y:S01]  /*f470*/  MUFU.EX2 R10, R2 ;  /* 0x00000002000a7308 */ /* 0x0002e20000000800 */
[----:B------:R-:W-:Y:S01]  /*f480*/  MOV R184, R205 ;  /* 0x000000cd00b87202 */ /* 0x000fe20000000f00 */
[----:B--2---:R-:W-:Y:S01]  /*f490*/  FADD.FTZ R0, -R3, R139 ;  /* 0x0000008b03007221 */ /* 0x004fe20000010100 */
[----:B------:R-:W-:Y:S03]  /*f4a0*/  MOV R139, R30 ;  /* 0x0000001e008b7202 */ /* 0x000fe60000000f00 */
[----:B------:R-:W-:Y:S02]  /*f4b0*/  FMUL.FTZ R0, R0, c[0x0][0x2d0] ;  /* 0x0000b40000007a20 */ /* 0x000fe40000410000 */
[----:B------:R-:W-:Y:S04]  /*f4c0*/  FFMA.FTZ R139, R139, c[0x0][0x2d0], -R142 ;  /* 0x0000b4008b8b7a23 */ /* 0x000fe8000001088e */
[----:B------:R-:W2:Y:S01]  /*f4d0*/  MUFU.EX2 R0, R0 ;  /* 0x0000000000007308 */ /* 0x000ea20000000800 */
[--C-:B-1----:R-:W-:Y:S01]  /*f4e0*/  FFMA.FTZ R2, R194, c[0x0][0x2d0], -R143.reuse ;  /* 0x0000b400c2027a23 */ /* 0x102fe2000001088f */
[----:B---3--:R-:W-:Y:S08]  /*f4f0*/  MOV R194, R10 ;  /* 0x0000000a00c27202 */ /* 0x008ff00000000f00 */
[----:B------:R1:W3:Y:S01]  /*f500*/  MUFU.EX2 R27, R2 ;  /* 0x00000002001b7308 */ /* 0x0002e20000000800 */
[C---:B--2---:R-:W-:Y:S02]  /*f510*/  FMUL.FTZ R10, R0.reuse, R150 ;  /* 0x00000096000a7220 */ /* 0x044fe40000410000 */
[C---:B------:R-:W-:Y:S02]  /*f520*/  FMUL.FTZ R11, R0.reuse, R151 ;  /* 0x00000097000b7220 */ /* 0x040fe40000410000 */
[C---:B------:R-:W-:Y:S02]  /*f530*/  FMUL.FTZ R26, R0.reuse, R166 ;  /* 0x000000a6001a7220 */ /* 0x040fe40000410000 */
[C---:B------:R-:W-:Y:S02]  /*f540*/  FMUL.FTZ R14, R0.reuse, R154 ;  /* 0x0000009a000e7220 */ /* 0x040fe40000410000 */
[C---:B------:R-:W-:Y:S02]  /*f550*/  FMUL.FTZ R15, R0.reuse, R155 ;  /* 0x0000009b000f7220 */ /* 0x040fe40000410000 */
[----:B------:R-:W-:Y:S01]  /*f560*/  FMUL.FTZ R30, R0, R170 ;  /* 0x000000aa001e7220 */ /* 0x000fe20000410000 */
[----:B------:R-:W2:Y:S01]  /*f570*/  LDSM.16.MT88.4 R152, [R228+0x2080] ;  /* 0x00208000e498783b */ /* 0x000ea20000004200 */
[--C-:B-1----:R-:W-:Y:S01]  /*f580*/  FFMA.FTZ R2, R193, c[0x0][0x2d0], -R143.reuse ;  /* 0x0000b400c1027a23 */ /* 0x102fe2000001088f */
[----:B------:R-:W-:Y:S01]  /*f590*/  MOV R193, R9 ;  /* 0x0000000900c17202 */ /* 0x000fe20000000f00 */
[----:B------:R-:W-:Y:S01]  /*f5a0*/  FMUL.FTZ R9, R132, R149 ;  /* 0x0000009584097220 */ /* 0x000fe20000410000 */
[----:B---3--:R-:W-:Y:S01]  /*f5b0*/  MOV R166, R27 ;  /* 0x0000001b00a67202 */ /* 0x008fe20000000f00 */
[----:B------:R1:W3:Y:S01]  /*f5c0*/  MUFU.EX2 R5, R2 ;  /* 0x0000000200057308 */ /* 0x0002e20000000800 */
[C---:B------:R-:W-:Y:S02]  /*f5d0*/  FMUL.FTZ R42, R0.reuse, R182 ;  /* 0x000000b6002a7220 */ /* 0x040fe40000410000 */
[C---:B------:R-:W-:Y:S01]  /*f5e0*/  FMUL.FTZ R43, R0.reuse, R183 ;  /* 0x000000b7002b7220 */ /* 0x040fe20000410000 */
[----:B------:R-:W-:Y:S01]  /*f5f0*/  MOV R183, R204 ;  /* 0x000000cc00b77202 */ /* 0x000fe20000000f00 */
        /* <DEDUP_REMOVED lines=13> */
[----:B---3--:R-:W-:Y:S01]  /*f6d0*/  MOV R200, R5 ;  /* 0x0000000500c87202 */ /* 0x008fe20000000f00 */
[----:B------:R-:W-:Y:S01]  /*f6e0*/  FMUL.FTZ R5, R134, R145 ;  /* 0x0000009186057220 */ /* 0x000fe20000410000 */
[-C--:B------:R-:W-:Y:S01]  /*f6f0*/  F2FP.PACK_AB R145, R193, R28.reuse ;  /* 0x0000001cc191723e */ /* 0x080fe200000000ff */
[----:B------:R1:W-:Y:S01]  /*f700*/  MUFU.EX2 R192, R4 ;  /* 0x0000000400c07308 */ /* 0x0003e20000000800 */
[----:B------:R-:W-:Y:S01]  /*f710*/  F2FP.PACK_AB R150, R200, R27 ;  /* 0x0000001bc896723e */ /* 0x000fe200000000ff */
[----:B------:R-:W-:Y:S01]  /*f720*/  FMUL.FTZ R27, R0, R167 ;  /* 0x000000a7001b7220 */ /* 0x000fe20000410000 */
[----:B------:R-:W-:Y:S01]  /*f730*/  MOV R167, R28 ;  /* 0x0000001c00a77202 */ /* 0x000fe20000000f00 */
[----:B------:R-:W-:Y:S02]  /*f740*/  FMUL.FTZ R28, R132, R168 ;  /* 0x000000a8841c7220 */ /* 0x000fe40000410000 */
        /* <DEDUP_REMOVED lines=9> */
[--C-:B-1----:R-:W-:Y:S01]  /*f7e0*/  FFMA.FTZ R4, R206, c[0x0][0x2d0], -R2.reuse ;  /* 0x0000b400ce047a23 */ /* 0x102fe20000010802 */
[----:B------:R-:W-:Y:S01]  /*f7f0*/  MOV R206, R8 ;  /* 0x0000000800ce7202 */ /* 0x000fe20000000f00 */
[----:B------:R-:W-:Y:S01]  /*f800*/  FMUL.FTZ R8, R132, R148 ;  /* 0x0000009484087220 */ /* 0x000fe20000410000 */
[----:B------:R-:W-:Y:S01]  /*f810*/  F2FP.PACK_AB R148, R194, R195 ;  /* 0x000000c3c294723e */ /* 0x000fe200000000ff */
[----:B------:R1:W3:Y:S01]  /*f820*/  MUFU.EX2 R29, R4 ;  /* 0x00000004001d7308 */ /* 0x0002e20000000800 */
[C---:B------:R-:W-:Y:S02]  /*f830*/  FMUL.FTZ R126, R0.reuse, R126 ;  /* 0x0000007e007e7220 */ /* 0x040fe40000410000 */
[----:B------:R-:W-:Y:S02]  /*f840*/  FMUL.FTZ R127, R0, R127 ;  /* 0x0000007f007f7220 */ /* 0x000fe40000410000 */
[--C-:B------:R-:W-:Y:S02]  /*f850*/  FFMA.FTZ R140, R140, c[0x0][0x2d0], -R2.reuse ;  /* 0x0000b4008c8c7a23 */ /* 0x100fe40000010802 */
[--C-:B-1----:R-:W-:Y:S01]  /*f860*/  FFMA.FTZ R4, R203, c[0x0][0x2d0], -R2.reuse ;  /* 0x0000b400cb047a23 */ /* 0x102fe20000010802 */
[----:B---3--:R-:W-:Y:S02]  /*f870*/  F2FP.PACK_AB R149, R29, R192 ;  /* 0x000000c01d95723e */ /* 0x008fe400000000ff */
[----:B------:R-:W-:Y:S01]  /*f880*/  MOV R203, R35 ;  /* 0x0000002300cb7202 */ /* 0x000fe20000000f00 */
[----:B------:R1:W3:Y:S01]  /*f890*/  MUFU.EX2 R40, R4 ;  /* 0x0000000400287308 */ /* 0x0002e20000000800 */
[C---:B------:R-:W-:Y:S02]  /*f8a0*/  FMUL.FTZ R35, R133.reuse, R175 ;  /* 0x000000af85237220 */ /* 0x040fe40000410000 */
[----:B------:R-:W-:Y:S01]  /*f8b0*/  MOV R185, R203 ;  /* 0x000000cb00b97202 */ /* 0x000fe20000000f00 */
[----:B-1----:R-:W-:Y:S01]  /*f8c0*/  FFMA.FTZ R4, R202, c[0x0][0x2d0], -R2 ;  /* 0x0000b400ca047a23 */ /* 0x002fe20000010802 */
[----:B------:R-:W-:Y:S01]  /*f8d0*/  MOV R202, R7 ;  /* 0x0000000700ca7202 */ /* 0x000fe20000000f00 */
[----:B------:R-:W-:Y:S01]  /*f8e0*/  FMUL.FTZ R7, R133, R147 ;  /* 0x0000009385077220 */ /* 0x000fe20000410000 */
[----:B------:R-:W-:Y:S03]  /*f8f0*/  F2FP.PACK_AB R147, R206, R24 ;  /* 0x00000018ce93723e */ /* 0x000fe600000000ff */
[----:B------:R1:W4:Y:S01]  /*f900*/  MUFU.EX2 R201, R4 ;  /* 0x0000000400c97308 */ /* 0x0003220000000800 */
[----:B------:R-:W-:Y:S02]  /*f910*/  F2FP.PACK_AB R146, R202, R25 ;  /* 0x00000019ca92723e */ /* 0x000fe400000000ff */
[----:B---3--:R-:W-:Y:S01]  /*f920*/  MOV R168, R40 ;  /* 0x0000002800a87202 */ /* 0x008fe20000000f00 */
[----:B-1----:R-:W-:Y:S01]  /*f930*/  FMUL.FTZ R4, R134, R144 ;  /* 0x0000009086047220 */ /* 0x002fe20000410000 */
[----:B------:R-:W-:Y:S02]  /*f940*/  F2FP.PACK_AB R144, R31, R32 ;  /* 0x000000201f90723e */ /* 0x000fe400000000ff */
[----:B----4-:R-:W-:Y:S01]  /*f950*/  F2FP.PACK_AB R151, R201, R40 ;  /* 0x00000028c997723e */ /* 0x010fe200000000ff */
[----:B------:R-:W-:Y:S02]  /*f960*/  FMUL.FTZ R40, R132, R180 ;  /* 0x000000b484287220 */ /* 0x000fe40000410000 */
[----:B------:R1:W-:Y:S02]  /*f970*/  MUFU.EX2 R180, R138 ;  /* 0x0000008a00b47308 */ /* 0x0003e40000000800 */
[-C--:B------:R-:W-:Y:S08]  /*f980*/  HMMA.16816.F32 R4, R144, R20.reuse, R4 ;  /* 0x000000149004723c */ /* 0x080ff00000001804 */
[C---:B------:R-:W-:Y:S07]  /*f990*/  HMMA.16816.F32 R8, R148.reuse, R20, R8 ;  /* 0x000000149408723c */ /* 0x040fee0000001808 */
[C---:B------:R-:W-:Y:S01]  /*f9a0*/  FMUL.FTZ R20, R134.reuse, R160 ;  /* 0x000000a086147220 */ /* 0x040fe20000410000 */
[-C--:B------:R-:W-:Y:S04]  /*f9b0*/  HMMA.16816.F32 R12, R148, R22.reuse, R12 ;  /* 0x00000016940c723c */ /* 0x080fe8000000180c */
[----:B------:R-:W-:Y:S01]  /*f9c0*/  FMUL.FTZ R21, R134, R161 ;  /* 0x000000a186157220 */ /* 0x000fe20000410000 */
[----:B------:R-:W-:Y:S01]  /*f9d0*/  MOV R161, R29 ;  /* 0x0000001d00a17202 */ /* 0x000fe20000000f00 */
[----:B-1----:R-:W-:Y:S02]  /*f9e0*/  FFMA.FTZ R138, R209, c[0x0][0x2d0], -R196 ;  /* 0x0000b400d18a7a23 */ /* 0x002fe400000108c4 */
[C---:B------:R-:W-:Y:S04]  /*f9f0*/  HMMA.16816.F32 R16, R144.reuse, R22, R16 ;  /* 0x000000169010723c */ /* 0x040fe80000001810 */
[C---:B------:R-:W-:Y:S03]  /*fa00*/  FMUL.FTZ R29, R132.reuse, R169 ;  /* 0x000000a9841d7220 */ /* 0x040fe60000410000 */
[C---:B------:R-:W-:Y:S01]  /*fa10*/  FMUL.FTZ R22, R133.reuse, R162 ;  /* 0x000000a285167220 */ /* 0x040fe20000410000 */
[----:B------:R-:W-:Y:S01]  /*fa20*/  MOV R162, R25 ;  /* 0x0000001900a27202 */ /* 0x000fe20000000f00 */
[----:B------:R-:W-:Y:S03]  /*fa30*/  FMUL.FTZ R25, R132, R165 ;  /* 0x000000a584197220 */ /* 0x000fe60000410000 */
[----:B------:R-:W-:Y:S01]  /*fa40*/  MOV R165, R32 ;  /* 0x0000002000a57202 */ /* 0x000fe20000000f00 */
[----:B------:R-:W-:Y:S02]  /*fa50*/  FMUL.FTZ R32, R134, R172 ;  /* 0x000000ac86207220 */ /* 0x000fe40000410000 */
[----:B------:R1:W-:Y:S01]  /*fa60*/  MUFU.EX2 R172, R138 ;  /* 0x0000008a00ac7308 */ /* 0x0003e20000000800 */
[----:B------:R-:W-:Y:S01]  /*fa70*/  FMUL.FTZ R23, R133, R163 ;  /* 0x000000a385177220 */ /* 0x000fe20000410000 */
[----:B------:R-:W-:Y:S01]  /*fa80*/  MOV R163, R24 ;  /* 0x0000001800a37202 */ /* 0x000fe20000000f00 */
[----:B------:R-:W-:Y:S01]  /*fa90*/  FMUL.FTZ R24, R132, R164 ;  /* 0x000000a484187220 */ /* 0x000fe20000410000 */
[----:B------:R-:W-:Y:S01]  /*faa0*/  MOV R164, R31 ;  /* 0x0000001f00a47202 */ /* 0x000fe20000000f00 */
[----:B------:R-:W-:Y:S03]  /*fab0*/  FMUL.FTZ R31, R0, R171 ;  /* 0x000000ab001f7220 */ /* 0x000fe60000410000 */
[-C--:B------:R-:W-:Y:S08]  /*fac0*/  HMMA.16816.F32 R20, R144, R36.reuse, R20 ;  /* 0x000000249014723c */ /* 0x080ff00000001814 */
[C---:B------:R-:W-:Y:S07]  /*fad0*/  HMMA.16816.F32 R24, R148.reuse, R36, R24 ;  /* 0x000000249418723c */ /* 0x040fee0000001818 */
[C---:B------:R-:W-:Y:S01]  /*fae0*/  FMUL.FTZ R36, R134.reuse, R176 ;  /* 0x000000b086247220 */ /* 0x040fe20000410000 */
[-C--:B------:R-:W-:Y:S04]  /*faf0*/  HMMA.16816.F32 R28, R148, R38.reuse, R28 ;  /* 0x00000026941c723c */ /* 0x080fe8000000181c */
[--C-:B-1----:R-:W-:Y:S01]  /*fb00*/  FFMA.FTZ R138, R211, c[0x0][0x2d0], -R142.reuse ;  /* 0x0000b400d38a7a23 */ /* 0x102fe2000001088e */
[----:B------:R-:W-:Y:S01]  /*fb10*/  MOV R176, R202 ;  /* 0x000000ca00b07202 */ /* 0x000fe20000000f00 */
[----:B------:R-:W-:Y:S01]  /*fb20*/  FMUL.FTZ R37, R134, R177 ;  /* 0x000000b186257220 */ /* 0x000fe20000410000 */
[----:B------:R-:W-:Y:S01]  /*fb30*/  MOV R177, R206 ;  /* 0x000000ce00b17202 */ /* 0x000fe20000000f00 */
[C---:B------:R-:W-:Y:S01]  /*fb40*/  HMMA.16816.F32 R32, R144.reuse, R38, R32 ;  /* 0x000000269020723c */ /* 0x040fe20000001820 */
[----:B------:R1:W-:Y:S06]  /*fb50*/  MUFU.EX2 R181, R138 ;  /* 0x0000008a00b57308 */ /* 0x0003ec0000000800 */
[C---:B------:R-:W-:Y:S01]  /*fb60*/  FMUL.FTZ R38, R133.reuse, R178 ;  /* 0x000000b285267220 */ /* 0x040fe20000410000 */
[----:B------:R-:W-:Y:S01]  /*fb70*/  MOV R178, R200 ;  /* 0x000000c800b27202 */ /* 0x000fe20000000f00 */
[----:B------:R-:W-:Y:S02]  /*fb80*/  FMUL.FTZ R39, R133, R179 ;  /* 0x000000b385277220 */ /* 0x000fe40000410000 */
[----:B------:R3:W-:Y:S01]  /*fb90*/  MUFU.EX2 R206, R139 ;  /* 0x0000008b00ce7308 */ /* 0x0007e20000000800 */
[----:B------:R-:W-:Y:S04]  /*fba0*/  MOV R179, R201 ;  /* 0x000000c900b37202 */ /* 0x000fe80000000f00 */
[-C--:B--2---:R-:W-:Y:S08]  /*fbb0*/  HMMA.16816.F32 R36, R144, R152.reuse, R36 ;  /* 0x000000989024723c */ /* 0x084ff00000001824 */
[C---:B------:R-:W-:Y:S04]  /*fbc0*/  HMMA.16816.F32 R40, R148.reuse, R152, R40 ;  /* 0x000000989428723c */ /* 0x040fe80000001828 */
[--C-:B-1----:R-:W-:Y:S04]  /*fbd0*/  FFMA.FTZ R138, R213, c[0x0][0x2d0], -R142.reuse ;  /* 0x0000b400d58a7a23 */ /* 0x102fe8000001088e */
[-C--:B------:R-:W-:Y:S01]  /*fbe0*/  HMMA.16816.F32 R44, R148, R154.reuse, R44 ;  /* 0x0000009a942c723c */ /* 0x080fe2000000182c */
[----:B------:R1:W-:Y:S03]  /*fbf0*/  MUFU.EX2 R160, R138 ;  /* 0x0000008a00a07308 */ /* 0x0003e60000000800 */
[----:B---3--:R-:W-:Y:S01]  /*fc00*/  FFMA.FTZ R139, R216, c[0x0][0x2d0], -R142 ;  /* 0x0000b400d88b7a23 */ /* 0x008fe2000001088e */
[----:B------:R-:W-:Y:S02]  /*fc10*/  MOV R216, R179 ;  /* 0x000000b300d87202 */ /* 0x000fe40000000f00 */
[----:B------:R-:W-:Y:S01]  /*fc20*/  MOV R179, R193 ;  /* 0x000000c100b37202 */ /* 0x000fe20000000f00 */
[C---:B------:R-:W-:Y:S01]  /*fc30*/  HMMA.16816.F32 R48, R144.reuse, R154, R48 ;  /* 0x0000009a9030723c */ /* 0x040fe20000001830 */
[----:B------:R-:W2:Y:S02]  /*fc40*/  LDSM.16.MT88.4 R152, [R225+0x3880] ;  /* 0x00388000e198783b */ /* 0x000ea40000004200 */
[----:B------:R-:W-:Y:S05]  /*fc50*/  MUFU.EX2 R202, R139 ;  /* 0x0000008b00ca7308 */ /* 0x000fea0000000800 */
[-C--:B------:R-:W-:Y:S05]  /*fc60*/  HMMA.16816.F32 R52, R144, R156.reuse, R52 ;  /* 0x0000009c9034723c */ /* 0x080fea0000001834 */
[----:B------:R-:W-:Y:S03]  /*fc70*/  MUFU.EX2 R139, R140 ;  /* 0x0000008c008b7308 */ /* 0x000fe60000000800 */
[C---:B------:R-:W-:Y:S04]  /*fc80*/  HMMA.16816.F32 R56, R148.reuse, R156, R56 ;  /* 0x0000009c9438723c */ /* 0x040fe80000001838 */
[--C-:B-1----:R-:W-:Y:S04]  /*fc90*/  FFMA.FTZ R138, R208, c[0x0][0x2d0], -R196.reuse ;  /* 0x0000b400d08a7a23 */ /* 0x102fe800000108c4 */
[-C--:B------:R-:W-:Y:S01]  /*fca0*/  HMMA.16816.F32 R60, R148, R158.reuse, R60 ;  /* 0x0000009e943c723c */ /* 0x080fe2000000183c */
[----:B------:R1:W-:Y:S07]  /*fcb0*/  MUFU.EX2 R169, R138 ;  /* 0x0000008a00a97308 */ /* 0x0003ee0000000800 */
[C---:B------:R-:W-:Y:S01]  /*fcc0*/  HMMA.16816.F32 R64, R144.reuse, R158, R64 ;  /* 0x0000009e9040723c */ /* 0x040fe20000001840 */
[----:B------:R-:W3:Y:S07]  /*fcd0*/  LDSM.16.MT88.4 R156, [R226+0x3880] ;  /* 0x00388000e29c783b */ /* 0x000eee0000004200 */
[-C--:B--2---:R-:W-:Y:S08]  /*fce0*/  HMMA.16816.F32 R68, R144, R152.reuse, R68 ;  /* 0x000000989044723c */ /* 0x084ff00000001844 */
[C---:B------:R-:W-:Y:S04]  /*fcf0*/  HMMA.16816.F32 R72, R148.reuse, R152, R72 ;  /* 0x000000989448723c */ /* 0x040fe80000001848 */
[----:B-1----:R-:W-:Y:S04]  /*fd00*/  FFMA.FTZ R138, R210, c[0x0][0x2d0], -R196 ;  /* 0x0000b400d28a7a23 */ /* 0x002fe800000108c4 */
[-C--:B------:R-:W-:Y:S01]  /*fd10*/  HMMA.16816.F32 R76, R148, R154.reuse, R76 ;  /* 0x0000009a944c723c */ /* 0x080fe2000000184c */
[----:B------:R1:W-:Y:S07]  /*fd20*/  MUFU.EX2 R171, R138 ;  /* 0x0000008a00ab7308 */ /* 0x0003ee0000000800 */
[C---:B------:R-:W-:Y:S01]  /*fd30*/  HMMA.16816.F32 R80, R144.reuse, R154, R80 ;  /* 0x0000009a9050723c */ /* 0x040fe20000001850 */
[----:B------:R-:W2:Y:S07]  /*fd40*/  LDSM.16.MT88.4 R152, [R228+0x3880] ;  /* 0x00388000e498783b */ /* 0x000eae0000004200 */
[-C--:B---3--:R-:W-:Y:S08]  /*fd50*/  HMMA.16816.F32 R84, R144, R156.reuse, R84 ;  /* 0x0000009c9054723c */ /* 0x088ff00000001854 */
        /* <DEDUP_REMOVED lines=10> */
[----:B------:R1:W2:Y:S07]  /*fe00*/  MUFU.EX2 R173, R138 ;  /* 0x0000008a00ad7308 */ /* 0x0002ae0000000800 */
[C---:B------:R-:W-:Y:S01]  /*fe10*/  HMMA.16816.F32 R112, R144.reuse, R154, R112 ;  /* 0x0000009a9070723c */ /* 0x040fe20000001870 */
[----:B------:R-:W4:Y:S07]  /*fe20*/  LDSM.16.MT88.4 R152, [R225+0x2880] ;  /* 0x00288000e198783b */ /* 0x000f2e0000004200 */
[-C--:B---3--:R-:W-:Y:S08]  /*fe30*/  HMMA.16816.F32 R116, R144, R156.reuse, R116 ;  /* 0x0000009c9074723c */ /* 0x088ff00000001874 */
[C---:B------:R-:W-:Y:S04]  /*fe40*/  HMMA.16816.F32 R120, R148.reuse, R156, R120 ;  /* 0x0000009c9478723c */ /* 0x040fe80000001878 */
[--C-:B-1----:R-:W-:Y:S04]  /*fe50*/  FFMA.FTZ R138, R220, c[0x0][0x2d0], -R143.reuse ;  /* 0x0000b400dc8a7a23 */ /* 0x102fe8000001088f */
[-C--:B------:R-:W-:Y:S01]  /*fe60*/  HMMA.16816.F32 R124, R148, R158.reuse, R124 ;  /* 0x0000009e947c723c */ /* 0x080fe2000000187c */
[----:B------:R1:W-:Y:S07]  /*fe70*/  MUFU.EX2 R182, R138 ;  /* 0x0000008a00b67308 */ /* 0x0003ee0000000800 */
[----:B------:R-:W-:Y:S01]  /*fe80*/  HMMA.16816.F32 R128, R144, R158, R128 ;  /* 0x0000009e9080723c */ /* 0x000fe20000001880 */
[----:B------:R-:W-:Y:S03]  /*fe90*/  LDSM.16.MT88.4 R156, [R227+0x2880] ;  /* 0x00288000e39c783b */ /* 0x000fe60000004200 */
[--C-:B-1----:R-:W-:Y:S04]  /*fea0*/  FFMA.FTZ R138, R215, c[0x0][0x2d0], -R143.reuse ;  /* 0x0000b400d78a7a23 */ /* 0x102fe8000001088f */
[----:B------:R1:W3:Y:S04]  /*feb0*/  MUFU.EX2 R220, R138 ;  /* 0x0000008a00dc7308 */ /* 0x0002e80000000800 */
[--C-:B-1----:R-:W-:Y:S01]  /*fec0*/  FFMA.FTZ R138, R221, c[0x0][0x2d0], -R2.reuse ;  /* 0x0000b400dd8a7a23 */ /* 0x102fe20000010802 */
[----:B--2---:R-:W-:Y:S02]  /*fed0*/  MOV R221, R173 ;  /* 0x000000ad00dd7202 */ /* 0x004fe40000000f00 */
[----:B---3--:R-:W-:Y:S03]  /*fee0*/  F2FP.PACK_AB R148, R220, R182 ;  /* 0x000000b6dc94723e */ /* 0x008fe600000000ff */
[----:B------:R1:W-:Y:S01]  /*fef0*/  MUFU.EX2 R215, R138 ;  /* 0x0000008a00d77308 */ /* 0x0003e20000000800 */
[----:B------:R-:W-:Y:S01]  /*ff00*/  MOV R173, R165 ;  /* 0x000000a500ad7202 */ /* 0x000fe20000000f00 */
[--C-:B-1----:R-:W-:Y:S01]  /*ff10*/  FFMA.FTZ R138, R222, c[0x0][0x2d0], -R2.reuse ;  /* 0x0000b400de8a7a23 */ /* 0x102fe20000010802 */
[----:B------:R-:W-:Y:S02]  /*ff20*/  MOV R222, R171 ;  /* 0x000000ab00de7202 */ /* 0x000fe40000000f00 */
[----:B------:R-:W-:Y:S05]  /*ff30*/  MOV R171, R168 ;  /* 0x000000a800ab7202 */ /* 0x000fea0000000f00 */
[----:B------:R1:W2:Y:S01]  /*ff40*/  MUFU.EX2 R214, R138 ;  /* 0x0000008a00d67308 */ /* 0x0002a20000000800 */
[----:B------:R-:W-:Y:S02]  /*ff50*/  MOV R168, R163 ;  /* 0x000000a300a87202 */ /* 0x000fe40000000f00 */
[----:B------:R-:W-:Y:S01]  /*ff60*/  MOV R175, R171 ;  /* 0x000000ab00af7202 */ /* 0x000fe20000000f00 */
[--C-:B-1----:R-:W-:Y:S01]  /*ff70*/  FFMA.FTZ R138, R244, c[0x0][0x2d0], -R143.reuse ;  /* 0x0000b400f48a7a23 */ /* 0x102fe2000001088f */
[----:B------:R-:W-:Y:S02]  /*ff80*/  MOV R244, R170 ;  /* 0x000000aa00f47202 */ /* 0x000fe40000000f00 */
[----:B------:R-:W-:Y:S03]  /*ff90*/  MOV R170, R167 ;  /* 0x000000a700aa7202 */ /* 0x000fe60000000f00 */
[----:B------:R1:W-:Y:S01]  /*ffa0*/  MUFU.EX2 R213, R138 ;  /* 0x0000008a00d57308 */ /* 0x0003e20000000800 */
[----:B------:R-:W-:Y:S02]  /*ffb0*/  MOV R167, R162 ;  /* 0x000000a200a77202 */ /* 0x000fe40000000f00 */
[----:B------:R-:W-:Y:S02]  /*ffc0*/  F2FP.PACK_AB R147, R221, R244 ;  /* 0x000000f4dd93723e */ /* 0x000fe400000000ff */
[----:B--2---:R-:W-:Y:S02]  /*ffd0*/  F2FP.PACK_AB R149, R214, R215 ;  /* 0x000000d7d695723e */ /* 0x004fe400000000ff */
[----:B------:R-:W-:Y:S02]  /*ffe0*/  MOV R174, R170 ;  /* 0x000000aa00ae7202 */ /* 0x000fe40000000f00 */
[----:B------:R-:W-:Y:S01]  /*fff0*/  MOV R170, R168 ;  /* 0x000000a800aa7202 */ /* 0x000fe20000000f00 */
[--C-:B-1----:R-:W-:Y:S01]  /*10000*/  FFMA.FTZ R138, R223, c[0x0][0x2d0], -R143.reuse ;  /* 0x0000b400df8a7a23 */ /* 0x102fe2000001088f */
[----:B------:R-:W-:Y:S02]  /*10010*/  MOV R223, R169 ;  /* 0x000000a900df7202 */ /* 0x000fe40000000f00 */
[----:B------:R-:W-:Y:S01]  /*10020*/  MOV R169, R166 ;  /* 0x000000a600a97202 */ /* 0x000fe20000000f00 */
[----:B------:R1:W2:Y:S01]  /*10030*/  MUFU.EX2 R212, R138 ;  /* 0x0000008a00d47308 */ /* 0x0002a20000000800 */
[----:B------:R-:W-:Y:S02]  /*10040*/  MOV R166, R161 ;  /* 0x000000a100a67202 */ /* 0x000fe40000000f00 */
[----:B------:R-:W-:Y:S02]  /*10050*/  F2FP.PACK_AB R146, R222, R223 ;  /* 0x000000dfde92723e */ /* 0x000fe400000000ff */
        /* <DEDUP_REMOVED lines=8> */
[----:B--2---:R-:W-:Y:S01]  /*100e0*/  F2FP.PACK_AB R150, R212, R213 ;  /* 0x000000d5d496723e */ /* 0x004fe200000000ff */
[----:B---3--:R-:W-:Y:S01]  /*100f0*/  FFMA.FTZ R138, R246, c[0x0][0x2d0], -R2 ;  /* 0x0000b400f68a7a23 */ /* 0x008fe20000010802 */
[----:B------:R-:W-:Y:S02]  /*10100*/  MOV R246, R172 ;  /* 0x000000ac00f67202 */ /* 0x000fe40000000f00 */
[----:B------:R-:W-:Y:S03]  /*10110*/  MOV R172, R164 ;  /* 0x000000a400ac7202 */ /* 0x000fe60000000f00 */
[----:B------:R2:W3:Y:S01]  /*10120*/  MUFU.EX2 R210, R138 ;  /* 0x0000008a00d27308 */ /* 0x0004e20000000800 */
[----:B------:R-:W-:Y:S01]  /*10130*/  F2FP.PACK_AB R144, R246, R180 ;  /* 0x000000b4f690723e */ /* 0x000fe200000000ff */
[----:B------:R-:W1:Y:S06]  /*10140*/  LDSM.16.MT88.4 R164, [R228+0x2880] ;  /* 0x00288000e4a4783b */ /* 0x000e6c0000004200 */
[-C--:B----4-:R-:W-:Y:S03]  /*10150*/  HMMA.16816.F32 R4, R144, R152.reuse, R4 ;  /* 0x000000989004723c */ /* 0x090fe60000001804 */
[--C-:B--2---:R-:W-:Y:S01]  /*10160*/  FFMA.FTZ R138, R252, c[0x0][0x2d0], -R196.reuse ;  /* 0x0000b400fc8a7a23 */ /* 0x104fe200000108c4 */
[----:B---3--:R-:W-:Y:S02]  /*10170*/  F2FP.PACK_AB R151, R210, R211 ;  /* 0x000000d3d297723e */ /* 0x008fe400000000ff */
[----:B------:R-:W-:Y:S01]  /*10180*/  MOV R252, R182 ;  /* 0x000000b600fc7202 */ /* 0x000fe20000000f00 */
[----:B------:R2:W-:Y:S01]  /*10190*/  MUFU.EX2 R209, R138 ;  /* 0x0000008a00d17308 */ /* 0x0005e20000000800 */
[----:B------:R-:W-:Y:S03]  /*101a0*/  MOV R182, R172 ;  /* 0x000000ac00b67202 */ /* 0x000fe60000000f00 */
[C---:B------:R-:W-:Y:S08]  /*101b0*/  HMMA.16816.F32 R8, R148.reuse, R152, R8 ;  /* 0x000000989408723c */ /* 0x040ff00000001808 */
[-C--:B------:R-:W-:Y:S08]  /*101c0*/  HMMA.16816.F32 R12, R148, R154.reuse, R12 ;  /* 0x0000009a940c723c */ /* 0x080ff0000000180c */
[C---:B------:R-:W-:Y:S01]  /*101d0*/  HMMA.16816.F32 R16, R144.reuse, R154, R16 ;  /* 0x0000009a9010723c */ /* 0x040fe20000001810 */
[----:B------:R-:W3:Y:S03]  /*101e0*/  LDSM.16.MT88.4 R152, [R225+0x4080] ;  /* 0x00408000e198783b */ /* 0x000ee60000004200 */
[----:B--2---:R-:W-:Y:S01]  /*101f0*/  FFMA.FTZ R138, R250, c[0x0][0x2d0], -R196 ;  /* 0x0000b400fa8a7a23 */ /* 0x004fe200000108c4 */
[----:B------:R-:W-:Y:S02]  /*10200*/  MOV R250, R181 ;  /* 0x000000b500fa7202 */ /* 0x000fe40000000f00 */
[----:B------:R-:W-:Y:S01]  /*10210*/  MOV R181, R173 ;  /* 0x000000ad00b57202 */ /* 0x000fe20000000f00 */
[-C--:B-1----:R-:W-:Y:S01]  /*10220*/  HMMA.16816.F32 R20, R144, R160.reuse, R20 ;  /* 0x000000a09014723c */ /* 0x082fe20000001814 */
[----:B------:R1:W2:Y:S07]  /*10230*/  MUFU.EX2 R208, R138 ;  /* 0x0000008a00d07308 */ /* 0x0002ae0000000800 */
        /* <DEDUP_REMOVED lines=52> */
[----:B------:R-:W-:Y:S02]  /*10580*/  MOV R219, R176 ;  /* 0x000000b000db7202 */ /* 0x000fe40000000f00 */
[----:B------:R-:W-:Y:S01]  /*10590*/  MOV R176, R192 ;  /* 0x000000c000b07202 */ /* 0x000fe20000000f00 */
[----:B------:R1:W-:Y:S01]  /*105a0*/  MUFU.EX2 R198, R138 ;  /* 0x0000008a00c67308 */ /* 0x0003e20000000800 */
[----:B--2---:R-:W-:Y:S03]  /*105b0*/  F2FP.PACK_AB R192, R200, R201 ;  /* 0x000000c9c8c0723e */ /* 0x004fe600000000ff */
        /* <DEDUP_REMOVED lines=8> */
[----:B------:R-:W-:Y:S07]  /*10640*/  F2FP.PACK_AB R143, R202, R203 ;  /* 0x000000cbca8f723e */ /* 0x000fee00000000ff */
[----:B------:R-:W1:Y:S01]  /*10650*/  MUFU.EX2 R196, R138 ;  /* 0x0000008a00c47308 */ /* 0x000e620000000800 */
[-C--:B---3--:R-:W-:Y:S01]  /*10660*/  HMMA.16816.F32 R144, R140, R160.reuse, R4 ;  /* 0x000000a08c90723c */ /* 0x088fe20000001804 */
[----:B------:R-:W-:Y:S08]  /*10670*/  LDSM.16.MT88.4 R4, [R227+0x3080] ;  /* 0x00308000e304783b */ /* 0x000ff00000004200 */
[----:B------:R2:W3:Y:S03]  /*10680*/  MUFU.EX2 R138, R2 ;  /* 0x00000002008a7308 */ /* 0x0004e60000000800 */
[----:B-1----:R-:W-:Y:S02]  /*10690*/  F2FP.PACK_AB R194, R196, R197 ;  /* 0x000000c5c4c2723e */ /* 0x002fe400000000ff */
[----:B--2---:R-:W-:Y:S02]  /*106a0*/  MOV R2, R175 ;  /* 0x000000af00027202 */ /* 0x004fe40000000f00 */
        /* <DEDUP_REMOVED lines=15> */
[-C--:B------:R-:W-:Y:S01]  /*107a0*/  HMMA.16816.F32 R168, R192, R174.reuse, R28 ;  /* 0x000000aec0a8723c */ /* 0x080fe2000000181c */
[----:B------:R-:W4:Y:S06]  /*107b0*/  LDL.LU R28, [R1+0x34] ;  /* 0x00003400011c7983 */ /* 0x000f2c0000300800 */
        /* <DEDUP_REMOVED lines=9> */
[----:B------:R-:W4:Y:S06]  /*10850*/  LDL.LU R38, [R1+0x28] ;  /* 0x0000280001267983 */ /* 0x000f2c0000300800 */
        /* <DEDUP_REMOVED lines=27> */
[----:B------:R-:W-:Y:S02]  /*10a10*/  FFMA.FTZ R133, R133, R33, R39 ;  /* 0x0000002185857223 */ /* 0x000fe40000010027 */
[----:B------:R-:W-:Y:S02]  /*10a20*/  FADD.FTZ R0, R2, R0 ;  /* 0x0000000002007221 */ /* 0x000fe40000010000 */
[----:B------:R-:W-:Y:S02]  /*10a30*/  FFMA.FTZ R132, R132, R32, R34 ;  /* 0x0000002084847223 */ /* 0x000fe40000010022 */
[----:B------:R-:W-:Y:S02]  /*10a40*/  FADD.FTZ R6, R30, R133 ;  /* 0x000000851e067221 */ /* 0x000fe40000010000 */
[----:B------:R-:W-:Y:S01]  /*10a50*/  FADD.FTZ R4, R31, R132 ;  /* 0x000000841f047221 */ /* 0x000fe20000010000 */
[----:B------:R-:W-:Y:S01]  /*10a60*/  MOV R132, R136 ;  /* 0x0000008800847202 */ /* 0x000fe20000000f00 */
[----:B------:R-:W-:Y:S02]  /*10a70*/  FADD.FTZ R6, R26, R6 ;  /* 0x000000061a067221 */ /* 0x000fe40000010000 */
        /* <DEDUP_REMOVED lines=48> */
.L_x_1123:
        /* <DEDUP_REMOVED lines=17> */
[----:B------:R1:W-:Y:S04]  /*10e90*/  STL [R1+0xc], R0 ;  /* 0x00000c0001007387 */ /* 0x0003e80000100800 */
[----:B------:R1:W-:Y:S02]  /*10ea0*/  STL [R1+0x10], R2 ;  /* 0x0000100201007387 */ /* 0x0003e40000100800 */
.L_x_1145:
[----:B------:R-:W2:Y:S01]  /*10eb0*/  LDL R249, [R1+0x14] ;  /* 0x0000140001f97983 */ /* 0x000ea20000100800 */
[----:B-1----:R-:W-:Y:S01]  /*10ec0*/  SHF.R.S32.HI R0, RZ, 0x1f, R243 ;  /* 0x0000001fff007819 */ /* 0x002fe200000114f3 */
[----:B------:R-:W-:Y:S04]  /*10ed0*/  DEPBAR.LE SB0, 0x0 ;  /* 0x000080000000791a */ /* 0x000fe80000000000 */
[----:B------:R-:W3:Y:S01]  /*10ee0*/  LDL R247, [R1+0x18] ;  /* 0x0000180001f77983 */ /* 0x000ee20000100800 */
[----:B------:R-:W-:Y:S01]  /*10ef0*/  IMAD R0, R0, c[0x0][0x208], RZ ;  /* 0x0000820000007a24 */ /* 0x000fe200078e02ff */
[----:B------:R-:W-:Y:S01]  /*10f00*/  UISETP.GT.AND UP0, UPT, UR26, UR7, UPT ;  /* 0x000000071a00728c */ /* 0x000fe2000bf04270 */
[C---:B------:R-:W-:Y:S01]  /*10f10*/  IMAD.WIDE.U32 R2, R243.reuse, c[0x0][0x208], RZ ;  /* 0x00008200f3027a25 */ /* 0x040fe200078e00ff */
[----:B------:R-:W4:Y:S03]  /*10f20*/  LDL R248, [R1+0xc] ;  /* 0x00000c0001f87983 */ /* 0x000f260000100800 */
[----:B------:R-:W-:Y:S01]  /*10f30*/  IMAD R0, R243, c[0x0][0x20c], R0 ;  /* 0x00008300f3007a24 */ /* 0x000fe200078e0200 */
[----:B------:R-:W4:Y:S04]  /*10f40*/  LDL R38, [R1+0x8] ;  /* 0x0000080001267983 */ /* 0x000f280000100800 */
[----:B------:R-:W4:Y:S01]  /*10f50*/  LDL R246, [R1+0x10] ;  /* 0x0000100001f67983 */ /* 0x000f220000100800 */
[----:B------:R-:W-:Y:S02]  /*10f60*/  IADD3 R3, R3, R0, RZ ;  /* 0x0000000003037210 */ /* 0x000fe40007ffe0ff */
[----:B------:R-:W-:Y:S01]  /*10f70*/  SHF.R.S32.HI R0, RZ, 0x1f, R242 ;  /* 0x0000001fff007819 */ /* 0x000fe200000114f2 */
[----:B------:R-:W-:Y:S02]  /*10f80*/  BAR.SYNC.DEFER_BLOCKING 0x0 ;  /* 0x0000000000007b1d */ /* 0x000fe40000010000 */
[----:B------:R-:W-:Y:S04]  /*10f90*/  IMAD.WIDE.U32 R2, R242, c[0x0][0x218], R2 ;  /* 0x00008600f2027a25 */ /* 0x000fe800078e0002 */
[----:B------:R-:W-:Y:S01]  /*10fa0*/  IMAD R0, R0, c[0x0][0x218], RZ ;  /* 0x0000860000007a24 */ /* 0x000fe200078e02ff */
[----:B------:R-:W-:Y:S03]  /*10fb0*/  IADD3 R2, P0, R2, UR24, RZ ;  /* 0x0000001802027c10 */ /* 0x000fe6000ff1e0ff */
[----:B------:R-:W-:Y:S05]  /*10fc0*/  IMAD R0, R242, c[0x0][0x21c], R0 ;  /* 0x00008700f2007a24 */ /* 0x000fea00078e0200 */
[----:B------:R-:W-:Y:S02]  /*10fd0*/  IADD3.X R3, R3, UR20, R0, P0, !PT ;  /* 0x0000001403037c10 */ /* 0x000fe400087fe400 */
[C---:B------:R-:W-:Y:S04]  /*10fe0*/  LEA R0, P0, R2.reuse, c[0x0][0x1f8], 0x1 ;  /* 0x00007e0002007a11 */ /* 0x040fe800078008ff */
[----:B------:R-:W-:Y:S01]  /*10ff0*/  LEA.HI.X R2, R2, c[0x0][0x1fc], R3, 0x1, P0 ;  /* 0x00007f0002027a11 */ /* 0x000fe200000f0c03 */
[----:B-----5:R-:W-:Y:S08]  /*11000*/  LDSM.16.M88.4 R48, [R231+0x8080] ;  /* 0x00808000e730783b */ /* 0x020ff00000000200 */
        /* <DEDUP_REMOVED lines=19> */
[C---:B--2---:R-:W-:Y:S04]  /*11140*/  IADD3 R24, P1, R3.reuse, R249, RZ ;  /* 0x000000f903187210 */ /* 0x044fe80007f3e0ff */
[----:B---3--:R-:W-:Y:S02]  /*11150*/  IADD3.X R25, R20, R247, RZ, P1, !PT ;  /* 0x000000f714197210 */ /* 0x008fe40000ffe4ff */
[----:B-1----:R-:W-:Y:S02]  /*11160*/  IADD3 R36, P1, R0, R249, RZ ;  /* 0x000000f900247210 */ /* 0x002fe40007f3e0ff */
[----:B----4-:R-:W-:Y:S02]  /*11170*/  IADD3 R2, P0, R3, R248, RZ ;  /* 0x000000f803027210 */ /* 0x010fe40007f1e0ff */
[----:B------:R-:W-:Y:S01]  /*11180*/  IADD3.X R37, R30, R247, RZ, P1, !PT ;  /* 0x000000f71e257210 */ /* 0x000fe20000ffe4ff */
[----:B------:R-:W-:Y:S01]  /*11190*/  @!PT LDS RZ, [RZ] ;  /* 0x00000000fffff984 */ /* 0x000fe20000000800 */
[----:B------:R1:W-:Y:S01]  /*111a0*/  LDGSTS.E.BYPASS.LTC128B.128 [R38], [R24.64], !P6 ;  /* 0x0000000018267fae */ /* 0x0003e2000f101d56 */
[----:B------:R-:W-:Y:S02]  /*111b0*/  IADD3.X R3, R20, R246, RZ, P0, !PT ;  /* 0x000000f614037210 */ /* 0x000fe400007fe4ff */
[-C--:B------:R-:W-:Y:S01]  /*111c0*/  HMMA.16816.F32 R20, R48, R32.reuse, RZ ;  /* 0x000000203014723c */ /* 0x080fe200000018ff */
[C---:B------:R-:W-:Y:S04]  /*111d0*/  IADD3 R28, P0, R26.reuse, R249, RZ ;  /* 0x000000f91a1c7210 */ /* 0x040fe80007f1e0ff */
[----:B------:R2:W-:Y:S01]  /*111e0*/  LDGSTS.E.BYPASS.LTC128B.128 [R38+0x1800], [R2.64], !P5 ;  /* 0x0180000002267fae */ /* 0x0005e2000e901d56 */
[C---:B------:R-:W-:Y:S07]  /*111f0*/  IADD3.X R29, R31.reuse, R247, RZ, P0, !PT ;  /* 0x000000f71f1d7210 */ /* 0x040fee00007fe4ff */
[----:B------:R3:W-:Y:S01]  /*11200*/  LDGSTS.E.BYPASS.LTC128B.128 [R38+0x800], [R28.64], !P6 ;  /* 0x008000001c267fae */ /* 0x0007e2000f101d56 */
[----:B--2---:R-:W-:Y:S02]  /*11210*/  IADD3 R2, P2, R26, R248, RZ ;  /* 0x000000f81a027210 */ /* 0x004fe40007f5e0ff */
[C---:B-1----:R-:W-:Y:S02]  /*11220*/  HMMA.16816.F32 R24, R44.reuse, R32, RZ ;  /* 0x000000202c18723c */ /* 0x042fe400000018ff */
[----:B------:R-:W-:Y:S05]  /*11230*/  IADD3.X R3, R31, R246, RZ, P2, !PT ;  /* 0x000000f61f037210 */ /* 0x000fea00017fe4ff */
        /* <DEDUP_REMOVED lines=166> */
[----:B------:R1:W1:Y:S01]  /*11ca0*/  MUFU.TANH R133, R21 ;  /* 0x0000001500857308 */ /* 0x0002620000002400 */
[-C--:B------:R-:W-:Y:S03]  /*11cb0*/  HMMA.16816.F32 R44, R192, R10.reuse, R44 ;  /* 0x0000000ac02c723c */ /* 0x080fe6000000182c */
[----:B------:R-:W-:Y:S02]  /*11cc0*/  FMUL.FTZ R28, R28, c[0x0][0x320] ;  /* 0x0000c8001c1c7a20 */ /* 0x000fe40000410000 */
[----:B------:R-:W-:Y:S02]  /*11cd0*/  FMUL.FTZ R29, R29, c[0x0][0x320] ;  /* 0x0000c8001d1d7a20 */ /* 0x000fe40000410000 */
[----:B------:R-:W-:Y:S01]  /*11ce0*/  FMUL.FTZ R30, R30, c[0x0][0x320] ;  /* 0x0000c8001e1e7a20 */ /* 0x000fe20000410000 */
[----:B------:R-:W-:Y:S01]  /*11cf0*/  HMMA.16816.F32 R48, R216, R10, R48 ;  /* 0x0000000ad830723c */ /* 0x000fe20000001830 */
[----:B------:R2:W2:Y:S03]  /*11d00*/  MUFU.TANH R198, R22 ;  /* 0x0000001600c67308 */ /* 0x0004a60000002400 */
[----:B------:R-:W-:Y:S02]  /*11d10*/  FMUL.FTZ R31, R31, c[0x0][0x320] ;  /* 0x0000c8001f1f7a20 */ /* 0x000fe40000410000 */
[----:B------:R-:W-:Y:S02]  /*11d20*/  FMUL.FTZ R19, R37, c[0x0][0x320] ;  /* 0x0000c80025137a20 */ /* 0x000fe40000410000 */
[----:B------:R-:W-:Y:S03]  /*11d30*/  FMUL.FTZ R42, R42, c[0x0][0x320] ;  /* 0x0000c8002a2a7a20 */ /* 0x000fe60000410000 */
[----:B------:R3:W3:Y:S01]  /*11d40*/  MUFU.TANH R199, R23 ;  /* 0x0000001700c77308 */ /* 0x0006e20000002400 */
[----:B------:R-:W-:Y:S04]  /*11d50*/  FMUL.FTZ R43, R43, c[0x0][0x320] ;  /* 0x0000c8002b2b7a20 */ /* 0x000fe80000410000 */
[----:B-1----:R-:W-:Y:S02]  /*11d60*/  FMUL.FTZ R21, R45, c[0x0][0x320] ;  /* 0x0000c8002d157a20 */ /* 0x002fe40000410000 */
[----:B------:R-:W-:Y:S02]  /*11d70*/  FMUL.FTZ R46, R46, c[0x0][0x320] ;  /* 0x0000c8002e2e7a20 */ /* 0x000fe40000410000 */
[----:B------:R-:W-:Y:S01]  /*11d80*/  FMUL.FTZ R47, R47, c[0x0][0x320] ;  /* 0x0000c8002f2f7a20 */ /* 0x000fe20000410000 */
[----:B------:R1:W1:Y:S03]  /*11d90*/  MUFU.TANH R205, R24 ;  /* 0x0000001800cd7308 */ /* 0x0002660000002400 */
[----:B------:R-:W-:Y:S02]  /*11da0*/  FMUL.FTZ R14, R48, c[0x0][0x320] ;  /* 0x0000c800300e7a20 */ /* 0x000fe40000410000 */
[----:B--2---:R-:W-:Y:S02]  /*11db0*/  FMUL.FTZ R22, R36, c[0x0][0x320] ;  /* 0x0000c80024167a20 */ /* 0x004fe40000410000 */
[----:B------:R-:W-:Y:S02]  /*11dc0*/  FMUL.FTZ R13, R49, c[0x0][0x320] ;  /* 0x0000c800310d7a20 */ /* 0x000fe40000410000 */
[----:B------:R-:W-:Y:S01]  /*11dd0*/  FMUL.FTZ R20, R50, c[0x0][0x320] ;  /* 0x0000c80032147a20 */ /* 0x000fe20000410000 */
[----:B------:R2:W2:Y:S01]  /*11de0*/  MUFU.TANH R208, R25 ;  /* 0x0000001900d07308 */ /* 0x0004a20000002400 */
[----:B------:R-:W-:Y:S02]  /*11df0*/  FMUL.FTZ R18, R51, c[0x0][0x320] ;  /* 0x0000c80033127a20 */ /* 0x000fe40000410000 */
[----:B---3--:R-:W-:Y:S07]  /*11e00*/  FMUL.FTZ R23, R33, c[0x0][0x320] ;  /* 0x0000c80021177a20 */ /* 0x008fee0000410000 */
        /* <DEDUP_REMOVED lines=12> */
[----:B------:R-:W3:Y:S01]  /*11ed0*/  MUFU.TANH R16, R16 ;  /* 0x0000001000107308 */ /* 0x000ee20000002400 */
[----:B-1----:R-:W-:Y:S09]  /*11ee0*/  FMUL.FTZ R30, R35, c[0x0][0x320] ;  /* 0x0000c800231e7a20 */ /* 0x002ff20000410000 */
[----:B------:R-:W1:Y:S01]  /*11ef0*/  MUFU.TANH R17, R17 ;  /* 0x0000001100117308 */ /* 0x000e620000002400 */
[----:B--2---:R-:W-:Y:S09]  /*11f00*/  FMUL.FTZ R31, R34, c[0x0][0x320] ;  /* 0x0000c800221f7a20 */ /* 0x004ff20000410000 */
[----:B------:R-:W2:Y:S10]  /*11f10*/  MUFU.TANH R24, R24 ;  /* 0x0000001800187308 */ /* 0x000eb40000002400 */
        /* <DEDUP_REMOVED lines=52> */
[----:B------:R-:W5:Y:S04]  /*12260*/  SHFL.IDX PT, R5, R0, RZ, 0x181f ;  /* 0x00181fff00057589 */ /* 0x000f6800000e0000 */
[----:B------:R-:W1:Y:S04]  /*12270*/  SHFL.IDX PT, R12, R0, 0x1, 0x181f ;  /* 0x00381f00000c7f89 */ /* 0x000e6800000e0000 */
[----:B------:R-:W1:Y:S01]  /*12280*/  SHFL.IDX PT, R0, R0, 0x2, 0x181f ;  /* 0x00581f0000007f89 */ /* 0x000e6200000e0000 */
[CC--:B--2---:R-:W-:Y:S02]  /*12290*/  IADD3 R10, P1, R4.reuse, R248.reuse, RZ ;  /* 0x000000f8040a7210 */ /* 0x0c4fe40007f3e0ff */
[----:B----4-:R-:W-:Y:S04]  /*122a0*/  IADD3 R2, P0, R4, R249, RZ ;  /* 0x000000f904027210 */ /* 0x010fe80007f1e0ff */
[C---:B-----5:R-:W-:Y:S01]  /*122b0*/  IADD3.X R3, R5.reuse, R247, RZ, P0, !PT ;  /* 0x000000f705037210 */ /* 0x060fe200007fe4ff */
[--C-:B------:R-:W-:Y:S01]  /*122c0*/  IMAD.X R11, R5, 0x1, R246.reuse, P1 ;  /* 0x00000001050b7824 */ /* 0x100fe200008e06f6 */
[CC--:B------:R-:W-:Y:S02]  /*122d0*/  IADD3 R8, P0, R6.reuse, R249.reuse, RZ ;  /* 0x000000f906087210 */ /* 0x0c0fe40007f1e0ff */
[-C--:B------:R-:W-:Y:S01]  /*122e0*/  IADD3 R6, P2, R6, R248.reuse, RZ ;  /* 0x000000f806067210 */ /* 0x080fe20007f5e0ff */
[----:B---3--:R2:W-:Y:S01]  /*122f0*/  LDGSTS.E.BYPASS.LTC128B.128 [R15+0x5080], [R2.64], !P6 ;  /* 0x05080000020f7fae */ /* 0x0085e2000f101d56 */
[C---:B------:R-:W-:Y:S01]  /*12300*/  IADD3 R4, P1, R7.reuse, R249, RZ ;  /* 0x000000f907047210 */ /* 0x040fe20007f3e0ff */
[----:B-1----:R-:W-:Y:S02]  /*12310*/  IMAD.X R9, R12, 0x1, R247, P0 ;  /* 0x000000010c097824 */ /* 0x002fe400000e06f7 */
[----:B------:R1:W-:Y:S01]  /*12320*/  LDGSTS.E.BYPASS.LTC128B.128 [R15+0x6880], [R10.64], !P5 ;  /* 0x068800000a0f7fae */ /* 0x0003e2000e901d56 */
[----:B------:R-:W-:Y:S03]  /*12330*/  IADD3.X R5, R0, R247, RZ, P1, !PT ;  /* 0x000000f700057210 */ /* 0x000fe60000ffe4ff */
[----:B------:R1:W-:Y:S01]  /*12340*/  LDGSTS.E.BYPASS.LTC128B.128 [R15+0x5880], [R8.64], !P6 ;  /* 0x05880000080f7fae */ /* 0x0003e2000f101d56 */
[----:B--2---:R-:W-:Y:S01]  /*12350*/  IADD3 R2, P0, R7, R248, RZ ;  /* 0x000000f807027210 */ /* 0x004fe20007f1e0ff */
[--C-:B------:R-:W-:Y:S04]  /*12360*/  IMAD.X R7, R12, 0x1, R246.reuse, P2 ;  /* 0x000000010c077824 */ /* 0x100fe800010e06f6 */
[----:B------:R-:W-:Y:S01]  /*12370*/  IMAD.X R3, R0, 0x1, R246, P0 ;  /* 0x0000000100037824 */ /* 0x000fe200000e06f6 */
[----:B------:R1:W-:Y:S04]  /*12380*/  LDGSTS.E.BYPASS.LTC128B.128 [R15+0x7080], [R6.64], !P5 ;  /* 0x07080000060f7fae */ /* 0x0003e8000e901d56 */
[----:B------:R1:W-:Y:S04]  /*12390*/  LDGSTS.E.BYPASS.LTC128B.128 [R15+0x6080], [R4.64], !P6 ;  /* 0x06080000040f7fae */ /* 0x0003e8000f101d56 */
[----:B------:R1:W-:Y:S02]  /*123a0*/  LDGSTS.E.BYPASS.LTC128B.128 [R15+0x7880], [R2.64], !P5 ;  /* 0x07880000020f7fae */ /* 0x0003e4000e901d56 */
.L_x_1128:
        /* <DEDUP_REMOVED lines=15> */
[----:B------:R-:W1:Y:S01]  /*124a0*/  SHFL.IDX PT, R3, R4, RZ, 0x1c1f ;  /* 0x001c1fff04037589 */ /* 0x000e6200000e0000 */
[----:B------:R-:W-:Y:S04]  /*124b0*/  IADD3 R0, -R2, 0x1, R0 ;  /* 0x0000000102007810 */ /* 0x000fe80007ffe100 */
        /* <DEDUP_REMOVED lines=20> */
.L_x_1131:
[----:B------:R-:W-:Y:S04]  /*12600*/  MOV R8, c[0x0][0x32c] ;  /* 0x0000cb0000087a02 */ /* 0x000fe80000000f00 */
[----:B------:R-:W-:Y:S11]  /*12610*/  ISETP.NE.AND P0, PT, R8, 0x1, PT ;  /* 0x000000010800780c */ /* 0x000ff60003f05270 */
[----:B------:R-:W-:Y:S02]  /*12620*/  @!UPT UIADD3 URZ, URZ, URZ, URZ ;  /* 0x0000003f3f3ff290 */ /* 0x000fe4000fffe03f */
[----:B------:R-:W-:Y:S05]  /*12630*/  @P0 IMAD.HI.U32 R8, R3, c[0x0][0x330], RZ ;  /* 0x0000cc0003080a27 */ /* 0x000fea00078e00ff */
[----:B------:R-:W-:Y:S02]  /*12640*/  @P0 SHF.R.U32.HI R3, RZ, c[0x0][0x334], R8 ;  /* 0x0000cd00ff030a19 */ /* 0x000fe40000011608 */
.L_x_1132:
[----:B------:R-:W-:Y:S05]  /*12650*/  BSYNC B0 ;  /* 0x0000000000007941 */ /* 0x000fea0003800000 */
.L_x_1130:
[----:B------:R-:W-:Y:S05]  /*12660*/  IMAD R3, R3, c[0x0][0x32c], R7 ;  /* 0x0000cb0003037a24 */ /* 0x000fea00078e0207 */
[----:B------:R-:W-:Y:S02]  /*12670*/  IADD3 R8, R3, c[0x0][0x32c], RZ ;  /* 0x0000cb0003087a10 */ /* 0x000fe40007ffe0ff */
[----:B------:R-:W-:Y:S02]  /*12680*/  IMNMX R0, R0, R3, !PT ;  /* 0x0000000300007217 */ /* 0x000fe40007800200 */
[----:B------:R-:W-:Y:S02]  /*12690*/  IMNMX R2, R2, R8, PT ;  /* 0x0000000802027217 */ /* 0x000fe40003800200 */
.L_x_1129:
        /* <DEDUP_REMOVED lines=87> */
.L_x_1135:
[----:B------:R-:W-:Y:S04]  /*12c10*/  MOV R8, c[0x0][0x32c] ;  /* 0x0000cb0000087a02 */ /* 0x000fe80000000f00 */
[----:B------:R-:W-:Y:S11]  /*12c20*/  ISETP.NE.AND P0, PT, R8, 0x1, PT ;  /* 0x000000010800780c */ /* 0x000ff60003f05270 */
[----:B------:R-:W-:Y:S02]  /*12c30*/  @!UPT UIADD3 URZ, URZ, URZ, URZ ;  /* 0x0000003f3f3ff290 */ /* 0x000fe4000fffe03f */
[----:B------:R-:W-:Y:S05]  /*12c40*/  @P0 IMAD.HI.U32 R8, R3, c[0x0][0x330], RZ ;  /* 0x0000cc0003080a27 */ /* 0x000fea00078e00ff */
[----:B------:R-:W-:Y:S02]  /*12c50*/  @P0 SHF.R.U32.HI R3, RZ, c[0x0][0x334], R8 ;  /* 0x0000cd00ff030a19 */ /* 0x000fe40000011608 */
.L_x_1136:
[----:B------:R-:W-:Y:S05]  /*12c60*/  BSYNC B0 ;  /* 0x0000000000007941 */ /* 0x000fea0003800000 */
.L_x_1134:
[----:B------:R-:W-:Y:S05]  /*12c70*/  IMAD R3, R3, c[0x0][0x32c], R7 ;  /* 0x0000cb0003037a24 */ /* 0x000fea00078e0207 */
[----:B------:R-:W-:Y:S02]  /*12c80*/  IADD3 R8, R3, c[0x0][0x32c], RZ ;  /* 0x0000cb0003087a10 */ /* 0x000fe40007ffe0ff */
[----:B------:R-:W-:Y:S02]  /*12c90*/  IMNMX R0, R0, R3, !PT ;  /* 0x0000000300007217 */ /* 0x000fe40007800200 */
[----:B------:R-:W-:Y:S02]  /*12ca0*/  IMNMX R2, R2, R8, PT ;  /* 0x0000000802027217 */ /* 0x000fe40003800200 */
.L_x_1133:
        /* <DEDUP_REMOVED lines=85> */
.L_x_1139:
[----:B------:R-:W-:Y:S04]  /*13200*/  MOV R8, c[0x0][0x32c] ;  /* 0x0000cb0000087a02 */ /* 0x000fe80000000f00 */
[----:B------:R-:W-:Y:S11]  /*13210*/  ISETP.NE.AND P0, PT, R8, 0x1, PT ;  /* 0x000000010800780c */ /* 0x000ff60003f05270 */
[----:B------:R-:W-:Y:S02]  /*13220*/  @!UPT UIADD3 URZ, URZ, URZ, URZ ;  /* 0x0000003f3f3ff290 */ /* 0x000fe4000fffe03f */
[----:B------:R-:W-:Y:S05]  /*13230*/  @P0 IMAD.HI.U32 R8, R3, c[0x0][0x330], RZ ;  /* 0x0000cc0003080a27 */ /* 0x000fea00078e00ff */
[----:B------:R-:W-:Y:S02]  /*13240*/  @P0 SHF.R.U32.HI R3, RZ, c[0x0][0x334], R8 ;  /* 0x0000cd00ff030a19 */ /* 0x000fe40000011608 */
.L_x_1140:
[----:B------:R-:W-:Y:S05]  /*13250*/  BSYNC B0 ;  /* 0x0000000000007941 */ /* 0x000fea0003800000 */
.L_x_1138:
[----:B------:R-:W-:Y:S05]  /*13260*/  IMAD R3, R3, c[0x0][0x32c], R7 ;  /* 0x0000cb0003037a24 */ /* 0x000fea00078e0207 */
[----:B------:R-:W-:Y:S02]  /*13270*/  IADD3 R8, R3, c[0x0][0x32c], RZ ;  /* 0x0000cb0003087a10 */ /* 0x000fe40007ffe0ff */
[----:B------:R-:W-:Y:S02]  /*13280*/  IMNMX R0, R0, R3, !PT ;  /* 0x0000000300007217 */ /* 0x000fe40007800200 */
[----:B------:R-:W-:Y:S02]  /*13290*/  IMNMX R2, R2, R8, PT ;  /* 0x0000000802027217 */ /* 0x000fe40003800200 */
.L_x_1137:
        /* <DEDUP_REMOVED lines=85> */
.L_x_1143:
[----:B------:R-:W-:Y:S04]  /*137f0*/  MOV R4, c[0x0][0x32c] ;  /* 0x0000cb0000047a02 */ /* 0x000fe80000000f00 */
[----:B------:R-:W-:Y:S11]  /*13800*/  ISETP.NE.AND P0, PT, R4, 0x1, PT ;  /* 0x000000010400780c */ /* 0x000ff60003f05270 */
[----:B------:R-:W-:Y:S02]  /*13810*/  @!UPT UIADD3 URZ, URZ, URZ, URZ ;  /* 0x0000003f3f3ff290 */ /* 0x000fe4000fffe03f */
[----:B------:R-:W-:Y:S05]  /*13820*/  @P0 IMAD.HI.U32 R4, R3, c[0x0][0x330], RZ ;  /* 0x0000cc0003040a27 */ /* 0x000fea00078e00ff */
[----:B------:R-:W-:Y:S02]  /*13830*/  @P0 SHF.R.U32.HI R3, RZ, c[0x0][0x334], R4 ;  /* 0x0000cd00ff030a19 */ /* 0x000fe40000011604 */
.L_x_1144:
[----:B------:R-:W-:Y:S05]  /*13840*/  BSYNC B0 ;  /* 0x0000000000007941 */ /* 0x000fea0003800000 */
.L_x_1142:
[----:B------:R-:W-:Y:S05]  /*13850*/  IMAD R7, R3, c[0x0][0x32c], R7 ;  /* 0x0000cb0003077a24 */ /* 0x000fea00078e0207 */
[----:B------:R-:W-:Y:S02]  /*13860*/  IADD3 R3, R7, c[0x0][0x32c], RZ ;  /* 0x0000cb0007037a10 */ /* 0x000fe40007ffe0ff */
[----:B------:R-:W-:Y:S02]  /*13870*/  IMNMX R0, R0, R7, !PT ;  /* 0x0000000700007217 */ /* 0x000fe40007800200 */
[----:B------:R-:W-:Y:S02]  /*13880*/  IMNMX R2, R2, R3, PT ;  /* 0x0000000302027217 */ /* 0x000fe40003800200 */
.L_x_1141:
        /* <DEDUP_REMOVED lines=22> */
[----:B------:R-:W-:Y:S01]  /*139f0*/  PLOP3.LUT P0, PT, PT, PT, UP4, 0x40, 0x0 ;  /* 0x000000000000781c */ /* 0x000fe20003f0e848 */
[----:B------:R-:W-:Y:S01]  /*13a00*/  UISETP.NE.AND UP4, UPT, UR30, URZ, UPT ;  /* 0x0000003f1e00728c */ /* 0x000fe2000bf85270 */
[----:B------:R-:W-:Y:S02]  /*13a10*/  FMNMX.FTZ R137, R201, R137, !PT ;  /* 0x00000089c9897209 */ /* 0x000fe40007810000 */
[----:B------:R-:W-:Y:S02]  /*13a20*/  FMNMX.FTZ R3, R199, R3, !PT ;  /* 0x00000003c7037209 */ /* 0x000fe40007810000 */
[----:B------:R-:W-:Y:S02]  /*13a30*/  FMNMX.FTZ R137, R204, R137, !PT ;  /* 0x00000089cc897209 */ /* 0x000fe40007810000 */
[----:B------:R-:W-:Y:S02]  /*13a40*/  ISETP.GT.AND P0, PT, R0, RZ, P0 ;  /* 0x000000ff0000720c */ /* 0x000fe40000704270 */
[----:B------:R-:W-:Y:S02]  /*13a50*/  FMNMX.FTZ R137, R223, R137, !PT ;  /* 0x00000089df897209 */ /* 0x000fe40007810000 */
[----:B------:R-:W-:Y:S02]  /*13a60*/  ISETP.LT.OR P0, PT, R2, 0x1, P0 ;  /* 0x000000010200780c */ /* 0x000fe40000701670 */
[----:B------:R-:W-:Y:S02]  /*13a70*/  FMNMX.FTZ R3, R203, R3, !PT ;  /* 0x00000003cb037209 */ /* 0x000fe40007810000 */
[----:B------:R-:W-:Y:S02]  /*13a80*/  FSEL R5, R245, -INF , !P0 ;  /* 0xff800000f5057808 */ /* 0x000fe40004000000 */
[----:B------:R-:W-:Y:S02]  /*13a90*/  MOV R245, R33 ;  /* 0x0000002100f57202 */ /* 0x000fe40000000f00 */
        /* <DEDUP_REMOVED lines=12> */
[----:B------:R-:W-:Y:S01]  /*13b60*/  PLOP3.LUT P1, PT, PT, PT, UP2, 0x40, 0x0 ;  /* 0x000000000000781c */ /* 0x000fe20003f2e828 */
[----:B------:R-:W2:Y:S01]  /*13b70*/  SHFL.BFLY PT, R20, R3, 0x2, 0x1f ;  /* 0x0c401f0003147f89 */ /* 0x000ea200000e0000 */
[----:B------:R-:W-:Y:S01]  /*13b80*/  FMNMX.FTZ R4, R18, R4, !PT ;  /* 0x0000000412047209 */ /* 0x000fe20007810000 */
[----:B------:R-:W-:Y:S01]  /*13b90*/  UISETP.NE.AND UP2, UPT, UR28, URZ, UPT ;  /* 0x0000003f1c00728c */ /* 0x000fe2000bf45270 */
[----:B------:R-:W-:Y:S01]  /*13ba0*/  PLOP3.LUT P0, PT, PT, PT, UP1, 0x40, 0x0 ;  /* 0x000000000000781c */ /* 0x000fe20003f0e818 */
[----:B------:R-:W-:Y:S01]  /*13bb0*/  UISETP.NE.AND UP1, UPT, UR27, URZ, UPT ;  /* 0x0000003f1b00728c */ /* 0x000fe2000bf25270 */
[----:B------:R-:W-:Y:S02]  /*13bc0*/  FMNMX.FTZ R4, R205, R4, !PT ;  /* 0x00000004cd047209 */ /* 0x000fe40007810000 */
[----:B------:R-:W-:Y:S02]  /*13bd0*/  ISETP.GT.AND P1, PT, R0, 0x8, P1 ;  /* 0x000000080000780c */ /* 0x000fe40000f24270 */
[----:B------:R-:W-:Y:S02]  /*13be0*/  FMNMX.FTZ R4, R208, R4, !PT ;  /* 0x00000004d0047209 */ /* 0x000fe40007810000 */
[----:B------:R-:W-:Y:S02]  /*13bf0*/  ISETP.GT.AND P0, PT, R0, 0x9, P0 ;  /* 0x000000090000780c */ /* 0x000fe40000704270 */
[----:B------:R-:W-:Y:S02]  /*13c00*/  FMNMX.FTZ R4, R210, R4, !PT ;  /* 0x00000004d2047209 */ /* 0x000fe40007810000 */
[C---:B------:R-:W-:Y:S02]  /*13c10*/  ISETP.LT.OR P1, PT, R2.reuse, 0x9, P1 ;  /* 0x000000090200780c */ /* 0x040fe40000f21670 */
[----:B------:R-:W-:Y:S02]  /*13c20*/  ISETP.LT.OR P0, PT, R2, 0xa, P0 ;  /* 0x0000000a0200780c */ /* 0x000fe40000701670 */
[----:B------:R-:W-:Y:S01]  /*13c30*/  PLOP3.LUT P2, PT, PT, PT, UP3, 0x40, 0x0 ;  /* 0x000000000000781c */ /* 0x000fe20003f4e838 */
[----:B------:R-:W-:Y:S01]  /*13c40*/  UISETP.NE.AND UP3, UPT, UR29, URZ, UPT ;  /* 0x0000003f1d00728c */ /* 0x000fe2000bf65270 */
[----:B------:R-:W-:Y:S02]  /*13c50*/  FMNMX.FTZ R4, R211, R4, !PT ;  /* 0x00000004d3047209 */ /* 0x000fe40007810000 */
[----:B------:R-:W-:Y:S02]  /*13c60*/  FSEL R24, R215, -INF , !P1 ;  /* 0xff800000d7187808 */ /* 0x000fe40004800000 */
[----:B-1----:R-:W-:Y:S02]  /*13c70*/  FMNMX.FTZ R137, R137, R6, !PT ;  /* 0x0000000689897209 */ /* 0x002fe40007810000 */
[----:B--2---:R-:W-:Y:S02]  /*13c80*/  FMNMX.FTZ R3, R3, R20, !PT ;  /* 0x0000001403037209 */ /* 0x004fe40007810000 */
[----:B------:R-:W-:Y:S01]  /*13c90*/  FSEL R25, R214, -INF , !P0 ;  /* 0xff800000d6197808 */ /* 0x000fe20004000000 */
[----:B------:R-:W1:Y:S01]  /*13ca0*/  SHFL.BFLY PT, R6, R137, 0x1, 0x1f ;  /* 0x0c201f0089067f89 */ /* 0x000e6200000e0000 */
[----:B------:R-:W-:Y:S02]  /*13cb0*/  ISETP.GT.AND P2, PT, R0, 0x1, P2 ;  /* 0x000000010000780c */ /* 0x000fe40001744270 */
[----:B------:R-:W-:Y:S02]  /*13cc0*/  PLOP3.LUT P1, PT, PT, PT, UP6, 0x40, 0x0 ;  /* 0x000000000000781c */ /* 0x000fe40003f2e868 */
[----:B------:R-:W-:Y:S02]  /*13cd0*/  PLOP3.LUT P0, PT, PT, PT, UP5, 0x40, 0x0 ;  /* 0x000000000000781c */ /* 0x000fe40003f0e858 */
[----:B------:R-:W-:Y:S01]  /*13ce0*/  FMNMX.FTZ R4, R247, R4, !PT ;  /* 0x00000004f7047209 */ /* 0x000fe20007810000 */
[----:B------:R-:W2:Y:S01]  /*13cf0*/  SHFL.BFLY PT, R136, R3, 0x1, 0x1f ;  /* 0x0c201f0003887f89 */ /* 0x000ea200000e0000 */
[----:B------:R-:W-:Y:S02]  /*13d00*/  ISETP.LT.OR P2, PT, R2, 0x2, P2 ;  /* 0x000000020200780c */ /* 0x000fe40001741670 */
[C---:B------:R-:W-:Y:S02]  /*13d10*/  ISETP.GT.AND P1, PT, R0.reuse, 0x11, P1 ;  /* 0x000000110000780c */ /* 0x040fe40000f24270 */
[----:B------:R-:W-:Y:S02]  /*13d20*/  ISETP.GT.AND P0, PT, R0, 0x18, P0 ;  /* 0x000000180000780c */ /* 0x000fe40000704270 */
[----:B------:R-:W-:Y:S02]  /*13d30*/  FMNMX.FTZ R4, R248, R4, !PT ;  /* 0x00000004f8047209 */ /* 0x000fe40007810000 */
[----:B------:R-:W-:Y:S02]  /*13d40*/  FSEL R7, R244, -INF , !P2 ;  /* 0xff800000f4077808 */ /* 0x000fe40005000000 */
[C---:B------:R-:W-:Y:S02]  /*13d50*/  ISETP.LT.OR P1, PT, R2.reuse, 0x12, P1 ;  /* 0x000000120200780c */ /* 0x040fe40000f21670 */
[----:B------:R-:W-:Y:S02]  /*13d60*/  ISETP.LT.OR P0, PT, R2, 0x19, P0 ;  /* 0x000000190200780c */ /* 0x000fe40000701670 */
[----:B------:R-:W-:Y:S01]  /*13d70*/  PLOP3.LUT P2, PT, PT, PT, UP0, 0x40, 0x0 ;  /* 0x000000000000781c */ /* 0x000fe20003f4e808 */
[----:B------:R-:W-:Y:S01]  /*13d80*/  UISETP.NE.AND UP0, UPT, UR5, URZ, UPT ;  /* 0x0000003f0500728c */ /* 0x000fe2000bf05270 */
[----:B-1----:R-:W-:Y:S02]  /*13d90*/  FMNMX.FTZ R137, R137, R6, !PT ;  /* 0x0000000689897209 */ /* 0x002fe40007810000 */
[----:B------:R-:W-:Y:S02]  /*13da0*/  FMNMX.FTZ R6, R5, R139, !PT ;  /* 0x0000008b05067209 */ /* 0x000fe40007810000 */
[----:B------:R-:W-:Y:S01]  /*13db0*/  FMNMX.FTZ R4, R249, R4, !PT ;  /* 0x00000004f9047209 */ /* 0x000fe20007810000 */
[----:B------:R-:W-:Y:S01]  /*13dc0*/  FMUL.FTZ R141, R137, c[0x0][0x2d0] ;  /* 0x0000b400898d7a20 */ /* 0x000fe20000410000 */
[----:B------:R-:W-:Y:S02]  /*13dd0*/  FSEL R202, R220, -INF , !P1 ;  /* 0xff800000dcca7808 */ /* 0x000fe40004800000 */
[----:B------:R-:W-:Y:S02]  /*13de0*/  FMNMX.FTZ R6, R7, R6, !PT ;  /* 0x0000000607067209 */ /* 0x000fe40007810000 */
[----:B------:R-:W-:Y:S02]  /*13df0*/  FSEL R206, R213, -INF , !P0 ;  /* 0xff800000d5ce7808 */ /* 0x000fe40004000000 */
[----:B------:R-:W-:Y:S02]  /*13e00*/  ISETP.GT.AND P2, PT, R0, 0x10, P2 ;  /* 0x000000100000780c */ /* 0x000fe40001744270 */
[----:B------:R-:W-:Y:S02]  /*13e10*/  PLOP3.LUT P1, PT, PT, PT, UP4, 0x40, 0x0 ;  /* 0x000000000000781c */ /* 0x000fe40003f2e848 */
[----:B------:R-:W-:Y:S02]  /*13e20*/  PLOP3.LUT P0, PT, PT, PT, UP3, 0x40, 0x0 ;  /* 0x000000000000781c */ /* 0x000fe40003f0e838 */
[----:B------:R-:W-:Y:S02]  /*13e30*/  FMNMX.FTZ R4, R251, R4, !PT ;  /* 0x00000004fb047209 */ /* 0x000fe40007810000 */
[----:B--2---:R-:W-:Y:S02]  /*13e40*/  FMNMX.FTZ R136, R3, R136, !PT ;  /* 0x0000008803887209 */ /* 0x004fe40007810000 */
[----:B------:R-:W-:Y:S01]  /*13e50*/  FMNMX.FTZ R3, R24, R6, !PT ;  /* 0x0000000618037209 */ /* 0x000fe20007810000 */
[----:B------:R-:W1:Y:S01]  /*13e60*/  SHFL.BFLY PT, R20, R4, 0x2, 0x1f ;  /* 0x0c401f0004147f89 */ /* 0x000e6200000e0000 */
[----:B------:R-:W-:Y:S01]  /*13e70*/  ISETP.LT.OR P2, PT, R2, 0x11, P2 ;  /* 0x000000110200780c */ /* 0x000fe20001741670 */
[----:B------:R-:W-:Y:S01]  /*13e80*/  FMUL.FTZ R142, R136, c[0x0][0x2d0] ;  /* 0x0000b400888e7a20 */ /* 0x000fe20000410000 */
[C---:B------:R-:W-:Y:S02]  /*13e90*/  ISETP.GT.AND P1, PT, R0.reuse, 0x19, P1 ;  /* 0x000000190000780c */ /* 0x040fe40000f24270 */
[----:B------:R-:W-:Y:S02]  /*13ea0*/  ISETP.GT.AND P0, PT, R0, 0x20, P0 ;  /* 0x000000200000780c */ /* 0x000fe40000704270 */
[----:B------:R-:W-:Y:S02]  /*13eb0*/  FMNMX.FTZ R3, R25, R3, !PT ;  /* 0x0000000319037209 */ /* 0x000fe40007810000 */
[----:B------:R-:W-:Y:S02]  /*13ec0*/  FSEL R200, R221, -INF , !P2 ;  /* 0xff800000ddc87808 */ /* 0x000fe40005000000 */
[C---:B------:R-:W-:Y:S02]  /*13ed0*/  ISETP.LT.OR P1, PT, R2.reuse, 0x1a, P1 ;  /* 0x0000001a0200780c */ /* 0x040fe40000f21670 */
[----:B------:R-:W-:Y:S02]  /*13ee0*/  ISETP.LT.OR P0, PT, R2, 0x21, P0 ;  /* 0x000000210200780c */ /* 0x000fe40000701670 */
[----:B------:R-:W-:Y:S02]  /*13ef0*/  FSEL R209, R212, -INF , !P1 ;  /* 0xff800000d4d17808 */ /* 0x000fe40004800000 */
[----:B------:R-:W-:Y:S02]  /*13f00*/  FSEL R212, R42, -INF , !P0 ;  /* 0xff8000002ad47808 */ /* 0x000fe40004000000 */
[----:B------:R-:W-:Y:S02]  /*13f10*/  FMNMX.FTZ R3, R200, R3, !PT ;  /* 0x00000003c8037209 */ /* 0x000fe40007810000 */
[----:B------:R-:W-:Y:S02]  /*13f20*/  PLOP3.LUT P0, PT, PT, PT, UP1, 0x40, 0x0 ;  /* 0x000000000000781c */ /* 0x000fe40003f0e818 */
        /* <DEDUP_REMOVED lines=16> */
[----:B------:R-:W-:Y:S02]  /*14030*/  FSETP.NEU.FTZ.AND P1, PT, R136, -INF , PT ;  /* 0xff8000008800780b */ /* 0x000fe40003f3d000 */
[----:B------:R-:W-:Y:S01]  /*14040*/  FMNMX.FTZ R0, R214, R0, !PT ;  /* 0x00000000d6007209 */ /* 0x000fe20007810000 */
[----:B------:R-:W1:Y:S01]  /*14050*/  SHFL.BFLY PT, R135, R4, 0x1, 0x1f ;  /* 0x0c201f0004877f89 */ /* 0x000e6200000e0000 */
[----:B------:R-:W-:Y:S02]  /*14060*/  ISETP.LT.OR P0, PT, R2, 0x2a, P0 ;  /* 0x0000002a0200780c */ /* 0x000fe40000701670 */
[----:B------:R-:W-:Y:S02]  /*14070*/  FSEL R142, R142, RZ, P1 ;  /* 0x000000ff8e8e7208 */ /* 0x000fe40000800000 */
[----:B------:R-:W-:Y:S02]  /*14080*/  FSEL R140, R47, -INF , !P0 ;  /* 0xff8000002f8c7808 */ /* 0x000fe40004000000 */
[----:B------:R-:W-:Y:S01]  /*14090*/  FMNMX.FTZ R0, R213, R0, !PT ;  /* 0x00000000d5007209 */ /* 0x000fe20007810000 */
[--C-:B------:R-:W-:Y:S01]  /*140a0*/  FFMA.FTZ R3, R19, c[0x0][0x2d0], -R142.reuse ;  /* 0x0000b40013037a23 */ /* 0x100fe2000001088e */
[----:B------:R-:W-:Y:S01]  /*140b0*/  FSETP.NEU.FTZ.AND P2, PT, R137, -INF , PT ;  /* 0xff8000008900780b */ /* 0x000fe20003f5d000 */
[--C-:B------:R-:W-:Y:S01]  /*140c0*/  FFMA.FTZ R13, R13, c[0x0][0x2d0], -R142.reuse ;  /* 0x0000b4000d0d7a23 */ /* 0x100fe2000001088e */
[----:B------:R-:W-:Y:S01]  /*140d0*/  FMNMX.FTZ R0, R140, R0, !PT ;  /* 0x000000008c007209 */ /* 0x000fe20007810000 */
[----:B------:R2:W-:Y:S01]  /*140e0*/  MUFU.EX2 R244, R3 ;  /* 0x0000000300f47308 */ /* 0x0005e20000000800 */
[----:B------:R-:W-:Y:S01]  /*140f0*/  FSEL R141, R141, RZ, P2 ;  /* 0x000000ff8d8d7208 */ /* 0x000fe20001000000 */
[--C-:B------:R-:W-:Y:S02]  /*14100*/  FFMA.FTZ R9, R9, c[0x0][0x2d0], -R142.reuse ;  /* 0x0000b40009097a23 */ /* 0x100fe4000001088e */
[----:B------:R-:W2:Y:S01]  /*14110*/  SHFL.BFLY PT, R2, R0, 0x2, 0x1f ;  /* 0x0c401f0000027f89 */ /* 0x000ea200000e0000 */
[----:B------:R-:W-:Y:S02]  /*14120*/  FFMA.FTZ R14, R14, c[0x0][0x2d0], -R142 ;  /* 0x0000b4000e0e7a23 */ /* 0x000fe4000001088e */
[--C-:B------:R-:W-:Y:S02]  /*14130*/  FFMA.FTZ R10, R10, c[0x0][0x2d0], -R141.reuse ;  /* 0x0000b4000a0a7a23 */ /* 0x100fe4000001088d */
[--C-:B------:R-:W-:Y:S01]  /*14140*/  FFMA.FTZ R15, R15, c[0x0][0x2d0], -R141.reuse ;  /* 0x0000b4000f0f7a23 */ /* 0x100fe2000001088d */
[----:B------:R-:W-:Y:S01]  /*14150*/  MUFU.EX2 R33, R13 ;  /* 0x0000000d00217308 */ /* 0x000fe20000000800 */
[--C-:B------:R-:W-:Y:S01]  /*14160*/  FFMA.FTZ R16, R16, c[0x0][0x2d0], -R141.reuse ;  /* 0x0000b40010107a23 */ /* 0x100fe2000001088d */
[----:B-1----:R-:W-:Y:S01]  /*14170*/  FMNMX.FTZ R135, R4, R135, !PT ;  /* 0x0000008704877209 */ /* 0x002fe20007810000 */
[----:B------:R-:W-:Y:S03]  /*14180*/  FFMA.FTZ R17, R17, c[0x0][0x2d0], -R141 ;  /* 0x0000b40011117a23 */ /* 0x000fe6000001088d */
[C---:B------:R-:W-:Y:S01]  /*14190*/  FSETP.NEU.FTZ.AND P0, PT, R135.reuse, -INF , PT ;  /* 0xff8000008700780b */ /* 0x040fe20003f1d000 */
[----:B------:R-:W-:Y:S03]  /*141a0*/  FMUL.FTZ R143, R135, c[0x0][0x2d0] ;  /* 0x0000b400878f7a20 */ /* 0x000fe60000410000 */
[----:B------:R-:W-:Y:S02]  /*141b0*/  MUFU.EX2 R21, R10 ;  /* 0x0000000a00157308 */ /* 0x000fe40000000800 */
[----:B------:R-:W-:Y:S05]  /*141c0*/  FSEL R143, R143, RZ, P0 ;  /* 0x000000ff8f8f7208 */ /* 0x000fea0000000000 */
[--C-:B------:R-:W-:Y:S01]  /*141d0*/  FFMA.FTZ R8, R8, c[0x0][0x2d0], -R143.reuse ;  /* 0x0000b40008087a23 */ /* 0x100fe2000001088f */
[----:B--2---:R-:W-:Y:S01]  /*141e0*/  FMNMX.FTZ R3, R0, R2, !PT ;  /* 0x0000000200037209 */ /* 0x004fe20007810000 */
[--C-:B------:R-:W-:Y:S01]  /*141f0*/  FFMA.FTZ R2, R18, c[0x0][0x2d0], -R143.reuse ;  /* 0x0000b40012027a23 */ /* 0x100fe2000001088f */
[----:B------:R-:W-:Y:S01]  /*14200*/  FSEL R0, R137, RZ, P2 ;  /* 0x000000ff89007208 */ /* 0x000fe20001000000 */
[----:B------:R-:W-:Y:S01]  /*14210*/  MUFU.EX2 R31, R15 ;  /* 0x0000000f001f7308 */ /* 0x000fe20000000800 */
[--C-:B------:R-:W-:Y:S01]  /*14220*/  FFMA.FTZ R12, R12, c[0x0][0x2d0], -R143.reuse ;  /* 0x0000b4000c0c7a23 */ /* 0x100fe2000001088f */
[----:B------:R-:W1:Y:S01]  /*14230*/  SHFL.BFLY PT, R4, R3, 0x1, 0x1f ;  /* 0x0c201f0003047f89 */ /* 0x000e6200000e0000 */
[----:B------:R-:W-:Y:S02]  /*14240*/  FFMA.FTZ R11, R11, c[0x0][0x2d0], -R143 ;  /* 0x0000b4000b0b7a23 */ /* 0x000fe4000001088f */
[----:B------:R-:W-:Y:S04]  /*14250*/  FADD.FTZ R0, -R0, R132 ;  /* 0x0000008400007221 */ /* 0x000fe80000010100 */
[----:B------:R-:W-:Y:S01]  /*14260*/  FMUL.FTZ R0, R0, c[0x0][0x2d0] ;  /* 0x0000b40000007a20 */ /* 0x000fe20000410000 */
[----:B------:R2:W-:Y:S10]  /*14270*/  MUFU.EX2 R221, R2 ;  /* 0x0000000200dd7308 */ /* 0x0005f40000000800 */
[----:B------:R3:W4:Y:S01]  /*14280*/  MUFU.EX2 R133, R0 ;  /* 0x0000000000857308 */ /* 0x0007220000000800 */
[----:B-1----:R-:W-:Y:S09]  /*14290*/  FMNMX.FTZ R3, R4, R3, !PT ;  /* 0x0000000304037209 */ /* 0x002ff20007810000 */
[----:B------:R1:W-:Y:S01]  /*142a0*/  MUFU.EX2 R28, R16 ;  /* 0x00000010001c7308 */ /* 0x0003e20000000800 */
[----:B--2---:R-:W-:Y:S05]  /*142b0*/  FSEL R2, R136, RZ, P1 ;  /* 0x000000ff88027208 */ /* 0x004fea0000800000 */
[----:B------:R-:W-:Y:S04]  /*142c0*/  FADD.FTZ R2, -R2, R134 ;  /* 0x0000008602027221 */ /* 0x000fe80000010100 */
[----:B------:R-:W2:Y:S01]  /*142d0*/  MUFU.EX2 R51, R17 ;  /* 0x0000001100337308 */ /* 0x000ea20000000800 */
[----:B------:R-:W-:Y:S02]  /*142e0*/  FMUL.FTZ R134, R3, c[0x0][0x2d0] ;  /* 0x0000b40003867a20 */ /* 0x000fe40000410000 */
[----:B------:R-:W-:Y:S01]  /*142f0*/  FMUL.FTZ R2, R2, c[0x0][0x2d0] ;  /* 0x0000b40002027a20 */ /* 0x000fe20000410000 */
[----:B---3--:R-:W-:Y:S01]  /*14300*/  FSEL R0, R135, RZ, P0 ;  /* 0x000000ff87007208 */ /* 0x008fe20000000000 */
[----:B----4-:R-:W-:Y:S01]  /*14310*/  FMUL.FTZ R48, R133, R188 ;  /* 0x000000bc85307220 */ /* 0x010fe20000410000 */
[----:B------:R-:W-:Y:S01]  /*14320*/  FSETP.NEU.FTZ.AND P0, PT, R3, -INF , PT ;  /* 0xff8000000300780b */ /* 0x000fe20003f1d000 */
[C---:B------:R-:W-:Y:S02]  /*14330*/  FMUL.FTZ R49, R133.reuse, R189 ;  /* 0x000000bd85317220 */ /* 0x040fe40000410000 */
[----:B------:R-:W-:Y:S01]  /*14340*/  FADD.FTZ R0, -R0, R138 ;  /* 0x0000008a00007221 */ /* 0x000fe20000010100 */
[----:B------:R-:W3:Y:S01]  /*14350*/  MUFU.EX2 R132, R2 ;  /* 0x0000000200847308 */ /* 0x000ee20000000800 */
[----:B------:R-:W-:Y:S01]  /*14360*/  FSEL R134, R134, RZ, P0 ;  /* 0x000000ff86867208 */ /* 0x000fe20000000000 */
[----:B------:R-:W-:Y:S01]  /*14370*/  FMUL.FTZ R52, R133, R52 ;  /* 0x0000003485347220 */ /* 0x000fe20000410000 */
[----:B------:R-:W-:Y:S01]  /*14380*/  MOV R138, R21 ;  /* 0x00000015008a7202 */ /* 0x000fe20000000f00 */
[----:B------:R-:W-:Y:S01]  /*14390*/  FMUL.FTZ R0, R0, c[0x0][0x2d0] ;  /* 0x0000b40000007a20 */ /* 0x000fe20000410000 */
[----:B------:R-:W4:Y:S01]  /*143a0*/  LDSM.16.MT88.4 R20, [R225+0x2080] ;  /* 0x00208000e114783b */ /* 0x000f220000004200 */
[--C-:B------:R-:W-:Y:S01]  /*143b0*/  FFMA.FTZ R4, R25, c[0x0][0x2d0], -R134.reuse ;  /* 0x0000b40019047a23 */ /* 0x100fe20000010886 */
[----:B------:R-:W-:Y:S01]  /*143c0*/  F2FP.PACK_AB R192, R31, R138 ;  /* 0x0000008a1fc0723e */ /* 0x000fe200000000ff */
[--C-:B------:R-:W-:Y:S02]  /*143d0*/  FFMA.FTZ R5, R5, c[0x0][0x2d0], -R134.reuse ;  /* 0x0000b40005057a23 */ /* 0x100fe40000010886 */
[----:B------:R5:W5:Y:S01]  /*143e0*/  MUFU.EX2 R2, R0 ;  /* 0x0000000000027308 */ /* 0x000b620000000800 */
[C---:B-1----:R-:W-:Y:S01]  /*143f0*/  FMUL.FTZ R16, R133.reuse, R156 ;  /* 0x0000009c85107220 */ /* 0x042fe20000410000 */
[----:B------:R-:W-:Y:S01]  /*14400*/  MOV R156, R31 ;  /* 0x0000001f009c7202 */ /* 0x000fe20000000f00 */
        /* <DEDUP_REMOVED lines=11> */
[----:B------:R-:W2:Y:S01]  /*144c0*/  MUFU.EX2 R27, R14 ;  /* 0x0000000e001b7308 */ /* 0x000ea20000000800 */
[----:B------:R-:W-:Y:S01]  /*144d0*/  MOV R159, R28 ;  /* 0x0000001c009f7202 */ /* 0x000fe20000000f00 */
[C---:B------:R-:W-:Y:S01]  /*144e0*/  FMUL.FTZ R34, R132.reuse, R174 ;  /* 0x000000ae84227220 */ /* 0x040fe20000410000 */
[----:B------:R-:W-:Y:S01]  /*144f0*/  MOV R174, R221 ;  /* 0x000000dd00ae7202 */ /* 0x000fe20000000f00 */
[--C-:B-----5:R-:W-:Y:S02]  /*14500*/  FFMA.FTZ R0, R7, c[0x0][0x2d0], -R134.reuse ;  /* 0x0000b40007007a23 */ /* 0x120fe40000010886 */
[----:B------:R-:W-:Y:S02]  /*14510*/  FMUL.FTZ R7, R132, R147 ;  /* 0x0000009384077220 */ /* 0x000fe40000410000 */
[C---:B------:R-:W-:Y:S02]  /*14520*/  FMUL.FTZ R13, R2.reuse, R153 ;  /* 0x00000099020d7220 */ /* 0x040fe40000410000 */
[----:B------:R3:W-:Y:S01]  /*14530*/  MUFU.EX2 R216, R0 ;  /* 0x0000000000d87308 */ /* 0x0007e20000000800 */
[C---:B------:R-:W-:Y:S02]  /*14540*/  FMUL.FTZ R25, R2.reuse, R165 ;  /* 0x000000a502197220 */ /* 0x040fe40000410000 */
[C---:B------:R-:W-:Y:S02]  /*14550*/  FMUL.FTZ R45, R2.reuse, R185 ;  /* 0x000000b9022d7220 */ /* 0x040fe40000410000 */
[C---:B-1----:R-:W-:Y:S02]  /*14560*/  FMUL.FTZ R9, R2.reuse, R149 ;  /* 0x0000009502097220 */ /* 0x042fe40000410000 */
[C---:B------:R-:W-:Y:S02]  /*14570*/  FMUL.FTZ R44, R2.reuse, R184 ;  /* 0x000000b8022c7220 */ /* 0x040fe40000410000 */
[----:B------:R-:W-:Y:S01]  /*14580*/  FMUL.FTZ R28, R2, R168 ;  /* 0x000000a8021c7220 */ /* 0x000fe20000410000 */
[----:B------:R1:W5:Y:S01]  /*14590*/  MUFU.EX2 R215, R5 ;  /* 0x0000000500d77308 */ /* 0x0003620000000800 */
[----:B------:R-:W-:Y:S02]  /*145a0*/  FMUL.FTZ R35, R132, R175 ;  /* 0x000000af84237220 */ /* 0x000fe40000410000 */
[----:B------:R-:W-:Y:S01]  /*145b0*/  FMUL.FTZ R40, R2, R180 ;  /* 0x000000b402287220 */ /* 0x000fe20000410000 */
[----:B--2---:R-:W-:Y:S01]  /*145c0*/  F2FP.PACK_AB R195, R244, R27 ;  /* 0x0000001bf4c3723e */ /* 0x004fe200000000ff */
[----:B------:R-:W-:Y:S01]  /*145d0*/  FMUL.FTZ R41, R2, R181 ;  /* 0x000000b502297220 */ /* 0x000fe20000410000 */
[----:B------:R-:W-:Y:S01]  /*145e0*/  MOV R181, R159 ;  /* 0x0000009f00b57202 */ /* 0x000fe20000000f00 */
[C---:B------:R-:W-:Y:S02]  /*145f0*/  FMUL.FTZ R50, R132.reuse, R190 ;  /* 0x000000be84327220 */ /* 0x040fe40000410000 */
[C---:B------:R-:W-:Y:S01]  /*14600*/  FMUL.FTZ R54, R132.reuse, R54 ;  /* 0x0000003684367220 */ /* 0x040fe20000410000 */
[----:B------:R2:W-:Y:S01]  /*14610*/  MUFU.EX2 R219, R4 ;  /* 0x0000000400db7308 */ /* 0x0005e20000000800 */
[----:B------:R-:W-:Y:S02]  /*14620*/  FMUL.FTZ R55, R132, R55 ;  /* 0x0000003784377220 */ /* 0x000fe40000410000 */
[----:B------:R-:W-:Y:S02]  /*14630*/  FMUL.FTZ R56, R2, R56 ;  /* 0x0000003802387220 */ /* 0x000fe40000410000 */
[----:B---3--:R-:W-:Y:S02]  /*14640*/  FFMA.FTZ R0, R24, c[0x0][0x2d0], -R134 ;  /* 0x0000b40018007a23 */ /* 0x008fe40000010886 */
[C---:B------:R-:W-:Y:S02]  /*14650*/  FMUL.FTZ R24, R2.reuse, R164 ;  /* 0x000000a402187220 */ /* 0x040fe40000410000 */
[C---:B------:R-:W-:Y:S01]  /*14660*/  FMUL.FTZ R57, R2.reuse, R57 ;  /* 0x0000003902397220 */ /* 0x040fe20000410000 */
[----:B------:R3:W3:Y:S01]  /*14670*/  MUFU.EX2 R217, R0 ;  /* 0x0000000000d97308 */ /* 0x0006e20000000800 */
[C---:B------:R-:W-:Y:S02]  /*14680*/  FMUL.FTZ R60, R2.reuse, R60 ;  /* 0x0000003c023c7220 */ /* 0x040fe40000410000 */
[----:B------:R-:W-:Y:S02]  /*14690*/  FMUL.FTZ R61, R2, R61 ;  /* 0x0000003d023d7220 */ /* 0x000fe40000410000 */
[C---:B-1----:R-:W-:Y:S01]  /*146a0*/  FMUL.FTZ R5, R133.reuse, R145 ;  /* 0x0000009185057220 */ /* 0x042fe20000410000 */
[----:B-----5:R-:W-:Y:S01]  /*146b0*/  F2FP.PACK_AB R145, R216, R215 ;  /* 0x000000d7d891723e */ /* 0x020fe200000000ff */
[C---:B------:R-:W-:Y:S02]  /*146c0*/  FMUL.FTZ R66, R132.reuse, R66 ;  /* 0x0000004284427220 */ /* 0x040fe40000410000 */
[C---:B------:R-:W-:Y:S01]  /*146d0*/  FMUL.FTZ R67, R132.reuse, R67 ;  /* 0x0000004384437220 */ /* 0x040fe20000410000 */
[----:B------:R1:W5:Y:S01]  /*146e0*/  MUFU.EX2 R30, R8 ;  /* 0x00000008001e7308 */ /* 0x0003620000000800 */
[C---:B------:R-:W-:Y:S02]  /*146f0*/  FMUL.FTZ R70, R132.reuse, R70 ;  /* 0x0000004684467220 */ /* 0x040fe40000410000 */
[----:B------:R-:W-:Y:S02]  /*14700*/  FMUL.FTZ R71, R132, R71 ;  /* 0x0000004784477220 */ /* 0x000fe40000410000 */
[----:B--2---:R-:W-:Y:S02]  /*14710*/  FMUL.FTZ R4, R133, R144 ;  /* 0x0000009085047220 */ /* 0x004fe40000410000 */
[C---:B------:R-:W-:Y:S02]  /*14720*/  FMUL.FTZ R72, R2.reuse, R72 ;  /* 0x0000004802487220 */ /* 0x040fe40000410000 */
[C---:B------:R-:W-:Y:S01]  /*14730*/  FMUL.FTZ R73, R2.reuse, R73 ;  /* 0x0000004902497220 */ /* 0x040fe20000410000 */
[----:B------:R-:W2:Y:S01]  /*14740*/  MUFU.EX2 R29, R12 ;  /* 0x0000000c001d7308 */ /* 0x000ea20000000800 */
[C---:B------:R-:W-:Y:S02]  /*14750*/  FMUL.FTZ R76, R2.reuse, R76 ;  /* 0x0000004c024c7220 */ /* 0x040fe40000410000 */
[----:B------:R-:W-:Y:S01]  /*14760*/  FMUL.FTZ R77, R2, R77 ;  /* 0x0000004d024d7220 */ /* 0x000fe20000410000 */
[----:B---3--:R-:W-:Y:S01]  /*14770*/  FSEL R0, R3, RZ, P0 ;  /* 0x000000ff03007208 */ /* 0x008fe20000000000 */
[----:B------:R-:W-:Y:S01]  /*14780*/  FMUL.FTZ R80, R133, R80 ;  /* 0x0000005085507220 */ /* 0x000fe20000410000 */
[----:B------:R-:W-:Y:S01]  /*14790*/  F2FP.PACK_AB R147, R219, R217 ;  /* 0x000000d9db93723e */ /* 0x000fe200000000ff */
[C---:B------:R-:W-:Y:S01]  /*147a0*/  FMUL.FTZ R81, R133.reuse, R81 ;  /* 0x0000005185517220 */ /* 0x040fe20000410000 */
[----:B------:R-:W-:Y:S01]  /*147b0*/  PLOP3.LUT P0, PT, PT, PT, UP0, 0x80, 0x0 ;  /* 0x000000000000781c */ /* 0x000fe20003f0f008 */
[----:B------:R-:W-:Y:S01]  /*147c0*/  FADD.FTZ R0, -R0, R139 ;  /* 0x0000008b00007221 */ /* 0x000fe20000010100 */
[----:B------:R-:W3:Y:S01]  /*147d0*/  MUFU.EX2 R26, R11 ;  /* 0x0000000b001a7308 */ /* 0x000ee20000000800 */
[----:B------:R-:W-:Y:S01]  /*147e0*/  MOV R139, R33 ;  /* 0x00000021008b7202 */ /* 0x000fe20000000f00 */
[----:B------:R-:W-:Y:S01]  /*147f0*/  FMUL.FTZ R33, R133, R173 ;  /* 0x000000ad85217220 */ /* 0x000fe20000410000 */
[----:B------:R-:W-:Y:S01]  /*14800*/  MOV R173, R244 ;  /* 0x000000f400ad7202 */ /* 0x000fe20000000f00 */
[----:B------:R-:W-:Y:S01]  /*14810*/  FMUL.FTZ R0, R0, c[0x0][0x2d0] ;  /* 0x0000b40000007a20 */ /* 0x000fe20000410000 */
[----:B------:R-:W-:Y:S01]  /*14820*/  F2FP.PACK_AB R193, R139, R220 ;  /* 0x000000dc8bc1723e */ /* 0x000fe200000000ff */
[----:B-1----:R-:W-:Y:S01]  /*14830*/  FMUL.FTZ R8, R2, R148 ;  /* 0x0000009402087220 */ /* 0x002fe20000410000 */
[----:B-----5:R-:W-:Y:S01]  /*14840*/  MOV R157, R30 ;  /* 0x0000001e009d7202 */ /* 0x020fe20000000f00 */
[C---:B------:R-:W-:Y:S02]  /*14850*/  FMUL.FTZ R82, R132.reuse, R82 ;  /* 0x0000005284527220 */ /* 0x040fe40000410000 */
[----:B------:R-:W1:Y:S01]  /*14860*/  MUFU.EX2 R0, R0 ;  /* 0x0000000000007308 */ /* 0x000e620000000800 */
[----:B------:R-:W-:Y:S01]  /*14870*/  MOV R180, R157 ;  /* 0x0000009d00b47202 */ /* 0x000fe20000000f00 */
[-C--:B----4-:R-:W-:Y:S01]  /*14880*/  HMMA.16816.F32 R4, R192, R20.reuse, R4 ;  /* 0x00000014c004723c */ /* 0x090fe20000001804 */
[----:B------:R-:W-:Y:S01]  /*14890*/  FMUL.FTZ R83, R132, R83 ;  /* 0x0000005384537220 */ /* 0x000fe20000410000 */
[----:B--2---:R-:W-:Y:S01]  /*148a0*/  F2FP.PACK_AB R144, R29, R30 ;  /* 0x0000001e1d90723e */ /* 0x004fe200000000ff */
[C---:B------:R-:W-:Y:S01]  /*148b0*/  FMUL.FTZ R12, R2.reuse, R152 ;  /* 0x00000098020c7220 */ /* 0x040fe20000410000 */
[----:B------:R-:W-:Y:S01]  /*148c0*/  MOV R158, R29 ;  /* 0x0000001d009e7202 */ /* 0x000fe20000000f00 */
[----:B------:R-:W-:Y:S02]  /*148d0*/  FMUL.FTZ R29, R2, R169 ;  /* 0x000000a9021d7220 */ /* 0x000fe40000410000 */
[C---:B------:R-:W-:Y:S01]  /*148e0*/  FMUL.FTZ R84, R133.reuse, R84 ;  /* 0x0000005485547220 */ /* 0x040fe20000410000 */
[----:B------:R-:W-:Y:S01]  /*148f0*/  MOV R168, R158 ;  /* 0x0000009e00a87202 */ /* 0x000fe20000000f00 */
[----:B------:R-:W-:Y:S03]  /*14900*/  FMUL.FTZ R85, R133, R85 ;  /* 0x0000005585557220 */ /* 0x000fe60000410000 */
[----:B---3--:R-:W-:Y:S01]  /*14910*/  F2FP.PACK_AB R146, R221, R26 ;  /* 0x0000001add92723e */ /* 0x008fe200000000ff */
[C---:B------:R-:W-:Y:S02]  /*14920*/  FMUL.FTZ R86, R132.reuse, R86 ;  /* 0x0000005684567220 */ /* 0x040fe40000410000 */
[----:B------:R-:W-:Y:S02]  /*14930*/  FMUL.FTZ R87, R132, R87 ;  /* 0x0000005784577220 */ /* 0x000fe40000410000 */
[C---:B------:R-:W-:Y:S02]  /*14940*/  FMUL.FTZ R88, R2.reuse, R88 ;  /* 0x0000005802587220 */ /* 0x040fe40000410000 */
[C---:B------:R-:W-:Y:S02]  /*14950*/  FMUL.FTZ R89, R2.reuse, R89 ;  /* 0x0000005902597220 */ /* 0x040fe40000410000 */
[----:B------:R-:W-:Y:S02]  /*14960*/  FMUL.FTZ R92, R2, R92 ;  /* 0x0000005c025c7220 */ /* 0x000fe40000410000 */
[C---:B-1----:R-:W-:Y:S02]  /*14970*/  FMUL.FTZ R10, R0.reuse, R150 ;  /* 0x00000096000a7220 */ /* 0x042fe40000410000 */
        /* <DEDUP_REMOVED lines=13> */
[C---:B------:R-:W-:Y:S01]  /*14a50*/  FMUL.FTZ R21, R133.reuse, R161 ;  /* 0x000000a185157220 */ /* 0x040fe20000410000 */
[C---:B------:R-:W-:Y:S01]  /*14a60*/  HMMA.16816.F32 R16, R192.reuse, R22, R16 ;  /* 0x00000016c010723c */ /* 0x040fe20000001810 */
[----:B------:R-:W-:Y:S03]  /*14a70*/  MOV R161, R26 ;  /* 0x0000001a00a17202 */ /* 0x000fe60000000f00 */
[C---:B------:R-:W-:Y:S01]  /*14a80*/  FMUL.FTZ R26, R0.reuse, R166 ;  /* 0x000000a6001a7220 */ /* 0x040fe20000410000 */
[----:B------:R-:W-:Y:S01]  /*14a90*/  MOV R175, R161 ;  /* 0x000000a100af7202 */ /* 0x000fe20000000f00 */
[----:B------:R-:W-:Y:S01]  /*14aa0*/  FMUL.FTZ R31, R0, R171 ;  /* 0x000000ab001f7220 */ /* 0x000fe20000410000 */
[----:B------:R-:W-:Y:S01]  /*14ab0*/  LDSM.16.MT88.4 R164, [R227+0x2880] ;  /* 0x00288000e3a4783b */ /* 0x000fe20000004200 */
[C---:B------:R-:W-:Y:S04]  /*14ac0*/  FMUL.FTZ R23, R132.reuse, R163 ;  /* 0x000000a384177220 */ /* 0x040fe80000410000 */
[C---:B------:R-:W-:Y:S01]  /*14ad0*/  FMUL.FTZ R22, R132.reuse, R162 ;  /* 0x000000a284167220 */ /* 0x040fe20000410000 */
[----:B------:R-:W-:Y:S01]  /*14ae0*/  MOV R162, R32 ;  /* 0x0000002000a27202 */ /* 0x000fe20000000f00 */
[C---:B------:R-:W-:Y:S01]  /*14af0*/  FMUL.FTZ R32, R133.reuse, R172 ;  /* 0x000000ac85207220 */ /* 0x040fe20000410000 */
[----:B------:R-:W-:Y:S01]  /*14b00*/  MOV R172, R51 ;  /* 0x0000003300ac7202 */ /* 0x000fe20000000f00 */
[----:B------:R-:W-:Y:S01]  /*14b10*/  FMUL.FTZ R51, R132, R191 ;  /* 0x000000bf84337220 */ /* 0x000fe20000410000 */
[----:B------:R-:W-:Y:S01]  /*14b20*/  MOV R191, R245 ;  /* 0x000000f500bf7202 */ /* 0x000fe20000000f00 */
[C---:B------:R-:W-:Y:S01]  /*14b30*/  FMUL.FTZ R42, R0.reuse, R182 ;  /* 0x000000b6002a7220 */ /* 0x040fe20000410000 */
[-C--:B------:R-:W-:Y:S01]  /*14b40*/  HMMA.16816.F32 R20, R192, R36.reuse, R20 ;  /* 0x00000024c014723c */ /* 0x080fe20000001814 */
[----:B------:R-:W-:Y:S01]  /*14b50*/  MOV R190, R162 ;  /* 0x000000a200be7202 */ /* 0x000fe20000000f00 */
[C---:B------:R-:W-:Y:S01]  /*14b60*/  FMUL.FTZ R58, R0.reuse, R58 ;  /* 0x0000003a003a7220 */ /* 0x040fe20000410000 */
[----:B------:R-:W-:Y:S01]  /*14b70*/  MOV R182, R160 ;  /* 0x000000a000b67202 */ /* 0x000fe20000000f00 */
[C---:B------:R-:W-:Y:S01]  /*14b80*/  FMUL.FTZ R59, R0.reuse, R59 ;  /* 0x0000003b003b7220 */ /* 0x040fe20000410000 */
[----:B------:R-:W-:Y:S01]  /*14b90*/  LDSM.16.MT88.4 R160, [R228+0x2880] ;  /* 0x00288000e4a0783b */ /* 0x000fe20000004200 */
[C---:B------:R-:W-:Y:S02]  /*14ba0*/  FMUL.FTZ R62, R0.reuse, R62 ;  /* 0x0000003e003e7220 */ /* 0x040fe40000410000 */
[C---:B------:R-:W-:Y:S01]  /*14bb0*/  HMMA.16816.F32 R24, R144.reuse, R36, R24 ;  /* 0x000000249018723c */ /* 0x040fe20000001818 */
[C---:B------:R-:W-:Y:S03]  /*14bc0*/  FMUL.FTZ R30, R0.reuse, R170 ;  /* 0x000000aa001e7220 */ /* 0x040fe60000410000 */
[C---:B------:R-:W-:Y:S02]  /*14bd0*/  FMUL.FTZ R63, R0.reuse, R63 ;  /* 0x0000003f003f7220 */ /* 0x040fe40000410000 */
[----:B------:R-:W-:Y:S02]  /*14be0*/  FMUL.FTZ R74, R0, R74 ;  /* 0x0000004a004a7220 */ /* 0x000fe40000410000 */
[-C--:B------:R-:W-:Y:S01]  /*14bf0*/  HMMA.16816.F32 R28, R144, R38.reuse, R28 ;  /* 0x00000026901c723c */ /* 0x080fe2000000181c */
[C---:B------:R-:W-:Y:S03]  /*14c00*/  FMUL.FTZ R37, R133.reuse, R177 ;  /* 0x000000b185257220 */ /* 0x040fe60000410000 */
[----:B------:R-:W-:Y:S01]  /*14c10*/  MOV R177, R138 ;  /* 0x0000008a00b17202 */ /* 0x000fe20000000f00 */
[--C-:B------:R-:W-:Y:S02]  /*14c20*/  FFMA.FTZ R138, R196, c[0x0][0x2d0], -R141.reuse ;  /* 0x0000b400c48a7a23 */ /* 0x100fe4000001088d */
[----:B------:R-:W-:Y:S01]  /*14c30*/  FMUL.FTZ R36, R133, R176 ;  /* 0x000000b085247220 */ /* 0x000fe20000410000 */
[C---:B------:R-:W-:Y:S01]  /*14c40*/  HMMA.16816.F32 R32, R192.reuse, R38, R32 ;  /* 0x00000026c020723c */ /* 0x040fe20000001820 */
[----:B------:R3:W-:Y:S03]  /*14c50*/  MUFU.EX2 R183, R138 ;  /* 0x0000008a00b77308 */ /* 0x0007e60000000800 */
[C---:B------:R-:W-:Y:S01]  /*14c60*/  FMUL.FTZ R75, R0.reuse, R75 ;  /* 0x0000004b004b7220 */ /* 0x040fe20000410000 */
[----:B------:R-:W-:Y:S01]  /*14c70*/  MOV R176, R220 ;  /* 0x000000dc00b07202 */ /* 0x000fe20000000f00 */
        /* <DEDUP_REMOVED lines=8> */
[----:B------:R-:W-:Y:S01]  /*14d00*/  FMUL.FTZ R91, R0, R91 ;  /* 0x0000005b005b7220 */ /* 0x000fe20000410000 */
[-C--:B-1----:R-:W-:Y:S01]  /*14d10*/  HMMA.16816.F32 R36, R192, R148.reuse, R36 ;  /* 0x00000094c024723c */ /* 0x082fe20000001824 */
[----:B------:R-:W-:Y:S02]  /*14d20*/  FMUL.FTZ R93, R2, R93 ;  /* 0x0000005d025d7220 */ /* 0x000fe40000410000 */
[C---:B------:R-:W-:Y:S02]  /*14d30*/  FMUL.FTZ R94, R0.reuse, R94 ;  /* 0x0000005e005e7220 */ /* 0x040fe40000410000 */
[----:B------:R-:W-:Y:S02]  /*14d40*/  FMUL.FTZ R95, R0, R95 ;  /* 0x0000005f005f7220 */ /* 0x000fe40000410000 */
[--C-:B---3--:R-:W-:Y:S01]  /*14d50*/  FFMA.FTZ R138, R197, c[0x0][0x2d0], -R141.reuse ;  /* 0x0000b400c58a7a23 */ /* 0x108fe2000001088d */
[C---:B------:R-:W-:Y:S01]  /*14d60*/  HMMA.16816.F32 R40, R144.reuse, R148, R40 ;  /* 0x000000949028723c */ /* 0x040fe20000001828 */
[C---:B------:R-:W-:Y:S02]  /*14d70*/  FMUL.FTZ R96, R133.reuse, R96 ;  /* 0x0000006085607220 */ /* 0x040fe40000410000 */
[----:B------:R1:W-:Y:S01]  /*14d80*/  MUFU.EX2 R185, R138 ;  /* 0x0000008a00b97308 */ /* 0x0003e20000000800 */
[C---:B------:R-:W-:Y:S02]  /*14d90*/  FMUL.FTZ R97, R133.reuse, R97 ;  /* 0x0000006185617220 */ /* 0x040fe40000410000 */
[C---:B------:R-:W-:Y:S02]  /*14da0*/  FMUL.FTZ R98, R132.reuse, R98 ;  /* 0x0000006284627220 */ /* 0x040fe40000410000 */
[-C--:B------:R-:W-:Y:S01]  /*14db0*/  HMMA.16816.F32 R44, R144, R150.reuse, R44 ;  /* 0x00000096902c723c */ /* 0x080fe2000000182c */
[C---:B------:R-:W-:Y:S03]  /*14dc0*/  FMUL.FTZ R99, R132.reuse, R99 ;  /* 0x0000006384637220 */ /* 0x040fe60000410000 */
[C---:B------:R-:W-:Y:S02]  /*14dd0*/  FMUL.FTZ R100, R133.reuse, R100 ;  /* 0x0000006485647220 */ /* 0x040fe40000410000 */
[C---:B------:R-:W-:Y:S02]  /*14de0*/  FMUL.FTZ R101, R133.reuse, R101 ;  /* 0x0000006585657220 */ /* 0x040fe40000410000 */
[C---:B------:R-:W-:Y:S01]  /*14df0*/  HMMA.16816.F32 R48, R192.reuse, R150, R48 ;  /* 0x00000096c030723c */ /* 0x040fe20000001830 */
[----:B------:R-:W3:Y:S03]  /*14e00*/  LDSM.16.MT88.4 R148, [R225+0x3880] ;  /* 0x00388000e194783b */ /* 0x000ee60000004200 */
[C---:B------:R-:W-:Y:S02]  /*14e10*/  FMUL.FTZ R102, R132.reuse, R102 ;  /* 0x0000006684667220 */ /* 0x040fe40000410000 */
[----:B------:R-:W-:Y:S02]  /*14e20*/  FMUL.FTZ R103, R132, R103 ;  /* 0x0000006784677220 */ /* 0x000fe40000410000 */
[-C--:B--2---:R-:W-:Y:S01]  /*14e30*/  HMMA.16816.F32 R52, R192, R152.reuse, R52 ;  /* 0x00000098c034723c */ /* 0x084fe20000001834 */
[----:B------:R-:W-:Y:S03]  /*14e40*/  FMUL.FTZ R104, R2, R104 ;  /* 0x0000006802687220 */ /* 0x000fe60000410000 */
        /* <DEDUP_REMOVED lines=15> */
[-C--:B---3--:R-:W-:Y:S03]  /*14f40*/  HMMA.16816.F32 R68, R192, R148.reuse, R68 ;  /* 0x00000094c044723c */ /* 0x088fe60000001844 */
[--C-:B-1----:R-:W-:Y:S02]  /*14f50*/  FFMA.FTZ R138, R199, c[0x0][0x2d0], -R142.reuse ;  /* 0x0000b400c78a7a23 */ /* 0x102fe4000001088e */
[----:B------:R-:W-:Y:S01]  /*14f60*/  LDSM.16.MT88.4 R196, [R227+0x3080] ;  /* 0x00308000e3c4783b */ /* 0x000fe20000004200 */
[C---:B------:R-:W-:Y:S01]  /*14f70*/  FMUL.FTZ R114, R132.reuse, R114 ;  /* 0x0000007284727220 */ /* 0x040fe20000410000 */
[----:B------:R1:W-:Y:S01]  /*14f80*/  MUFU.EX2 R186, R138 ;  /* 0x0000008a00ba7308 */ /* 0x0003e20000000800 */
[C---:B------:R-:W-:Y:S01]  /*14f90*/  HMMA.16816.F32 R72, R144.reuse, R148, R72 ;  /* 0x000000949048723c */ /* 0x040fe20000001848 */
[----:B------:R-:W-:Y:S03]  /*14fa0*/  FMUL.FTZ R115, R132, R115 ;  /* 0x0000007384737220 */ /* 0x000fe60000410000 */
[C---:B------:R-:W-:Y:S02]  /*14fb0*/  FMUL.FTZ R120, R2.reuse, R120 ;  /* 0x0000007802787220 */ /* 0x040fe40000410000 */
[----:B------:R-:W-:Y:S02]  /*14fc0*/  FMUL.FTZ R121, R2, R121 ;  /* 0x0000007902797220 */ /* 0x000fe40000410000 */
[-C--:B------:R-:W-:Y:S01]  /*14fd0*/  HMMA.16816.F32 R76, R144, R150.reuse, R76 ;  /* 0x00000096904c723c */ /* 0x080fe2000000184c */
[C---:B------:R-:W-:Y:S03]  /*14fe0*/  FMUL.FTZ R122, R0.reuse, R122 ;  /* 0x0000007a007a7220 */ /* 0x040fe60000410000 */
[----:B------:R-:W-:Y:S02]  /*14ff0*/  FMUL.FTZ R123, R0, R123 ;  /* 0x0000007b007b7220 */ /* 0x000fe40000410000 */
[C---:B------:R-:W-:Y:S02]  /*15000*/  FMUL.FTZ R124, R2.reuse, R124 ;  /* 0x0000007c027c7220 */ /* 0x040fe40000410000 */
[C---:B------:R-:W-:Y:S01]  /*15010*/  HMMA.16816.F32 R80, R192.reuse, R150, R80 ;  /* 0x00000096c050723c */ /* 0x040fe20000001850 */
[----:B------:R-:W3:Y:S03]  /*15020*/  LDSM.16.MT88.4 R148, [R228+0x3880] ;  /* 0x00388000e494783b */ /* 0x000ee60000004200 */
        /* <DEDUP_REMOVED lines=8> */
[C---:B------:R-:W-:Y:S03]  /*150b0*/  FMUL.FTZ R129, R133.reuse, R129 ;  /* 0x0000008185817220 */ /* 0x040fe60000410000 */
[C---:B------:R-:W-:Y:S02]  /*150c0*/  FMUL.FTZ R130, R132.reuse, R130 ;  /* 0x0000008284827220 */ /* 0x040fe40000410000 */
[C---:B------:R-:W-:Y:S02]  /*150d0*/  FMUL.FTZ R131, R132.reuse, R131 ;  /* 0x0000008384837220 */ /* 0x040fe40000410000 */
[-C--:B------:R-:W-:Y:S01]  /*150e0*/  HMMA.16816.F32 R92, R144, R154.reuse, R92 ;  /* 0x0000009a905c723c */ /* 0x080fe2000000185c */
[C---:B------:R-:W-:Y:S03]  /*150f0*/  FMUL.FTZ R116, R133.reuse, R116 ;  /* 0x0000007485747220 */ /* 0x040fe60000410000 */
[----:B------:R-:W-:Y:S02]  /*15100*/  FMUL.FTZ R117, R133, R117 ;  /* 0x0000007585757220 */ /* 0x000fe40000410000 */
[C---:B------:R-:W-:Y:S02]  /*15110*/  FMUL.FTZ R118, R132.reuse, R118 ;  /* 0x0000007684767220 */ /* 0x040fe40000410000 */
[C---:B------:R-:W-:Y:S01]  /*15120*/  HMMA.16816.F32 R96, R192.reuse, R154, R96 ;  /* 0x0000009ac060723c */ /* 0x040fe20000001860 */
[----:B------:R-:W2:Y:S03]  /*15130*/  LDSM.16.MT88.4 R152, [R227+0x3880] ;  /* 0x00388000e398783b */ /* 0x000ea60000004200 */
[----:B------:R-:W-:Y:S02]  /*15140*/  FMUL.FTZ R119, R132, R119 ;  /* 0x0000007784777220 */ /* 0x000fe40000410000 */
[----:B-1----:R-:W-:Y:S02]  /*15150*/  FFMA.FTZ R138, R204, c[0x0][0x2d0], -R141 ;  /* 0x0000b400cc8a7a23 */ /* 0x002fe4000001088d */
[-C--:B---3--:R-:W-:Y:S02]  /*15160*/  HMMA.16816.F32 R100, R192, R148.reuse, R100 ;  /* 0x00000094c064723c */ /* 0x088fe40000001864 */
[----:B------:R1:W3:Y:S06]  /*15170*/  MUFU.EX2 R171, R138 ;  /* 0x0000008a00ab7308 */ /* 0x0002ec0000000800 */
        /* <DEDUP_REMOVED lines=9> */
[----:B----4-:R-:W-:Y:S06]  /*15210*/  FFMA.FTZ R138, R207, c[0x0][0x2d0], -R142 ;  /* 0x0000b400cf8a7a23 */ /* 0x010fec000001088e */
[----:B---3--:R-:W-:Y:S01]  /*15220*/  F2FP.PACK_AB R146, R171, R188 ;  /* 0x000000bcab92723e */ /* 0x008fe200000000ff */
[----:B------:R-:W-:Y:S01]  /*15230*/  HMMA.16816.F32 R128, R192, R154, R128 ;  /* 0x0000009ac080723c */ /* 0x000fe20000001880 */
[----:B------:R2:W3:Y:S03]  /*15240*/  MUFU.EX2 R169, R138 ;  /* 0x0000008a00a97308 */ /* 0x0004e60000000800 */
[----:B------:R-:W-:Y:S02]  /*15250*/  F2FP.PACK_AB R144, R185, R183 ;  /* 0x000000b7b990723e */ /* 0x000fe400000000ff */
[----:B------:R-:W-:Y:S01]  /*15260*/  F2FP.PACK_AB R145, R186, R184 ;  /* 0x000000b8ba91723e */ /* 0x000fe200000000ff */
        /* <DEDUP_REMOVED lines=36> */
[----:B------:R-:W1:Y:S03]  /*154b0*/  LDSM.16.MT88.4 R156, [R226+0x4080] ;  /* 0x00408000e29c783b */ /* 0x000e660000004200 */
        /* <DEDUP_REMOVED lines=14> */
[----:B------:R3:W-:Y:S03]  /*155a0*/  MUFU.EX2 R218, R138 ;  /* 0x0000008a00da7308 */ /* 0x0007e60000000800 */
        /* <DEDUP_REMOVED lines=18> */
[----:B------:R1:W-:Y:S01]  /*156d0*/  MUFU.EX2 R208, R138 ;  /* 0x0000008a00d07308 */ /* 0x0003e20000000800 */
[----:B------:R-:W-:Y:S02]  /*156e0*/  LDSM.16.MT88.4 R188, [R228+0x3080] ;  /* 0x00308000e4bc783b */ /* 0x000fe40000004200 */
        /* <DEDUP_REMOVED lines=55> */
[----:B------:R-:W-:Y:S03]  /*15a60*/  MOV R22, R185 ;  /* 0x000000b900167202 */ /* 0x000fe60000000f00 */
[----:B------:R-:W-:Y:S03]  /*15a70*/  MOV R21, R184 ;  /* 0x000000b800157202 */ /* 0x000fe60000000f00 */
[----:B------:R-:W-:Y:S02]  /*15a80*/  MOV R24, R168 ;  /* 0x000000a800187202 */ /* 0x000fe40000000f00 */
[-C--:B------:R-:W-:Y:S01]  /*15a90*/  HMMA.16816.F32 R168, R192, R174.reuse, R28 ;  /* 0x000000aec0a8723c */ /* 0x080fe2000000181c */
[----:B------:R-:W5:Y:S02]  /*15aa0*/  LDL.LU R28, [R1+0x30] ;  /* 0x00003000011c7983 */ /* 0x000f640000300800 */
[----:B------:R-:W-:Y:S02]  /*15ab0*/  MOV R27, R183 ;  /* 0x000000b7001b7202 */ /* 0x000fe40000000f00 */
[----:B------:R-:W-:Y:S02]  /*15ac0*/  MOV R26, R182 ;  /* 0x000000b6001a7202 */ /* 0x000fe40000000f00 */
[----:B------:R-:W-:Y:S01]  /*15ad0*/  MOV R25, R181 ;  /* 0x000000b500197202 */ /* 0x000fe20000000f00 */
[C---:B------:R-:W-:Y:S01]  /*15ae0*/  HMMA.16816.F32 R172, R140.reuse, R174, R32 ;  /* 0x000000ae8cac723c */ /* 0x040fe20000001820 */
[----:B------:R-:W5:Y:S03]  /*15af0*/  LDL.LU R33, [R1+0x28] ;  /* 0x0000280001217983 */ /* 0x000f660000300800 */
[----:B------:R-:W-:Y:S01]  /*15b00*/  MOV R30, R179 ;  /* 0x000000b3001e7202 */ /* 0x000fe20000000f00 */
[----:B------:R-:W5:Y:S01]  /*15b10*/  LDL.LU R35, [R1+0x2c] ;  /* 0x00002c0001237983 */ /* 0x000f620000300800 */
[----:B------:R-:W-:Y:S02]  /*15b20*/  MOV R31, R178 ;  /* 0x000000b2001f7202 */ /* 0x000fe40000000f00 */
[----:B------:R-:W-:Y:S04]  /*15b30*/  MOV R32, R177 ;  /* 0x000000b100207202 */ /* 0x000fe80000000f00 */
[----:B------:R-:W-:Y:S02]  /*15b40*/  MOV R34, R176 ;  /* 0x000000b000227202 */ /* 0x000fe40000000f00 */
[-C--:B------:R-:W-:Y:S01]  /*15b50*/  HMMA.16816.F32 R176, R140, R188.reuse, R36 ;  /* 0x000000bc8cb0723c */ /* 0x080fe20000001824 */
[----:B------:R-:W-:Y:S07]  /*15b60*/  MOV R29, R180 ;  /* 0x000000b4001d7202 */ /* 0x000fee0000000f00 */
        /* <DEDUP_REMOVED lines=22> */
[----:B------:R-:W-:Y:S01]  /*15cd0*/  HMMA.16816.F32 R128, R140, R18, R128 ;  /* 0x000000128c80723c */ /* 0x000fe20000001880 */
[----:B-----5:R-:W-:Y:S04]  /*15ce0*/  FFMA.FTZ R4, R2, R28, R29 ;  /* 0x0000001c02047223 */ /* 0x020fe8000001001d */
[----:B------:R-:W-:Y:S02]  /*15cf0*/  FADD.FTZ R4, R24, R4 ;  /* 0x0000000418047221 */ /* 0x000fe40000010000 */
[----:B------:R-:W-:Y:S02]  /*15d00*/  FFMA.FTZ R133, R133, R33, R32 ;  /* 0x0000002185857223 */ /* 0x000fe40000010020 */
[----:B------:R-:W-:Y:S03]  /*15d10*/  FADD.FTZ R5, R27, R4 ;  /* 0x000000041b057221 */ /* 0x000fe60000010000 */
        /* <DEDUP_REMOVED lines=53> */
.L_x_1127:
[----:B-12---:R-:W2:Y:S04]  /*16070*/  LDL.LU R0, [R1+0x28] ;  /* 0x0000280001007983 */ /* 0x006ea80000300800 */
[----:B------:R-:W3:Y:S04]  /*16080*/  LDL.LU R4, [R1+0x2c] ;  /* 0x00002c0001047983 */ /* 0x000ee80000300800 */
[----:B------:R-:W4:Y:S04]  /*16090*/  LDL.LU R5, [R1+0x30] ;  /* 0x0000300001057983 */ /* 0x000f280000300800 */
[----:B------:R-:W4:Y:S01]  /*160a0*/  LDL.LU R2, [R1+0x34] ;  /* 0x0000340001027983 */ /* 0x000f220000300800 */
[----:B------:R-:W-:-:S03]  /*160b0*/  PLOP3.LUT P4, PT, PT, PT, PT, 0x8, 0x0 ;  /* 0x000000000000781c */ /* 0x000fc60003f8e170 */
        /* <DEDUP_REMOVED lines=21> */
[----:B------:R-:W-:-:S05]  /*16210*/  FSETP.NE.FTZ.AND P1, PT, R7, RZ, PT ;  /* 0x000000ff0700720b */ /* 0x000fca0003f35000 */
[----:B------:R-:W1:Y:S01]  /*16220*/  @P3 MUFU.RCP R0, R11 ;  /* 0x0000000b00003308 */ /* 0x000e620000001000 */
[----:B------:R-:W-:-:S07]  /*16230*/  FSETP.NE.FTZ.AND P0, PT, R6, RZ, PT ;  /* 0x000000ff0600720b */ /* 0x000fce0003f15000 */
[----:B------:R-:W2:Y:S06]  /*16240*/  @P2 MUFU.RCP R4, R9 ;  /* 0x0000000900042308 */ /* 0x000eac0000001000 */
[----:B------:R-:W-:Y:S01]  /*16250*/  @P0 MOV R8, 0x3f317218 ;  /* 0x3f31721800080802 */ /* 0x000fe20000000f00 */
[C---:B-1----:R-:W-:Y:S01]  /*16260*/  FMUL.FTZ R144, R0.reuse, R144 ;  /* 0x0000009000907220 */ /* 0x042fe20000410000 */
[----:B------:R-:W1:Y:S01]  /*16270*/  @P1 MUFU.RCP R2, R7 ;  /* 0x0000000700021308 */ /* 0x000e620000001000 */
        /* <DEDUP_REMOVED lines=16> */
[C---:B------:R-:W-:Y:S01]  /*16380*/  FMUL.FTZ R24, R0.reuse, R64 ;  /* 0x0000004000187220 */ /* 0x040fe20000410000 */
[----:B------:R-:W-:Y:S01]  /*16390*/  MOV R64, 0xff800000 ;  /* 0xff80000000407802 */ /* 0x000fe20000000f00 */
[C---:B------:R-:W-:Y:S01]  /*163a0*/  FMUL.FTZ R41, R0.reuse, R65 ;  /* 0x0000004100297220 */ /* 0x040fe20000410000 */
[----:B------:R-:W-:Y:S01]  /*163b0*/  MOV R65, 0xff800000 ;  /* 0xff80000000417802 */ /* 0x000fe20000000f00 */
        /* <DEDUP_REMOVED lines=16> */
[----:B------:R-:W-:Y:S01]  /*164c0*/  MOV R0, RZ ;  /* 0x000000ff00007202 */ /* 0x000fe20000000f00 */
[C---:B--2---:R-:W-:Y:S02]  /*164d0*/  FMUL.FTZ R15, R4.reuse, R54 ;  /* 0x00000036040f7220 */ /* 0x044fe40000410000 */
[----:B------:R-:W-:Y:S02]  /*164e0*/  FMUL.FTZ R43, R4, R55 ;  /* 0x00000037042b7220 */ /* 0x000fe40000410000 */
[C---:B-1----:R-:W-:Y:S01]  /*164f0*/  FMUL.FTZ R148, R2.reuse, R148 ;  /* 0x0000009402947220 */ /* 0x042fe20000410000 */
[----:B------:R-:W1:Y:S01]  /*16500*/  @P0 MUFU.RCP R0, R6 ;  /* 0x0000000600000308 */ /* 0x000e620000001000 */
[----:B------:R-:W-:-:S02]  /*16510*/  FMUL.FTZ R149, R2, R149 ;  /* 0x0000009502957220 */ /* 0x000fc40000410000 */
[C---:B------:R-:W-:Y:S02]  /*16520*/  FMUL.FTZ R152, R2.reuse, R152 ;  /* 0x0000009802987220 */ /* 0x040fe40000410000 */
[C---:B------:R-:W-:Y:S02]  /*16530*/  FMUL.FTZ R55, R2.reuse, R153 ;  /* 0x0000009902377220 */ /* 0x040fe40000410000 */
[C---:B------:R-:W-:Y:S01]  /*16540*/  FMUL.FTZ R164, R2.reuse, R164 ;  /* 0x000000a402a47220 */ /* 0x040fe20000410000 */
[----:B------:R-:W2:Y:S01]  /*16550*/  @P0 MUFU.LG2 R6, R6 ;  /* 0x0000000600060308 */ /* 0x000ea20000000c00 */
        /* <DEDUP_REMOVED lines=61> */
[C---:B-1----:R-:W-:Y:S02]  /*16930*/  FMUL.FTZ R150, R0.reuse, R150 ;  /* 0x0000009600967220 */ /* 0x042fe40000410000 */
        /* <DEDUP_REMOVED lines=38> */
[----:B--2---:R-:W-:-:S02]  /*16ba0*/  @P0 FMUL.FTZ R4, R6, 0.69314718246459960938 ;  /* 0x3f31721806040820 */ /* 0x004fc40000410000 */
[----:B------:R-:W-:Y:S02]  /*16bb0*/  @P0 FMUL.FTZ R0, R8, c[0x0][0x2d0] ;  /* 0x0000b40008000a20 */ /* 0x000fe40000410000 */
[----:B------:R-:W-:Y:S02]  /*16bc0*/  @P3 FFMA.FTZ R64, R10, R137, R11 ;  /* 0x000000890a403223 */ /* 0x000fe4000001000b */
[----:B------:R-:W-:Y:S02]  /*16bd0*/  @P2 FFMA.FTZ R65, R5, R136, R9 ;  /* 0x0000008805412223 */ /* 0x000fe40000010009 */
[----:B------:R-:W-:Y:S02]  /*16be0*/  @P1 FFMA.FTZ R66, R2, R135, R7 ;  /* 0x0000008702421223 */ /* 0x000fe40000010007 */
[----:B------:R-:W-:Y:S02]  /*16bf0*/  @P0 FFMA.FTZ R67, R0, R3, R4 ;  /* 0x0000000300430223 */ /* 0x000fe40000010004 */
.L_x_1065:
        /* <DEDUP_REMOVED lines=197> */
.L_x_1147:
[----:B---3--:R-:W-:Y:S01]  /*17850*/  LOP3.LUT R0, R61, 0xffffffe0, RZ, 0xc0, !PT ;  /* 0xffffffe03d007812 */ /* 0x008fe200078ec0ff */
[----:B------:R-:W-:Y:S01]  /*17860*/  IMAD.MOV.U32 R3, RZ, RZ, c[0x0][0x4e8] ;  /* 0x00013a00ff037624 */ /* 0x000fe200078e00ff */
[----:B------:R-:W-:Y:S01]  /*17870*/  SHF.R.S32.HI R2, RZ, 0x1f, R59 ;  /* 0x0000001fff027819 */ /* 0x000fe2000001143b */
[----:B------:R-:W1:Y:S01]  /*17880*/  S2R R76, SR_CTAID.X ;  /* 0x00000000004c7919 */ /* 0x000e620000002500 */
[----:B------:R-:W-:Y:S01]  /*17890*/  ULDC.64 UR4, c[0x0][0x490] ;  /* 0x0001240000047ab9 */ /* 0x000fe20000000a00 */
[----:B------:R-:W-:Y:S01]  /*178a0*/  IMAD.IADD R5, R69, 0x1, -R0 ;  /* 0x0000000145057824 */ /* 0x000fe200078e0a00 */
[----:B------:R-:W-:Y:S01]  /*178b0*/  LEA.HI R0, R29, R29, RZ, 0x1 ;  /* 0x0000001d1d007211 */ /* 0x000fe200078f08ff */
[----:B------:R-:W-:Y:S01]  /*178c0*/  UIMAD UR6, UR8, UR4, URZ ;  /* 0x00000004080672a4 */ /* 0x000fe2000f8e023f */
[----:B------:R-:W-:Y:S01]  /*178d0*/  LEA.HI R2, R2, R59, RZ, 0x2 ;  /* 0x0000003b02027211 */ /* 0x000fe200078f10ff */
[----:B------:R-:W-:Y:S01]  /*178e0*/  USHF.R.S32.HI UR9, URZ, 0x1f, UR13 ;  /* 0x0000001f3f097899 */ /* 0x000fe2000801140d */
[----:B------:R-:W-:Y:S01]  /*178f0*/  SHF.R.S32.HI R6, RZ, 0x1f, R5 ;  /* 0x0000001fff067819 */ /* 0x000fe20000011405 */
[----:B------:R-:W-:Y:S01]  /*17900*/  UMOV UR16, UR14 ;  /* 0x0000000e00107c82 */ /* 0x000fe20008000000 */
[----:B------:R-:W-:Y:S01]  /*17910*/  ISETP.NE.AND P2, PT, R3, 0x1, PT ;  /* 0x000000010300780c */ /* 0x000fe20003f45270 */
[----:B------:R-:W-:Y:S01]  /*17920*/  UMOV UR17, UR15 ;  /* 0x0000000f00117c82 */ /* 0x000fe20008000000 */
[C---:B------:R-:W-:Y:S01]  /*17930*/  LOP3.LUT R3, R0.reuse, 0x1ffffffe, RZ, 0xc0, !PT ;  /* 0x1ffffffe00037812 */ /* 0x040fe200078ec0ff */
[----:B------:R-:W-:Y:S01]  /*17940*/  IMAD.SHL.U32 R0, R0, 0x20, RZ ;  /* 0x0000002000007824 */ /* 0x000fe200078e00ff */
[----:B------:R-:W-:Y:S01]  /*17950*/  LOP3.LUT R2, R2, 0xffffffc, RZ, 0xc0, !PT ;  /* 0x0ffffffc02027812 */ /* 0x000fe200078ec0ff */
[----:B------:R-:W-:Y:S01]  /*17960*/  UIMAD.WIDE.U32 UR16, UR10, UR4, UR16 ;  /* 0x000000040a1072a5 */ /* 0x000fe2000f8e0010 */
[----:B------:R-:W-:Y:S01]  /*17970*/  LEA.HI R6, R6, R5, RZ, 0x2 ;  /* 0x0000000506067211 */ /* 0x000fe200078f10ff */
[----:B------:R-:W-:Y:S01]  /*17980*/  IMAD.IADD R4, R29, 0x1, -R3 ;  /* 0x000000011d047824 */ /* 0x000fe200078e0a03 */
[----:B------:R-:W-:Y:S01]  /*17990*/  LOP3.LUT R0, R0, 0xffffffc0, RZ, 0xc0, !PT ;  /* 0xffffffc000007812 */ /* 0x000fe200078ec0ff */
[----:B------:R-:W-:Y:S01]  /*179a0*/  IMAD.IADD R2, R59, 0x1, -R2 ;  /* 0x000000013b027824 */ /* 0x000fe200078e0a02 */
[----:B------:R-:W-:Y:S01]  /*179b0*/  SHF.R.S32.HI R3, RZ, 0x2, R6 ;  /* 0x00000002ff037819 */ /* 0x000fe20000011406 */
[----:B------:R-:W-:Y:S01]  /*179c0*/  UIMAD UR6, UR10, UR5, UR6 ;  /* 0x000000050a0672a4 */ /* 0x000fe2000f8e0206 */
[-C--:B------:R-:W-:Y:S01]  /*179d0*/  LEA.HI R7, R63, R69.reuse, RZ, 0x3 ;  /* 0x000000453f077211 */ /* 0x080fe200078f18ff */
[----:B------:R-:W-:Y:S01]  /*179e0*/  IMAD R0, R4, 0x8, R0 ;  /* 0x0000000804007824 */ /* 0x000fe200078e0200 */
[----:B------:R-:W-:Y:S01]  /*179f0*/  USEL UR9, UR9, URZ, !UP1 ;  /* 0x0000003f09097287 */ /* 0x000fe2000c800000 */
[----:B------:R-:W-:Y:S01]  /*17a00*/  IMAD R15, R2, 0x10, R3 ;  /* 0x00000010020f7824 */ /* 0x000fe200078e0203 */
[----:B------:R-:W-:Y:S01]  /*17a10*/  ULDC.64 UR4, c[0x0][0x498] ;  /* 0x0001260000047ab9 */ /* 0x000fe20000000a00 */
[----:B------:R-:W-:Y:S01]  /*17a20*/  LOP3.LUT R6, R7, 0xfffffff8, RZ, 0xc0, !PT ;  /* 0xfffffff807067812 */ /* 0x000fe200078ec0ff */
[----:B------:R-:W-:Y:S01]  /*17a30*/  USEL UR13, UR13, URZ, !UP1 ;  /* 0x0000003f0d0d7287 */ /* 0x000fe2000c800000 */
[----:B------:R-:W-:Y:S01]  /*17a40*/  IMAD.IADD R2, R15, 0x1, R0 ;  /* 0x000000010f027824 */ /* 0x000fe200078e0200 */
[----:B------:R-:W-:Y:S01]  /*17a50*/  UIMAD UR11, UR9, UR4, URZ ;  /* 0x00000004090b72a4 */ /* 0x000fe2000f8e023f */
[----:B------:R-:W-:Y:S01]  /*17a60*/  SHF.R.S32.HI R19, RZ, 0x3, R7 ;  /* 0x00000003ff137819 */ /* 0x000fe20000011407 */
[----:B------:R-:W-:Y:S01]  /*17a70*/  UIADD3 UR7, UR17, UR6, URZ ;  /* 0x0000000611077290 */ /* 0x000fe2000fffe03f */
[----:B-1----:R-:W-:Y:S01]  /*17a80*/  IMAD R2, R76, 0x80, R2 ;  /* 0x000000804c027824 */ /* 0x002fe200078e0202 */
[----:B------:R-:W-:Y:S01]  /*17a90*/  UIMAD UR11, UR13, UR5, UR11 ;  /* 0x000000050d0b72a4 */ /* 0x000fe2000f8e020b */
[----:B------:R-:W-:Y:S01]  /*17aa0*/  IMAD.IADD R6, R69, 0x1, -R6 ;  /* 0x0000000145067824 */ /* 0x000fe200078e0a06 */
[----:B------:R-:W-:Y:S01]  /*17ab0*/  UMOV UR6, UR16 ;  /* 0x0000001000067c82 */ /* 0x000fe20008000000 */
[----:B------:R-:W-:Y:S01]  /*17ac0*/  @P2 IMAD.HI.U32 R3, R2, c[0x0][0x4ec], RZ ;  /* 0x00013b0002032a27 */ /* 0x000fe200078e00ff */
[----:B------:R-:W-:Y:S01]  /*17ad0*/  UIMAD.WIDE.U32 UR18, UR13, UR4, UR6 ;  /* 0x000000040d1272a5 */ /* 0x000fe2000f8e0006 */
[----:B------:R-:W-:Y:S01]  /*17ae0*/  LOP3.LUT P0, RZ, R5, 0x3, RZ, 0xc0, !PT ;  /* 0x0000000305ff7812 */ /* 0x000fe2000780c0ff */
[----:B------:R-:W-:Y:S01]  /*17af0*/  BSSY B0, `(.L_x_1148) ;  /* 0x0000074000007945 */ /* 0x000fe20003800000 */
[----:B------:R-:W-:Y:S01]  /*17b00*/  IMAD.MOV.U32 R0, RZ, RZ, R2 ;  /* 0x000000ffff007224 */ /* 0x000fe200078e0002 */
[----:B------:R-:W-:Y:S01]  /*17b10*/  @P2 SHF.R.U32.HI R0, RZ, c[0x0][0x4f0], R3 ;  /* 0x00013c00ff002a19 */ /* 0x000fe20000011603 */
[----:B------:R-:W-:Y:S01]  /*17b20*/  ULDC.64 UR6, c[0x0][0x3a0] ;  /* 0x0000e80000067ab9 */ /* 0x000fe20000000a00 */
[----:B------:R-:W-:Y:S01]  /*17b30*/  IMAD R15, R76, 0x80, R15 ;  /* 0x000000804c0f7824 */ /* 0x000fe200078e020f */
[----:B------:R-:W-:Y:S01]  /*17b40*/  UIMAD.WIDE.U32 UR16, UR14, UR6, URZ ;  /* 0x000000060e1072a5 */ /* 0x000fe2000f8e003f */
[----:B------:R-:W-:Y:S01]  /*17b50*/  IADD3 R8, P1, R0, UR18, RZ ;  /* 0x0000001200087c10 */ /* 0x000fe2000ff3e0ff */
[----:B------:R-:W-:Y:S01]  /*17b60*/  IMAD.MOV R3, RZ, RZ, -R0 ;  /* 0x000000ffff037224 */ /* 0x000fe200078e0a00 */
[----:B------:R-:W-:Y:S01]  /*17b70*/  UIMAD UR6, UR15, UR6, URZ ;  /* 0x000000060f0672a4 */ /* 0x000fe2000f8e023f */
[----:B-----5:R-:W-:Y:S01]  /*17b80*/  IMAD R17, R17, c[0x0][0x4e8], RZ ;  /* 0x00013a0011117a24 */ /* 0x020fe200078e02ff */
[----:B------:R-:W-:Y:S01]  /*17b90*/  ULDC.64 UR4, c[0x0][0x3e8] ;  /* 0x0000fa0000047ab9 */ /* 0x000fe20000000a00 */
[----:B------:R-:W-:Y:S01]  /*17ba0*/  IMAD R4, R3, c[0x0][0x4e8], R2 ;  /* 0x00013a0003047a24 */ /* 0x000fe200078e0202 */
[----:B------:R-:W-:Y:S01]  /*17bb0*/  SHF.R.S32.HI R3, RZ, 0x1f, R0 ;  /* 0x0000001fff037819 */ /* 0x000fe20000011400 */
[----:B------:R-:W-:Y:S01]  /*17bc0*/  IMAD.U32 R2, RZ, RZ, UR11 ;  /* 0x0000000bff027e24 */ /* 0x000fe2000f8e00ff */
[----:B------:R-:W-:Y:S01]  /*17bd0*/  UIMAD UR6, UR14, UR7, UR6 ;  /* 0x000000070e0672a4 */ /* 0x000fe2000f8e0206 */
[----:B------:R-:W-:Y:S01]  /*17be0*/  IMAD.SHL.U32 R0, R19, 0x40, RZ ;  /* 0x0000004013007824 */ /* 0x000fe200078e00ff */
[----:B------:R-:W-:Y:S01]  /*17bf0*/  UIMAD UR8, UR8, UR4, URZ ;  /* 0x00000004080872a4 */ /* 0x000fe2000f8e023f */
[----:B------:R-:W-:Y:S01]  /*17c00*/  LEA.HI R21, R63, R69, RZ, 0x6 ;  /* 0x000000453f157211 */ /* 0x000fe200078f30ff */
[----:B------:R-:W-:Y:S01]  /*17c10*/  UIADD3 UR7, UR17, UR6, URZ ;  /* 0x0000000611077290 */ /* 0x000fe2000fffe03f */
[----:B------:R-:W-:Y:S01]  /*17c20*/  IADD3.X R9, R3, UR19, R2, P1, !PT ;  /* 0x0000001303097c10 */ /* 0x000fe20008ffe402 */
[----:B------:R-:W-:Y:S01]  /*17c30*/  UIMAD UR5, UR10, UR5, UR8 ;  /* 0x000000050a0572a4 */ /* 0x000fe2000f8e0208 */
[C---:B------:R-:W-:Y:S01]  /*17c40*/  LEA R2, R6.reuse, R19, 0x4 ;  /* 0x0000001306027211 */ /* 0x040fe200078e20ff */
[----:B------:R-:W-:Y:S01]  /*17c50*/  IMAD.SHL.U32 R6, R6, 0x8, RZ ;  /* 0x0000000806067824 */ /* 0x000fe200078e00ff */
[----:B------:R-:W-:Y:S01]  /*17c60*/  LOP3.LUT R0, R0, 0x1c0, RZ, 0xc0, !PT ;  /* 0x000001c000007812 */ /* 0x000fe200078ec0ff */
[----:B------:R-:W-:Y:S01]  /*17c70*/  UMOV UR6, UR16 ;  /* 0x0000001000067c82 */ /* 0x000fe20008000000 */
[----:B------:R-:W-:Y:S01]  /*17c80*/  ISETP.GE.OR P3, PT, R15, R17, P0 ;  /* 0x000000110f00720c */ /* 0x000fe20000766670 */
[----:B------:R-:W-:Y:S01]  /*17c90*/  IMAD R5, R76, 0x80, R2 ;  /* 0x000000804c057824 */ /* 0x000fe200078e0202 */
[----:B------:R-:W-:Y:S01]  /*17ca0*/  SHF.R.U32.HI R7, RZ, 0x3, R0 ;  /* 0x00000003ff077819 */ /* 0x000fe20000011600 */
[----:B------:R-:W-:Y:S01]  /*17cb0*/  UIMAD.WIDE.U32 UR10, UR10, UR4, UR6 ;  /* 0x000000040a0a72a5 */ /* 0x000fe2000f8e0006 */
[----:B------:R-:W-:Y:S01]  /*17cc0*/  LOP3.LUT R0, R0, 0x38, R6, 0xf8, !PT ;  /* 0x0000003800007812 */ /* 0x000fe200078ef806 */
[----:B------:R-:W-:Y:S01]  /*17cd0*/  @P2 IMAD.HI.U32 R3, R5, c[0x0][0x4ec], RZ ;  /* 0x00013b0005032a27 */ /* 0x000fe200078e00ff */
[----:B------:R-:W-:Y:S01]  /*17ce0*/  SHF.R.S32.HI R2, RZ, 0x1f, R4 ;  /* 0x0000001fff027819 */ /* 0x000fe20000011404 */
[----:B------:R-:W-:Y:S01]  /*17cf0*/  UIADD3 UR11, UR11, UR5, URZ ;  /* 0x000000050b0b7290 */ /* 0x000fe2000fffe03f */
[----:B------:R-:W-:Y:S01]  /*17d00*/  LOP3.LUT R20, R0, R7, RZ, 0x3c, !PT ;  /* 0x0000000700147212 */ /* 0x000fe200078e3cff */
[----:B------:R-:W-:Y:S01]  /*17d10*/  IMAD.MOV.U32 R14, RZ, RZ, R5 ;  /* 0x000000ffff0e7224 */ /* 0x000fe200078e0005 */
[----:B------:R-:W-:Y:S01]  /*17d20*/  @P2 SHF.R.U32.HI R14, RZ, c[0x0][0x4f0], R3 ;  /* 0x00013c00ff0e2a19 */ /* 0x000fe20000011603 */
[----:B------:R-:W-:Y:S01]  /*17d30*/  IMAD R0, R2, c[0x0][0x488], RZ ;  /* 0x0001220002007a24 */ /* 0x000fe200078e02ff */
[----:B------:R-:W-:Y:S01]  /*17d40*/  ULDC.64 UR4, c[0x0][0x3f0] ;  /* 0x0000fc0000047ab9 */ /* 0x000fe20000000a00 */
[C---:B------:R-:W-:Y:S01]  /*17d50*/  IMAD.WIDE.U32 R2, R4.reuse, c[0x0][0x488], R8 ;  /* 0x0001220004027a25 */ /* 0x040fe200078e0008 */
[----:B------:R-:W-:Y:S01]  /*17d60*/  UIMAD UR9, UR9, UR4, URZ ;  /* 0x00000004090972a4 */ /* 0x000fe2000f8e023f */
[----:B------:R-:W-:Y:S01]  /*17d70*/  IADD3 R8, R15, 0x8, RZ ;  /* 0x000000080f087810 */ /* 0x000fe20007ffe0ff */
[----:B------:R-:W-:Y:S01]  /*17d80*/  UIMAD.WIDE.U32 UR10, UR13, UR4, UR10 ;  /* 0x000000040d0a72a5 */ /* 0x000fe2000f8e000a */
[----:B------:R-:W-:Y:S01]  /*17d90*/  IMAD R0, R4, c[0x0][0x48c], R0 ;  /* 0x0001230004007a24 */ /* 0x000fe200078e0200 */
[----:B------:R-:W-:Y:S01]  /*17da0*/  LEA R4, P1, R2, c[0x0][0x450], 0x2 ;  /* 0x0001140002047a11 */ /* 0x000fe200078210ff */
[----:B------:R-:W-:Y:S01]  /*17db0*/  UIMAD UR5, UR13, UR5, UR9 ;  /* 0x000000050d0572a4 */ /* 0x000fe2000f8e0209 */
[----:B------:R-:W-:Y:S01]  /*17dc0*/  SHF.R.S32.HI R9, RZ, 0x1f, R14 ;  /* 0x0000001fff097819 */ /* 0x000fe2000001140e */
[----:B------:R-:W-:Y:S01]  /*17dd0*/  IMAD.IADD R0, R3, 0x1, R0 ;  /* 0x0000000103007824 */ /* 0x000fe200078e0200 */
[----:B------:R-:W-:Y:S01]  /*17de0*/  ISETP.GE.OR P2, PT, R8, R17, P0 ;  /* 0x000000110800720c */ /* 0x000fe20000746670 */
[----:B------:R-:W-:Y:S01]  /*17df0*/  IMAD.MOV R7, RZ, RZ, -R14 ;  /* 0x000000ffff077224 */ /* 0x000fe200078e0a0e */
[----:B------:R-:W-:Y:S01]  /*17e00*/  UIADD3 UR5, UR11, UR5, URZ ;  /* 0x000000050b057290 */ /* 0x000fe2000fffe03f */
[----:B------:R-:W-:Y:S01]  /*17e10*/  IMAD R16, R9, c[0x0][0x3e0], RZ ;  /* 0x0000f80009107a24 */ /* 0x000fe200078e02ff */
[----:B------:R-:W-:Y:S01]  /*17e20*/  LEA.HI.X R0, R2, c[0x0][0x454], R0, 0x2, P1 ;  /* 0x0001150002007a11 */ /* 0x000fe200008f1400 */
        /* <DEDUP_REMOVED lines=64> */
.L_x_1149:
[----:B--234-:R-:W-:Y:S05]  /*18230*/  BSYNC B0 ;  /* 0x0000000000007941 */ /* 0x01cfea0003800000 */
.L_x_1148:
        /* <DEDUP_REMOVED lines=16> */
.L_x_1151:
[----:B------:R-:W-:Y:S05]  /*18340*/  BSYNC B0 ;  /* 0x0000000000007941 */ /* 0x000fea0003800000 */
.L_x_1150:
        /* <DEDUP_REMOVED lines=16> */
.L_x_1153:
[----:B------:R-:W-:Y:S05]  /*18450*/  BSYNC B0 ;  /* 0x0000000000007941 */ /* 0x000fea0003800000 */
.L_x_1152:
        /* <DEDUP_REMOVED lines=16> */
.L_x_1155:
[----:B------:R-:W-:Y:S05]  /*18560*/  BSYNC B0 ;  /* 0x0000000000007941 */ /* 0x000fea0003800000 */
.L_x_1154:
        /* <DEDUP_REMOVED lines=16> */
.L_x_1157:
[----:B------:R-:W-:Y:S05]  /*18670*/  BSYNC B0 ;  /* 0x0000000000007941 */ /* 0x000fea0003800000 */
.L_x_1156:
        /* <DEDUP_REMOVED lines=16> */
.L_x_1159:
[----:B------:R-:W-:Y:S05]  /*18780*/  BSYNC B0 ;  /* 0x0000000000007941 */ /* 0x000fea0003800000 */
.L_x_1158:
        /* <DEDUP_REMOVED lines=16> */
.L_x_1161:
[----:B------:R-:W-:Y:S05]  /*18890*/  BSYNC B0 ;  /* 0x0000000000007941 */ /* 0x000fea0003800000 */
.L_x_1160:
        /* <DEDUP_REMOVED lines=17> */
.L_x_1146:
        /* <DEDUP_REMOVED lines=31> */
.L_x_1162:
        /* <DEDUP_REMOVED lines=43> */
.L_x_1164:
[----:B------:R-:W-:Y:S05]  /*18e50*/  BSYNC B0 ;  /* 0x0000000000007941 */ /* 0x000fea0003800000 */
.L_x_1163:
        /* <DEDUP_REMOVED lines=63> */
.L_x_1166:
[----:B------:R-:W-:Y:S05]  /*19250*/  BSYNC B0 ;  /* 0x0000000000007941 */ /* 0x000fea0003800000 */
.L_x_1165:
        /* <DEDUP_REMOVED lines=15> */
.L_x_1168:
[----:B------:R-:W-:Y:S05]  /*19350*/  BSYNC B0 ;  /* 0x0000000000007941 */ /* 0x000fea0003800000 */
.L_x_1167:
        /* <DEDUP_REMOVED lines=15> */
.L_x_1170:
[----:B------:R-:W-:Y:S05]  /*19450*/  BSYNC B0 ;  /* 0x0000000000007941 */ /* 0x000fea0003800000 */
.L_x_1169:
        /* <DEDUP_REMOVED lines=15> */
.L_x_1172:
[----:B------:R-:W-:Y:S05]  /*19550*/  BSYNC B0 ;  /* 0x0000000000007941 */ /* 0x000fea0003800000 */
.L_x_1171:
        /* <DEDUP_REMOVED lines=15> */
.L_x_1174:
[----:B------:R-:W-:Y:S05]  /*19650*/  BSYNC B0 ;  /* 0x0000000000007941 */ /* 0x000fea0003800000 */
.L_x_1173:
        /* <DEDUP_REMOVED lines=15> */
.L_x_1176:
[----:B------:R-:W-:Y:S05]  /*19750*/  BSYNC B0 ;  /* 0x0000000000007941 */ /* 0x000fea0003800000 */
.L_x_1175:
        /* <DEDUP_REMOVED lines=15> */
.L_x_1178:
[----:B------:R-:W-:Y:S05]  /*19850*/  BSYNC B0 ;  /* 0x0000000000007941 */ /* 0x000fea0003800000 */
.L_x_1177:
        /* <DEDUP_REMOVED lines=16> */
.L_x_1179:
        /* <DEDUP_REMOVED lines=10> */
.L_x_2180:


//--------------------- .text._ZN7cutlass13device_kernelIN5flash19enable_sm80_to_sm89INS1_16FlashAttnFwdSm80INS1_25CollectiveMainloopFwdSm80ILi4ELi1ELb0EN4cute5tupleIJNS5_1CILi128EEENS7_ILi48EEES8_EEELi128ENS_6half_tEfNS_4arch4Sm80ELb0ELb1ELb1ELb1ELb1ELb1ELb1ELb0EEENS1_21CollectiveEpilogueFwdINS6_IJS8_S8_S9_EEENS6_IJNS7_ILi1EEESH_SH_EEESB_SD_Li128ELb1ELb1ELb0ELb0EEENS1_19SingleTileSchedulerILb1ELb0ELb1ELi128EEEEEEEEEvNT_6ParamsE --------------------------
	.section	.text._ZN7cutlass13device_kernelIN5flash19enable_sm80_to_sm89INS1_16FlashAttnFwdSm80INS1_25CollectiveMainloopFwdSm80ILi4ELi1ELb0EN4cute5tupleIJNS5_1CILi128EEENS7_ILi48EEES8_EEELi128ENS_6half_tEfNS_4arch4Sm80ELb0ELb1ELb1ELb1ELb1ELb1ELb1ELb0EEENS1_21CollectiveEpilogueFwdINS6_IJS8_S8_S9_EEENS6_IJNS7_ILi1EEESH_SH_EEESB_SD_Li128ELb1ELb1ELb0ELb0EEENS1_19SingleTileSchedulerILb1ELb0ELb1ELi128EEEEEEEEEvNT_6ParamsE,"ax",@progbits
	.sectioninfo	@"SHI_REGISTERS=255"
	.align	128
.text._ZN7cutlass13device_kernelIN5flash19enable_sm80_to_sm89INS1_16FlashAttnFwdSm80INS1_25CollectiveMainloopFwdSm80ILi4ELi1ELb0EN4cute5tupleIJNS5_1CILi128EEENS7_ILi48EEES8_EEELi128ENS_6half_tEfNS_4arch4Sm80ELb0ELb1ELb1ELb1ELb1ELb1ELb1ELb0EEENS1_21CollectiveEpilogueFwdINS6_IJS8_S8_S9_EEENS6_IJNS7_ILi1EEESH_SH_EEESB_SD_Li128ELb1ELb1ELb0ELb0EEENS1_19SingleTileSchedulerILb1ELb0ELb1ELi128EEEEEEEEEvNT_6ParamsE:
        .type           _ZN7cutlass13device_kernelIN5flash19enable_sm80_to_sm89INS1_16FlashAttnFwdSm80INS1_25CollectiveMainloopFwdSm80ILi4ELi1ELb0EN4cute5tupleIJNS5_1CILi128EEENS7_ILi48EEES8_EEELi128ENS_6half_tEfNS_4arch4Sm80ELb0ELb1ELb1ELb1ELb1ELb1ELb1ELb0EEENS1_21CollectiveEpilogueFwdINS6_IJS8_S8_S9_EEENS6_IJNS7_ILi1EEESH_SH_EEESB_SD_Li128ELb1ELb1ELb0ELb0EEENS1_19SingleTileSchedulerILb1ELb0ELb1ELi128EEEEEEEEEvNT_6ParamsE,@function
        .size           _ZN7cutlass13device_kernelIN5flash19enable_sm80_to_sm89INS1_16FlashAttnFwdSm80INS1_25CollectiveMainloopFwdSm80ILi4ELi1ELb0EN4cute5tupleIJNS5_1CILi128EEENS7_ILi48EEES8_EEELi128ENS_6half_tEfNS_4arch4Sm80ELb0ELb1ELb1ELb1ELb1ELb1ELb1ELb0EEENS1_21CollectiveEpilogueFwdINS6_IJS8_S8_S9_EEENS6_IJNS7_ILi1EEESH_SH_EEESB_SD_Li128ELb1ELb1ELb0ELb0EEENS1_19SingleTileSchedulerILb1ELb0ELb1ELi128EEEEEEEEEvNT_6ParamsE,(.L_x_2181 - _ZN7cutlass13device_kernelIN5flash19enable_sm80_to_sm89INS1_16FlashAttnFwdSm80INS1_25CollectiveMainloopFwdSm80ILi4ELi1ELb0EN4cute5tupleIJNS5_1CILi128EEENS7_ILi48EEES8_EEELi128ENS_6half_tEfNS_4arch4Sm80ELb0ELb1ELb1ELb1ELb1ELb1ELb1ELb0EEENS1_21CollectiveEpilogueFwdINS6_IJS8_S8_S9_EEENS6_IJNS7_ILi1EEESH_SH_EEESB_SD_Li128ELb1ELb1ELb0ELb0EEENS1_19SingleTileSchedulerILb1ELb0ELb1ELi128EEEEEEEEEvNT_6ParamsE)
        .other          _ZN7cutlass13device_kernelIN5flash19enable_sm80_to_sm89INS1_16FlashAttnFwdSm80INS1_25CollectiveMainloopFwdSm80ILi4ELi1ELb0EN4cute5tupleIJNS5_1CILi128EEENS7_ILi48EEES8_EEELi128ENS_6half_tEfNS_4arch4Sm80ELb0ELb1ELb1ELb1ELb1ELb1ELb1ELb0EEENS1_21CollectiveEpilogueFwdINS6_IJS8_S8_S9_EEENS6_IJNS7_ILi1EEESH_SH_EEESB_SD_Li128ELb1ELb1ELb0ELb0EEENS1_19SingleTileSchedulerILb1ELb0ELb1ELi128EEEEEEEEEvNT_6ParamsE,@"STO_CUDA_ENTRY STV_DEFAULT"
_ZN7cutlass13device_kernelIN5flash19enable_sm80_to_sm89INS1_16FlashAttnFwdSm80INS1_25CollectiveMainloopFwdSm80ILi4ELi1ELb0EN4cute5tupleIJNS5_1CILi128EEENS7_ILi48EEES8_EEELi128ENS_6half_tEfNS_4arch4Sm80ELb0ELb1ELb1ELb1ELb1ELb1ELb1ELb0EEENS1_21CollectiveEpilogueFwdINS6_IJS8_S8_S9_EEENS6_IJNS7_ILi1EEESH_SH_EEESB_SD_Li128ELb1ELb1ELb0ELb0EEENS1_19SingleTileSchedulerILb1ELb0ELb1ELi128EEEEEEEEEvNT_6ParamsE:
[----:B------:R-:W-:Y:S02]  /*0000*/  MOV R1, c[0x0][0x28] ;  /* 0x00000a0000017a02 */ /* 0x000fe40000000f00 */
[----:B------:R-:W1:Y:S01]  /*0010*/  S2R R168, SR_TID.X ;  /* 0x0000000000a87919 */ /* 0x000e620000002100 */
[----:B------:R-:W-:Y:S01]  /*0020*/  IMAD.MOV.U32 R29, RZ, RZ, 0x4 ;  /* 0x00000004ff1d7424 */ /* 0x000fe200078e00ff */
[----:B------:R-:W-:Y:S01]  /*0030*/  ULDC.64 UR6, c[0x0][0x118] ;  /* 0x0000460000067ab9 */ /* 0x000fe20000000a00 */
[----:B------:R-:W-:Y:S01]  /*0040*/  IADD3 R1, R1, -0x108, RZ ;  /* 0xfffffef801017810 */ /* 0x000fe20007ffe0ff */
[----:B------:R-:W2:Y:S04]  /*0050*/  S2R R5, SR_CTAID.Z ;  /* 0x0000000000057919 */ /* 0x000ea80000002700 */
[----:B------:R-:W3:Y:S01]  /*0060*/  S2R R169, SR_CTAID.X ;  /* 0x0000000000a97919 */ /* 0x000ee20000002500 */
[----:B-1----:R-:W-:Y:S01]  /*0070*/  SHF.R.U32.HI R0, RZ, 0x5, R168 ;  /* 0x00000005ff007819 */ /* 0x002fe200000116a8 */
[----:B--2---:R-:W-:-:S05]  /*0080*/  IMAD.WIDE R2, R5, R29, c[0x0][0x568] ;  /* 0x00015a0005027625 */ /* 0x004fca00078e021d */
[----:B------:R-:W1:Y:S02]  /*0090*/  SHFL.IDX PT, R0, R0, RZ, 0x1f ;  /* 0x00001fff00007589 */ /* 0x000e6400000e0000 */
[----:B-1----:R-:W-:-:S13]  /*00a0*/  ISETP.NE.AND P0, PT, R0, RZ, PT ;  /* 0x000000ff0000720c */ /* 0x002fda0003f05270 */
[----:B------:R-:W-:Y:S05]  /*00b0*/  @!P0 BRA `(.L_x_1180) ;  /* 0x0000014000008947 */ /* 0x000fea0003800000 */
[----:B---3--:R-:W-:-:S04]  /*00c0*/  ISETP.NE.U32.AND P0, PT, RZ, c[0x0][0x568], PT ;  /* 0x00015a00ff007a0c */ /* 0x008fc80003f05070 */
[----:B------:R-:W-:-:S13]  /*00d0*/  ISETP.NE.AND.EX P0, PT, RZ, c[0x0][0x56c], PT, P0 ;  /* 0x00015b00ff007a0c */ /* 0x000fda0003f05300 */
[----:B------:R-:W-:Y:S05]  /*00e0*/  @!P0 BRA `(.L_x_1181) ;  /* 0x0000002000008947 */ /* 0x000fea0003800000 */
[----:B------:R1:W5:Y:S01]  /*00f0*/  LDG.E R0, [R2.64] ;  /* 0x0000000602007981 */ /* 0x000362000c1e1900 */
[----:B------:R-:W-:Y:S05]  /*0100*/  BRA `(.L_x_1182) ;  /* 0x0000009000007947 */ /* 0x000fea0003800000 */
.L_x_1181:
        /* <DEDUP_REMOVED lines=8> */
.L_x_1183:
[----:B------:R-:W-:-:S05]  /*0190*/  MOV R0, c[0x0][0x54c] ;  /* 0x0001530000007a02 */ /* 0x000fca0000000f00 */
.L_x_1182:
[----:B-----5:R-:W-:Y:S01]  /*01a0*/  IMAD R0, R0, c[0x0][0x548], RZ ;  /* 0x0001520000007a24 */ /* 0x020fe200078e02ff */
[----:B------:R-:W-:-:S04]  /*01b0*/  SHF.L.U32 R136, R169, 0x7, RZ ;  /* 0x00000007a9887819 */ /* 0x000fc800000006ff */
[----:B------:R-:W-:-:S04]  /*01c0*/  ISETP.GE.AND P0, PT, R136, R0, PT ;  /* 0x000000008800720c */ /* 0x000fc80003f06270 */
[----:B------:R-:W-:-:S05]  /*01d0*/  SEL R0, R5, 0xffffffff, !P0 ;  /* 0xffffffff05007807 */ /* 0x000fca0004000000 */
[----:B------:R2:W-:Y:S01]  /*01e0*/  STL [R1+0xec], R0 ;  /* 0x0000ec0001007387 */ /* 0x0005e20000100800 */
[----:B------:R-:W-:Y:S05]  /*01f0*/  BRA `(.L_x_1184) ;  /* 0x0000013000007947 */ /* 0x000fea0003800000 */
.L_x_1180:
[----:B---3--:R-:W-:-:S04]  /*0200*/  ISETP.NE.U32.AND P0, PT, RZ, c[0x0][0x568], PT ;  /* 0x00015a00ff007a0c */ /* 0x008fc80003f05070 */
[----:B------:R-:W-:-:S13]  /*0210*/  ISETP.NE.AND.EX P0, PT, RZ, c[0x0][0x56c], PT, P0 ;  /* 0x00015b00ff007a0c */ /* 0x000fda0003f05300 */
[----:B------:R-:W-:Y:S05]  /*0220*/  @!P0 BRA `(.L_x_1185) ;  /* 0x0000002000008947 */ /* 0x000fea0003800000 */
[----:B------:R1:W5:Y:S01]  /*0230*/  LDG.E R0, [R2.64] ;  /* 0x0000000602007981 */ /* 0x000362000c1e1900 */
[----:B------:R-:W-:Y:S05]  /*0240*/  BRA `(.L_x_1186) ;  /* 0x0000009000007947 */ /* 0x000fea0003800000 */
.L_x_1185:
        /* <DEDUP_REMOVED lines=8> */
.L_x_1187:
[----:B------:R-:W-:-:S05]  /*02d0*/  MOV R0, c[0x0][0x54c] ;  /* 0x0001530000007a02 */ /* 0x000fca0000000f00 */
.L_x_1186:
[----:B-----5:R-:W-:Y:S01]  /*02e0*/  IMAD R0, R0, c[0x0][0x548], RZ ;  /* 0x0001520000007a24 */ /* 0x020fe200078e02ff */
[----:B------:R-:W-:-:S04]  /*02f0*/  SHF.L.U32 R136, R169, 0x7, RZ ;  /* 0x00000007a9887819 */ /* 0x000fc800000006ff */
[----:B------:R-:W-:-:S04]  /*0300*/  ISETP.GE.AND P0, PT, R136, R0, PT ;  /* 0x000000008800720c */ /* 0x000fc80003f06270 */
[----:B------:R-:W-:-:S05]  /*0310*/  SEL R0, R5, 0xffffffff, !P0 ;  /* 0xffffffff05007807 */ /* 0x000fca0004000000 */
[----:B------:R2:W-:Y:S04]  /*0320*/  STL [R1+0xec], R0 ;  /* 0x0000ec0001007387 */ /* 0x0005e80000100800 */
.L_x_1184:
[----:B------:R-:W3:Y:S02]  /*0330*/  LDL R36, [R1+0xec] ;  /* 0x0000ec0001247983 */ /* 0x000ee40000100800 */
[----:B---3--:R-:W-:-:S13]  /*0340*/  ISETP.GE.AND P0, PT, R36, RZ, PT ;  /* 0x000000ff2400720c */ /* 0x008fda0003f06270 */
[----:B------:R-:W-:Y:S05]  /*0350*/  @!P0 EXIT ;  /* 0x000000000000894d */ /* 0x000fea0003800000 */
[----:B------:R-:W-:Y:S01]  /*0360*/  ISETP.NE.U32.AND P0, PT, RZ, c[0x0][0x370], PT ;  /* 0x0000dc00ff007a0c */ /* 0x000fe20003f05070 */
[----:B------:R-:W-:Y:S01]  /*0370*/  IMAD.MOV.U32 R10, RZ, RZ, RZ ;  /* 0x000000ffff0a7224 */ /* 0x000fe200078e00ff */
[----:B------:R-:W-:Y:S01]  /*0380*/  ISETP.NE.U32.AND P1, PT, RZ, c[0x0][0x348], PT ;  /* 0x0000d200ff007a0c */ /* 0x000fe20003f25070 */
[----:B------:R-:W-:Y:S01]  /*0390*/  IMAD.MOV.U32 R12, RZ, RZ, RZ ;  /* 0x000000ffff0c7224 */ /* 0x000fe200078e00ff */
[----:B------:R-:W-:Y:S01]  /*03a0*/  ISETP.NE.AND.EX P0, PT, RZ, c[0x0][0x374], PT, P0 ;  /* 0x0000dd00ff007a0c */ /* 0x000fe20003f05300 */
[----:B------:R-:W-:Y:S01]  /*03b0*/  IMAD.WIDE R6, R36, R29, c[0x0][0x350] ;  /* 0x0000d40024067625 */ /* 0x000fe200078e021d */
[----:B------:R-:W-:Y:S02]  /*03c0*/  ISETP.NE.U32.AND P5, PT, RZ, c[0x0][0x358], PT ;  /* 0x0000d600ff007a0c */ /* 0x000fe40003fa5070 */
[----:B------:R-:W-:Y:S02]  /*03d0*/  ISETP.NE.AND.EX P1, PT, RZ, c[0x0][0x34c], PT, P1 ;  /* 0x0000d300ff007a0c */ /* 0x000fe40003f25310 */
[----:B------:R-:W-:Y:S01]  /*03e0*/  ISETP.NE.AND.EX P5, PT, RZ, c[0x0][0x35c], PT, P5 ;  /* 0x0000d700ff007a0c */ /* 0x000fe20003fa5350 */
[----:B------:R-:W-:Y:S01]  /*03f0*/  IMAD.MOV.U32 R14, RZ, RZ, RZ ;  /* 0x000000ffff0e7224 */ /* 0x000fe200078e00ff */
[----:B--2---:R-:W-:-:S02]  /*0400*/  MOV R0, RZ ;  /* 0x000000ff00007202 */ /* 0x004fc40000000f00 */
[----:B------:R-:W-:-:S03]  /*0410*/  ISETP.NE.U32.AND P2, PT, RZ, c[0x0][0x350], PT ;  /* 0x0000d400ff007a0c */ /* 0x000fc60003f45070 */
[----:B-1----:R-:W-:Y:S01]  /*0420*/  @P0 IMAD.WIDE R2, R36, R29, c[0x0][0x370] ;  /* 0x0000dc0024020625 */ /* 0x002fe200078e021d */
[----:B------:R-:W-:-:S03]  /*0430*/  ISETP.NE.AND.EX P2, PT, RZ, c[0x0][0x354], PT, P2 ;  /* 0x0000d500ff007a0c */ /* 0x000fc60003f45320 */
[CC--:B------:R-:W-:Y:S01]  /*0440*/  IMAD.WIDE R8, R36.reuse, R29.reuse, c[0x0][0x348] ;  /* 0x0000d20024087625 */ /* 0x0c0fe200078e021d */
[----:B------:R1:W2:Y:S04]  /*0450*/  @P0 LDG.E R10, [R2.64] ;  /* 0x00000006020a0981 */ /* 0x0002a8000c1e1900 */
[----:B------:R-:W3:Y:S05]  /*0460*/  @P1 LDG.E R0, [R8.64] ;  /* 0x0000000608001981 */ /* 0x000eea000c1e1900 */
[----:B------:R-:W4:Y:S01]  /*0470*/  @P2 LDG.E R12, [R6.64] ;  /* 0x00000006060c2981 */ /* 0x000f22000c1e1900 */
[----:B-1----:R-:W-:-:S05]  /*0480*/  IMAD.WIDE R2, R36, R29, c[0x0][0x358] ;  /* 0x0000d60024027625 */ /* 0x002fca00078e021d */
[----:B------:R-:W4:Y:S01]  /*0490*/  @P5 LDG.E R14, [R2.64] ;  /* 0x00000006020e5981 */ /* 0x000f22000c1e1900 */
[----:B------:R-:W-:-:S03]  /*04a0*/  ISETP.NE.U32.AND P0, PT, RZ, c[0x0][0x360], PT ;  /* 0x0000d800ff007a0c */ /* 0x000fc60003f05070 */
[----:B------:R-:W1:Y:S01]  /*04b0*/  S2R R34, SR_CTAID.Y ;  /* 0x0000000000227919 */ /* 0x000e620000002600 */
[----:B------:R-:W-:Y:S01]  /*04c0*/  ISETP.NE.AND.EX P0, PT, RZ, c[0x0][0x364], PT, P0 ;  /* 0x0000d900ff007a0c */ /* 0x000fe20003f05300 */
[----:B------:R-:W-:Y:S02]  /*04d0*/  IMAD.MOV.U32 R13, RZ, RZ, c[0x0][0x168] ;  /* 0x00005a00ff0d7624 */ /* 0x000fe400078e00ff */
[----:B------:R-:W-:-:S10]  /*04e0*/  IMAD.MOV.U32 R11, RZ, RZ, c[0x0][0x2ac] ;  /* 0x0000ab00ff0b7624 */ /* 0x000fd400078e00ff */
[----:B------:R-:W-:-:S05]  /*04f0*/  @P0 IMAD.WIDE R4, R36, R29, c[0x0][0x360] ;  /* 0x0000d80024040625 */ /* 0x000fca00078e021d */
[----:B------:R4:W5:Y:S01]  /*0500*/  @P0 LDG.E R13, [R4.64] ;  /* 0x00000006040d0981 */ /* 0x000962000c1e1900 */
[----:B------:R-:W-:Y:S01]  /*0510*/  IMAD R11, R11, c[0x0][0x1d0], RZ ;  /* 0x000074000b0b7a24 */ /* 0x000fe200078e02ff */
[----:B-1----:R-:W-:Y:S02]  /*0520*/  SHF.R.S32.HI R35, RZ, 0x1f, R34 ;  /* 0x0000001fff237819 */ /* 0x002fe40000011422 */
[----:B--2---:R-:W-:Y:S04]  /*0530*/  STL [R1+0x48], R10 ;  /* 0x0000480a01007387 */ /* 0x004fe80000100800 */
[----:B---3--:R-:W-:Y:S01]  /*0540*/  STL [R1+0x4c], R0 ;  /* 0x00004c0001007387 */ /* 0x008fe20000100800 */
[----:B----4-:R-:W-:-:S03]  /*0550*/  IADD3 R4, R12, R10, RZ ;  /* 0x0000000a0c047210 */ /* 0x010fc60007ffe0ff */
[----:B------:R-:W-:Y:S04]  /*0560*/  STL [R1+0x54], R14 ;  /* 0x0000540e01007387 */ /* 0x000fe80000100800 */
[----:B------:R1:W-:Y:S02]  /*0570*/  STL [R1+0x50], R4 ;  /* 0x0000500401007387 */ /* 0x0003e40000100800 */
[----:B-1----:R-:W-:Y:S01]  /*0580*/  MOV R4, c[0x0][0x228] ;  /* 0x00008a0000047a02 */ /* 0x002fe20000000f00 */
[----:B------:R-:W-:Y:S05]  /*0590*/  @P0 BRA `(.L_x_1188) ;  /* 0x0000004000000947 */ /* 0x000fea0003800000 */
[----:B------:R-:W-:Y:S05]  /*05a0*/  @!P1 BRA `(.L_x_1188) ;  /* 0x0000003000009947 */ /* 0x000fea0003800000 */
[----:B------:R1:W2:Y:S04]  /*05b0*/  LDG.E R0, [R8.64] ;  /* 0x0000000608007981 */ /* 0x0002a8000c1e1900 */
[----:B-1----:R-:W2:Y:S02]  /*05c0*/  LDG.E R8, [R8.64+0x4] ;  /* 0x0000040608087981 */ /* 0x002ea4000c1e1900 */
[----:B--2--5:R-:W-:-:S05]  /*05d0*/  IADD3 R13, -R0, R8, RZ ;  /* 0x00000008000d7210 */ /* 0x024fca0007ffe1ff */
.L_x_1188:
[----:B-----5:R1:W-:Y:S01]  /*05e0*/  STL [R1+0x58], R13 ;  /* 0x0000580d01007387 */ /* 0x0203e20000100800 */
[----:B------:R-:W-:-:S04]  /*05f0*/  ISETP.NE.U32.AND P0, PT, RZ, c[0x0][0x368], PT ;  /* 0x0000da00ff007a0c */ /* 0x000fc80003f05070 */
[----:B------:R-:W-:-:S13]  /*0600*/  ISETP.NE.AND.EX P0, PT, RZ, c[0x0][0x36c], PT, P0 ;  /* 0x0000db00ff007a0c */ /* 0x000fda0003f05300 */
[----:B------:R-:W-:Y:S05]  /*0610*/  @!P0 BRA `(.L_x_1189) ;  /* 0x0000003000008947 */ /* 0x000fea0003800000 */
[----:B------:R-:W-:-:S05]  /*0620*/  IMAD.WIDE R6, R36, R29, c[0x0][0x368] ;  /* 0x0000da0024067625 */ /* 0x000fca00078e021d */
[----:B------:R2:W5:Y:S01]  /*0630*/  LDG.E R11, [R6.64] ;  /* 0x00000006060b7981 */ /* 0x000562000c1e1900 */
[----:B------:R-:W-:Y:S05]  /*0640*/  BRA `(.L_x_1190) ;  /* 0x0000004000007947 */ /* 0x000fea0003800000 */
.L_x_1189:
[----:B------:R-:W-:Y:S05]  /*0650*/  @!P2 BRA `(.L_x_1190) ;  /* 0x000000300000a947 */ /* 0x000fea0003800000 */
[----:B------:R2:W3:Y:S04]  /*0660*/  LDG.E R0, [R6.64] ;  /* 0x0000000606007981 */ /* 0x0004e8000c1e1900 */
[----:B--2---:R-:W3:Y:S02]  /*0670*/  LDG.E R6, [R6.64+0x4] ;  /* 0x0000040606067981 */ /* 0x004ee4000c1e1900 */
[----:B---3--:R-:W-:Y:S02]  /*0680*/  IADD3 R11, -R0, R6, RZ ;  /* 0x00000006000b7210 */ /* 0x008fe40007ffe1ff */
.L_x_1190:
[----:B------:R-:W-:Y:S01]  /*0690*/  ISETP.NE.U32.AND P0, PT, RZ, c[0x0][0x378], PT ;  /* 0x0000de00ff007a0c */ /* 0x000fe20003f05070 */
[----:B------:R3:W4:Y:S03]  /*06a0*/  @P5 LDG.E R5, [R2.64] ;  /* 0x0000000602055981 */ /* 0x000726000c1e1900 */
[----:B------:R-:W-:Y:S01]  /*06b0*/  ISETP.NE.AND.EX P0, PT, RZ, c[0x0][0x37c], PT, P0 ;  /* 0x0000df00ff007a0c */ /* 0x000fe20003f05300 */
[----:B------:R3:W4:Y:S01]  /*06c0*/  @P5 LDG.E R0, [R2.64+0x4] ;  /* 0x0000040602005981 */ /* 0x000722000c1e1900 */
[----:B-----5:R-:W-:-:S11]  /*06d0*/  IMAD.MOV.U32 R22, RZ, RZ, R11 ;  /* 0x000000ffff167224 */ /* 0x020fd600078e000b */
[----:B---3--:R-:W-:-:S05]  /*06e0*/  @P0 IMAD.WIDE R2, R36, R29, c[0x0][0x378] ;  /* 0x0000de0024020625 */ /* 0x008fca00078e021d */
[----:B--2---:R3:W2:Y:S01]  /*06f0*/  @P0 LDG.E R22, [R2.64] ;  /* 0x0000000602160981 */ /* 0x0046a2000c1e1900 */
[----:B------:R-:W-:Y:S02]  /*0700*/  IMAD.IADD R10, R11, 0x1, -R10 ;  /* 0x000000010b0a7824 */ /* 0x000fe400078e0a0a */
[----:B------:R-:W-:-:S03]  /*0710*/  IMAD.MOV.U32 R8, RZ, RZ, c[0x0][0x32c] ;  /* 0x0000cb00ff087624 */ /* 0x000fc600078e00ff */
[----:B------:R1:W-:Y:S01]  /*0720*/  STL [R1+0x5c], R10 ;  /* 0x00005c0a01007387 */ /* 0x0003e20000100800 */
[----:B---3--:R-:W-:-:S05]  /*0730*/  IMAD.MOV.U32 R2, RZ, RZ, c[0x0][0x2c4] ;  /* 0x0000b100ff027624 */ /* 0x008fca00078e00ff */
[----:B------:R-:W-:Y:S02]  /*0740*/  ISETP.NE.AND P1, PT, R2, 0x1, PT ;  /* 0x000000010200780c */ /* 0x000fe40003f25270 */
[----:B------:R-:W-:Y:S01]  /*0750*/  ISETP.GE.AND P2, PT, R8, 0x1, PT ;  /* 0x000000010800780c */ /* 0x000fe20003f46270 */
[----:B----4-:R-:W-:Y:S01]  /*0760*/  @P5 IMAD.IADD R4, R0, 0x1, -R5 ;  /* 0x0000000100045824 */ /* 0x010fe200078e0a05 */
[----:B------:R-:W-:-:S03]  /*0770*/  IADD3 R0, R136, 0x7f, RZ ;  /* 0x0000007f88007810 */ /* 0x000fc60007ffe0ff */
[----:B------:R-:W-:-:S06]  /*0780*/  IMAD.IADD R5, R10, 0x1, R4 ;  /* 0x000000010a057824 */ /* 0x000fcc00078e0204 */
[----:B------:R-:W-:Y:S01]  /*0790*/  @P1 IMAD.HI.U32 R2, R0, c[0x0][0x2c8], RZ ;  /* 0x0000b20000021a27 */ /* 0x000fe200078e00ff */
[----:B------:R1:W-:Y:S01]  /*07a0*/  STL.64 [R1+0x60], R4 ;  /* 0x0000600401007387 */ /* 0x0003e20000100a00 */
[----:B------:R-:W-:-:S03]  /*07b0*/  IADD3 R3, R5, 0x2f, RZ ;  /* 0x0000002f05037810 */ /* 0x000fc60007ffe0ff */
[----:B------:R-:W-:Y:S02]  /*07c0*/  @P1 SHF.R.U32.HI R0, RZ, c[0x0][0x2cc], R2 ;  /* 0x0000b300ff001a19 */ /* 0x000fe40000011602 */
[----:B------:R-:W-:Y:S02]  /*07d0*/  IMAD.HI R3, R3, 0x2aaaaaab, RZ ;  /* 0x2aaaaaab03037827 */ /* 0x000fe400078e02ff */
[----:B------:R-:W-:Y:S01]  /*07e0*/  IADD3 R0, R0, 0x1, R5 ;  /* 0x0000000100007810 */ /* 0x000fe20007ffe005 */
[----:B--2---:R1:W-:Y:S02]  /*07f0*/  STL [R1+0x68], R22 ;  /* 0x0000681601007387 */ /* 0x0043e40000100800 */
[----:B------:R-:W-:Y:S02]  /*0800*/  SHF.R.U32.HI R6, RZ, 0x1f, R3 ;  /* 0x0000001fff067819 */ /* 0x000fe40000011603 */
[----:B------:R-:W-:Y:S02]  /*0810*/  IMAD.IADD R2, R0, 0x1, -R13 ;  /* 0x0000000100027824 */ /* 0x000fe400078e0a0d */
[----:B------:R-:W-:-:S03]  /*0820*/  LEA.HI.SX32 R7, R3, R6, 0x1d ;  /* 0x0000000603077211 */ /* 0x000fc600078feaff */
        /* <DEDUP_REMOVED lines=11> */
.L_x_1192:
[----:B------:R-:W-:-:S13]  /*08e0*/  ISETP.NE.AND P0, PT, R8, 0x1, PT ;  /* 0x000000010800780c */ /* 0x000fda0003f05270 */
[----:B------:R-:W-:-:S05]  /*08f0*/  @P0 IMAD.HI.U32 R2, R0, c[0x0][0x330], RZ ;  /* 0x0000cc0000020a27 */ /* 0x000fca00078e00ff */
[----:B------:R-:W-:-:S05]  /*0900*/  @P0 SHF.R.U32.HI R0, RZ, c[0x0][0x334], R2 ;  /* 0x0000cd00ff000a19 */ /* 0x000fca0000011602 */
.L_x_1193:
[----:B------:R-:W-:-:S05]  /*0910*/  IMAD R0, R0, R8, c[0x0][0x32c] ;  /* 0x0000cb0000007624 */ /* 0x000fca00078e0208 */
[----:B------:R-:W-:Y:S02]  /*0920*/  IMNMX R6, R6, R0, PT ;  /* 0x0000000006067217 */ /* 0x000fe40003800200 */
.L_x_1191:
[----:B------:R-:W-:-:S04]  /*0930*/  @P1 IMAD.HI.U32 R2, R136, c[0x0][0x2c8], RZ ;  /* 0x0000b20088021a27 */ /* 0x000fc800078e00ff */
[----:B------:R-:W-:Y:S01]  /*0940*/  IMAD.MOV.U32 R0, RZ, RZ, R136 ;  /* 0x000000ffff007224 */ /* 0x000fe200078e0088 */
[----:B------:R-:W-:-:S04]  /*0950*/  @P1 SHF.R.U32.HI R0, RZ, c[0x0][0x2cc], R2 ;  /* 0x0000b300ff001a19 */ /* 0x000fc80000011602 */
[----:B------:R-:W-:-:S04]  /*0960*/  IADD3 R0, R0, R5, -R13 ;  /* 0x0000000500007210 */ /* 0x000fc80007ffe80d */
        /* <DEDUP_REMOVED lines=10> */
.L_x_1195:
[----:B------:R-:W-:-:S13]  /*0a10*/  ISETP.NE.AND P0, PT, R8, 0x1, PT ;  /* 0x000000010800780c */ /* 0x000fda0003f05270 */
[----:B------:R-:W-:-:S05]  /*0a20*/  @P0 IMAD.HI.U32 R2, R0, c[0x0][0x330], RZ ;  /* 0x0000cc0000020a27 */ /* 0x000fca00078e00ff */
[----:B------:R-:W-:-:S05]  /*0a30*/  @P0 SHF.R.U32.HI R0, RZ, c[0x0][0x334], R2 ;  /* 0x0000cd00ff000a19 */ /* 0x000fca0000011602 */
.L_x_1196:
[----:B------:R-:W-:-:S05]  /*0a40*/  IMAD R0, R0, c[0x0][0x32c], RZ ;  /* 0x0000cb0000007a24 */ /* 0x000fca00078e02ff */
[----:B------:R-:W-:-:S04]  /*0a50*/  IMNMX R3, R3, R0, !PT ;  /* 0x0000000003037217 */ /* 0x000fc80007800200 */
.L_x_1194:
        /* <DEDUP_REMOVED lines=12> */
[----:B------:R-:W-:-:S04]  /*0b20*/  IMNMX R0, R0, R4, PT ;  /* 0x0000000400007217 */ /* 0x000fc80003800200 */
[----:B------:R-:W-:Y:S01]  /*0b30*/  ISETP.GT.AND P0, PT, R0, R2, PT ;  /* 0x000000020000720c */ /* 0x000fe20003f04270 */
[----:B------:R-:W-:-:S05]  /*0b40*/  IMAD.WIDE.U32 R2, R2, -0x55555555, RZ ;  /* 0xaaaaaaab02027825 */ /* 0x000fca00078e00ff */
[----:B------:R-:W-:-:S07]  /*0b50*/  SHF.R.U32.HI R122, RZ, 0x5, R3 ;  /* 0x00000005ff7a7819 */ /* 0x000fce0000011603 */
[----:B------:R-:W-:Y:S01]  /*0b60*/  @P0 IADD3 R2, R0, 0x2f, RZ ;  /* 0x0000002f00020810 */ /* 0x000fe20007ffe0ff */
[----:B------:R-:W-:-:S04]  /*0b70*/  IMAD.MOV.U32 R0, RZ, RZ, R122 ;  /* 0x000000ffff007224 */ /* 0x000fc800078e007a */
[----:B------:R-:W-:-:S05]  /*0b80*/  @P0 IMAD.HI R2, R2, 0x2aaaaaab, RZ ;  /* 0x2aaaaaab02020827 */ /* 0x000fca00078e02ff */
[----:B------:R-:W-:-:S04]  /*0b90*/  @P0 SHF.R.U32.HI R3, RZ, 0x1f, R2 ;  /* 0x0000001fff030819 */ /* 0x000fc80000011602 */
[----:B------:R-:W-:-:S04]  /*0ba0*/  @P0 LEA.HI.SX32 R0, R2, R3, 0x1d ;  /* 0x0000000302000211 */ /* 0x000fc800078feaff */
[----:B------:R-:W-:-:S13]  /*0bb0*/  ISETP.GT.AND P0, PT, R0, R122, PT ;  /* 0x0000007a0000720c */ /* 0x000fda0003f04270 */
[----:B------:R-:W-:Y:S05]  /*0bc0*/  @!P0 BRA `(.L_x_1197) ;  /* 0x0000571000008947 */ /* 0x000fea0003800000 */
[----:B------:R-:W-:-:S04]  /*0bd0*/  ISETP.NE.U32.AND P0, PT, RZ, c[0x0][0x340], PT ;  /* 0x0000d000ff007a0c */ /* 0x000fc80003f05070 */
[----:B------:R-:W-:-:S13]  /*0be0*/  ISETP.NE.AND.EX P4, PT, RZ, c[0x0][0x344], PT, P0 ;  /* 0x0000d100ff007a0c */ /* 0x000fda0003f85300 */
[----:B------:R-:W-:-:S05]  /*0bf0*/  @P4 IMAD.WIDE R2, R36, R29, c[0x0][0x340] ;  /* 0x0000d00024024625 */ /* 0x000fca00078e021d */
[----:B------:R2:W3:Y:S01]  /*0c00*/  @P4 LDG.E R28, [R2.64] ;  /* 0x00000006021c4981 */ /* 0x0004e2000c1e1900 */
[----:B-1----:R-:W-:Y:S01]  /*0c10*/  SHF.R.S32.HI R13, RZ, 0x1f, R168 ;  /* 0x0000001fff0d7819 */ /* 0x002fe200000114a8 */
[----:B------:R-:W-:Y:S01]  /*0c20*/  IMAD.MOV.U32 R140, RZ, RZ, 0x30 ;  /* 0x00000030ff8c7424 */ /* 0x000fe200078e00ff */
[----:B------:R-:W-:Y:S01]  /*0c30*/  IADD3 R41, R0, -0x1, RZ ;  /* 0xffffffff00297810 */ /* 0x000fe20007ffe0ff */
[----:B------:R-:W-:Y:S01]  /*0c40*/  IMAD R7, R35, c[0x0][0x240], RZ ;  /* 0x0000900023077a24 */ /* 0x000fe200078e02ff */
[----:B------:R-:W-:Y:S01]  /*0c50*/  LEA.HI R37, R13, R168, RZ, 0x3 ;  /* 0x000000a80d257211 */ /* 0x000fe200078f18ff */
[----:B------:R-:W-:Y:S01]  /*0c60*/  IMAD.WIDE.U32 R142, R140, c[0x0][0x238], RZ ;  /* 0x00008e008c8e7a25 */ /* 0x000fe200078e00ff */
[----:B------:R-:W-:Y:S01]  /*0c70*/  SHF.R.S32.HI R25, RZ, 0x1f, R36 ;  /* 0x0000001fff197819 */ /* 0x000fe20000011424 */
[----:B------:R-:W-:Y:S01]  /*0c80*/  ULDC.U8 UR4, c[0x0][0x298] ;  /* 0x0000a60000047ab9 */ /* 0x000fe20000000000 */
[----:B------:R-:W-:Y:S01]  /*0c90*/  SEL R94, R36, RZ, !P5 ;  /* 0x000000ff245e7207 */ /* 0x000fe20006800000 */
[----:B------:R-:W-:Y:S01]  /*0ca0*/  IMAD R7, R34, c[0x0][0x244], R7 ;  /* 0x0000910022077a24 */ /* 0x000fe200078e0207 */
[----:B------:R-:W-:Y:S01]  /*0cb0*/  SEL R24, R25, RZ, !P5 ;  /* 0x000000ff19187207 */ /* 0x000fe20006800000 */
[----:B------:R-:W-:Y:S01]  /*0cc0*/  IMAD.IADD R134, R12, 0x1, R11 ;  /* 0x000000010c867824 */ /* 0x000fe200078e020b */
[----:B------:R-:W-:Y:S01]  /*0cd0*/  SHF.R.S32.HI R8, RZ, 0x1f, R41 ;  /* 0x0000001fff087819 */ /* 0x000fe20000011429 */
[----:B------:R-:W-:Y:S01]  /*0ce0*/  IMAD R20, R35, c[0x0][0x260], RZ ;  /* 0x0000980023147a24 */ /* 0x000fe200078e02ff */
[----:B------:R-:W-:Y:S01]  /*0cf0*/  MOV R138, c[0x0][0x290] ;  /* 0x0000a400008a7a02 */ /* 0x000fe20000000f00 */
[----:B------:R-:W-:Y:S01]  /*0d00*/  IMAD.MOV.U32 R147, RZ, RZ, c[0x0][0x238] ;  /* 0x00008e00ff937624 */ /* 0x000fe200078e00ff */
[----:B------:R-:W-:Y:S01]  /*0d10*/  MOV R165, c[0x0][0x2b8] ;  /* 0x0000ae0000a57a02 */ /* 0x000fe20000000f00 */
[----:B------:R-:W-:Y:S01]  /*0d20*/  IMAD R20, R34, c[0x0][0x264], R20 ;  /* 0x0000990022147a24 */ /* 0x000fe200078e0214 */
[C---:B------:R-:W-:Y:S01]  /*0d30*/  SHF.L.U64.HI R137, R138.reuse, R29, c[0x0][0x294] ;  /* 0x0000a5008a897619 */ /* 0x040fe2000001021d */
[----:B------:R-:W-:Y:S01]  /*0d40*/  IMAD.MOV.U32 R135, RZ, RZ, c[0x0][0x23c] ;  /* 0x00008f00ff877624 */ /* 0x000fe200078e00ff */
[----:B------:R-:W-:Y:S01]  /*0d50*/  SHF.L.U32 R157, R138, 0x4, RZ ;  /* 0x000000048a9d7819 */ /* 0x000fe200000006ff */
[----:B------:R-:W-:Y:S01]  /*0d60*/  IMAD.WIDE.U32 R30, R147, 0x20, RZ ;  /* 0x00000020931e7825 */ /* 0x000fe200078e00ff */
[----:B--2---:R-:W-:-:S03]  /*0d70*/  LOP3.LUT R2, R37, 0xfffffff8, RZ, 0xc0, !PT ;  /* 0xfffffff825027812 */ /* 0x004fc600078ec0ff */
[----:B------:R-:W-:Y:S01]  /*0d80*/  IMAD R3, R140, c[0x0][0x23c], RZ ;  /* 0x00008f008c037a24 */ /* 0x000fe200078e02ff */
[----:B------:R-:W-:Y:S01]  /*0d90*/  SHF.R.S32.HI R37, RZ, 0x3, R37 ;  /* 0x00000003ff257819 */ /* 0x000fe20000011425 */
[----:B------:R-:W-:-:S03]  /*0da0*/  IMAD.WIDE.U32 R160, R34, c[0x0][0x1e8], RZ ;  /* 0x00007a0022a07a25 */ /* 0x000fc600078e00ff */
[--C-:B------:R-:W-:Y:S01]  /*0db0*/  SHF.R.S32.HI R11, RZ, 0x1f, R37.reuse ;  /* 0x0000001fff0b7819 */ /* 0x100fe20000011425 */
[----:B------:R-:W-:Y:S01]  /*0dc0*/  IMAD.IADD R0, R168, 0x1, -R2 ;  /* 0x00000001a8007824 */ /* 0x000fe200078e0a02 */
[----:B------:R-:W-:Y:S01]  /*0dd0*/  IADD3 R112, P2, R37, R14, RZ ;  /* 0x0000000e25707210 */ /* 0x000fe20007f5e0ff */
[----:B------:R-:W-:Y:S01]  /*0de0*/  IMAD R5, R41, -0x30, -R37 ;  /* 0xffffffd029057824 */ /* 0x000fe200078e0a25 */
[----:B------:R-:W-:Y:S01]  /*0df0*/  IADD3 R149, R37, 0x10, RZ ;  /* 0x0000001025957810 */ /* 0x000fe20007ffe0ff */
[----:B------:R-:W-:Y:S01]  /*0e00*/  IMAD.IADD R154, R143, 0x1, R3 ;  /* 0x000000018f9a7824 */ /* 0x000fe200078e0203 */
[----:B------:R-:W-:Y:S01]  /*0e10*/  SHF.L.U32 R26, R0, 0x3, RZ ;  /* 0x00000003001a7819 */ /* 0x000fe200000006ff */
[----:B------:R-:W-:Y:S01]  /*0e20*/  IMAD.IADD R5, R5, 0x1, R4 ;  /* 0x0000000105057824 */ /* 0x000fe200078e0204 */
[----:B------:R-:W-:Y:S01]  /*0e30*/  LEA.HI.X.SX32 R113, R14, R11, 0x1, P2 ;  /* 0x0000000b0e717211 */ /* 0x000fe200010f0eff */
[----:B------:R-:W-:Y:S01]  /*0e40*/  IMAD R6, R154, R41, RZ ;  /* 0x000000299a067224 */ /* 0x000fe200078e02ff */
[----:B------:R-:W-:Y:S01]  /*0e50*/  SHF.R.S32.HI R27, RZ, 0x1f, R26 ;  /* 0x0000001fff1b7819 */ /* 0x000fe2000001141a */
[----:B------:R-:W-:Y:S01]  /*0e60*/  IMAD.MOV.U32 R144, RZ, RZ, c[0x0][0x280] ;  /* 0x0000a000ff907624 */ /* 0x000fe200078e00ff */
[C---:B------:R-:W-:Y:S01]  /*0e70*/  ISETP.GE.AND P3, PT, R5.reuse, 0x1, PT ;  /* 0x000000010500780c */ /* 0x040fe20003f66270 */
[----:B------:R-:W-:Y:S01]  /*0e80*/  IMAD R10, R8, R142, R6 ;  /* 0x0000008e080a7224 */ /* 0x000fe200078e0206 */
[C---:B------:R-:W-:Y:S01]  /*0e90*/  ISETP.GE.AND P1, PT, R5.reuse, 0x11, PT ;  /* 0x000000110500780c */ /* 0x040fe20003f26270 */
[----:B------:R-:W-:Y:S01]  /*0ea0*/  IMAD.WIDE.U32 R2, R34, c[0x0][0x240], R26 ;  /* 0x0000900022027a25 */ /* 0x000fe200078e001a */
[----:B------:R-:W-:-:S02]  /*0eb0*/  ISETP.GT.AND P0, PT, R5, 0x20, PT ;  /* 0x000000200500780c */ /* 0x000fc40003f04270 */
[----:B------:R-:W-:Y:S01]  /*0ec0*/  SHF.L.U32 R32, R0, 0x2, RZ ;  /* 0x0000000200207819 */ /* 0x000fe200000006ff */
[----:B------:R-:W-:Y:S01]  /*0ed0*/  IMAD.IADD R3, R3, 0x1, R7 ;  /* 0x0000000103037824 */ /* 0x000fe200078e0207 */
[----:B------:R-:W-:Y:S01]  /*0ee0*/  IADD3 R88, R26, 0x40, RZ ;  /* 0x000000401a587810 */ /* 0x000fe20007ffe0ff */
[----:B------:R-:W-:Y:S01]  /*0ef0*/  IMAD R5, R24, c[0x0][0x248], RZ ;  /* 0x0000920018057a24 */ /* 0x000fe200078e02ff */
[----:B------:R-:W-:Y:S01]  /*0f00*/  ISETP.GE.AND P5, PT, R26, c[0x0][0x1d4], PT ;  /* 0x000075001a007a0c */ /* 0x000fe20003fa6270 */
[----:B------:R-:W-:Y:S01]  /*0f10*/  IMAD.WIDE.U32 R2, R94, c[0x0][0x248], R2 ;  /* 0x000092005e027a25 */ /* 0x000fe200078e0002 */
[----:B------:R-:W-:Y:S02]  /*0f20*/  SHF.R.S32.HI R33, RZ, 0x1f, R32 ;  /* 0x0000001fff217819 */ /* 0x000fe40000011420 */
[----:B------:R-:W-:Y:S01]  /*0f30*/  ISETP.GE.AND P6, PT, R88, c[0x0][0x1d4], PT ;  /* 0x0000750058007a0c */ /* 0x000fe20003fc6270 */
[----:B------:R-:W-:Y:S01]  /*0f40*/  IMAD R5, R94, c[0x0][0x24c], R5 ;  /* 0x000093005e057a24 */ /* 0x000fe200078e0205 */
[----:B------:R-:W-:Y:S01]  /*0f50*/  IADD3 R148, R37, 0x20, RZ ;  /* 0x0000002025947810 */ /* 0x000fe20007ffe0ff */
[----:B------:R-:W-:Y:S01]  /*0f60*/  IMAD.WIDE.U32 R6, R34, c[0x0][0x260], R26 ;  /* 0x0000980022067a25 */ /* 0x000fe200078e001a */
[----:B------:R-:W-:-:S02]  /*0f70*/  SHF.R.S32.HI R83, RZ, 0x1f, R88 ;  /* 0x0000001fff537819 */ /* 0x000fc40000011458 */
[C---:B------:R-:W-:Y:S01]  /*0f80*/  SHF.L.U32 R158, R144.reuse, 0x5, RZ ;  /* 0x00000005909e7819 */ /* 0x040fe200000006ff */
[----:B------:R-:W-:Y:S01]  /*0f90*/  IMAD.IADD R3, R3, 0x1, R5 ;  /* 0x0000000103037824 */ /* 0x000fe200078e0205 */
[----:B------:R-:W-:Y:S01]  /*0fa0*/  LEA.HI R83, R83, R88, RZ, 0x3 ;  /* 0x0000005853537211 */ /* 0x000fe200078f18ff */
[----:B------:R-:W-:Y:S01]  /*0fb0*/  IMAD R5, R113, c[0x0][0x238], RZ ;  /* 0x00008e0071057a24 */ /* 0x000fe200078e02ff */
[----:B------:R-:W-:Y:S01]  /*0fc0*/  SHF.L.U64.HI R146, R144, R29, c[0x0][0x284] ;  /* 0x0000a10090927619 */ /* 0x000fe2000001021d */
[----:B------:R-:W-:Y:S01]  /*0fd0*/  IMAD.IADD R21, R7, 0x1, R20 ;  /* 0x0000000107157824 */ /* 0x000fe200078e0214 */
[----:B------:R-:W-:Y:S01]  /*0fe0*/  LEA.HI R7, R13, R168, RZ, 0x6 ;  /* 0x000000a80d077211 */ /* 0x000fe200078f30ff */
[C---:B------:R-:W-:Y:S01]  /*0ff0*/  IMAD R5, R112.reuse, c[0x0][0x23c], R5 ;  /* 0x00008f0070057a24 */ /* 0x040fe200078e0205 */
[----:B------:R-:W-:Y:S01]  /*1000*/  LOP3.LUT R83, R83, 0xfffffff8, RZ, 0xc0, !PT ;  /* 0xfffffff853537812 */ /* 0x000fe200078ec0ff */
[----:B------:R-:W-:Y:S01]  /*1010*/  IMAD.WIDE.U32 R118, R112, c[0x0][0x238], R2 ;  /* 0x00008e0070767a25 */ /* 0x000fe200078e0002 */
[----:B------:R-:W-:-:S02]  /*1020*/  SHF.L.U32 R2, R37, 0x6, RZ ;  /* 0x0000000625027819 */ /* 0x000fc400000006ff */
[----:B------:R-:W-:Y:S01]  /*1030*/  P2R R133, PR, RZ, 0x20 ;  /* 0x00000020ff857803 */ /* 0x000fe20000000000 */
[----:B------:R-:W-:Y:S01]  /*1040*/  IMAD.SHL.U32 R7, R7, 0x8, RZ ;  /* 0x0000000807077824 */ /* 0x000fe200078e00ff */
[----:B------:R-:W-:Y:S01]  /*1050*/  LOP3.LUT R115, R2, 0x1c0, RZ, 0xc0, !PT ;  /* 0x000001c002737812 */ /* 0x000fe200078ec0ff */
[----:B------:R-:W-:Y:S01]  /*1060*/  IMAD.IADD R117, R119, 0x1, R5 ;  /* 0x0000000177757824 */ /* 0x000fe200078e0205 */
[----:B------:R-:W-:Y:S01]  /*1070*/  P2R R132, PR, RZ, 0x40 ;  /* 0x00000040ff847803 */ /* 0x000fe20000000000 */
[----:B------:R-:W-:Y:S01]  /*1080*/  IMAD.MOV.U32 R116, RZ, RZ, R118 ;  /* 0x000000ffff747224 */ /* 0x000fe200078e0076 */
[----:B------:R-:W-:Y:S01]  /*1090*/  LOP3.LUT R7, R7, 0xfffffe00, RZ, 0xc0, !PT ;  /* 0xfffffe0007077812 */ /* 0x000fe200078ec0ff */
[----:B------:R-:W-:Y:S01]  /*10a0*/  IMAD R8, R11, c[0x0][0x280], RZ ;  /* 0x0000a0000b087a24 */ /* 0x000fe200078e02ff */
[----:B------:R-:W-:Y:S01]  /*10b0*/  LOP3.LUT R74, R115, 0x38, R26, 0xf8, !PT ;  /* 0x00000038734a7812 */ /* 0x000fe200078ef81a */
[----:B------:R-:W-:Y:S01]  /*10c0*/  IMAD.WIDE.U32 R16, R41, R142, R116 ;  /* 0x0000008e29107225 */ /* 0x000fe200078e0074 */
[----:B------:R-:W-:-:S02]  /*10d0*/  SHF.R.U32.HI R155, RZ, 0x3, R115 ;  /* 0x00000003ff9b7819 */ /* 0x000fc40000011673 */
[----:B------:R-:W-:Y:S01]  /*10e0*/  SHF.R.S32.HI R89, RZ, 0x1f, R83 ;  /* 0x0000001fff597819 */ /* 0x000fe20000011453 */
[----:B------:R-:W-:Y:S01]  /*10f0*/  IMAD.MOV.U32 R20, RZ, RZ, R6 ;  /* 0x000000ffff147224 */ /* 0x000fe200078e0006 */
[----:B------:R-:W-:Y:S01]  /*1100*/  @P3 LEA R2, P2, R16, c[0x0][0x220], 0x1 ;  /* 0x0000880010023a11 */ /* 0x000fe200078408ff */
[----:B------:R-:W-:Y:S01]  /*1110*/  IMAD R3, R11, c[0x0][0x290], RZ ;  /* 0x0000a4000b037a24 */ /* 0x000fe200078e02ff */
[----:B------:R-:W-:Y:S01]  /*1120*/  LOP3.LUT R74, R7, R74, R155, 0xf6, !PT ;  /* 0x0000004a074a7212 */ /* 0x000fe200078ef69b */
[----:B------:R-:W-:Y:S02]  /*1130*/  IMAD.IADD R6, R17, 0x1, R10 ;  /* 0x0000000111067824 */ /* 0x000fe400078e020a */
[C---:B------:R-:W-:Y:S01]  /*1140*/  IMAD R14, R37.reuse, c[0x0][0x284], R8 ;  /* 0x0000a100250e7a24 */ /* 0x040fe200078e0208 */
[----:B------:R-:W-:Y:S01]  /*1150*/  SHF.L.U32 R74, R74, 0x1, RZ ;  /* 0x000000014a4a7819 */ /* 0x000fe200000006ff */
[----:B------:R-:W-:-:S04]  /*1160*/  IMAD.WIDE.U32 R8, R37, c[0x0][0x280], R32 ;  /* 0x0000a00025087a25 */ /* 0x000fc800078e0020 */
[----:B------:R-:W-:Y:S01]  /*1170*/  IMAD R5, R37, c[0x0][0x294], R3 ;  /* 0x0000a50025057a24 */ /* 0x000fe200078e0203 */
[----:B------:R-:W-:Y:S01]  /*1180*/  @P3 LEA.HI.X R3, R16, c[0x0][0x224], R6, 0x1, P2 ;  /* 0x0000890010033a11 */ /* 0x000fe200010f0c06 */
[----:B------:R-:W-:Y:S01]  /*1190*/  IMAD.MOV.U32 R18, RZ, RZ, R8 ;  /* 0x000000ffff127224 */ /* 0x000fe200078e0008 */
[----:B------:R-:W-:Y:S01]  /*11a0*/  IADD3 R19, R9, R14, RZ ;  /* 0x0000000e09137210 */ /* 0x000fe20007ffe0ff */
[C---:B------:R-:W-:Y:S01]  /*11b0*/  IMAD.WIDE.U32 R8, R37.reuse, c[0x0][0x280], R26 ;  /* 0x0000a00025087a25 */ /* 0x040fe200078e001a */
[----:B------:R-:W-:Y:S01]  /*11c0*/  ISETP.GE.AND P2, PT, R26, c[0x0][0x27c], PT ;  /* 0x00009f001a007a0c */ /* 0x000fe20003f46270 */
[----:B------:R-:W-:Y:S01]  /*11d0*/  @!PT LDS RZ, [RZ] ;  /* 0x00000000fffff984 */ /* 0x000fe20000000800 */
[----:B------:R-:W-:Y:S01]  /*11e0*/  @!PT LDS RZ, [RZ] ;  /* 0x00000000fffff984 */ /* 0x000fe20000000800 */
[----:B------:R-:W-:Y:S01]  /*11f0*/  @!PT LDS RZ, [RZ] ;  /* 0x00000000fffff984 */ /* 0x000fe20000000800 */
[----:B------:R1:W-:Y:S02]  /*1200*/  @P3 LDGSTS.E.BYPASS.LTC128B.128 [R74+0x5080], [R2.64], !P5 ;  /* 0x05080000024a3fae */ /* 0x0003e4000e901d46 */
[----:B------:R-:W-:Y:S01]  /*1210*/  IMAD.WIDE.U32 R10, R37, c[0x0][0x290], R32 ;  /* 0x0000a400250a7a25 */ /* 0x000fe200078e0020 */
[----:B------:R-:W-:Y:S01]  /*1220*/  IADD3 R15, R14, R9, RZ ;  /* 0x000000090e0f7210 */ /* 0x000fe20007ffe0ff */
[----:B------:R1:W-:Y:S01]  /*1230*/  @P3 LDGSTS.E.BYPASS.LTC128B.128 [R74+0x6880], [R2.64+0x80], !P6 ;  /* 0x06880080024a3fae */ /* 0x0003e2000f101d46 */
[----:B------:R-:W-:Y:S01]  /*1240*/  @P1 LEA R13, P3, R147, R16, 0x4 ;  /* 0x00000010930d1211 */ /* 0x000fe200078620ff */
[----:B------:R-:W-:-:S02]  /*1250*/  IMAD.MOV.U32 R14, RZ, RZ, R8 ;  /* 0x000000ffff0e7224 */ /* 0x000fc400078e0008 */
[----:B------:R-:W-:Y:S01]  /*1260*/  IMAD.WIDE.U32 R8, R37, c[0x0][0x290], R26 ;  /* 0x0000a40025087a25 */ /* 0x000fe200078e001a */
[----:B------:R-:W-:Y:S02]  /*1270*/  @P1 LEA.HI.X R23, R147, R6, R135, 0x4, P3 ;  /* 0x0000000693171211 */ /* 0x000fe400018f2487 */
[----:B------:R-:W-:Y:S01]  /*1280*/  @P1 LEA R12, P3, R13, c[0x0][0x220], 0x1 ;  /* 0x000088000d0c1a11 */ /* 0x000fe200078608ff */
[----:B------:R-:W-:Y:S01]  /*1290*/  IMAD.IADD R11, R11, 0x1, R5 ;  /* 0x000000010b0b7824 */ /* 0x000fe200078e0205 */
[----:B------:R-:W-:Y:S01]  /*12a0*/  IADD3 R9, R5, R9, RZ ;  /* 0x0000000905097210 */ /* 0x000fe20007ffe0ff */
[----:B------:R-:W-:Y:S01]  /*12b0*/  IMAD R17, R24, c[0x0][0x268], RZ ;  /* 0x00009a0018117a24 */ /* 0x000fe200078e02ff */
[----:B------:R-:W-:Y:S01]  /*12c0*/  @P1 LEA.HI.X R13, R13, c[0x0][0x224], R23, 0x1, P3 ;  /* 0x000089000d0d1a11 */ /* 0x000fe200018f0c17 */
[----:B------:R-:W-:Y:S01]  /*12d0*/  IMAD.WIDE.U32 R100, R22, c[0x0][0x290], R10 ;  /* 0x0000a40016647a25 */ /* 0x000fe200078e000a */
[----:B------:R-:W-:-:S03]  /*12e0*/  IADD3 R131, P3, R30, 0x80, RZ ;  /* 0x000000801e837810 */ /* 0x000fc60007f7e0ff */
[C---:B------:R-:W-:Y:S01]  /*12f0*/  IMAD R105, R94.reuse, c[0x0][0x26c], R17 ;  /* 0x00009b005e697a24 */ /* 0x040fe200078e0211 */
[----:B------:R2:W-:Y:S01]  /*1300*/  @P1 LDGSTS.E.BYPASS.LTC128B.128 [R74+0x5880], [R12.64], !P5 ;  /* 0x058800000c4a1fae */ /* 0x0005e2000e901d46 */
[----:B------:R-:W-:Y:S01]  /*1310*/  IMAD.WIDE.U32 R94, R94, c[0x0][0x268], R20 ;  /* 0x00009a005e5e7a25 */ /* 0x000fe200078e0014 */
[----:B------:R-:W-:Y:S02]  /*1320*/  SHF.L.U32 R20, R135, 0x5, RZ ;  /* 0x0000000587147819 */ /* 0x000fe400000006ff */
[----:B------:R2:W-:Y:S01]  /*1330*/  @P1 LDGSTS.E.BYPASS.LTC128B.128 [R74+0x7080], [R12.64+0x80], !P6 ;  /* 0x070800800c4a1fae */ /* 0x0005e2000f101d46 */
[----:B------:R-:W-:Y:S01]  /*1340*/  @P0 IADD3 R17, P1, R16, R30, RZ ;  /* 0x0000001e10110210 */ /* 0x000fe20007f3e0ff */
[----:B------:R-:W-:Y:S01]  /*1350*/  IMAD.WIDE.U32 R96, R22, c[0x0][0x290], R8 ;  /* 0x0000a40016607a25 */ /* 0x000fe200078e0008 */
[----:B------:R-:W-:Y:S02]  /*1360*/  SHF.L.U64.HI R135, R147, 0x5, R135 ;  /* 0x0000000593877819 */ /* 0x000fe40000010287 */
[----:B-1----:R-:W-:Y:S01]  /*1370*/  SEL R3, RZ, c[0x0][0x27c], !P2 ;  /* 0x00009f00ff037a07 */ /* 0x002fe20005000000 */
[----:B------:R-:W-:-:S02]  /*1380*/  IMAD.IADD R20, R31, 0x1, R20 ;  /* 0x000000011f147824 */ /* 0x000fc400078e0214 */
[----:B------:R-:W-:Y:S02]  /*1390*/  IMAD.MOV.U32 R145, RZ, RZ, 0x5 ;  /* 0x00000005ff917424 */ /* 0x000fe400078e00ff */
[----:B------:R-:W-:Y:S01]  /*13a0*/  IMAD.IADD R3, R26, 0x1, R3 ;  /* 0x000000011a037824 */ /* 0x000fe200078e0203 */
[----:B------:R-:W-:Y:S01]  /*13b0*/  IADD3.X R128, RZ, R20, RZ, P3, !PT ;  /* 0x00000014ff807210 */ /* 0x000fe20001ffe4ff */
[----:B------:R-:W-:Y:S01]  /*13c0*/  @P0 IMAD.X R6, R20, 0x1, R6, P1 ;  /* 0x0000000114060824 */ /* 0x000fe200008e0606 */
[C---:B------:R-:W-:Y:S01]  /*13d0*/  @P0 LEA R16, P1, R17.reuse, c[0x0][0x220], 0x1 ;  /* 0x0000880011100a11 */ /* 0x040fe200078208ff */
[----:B------:R-:W-:Y:S01]  /*13e0*/  IMAD.SHL.U32 R159, R144, 0x10, RZ ;  /* 0x00000010909f7824 */ /* 0x000fe200078e00ff */
[----:B------:R-:W-:Y:S01]  /*13f0*/  SHF.R.S32.HI R5, RZ, 0x1f, R3 ;  /* 0x0000001fff057819 */ /* 0x000fe20000011403 */
[C---:B------:R-:W-:Y:S01]  /*1400*/  IMAD.WIDE.U32 R102, R22.reuse, c[0x0][0x280], R18 ;  /* 0x0000a00016667a25 */ /* 0x040fe200078e0012 */
[----:B------:R-:W-:Y:S02]  /*1410*/  @P0 LEA.HI.X R17, R17, c[0x0][0x224], R6, 0x1, P1 ;  /* 0x0000890011110a11 */ /* 0x000fe400008f0c06 */
[CC--:B------:R-:W-:Y:S01]  /*1420*/  LEA.HI R2, R5.reuse, R3.reuse, RZ, 0x3 ;  /* 0x0000000305027211 */ /* 0x0c0fe200078f18ff */
[----:B------:R-:W-:Y:S01]  /*1430*/  IMAD.WIDE.U32 R98, R22, c[0x0][0x280], R14 ;  /* 0x0000a00016627a25 */ /* 0x000fe200078e000e */
[----:B------:R-:W-:Y:S01]  /*1440*/  LEA.HI R24, R5, R3, RZ, 0x6 ;  /* 0x0000000305187211 */ /* 0x000fe200078f30ff */
[----:B------:R1:W-:Y:S01]  /*1450*/  @P0 LDGSTS.E.BYPASS.LTC128B.128 [R74+0x6080], [R16.64], !P5 ;  /* 0x06080000104a0fae */ /* 0x0003e2000e901d46 */
[----:B------:R-:W-:Y:S01]  /*1460*/  SHF.R.S32.HI R3, RZ, 0x1f, R22 ;  /* 0x0000001fff037819 */ /* 0x000fe20000011416 */
[----:B------:R-:W-:Y:S01]  /*1470*/  IMAD R150, R140, c[0x0][0x284], RZ ;  /* 0x0000a1008c967a24 */ /* 0x000fe200078e02ff */
[----:B------:R-:W-:Y:S01]  /*1480*/  LOP3.LUT R6, R115, 0x38, R2, 0xf8, !PT ;  /* 0x0000003873067812 */ /* 0x000fe200078ef802 */
[----:B------:R1:W-:Y:S01]  /*1490*/  @P0 LDGSTS.E.BYPASS.LTC128B.128 [R74+0x7880], [R16.64+0x80], !P6 ;  /* 0x07880080104a0fae */ /* 0x0003e2000f101d46 */
[----:B--2---:R-:W-:Y:S01]  /*14a0*/  SHF.R.S32.HI R12, RZ, 0x1f, R149 ;  /* 0x0000001fff0c7819 */ /* 0x004fe20000011495 */
[C---:B------:R-:W-:Y:S01]  /*14b0*/  IMAD R5, R3.reuse, c[0x0][0x280], RZ ;  /* 0x0000a00003057a24 */ /* 0x040fe200078e02ff */
[----:B------:R-:W-:Y:S01]  /*14c0*/  SHF.R.S32.HI R13, RZ, 0x1f, R148 ;  /* 0x0000001fff0d7819 */ /* 0x000fe20000011494 */
[----:B------:R-:W-:Y:S01]  /*14d0*/  IMAD R3, R3, c[0x0][0x290], RZ ;  /* 0x0000a40003037a24 */ /* 0x000fe200078e02ff */
[----:B------:R-:W-:Y:S01]  /*14e0*/  LEA.HI R12, R12, R149, RZ, 0x3 ;  /* 0x000000950c0c7211 */ /* 0x000fe200078f18ff */
[C---:B------:R-:W-:Y:S01]  /*14f0*/  IMAD R107, R22.reuse, c[0x0][0x284], R5 ;  /* 0x0000a100166b7a24 */ /* 0x040fe200078e0205 */
[----:B------:R-:W-:Y:S01]  /*1500*/  LEA.HI R13, R13, R148, RZ, 0x3 ;  /* 0x000000940d0d7211 */ /* 0x000fe200078f18ff */
[----:B------:R-:W-:Y:S01]  /*1510*/  IMAD R106, R22, c[0x0][0x294], R3 ;  /* 0x0000a500166a7a24 */ /* 0x000fe200078e0203 */
[----:B------:R-:W-:Y:S01]  /*1520*/  SHF.L.U32 R5, R149, 0x6, RZ ;  /* 0x0000000695057819 */ /* 0x000fe200000006ff */
[----:B------:R-:W-:Y:S01]  /*1530*/  IMAD.SHL.U32 R3, R148, 0x40, RZ ;  /* 0x0000004094037824 */ /* 0x000fe200078e00ff */
[----:B------:R-:W-:Y:S01]  /*1540*/  SHF.L.U32 R13, R13, 0x6, RZ ;  /* 0x000000060d0d7819 */ /* 0x000fe200000006ff */
[----:B------:R-:W-:Y:S01]  /*1550*/  IMAD.SHL.U32 R12, R12, 0x40, RZ ;  /* 0x000000400c0c7824 */ /* 0x000fe200078e00ff */
[----:B------:R-:W-:Y:S01]  /*1560*/  LOP3.LUT R114, R5, 0x1c0, RZ, 0xc0, !PT ;  /* 0x000001c005727812 */ /* 0x000fe200078ec0ff */
[----:B------:R-:W0:Y:S01]  /*1570*/  LDGDEPBAR ;  /* 0x00000000000079af */ /* 0x000e220000000000 */
[----:B------:R-:W-:Y:S01]  /*1580*/  LOP3.LUT R111, R3, 0x1c0, RZ, 0xc0, !PT ;  /* 0x000001c0036f7812 */ /* 0x000fe200078ec0ff */
[----:B------:R-:W-:Y:S01]  /*1590*/  IMAD R151, R140, c[0x0][0x294], RZ ;  /* 0x0000a5008c977a24 */ /* 0x000fe200078e02ff */
[----:B------:R-:W-:Y:S01]  /*15a0*/  LOP3.LUT R12, R12, 0xfffffe00, RZ, 0xc0, !PT ;  /* 0xfffffe000c0c7812 */ /* 0x000fe200078ec0ff */
[----:B------:R-:W-:Y:S01]  /*15b0*/  IMAD.SHL.U32 R156, R138, 0x20, RZ ;  /* 0x000000208a9c7824 */ /* 0x000fe200078e00ff */
[----:B------:R-:W-:Y:S01]  /*15c0*/  SHF.R.S32.HI R3, RZ, 0x6, R24 ;  /* 0x00000006ff037819 */ /* 0x000fe20000011418 */
[----:B------:R-:W-:Y:S01]  /*15d0*/  IMAD.MOV.U32 R164, RZ, RZ, c[0x0][0x27c] ;  /* 0x00009f00ffa47624 */ /* 0x000fe200078e00ff */
[----:B------:R-:W-:Y:S01]  /*15e0*/  LOP3.LUT R13, R13, 0xfffffe00, RZ, 0xc0, !PT ;  /* 0xfffffe000d0d7812 */ /* 0x000fe200078ec0ff */
[----:B------:R-:W-:Y:S01]  /*15f0*/  IMAD.MOV.U32 R71, RZ, RZ, c[0x0][0x27c] ;  /* 0x00009f00ff477624 */ /* 0x000fe200078e00ff */
[----:B------:R-:W-:Y:S01]  /*1600*/  SHF.R.U32.HI R152, RZ, 0x3, R111 ;  /* 0x00000003ff987819 */ /* 0x000fe2000001166f */
[----:B------:R-:W-:Y:S01]  /*1610*/  IMAD R11, R3, 0xc00, R7 ;  /* 0x00000c00030b7824 */ /* 0x000fe200078e0207 */
[----:B------:R-:W-:Y:S01]  /*1620*/  LOP3.LUT R8, R111, 0x38, R2, 0xf8, !PT ;  /* 0x000000386f087812 */ /* 0x000fe200078ef802 */
[C---:B------:R-:W-:Y:S01]  /*1630*/  IMAD R9, R3.reuse, 0xc00, R12 ;  /* 0x00000c0003097824 */ /* 0x040fe200078e020c */
[----:B------:R-:W-:Y:S01]  /*1640*/  LOP3.LUT R10, R6, R155, RZ, 0x3c, !PT ;  /* 0x0000009b060a7212 */ /* 0x000fe200078e3cff */
[----:B------:R-:W-:Y:S01]  /*1650*/  IMAD R6, R3, 0xc00, R13 ;  /* 0x00000c0003067824 */ /* 0x000fe200078e020d */
[----:B------:R-:W-:Y:S01]  /*1660*/  SHF.R.U32.HI R153, RZ, 0x3, R114 ;  /* 0x00000003ff997819 */ /* 0x000fe20000011672 */
[----:B------:R-:W-:Y:S01]  /*1670*/  IMAD.WIDE.U32 R162, R34, c[0x0][0x210], RZ ;  /* 0x0000840022a27a25 */ /* 0x000fe200078e00ff */
[----:B------:R-:W-:-:S02]  /*1680*/  LOP3.LUT R5, R114, 0x38, R2, 0xf8, !PT ;  /* 0x0000003872057812 */ /* 0x000fc400078ef802 */
[----:B------:R-:W-:Y:S01]  /*1690*/  LOP3.LUT R3, R8, R152, RZ, 0x3c, !PT ;  /* 0x0000009808037212 */ /* 0x000fe200078e3cff */
[----:B------:R-:W-:Y:S01]  /*16a0*/  IMAD.IADD R11, R11, 0x1, R10 ;  /* 0x000000010b0b7824 */ /* 0x000fe200078e020a */
[----:B------:R-:W-:Y:S01]  /*16b0*/  LOP3.LUT R5, R5, R153, RZ, 0x3c, !PT ;  /* 0x0000009905057212 */ /* 0x000fe200078e3cff */
[----:B------:R-:W-:Y:S01]  /*16c0*/  IMAD.WIDE.U32 R140, R140, c[0x0][0x280], RZ ;  /* 0x0000a0008c8c7a25 */ /* 0x000fe200078e00ff */
[----:B------:R-:W-:Y:S02]  /*16d0*/  IADD3 R6, R6, R3, RZ ;  /* 0x0000000306067210 */ /* 0x000fe40007ffe0ff */
[-C--:B------:R-:W-:Y:S01]  /*16e0*/  SHF.L.U64.HI R144, R144, R145.reuse, c[0x0][0x284] ;  /* 0x0000a10090907619 */ /* 0x080fe20000010291 */
[----:B------:R-:W-:Y:S01]  /*16f0*/  IMAD R3, R35, c[0x0][0x1e8], RZ ;  /* 0x00007a0023037a24 */ /* 0x000fe200078e02ff */
[----:B------:R-:W-:Y:S01]  /*1700*/  SHF.L.U64.HI R145, R138, R145, c[0x0][0x294] ;  /* 0x0000a5008a917619 */ /* 0x000fe20000010291 */
[----:B------:R-:W-:Y:S01]  /*1710*/  IMAD.IADD R10, R9, 0x1, R5 ;  /* 0x00000001090a7824 */ /* 0x000fe200078e0205 */
[----:B------:R-:W-:Y:S01]  /*1720*/  LOP3.LUT R92, R2, 0xfffffff8, RZ, 0xc0, !PT ;  /* 0xfffffff8025c7812 */ /* 0x000fe200078ec0ff */
[----:B------:R-:W-:Y:S01]  /*1730*/  IMAD R3, R34, c[0x0][0x1ec], R3 ;  /* 0x00007b0022037a24 */ /* 0x000fe200078e0203 */
[----:B------:R-:W-:Y:S01]  /*1740*/  ISETP.GE.AND P5, PT, R26, c[0x0][0x1d4], PT ;  /* 0x000075001a007a0c */ /* 0x000fe20003fa6270 */
[----:B------:R-:W-:Y:S01]  /*1750*/  IMAD R5, R35, c[0x0][0x210], RZ ;  /* 0x0000840023057a24 */ /* 0x000fe200078e02ff */
[----:B------:R-:W-:Y:S01]  /*1760*/  IADD3 R35, R32, 0x20, RZ ;  /* 0x0000002020237810 */ /* 0x000fe20007ffe0ff */
[----:B------:R-:W-:Y:S01]  /*1770*/  IMAD.WIDE.U32 R138, R138, 0x30, RZ ;  /* 0x000000308a8a7825 */ /* 0x000fe200078e00ff */
[----:B------:R-:W-:-:S02]  /*1780*/  IADD3 R129, R161, R3, RZ ;  /* 0x00000003a1817210 */ /* 0x000fc40007ffe0ff */
[----:B------:R-:W-:Y:S01]  /*1790*/  SHF.R.S32.HI R69, RZ, 0x3, R2 ;  /* 0x00000003ff457819 */ /* 0x000fe20000011402 */
[----:B------:R-:W-:Y:S01]  /*17a0*/  IMAD R5, R34, c[0x0][0x214], R5 ;  /* 0x0000850022057a24 */ /* 0x000fe200078e0205 */
[----:B------:R-:W-:Y:S01]  /*17b0*/  SHF.R.S32.HI R110, RZ, 0x1f, R92 ;  /* 0x0000001fff6e7819 */ /* 0x000fe2000001145c */
[----:B------:R-:W-:Y:S01]  /*17c0*/  IMAD.IADD R109, R103, 0x1, R107 ;  /* 0x00000001676d7824 */ /* 0x000fe200078e026b */
[----:B------:R-:W-:Y:S01]  /*17d0*/  IADD3 R107, R107, R99, RZ ;  /* 0x000000636b6b7210 */ /* 0x000fe20007ffe0ff */
[----:B------:R-:W-:Y:S01]  /*17e0*/  IMAD.IADD R108, R101, 0x1, R106 ;  /* 0x00000001656c7824 */ /* 0x000fe200078e026a */
[----:B------:R-:W-:Y:S01]  /*17f0*/  SHF.L.U32 R125, R11, 0x1, RZ ;  /* 0x000000010b7d7819 */ /* 0x000fe200000006ff */
[----:B------:R-:W-:Y:S01]  /*1800*/  IMAD.SHL.U32 R147, R147, 0x20, RZ ;  /* 0x0000002093937824 */ /* 0x000fe200078e00ff */
[----:B------:R-:W-:Y:S01]  /*1810*/  ISETP.NE.AND P1, PT, R165, 0x1, PT ;  /* 0x00000001a500780c */ /* 0x000fe20003f25270 */
[----:B------:R-:W-:Y:S01]  /*1820*/  IMAD.SHL.U32 R71, R71, 0x2, RZ ;  /* 0x0000000247477824 */ /* 0x000fe200078e00ff */
[----:B------:R-:W-:Y:S01]  /*1830*/  ISETP.GE.AND P0, PT, R164, 0x1, PT ;  /* 0x00000001a400780c */ /* 0x000fe20003f06270 */
[----:B------:R-:W-:-:S02]  /*1840*/  IMAD.IADD R130, R163, 0x1, R5 ;  /* 0x00000001a3827824 */ /* 0x000fc400078e0205 */
[----:B------:R-:W-:Y:S02]  /*1850*/  IMAD.IADD R150, R141, 0x1, R150 ;  /* 0x000000018d967824 */ /* 0x000fe400078e0296 */
[----:B------:R-:W-:Y:S02]  /*1860*/  IMAD.IADD R151, R139, 0x1, R151 ;  /* 0x000000018b977824 */ /* 0x000fe400078e0297 */
[--C-:B------:R-:W-:Y:S02]  /*1870*/  IMAD.IADD R127, R4, 0x1, -R37.reuse ;  /* 0x00000001047f7824 */ /* 0x100fe400078e0a25 */
[----:B------:R-:W-:Y:S02]  /*1880*/  IMAD R0, R0, 0x10, R37 ;  /* 0x0000001000007824 */ /* 0x000fe400078e0225 */
[----:B------:R-:W-:Y:S02]  /*1890*/  IMAD.IADD R105, R95, 0x1, R105 ;  /* 0x000000015f697824 */ /* 0x000fe400078e0269 */
[----:B------:R-:W-:-:S02]  /*18a0*/  IMAD.IADD R106, R106, 0x1, R97 ;  /* 0x000000016a6a7824 */ /* 0x000fc400078e0261 */
[----:B------:R-:W-:Y:S02]  /*18b0*/  IMAD.SHL.U32 R124, R10, 0x2, RZ ;  /* 0x000000020a7c7824 */ /* 0x000fe400078e00ff */
[----:B------:R-:W-:Y:S01]  /*18c0*/  IMAD.SHL.U32 R123, R6, 0x2, RZ ;  /* 0x00000002067b7824 */ /* 0x000fe200078e00ff */
[--C-:B---3--:R-:W-:Y:S01]  /*18d0*/  @P4 SHF.R.S32.HI R9, RZ, 0x1f, R28.reuse ;  /* 0x0000001fff094819 */ /* 0x108fe2000001141c */
[----:B------:R-:W-:Y:S01]  /*18e0*/  @P4 IMAD.MOV.U32 R8, RZ, RZ, R28 ;  /* 0x000000ffff084224 */ /* 0x000fe200078e001c */
[----:B------:R-:W-:Y:S01]  /*18f0*/  @!P4 MOV R9, R25 ;  /* 0x000000190009c202 */ /* 0x000fe20000000f00 */
[----:B------:R-:W-:-:S04]  /*1900*/  @!P4 IMAD.MOV.U32 R8, RZ, RZ, R36 ;  /* 0x000000ffff08c224 */ /* 0x000fc800078e0024 */
[----:B------:R-:W-:Y:S02]  /*1910*/  IMAD R3, R9, c[0x0][0x2b0], RZ ;  /* 0x0000ac0009037a24 */ /* 0x000fe400078e02ff */
[----:B------:R-:W-:-:S04]  /*1920*/  IMAD.WIDE.U32 R120, R8, c[0x0][0x2b0], RZ ;  /* 0x0000ac0008787a25 */ /* 0x000fc800078e00ff */
[----:B------:R-:W-:-:S05]  /*1930*/  IMAD R3, R8, c[0x0][0x2b4], R3 ;  /* 0x0000ad0008037a24 */ /* 0x000fca00078e0203 */
[----:B------:R-:W-:Y:S01]  /*1940*/  IADD3 R126, R121, R3, RZ ;  /* 0x00000003797e7210 */ /* 0x000fe20007ffe0ff */
[----:B-1----:R-:W-:Y:S06]  /*1950*/  BAR.SYNC.DEFER_BLOCKING 0x0 ;  /* 0x0000000000007b1d */ /* 0x002fec0000010000 */
.L_x_1232:
[----:B---3--:R-:W-:Y:S01]  /*1960*/  IMAD R2, R41, 0x30, R0 ;  /* 0x0000003029027824 */ /* 0x008fe200078e0200 */
[----:B------:R-:W-:Y:S01]  /*1970*/  ISETP.NE.AND P1, PT, R165, 0x1, PT ;  /* 0x00000001a500780c */ /* 0x000fe20003f25270 */
[----:B------:R-:W-:Y:S01]  /*1980*/  IMAD.MOV.U32 R90, RZ, RZ, RZ ;  /* 0x000000ffff5a7224 */ /* 0x000fe200078e00ff */
[----:B------:R-:W-:Y:S04]  /*1990*/  DEPBAR.LE SB0, 0x0 ;  /* 0x000080000000791a */ /* 0x000fe80000000000 */
[----:B------:R-:W-:Y:S01]  /*19a0*/  ISETP.GE.AND P0, PT, R2, R4, PT ;  /* 0x000000040200720c */ /* 0x000fe20003f06270 */
[----:B------:R-:W-:Y:S01]  /*19b0*/  IMAD.IADD R2, R134, 0x1, R2 ;  /* 0x0000000186027824 */ /* 0x000fe200078e0202 */
[----:B------:R-:W-:Y:S01]  /*19c0*/  ISETP.GE.AND P3, PT, R164, 0x1, PT ;  /* 0x00000001a400780c */ /* 0x000fe20003f66270 */
[----:B------:R-:W-:Y:S01]  /*19d0*/  BSSY B2, `(.L_x_1198) ;  /* 0x00003fa000027945 */ /* 0x000fe20003800000 */
[----:B------:R-:W-:Y:S01]  /*19e0*/  ISETP.GT.OR P0, PT, R0, 0x2f, P0 ;  /* 0x0000002f0000780c */ /* 0x000fe20000704670 */
[----:B------:R-:W-:Y:S02]  /*19f0*/  IMAD.MOV.U32 R5, RZ, RZ, R2 ;  /* 0x000000ffff057224 */ /* 0x000fe400078e0002 */
[----:B------:R-:W-:Y:S05]  /*1a00*/  @P1 IMAD.HI.U32 R3, R2, c[0x0][0x2bc], RZ ;  /* 0x0000af0002031a27 */ /* 0x000fea00078e00ff */
[----:B------:R-:W-:Y:S05]  /*1a10*/  @P1 SHF.R.U32.HI R5, RZ, c[0x0][0x2c0], R3 ;  /* 0x0000b000ff051a19 */ /* 0x000fea0000011603 */
[C---:B------:R-:W-:Y:S04]  /*1a20*/  @!P0 IADD3 R3, P1, R5.reuse, R120, RZ ;  /* 0x0000007805038210 */ /* 0x040fe80007f3e0ff */
[----:B------:R-:W-:Y:S02]  /*1a30*/  @!P0 LEA.HI.X.SX32 R6, R5, R126, 0x1, P1 ;  /* 0x0000007e05068211 */ /* 0x000fe400008f0eff */
[C---:B------:R-:W-:Y:S04]  /*1a40*/  @!P0 LEA R8, P1, R3.reuse, c[0x0][0x2a0], 0x2 ;  /* 0x0000a80003088a11 */ /* 0x040fe800078210ff */
[----:B------:R-:W-:Y:S01]  /*1a50*/  @!P0 LEA.HI.X R9, R3, c[0x0][0x2a4], R6, 0x2, P1 ;  /* 0x0000a90003098a11 */ /* 0x000fe200008f1406 */
[----:B------:R-:W-:Y:S04]  /*1a60*/  IMAD.MOV R3, RZ, RZ, -R5 ;  /* 0x000000ffff037224 */ /* 0x000fe800078e0a05 */
[----:B------:R-:W-:Y:S01]  /*1a70*/  IMAD R91, R3, c[0x0][0x2b8], R2 ;  /* 0x0000ae00035b7a24 */ /* 0x000fe200078e0202 */
[----:B------:R-:W2:Y:S03]  /*1a80*/  @!P0 LDG.E R90, [R8.64] ;  /* 0x00000006085a8981 */ /* 0x000ea6000c1e1900 */
[----:B------:R-:W-:Y:S01]  /*1a90*/  IMAD.WIDE.U32 R2, R91, c[0x0][0x1e0], RZ ;  /* 0x000078005b027a25 */ /* 0x000fe200078e00ff */
[----:B------:R-:W-:Y:S01]  /*1aa0*/  SHF.R.S32.HI R93, RZ, 0x1f, R91 ;  /* 0x0000001fff5d7819 */ /* 0x000fe2000001145b */
[----:B------:R-:W-:Y:S04]  /*1ab0*/  BAR.SYNC.DEFER_BLOCKING 0x0 ;  /* 0x0000000000007b1d */ /* 0x000fe80000010000 */
[----:B------:R-:W-:Y:S04]  /*1ac0*/  IMAD R5, R93, c[0x0][0x1e0], RZ ;  /* 0x000078005d057a24 */ /* 0x000fe800078e02ff */
        /* <DEDUP_REMOVED lines=17> */
[----:B------:R-:W-:Y:S02]  /*1be0*/  IMAD R3, R2, R138, R3 ;  /* 0x0000008a02037224 */ /* 0x000fe400078e0203 */
[----:B------:R-:W-:Y:S01]  /*1bf0*/  IMAD R2, R41, -0x30, R4 ;  /* 0xffffffd029027824 */ /* 0x000fe200078e0204 */
[----:B------:R-:W-:Y:S01]  /*1c00*/  IADD3 R34, R65, R5, RZ ;  /* 0x0000000541227210 */ /* 0x000fe20007ffe0ff */
[----:B------:R-:W-:Y:S03]  /*1c10*/  IMAD.WIDE.U32 R66, R138, R41, RZ ;  /* 0x000000298a427225 */ /* 0x000fe600078e00ff */
        /* <DEDUP_REMOVED lines=31> */
.L_x_1202:
[----:B------:R-:W-:Y:S05]  /*1e10*/  BSYNC B0 ;  /* 0x0000000000007941 */ /* 0x000fea0003800000 */
.L_x_1201:
        /* <DEDUP_REMOVED lines=39> */
.L_x_1204:
[----:B------:R-:W-:Y:S05]  /*2090*/  BSYNC B0 ;  /* 0x0000000000007941 */ /* 0x000fea0003800000 */
.L_x_1203:
        /* <DEDUP_REMOVED lines=19> */
[----:B------:R-:W-:Y:S01]  /*21d0*/  IADD3 R64, P1, P0, R102, R158, R64 ;  /* 0x0000009e66407210 */ /* 0x000fe2000783e040 */
[----:B------:R-:W-:Y:S01]  /*21e0*/  CS2R R54, SRZ ;  /* 0x0000000000367805 */ /* 0x000fe2000001ff00 */
[----:B------:R-:W-:Y:S02]  /*21f0*/  CS2R R24, SRZ ;  /* 0x0000000000187805 */ /* 0x000fe4000001ff00 */
[----:B------:R-:W-:Y:S02]  /*2200*/  IADD3.X R34, R109, R144, R34, P1, P0 ;  /* 0x000000906d227210 */ /* 0x000fe40000fe0422 */
        /* <DEDUP_REMOVED lines=14> */
.L_x_1206:
[----:B------:R-:W-:Y:S05]  /*22f0*/  BSYNC B0 ;  /* 0x0000000000007941 */ /* 0x000fea0003800000 */
.L_x_1205:
        /* <DEDUP_REMOVED lines=23> */
[----:B------:R-:W-:Y:S01]  /*2470*/  @!P0 SHF.R.U64 R10, R2, 0x10, R3 ;  /* 0x00000010020a8819 */ /* 0x000fe20000001203 */
[----:B------:R-:W-:Y:S01]  /*2480*/  @!P0 HADD2.F32 R2, -RZ, R28.H0_H0 ;  /* 0x2000001cff028230 */ /* 0x000fe20000004100 */
[----:B------:R-:W-:Y:S02]  /*2490*/  @!P0 SHF.R.U64 R42, R38, 0x10, R39 ;  /* 0x00000010262a8819 */ /* 0x000fe40000001227 */
[----:B------:R-:W-:Y:S02]  /*24a0*/  @!P0 SHF.R.U32.HI R11, RZ, 0x10, R3 ;  /* 0x00000010ff0b8819 */ /* 0x000fe40000011603 */
        /* <DEDUP_REMOVED lines=45> */
.L_x_1210:
[----:B------:R-:W-:Y:S05]  /*2780*/  BSYNC B0 ;  /* 0x0000000000007941 */ /* 0x000fea0003800000 */
.L_x_1209:
        /* <DEDUP_REMOVED lines=57> */
.L_x_1208:
[----:B------:R-:W-:Y:S05]  /*2b20*/  BSYNC B1 ;  /* 0x0000000000017941 */ /* 0x000fea0003800000 */
.L_x_1207:
        /* <DEDUP_REMOVED lines=45> */
[----:B------:R-:W-:Y:S01]  /*2e00*/  @!P0 FMUL.FTZ R6, R19, R5 ;  /* 0x0000000513068220 */ /* 0x000fe20000410000 */
        /* <DEDUP_REMOVED lines=14> */
.L_x_1214:
[----:B------:R-:W-:Y:S05]  /*2ef0*/  BSYNC B0 ;  /* 0x0000000000007941 */ /* 0x000fea0003800000 */
.L_x_1213:
        /* <DEDUP_REMOVED lines=57> */
.L_x_1212:
[----:B------:R-:W-:Y:S05]  /*3290*/  BSYNC B1 ;  /* 0x0000000000017941 */ /* 0x000fea0003800000 */
.L_x_1211:
        /* <DEDUP_REMOVED lines=59> */
.L_x_1217:
[----:B------:R-:W-:Y:S05]  /*3650*/  BSYNC B0 ;  /* 0x0000000000007941 */ /* 0x000fea0003800000 */
.L_x_1216:
        /* <DEDUP_REMOVED lines=58> */
.L_x_1200:
        /* <DEDUP_REMOVED lines=14> */
[----:B------:R-:W-:Y:S02]  /*3ae0*/  @!P1 IADD3 R2, P3, P0, R98, R64, R159 ;  /* 0x0000004062029210 */ /* 0x000fe4000787e09f */
[----:B------:R1:W3:Y:S02]  /*3af0*/  SHFL.IDX PT, R72, R87, RZ, 0x181f ;  /* 0x00181fff57487589 */ /* 0x0002e400000e0000 */
        /* <DEDUP_REMOVED lines=22> */
[CC--:B------:R-:W-:Y:S04]  /*3c60*/  ISETP.GE.AND P0, PT, R37.reuse, R75.reuse, PT ;  /* 0x0000004b2500720c */ /* 0x0c0fe80003f06270 */
        /* <DEDUP_REMOVED lines=17> */
[----:B------:R-:W-:Y:S02]  /*3d80*/  IMAD.MOV.U32 R5, RZ, RZ, R59 ;  /* 0x000000ffff057224 */ /* 0x000fe400078e003b */
[----:B----4-:R-:W-:Y:S02]  /*3d90*/  IMAD.MOV.U32 R3, RZ, RZ, R56 ;  /* 0x000000ffff037224 */ /* 0x010fe400078e0038 */
        /* <DEDUP_REMOVED lines=29> */
[----:B------:R-:W-:Y:S02]  /*3f70*/  LEA.HI.X R81, R92, R73, R110, 0x1, P0 ;  /* 0x000000495c517211 */ /* 0x000fe400000f0c6e */
[----:B------:R-:W-:Y:S02]  /*3f80*/  LEA.HI R2, R3, R2, RZ, 0x4 ;  /* 0x0000000203027211 */ /* 0x000fe400078f20ff */
[----:B------:R-:W-:Y:S02]  /*3f90*/  @!P1 SHF.R.U64 R6, R8, 0x10, R9 ;  /* 0x0000001008069819 */ /* 0x000fe40000001209 */
[----:B------:R-:W-:Y:S02]  /*3fa0*/  LEA.HI.SX32 R2, R2, R69, 0x1c ;  /* 0x0000004502027211 */ /* 0x000fe400078fe2ff */
[----:B------:R-:W-:Y:S02]  /*3fb0*/  @!P1 SHF.R.U64 R24, R10, 0x10, R11 ;  /* 0x000000100a189819 */ /* 0x000fe4000000120b */
[----:B------:R-:W-:Y:S02]  /*3fc0*/  SHF.R.S32.HI R3, RZ, 0x1f, R2 ;  /* 0x0000001fff037819 */ /* 0x000fe40000011402 */
[----:B------:R-:W-:Y:S02]  /*3fd0*/  SHF.L.U32 R5, R2, 0x3, RZ ;  /* 0x0000000302057819 */ /* 0x000fe400000006ff */
        /* <DEDUP_REMOVED lines=9> */
[----:B------:R-:W-:Y:S01]  /*4070*/  @!P1 SHF.R.U32.HI R64, RZ, 0x10, R47 ;  /* 0x00000010ff409819 */ /* 0x000fe2000001162f */
[----:B------:R-:W-:Y:S01]  /*4080*/  IMAD.IADD R2, R2, 0x1, R3 ;  /* 0x0000000102027824 */ /* 0x000fe200078e0203 */
[----:B------:R-:W-:Y:S01]  /*4090*/  @!P1 SHF.R.U64 R44, R44, 0x10, R45 ;  /* 0x000000102c2c9819 */ /* 0x000fe2000000122d */
[----:B------:R-:W-:Y:S01]  /*40a0*/  IMAD.MOV.U32 R3, RZ, RZ, R8 ;  /* 0x000000ffff037224 */ /* 0x000fe200078e0008 */
[----:B------:R-:W-:Y:S01]  /*40b0*/  MOV R14, R9 ;  /* 0x00000009000e7202 */ /* 0x000fe20000000f00 */
[----:B------:R-:W-:Y:S01]  /*40c0*/  @!P0 IMAD.WIDE R72, R5, 0x2, R72 ;  /* 0x0000000205488825 */ /* 0x000fe200078e0248 */
[----:B------:R-:W-:Y:S01]  /*40d0*/  SHF.L.U32 R52, R2, 0x1, RZ ;  /* 0x0000000102347819 */ /* 0x000fe200000006ff */
[----:B------:R-:W-:Y:S01]  /*40e0*/  @!P1 HADD2.F32 R43, -RZ, R44.H0_H0 ;  /* 0x2000002cff2b9230 */ /* 0x000fe20000004100 */
[----:B-1----:R-:W-:Y:S01]  /*40f0*/  @!P1 MOV R2, R20 ;  /* 0x0000001400029202 */ /* 0x002fe20000000f00 */
[----:B------:R-:W-:Y:S01]  /*4100*/  @!P1 HADD2.F32 R5, -RZ, R3.H0_H0 ;  /* 0x20000003ff059230 */ /* 0x000fe20000004100 */
[----:B------:R-:W-:Y:S01]  /*4110*/  @!P1 SHF.R.U32.HI R9, RZ, 0x10, R9 ;  /* 0x00000010ff099819 */ /* 0x000fe20000011609 */
[----:B------:R-:W-:Y:S01]  /*4120*/  @!P1 HADD2.F32 R3, -RZ, R6.H0_H0 ;  /* 0x20000006ff039230 */ /* 0x000fe20000004100 */
[----:B------:R-:W1:Y:S01]  /*4130*/  LDS.128 R52, [R52+0x5080] ;  /* 0x0050800034347984 */ /* 0x000e620000000c00 */
[--C-:B------:R-:W-:Y:S01]  /*4140*/  @!P1 HADD2.F32 R6, -RZ, R2.reuse.H1_H1 ;  /* 0x30000002ff069230 */ /* 0x100fe20000004100 */
[----:B------:R-:W-:Y:S01]  /*4150*/  MOV R48, R45 ;  /* 0x0000002d00307202 */ /* 0x000fe20000000f00 */
[----:B------:R-:W-:Y:S01]  /*4160*/  @!P1 HADD2.F32 R8, -RZ, R2.H0_H0 ;  /* 0x20000002ff089230 */ /* 0x000fe20000004100 */
[----:B------:R-:W-:Y:S02]  /*4170*/  @!P1 SHF.R.U32.HI R45, RZ, 0x10, R45 ;  /* 0x00000010ff2d9819 */ /* 0x000fe4000001162d */
[----:B------:R-:W-:Y:S02]  /*4180*/  @!P1 SHF.R.U64 R50, R46, 0x10, R47 ;  /* 0x000000102e329819 */ /* 0x000fe4000000122f */
[----:B------:R-:W-:Y:S01]  /*4190*/  @!P1 FMUL.FTZ R2, R8, R5 ;  /* 0x0000000508029220 */ /* 0x000fe20000410000 */
[----:B------:R-:W-:Y:S01]  /*41a0*/  @!P1 HADD2.F32 R45, -RZ, R45.H0_H0 ;  /* 0x2000002dff2d9230 */ /* 0x000fe20000004100 */
[----:B------:R-:W-:Y:S01]  /*41b0*/  MOV R51, R47 ;  /* 0x0000002f00337202 */ /* 0x000fe20000000f00 */
[----:B------:R-:W-:Y:S02]  /*41c0*/  @!P1 HADD2.F32 R47, -RZ, R49.H0_H0 ;  /* 0x20000031ff2f9230 */ /* 0x000fe40000004100 */
[----:B------:R-:W-:Y:S01]  /*41d0*/  @!P1 HADD2.F32 R49, -RZ, R50.H0_H0 ;  /* 0x20000032ff319230 */ /* 0x000fe20000004100 */
[----:B-1----:R-:W-:Y:S05]  /*41e0*/  @!P1 IMAD.MOV.U32 R42, RZ, RZ, R52 ;  /* 0x000000ffff2a9224 */ /* 0x002fea00078e0034 */
[--C-:B------:R-:W-:Y:S02]  /*41f0*/  @!P1 HADD2.F32 R10, -RZ, R42.reuse.H0_H0 ;  /* 0x2000002aff0a9230 */ /* 0x100fe40000004100 */
[----:B------:R-:W-:Y:S03]  /*4200*/  @!P1 HADD2.F32 R42, -RZ, R42.H1_H1 ;  /* 0x3000002aff2a9230 */ /* 0x000fe60000004100 */
[----:B------:R-:W-:Y:S02]  /*4210*/  @!P1 FMUL.FTZ R44, R10, R5 ;  /* 0x000000050a2c9220 */ /* 0x000fe40000410000 */
[----:B------:R-:W-:Y:S02]  /*4220*/  @!P1 FMUL.FTZ R5, R42, R3 ;  /* 0x000000032a059220 */ /* 0x000fe40000410000 */
        /* <DEDUP_REMOVED lines=9> */
[----:B------:R-:W-:Y:S01]  /*42c0*/  @!P1 HADD2.F32 R44, -RZ, R11.H1_H1 ;  /* 0x3000000bff2c9230 */ /* 0x000fe20000004100 */
[----:B------:R-:W-:Y:S01]  /*42d0*/  @!P1 IMAD.MOV.U32 R11, RZ, RZ, R54 ;  /* 0x000000ffff0b9224 */ /* 0x000fe200078e0036 */
[----:B------:R-:W-:Y:S01]  /*42e0*/  @!P1 HADD2.F32 R5, -RZ, R14.H0_H0 ;  /* 0x2000000eff059230 */ /* 0x000fe20000004100 */
[----:B------:R-:W-:Y:S01]  /*42f0*/  @!P1 F2FP.PACK_AB R2, R3, R2 ;  /* 0x000000020302923e */ /* 0x000fe200000000ff */
[----:B------:R-:W-:Y:S01]  /*4300*/  @!P1 HADD2.F32 R9, -RZ, R6.H1_H1 ;  /* 0x30000006ff099230 */ /* 0x000fe20000004100 */
[----:B------:R-:W-:Y:S01]  /*4310*/  @!P1 FMUL.FTZ R14, R44, R8 ;  /* 0x000000082c0e9220 */ /* 0x000fe20000410000 */
[----:B------:R-:W-:Y:S01]  /*4320*/  @!P1 HADD2.F32 R43, -RZ, R48.H0_H0 ;  /* 0x20000030ff2b9230 */ /* 0x000fe20000004100 */
[----:B------:R-:W-:Y:S01]  /*4330*/  @!P1 MOV R52, R2 ;  /* 0x0000000200349202 */ /* 0x000fe20000000f00 */
[----:B------:R-:W-:Y:S01]  /*4340*/  @!P1 HADD2.F32 R10, -RZ, R6.H0_H0 ;  /* 0x20000006ff0a9230 */ /* 0x000fe20000004100 */
[----:B------:R-:W-:Y:S01]  /*4350*/  @!P1 FMUL.FTZ R6, R42, R5 ;  /* 0x000000052a069220 */ /* 0x000fe20000410000 */
[--C-:B------:R-:W-:Y:S01]  /*4360*/  @!P1 HADD2.F32 R46, -RZ, R11.reuse.H0_H0 ;  /* 0x2000000bff2e9230 */ /* 0x100fe20000004100 */
[C---:B------:R-:W-:Y:S01]  /*4370*/  @!P1 FFMA.FTZ R79, R9.reuse, R45, -R14 ;  /* 0x0000002d094f9223 */ /* 0x040fe2000001080e */
[----:B------:R-:W-:Y:S01]  /*4380*/  @!P1 HADD2.F32 R48, -RZ, R11.H1_H1 ;  /* 0x3000000bff309230 */ /* 0x000fe20000004100 */
[C---:B------:R-:W-:Y:S02]  /*4390*/  @!P1 FFMA.FTZ R82, R10.reuse, R43, -R6 ;  /* 0x0000002b0a529223 */ /* 0x040fe40000010806 */
[----:B------:R-:W-:Y:S01]  /*43a0*/  @!P1 FMUL.FTZ R6, R9, R8 ;  /* 0x0000000809069220 */ /* 0x000fe20000410000 */
[----:B------:R-:W-:Y:S01]  /*43b0*/  @!P1 MOV R9, R22 ;  /* 0x0000001600099202 */ /* 0x000fe20000000f00 */
[----:B------:R-:W-:Y:S01]  /*43c0*/  @!P1 FMUL.FTZ R5, R10, R5 ;  /* 0x000000050a059220 */ /* 0x000fe20000410000 */
[----:B------:R-:W-:Y:S01]  /*43d0*/  @!P1 HADD2.F32 R8, -RZ, R15.H0_H0 ;  /* 0x2000000fff089230 */ /* 0x000fe20000004100 */
[----:B------:R-:W-:Y:S01]  /*43e0*/  @!P1 MOV R15, R55 ;  /* 0x00000037000f9202 */ /* 0x000fe20000000f00 */
[----:B------:R-:W-:Y:S01]  /*43f0*/  @!P1 HADD2.F32 R10, -RZ, R24.H0_H0 ;  /* 0x20000018ff0a9230 */ /* 0x000fe20000004100 */
[----:B------:R-:W-:Y:S01]  /*4400*/  @!P1 FFMA.FTZ R5, R42, R43, R5 ;  /* 0x0000002b2a059223 */ /* 0x000fe20000010005 */
[--C-:B------:R-:W-:Y:S01]  /*4410*/  @!P1 HADD2.F32 R11, -RZ, R9.reuse.H1_H1 ;  /* 0x30000009ff0b9230 */ /* 0x100fe20000004100 */
[----:B------:R-:W-:Y:S01]  /*4420*/  @!P1 FFMA.FTZ R6, R44, R45, R6 ;  /* 0x0000002d2c069223 */ /* 0x000fe20000010006 */
[----:B------:R-:W-:Y:S01]  /*4430*/  @!P1 HADD2.F32 R14, -RZ, R9.H0_H0 ;  /* 0x20000009ff0e9230 */ /* 0x000fe20000004100 */
[----:B------:R-:W-:Y:S01]  /*4440*/  @!P1 FMUL.FTZ R9, R46, R8 ;  /* 0x000000082e099220 */ /* 0x000fe20000410000 */
[----:B------:R-:W-:Y:S01]  /*4450*/  @!P1 HADD2.F32 R50, -RZ, R15.H1_H1 ;  /* 0x3000000fff329230 */ /* 0x000fe20000004100 */
[-C--:B------:R-:W-:Y:S01]  /*4460*/  @!P1 FMUL.FTZ R24, R48, R10.reuse ;  /* 0x0000000a30189220 */ /* 0x080fe20000410000 */
[----:B------:R-:W-:Y:S01]  /*4470*/  @!P1 F2FP.PACK_AB R5, R6, R5 ;  /* 0x000000050605923e */ /* 0x000fe200000000ff */
[C---:B------:R-:W-:Y:S02]  /*4480*/  @!P1 FFMA.FTZ R78, R14.reuse, R47, -R9 ;  /* 0x0000002f0e4e9223 */ /* 0x040fe40000010809 */
[C---:B------:R-:W-:Y:S01]  /*4490*/  @!P1 FMUL.FTZ R9, R11.reuse, R10 ;  /* 0x0000000a0b099220 */ /* 0x040fe20000410000 */
[----:B------:R-:W-:Y:S01]  /*44a0*/  @!P1 HADD2.F32 R10, -RZ, R25.H0_H0 ;  /* 0x20000019ff0a9230 */ /* 0x000fe20000004100 */
[----:B------:R-:W-:Y:S01]  /*44b0*/  @!P1 FFMA.FTZ R77, R11, R49, -R24 ;  /* 0x000000310b4d9223 */ /* 0x000fe20000010818 */
[----:B------:R-:W-:Y:S01]  /*44c0*/  @!P1 HADD2.F32 R25, -RZ, R15.H0_H0 ;  /* 0x2000000fff199230 */ /* 0x000fe20000004100 */
[----:B------:R-:W-:Y:S02]  /*44d0*/  @!P1 IMAD.MOV.U32 R11, RZ, RZ, R23 ;  /* 0x000000ffff0b9224 */ /* 0x000fe400078e0017 */
[----:B------:R-:W-:Y:S01]  /*44e0*/  @!P1 FMUL.FTZ R8, R14, R8 ;  /* 0x000000080e089220 */ /* 0x000fe20000410000 */
[----:B------:R-:W-:Y:S01]  /*44f0*/  @!P1 HADD2.F32 R14, -RZ, R34.H0_H0 ;  /* 0x20000022ff0e9230 */ /* 0x000fe20000004100 */
[----:B------:R-:W-:Y:S01]  /*4500*/  @!P1 IMAD.MOV.U32 R53, RZ, RZ, R5 ;  /* 0x000000ffff359224 */ /* 0x000fe200078e0005 */
[--C-:B------:R-:W-:Y:S01]  /*4510*/  @!P1 HADD2.F32 R24, -RZ, R11.reuse.H0_H0 ;  /* 0x2000000bff189230 */ /* 0x100fe20000004100 */
[----:B------:R-:W-:Y:S01]  /*4520*/  @!P1 FFMA.FTZ R8, R46, R47, R8 ;  /* 0x0000002f2e089223 */ /* 0x000fe20000010008 */
[----:B------:R-:W-:Y:S01]  /*4530*/  @!P1 HADD2.F32 R15, -RZ, R11.H1_H1 ;  /* 0x3000000bff0f9230 */ /* 0x000fe20000004100 */
[-C--:B------:R-:W-:Y:S01]  /*4540*/  @!P1 FMUL.FTZ R11, R25, R10.reuse ;  /* 0x0000000a190b9220 */ /* 0x080fe20000410000 */
        /* <DEDUP_REMOVED lines=16> */
[----:B------:R-:W-:Y:S02]  /*4650*/  @!P1 MOV R21, R15 ;  /* 0x0000000f00159202 */ /* 0x000fe40000000f00 */
[----:B------:R-:W-:Y:S02]  /*4660*/  @!P1 MOV R23, R42 ;  /* 0x0000002a00179202 */ /* 0x000fe40000000f00 */
[----:B------:R-:W-:Y:S02]  /*4670*/  @!P1 F2FP.PACK_AB R8, R9, R8 ;  /* 0x000000080908923e */ /* 0x000fe400000000ff */
[----:B------:R-:W-:Y:S01]  /*4680*/  @!P1 F2FP.PACK_AB R10, R11, R10 ;  /* 0x0000000a0b0a923e */ /* 0x000fe200000000ff */
[----:B------:R1:W-:Y:S01]  /*4690*/  ST.E.128 [R80.64], R20 ;  /* 0x0000001450007985 */ /* 0x0003e2000c101d06 */
[----:B------:R-:W-:Y:S02]  /*46a0*/  @!P1 MOV R54, R8 ;  /* 0x0000000800369202 */ /* 0x000fe40000000f00 */
[----:B------:R-:W-:Y:S05]  /*46b0*/  @!P1 MOV R55, R10 ;  /* 0x0000000a00379202 */ /* 0x000fea0000000f00 */
[----:B------:R1:W-:Y:S02]  /*46c0*/  @!P0 ST.E.128 [R72.64], R52 ;  /* 0x0000003448008985 */ /* 0x0003e4000c101d06 */
.L_x_1219:
[----:B-1----:R-:W-:Y:S05]  /*46d0*/  BSYNC B0 ;  /* 0x0000000000007941 */ /* 0x002fea0003800000 */
.L_x_1218:
        /* <DEDUP_REMOVED lines=10> */
[----:B------:R-:W-:Y:S01]  /*4780*/  @!P1 HADD2.F32 R34, -RZ, R66.H1_H1 ;  /* 0x30000042ff229230 */ /* 0x000fe20000004100 */
        /* <DEDUP_REMOVED lines=57> */
[-C--:B------:R-:W-:Y:S01]  /*4b20*/  @!P1 FMUL.FTZ R6, R17, R5.reuse ;  /* 0x0000000511069220 */ /* 0x080fe20000410000 */
        /* <DEDUP_REMOVED lines=53> */
.L_x_1221:
[----:B------:R-:W-:Y:S05]  /*4e80*/  BSYNC B0 ;  /* 0x0000000000007941 */ /* 0x000fea0003800000 */
.L_x_1220:
[----:B-----5:R4:W1:Y:S01]  /*4e90*/  SHFL.IDX PT, R47, R86, 0x2, 0x181f ;  /* 0x00581f00562f7f89 */ /* 0x02086200000e0000 */
[----:B------:R-:W-:Y:S03]  /*4ea0*/  ISETP.GE.OR P0, PT, R148, R75, P5 ;  /* 0x0000004b9400720c */ /* 0x000fe60002f06670 */
[----:B------:R4:W3:Y:S10]  /*4eb0*/  SHFL.IDX PT, R46, R87, 0x2, 0x181f ;  /* 0x00581f00572e7f89 */ /* 0x0008f400000e0000 */
[----:B------:R-:W-:-:S05]  /*4ec0*/  @P0 BRA `(.L_x_1215) ;  /* 0x00000aa000000947 */ /* 0x000fca0003800000 */
[----:B------:R-:W-:Y:S01]  /*4ed0*/  SEL R2, R71, R70, !P2 ;  /* 0x0000004647027207 */ /* 0x000fe20005000000 */
[----:B------:R-:W5:Y:S01]  /*4ee0*/  LDS.128 R16, [R123+0x5080] ;  /* 0x005080007b107984 */ /* 0x000f620000000c00 */
[C---:B---3--:R-:W-:Y:S01]  /*4ef0*/  LEA R58, P0, R92.reuse, R46, 0x1 ;  /* 0x0000002e5c3a7211 */ /* 0x048fe200078008ff */
[----:B--2---:R-:W-:Y:S01]  /*4f00*/  @!P1 HADD2.F32 R23, -RZ, R67.H1_H1 ;  /* 0x30000043ff179230 */ /* 0x004fe20000004100 */
[----:B------:R-:W-:Y:S01]  /*4f10*/  SHF.R.S32.HI R3, RZ, 0x1f, R2 ;  /* 0x0000001fff037819 */ /* 0x000fe20000011402 */
[--C-:B------:R-:W-:Y:S01]  /*4f20*/  @!P1 HADD2.F32 R43, -RZ, R68.reuse.H0_H0 ;  /* 0x20000044ff2b9230 */ /* 0x100fe20000004100 */
[----:B-1----:R-:W-:Y:S01]  /*4f30*/  LEA.HI.X R59, R92, R47, R110, 0x1, P0 ;  /* 0x0000002f5c3b7211 */ /* 0x002fe200000f0c6e */
[----:B------:R-:W-:Y:S01]  /*4f40*/  @!P1 HADD2.F32 R36, -RZ, R68.H1_H1 ;  /* 0x30000044ff249230 */ /* 0x000fe20000004100 */
[----:B------:R-:W-:Y:S02]  /*4f50*/  LEA.HI R2, R3, R2, RZ, 0x4 ;  /* 0x0000000203027211 */ /* 0x000fe400078f20ff */
[----:B------:R-:W-:Y:S02]  /*4f60*/  @!P1 SHF.R.U64 R14, R28, 0x10, R29 ;  /* 0x000000101c0e9819 */ /* 0x000fe4000000121d */
[----:B------:R-:W-:Y:S02]  /*4f70*/  LEA.HI.SX32 R2, R2, R69, 0x1c ;  /* 0x0000004502027211 */ /* 0x000fe400078fe2ff */
[--C-:B------:R-:W-:Y:S02]  /*4f80*/  @!P1 SHF.R.U32.HI R10, RZ, 0x10, R61.reuse ;  /* 0x00000010ff0a9819 */ /* 0x100fe4000001163d */
[----:B------:R-:W-:Y:S02]  /*4f90*/  SHF.R.S32.HI R3, RZ, 0x1f, R2 ;  /* 0x0000001fff037819 */ /* 0x000fe40000011402 */
[----:B------:R-:W-:Y:S02]  /*4fa0*/  SHF.L.U32 R52, R2, 0x3, RZ ;  /* 0x0000000302347819 */ /* 0x000fe400000006ff */
[----:B------:R-:W-:Y:S02]  /*4fb0*/  LEA.HI R3, R3, R2, RZ, 0x3 ;  /* 0x0000000203037211 */ /* 0x000fe400078f18ff */
[----:B------:R-:W-:Y:S02]  /*4fc0*/  @!P1 SHF.R.U64 R25, R60, 0x10, R61 ;  /* 0x000000103c199819 */ /* 0x000fe4000000123d */
[----:B------:R-:W-:Y:S02]  /*4fd0*/  SHF.R.S32.HI R2, RZ, 0x3, R3 ;  /* 0x00000003ff027819 */ /* 0x000fe40000011403 */
[----:B------:R-:W-:Y:S01]  /*4fe0*/  LOP3.LUT R3, R111, 0x38, R52, 0xf8, !PT ;  /* 0x000000386f037812 */ /* 0x000fe200078ef834 */
[----:B------:R-:W-:Y:S01]  /*4ff0*/  @!P1 HADD2.F32 R25, -RZ, R25.H0_H0 ;  /* 0x20000019ff199230 */ /* 0x000fe20000004100 */
[----:B------:R-:W-:Y:S01]  /*5000*/  @!P1 SHF.R.U64 R15, R30, 0x10, R31 ;  /* 0x000000101e0f9819 */ /* 0x000fe2000000121f */
[----:B------:R-:W-:Y:S01]  /*5010*/  IMAD R2, R2, 0xc00, R13 ;  /* 0x00000c0002027824 */ /* 0x000fe200078e020d */
[----:B------:R-:W-:Y:S02]  /*5020*/  LOP3.LUT R3, R3, R152, RZ, 0x3c, !PT ;  /* 0x0000009803037212 */ /* 0x000fe400078e3cff */
[----:B------:R-:W-:Y:S01]  /*5030*/  @!P1 SHF.R.U32.HI R21, RZ, 0x10, R31 ;  /* 0x00000010ff159819 */ /* 0x000fe2000001161f */
[----:B------:R-:W-:Y:S01]  /*5040*/  @!P1 HADD2.F32 R31, -RZ, R10.H0_H0 ;  /* 0x2000000aff1f9230 */ /* 0x000fe20000004100 */
[----:B------:R-:W-:Y:S01]  /*5050*/  @!P1 SHF.R.U32.HI R8, RZ, 0x10, R29 ;  /* 0x00000010ff089819 */ /* 0x000fe2000001161d */
[----:B------:R-:W-:Y:S01]  /*5060*/  IMAD.IADD R2, R2, 0x1, R3 ;  /* 0x0000000102027824 */ /* 0x000fe200078e0203 */
[----:B------:R-:W-:Y:S01]  /*5070*/  @!P1 HADD2.F32 R29, -RZ, R67.H0_H0 ;  /* 0x20000043ff1d9230 */ /* 0x000fe20000004100 */
[--C-:B------:R-:W-:Y:S01]  /*5080*/  @!P1 SHF.R.U64 R34, R62, 0x10, R63.reuse ;  /* 0x000000103e229819 */ /* 0x100fe2000000123f */
[----:B------:R-:W-:Y:S01]  /*5090*/  @!P1 HADD2.F32 R21, -RZ, R21.H0_H0 ;  /* 0x20000015ff159230 */ /* 0x000fe20000004100 */
[----:B------:R-:W-:Y:S02]  /*50a0*/  @!P1 SHF.R.U32.HI R44, RZ, 0x10, R63 ;  /* 0x00000010ff2c9819 */ /* 0x000fe4000001163f */
[----:B------:R-:W-:Y:S01]  /*50b0*/  SHF.L.U32 R48, R2, 0x1, RZ ;  /* 0x0000000102307819 */ /* 0x000fe200000006ff */
[----:B------:R-:W-:Y:S01]  /*50c0*/  @!P1 HADD2.F32 R2, -RZ, R39.H0_H0 ;  /* 0x20000027ff029230 */ /* 0x000fe20000004100 */
[----:B-----5:R-:W-:Y:S01]  /*50d0*/  @!P1 MOV R6, R17 ;  /* 0x0000001100069202 */ /* 0x020fe20000000f00 */
[----:B------:R-:W-:Y:S01]  /*50e0*/  @!P1 HADD2.F32 R44, -RZ, R44.H0_H0 ;  /* 0x2000002cff2c9230 */ /* 0x000fe20000004100 */
[----:B------:R-:W-:Y:S02]  /*50f0*/  ISETP.GE.AND P0, PT, R52, c[0x0][0x1d4], PT ;  /* 0x0000750034007a0c */ /* 0x000fe40003f06270 */
[----:B------:R-:W1:Y:S01]  /*5100*/  LDS.128 R48, [R48+0x5080] ;  /* 0x0050800030307984 */ /* 0x000e620000000c00 */
[----:B------:R-:W-:Y:S05]  /*5110*/  @!P1 HADD2.F32 R3, -RZ, R6.H0_H0 ;  /* 0x20000006ff039230 */ /* 0x000fea0000004100 */
[CC--:B------:R-:W-:Y:S02]  /*5120*/  @!P1 FMUL.FTZ R5, R3.reuse, R2.reuse ;  /* 0x0000000203059220 */ /* 0x0c0fe40000410000 */
[----:B-1----:R-:W-:Y:S02]  /*5130*/  @!P1 IMAD.MOV.U32 R9, RZ, RZ, R49 ;  /* 0x000000ffff099224 */ /* 0x002fe400078e0031 */
[----:B------:R-:W-:Y:S02]  /*5140*/  @!P1 IMAD.MOV.U32 R20, RZ, RZ, R48 ;  /* 0x000000ffff149224 */ /* 0x000fe400078e0030 */
[----:B------:R-:W-:Y:S01]  /*5150*/  @!P1 IMAD.MOV.U32 R45, RZ, RZ, R51 ;  /* 0x000000ffff2d9224 */ /* 0x000fe200078e0033 */
[--C-:B------:R-:W-:Y:S01]  /*5160*/  @!P1 HADD2.F32 R28, -RZ, R9.reuse.H0_H0 ;  /* 0x20000009ff1c9230 */ /* 0x100fe20000004100 */
[----:B------:R-:W-:Y:S01]  /*5170*/  @!P1 IMAD.MOV.U32 R38, RZ, RZ, R50 ;  /* 0x000000ffff269224 */ /* 0x000fe200078e0032 */
[----:B------:R-:W-:Y:S02]  /*5180*/  @!P1 HADD2.F32 R30, -RZ, R9.H1_H1 ;  /* 0x30000009ff1e9230 */ /* 0x000fe40000004100 */
[----:B------:R-:W-:Y:S01]  /*5190*/  @!P1 HADD2.F32 R42, -RZ, R45.H0_H0 ;  /* 0x2000002dff2a9230 */ /* 0x000fe20000004100 */
[----:B------:R-:W-:Y:S01]  /*51a0*/  @!P1 FMUL.FTZ R11, R28, R2 ;  /* 0x000000021c0b9220 */ /* 0x000fe20000410000 */
[----:B------:R-:W-:Y:S02]  /*51b0*/  @!P1 HADD2.F32 R2, -RZ, R8.H0_H0 ;  /* 0x20000008ff029230 */ /* 0x000fe40000004100 */
[----:B------:R-:W-:Y:S01]  /*51c0*/  @!P1 HADD2.F32 R8, -RZ, R6.H1_H1 ;  /* 0x30000006ff089230 */ /* 0x000fe20000004100 */
[----:B------:R-:W-:Y:S01]  /*51d0*/  @!P1 FFMA.FTZ R61, R3, R29, -R11 ;  /* 0x0000001d033d9223 */ /* 0x000fe2000001080b */
[----:B------:R-:W-:Y:S01]  /*51e0*/  @!P1 MOV R11, R16 ;  /* 0x00000010000b9202 */ /* 0x000fe20000000f00 */
[-C--:B------:R-:W-:Y:S01]  /*51f0*/  @!P1 FMUL.FTZ R10, R30, R2.reuse ;  /* 0x000000021e0a9220 */ /* 0x080fe20000410000 */
[----:B------:R-:W-:Y:S01]  /*5200*/  @!P1 HADD2.F32 R3, -RZ, R39.H1_H1 ;  /* 0x30000027ff039230 */ /* 0x000fe20000004100 */
[C---:B------:R-:W-:Y:S01]  /*5210*/  @!P1 FMUL.FTZ R6, R8.reuse, R2 ;  /* 0x0000000208069220 */ /* 0x040fe20000410000 */
[----:B------:R-:W-:Y:S01]  /*5220*/  @!P1 HADD2.F32 R22, -RZ, R20.H0_H0 ;  /* 0x20000014ff169230 */ /* 0x000fe20000004100 */
[----:B------:R-:W-:Y:S01]  /*5230*/  @!P1 FFMA.FTZ R60, R8, R31, -R10 ;  /* 0x0000001f083c9223 */ /* 0x000fe2000001080a */
[--C-:B------:R-:W-:Y:S02]  /*5240*/  @!P1 HADD2.F32 R9, -RZ, R11.reuse.H0_H0 ;  /* 0x2000000bff099230 */ /* 0x100fe40000004100 */
[----:B------:R-:W-:Y:S01]  /*5250*/  @!P1 HADD2.F32 R10, -RZ, R40.H0_H0 ;  /* 0x20000028ff0a9230 */ /* 0x000fe20000004100 */
[-C--:B------:R-:W-:Y:S01]  /*5260*/  @!P1 FMUL.FTZ R24, R22, R3.reuse ;  /* 0x0000000316189220 */ /* 0x080fe20000410000 */
[----:B------:R-:W-:Y:S01]  /*5270*/  @!P1 HADD2.F32 R8, -RZ, R11.H1_H1 ;  /* 0x3000000bff089230 */ /* 0x000fe20000004100 */
[C---:B------:R-:W-:Y:S01]  /*5280*/  @!P1 FMUL.FTZ R2, R9.reuse, R3 ;  /* 0x0000000309029220 */ /* 0x040fe20000410000 */
[----:B------:R-:W-:Y:S01]  /*5290*/  @!P1 HADD2.F32 R3, -RZ, R14.H0_H0 ;  /* 0x2000000eff039230 */ /* 0x000fe20000004100 */
[----:B------:R-:W-:Y:S01]  /*52a0*/  @!P1 FFMA.FTZ R57, R9, R23, -R24 ;  /* 0x0000001709399223 */ /* 0x000fe20000010818 */
[----:B------:R-:W-:Y:S01]  /*52b0*/  @!P1 MOV R14, R19 ;  /* 0x00000013000e9202 */ /* 0x000fe20000000f00 */
[-C--:B------:R-:W-:Y:S01]  /*52c0*/  @!P1 FMUL.FTZ R11, R42, R10.reuse ;  /* 0x0000000a2a0b9220 */ /* 0x080fe20000410000 */
[----:B------:R-:W-:Y:S01]  /*52d0*/  @!P1 HADD2.F32 R24, -RZ, R20.H1_H1 ;  /* 0x30000014ff189230 */ /* 0x000fe20000004100 */
[----:B------:R-:W-:Y:S01]  /*52e0*/  @!P1 FFMA.FTZ R2, R22, R23, R2 ;  /* 0x0000001716029223 */ /* 0x000fe20000010002 */
[----:B------:R-:W-:Y:S02]  /*52f0*/  @!P1 HADD2.F32 R39, -RZ, R34.H0_H0 ;  /* 0x20000022ff279230 */ /* 0x000fe40000004100 */
[--C-:B------:R-:W-:Y:S01]  /*5300*/  @!P1 HADD2.F32 R9, -RZ, R14.reuse.H0_H0 ;  /* 0x2000000eff099230 */ /* 0x100fe20000004100 */
[-C--:B------:R-:W-:Y:S01]  /*5310*/  @!P1 FMUL.FTZ R20, R24, R3.reuse ;  /* 0x0000000318149220 */ /* 0x080fe20000410000 */
[----:B------:R-:W-:Y:S01]  /*5320*/  @!P1 HADD2.F32 R14, -RZ, R14.H1_H1 ;  /* 0x3000000eff0e9230 */ /* 0x000fe20000004100 */
[C---:B------:R-:W-:Y:S01]  /*5330*/  @!P1 FMUL.FTZ R3, R8.reuse, R3 ;  /* 0x0000000308039220 */ /* 0x040fe20000410000 */
[--C-:B------:R-:W-:Y:S01]  /*5340*/  @!P1 HADD2.F32 R34, -RZ, R38.reuse.H0_H0 ;  /* 0x20000026ff229230 */ /* 0x100fe20000004100 */
[C---:B------:R-:W-:Y:S01]  /*5350*/  @!P1 FMUL.FTZ R10, R9.reuse, R10 ;  /* 0x0000000a090a9220 */ /* 0x040fe20000410000 */
[----:B------:R-:W-:Y:S01]  /*5360*/  @!P1 HADD2.F32 R38, -RZ, R38.H1_H1 ;  /* 0x30000026ff269230 */ /* 0x000fe20000004100 */
[----:B------:R-:W-:Y:S01]  /*5370*/  @!P1 FFMA.FTZ R55, R9, R43, -R11 ;  /* 0x0000002b09379223 */ /* 0x000fe2000001080b */
[----:B------:R-:W-:Y:S01]  /*5380*/  @!P1 MOV R9, R18 ;  /* 0x0000001200099202 */ /* 0x000fe20000000f00 */
[-C--:B------:R-:W-:Y:S01]  /*5390*/  @!P1 FFMA.FTZ R56, R8, R25.reuse, -R20 ;  /* 0x0000001908389223 */ /* 0x080fe20000010814 */
[----:B------:R-:W-:Y:S01]  /*53a0*/  @!P1 HADD2.F32 R8, -RZ, R40.H1_H1 ;  /* 0x30000028ff089230 */ /* 0x000fe20000004100 */
[----:B------:R-:W-:Y:S01]  /*53b0*/  @!P1 FFMA.FTZ R3, R24, R25, R3 ;  /* 0x0000001918039223 */ /* 0x000fe20000010003 */
[----:B------:R-:W-:Y:S01]  /*53c0*/  @!P1 HADD2.F32 R11, -RZ, R15.H0_H0 ;  /* 0x2000000fff0b9230 */ /* 0x000fe20000004100 */
[----:B------:R-:W-:Y:S01]  /*53d0*/  @!P1 FFMA.FTZ R5, R28, R29, R5 ;  /* 0x0000001d1c059223 */ /* 0x000fe20000010005 */
[----:B------:R-:W-:Y:S01]  /*53e0*/  @!P1 HADD2.F32 R40, -RZ, R45.H1_H1 ;  /* 0x3000002dff289230 */ /* 0x000fe20000004100 */
[----:B------:R-:W-:Y:S01]  /*53f0*/  @!P1 FFMA.FTZ R6, R30, R31, R6 ;  /* 0x0000001f1e069223 */ /* 0x000fe20000010006 */
[--C-:B------:R-:W-:Y:S01]  /*5400*/  @!P1 HADD2.F32 R20, -RZ, R9.reuse.H0_H0 ;  /* 0x20000009ff149230 */ /* 0x100fe20000004100 */
[----:B------:R-:W-:Y:S01]  /*5410*/  @!P1 FMUL.FTZ R53, R38, R11 ;  /* 0x0000000b26359220 */ /* 0x000fe20000410000 */
[----:B------:R-:W-:Y:S01]  /*5420*/  @!P1 F2FP.PACK_AB R2, R3, R2 ;  /* 0x000000020302923e */ /* 0x000fe200000000ff */
[----:B------:R-:W-:Y:S01]  /*5430*/  @!P1 FMUL.FTZ R45, R40, R21 ;  /* 0x00000015282d9220 */ /* 0x000fe20000410000 */
[----:B------:R-:W-:Y:S01]  /*5440*/  @!P1 F2FP.PACK_AB R5, R6, R5 ;  /* 0x000000050605923e */ /* 0x000fe200000000ff */
[----:B------:R-:W-:Y:S01]  /*5450*/  @!P1 HADD2.F32 R15, -RZ, R9.H1_H1 ;  /* 0x30000009ff0f9230 */ /* 0x000fe20000004100 */
[----:B------:R-:W-:Y:S01]  /*5460*/  @!P1 FMUL.FTZ R9, R34, R8 ;  /* 0x0000000822099220 */ /* 0x000fe20000410000 */
[----:B------:R-:W-:Y:S01]  /*5470*/  @!P1 MOV R48, R2 ;  /* 0x0000000200309202 */ /* 0x000fe20000000f00 */
[----:B------:R-:W-:Y:S02]  /*5480*/  @!P1 FFMA.FTZ R45, R14, R44, -R45 ;  /* 0x0000002c0e2d9223 */ /* 0x000fe4000001082d */
[----:B------:R-:W-:Y:S02]  /*5490*/  @!P1 FFMA.FTZ R54, R20, R36, -R9 ;  /* 0x0000002414369223 */ /* 0x000fe40000010809 */
[C---:B------:R-:W-:Y:S02]  /*54a0*/  @!P1 FFMA.FTZ R53, R15.reuse, R39, -R53 ;  /* 0x000000270f359223 */ /* 0x040fe40000010835 */
        /* <DEDUP_REMOVED lines=8> */
[----:B------:R-:W-:Y:S01]  /*5530*/  @!P1 IMAD.MOV.U32 R18, RZ, RZ, R14 ;  /* 0x000000ffff129224 */ /* 0x000fe200078e000e */
[----:B------:R-:W-:Y:S01]  /*5540*/  @!P1 MOV R17, R21 ;  /* 0x0000001500119202 */ /* 0x000fe20000000f00 */
[----:B------:R-:W-:Y:S01]  /*5550*/  @!P1 FFMA.FTZ R8, R34, R36, R8 ;  /* 0x0000002422089223 */ /* 0x000fe20000010008 */
[----:B------:R-:W-:Y:S01]  /*5560*/  @!P1 MOV R16, R20 ;  /* 0x0000001400109202 */ /* 0x000fe20000000f00 */
[----:B------:R-:W-:Y:S01]  /*5570*/  @!P1 FFMA.FTZ R9, R38, R39, R9 ;  /* 0x0000002726099223 */ /* 0x000fe20000010009 */
[----:B------:R-:W-:Y:S01]  /*5580*/  @!P1 MOV R19, R15 ;  /* 0x0000000f00139202 */ /* 0x000fe20000000f00 */
[----:B------:R-:W-:Y:S02]  /*5590*/  @!P1 FFMA.FTZ R10, R42, R43, R10 ;  /* 0x0000002b2a0a9223 */ /* 0x000fe4000001000a */
[----:B------:R-:W-:Y:S01]  /*55a0*/  @!P1 FFMA.FTZ R11, R40, R44, R11 ;  /* 0x0000002c280b9223 */ /* 0x000fe2000001000b */
[----:B------:R-:W-:Y:S01]  /*55b0*/  @!P1 F2FP.PACK_AB R8, R9, R8 ;  /* 0x000000080908923e */ /* 0x000fe200000000ff */
[----:B------:R1:W-:Y:S03]  /*55c0*/  ST.E.128 [R58.64], R16 ;  /* 0x000000103a007985 */ /* 0x0003e6000c101d06 */
[----:B------:R-:W-:Y:S02]  /*55d0*/  @!P1 F2FP.PACK_AB R10, R11, R10 ;  /* 0x0000000a0b0a923e */ /* 0x000fe400000000ff */
[----:B------:R-:W-:Y:S02]  /*55e0*/  @!P1 MOV R50, R8 ;  /* 0x0000000800329202 */ /* 0x000fe40000000f00 */
[----:B------:R-:W-:Y:S01]  /*55f0*/  @!P1 MOV R51, R10 ;  /* 0x0000000a00339202 */ /* 0x000fe20000000f00 */
[----:B------:R-:W-:-:S05]  /*5600*/  @P0 BRA `(.L_x_1215) ;  /* 0x0000036000000947 */ /* 0x000fca0003800000 */
[C---:B------:R-:W-:Y:S04]  /*5610*/  LEA R2, P0, R52.reuse, R46, 0x1 ;  /* 0x0000002e34027211 */ /* 0x040fe800078008ff */
[----:B------:R-:W-:Y:S05]  /*5620*/  LEA.HI.X.SX32 R3, R52, R47, 0x1, P0 ;  /* 0x0000002f34037211 */ /* 0x000fea00000f0eff */
[----:B------:R2:W-:Y:S01]  /*5630*/  ST.E.128 [R2.64], R48 ;  /* 0x0000003002007985 */ /* 0x0005e2000c101d06 */
[----:B------:R-:W-:-:S05]  /*5640*/  BRA `(.L_x_1215) ;  /* 0x0000032000007947 */ /* 0x000fca0003800000 */
.L_x_1199:
        /* <DEDUP_REMOVED lines=10> */
[C---:B---3--:R-:W-:Y:S04]  /*56f0*/  @!P5 LEA R8, P0, R26.reuse, R3, 0x1 ;  /* 0x000000031a08d211 */ /* 0x048fe800078008ff */
[----:B------:R-:W-:Y:S02]  /*5700*/  @!P5 LEA.HI.X R9, R26, R5, R27, 0x1, P0 ;  /* 0x000000051a09d211 */ /* 0x000fe400000f0c1b */
[----:B------:R-:W-:Y:S11]  /*5710*/  ISETP.GE.AND P0, PT, R88, c[0x0][0x1d4], PT ;  /* 0x0000750058007a0c */ /* 0x000ff60003f06270 */
[----:B------:R-:W-:Y:S02]  /*5720*/  @!UPT UIADD3 URZ, URZ, URZ, URZ ;  /* 0x0000003f3f3ff290 */ /* 0x000fe4000fffe03f */
[C---:B------:R-:W-:Y:S04]  /*5730*/  @!P0 LEA R2, P1, R83.reuse, R3, 0x1 ;  /* 0x0000000353028211 */ /* 0x040fe800078208ff */
[----:B------:R-:W-:Y:S01]  /*5740*/  @!P0 LEA.HI.X R3, R83, R5, R89, 0x1, P1 ;  /* 0x0000000553038211 */ /* 0x000fe200008f0c59 */
[----:B-1----:R-:W-:Y:S04]  /*5750*/  @!P5 ST.E.128 [R8.64], R16 ;  /* 0x000000100800d985 */ /* 0x002fe8000c101d06 */
[----:B------:R-:W1:Y:S04]  /*5760*/  @!P0 LDS.128 R8, [R74+0x6880] ;  /* 0x006880004a088984 */ /* 0x000e680000000c00 */
[----:B-1----:R1:W-:Y:S02]  /*5770*/  @!P0 ST.E.128 [R2.64], R8 ;  /* 0x0000000802008985 */ /* 0x0023e4000c101d06 */
.L_x_1223:
[----:B-12---:R-:W-:Y:S05]  /*5780*/  BSYNC B0 ;  /* 0x0000000000007941 */ /* 0x006fea0003800000 */
.L_x_1222:
[----:B---3--:R1:W2:Y:S01]  /*5790*/  SHFL.IDX PT, R3, R86, 0x1, 0x181f ;  /* 0x00381f0056037f89 */ /* 0x0082a200000e0000 */
        /* <DEDUP_REMOVED lines=14> */
.L_x_1225:
[----:B------:R-:W-:Y:S05]  /*5880*/  BSYNC B0 ;  /* 0x0000000000007941 */ /* 0x000fea0003800000 */
.L_x_1224:
        /* <DEDUP_REMOVED lines=14> */
.L_x_1215:
[----:B------:R-:W-:Y:S05]  /*5970*/  BSYNC B2 ;  /* 0x0000000000027941 */ /* 0x000fea0003800000 */
.L_x_1198:
[C---:B-1----:R-:W-:Y:S01]  /*5980*/  IMAD R17, R41.reuse, -0x30, RZ ;  /* 0xffffffd029117824 */ /* 0x042fe200078e02ff */
[----:B------:R-:W-:Y:S01]  /*5990*/  ISETP.NE.AND P6, PT, R132, RZ, PT ;  /* 0x000000ff8400720c */ /* 0x000fe20003fc5270 */
[----:B--23--:R-:W-:Y:S01]  /*59a0*/  IMAD.WIDE R8, R41, 0x30, R112 ;  /* 0x0000003029087825 */ /* 0x00cfe200078e0270 */
[----:B------:R-:W-:Y:S03]  /*59b0*/  BSSY B0, `(.L_x_1226) ;  /* 0x000004d000007945 */ /* 0x000fe60003800000 */
[----:B------:R-:W-:Y:S05]  /*59c0*/  IMAD.IADD R2, R127, 0x1, R17 ;  /* 0x000000017f027824 */ /* 0x000fea00078e0211 */
[----:B------:R-:W-:Y:S11]  /*59d0*/  ISETP.GE.AND P1, PT, R2, 0x11, PT ;  /* 0x000000110200780c */ /* 0x000ff60003f26270 */
[----:B------:R-:W-:Y:S02]  /*59e0*/  @!UPT UIADD3 URZ, URZ, URZ, URZ ;  /* 0x0000003f3f3ff290 */ /* 0x000fe4000fffe03f */
        /* <DEDUP_REMOVED lines=9> */
[----:B------:R-:W-:Y:S01]  /*5a80*/  @P3 MOV R2, R94 ;  /* 0x0000005e00023202 */ /* 0x000fe20000000f00 */
[----:B----4-:R-:W-:Y:S04]  /*5a90*/  @P3 IMAD.MOV.U32 R3, RZ, RZ, R105 ;  /* 0x000000ffff033224 */ /* 0x010fe800078e0069 */
[C---:B------:R-:W-:Y:S04]  /*5aa0*/  @P3 IMAD.WIDE.U32 R2, R8.reuse, c[0x0][0x258], R2 ;  /* 0x0000960008023a25 */ /* 0x040fe800078e0002 */
[----:B------:R-:W-:Y:S01]  /*5ab0*/  @P3 IMAD R8, R8, c[0x0][0x25c], R5 ;  /* 0x0000970008083a24 */ /* 0x000fe200078e0205 */
[----:B------:R-:W-:Y:S01]  /*5ac0*/  @P3 LEA R14, P4, R2, c[0x0][0x250], 0x1 ;  /* 0x00009400020e3a11 */ /* 0x000fe200078808ff */
[----:B------:R-:W-:Y:S03]  /*5ad0*/  @P1 IMAD R5, R10, c[0x0][0x258], RZ ;  /* 0x000096000a051a24 */ /* 0x000fe600078e02ff */
[----:B------:R-:W-:Y:S01]  /*5ae0*/  @P3 IADD3 R8, R3, R8, RZ ;  /* 0x0000000803083210 */ /* 0x000fe20007ffe0ff */
[----:B------:R-:W-:Y:S01]  /*5af0*/  @P1 IMAD R5, R6, c[0x0][0x25c], R5 ;  /* 0x0000970006051a24 */ /* 0x000fe200078e0205 */
[----:B------:R-:W-:Y:S02]  /*5b00*/  @P1 MOV R3, R105 ;  /* 0x0000006900031202 */ /* 0x000fe40000000f00 */
[----:B------:R-:W-:Y:S01]  /*5b10*/  @P3 LEA.HI.X R15, R2, c[0x0][0x254], R8, 0x1, P4 ;  /* 0x00009500020f3a11 */ /* 0x000fe200020f0c08 */
[----:B------:R-:W-:Y:S04]  /*5b20*/  @P1 IMAD.MOV.U32 R2, RZ, RZ, R94 ;  /* 0x000000ffff021224 */ /* 0x000fe800078e005e */
[----:B------:R-:W-:Y:S04]  /*5b30*/  @P1 IMAD.WIDE.U32 R2, R6, c[0x0][0x258], R2 ;  /* 0x0000960006021a25 */ /* 0x000fe800078e0002 */
[----:B------:R-:W-:Y:S01]  /*5b40*/  @P1 IMAD.IADD R5, R3, 0x1, R5 ;  /* 0x0000000103051824 */ /* 0x000fe200078e0205 */
[C---:B------:R-:W-:Y:S01]  /*5b50*/  @P1 LEA R10, P4, R2.reuse, c[0x0][0x250], 0x1 ;  /* 0x00009400020a1a11 */ /* 0x040fe200078808ff */
[----:B------:R-:W-:Y:S03]  /*5b60*/  @P0 IMAD.MOV.U32 R3, RZ, RZ, R105 ;  /* 0x000000ffff030224 */ /* 0x000fe600078e0069 */
[----:B------:R-:W-:Y:S01]  /*5b70*/  @P1 LEA.HI.X R11, R2, c[0x0][0x254], R5, 0x1, P4 ;  /* 0x00009500020b1a11 */ /* 0x000fe200020f0c05 */
[----:B------:R-:W-:Y:S01]  /*5b80*/  @P0 IMAD R5, R18, c[0x0][0x258], RZ ;  /* 0x0000960012050a24 */ /* 0x000fe200078e02ff */
[----:B------:R-:W-:Y:S03]  /*5b90*/  @P0 MOV R2, R94 ;  /* 0x0000005e00020202 */ /* 0x000fe60000000f00 */
[C---:B------:R-:W-:Y:S02]  /*5ba0*/  @P0 IMAD R5, R16.reuse, c[0x0][0x25c], R5 ;  /* 0x0000970010050a24 */ /* 0x040fe400078e0205 */
[----:B------:R-:W-:Y:S05]  /*5bb0*/  @P0 IMAD.WIDE.U32 R2, R16, c[0x0][0x258], R2 ;  /* 0x0000960010020a25 */ /* 0x000fea00078e0002 */
[C---:B------:R-:W-:Y:S02]  /*5bc0*/  @P0 LEA R8, P4, R2.reuse, c[0x0][0x250], 0x1 ;  /* 0x0000940002080a11 */ /* 0x040fe400078808ff */
[----:B------:R-:W-:Y:S04]  /*5bd0*/  @P0 IADD3 R5, R3, R5, RZ ;  /* 0x0000000503050210 */ /* 0x000fe80007ffe0ff */
[----:B------:R-:W-:Y:S01]  /*5be0*/  @P0 LEA.HI.X R9, R2, c[0x0][0x254], R5, 0x1, P4 ;  /* 0x0000950002090a11 */ /* 0x000fe200020f0c05 */
[----:B------:R-:W-:Y:S01]  /*5bf0*/  IMAD R2, R93, c[0x0][0x208], RZ ;  /* 0x000082005d027a24 */ /* 0x000fe200078e02ff */
[----:B------:R-:W-:Y:S03]  /*5c00*/  ISETP.NE.AND P4, PT, R133, RZ, PT ;  /* 0x000000ff8500720c */ /* 0x000fe60003f85270 */
[C---:B------:R-:W-:Y:S02]  /*5c10*/  IMAD R5, R91.reuse, c[0x0][0x20c], R2 ;  /* 0x000083005b057a24 */ /* 0x040fe400078e0202 */
[----:B------:R-:W-:Y:S04]  /*5c20*/  IMAD.WIDE.U32 R2, R91, c[0x0][0x208], RZ ;  /* 0x000082005b027a25 */ /* 0x000fe800078e00ff */
[----:B------:R-:W-:Y:S02]  /*5c30*/  IMAD.IADD R3, R3, 0x1, R5 ;  /* 0x0000000103037824 */ /* 0x000fe400078e0205 */
[----:B------:R-:W-:Y:S02]  /*5c40*/  IMAD R5, R104, c[0x0][0x218], RZ ;  /* 0x0000860068057a24 */ /* 0x000fe400078e02ff */
[----:B------:R-:W-:Y:S01]  /*5c50*/  @!PT LDS RZ, [RZ] ;  /* 0x00000000fffff984 */ /* 0x000fe20000000800 */
[----:B------:R-:W-:Y:S01]  /*5c60*/  @!PT LDS RZ, [RZ] ;  /* 0x00000000fffff984 */ /* 0x000fe20000000800 */
[----:B------:R-:W-:Y:S01]  /*5c70*/  @!PT LDS RZ, [RZ] ;  /* 0x00000000fffff984 */ /* 0x000fe20000000800 */
[----:B------:R1:W-:Y:S01]  /*5c80*/  @P3 LDGSTS.E.BYPASS.LTC128B.128 [R74+0x2080], [R14.64], !P4 ;  /* 0x020800000e4a3fae */ /* 0x0003e2000e101d46 */
[C---:B------:R-:W-:Y:S04]  /*5c90*/  IMAD.WIDE.U32 R2, R90.reuse, c[0x0][0x218], R2 ;  /* 0x000086005a027a25 */ /* 0x040fe800078e0002 */
[----:B------:R1:W-:Y:S01]  /*5ca0*/  @P3 LDGSTS.E.BYPASS.LTC128B.128 [R74+0x3880], [R14.64+0x80], !P6 ;  /* 0x038800800e4a3fae */ /* 0x0003e2000f101d46 */
[----:B------:R-:W-:Y:S04]  /*5cb0*/  IMAD R5, R90, c[0x0][0x21c], R5 ;  /* 0x000087005a057a24 */ /* 0x000fe800078e0205 */
[----:B------:R2:W-:Y:S05]  /*5cc0*/  @P1 LDGSTS.E.BYPASS.LTC128B.128 [R74+0x2880], [R10.64], !P4 ;  /* 0x028800000a4a1fae */ /* 0x0005ea000e101d46 */
[----:B------:R2:W-:Y:S05]  /*5cd0*/  @P1 LDGSTS.E.BYPASS.LTC128B.128 [R74+0x4080], [R10.64+0x80], !P6 ;  /* 0x040800800a4a1fae */ /* 0x0005ea000f101d46 */
[----:B------:R2:W-:Y:S05]  /*5ce0*/  @P0 LDGSTS.E.BYPASS.LTC128B.128 [R74+0x3080], [R8.64], !P4 ;  /* 0x03080000084a0fae */ /* 0x0005ea000e101d46 */
[----:B------:R2:W-:Y:S01]  /*5cf0*/  @P0 LDGSTS.E.BYPASS.LTC128B.128 [R74+0x4880], [R8.64+0x80], !P6 ;  /* 0x04880080084a0fae */ /* 0x0005e2000f101d46 */
[----:B------:R-:W-:Y:S04]  /*5d00*/  IADD3 R2, P0, R162, R2, RZ ;  /* 0x00000002a2027210 */ /* 0x000fe80007f1e0ff */
[----:B------:R-:W0:Y:S01]  /*5d10*/  LDGDEPBAR ;  /* 0x00000000000079af */ /* 0x000e220000000000 */
[----:B------:R-:W-:Y:S02]  /*5d20*/  IADD3.X R3, R130, R3, R5, P0, !PT ;  /* 0x0000000382037210 */ /* 0x000fe400007fe405 */
[C---:B-1----:R-:W-:Y:S02]  /*5d30*/  LEA R14, P0, R2.reuse, c[0x0][0x1f8], 0x1 ;  /* 0x00007e00020e7a11 */ /* 0x042fe400078008ff */
[----:B------:R-:W-:Y:S02]  /*5d40*/  IADD3 R5, R17, R4, RZ ;  /* 0x0000000411057210 */ /* 0x000fe40007ffe0ff */
[----:B------:R-:W-:Y:S02]  /*5d50*/  LEA.HI.X R6, R2, c[0x0][0x1fc], R3, 0x1, P0 ;  /* 0x00007f0002067a11 */ /* 0x000fe400000f0c03 */
[----:B------:R2:W1:Y:S01]  /*5d60*/  SHFL.IDX PT, R2, R14, RZ, 0x181f ;  /* 0x00181fff0e027589 */ /* 0x00046200000e0000 */
[----:B------:R-:W-:Y:S04]  /*5d70*/  IMNMX R5, R5, 0x30, PT ;  /* 0x0000003005057817 */ /* 0x000fe80003800200 */
[----:B------:R2:W3:Y:S01]  /*5d80*/  SHFL.IDX PT, R3, R6, RZ, 0x181f ;  /* 0x00181fff06037589 */ /* 0x0004e200000e0000 */
[----:B------:R-:W-:Y:S05]  /*5d90*/  IMAD.IADD R5, R5, 0x1, -R37 ;  /* 0x0000000105057824 */ /* 0x000fea00078e0a25 */
[----:B------:R-:W-:Y:S01]  /*5da0*/  ISETP.GE.AND P0, PT, R5, 0x1, PT ;  /* 0x000000010500780c */ /* 0x000fe20003f06270 */
[----:B------:R-:W-:Y:S04]  /*5db0*/  DEPBAR.LE SB0, 0x0 ;  /* 0x000080000000791a */ /* 0x000fe80000000000 */
[----:B------:R-:W-:Y:S08]  /*5dc0*/  BAR.SYNC.DEFER_BLOCKING 0x0 ;  /* 0x0000000000007b1d */ /* 0x000ff00000010000 */
[----:B------:R-:W-:-:S05]  /*5dd0*/  @!P0 BRA `(.L_x_1227) ;  /* 0x000000a000008947 */ /* 0x000fca0003800000 */
[----:B-1----:R-:W1:Y:S01]  /*5de0*/  @!P5 LDS.128 R16, [R74+0x2080] ;  /* 0x002080004a10d984 */ /* 0x002e620000000c00 */
[CC--:B--2---:R-:W-:Y:S04]  /*5df0*/  @!P5 LEA R8, P0, R26.reuse, R2.reuse, 0x1 ;  /* 0x000000021a08d211 */ /* 0x0c4fe800078008ff */
[-C--:B---3--:R-:W-:Y:S02]  /*5e00*/  @!P5 LEA.HI.X R9, R26, R3.reuse, R27, 0x1, P0 ;  /* 0x000000031a09d211 */ /* 0x088fe400000f0c1b */
[----:B------:R-:W-:Y:S11]  /*5e10*/  ISETP.GE.AND P0, PT, R88, c[0x0][0x1d4], PT ;  /* 0x0000750058007a0c */ /* 0x000ff60003f06270 */
[----:B------:R-:W-:Y:S02]  /*5e20*/  @!UPT UIADD3 URZ, URZ, URZ, URZ ;  /* 0x0000003f3f3ff290 */ /* 0x000fe4000fffe03f */
[C---:B------:R-:W-:Y:S04]  /*5e30*/  @!P0 LEA R2, P1, R83.reuse, R2, 0x1 ;  /* 0x0000000253028211 */ /* 0x040fe800078208ff */
[----:B------:R-:W-:Y:S01]  /*5e40*/  @!P0 LEA.HI.X R3, R83, R3, R89, 0x1, P1 ;  /* 0x0000000353038211 */ /* 0x000fe200008f0c59 */
[----:B-1----:R-:W-:Y:S04]  /*5e50*/  @!P5 ST.E.128 [R8.64], R16 ;  /* 0x000000100800d985 */ /* 0x002fe8000c101d06 */
[----:B------:R-:W1:Y:S04]  /*5e60*/  @!P0 LDS.128 R8, [R74+0x3880] ;  /* 0x003880004a088984 */ /* 0x000e680000000c00 */
[----:B-1----:R1:W-:Y:S02]  /*5e70*/  @!P0 ST.E.128 [R2.64], R8 ;  /* 0x0000000802008985 */ /* 0x0023e4000c101d06 */
.L_x_1227:
[----:B-1----:R-:W-:Y:S05]  /*5e80*/  BSYNC B0 ;  /* 0x0000000000007941 */ /* 0x002fea0003800000 */
.L_x_1226:
[----:B---3--:R1:W3:Y:S01]  /*5e90*/  SHFL.IDX PT, R3, R6, 0x1, 0x181f ;  /* 0x00381f0006037f89 */ /* 0x0082e200000e0000 */
[----:B------:R-:W-:Y:S01]  /*5ea0*/  ISETP.GE.AND P0, PT, R5, 0x11, PT ;  /* 0x000000110500780c */ /* 0x000fe20003f06270 */
[----:B------:R-:W-:Y:S02]  /*5eb0*/  BSSY B0, `(.L_x_1228) ;  /* 0x000000d000007945 */ /* 0x000fe40003800000 */
[----:B------:R1:W4:Y:S10]  /*5ec0*/  SHFL.IDX PT, R2, R14, 0x1, 0x181f ;  /* 0x00381f000e027f89 */ /* 0x00033400000e0000 */
[----:B------:R-:W-:-:S05]  /*5ed0*/  @!P0 BRA `(.L_x_1229) ;  /* 0x000000a000008947 */ /* 0x000fca0003800000 */
[----:B------:R-:W5:Y:S01]  /*5ee0*/  @!P5 LDS.128 R16, [R74+0x2880] ;  /* 0x002880004a10d984 */ /* 0x000f620000000c00 */
[CC--:B--2-4-:R-:W-:Y:S04]  /*5ef0*/  @!P5 LEA R8, P0, R26.reuse, R2.reuse, 0x1 ;  /* 0x000000021a08d211 */ /* 0x0d4fe800078008ff */
[-C--:B---3--:R-:W-:Y:S02]  /*5f00*/  @!P5 LEA.HI.X R9, R26, R3.reuse, R27, 0x1, P0 ;  /* 0x000000031a09d211 */ /* 0x088fe400000f0c1b */
[----:B------:R-:W-:Y:S11]  /*5f10*/  ISETP.GE.AND P0, PT, R88, c[0x0][0x1d4], PT ;  /* 0x0000750058007a0c */ /* 0x000ff60003f06270 */
[----:B------:R-:W-:Y:S02]  /*5f20*/  @!UPT UIADD3 URZ, URZ, URZ, URZ ;  /* 0x0000003f3f3ff290 */ /* 0x000fe4000fffe03f */
[C---:B------:R-:W-:Y:S04]  /*5f30*/  @!P0 LEA R2, P1, R83.reuse, R2, 0x1 ;  /* 0x0000000253028211 */ /* 0x040fe800078208ff */
[----:B------:R-:W-:Y:S01]  /*5f40*/  @!P0 LEA.HI.X R3, R83, R3, R89, 0x1, P1 ;  /* 0x0000000353038211 */ /* 0x000fe200008f0c59 */
[----:B-----5:R-:W-:Y:S04]  /*5f50*/  @!P5 ST.E.128 [R8.64], R16 ;  /* 0x000000100800d985 */ /* 0x020fe8000c101d06 */
[----:B------:R-:W2:Y:S04]  /*5f60*/  @!P0 LDS.128 R8, [R74+0x4080] ;  /* 0x004080004a088984 */ /* 0x000ea80000000c00 */
[----:B--2---:R2:W-:Y:S02]  /*5f70*/  @!P0 ST.E.128 [R2.64], R8 ;  /* 0x0000000802008985 */ /* 0x0045e4000c101d06 */
.L_x_1229:
[----:B------:R-:W-:Y:S05]  /*5f80*/  BSYNC B0 ;  /* 0x0000000000007941 */ /* 0x000fea0003800000 */
.L_x_1228:
[----:B--23--:R2:W3:Y:S01]  /*5f90*/  SHFL.IDX PT, R3, R6, 0x2, 0x181f ;  /* 0x00581f0006037f89 */ /* 0x00c4e200000e0000 */
[----:B------:R-:W-:Y:S01]  /*5fa0*/  ISETP.GE.AND P0, PT, R5, 0x21, PT ;  /* 0x000000210500780c */ /* 0x000fe20003f06270 */
[----:B------:R-:W-:Y:S02]  /*5fb0*/  BSSY B0, `(.L_x_1230) ;  /* 0x000000d000007945 */ /* 0x000fe40003800000 */
[----:B----4-:R2:W4:Y:S10]  /*5fc0*/  SHFL.IDX PT, R2, R14, 0x2, 0x181f ;  /* 0x00581f000e027f89 */ /* 0x01053400000e0000 */
[----:B------:R-:W-:-:S05]  /*5fd0*/  @!P0 BRA `(.L_x_1231) ;  /* 0x000000a000008947 */ /* 0x000fca0003800000 */
[----:B------:R-:W5:Y:S01]  /*5fe0*/  @!P5 LDS.128 R16, [R74+0x3080] ;  /* 0x003080004a10d984 */ /* 0x000f620000000c00 */
[CC--:B----4-:R-:W-:Y:S04]  /*5ff0*/  @!P5 LEA R8, P0, R26.reuse, R2.reuse, 0x1 ;  /* 0x000000021a08d211 */ /* 0x0d0fe800078008ff */
[-C--:B---3--:R-:W-:Y:S02]  /*6000*/  @!P5 LEA.HI.X R9, R26, R3.reuse, R27, 0x1, P0 ;  /* 0x000000031a09d211 */ /* 0x088fe400000f0c1b */
[----:B------:R-:W-:Y:S11]  /*6010*/  ISETP.GE.AND P0, PT, R88, c[0x0][0x1d4], PT ;  /* 0x0000750058007a0c */ /* 0x000ff60003f06270 */
[----:B------:R-:W-:Y:S02]  /*6020*/  @!UPT UIADD3 URZ, URZ, URZ, URZ ;  /* 0x0000003f3f3ff290 */ /* 0x000fe4000fffe03f */
[C---:B------:R-:W-:Y:S04]  /*6030*/  @!P0 LEA R2, P1, R83.reuse, R2, 0x1 ;  /* 0x0000000253028211 */ /* 0x040fe800078208ff */
[----:B------:R-:W-:Y:S01]  /*6040*/  @!P0 LEA.HI.X R3, R83, R3, R89, 0x1, P1 ;  /* 0x0000000353038211 */ /* 0x000fe200008f0c59 */
[----:B-----5:R-:W-:Y:S04]  /*6050*/  @!P5 ST.E.128 [R8.64], R16 ;  /* 0x000000100800d985 */ /* 0x020fe8000c101d06 */
[----:B------:R-:W3:Y:S04]  /*6060*/  @!P0 LDS.128 R8, [R74+0x4880] ;  /* 0x004880004a088984 */ /* 0x000ee80000000c00 */
[----:B---3--:R3:W-:Y:S02]  /*6070*/  @!P0 ST.E.128 [R2.64], R8 ;  /* 0x0000000802008985 */ /* 0x0087e4000c101d06 */
.L_x_1231:
[----:B------:R-:W-:Y:S05]  /*6080*/  BSYNC B0 ;  /* 0x0000000000007941 */ /* 0x000fea0003800000 */
.L_x_1230:
        /* <DEDUP_REMOVED lines=20> */
[C---:B-12---:R-:W-:Y:S04]  /*61d0*/  @P0 IADD3 R14, P1, R8.reuse, R147, RZ ;  /* 0x00000093080e0210 */ /* 0x046fe80007f3e0ff */
        /* <DEDUP_REMOVED lines=9> */
[----:B------:R-:W2:Y:S04]  /*6270*/  LDL R5, [R1+0x64] ;  /* 0x0000640001057983 */ /* 0x000ea80000100800 */
[----:B------:R1:W5:Y:S04]  /*6280*/  LDL R13, [R1+0x58] ;  /* 0x00005800010d7983 */ /* 0x0003680000100800 */
[----:B------:R-:W-:Y:S01]  /*6290*/  BAR.SYNC.DEFER_BLOCKING 0x0 ;  /* 0x0000000000007b1d */ /* 0x000fe20000010000 */
[----:B--2---:R-:W-:-:S05]  /*62a0*/  IADD3 R0, R5, 0x2f, RZ ;  /* 0x0000002f05007810 */ /* 0x004fca0007ffe0ff */
[----:B------:R-:W-:-:S05]  /*62b0*/  IMAD.HI R0, R0, 0x2aaaaaab, RZ ;  /* 0x2aaaaaab00007827 */ /* 0x000fca00078e02ff */
[----:B---3--:R-:W-:-:S04]  /*62c0*/  SHF.R.U32.HI R2, RZ, 0x1f, R0 ;  /* 0x0000001fff027819 */ /* 0x008fc80000011600 */
[----:B------:R-:W-:Y:S02]  /*62d0*/  LEA.HI.SX32 R7, R0, R2, 0x1d ;  /* 0x0000000200077211 */ /* 0x000fe400078feaff */
.L_x_1197:
[----:B-1----:R-:W-:Y:S01]  /*62e0*/  IMAD.MOV.U32 R0, RZ, RZ, c[0x0][0x2c4] ;  /* 0x0000b100ff007624 */ /* 0x002fe200078e00ff */
[----:B------:R1:W-:Y:S01]  /*62f0*/  STL.64 [R1], R168 ;  /* 0x000000a801007387 */ /* 0x0003e20000100a00 */
[----:B------:R-:W-:-:S03]  /*6300*/  IMAD.MOV.U32 R4, RZ, RZ, c[0x0][0x32c] ;  /* 0x0000cb00ff047624 */ /* 0x000fc600078e00ff */
[----:B------:R-:W-:Y:S02]  /*6310*/  ISETP.NE.AND P2, PT, R0, 0x1, PT ;  /* 0x000000010000780c */ /* 0x000fe40003f45270 */
[----:B------:R-:W-:Y:S02]  /*6320*/  IADD3 R0, R136, 0x7f, RZ ;  /* 0x0000007f88007810 */ /* 0x000fe40007ffe0ff */
[----:B------:R-:W-:-:S09]  /*6330*/  ISETP.GE.AND P1, PT, R4, 0x1, PT ;  /* 0x000000010400780c */ /* 0x000fd20003f26270 */
[----:B------:R-:W-:-:S05]  /*6340*/  @P2 IMAD.HI.U32 R2, R0, c[0x0][0x2c8], RZ ;  /* 0x0000b20000022a27 */ /* 0x000fca00078e00ff */
[----:B------:R-:W-:-:S04]  /*6350*/  @P2 SHF.R.U32.HI R0, RZ, c[0x0][0x2cc], R2 ;  /* 0x0000b300ff002a19 */ /* 0x000fc80000011602 */
[----:B------:R-:W-:-:S05]  /*6360*/  IADD3 R0, R0, 0x1, R5 ;  /* 0x0000000100007810 */ /* 0x000fca0007ffe005 */
[----:B-----5:R-:W-:-:S05]  /*6370*/  IMAD.IADD R2, R0, 0x1, -R13 ;  /* 0x0000000100027824 */ /* 0x020fca00078e0a0d */
[----:B------:R-:W-:Y:S01]  /*6380*/  IADD3 R3, R2, c[0x0][0x328], RZ ;  /* 0x0000ca0002037a10 */ /* 0x000fe20007ffe0ff */
[----:B------:R-:W-:Y:S05]  /*6390*/  @!P1 BRA `(.L_x_1233) ;  /* 0x0000010000009947 */ /* 0x000fea0003800000 */
[C---:B-1----:R-:W-:Y:S01]  /*63a0*/  ISETP.GT.AND P0, PT, R2.reuse, RZ, PT ;  /* 0x000000ff0200720c */ /* 0x042fe20003f04270 */
[----:B------:R-:W-:Y:S01]  /*63b0*/  BSSY B0, `(.L_x_1234) ;  /* 0x000000c000007945 */ /* 0x000fe20003800000 */
        /* <DEDUP_REMOVED lines=8> */
.L_x_1235:
[----:B------:R-:W-:-:S13]  /*6440*/  ISETP.NE.AND P0, PT, R4, 0x1, PT ;  /* 0x000000010400780c */ /* 0x000fda0003f05270 */
[----:B------:R-:W-:-:S05]  /*6450*/  @P0 IMAD.HI.U32 R2, R0, c[0x0][0x330], RZ ;  /* 0x0000cc0000020a27 */ /* 0x000fca00078e00ff */
[----:B------:R-:W-:Y:S02]  /*6460*/  @P0 SHF.R.U32.HI R0, RZ, c[0x0][0x334], R2 ;  /* 0x0000cd00ff000a19 */ /* 0x000fe40000011602 */
.L_x_1236:
[----:B------:R-:W-:Y:S05]  /*6470*/  BSYNC B0 ;  /* 0x0000000000007941 */ /* 0x000fea0003800000 */
.L_x_1234:
[----:B------:R-:W-:-:S05]  /*6480*/  IMAD R0, R0, R4, c[0x0][0x32c] ;  /* 0x0000cb0000007624 */ /* 0x000fca00078e0204 */
[----:B------:R-:W-:-:S04]  /*6490*/  IMNMX R3, R3, R0, PT ;  /* 0x0000000003037217 */ /* 0x000fc80003800200 */
.L_x_1233:
[----:B-1----:R-:W-:Y:S01]  /*64a0*/  IADD3 R3, R3, 0x2f, RZ ;  /* 0x0000002f03037810 */ /* 0x002fe20007ffe0ff */
[----:B------:R-:W-:-:S04]  /*64b0*/  @P2 IMAD.HI.U32 R2, R136, c[0x0][0x2c8], RZ ;  /* 0x0000b20088022a27 */ /* 0x000fc800078e00ff */
[----:B------:R-:W-:-:S04]  /*64c0*/  IMAD.HI R3, R3, 0x2aaaaaab, RZ ;  /* 0x2aaaaaab03037827 */ /* 0x000fc800078e02ff */
[----:B------:R-:W-:Y:S01]  /*64d0*/  IMAD.MOV.U32 R0, RZ, RZ, R136 ;  /* 0x000000ffff007224 */ /* 0x000fe200078e0088 */
[----:B------:R-:W-:Y:S02]  /*64e0*/  @P2 SHF.R.U32.HI R0, RZ, c[0x0][0x2cc], R2 ;  /* 0x0000b300ff002a19 */ /* 0x000fe40000011602 */
[----:B------:R-:W-:Y:S02]  /*64f0*/  SHF.R.U32.HI R2, RZ, 0x1f, R3 ;  /* 0x0000001fff027819 */ /* 0x000fe40000011603 */
[----:B------:R-:W-:Y:S02]  /*6500*/  IADD3 R0, R0, R5, -R13 ;  /* 0x0000000500007210 */ /* 0x000fe40007ffe80d */
[----:B------:R-:W-:Y:S02]  /*6510*/  LEA.HI.SX32 R2, R3, R2, 0x1d ;  /* 0x0000000203027211 */ /* 0x000fe400078feaff */
[----:B------:R-:W-:Y:S02]  /*6520*/  IADD3 R3, R0, -c[0x0][0x324], RZ ;  /* 0x8000c90000037a10 */ /* 0x000fe40007ffe0ff */
[----:B------:R-:W-:Y:S01]  /*6530*/  IMNMX R230, R2, R7, PT ;  /* 0x0000000702e67217 */ /* 0x000fe20003800200 */
[----:B------:R-:W-:Y:S05]  /*6540*/  @!P1 BRA `(.L_x_1237) ;  /* 0x000000f000009947 */ /* 0x000fea0003800000 */
[----:B------:R-:W-:Y:S01]  /*6550*/  ISETP.GT.AND P0, PT, R0, -0x1, PT ;  /* 0xffffffff0000780c */ /* 0x000fe20003f04270 */
[----:B------:R-:W-:-:S12]  /*6560*/  BSSY B0, `(.L_x_1238) ;  /* 0x000000b000007945 */ /* 0x000fd80003800000 */
[----:B------:R-:W-:Y:S05]  /*6570*/  @P0 BRA `(.L_x_1239) ;  /* 0x0000006000000947 */ /* 0x000fea0003800000 */
[----:B------:R-:W-:Y:S02]  /*6580*/  ISETP.NE.AND P0, PT, R4, 0x1, PT ;  /* 0x000000010400780c */ /* 0x000fe40003f05270 */
[----:B------:R-:W-:-:S11]  /*6590*/  LOP3.LUT R0, RZ, R0, RZ, 0x33, !PT ;  /* 0x00000000ff007212 */ /* 0x000fd600078e33ff */
[----:B------:R-:W-:-:S05]  /*65a0*/  @P0 IMAD.HI.U32 R2, R0, c[0x0][0x330], RZ ;  /* 0x0000cc0000020a27 */ /* 0x000fca00078e00ff */
[----:B------:R-:W-:-:S04]  /*65b0*/  @P0 SHF.R.U32.HI R0, RZ, c[0x0][0x334], R2 ;  /* 0x0000cd00ff000a19 */ /* 0x000fc80000011602 */
[----:B------:R-:W-:Y:S01]  /*65c0*/  LOP3.LUT R0, RZ, R0, RZ, 0x33, !PT ;  /* 0x00000000ff007212 */ /* 0x000fe200078e33ff */
[----:B------:R-:W-:Y:S05]  /*65d0*/  BRA `(.L_x_1240) ;  /* 0x0000003000007947 */ /* 0x000fea0003800000 */
.L_x_1239:
[----:B------:R-:W-:-:S13]  /*65e0*/  ISETP.NE.AND P0, PT, R4, 0x1, PT ;  /* 0x000000010400780c */ /* 0x000fda0003f05270 */
[----:B------:R-:W-:-:S05]  /*65f0*/  @P0 IMAD.HI.U32 R2, R0, c[0x0][0x330], RZ ;  /* 0x0000cc0000020a27 */ /* 0x000fca00078e00ff */
[----:B------:R-:W-:Y:S02]  /*6600*/  @P0 SHF.R.U32.HI R0, RZ, c[0x0][0x334], R2 ;  /* 0x0000cd00ff000a19 */ /* 0x000fe40000011602 */
.L_x_1240:
[----:B------:R-:W-:Y:S05]  /*6610*/  BSYNC B0 ;  /* 0x0000000000007941 */ /* 0x000fea0003800000 */
.L_x_1238:
[----:B------:R-:W-:-:S05]  /*6620*/  IMAD R0, R0, c[0x0][0x32c], RZ ;  /* 0x0000cb0000007a24 */ /* 0x000fca00078e02ff */
[----:B------:R-:W-:-:S05]  /*6630*/  IMNMX R3, R3, R0, !PT ;  /* 0x0000000003037217 */ /* 0x000fca0007800200 */
.L_x_1237:
[----:B------:R-:W-:Y:S01]  /*6640*/  IMAD.HI R0, R3, 0x2aaaaaab, RZ ;  /* 0x2aaaaaab03007827 */ /* 0x000fe200078e02ff */
[----:B------:R-:W-:Y:S01]  /*6650*/  PLOP3.LUT P0, PT, PT, PT, PT, 0x80, 0x0 ;  /* 0x000000000000781c */ /* 0x000fe20003f0f070 */
[----:B------:R-:W-:Y:S01]  /*6660*/  CS2R R14, SRZ ;  /* 0x00000000000e7805 */ /* 0x000fe2000001ff00 */
[----:B------:R-:W-:Y:S01]  /*6670*/  CS2R R134, SRZ ;  /* 0x0000000000867805 */ /* 0x000fe2000001ff00 */
[----:B------:R-:W-:Y:S01]  /*6680*/  IMAD.MOV.U32 R131, RZ, RZ, RZ ;  /* 0x000000ffff837224 */ /* 0x000fe200078e00ff */
[----:B------:R-:W-:Y:S01]  /*6690*/  SHF.R.U32.HI R2, RZ, 0x1f, R0 ;  /* 0x0000001fff027819 */ /* 0x000fe20000011600 */
[----:B------:R-:W-:Y:S01]  /*66a0*/  IMAD.MOV.U32 R128, RZ, RZ, RZ ;  /* 0x000000ffff807224 */ /* 0x000fe200078e00ff */
[----:B------:R-:W-:Y:S01]  /*66b0*/  CS2R R132, SRZ ;  /* 0x0000000000847805 */ /* 0x000fe2000001ff00 */
[----:B------:R-:W-:Y:S01]  /*66c0*/  CS2R R16, SRZ ;  /* 0x0000000000107805 */ /* 0x000fe2000001ff00 */
[----:B------:R-:W-:Y:S01]  /*66d0*/  LEA.HI.SX32 R0, R0, R2, 0x1d ;  /* 0x0000000200007211 */ /* 0x000fe200078feaff */
[----:B------:R-:W-:Y:S01]  /*66e0*/  IMAD.MOV.U32 R11, RZ, RZ, RZ ;  /* 0x000000ffff0b7224 */ /* 0x000fe200078e00ff */
[----:B------:R-:W-:Y:S01]  /*66f0*/  MOV R126, RZ ;  /* 0x000000ff007e7202 */ /* 0x000fe20000000f00 */
[----:B------:R-:W-:Y:S01]  /*6700*/  IMAD.MOV.U32 R124, RZ, RZ, RZ ;  /* 0x000000ffff7c7224 */ /* 0x000fe200078e00ff */
[----:B------:R-:W-:Y:S01]  /*6710*/  IMNMX R4, RZ, R0, !PT ;  /* 0x00000000ff047217 */ /* 0x000fe20007800200 */
[----:B------:R-:W-:Y:S01]  /*6720*/  IMAD.MOV.U32 R122, RZ, RZ, RZ ;  /* 0x000000ffff7a7224 */ /* 0x000fe200078e00ff */
[----:B------:R-:W-:Y:S01]  /*6730*/  MOV R12, RZ ;  /* 0x000000ff000c7202 */ /* 0x000fe20000000f00 */
[----:B------:R-:W-:Y:S01]  /*6740*/  CS2R R120, SRZ ;  /* 0x0000000000787805 */ /* 0x000fe2000001ff00 */
[----:B------:R-:W-:Y:S01]  /*6750*/  ISETP.GT.AND P1, PT, R230, R4, PT ;  /* 0x00000004e600720c */ /* 0x000fe20003f24270 */
[----:B------:R1:W-:Y:S01]  /*6760*/  STL [R1+0xb4], R4 ;  /* 0x0000b40401007387 */ /* 0x0003e20000100800 */
[----:B------:R-:W-:Y:S01]  /*6770*/  MOV R114, RZ ;  /* 0x000000ff00727202 */ /* 0x000fe20000000f00 */
        /* <DEDUP_REMOVED lines=42> */
[----:B------:R-:W-:Y:S01]  /*6a20*/  IMAD.MOV.U32 R20, RZ, RZ, RZ ;  /* 0x000000ffff147224 */ /* 0x000fe200078e00ff */
[----:B------:R-:W-:Y:S01]  /*6a30*/  CS2R R190, SRZ ;  /* 0x0000000000be7805 */ /* 0x000fe2000001ff00 */
[----:B------:R-:W-:Y:S01]  /*6a40*/  CS2R R44, SRZ ;  /* 0x00000000002c7805 */ /* 0x000fe2000001ff00 */
        /* <DEDUP_REMOVED lines=28> */
[----:B------:R-:W-:Y:S01]  /*6c10*/  MOV R164, RZ ;  /* 0x000000ff00a47202 */ /* 0x000fe20000000f00 */
[----:B------:R-:W-:Y:S05]  /*6c20*/  @!P1 BRA `(.L_x_1241) ;  /* 0x0001505000009947 */ /* 0x000fea0003800000 */
[----:B-1----:R-:W2:Y:S04]  /*6c30*/  LDL R57, [R1+0xec] ;  /* 0x0000ec0001397983 */ /* 0x002ea80000100800 */
[----:B------:R-:W3:Y:S01]  /*6c40*/  LDL R0, [R1+0x4c] ;  /* 0x00004c0001007983 */ /* 0x000ee20000100800 */
[----:B------:R-:W-:Y:S01]  /*6c50*/  ISETP.NE.U32.AND P5, PT, RZ, c[0x0][0x340], PT ;  /* 0x0000d000ff007a0c */ /* 0x000fe20003fa5070 */
[----:B------:R-:W-:-:S03]  /*6c60*/  ULDC.64 UR4, c[0x0][0x18] ;  /* 0x0000060000047ab9 */ /* 0x000fc60000000a00 */
[----:B------:R-:W-:-:S13]  /*6c70*/  ISETP.NE.AND.EX P5, PT, RZ, c[0x0][0x344], PT, P5 ;  /* 0x0000d100ff007a0c */ /* 0x000fda0003fa5350 */
[----:B------:R-:W-:Y:S01]  /*6c80*/  @P5 IMAD.MOV.U32 R2, RZ, RZ, 0x4 ;  /* 0x00000004ff025424 */ /* 0x000fe200078e00ff */
[----:B------:R-:W1:Y:S01]  /*6c90*/  S2R R7, SR_CTAID.Y ;  /* 0x0000000000077919 */ /* 0x000e620000002600 */
[----:B------:R-:W-:-:S04]  /*6ca0*/  SHF.R.S32.HI R27, RZ, 0x1f, R168 ;  /* 0x0000001fff1b7819 */ /* 0x000fc800000114a8 */
[----:B------:R-:W-:Y:S02]  /*6cb0*/  LEA.HI R6, R27, R168, RZ, 0x3 ;  /* 0x000000a81b067211 */ /* 0x000fe400078f18ff */
[----:B-1----:R-:W-:Y:S02]  /*6cc0*/  SHF.R.S32.HI R7, RZ, 0x1f, R7 ;  /* 0x0000001fff077819 */ /* 0x002fe40000011407 */
[----:B------:R-:W-:Y:S02]  /*6cd0*/  SHF.R.S32.HI R25, RZ, 0x3, R6 ;  /* 0x00000003ff197819 */ /* 0x000fe40000011406 */
[----:B------:R-:W-:Y:S01]  /*6ce0*/  ISETP.NE.U32.AND P0, PT, RZ, c[0x0][0x348], PT ;  /* 0x0000d200ff007a0c */ /* 0x000fe20003f05070 */
[----:B--2---:R-:W-:-:S05]  /*6cf0*/  @P5 IMAD.WIDE R2, R57, R2, c[0x0][0x340] ;  /* 0x0000d00039025625 */ /* 0x004fca00078e0202 */
[----:B------:R3:W5:Y:S01]  /*6d00*/  @P5 LDG.E R19, [R2.64] ;  /* 0x0000000602135981 */ /* 0x000762000c1e1900 */
[----:B------:R-:W-:Y:S01]  /*6d10*/  ISETP.NE.AND.EX P0, PT, RZ, c[0x0][0x34c], PT, P0 ;  /* 0x0000d300ff007a0c */ /* 0x000fe20003f05300 */
[----:B------:R-:W-:Y:S01]  /*6d20*/  UIADD3 UR4, UP0, UR4, 0x8080, URZ ;  /* 0x0000808004047890 */ /* 0x000fe2000ff1e03f */
[----:B------:R-:W-:Y:S01]  /*6d30*/  LEA.HI R22, R27, R168, RZ, 0x4 ;  /* 0x000000a81b167211 */ /* 0x000fe200078f20ff */
[----:B------:R-:W-:Y:S01]  /*6d40*/  STL [R1+0x10], R13 ;  /* 0x0000100d01007387 */ /* 0x000fe20000100800 */
[----:B------:R-:W-:Y:S01]  /*6d50*/  IADD3 R143, R230, -0x1, RZ ;  /* 0xffffffffe68f7810 */ /* 0x000fe20007ffe0ff */
[----:B------:R-:W-:Y:S01]  /*6d60*/  UIADD3.X UR5, URZ, UR5, URZ, UP0, !UPT ;  /* 0x000000053f057290 */ /* 0x000fe200087fe43f */
[----:B---3--:R-:W-:-:S05]  /*6d70*/  SHF.R.S32.HI R2, RZ, 0x1f, R0 ;  /* 0x0000001fff027819 */ /* 0x008fca0000011400 */
[----:B------:R-:W-:-:S04]  /*6d80*/  IMAD R2, R2, c[0x0][0x178], RZ ;  /* 0x00005e0002027a24 */ /* 0x000fc800078e02ff */
[C---:B------:R-:W-:Y:S02]  /*6d90*/  IMAD R4, R0.reuse, c[0x0][0x17c], R2 ;  /* 0x00005f0000047a24 */ /* 0x040fe400078e0202 */
[----:B------:R-:W-:Y:S01]  /*6da0*/  IMAD.WIDE.U32 R2, R0, c[0x0][0x178], RZ ;  /* 0x00005e0000027a25 */ /* 0x000fe200078e00ff */
[----:B------:R-:W-:-:S03]  /*6db0*/  LOP3.LUT R0, R6, 0xfffffff8, RZ, 0xc0, !PT ;  /* 0xfffffff806007812 */ /* 0x000fc600078ec0ff */
[----:B------:R-:W-:Y:S02]  /*6dc0*/  IMAD.IADD R3, R3, 0x1, R4 ;  /* 0x0000000103037824 */ /* 0x000fe400078e0204 */
[----:B------:R-:W-:Y:S02]  /*6dd0*/  IMAD R4, R7, c[0x0][0x1b8], RZ ;  /* 0x00006e0007047a24 */ /* 0x000fe400078e02ff */
[----:B------:R-:W1:Y:S01]  /*6de0*/  S2R R7, SR_CTAID.Y ;  /* 0x0000000000077919 */ /* 0x000e620000002600 */
[----:B------:R-:W-:Y:S01]  /*6df0*/  IMAD.IADD R21, R168, 0x1, -R0 ;  /* 0x00000001a8157824 */ /* 0x000fe200078e0a00 */
[----:B------:R-:W-:-:S03]  /*6e00*/  SHF.R.S32.HI R0, RZ, 0x1f, R57 ;  /* 0x0000001fff007819 */ /* 0x000fc60000011439 */
[C---:B------:R-:W-:Y:S01]  /*6e10*/  IMAD R9, R21.reuse, 0x10, R25 ;  /* 0x0000001015097824 */ /* 0x040fe200078e0219 */
[----:B------:R-:W-:Y:S01]  /*6e20*/  SEL R0, R0, RZ, !P0 ;  /* 0x000000ff00007207 */ /* 0x000fe20004000000 */
[----:B------:R-:W-:Y:S02]  /*6e30*/  IMAD.SHL.U32 R11, R21, 0x8, RZ ;  /* 0x00000008150b7824 */ /* 0x000fe400078e00ff */
[----:B------:R-:W-:Y:S02]  /*6e40*/  IMAD.IADD R9, R136, 0x1, R9 ;  /* 0x0000000188097824 */ /* 0x000fe400078e0209 */
[----:B------:R-:W-:Y:S01]  /*6e50*/  IMAD R6, R0, c[0x0][0x1c0], RZ ;  /* 0x0000700000067a24 */ /* 0x000fe200078e02ff */
[C---:B------:R-:W-:Y:S01]  /*6e60*/  IADD3 R16, R11.reuse, 0x40, RZ ;  /* 0x000000400b107810 */ /* 0x040fe20007ffe0ff */
[----:B------:R-:W-:Y:S01]  /*6e70*/  IMAD.MOV.U32 R0, RZ, RZ, R9 ;  /* 0x000000ffff007224 */ /* 0x000fe200078e0009 */
[----:B------:R-:W-:Y:S02]  /*6e80*/  ISETP.GE.AND P3, PT, R11, c[0x0][0x198], PT ;  /* 0x000066000b007a0c */ /* 0x000fe40003f66270 */
[----:B------:R-:W-:Y:S01]  /*6e90*/  ISETP.GE.AND P4, PT, R16, c[0x0][0x198], PT ;  /* 0x0000660010007a0c */ /* 0x000fe20003f86270 */
[----:B-1----:R-:W-:-:S02]  /*6ea0*/  IMAD R4, R7, c[0x0][0x1bc], R4 ;  /* 0x00006f0007047a24 */ /* 0x002fc400078e0204 */
[----:B------:R-:W-:-:S04]  /*6eb0*/  IMAD.WIDE.U32 R2, R7, c[0x0][0x1b8], R2 ;  /* 0x00006e0007027a25 */ /* 0x000fc800078e0002 */
[----:B------:R-:W-:-:S04]  /*6ec0*/  @P2 IMAD.HI.U32 R7, R9, c[0x0][0x2c8], RZ ;  /* 0x0000b20009072a27 */ /* 0x000fc800078e00ff */
[----:B------:R-:W-:Y:S01]  /*6ed0*/  IMAD.IADD R3, R3, 0x1, R4 ;  /* 0x0000000103037824 */ /* 0x000fe200078e0204 */
[----:B------:R-:W-:Y:S02]  /*6ee0*/  SEL R4, R57, RZ, !P0 ;  /* 0x000000ff39047207 */ /* 0x000fe40004000000 */
[----:B------:R-:W-:Y:S01]  /*6ef0*/  @P2 SHF.R.U32.HI R0, RZ, c[0x0][0x2cc], R7 ;  /* 0x0000b300ff002a19 */ /* 0x000fe20000011607 */
[----:B------:R-:W-:Y:S02]  /*6f00*/  IMAD.U32 R7, RZ, RZ, UR5 ;  /* 0x00000005ff077e24 */ /* 0x000fe4000f8e00ff */
[C---:B------:R-:W-:Y:S02]  /*6f10*/  IMAD R6, R4.reuse, c[0x0][0x1c4], R6 ;  /* 0x0000710004067a24 */ /* 0x040fe400078e0206 */
[----:B------:R-:W-:Y:S01]  /*6f20*/  IMAD.WIDE.U32 R2, R4, c[0x0][0x1c0], R2 ;  /* 0x0000700004027a25 */ /* 0x000fe200078e0002 */
[----:B------:R-:W-:-:S03]  /*6f30*/  SHF.R.S32.HI R4, RZ, 0x1f, R0 ;  /* 0x0000001fff047819 */ /* 0x000fc60000011400 */
[----:B------:R-:W-:Y:S01]  /*6f40*/  IMAD.MOV R8, RZ, RZ, -R0 ;  /* 0x000000ffff087224 */ /* 0x000fe200078e0a00 */
[----:B------:R-:W-:Y:S01]  /*6f50*/  IADD3 R3, R3, R6, RZ ;  /* 0x0000000603037210 */ /* 0x000fe20007ffe0ff */
[----:B------:R-:W-:Y:S02]  /*6f60*/  IMAD R4, R4, c[0x0][0x1b0], RZ ;  /* 0x00006c0004047a24 */ /* 0x000fe400078e02ff */
[----:B------:R-:W-:Y:S02]  /*6f70*/  IMAD.U32 R6, RZ, RZ, UR4 ;  /* 0x00000004ff067e24 */ /* 0x000fe4000f8e00ff */
[C---:B------:R-:W-:Y:S02]  /*6f80*/  IMAD R4, R0.reuse, c[0x0][0x1b4], R4 ;  /* 0x00006d0000047a24 */ /* 0x040fe400078e0204 */
[----:B------:R-:W-:Y:S01]  /*6f90*/  IMAD.WIDE.U32 R2, R0, c[0x0][0x1b0], R2 ;  /* 0x00006c0000027a25 */ /* 0x000fe200078e0002 */
[----:B------:R-:W-:Y:S01]  /*6fa0*/  LOP3.LUT R0, R22, 0xfffffff0, RZ, 0xc0, !PT ;  /* 0xfffffff016007812 */ /* 0x000fe200078ec0ff */
[----:B------:R1:W-:Y:S02]  /*6fb0*/  STL.64 [R1+0x8], R6 ;  /* 0x0000080601007387 */ /* 0x0003e40000100a00 */
[----:B------:R-:W-:-:S02]  /*6fc0*/  IMAD R8, R8, c[0x0][0x2c4], R9 ;  /* 0x0000b10008087a24 */ /* 0x000fc400078e0209 */
[----:B------:R-:W-:Y:S01]  /*6fd0*/  IMAD.IADD R3, R3, 0x1, R4 ;  /* 0x0000000103037824 */ /* 0x000fe200078e0204 */
[----:B------:R-:W-:Y:S01]  /*6fe0*/  SHF.L.U32 R4, R25, 0x6, RZ ;  /* 0x0000000619047819 */ /* 0x000fe200000006ff */
[----:B------:R-:W-:Y:S02]  /*6ff0*/  IMAD.IADD R0, R168, 0x1, -R0 ;  /* 0x00000001a8007824 */ /* 0x000fe400078e0a00 */
[----:B------:R-:W-:Y:S01]  /*7000*/  IMAD.WIDE.U32 R2, R8, c[0x0][0x1a8], R2 ;  /* 0x00006a0008027a25 */ /* 0x000fe200078e0002 */
[----:B------:R-:W-:Y:S02]  /*7010*/  LOP3.LUT R4, R4, 0x1c0, RZ, 0xc0, !PT ;  /* 0x000001c004047812 */ /* 0x000fe400078ec0ff */
[----:B------:R-:W-:Y:S02]  /*7020*/  SHF.R.S32.HI R10, RZ, 0x1f, R0 ;  /* 0x0000001fff0a7819 */ /* 0x000fe40000011400 */
[----:B------:R-:W-:Y:S02]  /*7030*/  LEA R14, P0, R2, c[0x0][0x160], 0x1 ;  /* 0x00005800020e7a11 */ /* 0x000fe400078008ff */
[----:B------:R-:W-:-:S02]  /*7040*/  LEA.HI R26, R10, R0, RZ, 0x3 ;  /* 0x000000000a1a7211 */ /* 0x000fc400078f18ff */
[----:B-1----:R-:W-:Y:S02]  /*7050*/  SHF.R.S32.HI R6, RZ, 0x1f, R8 ;  /* 0x0000001fff067819 */ /* 0x002fe40000011408 */
[----:B------:R-:W-:Y:S02]  /*7060*/  SHF.R.U32.HI R7, RZ, 0x3, R4 ;  /* 0x00000003ff077819 */ /* 0x000fe40000011604 */
[----:B------:R-:W-:Y:S01]  /*7070*/  LOP3.LUT R4, R4, 0x38, R11, 0xf8, !PT ;  /* 0x0000003804047812 */ /* 0x000fe200078ef80b */
[----:B------:R-:W-:-:S04]  /*7080*/  IMAD R6, R6, c[0x0][0x1a8], RZ ;  /* 0x00006a0006067a24 */ /* 0x000fc800078e02ff */
[----:B------:R-:W-:Y:S01]  /*7090*/  IMAD R9, R8, c[0x0][0x1ac], R6 ;  /* 0x00006b0008097a24 */ /* 0x000fe200078e0206 */
[----:B------:R-:W-:Y:S02]  /*70a0*/  LOP3.LUT R6, R4, R7, RZ, 0x3c, !PT ;  /* 0x0000000704067212 */ /* 0x000fe400078e3cff */
[----:B------:R-:W-:Y:S01]  /*70b0*/  LOP3.LUT R7, R26, 0xfffffff8, RZ, 0xc0, !PT ;  /* 0xfffffff81a077812 */ /* 0x000fe200078ec0ff */
[----:B------:R-:W-:Y:S01]  /*70c0*/  IMAD.IADD R3, R3, 0x1, R9 ;  /* 0x0000000103037824 */ /* 0x000fe200078e0209 */
[----:B------:R-:W-:Y:S01]  /*70d0*/  LEA.HI R8, R27, R168, RZ, 0x6 ;  /* 0x000000a81b087211 */ /* 0x000fe200078f30ff */
[----:B------:R-:W-:Y:S01]  /*70e0*/  IMAD.MOV.U32 R9, RZ, RZ, 0x10 ;  /* 0x00000010ff097424 */ /* 0x000fe200078e00ff */
[----:B------:R-:W-:Y:S02]  /*70f0*/  IADD3 R20, R0, -R7, RZ ;  /* 0x8000000700147210 */ /* 0x000fe40007ffe0ff */
[----:B------:R-:W-:Y:S01]  /*7100*/  LEA.HI.X R12, R2, c[0x0][0x164], R3, 0x1, P0 ;  /* 0x00005900020c7a11 */ /* 0x000fe200000f0c03 */
[----:B------:R-:W-:Y:S01]  /*7110*/  IMAD.SHL.U32 R4, R8, 0x8, RZ ;  /* 0x0000000808047824 */ /* 0x000fe200078e00ff */
[----:B------:R-:W-:Y:S01]  /*7120*/  R2P PR, R20, 0x6 ;  /* 0x0000000614007804 */ /* 0x000fe20000000000 */
[----:B------:R-:W-:-:S03]  /*7130*/  IMAD.MOV.U32 R8, RZ, RZ, 0x20 ;  /* 0x00000020ff087424 */ /* 0x000fc600078e00ff */
[----:B------:R-:W-:Y:S02]  /*7140*/  LOP3.LUT R17, R6, 0xfffffe00, R4, 0xf8, !PT ;  /* 0xfffffe0006117812 */ /* 0x000fe400078ef804 */
[----:B------:R-:W-:Y:S02]  /*7150*/  SEL R9, R9, 0xfffffff0, !P1 ;  /* 0xfffffff009097807 */ /* 0x000fe40004800000 */
[----:B------:R-:W-:Y:S01]  /*7160*/  SEL R8, R8, 0xffffffe0, !P2 ;  /* 0xffffffe008087807 */ /* 0x000fe20005000000 */
[----:B------:R-:W-:Y:S01]  /*7170*/  @!P5 IMAD.MOV.U32 R19, RZ, RZ, R57 ;  /* 0x000000ffff13d224 */ /* 0x000fe200078e0039 */
[----:B------:R-:W-:Y:S05]  /*7180*/  BRA.DIV ~URZ, `(.L_x_1242) ;  /* 0x000177327f007947 */ /* 0x000fea000b800000 */
[----:B------:R1:W2:Y:S02]  /*7190*/  SHFL.IDX PT, R0, R12, RZ, 0x181f ;  /* 0x00181fff0c007589 */ /* 0x0002a400000e0000 */
.L_x_1424:
[----:B------:R-:W-:Y:S05]  /*71a0*/  BRA.DIV ~URZ, `(.L_x_1243) ;  /* 0x000177927f007947 */ /* 0x000fea000b800000 */
[----:B------:R3:W4:Y:S02]  /*71b0*/  SHFL.IDX PT, R2, R14, RZ, 0x181f ;  /* 0x00181fff0e027589 */ /* 0x00072400000e0000 */
.L_x_1425:
[----:B------:R-:W-:Y:S01]  /*71c0*/  IMAD R13, R13, c[0x0][0x2c4], RZ ;  /* 0x0000b1000d0d7a24 */ /* 0x000fe200078e02ff */
[----:B------:R-:W-:Y:S01]  /*71d0*/  IADD3 R10, R136, R25, RZ ;  /* 0x00000019880a7210 */ /* 0x000fe20007ffe0ff */
[----:B------:R-:W-:Y:S01]  /*71e0*/  BSSY B0, `(.L_x_1244) ;  /* 0x000000f000007945 */ /* 0x000fe20003800000 */
[----:B--2---:R-:W-:Y:S02]  /*71f0*/  MOV R3, R0 ;  /* 0x0000000000037202 */ /* 0x004fe40000000f00 */
[----:B------:R-:W-:-:S13]  /*7200*/  ISETP.GE.AND P0, PT, R10, R13, PT ;  /* 0x0000000d0a00720c */ /* 0x000fda0003f06270 */
[----:B------:R-:W-:Y:S05]  /*7210*/  @P0 BRA `(.L_x_1245) ;  /* 0x000000b000000947 */ /* 0x000fea0003800000 */
[----:B------:R-:W-:Y:S01]  /*7220*/  SHF.R.S32.HI R0, RZ, 0x1f, R16 ;  /* 0x0000001fff007819 */ /* 0x000fe20000011410 */
[----:B----4-:R-:W-:-:S03]  /*7230*/  IMAD.WIDE R6, R11, 0x2, R2 ;  /* 0x000000020b067825 */ /* 0x010fc600078e0202 */
[----:B------:R-:W-:-:S04]  /*7240*/  LEA.HI R0, R0, R16, RZ, 0x3 ;  /* 0x0000001000007211 */ /* 0x000fc800078f18ff */
[----:B------:R-:W-:Y:S02]  /*7250*/  LOP3.LUT R4, R0, 0xfffffff8, RZ, 0xc0, !PT ;  /* 0xfffffff800047812 */ /* 0x000fe400078ec0ff */
[----:B------:R-:W-:-:S03]  /*7260*/  SHF.L.U32 R0, R17, 0x1, RZ ;  /* 0x0000000111007819 */ /* 0x000fc600000006ff */
[----:B------:R-:W-:Y:S02]  /*7270*/  IMAD.WIDE R2, R4, 0x2, R2 ;  /* 0x0000000204027825 */ /* 0x000fe400078e0202 */
[----:B------:R-:W-:Y:S01]  /*7280*/  @!PT LDS RZ, [RZ] ;  /* 0x00000000fffff984 */ /* 0x000fe20000000800 */
[----:B------:R-:W-:Y:S01]  /*7290*/  @!PT LDS RZ, [RZ] ;  /* 0x00000000fffff984 */ /* 0x000fe20000000800 */
[----:B------:R-:W-:Y:S01]  /*72a0*/  @!PT LDS RZ, [RZ] ;  /* 0x00000000fffff984 */ /* 0x000fe20000000800 */
[----:B------:R2:W-:Y:S04]  /*72b0*/  LDGSTS.E.BYPASS.LTC128B.128 [R0+0x8080], [R6.64], !P3 ;  /* 0x0808000006007fae */ /* 0x0005e8000d901d46 */
[----:B------:R2:W-:Y:S02]  /*72c0*/  LDGSTS.E.BYPASS.LTC128B.128 [R0+0xc080], [R2.64], !P4 ;  /* 0x0c08000002007fae */ /* 0x0005e4000e101d46 */
.L_x_1245:
[----:B------:R-:W-:Y:S05]  /*72d0*/  BSYNC B0 ;  /* 0x0000000000007941 */ /* 0x000fea0003800000 */
.L_x_1244:
[----:B------:R-:W-:Y:S05]  /*72e0*/  BRA.DIV ~URZ, `(.L_x_1246) ;  /* 0x000176d27f007947 */ /* 0x000fea000b800000 */
[----:B------:R1:W2:Y:S04]  /*72f0*/  SHFL.IDX PT, R4, R12, 0x1, 0x181f ;  /* 0x00381f000c047f89 */ /* 0x0002a800000e0000 */
[----:B--2-4-:R1:W2:Y:S02]  /*7300*/  SHFL.IDX PT, R2, R14, 0x1, 0x181f ;  /* 0x00381f000e027f89 */ /* 0x0142a400000e0000 */
.L_x_1426:
[----:B------:R-:W-:Y:S01]  /*7310*/  IADD3 R0, R10, 0x10, RZ ;  /* 0x000000100a007810 */ /* 0x000fe20007ffe0ff */
[----:B------:R-:W-:Y:S01]  /*7320*/  BSSY B0, `(.L_x_1247) ;  /* 0x000000f000007945 */ /* 0x000fe20003800000 */
[----:B------:R-:W-:-:S02]  /*7330*/  IMAD.MOV.U32 R3, RZ, RZ, R4 ;  /* 0x000000ffff037224 */ /* 0x000fc400078e0004 */
[----:B------:R-:W-:-:S13]  /*7340*/  ISETP.GE.AND P0, PT, R0, R13, PT ;  /* 0x0000000d0000720c */ /* 0x000fda0003f06270 */
[----:B------:R-:W-:Y:S05]  /*7350*/  @P0 BRA `(.L_x_1248) ;  /* 0x000000b000000947 */ /* 0x000fea0003800000 */
[----:B------:R-:W-:Y:S01]  /*7360*/  SHF.R.S32.HI R0, RZ, 0x1f, R16 ;  /* 0x0000001fff007819 */ /* 0x000fe20000011410 */
[----:B--2---:R-:W-:-:S03]  /*7370*/  IMAD.WIDE R6, R11, 0x2, R2 ;  /* 0x000000020b067825 */ /* 0x004fc600078e0202 */
        /* <DEDUP_REMOVED lines=9> */
.L_x_1248:
[----:B------:R-:W-:Y:S05]  /*7410*/  BSYNC B0 ;  /* 0x0000000000007941 */ /* 0x000fea0003800000 */
.L_x_1247:
[----:B------:R-:W-:Y:S05]  /*7420*/  BRA.DIV ~URZ, `(.L_x_1249) ;  /* 0x000176a27f007947 */ /* 0x000fea000b800000 */
[----:B------:R4:W1:Y:S02]  /*7430*/  SHFL.IDX PT, R4, R12, 0x2, 0x181f ;  /* 0x00581f000c047f89 */ /* 0x00086400000e0000 */
.L_x_1427:
[----:B------:R-:W-:Y:S05]  /*7440*/  BRA.DIV ~URZ, `(.L_x_1250) ;  /* 0x000177127f007947 */ /* 0x000fea000b800000 */
[----:B--2---:R2:W3:Y:S02]  /*7450*/  SHFL.IDX PT, R2, R14, 0x2, 0x181f ;  /* 0x00581f000e027f89 */ /* 0x0044e400000e0000 */
.L_x_1428:
[----:B------:R-:W-:Y:S01]  /*7460*/  IADD3 R0, R10, 0x20, RZ ;  /* 0x000000200a007810 */ /* 0x000fe20007ffe0ff */
[----:B------:R-:W-:Y:S01]  /*7470*/  BSSY B0, `(.L_x_1251) ;  /* 0x000000f000007945 */ /* 0x000fe20003800000 */
[----:B-1----:R-:W-:Y:S02]  /*7480*/  IMAD.MOV.U32 R3, RZ, RZ, R4 ;  /* 0x000000ffff037224 */ /* 0x002fe400078e0004 */
[----:B------:R-:W-:-:S13]  /*7490*/  ISETP.GE.AND P0, PT, R0, R13, PT ;  /* 0x0000000d0000720c */ /* 0x000fda0003f06270 */
[----:B------:R-:W-:Y:S05]  /*74a0*/  @P0 BRA `(.L_x_1252) ;  /* 0x000000b000000947 */ /* 0x000fea0003800000 */
[----:B------:R-:W-:Y:S01]  /*74b0*/  SHF.R.S32.HI R0, RZ, 0x1f, R16 ;  /* 0x0000001fff007819 */ /* 0x000fe20000011410 */
[----:B---3--:R-:W-:-:S03]  /*74c0*/  IMAD.WIDE R6, R11, 0x2, R2 ;  /* 0x000000020b067825 */ /* 0x008fc600078e0202 */
        /* <DEDUP_REMOVED lines=9> */
.L_x_1252:
[----:B------:R-:W-:Y:S05]  /*7560*/  BSYNC B0 ;  /* 0x0000000000007941 */ /* 0x000fea0003800000 */
.L_x_1251:
[----:B------:R-:W-:Y:S05]  /*7570*/  BRA.DIV ~URZ, `(.L_x_1253) ;  /* 0x000176727f007947 */ /* 0x000fea000b800000 */
[----:B------:R1:W2:Y:S04]  /*7580*/  SHFL.IDX PT, R4, R12, 0x3, 0x181f ;  /* 0x00781f000c047f89 */ /* 0x0002a800000e0000 */
[----:B-1-3--:R1:W3:Y:S02]  /*7590*/  SHFL.IDX PT, R2, R14, 0x3, 0x181f ;  /* 0x00781f000e027f89 */ /* 0x00a2e400000e0000 */
.L_x_1429:
[----:B------:R-:W-:Y:S01]  /*75a0*/  IADD3 R0, R10, 0x30, RZ ;  /* 0x000000300a007810 */ /* 0x000fe20007ffe0ff */
[----:B------:R-:W-:Y:S01]  /*75b0*/  BSSY B0, `(.L_x_1254) ;  /* 0x000000f000007945 */ /* 0x000fe20003800000 */
[----:B--2---:R-:W-:-:S02]  /*75c0*/  IMAD.MOV.U32 R3, RZ, RZ, R4 ;  /* 0x000000ffff037224 */ /* 0x004fc400078e0004 */
        /* <DEDUP_REMOVED lines=13> */
.L_x_1255:
[----:B------:R-:W-:Y:S05]  /*76a0*/  BSYNC B0 ;  /* 0x0000000000007941 */ /* 0x000fea0003800000 */
.L_x_1254:
[----:B------:R-:W-:Y:S05]  /*76b0*/  BRA.DIV ~URZ, `(.L_x_1256) ;  /* 0x000176427f007947 */ /* 0x000fea000b800000 */
[----:B------:R1:W2:Y:S02]  /*76c0*/  SHFL.IDX PT, R4, R12, 0x4, 0x181f ;  /* 0x00981f000c047f89 */ /* 0x0002a400000e0000 */
.L_x_1430:
[----:B------:R-:W-:Y:S05]  /*76d0*/  BRA.DIV ~URZ, `(.L_x_1257) ;  /* 0x000176b27f007947 */ /* 0x000fea000b800000 */
[----:B--23--:R2:W3:Y:S02]  /*76e0*/  SHFL.IDX PT, R2, R14, 0x4, 0x181f ;  /* 0x00981f000e027f89 */ /* 0x00c4e400000e0000 */
.L_x_1431:
[----:B------:R-:W-:Y:S01]  /*76f0*/  IADD3 R0, R10, 0x40, RZ ;  /* 0x000000400a007810 */ /* 0x000fe20007ffe0ff */
[----:B------:R-:W-:Y:S01]  /*7700*/  BSSY B0, `(.L_x_1258) ;  /* 0x000000f000007945 */ /* 0x000fe20003800000 */
[----:B------:R-:W-:Y:S02]  /*7710*/  IMAD.MOV.U32 R3, RZ, RZ, R4 ;  /* 0x000000ffff037224 */ /* 0x000fe400078e0004 */
        /* <DEDUP_REMOVED lines=13> */
.L_x_1259:
[----:B------:R-:W-:Y:S05]  /*77f0*/  BSYNC B0 ;  /* 0x0000000000007941 */ /* 0x000fea0003800000 */
.L_x_1258:
[----:B------:R-:W-:Y:S05]  /*7800*/  BRA.DIV ~URZ, `(.L_x_1260) ;  /* 0x000176127f007947 */ /* 0x000fea000b800000 */
[----:B------:R1:W2:Y:S04]  /*7810*/  SHFL.IDX PT, R4, R12, 0x5, 0x181f ;  /* 0x00b81f000c047f89 */ /* 0x0002a800000e0000 */
[----:B---3--:R1:W3:Y:S02]  /*7820*/  SHFL.IDX PT, R2, R14, 0x5, 0x181f ;  /* 0x00b81f000e027f89 */ /* 0x0082e400000e0000 */
.L_x_1432:
        /* <DEDUP_REMOVED lines=16> */
.L_x_1262:
[----:B------:R-:W-:Y:S05]  /*7930*/  BSYNC B0 ;  /* 0x0000000000007941 */ /* 0x000fea0003800000 */
.L_x_1261:
[----:B------:R-:W-:Y:S05]  /*7940*/  BRA.DIV ~URZ, `(.L_x_1263) ;  /* 0x000175e27f007947 */ /* 0x000fea000b800000 */
[----:B------:R1:W2:Y:S02]  /*7950*/  SHFL.IDX PT, R4, R12, 0x6, 0x181f ;  /* 0x00d81f000c047f89 */ /* 0x0002a400000e0000 */
.L_x_1433:
[----:B------:R-:W-:Y:S05]  /*7960*/  BRA.DIV ~URZ, `(.L_x_1264) ;  /* 0x000176527f007947 */ /* 0x000fea000b800000 */
[----:B--23--:R2:W3:Y:S02]  /*7970*/  SHFL.IDX PT, R2, R14, 0x6, 0x181f ;  /* 0x00d81f000e027f89 */ /* 0x00c4e400000e0000 */
.L_x_1434:
        /* <DEDUP_REMOVED lines=16> */
.L_x_1266:
[----:B------:R-:W-:Y:S05]  /*7a80*/  BSYNC B0 ;  /* 0x0000000000007941 */ /* 0x000fea0003800000 */
.L_x_1265:
[----:B------:R-:W-:Y:S05]  /*7a90*/  BRA.DIV ~URZ, `(.L_x_1267) ;  /* 0x000175b27f007947 */ /* 0x000fea000b800000 */
[----:B------:R1:W2:Y:S04]  /*7aa0*/  SHFL.IDX PT, R4, R12, 0x7, 0x181f ;  /* 0x00f81f000c047f89 */ /* 0x0002a800000e0000 */
[----:B---3--:R1:W3:Y:S02]  /*7ab0*/  SHFL.IDX PT, R0, R14, 0x7, 0x181f ;  /* 0x00f81f000e007f89 */ /* 0x0082e400000e0000 */
.L_x_1435:
[----:B----4-:R-:W4:Y:S04]  /*7ac0*/  LDL R18, [R1] ;  /* 0x0000000001127983 */ /* 0x010f280000100800 */
[----:B---3--:R-:W3:Y:S04]  /*7ad0*/  LDL R29, [R1+0x48] ;  /* 0x00004800011d7983 */ /* 0x008ee80000100800 */
[----:B------:R1:W5:Y:S01]  /*7ae0*/  LDL R23, [R1+0x64] ;  /* 0x0000640001177983 */ /* 0x0003620000100800 */
[----:B------:R-:W-:Y:S01]  /*7af0*/  IADD3 R2, R10, 0x70, RZ ;  /* 0x000000700a027810 */ /* 0x000fe20007ffe0ff */
[----:B-12---:R-:W-:Y:S01]  /*7b00*/  IMAD.MOV.U32 R14, RZ, RZ, R0 ;  /* 0x000000ffff0e7224 */ /* 0x006fe200078e0000 */
[----:B------:R-:W-:-:S02]  /*7b10*/  ULDC.64 UR4, c[0x0][0x40] ;  /* 0x0000100000047ab9 */ /* 0x000fc40000000a00 */
[----:B------:R-:W-:Y:S01]  /*7b20*/  ISETP.GE.AND P0, PT, R2, R13, PT ;  /* 0x0000000d0200720c */ /* 0x000fe20003f06270 */
[----:B------:R-:W-:Y:S01]  /*7b30*/  IMAD.MOV.U32 R15, RZ, RZ, R4 ;  /* 0x000000ffff0f7224 */ /* 0x000fe200078e0004 */
[----:B------:R-:W-:Y:S02]  /*7b40*/  SHF.R.S32.HI R10, RZ, 0x4, R22 ;  /* 0x00000004ff0a7819 */ /* 0x000fe40000011416 */
[----:B------:R-:W-:Y:S02]  /*7b50*/  IADD3 R2, P1, R1, c[0x0][0x20], RZ ;  /* 0x0000080001027a10 */ /* 0x000fe40007f3e0ff */
[----:B------:R-:W-:-:S04]  /*7b60*/  LEA.HI R4, R22, R10, RZ, 0x1 ;  /* 0x0000000a16047211 */ /* 0x000fc800078f08ff */
[----:B------:R-:W-:-:S03]  /*7b70*/  LOP3.LUT R4, R4, 0xfffffffe, RZ, 0xc0, !PT ;  /* 0xfffffffe04047812 */ /* 0x000fc600078ec0ff */
[----:B------:R-:W-:Y:S02]  /*7b80*/  @!P0 IMAD.SHL.U32 R17, R17, 0x2, RZ ;  /* 0x0000000211118824 */ /* 0x000fe400078e00ff */
[----:B------:R-:W-:-:S04]  /*7b90*/  @!P0 IMAD.WIDE R6, R11, 0x2, R14 ;  /* 0x000000020b068825 */ /* 0x000fc800078e020e */
[----:B------:R-:W-:Y:S01]  /*7ba0*/  IMAD.X R3, RZ, RZ, c[0x0][0x24], P1 ;  /* 0x00000900ff037624 */ /* 0x000fe200008e06ff */
[----:B------:R-:W-:Y:S01]  /*7bb0*/  @!PT LDS RZ, [RZ] ;  /* 0x00000000fffff984 */ /* 0x000fe20000000800 */
[----:B------:R-:W-:Y:S01]  /*7bc0*/  @!PT LDS RZ, [RZ] ;  /* 0x00000000fffff984 */ /* 0x000fe20000000800 */
[----:B------:R-:W-:Y:S01]  /*7bd0*/  @!PT LDS RZ, [RZ] ;  /* 0x00000000fffff984 */ /* 0x000fe20000000800 */
[----:B------:R1:W-:Y:S01]  /*7be0*/  @!P0 LDGSTS.E.BYPASS.LTC128B.128 [R17+0xb880], [R6.64], !P3 ;  /* 0x0b88000006118fae */ /* 0x0003e2000d901d46 */
[----:B------:R-:W-:Y:S01]  /*7bf0*/  IMAD.IADD R24, R10, 0x1, -R4 ;  /* 0x000000010a187824 */ /* 0x000fe200078e0a04 */
[C---:B------:R-:W-:Y:S01]  /*7c00*/  IADD3 R10, P2, R2.reuse, 0x48, RZ ;  /* 0x00000048020a7810 */ /* 0x040fe20007f5e0ff */
[----:B------:R-:W-:Y:S01]  /*7c10*/  UIADD3 UR4, UP0, UR4, 0x160, URZ ;  /* 0x0000016004047890 */ /* 0x000fe2000ff1e03f */
[----:B------:R-:W2:Y:S01]  /*7c20*/  S2R R28, SR_CTAID.Y ;  /* 0x00000000001c7919 */ /* 0x000ea20000002600 */
[----:B------:R-:W-:Y:S02]  /*7c30*/  @!P0 SHF.R.S32.HI R0, RZ, 0x1f, R16 ;  /* 0x0000001fff008819 */ /* 0x000fe40000011410 */
[----:B------:R-:W-:Y:S01]  /*7c40*/  IADD3 R12, P3, R2, 0x10, RZ ;  /* 0x00000010020c7810 */ /* 0x000fe20007f7e0ff */
[----:B------:R-:W-:Y:S01]  /*7c50*/  IMAD.X R11, RZ, RZ, R3, P2 ;  /* 0x000000ffff0b7224 */ /* 0x000fe200010e0603 */
[----:B------:R-:W-:Y:S01]  /*7c60*/  UIADD3.X UR5, URZ, UR5, URZ, UP0, !UPT ;  /* 0x000000053f057290 */ /* 0x000fe200087fe43f */
[----:B------:R-:W-:Y:S01]  /*7c70*/  @!P0 LEA.HI R16, R0, R16, RZ, 0x3 ;  /* 0x0000001000108211 */ /* 0x000fe200078f18ff */
[----:B------:R-:W-:-:S02]  /*7c80*/  IMAD.SHL.U32 R0, R20, 0x40, RZ ;  /* 0x0000004014007824 */ /* 0x000fc400078e00ff */
[----:B------:R-:W-:Y:S01]  /*7c90*/  IMAD.X R13, RZ, RZ, R3, P3 ;  /* 0x000000ffff0d7224 */ /* 0x000fe200018e0603 */
[----:B------:R2:W-:Y:S01]  /*7ca0*/  STL.64 [R1+0x30], R10 ;  /* 0x0000300a01007387 */ /* 0x0005e20000100a00 */
[----:B-1----:R-:W-:-:S05]  /*7cb0*/  IADD3 R6, P1, R2, 0x4, RZ ;  /* 0x0000000402067810 */ /* 0x002fca0007f3e0ff */
[----:B------:R-:W-:-:S05]  /*7cc0*/  IMAD.X R7, RZ, RZ, R3, P1 ;  /* 0x000000ffff077224 */ /* 0x000fca00008e0603 */
[----:B------:R1:W-:Y:S01]  /*7cd0*/  STL.64 [R1+0x38], R6 ;  /* 0x0000380601007387 */ /* 0x0003e20000100a00 */
[----:B------:R-:W-:Y:S01]  /*7ce0*/  IMAD.SHL.U32 R4, R24, 0x8, RZ ;  /* 0x0000000818047824 */ /* 0x000fe200078e00ff */
[----:B------:R-:W-:Y:S01]  /*7cf0*/  LOP3.LUT R0, R0, 0x1c0, RZ, 0xc0, !PT ;  /* 0x000001c000007812 */ /* 0x000fe200078ec0ff */
[----:B--2---:R-:W-:Y:S02]  /*7d00*/  IMAD.U32 R10, RZ, RZ, UR4 ;  /* 0x00000004ff0a7e24 */ /* 0x004fe4000f8e00ff */
[----:B------:R-:W-:Y:S01]  /*7d10*/  IMAD.U32 R11, RZ, RZ, UR5 ;  /* 0x00000005ff0b7e24 */ /* 0x000fe2000f8e00ff */
[----:B------:R-:W-:Y:S01]  /*7d20*/  STL.64 [R1+0x28], R12 ;  /* 0x0000280c01007387 */ /* 0x000fe20000100a00 */
[----:B------:R-:W-:-:S03]  /*7d30*/  LOP3.LUT R4, R0, 0x8, R4, 0xf8, !PT ;  /* 0x0000000800047812 */ /* 0x000fc600078ef804 */
[----:B------:R-:W2:Y:S01]  /*7d40*/  S2R R36, SR_CTAID.Y ;  /* 0x0000000000247919 */ /* 0x000ea20000002600 */
[----:B------:R-:W-:-:S03]  /*7d50*/  SHF.R.U32.HI R0, RZ, 0x3, R0 ;  /* 0x00000003ff007819 */ /* 0x000fc60000011600 */
[----:B------:R2:W-:Y:S01]  /*7d60*/  STL.64 [R1+0x18], R10 ;  /* 0x0000180a01007387 */ /* 0x0005e20000100a00 */
[----:B-1----:R-:W-:-:S05]  /*7d70*/  IADD3 R6, P1, R2, 0x8, RZ ;  /* 0x0000000802067810 */ /* 0x002fca0007f3e0ff */
[----:B------:R-:W-:Y:S01]  /*7d80*/  IMAD.X R7, RZ, RZ, R3, P1 ;  /* 0x000000ffff077224 */ /* 0x000fe200008e0603 */
[----:B------:R-:W-:-:S04]  /*7d90*/  LOP3.LUT R22, R4, R0, RZ, 0x3c, !PT ;  /* 0x0000000004167212 */ /* 0x000fc800078e3cff */
[----:B------:R1:W-:Y:S01]  /*7da0*/  STL.64 [R1+0x40], R6 ;  /* 0x0000400601007387 */ /* 0x0003e20000100a00 */
[----:B--2--5:R-:W-:Y:S02]  /*7db0*/  SHF.R.S32.HI R11, RZ, 0x1f, R19 ;  /* 0x0000001fff0b7819 */ /* 0x024fe40000011413 */
[----:B------:R-:W-:-:S03]  /*7dc0*/  SHF.R.S32.HI R28, RZ, 0x1f, R28 ;  /* 0x0000001fff1c7819 */ /* 0x000fc6000001141c */
[----:B------:R-:W-:-:S04]  /*7dd0*/  IMAD R0, R11, c[0x0][0x2b0], RZ ;  /* 0x0000ac000b007a24 */ /* 0x000fc800078e02ff */
[----:B------:R-:W-:Y:S01]  /*7de0*/  IMAD R11, R19, c[0x0][0x2b4], R0 ;  /* 0x0000ad00130b7a24 */ /* 0x000fe200078e0200 */
[----:B-1----:R-:W-:-:S05]  /*7df0*/  @!P0 LOP3.LUT R6, R16, 0xfffffff8, RZ, 0xc0, !PT ;  /* 0xfffffff810068812 */ /* 0x002fca00078ec0ff */
[----:B------:R-:W-:-:S05]  /*7e00*/  @!P0 IMAD.WIDE R6, R6, 0x2, R14 ;  /* 0x0000000206068825 */ /* 0x000fca00078e020e */
[----:B------:R1:W-:Y:S01]  /*7e10*/  @!P0 LDGSTS.E.BYPASS.LTC128B.128 [R17+0xf880], [R6.64], !P4 ;  /* 0x0f88000006118fae */ /* 0x0003e2000e101d46 */
[----:B------:R-:W-:-:S04]  /*7e20*/  IMAD.WIDE.U32 R30, R36, c[0x0][0x1e8], RZ ;  /* 0x00007a00241e7a25 */ /* 0x000fc800078e00ff */
[----:B------:R-:W-:-:S04]  /*7e30*/  IMAD.WIDE.U32 R34, R36, c[0x0][0x210], RZ ;  /* 0x0000840024227a25 */ /* 0x000fc800078e00ff */
[----:B------:R-:W-:-:S04]  /*7e40*/  IMAD.WIDE.U32 R32, R19, c[0x0][0x2b0], RZ ;  /* 0x0000ac0013207a25 */ /* 0x000fc800078e00ff */
[----:B-1----:R-:W-:Y:S01]  /*7e50*/  IMAD R7, R28, c[0x0][0x1e8], RZ ;  /* 0x00007a001c077a24 */ /* 0x002fe200078e02ff */
[----:B------:R1:W-:Y:S03]  /*7e60*/  STL.64 [R1+0x20], R2 ;  /* 0x0000200201007387 */ /* 0x0003e60000100a00 */
[----:B------:R-:W-:Y:S01]  /*7e70*/  IMAD R7, R36, c[0x0][0x1ec], R7 ;  /* 0x00007b0024077a24 */ /* 0x000fe200078e0207 */
[----:B------:R-:W-:Y:S01]  /*7e80*/  LOP3.LUT R229, R229, 0xffffffbf, RZ, 0xc0, !PT ;  /* 0xffffffbfe5e57812 */ /* 0x000fe200078ec0ff */
[----:B------:R-:W-:Y:S01]  /*7e90*/  IMAD.SHL.U32 R6, R26, 0x40, RZ ;  /* 0x000000401a067824 */ /* 0x000fe200078e00ff */
[----:B------:R-:W-:Y:S01]  /*7ea0*/  LOP3.LUT P0, RZ, R21, 0x4, RZ, 0xc0, !PT ;  /* 0x0000000415ff7812 */ /* 0x000fe2000780c0ff */
[----:B------:R-:W-:Y:S01]  /*7eb0*/  IMAD.IADD R15, R31, 0x1, R7 ;  /* 0x000000011f0f7824 */ /* 0x000fe200078e0207 */
[----:B------:R-:W0:Y:S01]  /*7ec0*/  LDGDEPBAR ;  /* 0x00000000000079af */ /* 0x000e220000000000 */
[----:B------:R-:W-:-:S03]  /*7ed0*/  IMAD.IADD R7, R33, 0x1, R11 ;  /* 0x0000000121077824 */ /* 0x000fc600078e020b */
[----:B------:R1:W-:Y:S04]  /*7ee0*/  STL.64 [R1+0xd0], R32 ;  /* 0x0000d02001007387 */ /* 0x0003e80000100a00 */
[----:B------:R1:W-:Y:S01]  /*7ef0*/  STL [R1+0xe4], R7 ;  /* 0x0000e40701007387 */ /* 0x0003e20000100800 */
[----:B------:R-:W-:Y:S02]  /*7f00*/  IMAD.MOV.U32 R14, RZ, RZ, 0x20 ;  /* 0x00000020ff0e7424 */ /* 0x000fe400078e00ff */
[----:B------:R-:W-:Y:S01]  /*7f10*/  IMAD.SHL.U32 R12, R21, 0x40, RZ ;  /* 0x00000040150c7824 */ /* 0x000fe200078e00ff */
[----:B------:R-:W-:Y:S01]  /*7f20*/  WARPSYNC 0xffffffff ;  /* 0xffffffff00007948 */ /* 0x000fe20003800000 */
[----:B------:R-:W-:Y:S02]  /*7f30*/  LOP3.LUT R20, R6, 0xfffffe00, RZ, 0xc0, !PT ;  /* 0xfffffe0006147812 */ /* 0x000fe400078ec0ff */
[----:B------:R-:W-:-:S02]  /*7f40*/  SEL R6, R14, 0xffffffe0, !P0 ;  /* 0xffffffe00e067807 */ /* 0x000fc40004000000 */
[----:B------:R-:W-:Y:S02]  /*7f50*/  LOP3.LUT R19, R12, 0x1c0, RZ, 0xc0, !PT ;  /* 0x000001c00c137812 */ /* 0x000fe400078ec0ff */
[----:B----4-:R-:W-:-:S04]  /*7f60*/  SHF.R.S32.HI R13, RZ, 0x1f, R18 ;  /* 0x0000001fff0d7819 */ /* 0x010fc80000011412 */
[----:B------:R-:W-:-:S04]  /*7f70*/  LEA.HI R10, R13, R18, RZ, 0x3 ;  /* 0x000000120d0a7211 */ /* 0x000fc800078f18ff */
[----:B------:R-:W-:-:S05]  /*7f80*/  LOP3.LUT R4, R10, 0xfffffff8, RZ, 0xc0, !PT ;  /* 0xfffffff80a047812 */ /* 0x000fca00078ec0ff */
[----:B------:R-:W-:Y:S02]  /*7f90*/  IMAD.IADD R0, R18, 0x1, -R4 ;  /* 0x0000000112007824 */ /* 0x000fe400078e0a04 */
[----:B------:R-:W-:Y:S02]  /*7fa0*/  IMAD R4, R28, c[0x0][0x210], RZ ;  /* 0x000084001c047a24 */ /* 0x000fe400078e02ff */
[----:B------:R-:W-:Y:S02]  /*7fb0*/  IMAD.SHL.U32 R28, R0, 0x8, RZ ;  /* 0x00000008001c7824 */ /* 0x000fe400078e00ff */
[----:B------:R-:W-:-:S03]  /*7fc0*/  IMAD R4, R36, c[0x0][0x214], R4 ;  /* 0x0000850024047a24 */ /* 0x000fc600078e0204 */
[----:B------:R-:W-:Y:S01]  /*7fd0*/  IADD3 R16, R28, 0x40, RZ ;  /* 0x000000401c107810 */ /* 0x000fe20007ffe0ff */
[----:B------:R-:W-:-:S03]  /*7fe0*/  IMAD.IADD R4, R35, 0x1, R4 ;  /* 0x0000000123047824 */ /* 0x000fc600078e0204 */
[----:B------:R-:W-:-:S04]  /*7ff0*/  ISETP.GE.AND P5, PT, R16, c[0x0][0x1d4], PT ;  /* 0x0000750010007a0c */ /* 0x000fc80003fa6270 */
[----:B------:R-:W-:Y:S01]  /*8000*/  SEL R4, RZ, 0x10, P5 ;  /* 0x00000010ff047807 */ /* 0x000fe20002800000 */
[----:B---3--:R1:W-:Y:S01]  /*8010*/  STL [R1+0xc8], R29 ;  /* 0x0000c81d01007387 */ /* 0x0083e20000100800 */
[----:B------:R-:W-:-:S03]  /*8020*/  ISETP.GE.AND P6, PT, R28, c[0x0][0x1d4], PT ;  /* 0x000075001c007a0c */ /* 0x000fc60003fc6270 */
[----:B------:R1:W-:Y:S04]  /*8030*/  STL [R1+0xa4], R28 ;  /* 0x0000a41c01007387 */ /* 0x0003e80000100800 */
[----:B------:R1:W-:Y:S04]  /*8040*/  STL [R1+0xf4], R16 ;  /* 0x0000f41001007387 */ /* 0x0003e80000100800 */
[----:B------:R1:W-:Y:S02]  /*8050*/  STL [R1+0xa0], R4 ;  /* 0x0000a00401007387 */ /* 0x0003e40000100800 */
[----:B------:R-:W-:-:S04]  /*8060*/  @P6 LOP3.LUT R229, R229, 0x40, RZ, 0xfc, !PT ;  /* 0x00000040e5e56812 */ /* 0x000fc800078efcff */
[----:B------:R-:W-:-:S04]  /*8070*/  LOP3.LUT R229, R229, 0xfffffeff, RZ, 0xc0, !PT ;  /* 0xfffffeffe5e57812 */ /* 0x000fc800078ec0ff */
[----:B------:R-:W-:Y:S02]  /*8080*/  @P5 LOP3.LUT R229, R229, 0x100, RZ, 0xfc, !PT ;  /* 0x00000100e5e55812 */ /* 0x000fe400078efcff */
[----:B------:R-:W-:Y:S01]  /*8090*/  SHF.R.S32.HI R12, RZ, 0x3, R10 ;  /* 0x00000003ff0c7819 */ /* 0x000fe2000001140a */
[----:B------:R-:W-:Y:S01]  /*80a0*/  IMAD.MOV.U32 R121, RZ, RZ, 0x30 ;  /* 0x00000030ff797424 */ /* 0x000fe200078e00ff */
[----:B------:R-:W-:Y:S01]  /*80b0*/  BAR.SYNC.DEFER_BLOCKING 0x0 ;  /* 0x0000000000007b1d */ /* 0x000fe20000010000 */
[----:B-1----:R-:W-:Y:S02]  /*80c0*/  IMAD.MOV.U32 R3, RZ, RZ, c[0x0][0x2b8] ;  /* 0x0000ae00ff037624 */ /* 0x002fe400078e00ff */
[----:B------:R-:W-:Y:S02]  /*80d0*/  IMAD R142, R230, R121, -0x30 ;  /* 0xffffffd0e68e7424 */ /* 0x000fe400078e0279 */
[----:B------:R-:W-:Y:S01]  /*80e0*/  IMAD R26, R0, 0x10, R12 ;  /* 0x00000010001a7824 */ /* 0x000fe200078e020c */
[----:B------:R-:W-:Y:S01]  /*80f0*/  ISETP.NE.AND P1, PT, R3, 0x1, PT ;  /* 0x000000010300780c */ /* 0x000fe20003f25270 */
[----:B------:R-:W-:Y:S02]  /*8100*/  IMAD.MOV.U32 R14, RZ, RZ, RZ ;  /* 0x000000ffff0e7224 */ /* 0x000fe400078e00ff */
[----:B------:R-:W-:Y:S01]  /*8110*/  IMAD.IADD R3, R26, 0x1, R142 ;  /* 0x000000011a037824 */ /* 0x000fe200078e028e */
[----:B------:R-:W-:Y:S01]  /*8120*/  LEA.HI R18, R13, R18, RZ, 0x6 ;  /* 0x000000120d127211 */ /* 0x000fe200078f30ff */
[----:B------:R-:W-:Y:S01]  /*8130*/  IMAD R121, R230, -0x30, R121 ;  /* 0xffffffd0e6797824 */ /* 0x000fe200078e0279 */
[----:B------:R-:W-:Y:S01]  /*8140*/  IADD3 R100, R2, 0x18, RZ ;  /* 0x0000001802647810 */ /* 0x000fe20007ffe0ff */
[----:B------:R-:W-:Y:S01]  /*8150*/  STL [R1+0xb8], R26 ;  /* 0x0000b81a01007387 */ /* 0x000fe20000100800 */
[----:B------:R-:W-:Y:S01]  /*8160*/  ISETP.GE.AND P0, PT, R3, R23, PT ;  /* 0x000000170300720c */ /* 0x000fe20003f06270 */
[----:B------:R-:W-:-:S03]  /*8170*/  IMAD.IADD R3, R29, 0x1, R3 ;  /* 0x000000011d037824 */ /* 0x000fc600078e0203 */
[----:B------:R-:W-:Y:S01]  /*8180*/  ISETP.GT.OR P0, PT, R26, 0x2f, P0 ;  /* 0x0000002f1a00780c */ /* 0x000fe20000704670 */
[----:B------:R-:W-:-:S04]  /*8190*/  @P1 IMAD.HI.U32 R4, R3, c[0x0][0x2bc], RZ ;  /* 0x0000af0003041a27 */ /* 0x000fc800078e00ff */
[----:B------:R-:W-:Y:S01]  /*81a0*/  IMAD.MOV.U32 R0, RZ, RZ, R3 ;  /* 0x000000ffff007224 */ /* 0x000fe200078e0003 */
[----:B------:R-:W-:-:S07]  /*81b0*/  @P1 SHF.R.U32.HI R0, RZ, c[0x0][0x2c0], R4 ;  /* 0x0000b000ff001a19 */ /* 0x000fce0000011604 */
[----:B------:R-:W-:-:S04]  /*81c0*/  @!P0 IADD3 R4, P1, R0, R32, RZ ;  /* 0x0000002000048210 */ /* 0x000fc80007f3e0ff */
[----:B------:R-:W-:Y:S02]  /*81d0*/  @!P0 LEA.HI.X.SX32 R7, R0, R7, 0x1, P1 ;  /* 0x0000000700078211 */ /* 0x000fe400008f0eff */
[----:B------:R-:W-:-:S04]  /*81e0*/  @!P0 LEA R10, P1, R4, c[0x0][0x2a0], 0x2 ;  /* 0x0000a800040a8a11 */ /* 0x000fc800078210ff */
[----:B------:R-:W-:-:S05]  /*81f0*/  @!P0 LEA.HI.X R11, R4, c[0x0][0x2a4], R7, 0x2, P1 ;  /* 0x0000a900040b8a11 */ /* 0x000fca00008f1407 */
[----:B------:R1:W2:Y:S01]  /*8200*/  @!P0 LDG.E R14, [R10.64] ;  /* 0x000000060a0e8981 */ /* 0x0002a2000c1e1900 */
[----:B------:R-:W-:Y:S01]  /*8210*/  IMAD.MOV R0, RZ, RZ, -R0 ;  /* 0x000000ffff007224 */ /* 0x000fe200078e0a00 */
[----:B------:R-:W-:Y:S01]  /*8220*/  IADD3 R116, -R12, R23, R121 ;  /* 0x000000170c747210 */ /* 0x000fe20007ffe179 */
[----:B------:R-:W-:Y:S01]  /*8230*/  BSSY B2, `(.L_x_1268) ;  /* 0x0000049000027945 */ /* 0x000fe20003800000 */
[----:B------:R-:W-:Y:S01]  /*8240*/  SHF.R.S32.HI R7, RZ, 0x1f, R16 ;  /* 0x0000001fff077819 */ /* 0x000fe20000011410 */
[----:B------:R-:W-:Y:S01]  /*8250*/  IMAD R3, R0, c[0x0][0x2b8], R3 ;  /* 0x0000ae0000037a24 */ /* 0x000fe200078e0203 */
[C---:B------:R-:W-:Y:S02]  /*8260*/  ISETP.GE.AND P2, PT, R116.reuse, 0x1, PT ;  /* 0x000000017400780c */ /* 0x040fe40003f46270 */
[----:B------:R-:W-:Y:S02]  /*8270*/  ISETP.GE.AND P1, PT, R116, 0x11, PT ;  /* 0x000000117400780c */ /* 0x000fe40003f26270 */
[----:B------:R-:W-:Y:S01]  /*8280*/  SHF.R.S32.HI R140, RZ, 0x1f, R3 ;  /* 0x0000001fff8c7819 */ /* 0x000fe20000011403 */
[----:B------:R3:W-:Y:S01]  /*8290*/  STL [R1+0x7c], R3 ;  /* 0x00007c0301007387 */ /* 0x0007e20000100800 */
[----:B------:R-:W-:-:S02]  /*82a0*/  LOP3.LUT R229, R229, 0xffffff7f, RZ, 0xc0, !PT ;  /* 0xffffff7fe5e57812 */ /* 0x000fc400078ec0ff */
[----:B------:R-:W-:Y:S01]  /*82b0*/  MOV R144, 0x86c0 ;  /* 0x000086c000907802 */ /* 0x000fe20000000f00 */
[----:B------:R-:W-:-:S04]  /*82c0*/  IMAD R0, R140, c[0x0][0x1e0], RZ ;  /* 0x000078008c007a24 */ /* 0x000fc800078e02ff */
[C---:B------:R-:W-:Y:S02]  /*82d0*/  IMAD R0, R3.reuse, c[0x0][0x1e4], R0 ;  /* 0x0000790003007a24 */ /* 0x040fe400078e0200 */
[----:B-1----:R-:W-:-:S04]  /*82e0*/  IMAD.WIDE.U32 R10, R3, c[0x0][0x1e0], RZ ;  /* 0x00007800030a7a25 */ /* 0x002fc800078e00ff */
[----:B------:R-:W-:Y:S01]  /*82f0*/  IMAD.IADD R11, R11, 0x1, R0 ;  /* 0x000000010b0b7824 */ /* 0x000fe200078e0200 */
[----:B--2---:R-:W-:-:S03]  /*8300*/  SHF.R.S32.HI R141, RZ, 0x1f, R14 ;  /* 0x0000001fff8d7819 */ /* 0x004fc6000001140e */
[----:B------:R-:W-:Y:S01]  /*8310*/  IMAD.WIDE.U32 R10, R14, c[0x0][0x1f0], R10 ;  /* 0x00007c000e0a7a25 */ /* 0x000fe200078e000a */
[----:B------:R-:W-:Y:S03]  /*8320*/  STL [R1+0x70], R14 ;  /* 0x0000700e01007387 */ /* 0x000fe60000100800 */
[----:B---3--:R-:W-:Y:S01]  /*8330*/  IMAD R3, R141, c[0x0][0x1f0], RZ ;  /* 0x00007c008d037a24 */ /* 0x008fe200078e02ff */
[----:B------:R-:W-:-:S03]  /*8340*/  IADD3 R0, P0, R30, R10, RZ ;  /* 0x0000000a1e007210 */ /* 0x000fc60007f1e0ff */
[----:B------:R-:W-:-:S05]  /*8350*/  IMAD R3, R14, c[0x0][0x1f4], R3 ;  /* 0x00007d000e037a24 */ /* 0x000fca00078e0203 */
[----:B------:R-:W-:Y:S01]  /*8360*/  IADD3.X R11, R15, R11, R3, P0, !PT ;  /* 0x0000000b0f0b7210 */ /* 0x000fe200007fe403 */
[----:B------:R-:W-:Y:S01]  /*8370*/  IMAD.SHL.U32 R3, R12, 0x40, RZ ;  /* 0x000000400c037824 */ /* 0x000fe200078e00ff */
[----:B------:R-:W-:-:S04]  /*8380*/  LEA R10, P0, R0, c[0x0][0x1c8], 0x1 ;  /* 0x00007200000a7a11 */ /* 0x000fc800078008ff */
[----:B------:R-:W-:Y:S01]  /*8390*/  LEA.HI.X R0, R0, c[0x0][0x1cc], R11, 0x1, P0 ;  /* 0x0000730000007a11 */ /* 0x000fe200000f0c0b */
[----:B------:R-:W-:Y:S01]  /*83a0*/  SHFL.IDX PT, R14, R10, RZ, 0x181f ;  /* 0x00181fff0a0e7589 */ /* 0x000fe200000e0000 */
[----:B------:R-:W-:Y:S02]  /*83b0*/  LOP3.LUT R3, R3, 0x1c0, RZ, 0xc0, !PT ;  /* 0x000001c003037812 */ /* 0x000fe400078ec0ff */
[----:B------:R-:W-:Y:S01]  /*83c0*/  ISETP.GT.AND P0, PT, R116, 0x20, PT ;  /* 0x000000207400780c */ /* 0x000fe20003f04270 */
[----:B------:R-:W1:Y:S01]  /*83d0*/  SHFL.IDX PT, R15, R0, RZ, 0x181f ;  /* 0x00181fff000f7589 */ /* 0x000e6200000e0000 */
[----:B------:R-:W-:Y:S02]  /*83e0*/  LOP3.LUT R4, R3, 0x38, R28, 0xf8, !PT ;  /* 0x0000003803047812 */ /* 0x000fe400078ef81c */
[----:B------:R-:W-:Y:S01]  /*83f0*/  SHF.R.U32.HI R3, RZ, 0x3, R3 ;  /* 0x00000003ff037819 */ /* 0x000fe20000011603 */
[----:B------:R-:W-:Y:S03]  /*8400*/  SHFL.IDX PT, R12, R10, 0x1, 0x181f ;  /* 0x00381f000a0c7f89 */ /* 0x000fe600000e0000 */
[----:B------:R-:W-:Y:S01]  /*8410*/  LOP3.LUT R4, R4, R3, RZ, 0x3c, !PT ;  /* 0x0000000304047212 */ /* 0x000fe200078e3cff */
[----:B------:R-:W2:Y:S01]  /*8420*/  SHFL.IDX PT, R13, R0, 0x1, 0x181f ;  /* 0x00381f00000d7f89 */ /* 0x000ea200000e0000 */
[----:B------:R-:W-:-:S03]  /*8430*/  IMAD.SHL.U32 R3, R18, 0x8, RZ ;  /* 0x0000000812037824 */ /* 0x000fc600078e00ff */
[----:B------:R-:W-:Y:S02]  /*8440*/  SHFL.IDX PT, R10, R10, 0x2, 0x181f ;  /* 0x00581f000a0a7f89 */ /* 0x000fe400000e0000 */
[----:B------:R-:W-:Y:S02]  /*8450*/  LOP3.LUT R137, R4, 0xfffffe00, R3, 0xf8, !PT ;  /* 0xfffffe0004897812 */ /* 0x000fe400078ef803 */
[----:B------:R3:W4:Y:S01]  /*8460*/  SHFL.IDX PT, R11, R0, 0x2, 0x181f ;  /* 0x00581f00000b7f89 */ /* 0x00072200000e0000 */
[----:B------:R-:W-:Y:S02]  /*8470*/  SHF.R.U32.HI R4, RZ, 0x3, R19 ;  /* 0x00000003ff047819 */ /* 0x000fe40000011613 */
[----:B------:R-:W-:Y:S01]  /*8480*/  @P1 IMAD.SHL.U32 R3, R137, 0x2, RZ ;  /* 0x0000000289031824 */ /* 0x000fe200078e00ff */
[----:B---3--:R-:W-:Y:S01]  /*8490*/  LEA.HI R0, R7, R16, RZ, 0x3 ;  /* 0x0000001007007211 */ /* 0x008fe200078f18ff */
[----:B-1----:R-:W-:-:S03]  /*84a0*/  @P2 IMAD.WIDE R16, R28, 0x2, R14 ;  /* 0x000000021c102825 */ /* 0x002fc600078e020e */
[----:B------:R-:W-:Y:S01]  /*84b0*/  LOP3.LUT R18, R0, 0xfffffff8, RZ, 0xc0, !PT ;  /* 0xfffffff800127812 */ /* 0x000fe200078ec0ff */
[----:B------:R-:W-:-:S03]  /*84c0*/  @P2 IMAD.SHL.U32 R0, R137, 0x2, RZ ;  /* 0x0000000289002824 */ /* 0x000fc600078e00ff */
[----:B------:R-:W-:Y:S01]  /*84d0*/  SHF.R.S32.HI R2, RZ, 0x1f, R18 ;  /* 0x0000001fff027819 */ /* 0x000fe20000011412 */
[----:B------:R-:W-:Y:S01]  /*84e0*/  @P2 IMAD.WIDE R14, R18, 0x2, R14 ;  /* 0x00000002120e2825 */ /* 0x000fe200078e020e */
[----:B------:R2:W-:Y:S04]  /*84f0*/  @P2 LDGSTS.E.BYPASS.LTC128B.128 [R0+0x5080], [R16.64], !P6 ;  /* 0x0508000010002fae */ /* 0x0005e8000f101d46 */
[----:B------:R1:W-:Y:S04]  /*8500*/  @P2 LDGSTS.E.BYPASS.LTC128B.128 [R0+0x6880], [R14.64], !P5 ;  /* 0x068800000e002fae */ /* 0x0003e8000e901d46 */
[----:B------:R3:W-:Y:S04]  /*8510*/  STL [R1+0xe8], R18 ;  /* 0x0000e81201007387 */ /* 0x0007e80000100800 */
[----:B------:R3:W-:Y:S01]  /*8520*/  STL [R1+0xf0], R2 ;  /* 0x0000f00201007387 */ /* 0x0007e20000100800 */
[----:B--2---:R-:W-:-:S04]  /*8530*/  @P1 IMAD.WIDE R16, R28, 0x2, R12 ;  /* 0x000000021c101825 */ /* 0x004fc800078e020c */
[----:B-1----:R-:W-:Y:S01]  /*8540*/  @P1 IMAD.WIDE R14, R18, 0x2, R12 ;  /* 0x00000002120e1825 */ /* 0x002fe200078e020c */
[----:B------:R1:W-:Y:S03]  /*8550*/  @P1 LDGSTS.E.BYPASS.LTC128B.128 [R3+0x5880], [R16.64], !P6 ;  /* 0x0588000010031fae */ /* 0x0003e6000f101d46 */
[----:B------:R-:W-:Y:S01]  /*8560*/  @P0 IMAD.SHL.U32 R0, R137, 0x2, RZ ;  /* 0x0000000289000824 */ /* 0x000fe200078e00ff */
[----:B------:R1:W-:Y:S01]  /*8570*/  @P1 LDGSTS.E.BYPASS.LTC128B.128 [R3+0x7080], [R14.64], !P5 ;  /* 0x070800000e031fae */ /* 0x0003e2000e901d46 */
[----:B----4-:R-:W-:Y:S01]  /*8580*/  @P0 IMAD.WIDE R12, R28, 0x2, R10 ;  /* 0x000000021c0c0825 */ /* 0x010fe200078e020a */
[----:B------:R-:W-:-:S03]  /*8590*/  ISETP.GT.AND P1, PT, R26, 0x2f, PT ;  /* 0x0000002f1a00780c */ /* 0x000fc60003f24270 */
[----:B------:R-:W-:Y:S01]  /*85a0*/  @P0 IMAD.WIDE R10, R18, 0x2, R10 ;  /* 0x00000002120a0825 */ /* 0x000fe200078e020a */
[----:B------:R2:W-:Y:S04]  /*85b0*/  @P0 LDGSTS.E.BYPASS.LTC128B.128 [R0+0x6080], [R12.64], !P6 ;  /* 0x060800000c000fae */ /* 0x0005e8000f101d46 */
[----:B------:R2:W-:Y:S01]  /*85c0*/  @P0 LDGSTS.E.BYPASS.LTC128B.128 [R0+0x7880], [R10.64], !P5 ;  /* 0x078800000a000fae */ /* 0x0005e2000e901d46 */
[----:B------:R-:W-:-:S03]  /*85d0*/  LOP3.LUT P0, RZ, R21, 0x2, RZ, 0xc0, !PT ;  /* 0x0000000215ff7812 */ /* 0x000fc6000780c0ff */
[----:B------:R-:W0:Y:S01]  /*85e0*/  LDGDEPBAR ;  /* 0x00000000000079af */ /* 0x000e220000000000 */
[----:B------:R-:W-:Y:S01]  /*85f0*/  @P1 LOP3.LUT R229, R229, 0x80, RZ, 0xfc, !PT ;  /* 0x00000080e5e51812 */ /* 0x000fe200078efcff */
[----:B-1----:R-:W-:-:S05]  /*8600*/  IMAD.SHL.U32 R3, R25, 0x8, RZ ;  /* 0x0000000819037824 */ /* 0x002fca00078e00ff */
[----:B------:R-:W-:-:S04]  /*8610*/  LOP3.LUT R3, R19, 0x8, R3, 0xf8, !PT ;  /* 0x0000000813037812 */ /* 0x000fc800078ef803 */
[----:B------:R-:W-:Y:S01]  /*8620*/  LOP3.LUT R3, R3, R4, RZ, 0x3c, !PT ;  /* 0x0000000403037212 */ /* 0x000fe200078e3cff */
[----:B------:R-:W-:Y:S01]  /*8630*/  IMAD.MOV.U32 R4, RZ, RZ, 0x10 ;  /* 0x00000010ff047424 */ /* 0x000fe200078e00ff */
[----:B--2---:R-:W-:Y:S02]  /*8640*/  LEA.HI R0, R27, R168, RZ, 0x5 ;  /* 0x000000a81b007211 */ /* 0x004fe400078f28ff */
[----:B------:R-:W-:Y:S01]  /*8650*/  LOP3.LUT R10, R22, R20, RZ, 0xfc, !PT ;  /* 0x00000014160a7212 */ /* 0x000fe200078efcff */
[----:B------:R-:W-:Y:S01]  /*8660*/  IMAD R7, R24, 0x200, R3 ;  /* 0x0000020018077824 */ /* 0x000fe200078e0203 */
[----:B------:R-:W-:Y:S01]  /*8670*/  SEL R4, R4, 0xfffffff0, !P0 ;  /* 0xfffffff004047807 */ /* 0x000fe20004000000 */
[----:B------:R-:W-:-:S05]  /*8680*/  IMAD.SHL.U32 R0, R0, 0x20, RZ ;  /* 0x0000002000007824 */ /* 0x000fca00078e00ff */
[----:B------:R-:W-:-:S04]  /*8690*/  LOP3.LUT R0, R0, 0xfffffc00, RZ, 0xc0, !PT ;  /* 0xfffffc0000007812 */ /* 0x000fc800078ec0ff */
[----:B------:R-:W-:Y:S02]  /*86a0*/  IADD3 R0, R22, R20, R0 ;  /* 0x0000001416007210 */ /* 0x000fe40007ffe000 */
[----:B---3--:R-:W-:Y:S05]  /*86b0*/  CALL.REL.NOINC `($_ZN7cutlass13device_kernelIN5flash19enable_sm80_to_sm89INS1_16FlashAttnFwdSm80INS1_25CollectiveMainloopFwdSm80ILi4ELi1ELb0EN4cute5tupleIJNS5_1CILi128EEENS7_ILi48EEES8_EEELi128ENS_6half_tEfNS_4arch4Sm80ELb0ELb1ELb1ELb1ELb1ELb1ELb1ELb0EEENS1_21CollectiveEpilogueFwdINS6_IJS8_S8_S9_EEENS6_IJNS7_ILi1EEESH_SH_EEESB_SD_Li128ELb1ELb1ELb0ELb0EEENS1_19SingleTileSchedulerILb1ELb0ELb1ELi128EEEEEEEEEvNT_6ParamsE$_ZZN5flash25CollectiveMainloopFwdSm80ILi4ELi1ELb0EN4cute5tupleIJNS1_1CILi128EEENS3_ILi48EEES4_EEELi128EN7cutlass6half_tEfNS7_4arch4Sm80ELb0ELb1ELb1ELb1ELb1ELb1ELb1ELb0EE3mmaINS_16FlashAttnFwdSm80ISB_NS_21CollectiveEpilogueFwdINS2_IJS4_S4_S5_EEENS2_IJNS3_ILi1EEESG_SG_EEES8_SA_Li128ELb1ELb1ELb0ELb0EEENS_19SingleTileSchedulerILb1ELb0ELb1ELi128EEEE13SharedStorageENS1_6TensorINS1_11ArrayEngineIfLm128EEENS1_6LayoutINS2_IJNS2_IJNS3_ILi2EEESR_EEESR_NS3_ILi16EEEEEENS2_IJNS2_IJSG_SR_EEENS3_ILi4EEENS3_ILi8EEEEEEEEEENS_7SoftmaxILi4ELi0EEEEEbRKNSB_6ParamsERT0_RT1_iRKNS_16SeqlenInfoQKNewKILb1ELb1EEENS2_IJiiiiEEERT_ENKUlvE_clEv) ;  /* 0x0001a98000007944 */ /* 0x008fea0003c00000 */
[----:B------:R-:W-:Y:S05]  /*86c0*/  BSYNC B2 ;  /* 0x0000000000027941 */ /* 0x000fea0003800000 */
.L_x_1268:
[----:B------:R-:W2:Y:S01]  /*86d0*/  LDL R28, [R1+0x7c] ;  /* 0x00007c00011c7983 */ /* 0x000ea20000100800 */
[----:B------:R-:W-:-:S04]  /*86e0*/  DEPBAR.LE SB0, 0x0 ;  /* 0x000080000000791a */ /* 0x000fc80000000000 */
[----:B-1----:R-:W3:Y:S04]  /*86f0*/  LDL R32, [R1+0x10] ;  /* 0x0000100001207983 */ /* 0x002ee80000100800 */
[----:B------:R-:W4:Y:S04]  /*8700*/  LDL R11, [R1+0x70] ;  /* 0x00007000010b7983 */ /* 0x000f280000100800 */
[----:B------:R1:W5:Y:S01]  /*8710*/  LDL R120, [R1] ;  /* 0x0000000001787983 */ /* 0x0003620000100800 */
[----:B------:R-:W-:Y:S01]  /*8720*/  WARPSYNC 0xffffffff ;  /* 0xffffffff00007948 */ /* 0x000fe20003800000 */
[----:B------:R-:W-:-:S02]  /*8730*/  SHF.L.U32 R216, R7, 0x1, RZ ;  /* 0x0000000107d87819 */ /* 0x000fc400000006ff */
[----:B------:R-:W-:Y:S01]  /*8740*/  BAR.SYNC.DEFER_BLOCKING 0x0 ;  /* 0x0000000000007b1d */ /* 0x000fe20000010000 */
[----:B------:R-:W-:Y:S02]  /*8750*/  SHF.L.U32 R224, R0, 0x1, RZ ;  /* 0x0000000100e07819 */ /* 0x000fe400000006ff */
[----:B------:R-:W-:-:S03]  /*8760*/  IMAD R0, R4, 0x2, R216 ;  /* 0x0000000204007824 */ /* 0x000fc600078e02d8 */
[----:B------:R-:W1:Y:S04]  /*8770*/  S2R R29, SR_CTAID.Y ;  /* 0x00000000001d7919 */ /* 0x000e680000002600 */
[----:B------:R-:W2:Y:S04]  /*8780*/  LDSM.16.M88.4 R72, [R0+0x5080] ;  /* 0x005080000048783b */ /* 0x000ea80000000200 */
[----:B------:R-:W2:Y:S04]  /*8790*/  LDSM.16.M88.4 R80, [R0+0x5880] ;  /* 0x005880000050783b */ /* 0x000ea80000000200 */
[----:B------:R1:W2:Y:S04]  /*87a0*/  LDSM.16.M88.4 R88, [R0+0x6080] ;  /* 0x006080000058783b */ /* 0x0002a80000000200 */
[----:B------:R2:W2:Y:S04]  /*87b0*/  LDSM.16.M88.4 R16, [R224+0x8080] ;  /* 0x00808000e010783b */ /* 0x0004a80000000200 */
[----:B------:R2:W2:Y:S04]  /*87c0*/  LDSM.16.M88.4 R12, [R224+0xa080] ;  /* 0x00a08000e00c783b */ /* 0x0004a80000000200 */
[----:B------:R2:W2:Y:S04]  /*87d0*/  LDSM.16.M88.4 R48, [R216+0x5080] ;  /* 0x00508000d830783b */ /* 0x0004a80000000200 */
[----:B------:R2:W2:Y:S04]  /*87e0*/  LDSM.16.M88.4 R44, [R216+0x5880] ;  /* 0x00588000d82c783b */ /* 0x0004a80000000200 */
[----:B------:R2:W2:Y:S01]  /*87f0*/  LDSM.16.M88.4 R40, [R216+0x6080] ;  /* 0x00608000d828783b */ /* 0x0004a20000000200 */
[----:B-1----:R-:W-:-:S02]  /*8800*/  IMAD R0, R140, c[0x0][0x208], RZ ;  /* 0x000082008c007a24 */ /* 0x002fc400078e02ff */
[----:B------:R-:W-:Y:S01]  /*8810*/  IMAD.WIDE.U32 R30, R29, c[0x0][0x210], RZ ;  /* 0x000084001d1e7a25 */ /* 0x000fe200078e00ff */
[----:B------:R-:W-:-:S05]  /*8820*/  LEA R226, R9, R224, 0x1 ;  /* 0x000000e009e27211 */ /* 0x000fca00078e08ff */
[----:B------:R1:W1:Y:S04]  /*8830*/  LDSM.16.M88.4 R24, [R226+0x8080] ;  /* 0x00808000e218783b */ /* 0x0002680000000200 */
[----:B------:R1:W1:Y:S01]  /*8840*/  LDSM.16.M88.4 R20, [R226+0xa080] ;  /* 0x00a08000e214783b */ /* 0x0002620000000200 */
[----:B--2---:R-:W-:-:S04]  /*8850*/  IMAD.WIDE.U32 R2, R28, c[0x0][0x208], RZ ;  /* 0x000082001c027a25 */ /* 0x004fc800078e00ff */
[----:B------:R-:W-:Y:S02]  /*8860*/  IMAD R0, R28, c[0x0][0x20c], R0 ;  /* 0x000083001c007a24 */ /* 0x000fe400078e0200 */
[----:B------:R-:W2:Y:S04]  /*8870*/  S2R R28, SR_CTAID.Y ;  /* 0x00000000001c7919 */ /* 0x000ea80000002600 */
[----:B---3--:R3:W-:Y:S01]  /*8880*/  STL [R1+0x8c], R32 ;  /* 0x00008c2001007387 */ /* 0x0087e20000100800 */
[----:B------:R-:W-:Y:S02]  /*8890*/  IMAD.IADD R3, R3, 0x1, R0 ;  /* 0x0000000103037824 */ /* 0x000fe400078e0200 */
[----:B------:R-:W-:Y:S02]  /*88a0*/  IMAD R0, R141, c[0x0][0x218], RZ ;  /* 0x000086008d007a24 */ /* 0x000fe400078e02ff */
[----:B----4-:R-:W-:Y:S01]  /*88b0*/  IMAD.WIDE.U32 R2, R11, c[0x0][0x218], R2 ;  /* 0x000086000b027a25 */ /* 0x010fe200078e0002 */
[----:B--2---:R-:W-:-:S05]  /*88c0*/  SHF.R.S32.HI R28, RZ, 0x1f, R28 ;  /* 0x0000001fff1c7819 */ /* 0x004fca000001141c */
[----:B------:R-:W-:-:S04]  /*88d0*/  IMAD R28, R28, c[0x0][0x210], RZ ;  /* 0x000084001c1c7a24 */ /* 0x000fc800078e02ff */
[----:B------:R-:W-:Y:S01]  /*88e0*/  IMAD R28, R29, c[0x0][0x214], R28 ;  /* 0x000085001d1c7a24 */ /* 0x000fe200078e021c */
[----:B------:R-:W-:Y:S01]  /*88f0*/  IADD3 R2, P1, R30, R2, RZ ;  /* 0x000000021e027210 */ /* 0x000fe20007f3e0ff */
[----:B------:R-:W-:-:S03]  /*8900*/  IMAD R11, R11, c[0x0][0x21c], R0 ;  /* 0x000087000b0b7a24 */ /* 0x000fc600078e0200 */
[----:B------:R-:W-:Y:S02]  /*8910*/  IADD3 R28, R31, R28, RZ ;  /* 0x0000001c1f1c7210 */ /* 0x000fe40007ffe0ff */
[----:B------:R-:W-:Y:S02]  /*8920*/  IADD3 R0, R216, 0x5080, RZ ;  /* 0x00005080d8007810 */ /* 0x000fe40007ffe0ff */
[----:B------:R-:W-:Y:S02]  /*8930*/  LEA R7, P0, R2, c[0x0][0x1f8], 0x1 ;  /* 0x00007e0002077a11 */ /* 0x000fe400078008ff */
[----:B------:R-:W-:Y:S02]  /*8940*/  IADD3.X R3, R28, R3, R11, P1, !PT ;  /* 0x000000031c037210 */ /* 0x000fe40000ffe40b */
[----:B------:R-:W-:Y:S02]  /*8950*/  LEA R223, R4, R0, 0x1 ;  /* 0x0000000004df7211 */ /* 0x000fe400078e08ff */
[----:B------:R-:W-:Y:S01]  /*8960*/  LEA.HI.X R4, R2, c[0x0][0x1fc], R3, 0x1, P0 ;  /* 0x00007f0002047a11 */ /* 0x000fe200000f0c03 */
[----:B------:R-:W-:Y:S05]  /*8970*/  BRA.DIV ~URZ, `(.L_x_1269) ;  /* 0x000167e27f007947 */ /* 0x000fea000b800000 */
[----:B-1-3--:R-:W2:Y:S04]  /*8980*/  LDL R35, [R1+0xa4] ;  /* 0x0000a40001237983 */ /* 0x00aea80000100800 */
[----:B------:R-:W3:Y:S04]  /*8990*/  LDL R30, [R1+0xf4] ;  /* 0x0000f400011e7983 */ /* 0x000ee80000100800 */
[----:B------:R-:W4:Y:S04]  /*89a0*/  LDL R2, [R1+0xe8] ;  /* 0x0000e80001027983 */ /* 0x000f280000100800 */
[----:B------:R-:W1:Y:S04]  /*89b0*/  SHFL.IDX PT, R11, R7, RZ, 0x181f ;  /* 0x00181fff070b7589 */ /* 0x000e6800000e0000 */
[----:B------:R-:W1:Y:S04]  /*89c0*/  SHFL.IDX PT, R33, R4, RZ, 0x181f ;  /* 0x00181fff04217589 */ /* 0x000e6800000e0000 */
[----:B------:R-:W1:Y:S04]  /*89d0*/  SHFL.IDX PT, R32, R7, 0x1, 0x181f ;  /* 0x00381f0007207f89 */ /* 0x000e6800000e0000 */
[----:B------:R-:W1:Y:S01]  /*89e0*/  SHFL.IDX PT, R34, R4, 0x1, 0x181f ;  /* 0x00381f0004227f89 */ /* 0x000e6200000e0000 */
[----:B------:R-:W-:-:S05]  /*89f0*/  IMAD.SHL.U32 R0, R137, 0x2, RZ ;  /* 0x0000000289007824 */ /* 0x000fca00078e00ff */
[----:B------:R1:W-:Y:S01]  /*8a00*/  STL [R1+0x74], R0 ;  /* 0x0000740001007387 */ /* 0x0003e20000100800 */
[C---:B--2---:R-:W-:Y:S01]  /*8a10*/  IMAD.WIDE R36, R35.reuse, 0x2, RZ ;  /* 0x0000000223247825 */ /* 0x044fe200078e02ff */
[----:B------:R-:W-:-:S04]  /*8a20*/  ISETP.GE.AND P1, PT, R35, c[0x0][0x1d4], PT ;  /* 0x0000750023007a0c */ /* 0x000fc80003f26270 */
[-C--:B-1----:R-:W-:Y:S02]  /*8a30*/  IADD3 R28, P0, R11, R36.reuse, RZ ;  /* 0x000000240b1c7210 */ /* 0x082fe40007f1e0ff */
[----:B------:R-:W-:Y:S02]  /*8a40*/  ISETP.LT.OR P3, PT, R116, 0x1, P1 ;  /* 0x000000017400780c */ /* 0x000fe40000f61670 */
[----:B---3--:R-:W-:Y:S01]  /*8a50*/  ISETP.GE.AND P2, PT, R30, c[0x0][0x1d4], PT ;  /* 0x000075001e007a0c */ /* 0x008fe20003f46270 */
[----:B------:R-:W-:Y:S01]  /*8a60*/  IMAD.X R29, R33, 0x1, R37, P0 ;  /* 0x00000001211d7824 */ /* 0x000fe200000e0625 */
[----:B------:R-:W-:Y:S01]  /*8a70*/  IADD3 R30, P0, R32, R36, RZ ;  /* 0x00000024201e7210 */ /* 0x000fe20007f1e0ff */
[----:B----4-:R-:W-:-:S04]  /*8a80*/  IMAD.WIDE R2, R2, 0x2, RZ ;  /* 0x0000000202027825 */ /* 0x010fc800078e02ff */
[----:B------:R-:W-:Y:S01]  /*8a90*/  IMAD.X R31, R34, 0x1, R37, P0 ;  /* 0x00000001221f7824 */ /* 0x000fe200000e0625 */
[----:B------:R-:W-:-:S03]  /*8aa0*/  ISETP.LT.OR P0, PT, R116, 0x1, P2 ;  /* 0x000000017400780c */ /* 0x000fc60001701670 */
[----:B------:R1:W-:Y:S01]  /*8ab0*/  LDGSTS.E.BYPASS.LTC128B.128 [R0+0x2080], [R28.64], !P3 ;  /* 0x020800001c007fae */ /* 0x0003e2000d901d46 */
[----:B------:R-:W-:Y:S01]  /*8ac0*/  ISETP.LT.OR P4, PT, R116, 0x11, P1 ;  /* 0x000000117400780c */ /* 0x000fe20000f81670 */
[----:B------:R-:W-:Y:S01]  /*8ad0*/  IMAD.MOV.U32 R62, RZ, RZ, R2 ;  /* 0x000000ffff3e7224 */ /* 0x000fe200078e0002 */
[--C-:B------:R-:W-:Y:S01]  /*8ae0*/  SHF.R.S32.HI R39, RZ, 0x1f, R35.reuse ;  /* 0x0000001fff277819 */ /* 0x100fe20000011423 */
[----:B------:R-:W-:Y:S01]  /*8af0*/  IMAD.MOV.U32 R38, RZ, RZ, R35 ;  /* 0x000000ffff267224 */ /* 0x000fe200078e0023 */
[----:B-1----:R-:W-:-:S05]  /*8b00*/  IADD3 R28, P3, R11, R2, RZ ;  /* 0x000000020b1c7210 */ /* 0x002fca0007f7e0ff */
[----:B------:R-:W-:Y:S01]  /*8b10*/  IMAD.X R29, R33, 0x1, R3, P3 ;  /* 0x00000001211d7824 */ /* 0x000fe200018e0603 */
[----:B------:R-:W-:-:S04]  /*8b20*/  ISETP.LT.OR P3, PT, R116, 0x11, P2 ;  /* 0x000000117400780c */ /* 0x000fc80001761670 */
[----:B------:R1:W-:Y:S04]  /*8b30*/  LDGSTS.E.BYPASS.LTC128B.128 [R0+0x3880], [R28.64], !P0 ;  /* 0x038800001c007fae */ /* 0x0003e8000c101d46 */
[----:B------:R2:W-:Y:S04]  /*8b40*/  LDGSTS.E.BYPASS.LTC128B.128 [R0+0x2880], [R30.64], !P4 ;  /* 0x028800001e007fae */ /* 0x0005e8000e101d46 */
[----:B------:R2:W3:Y:S04]  /*8b50*/  SHFL.IDX PT, R11, R4, 0x2, 0x181f ;  /* 0x00581f00040b7f89 */ /* 0x0004e800000e0000 */
[----:B------:R2:W4:Y:S04]  /*8b60*/  SHFL.IDX PT, R4, R7, 0x2, 0x181f ;  /* 0x00581f0007047f89 */ /* 0x00052800000e0000 */
[----:B------:R2:W-:Y:S01]  /*8b70*/  STL.64 [R1+0xc0], R38 ;  /* 0x0000c02601007387 */ /* 0x0005e20000100a00 */
[----:B-1----:R-:W-:-:S02]  /*8b80*/  IADD3 R28, P0, R32, R2, RZ ;  /* 0x00000002201c7210 */ /* 0x002fc40007f1e0ff */
[----:B------:R-:W-:-:S03]  /*8b90*/  IADD3 R2, R0, 0x2080, RZ ;  /* 0x0000208000027810 */ /* 0x000fc60007ffe0ff */
[----:B------:R-:W-:Y:S02]  /*8ba0*/  IMAD.X R29, R34, 0x1, R3, P0 ;  /* 0x00000001221d7824 */ /* 0x000fe400000e0603 */
[----:B------:R2:W-:Y:S04]  /*8bb0*/  STL [R1+0x78], R2 ;  /* 0x0000780201007387 */ /* 0x0005e80000100800 */
[----:B------:R2:W-:Y:S01]  /*8bc0*/  LDGSTS.E.BYPASS.LTC128B.128 [R0+0x4080], [R28.64], !P3 ;  /* 0x040800001c007fae */ /* 0x0005e2000d901d46 */
[----:B------:R-:W-:Y:S01]  /*8bd0*/  PLOP3.LUT P0, PT, P2, PT, PT, 0x80, 0x0 ;  /* 0x000000000000781c */ /* 0x000fe2000170f070 */
[----:B------:R-:W-:Y:S02]  /*8be0*/  IMAD.MOV.U32 R60, RZ, RZ, R36 ;  /* 0x000000ffff3c7224 */ /* 0x000fe400078e0024 */
[----:B------:R-:W-:-:S02]  /*8bf0*/  IMAD.MOV.U32 R63, RZ, RZ, R37 ;  /* 0x000000ffff3f7224 */ /* 0x000fc400078e0025 */
[----:B------:R-:W-:Y:S02]  /*8c00*/  IMAD.MOV.U32 R61, RZ, RZ, R3 ;  /* 0x000000ffff3d7224 */ /* 0x000fe400078e0003 */
.L_x_1436:
[----:B--234-:R-:W2:Y:S01]  /*8c10*/  LDL R0, [R1+0x74] ;  /* 0x0000740001007983 */ /* 0x01cea20000100800 */
[C---:B------:R-:W-:Y:S01]  /*8c20*/  ISETP.LT.OR P3, PT, R116.reuse, 0x21, P1 ;  /* 0x000000217400780c */ /* 0x040fe20000f61670 */
[----:B------:R-:W-:Y:S01]  /*8c30*/  HMMA.16816.F32 R36, R12, R48, RZ ;  /* 0x000000300c24723c */ /* 0x000fe200000018ff */
[----:B------:R-:W-:Y:S01]  /*8c40*/  ISETP.LT.OR P1, PT, R116, 0x21, P0 ;  /* 0x000000217400780c */ /* 0x000fe20000721670 */
[----:B------:R-:W-:Y:S01]  /*8c50*/  IMAD R225, R8, 0x2, R224 ;  /* 0x0000000208e17824 */ /* 0x000fe200078e02e0 */
[----:B------:R-:W-:Y:S02]  /*8c60*/  IADD3 R2, P2, R4, R60, RZ ;  /* 0x0000003c04027210 */ /* 0x000fe40007f5e0ff */
[----:B------:R-:W-:-:S03]  /*8c70*/  LEA R222, R6, R216, 0x1 ;  /* 0x000000d806de7211 */ /* 0x000fc600078e08ff */
[----:B------:R-:W-:Y:S01]  /*8c80*/  HMMA.16816.F32 R32, R12, R44, RZ ;  /* 0x0000002c0c20723c */ /* 0x000fe200000018ff */
[----:B------:R-:W-:-:S07]  /*8c90*/  IMAD.X R3, R11, 0x1, R63, P2 ;  /* 0x000000010b037824 */ /* 0x000fce00010e063f */
[C---:B------:R-:W-:Y:S08]  /*8ca0*/  HMMA.16816.F32 R28, R12.reuse, R40, RZ ;  /* 0x000000280c1c723c */ /* 0x040ff000000018ff */
[C---:B------:R-:W-:Y:S08]  /*8cb0*/  HMMA.16816.F32 R52, R12.reuse, R50, RZ ;  /* 0x000000320c34723c */ /* 0x040ff000000018ff */
[C---:B------:R-:W-:Y:S08]  /*8cc0*/  HMMA.16816.F32 R56, R12.reuse, R46, RZ ;  /* 0x0000002e0c38723c */ /* 0x040ff000000018ff */
[----:B------:R-:W-:Y:S07]  /*8cd0*/  HMMA.16816.F32 R64, R12, R42, RZ ;  /* 0x0000002a0c40723c */ /* 0x000fee00000018ff */
[----:B------:R-:W-:Y:S01]  /*8ce0*/  IADD3 R12, P0, R4, R62, RZ ;  /* 0x0000003e040c7210 */ /* 0x000fe20007f1e0ff */
[----:B------:R-:W-:Y:S04]  /*8cf0*/  HMMA.16816.F32 R68, R16, R48, RZ ;  /* 0x000000301044723c */ /* 0x000fe800000018ff */
[----:B------:R-:W-:-:S04]  /*8d00*/  IMAD.X R13, R11, 0x1, R61, P0 ;  /* 0x000000010b0d7824 */ /* 0x000fc800000e063d */
[C---:B------:R-:W-:Y:S08]  /*8d10*/  HMMA.16816.F32 R76, R16.reuse, R44, RZ ;  /* 0x0000002c104c723c */ /* 0x040ff000000018ff */
[C---:B------:R-:W-:Y:S08]  /*8d20*/  HMMA.16816.F32 R48, R16.reuse, R50, RZ ;  /* 0x000000321030723c */ /* 0x040ff000000018ff */
[C---:B------:R-:W-:Y:S08]  /*8d30*/  HMMA.16816.F32 R84, R16.reuse, R40, RZ ;  /* 0x000000281054723c */ /* 0x040ff000000018ff */
[C---:B------:R-:W-:Y:S08]  /*8d40*/  HMMA.16816.F32 R44, R16.reuse, R46, RZ ;  /* 0x0000002e102c723c */ /* 0x040ff000000018ff */
[----:B------:R-:W-:Y:S08]  /*8d50*/  HMMA.16816.F32 R96, R16, R42, RZ ;  /* 0x0000002a1060723c */ /* 0x000ff000000018ff */
[C---:B------:R-:W-:Y:S08]  /*8d60*/  HMMA.16816.F32 R112, R20.reuse, R72, R36 ;  /* 0x000000481470723c */ /* 0x040ff00000001824 */
[C---:B------:R-:W-:Y:S08]  /*8d70*/  HMMA.16816.F32 R108, R20.reuse, R80, R32 ;  /* 0x00000050146c723c */ /* 0x040ff00000001820 */
[C---:B------:R-:W-:Y:S08]  /*8d80*/  HMMA.16816.F32 R92, R20.reuse, R74, R52 ;  /* 0x0000004a145c723c */ /* 0x040ff00000001834 */
[C---:B------:R-:W-:Y:S08]  /*8d90*/  HMMA.16816.F32 R104, R20.reuse, R88, R28 ;  /* 0x000000581468723c */ /* 0x040ff0000000181c */
[C---:B------:R-:W-:Y:S08]  /*8da0*/  HMMA.16816.F32 R100, R20.reuse, R82, R56 ;  /* 0x000000521464723c */ /* 0x040ff00000001838 */
[----:B------:R-:W-:Y:S01]  /*8db0*/  HMMA.16816.F32 R52, R20, R90, R64 ;  /* 0x0000005a1434723c */ /* 0x000fe20000001840 */
[----:B------:R-:W-:-:S02]  /*8dc0*/  IMAD R227, R8, 0x2, R226 ;  /* 0x0000000208e37824 */ /* 0x000fc400078e02e2 */
[----:B------:R-:W-:-:S05]  /*8dd0*/  IMAD R221, R6, 0x2, R223 ;  /* 0x0000000206dd7824 */ /* 0x000fca00078e02df */
[C---:B------:R-:W-:Y:S01]  /*8de0*/  HMMA.16816.F32 R64, R24.reuse, R74, R48 ;  /* 0x0000004a1840723c */ /* 0x040fe20000001830 */
[----:B------:R-:W-:Y:S01]  /*8df0*/  @!PT LDS RZ, [RZ] ;  /* 0x00000000fffff984 */ /* 0x000fe20000000800 */
[----:B------:R-:W-:Y:S01]  /*8e00*/  @!PT LDS RZ, [RZ] ;  /* 0x00000000fffff984 */ /* 0x000fe20000000800 */
[----:B------:R-:W-:Y:S01]  /*8e10*/  @!PT LDS RZ, [RZ] ;  /* 0x00000000fffff984 */ /* 0x000fe20000000800 */
[----:B--2---:R1:W-:Y:S04]  /*8e20*/  LDGSTS.E.BYPASS.LTC128B.128 [R0+0x3080], [R2.64], !P3 ;  /* 0x0308000002007fae */ /* 0x0043e8000d901d46 */
[----:B------:R1:W-:Y:S04]  /*8e30*/  LDGSTS.E.BYPASS.LTC128B.128 [R0+0x4880], [R12.64], !P1 ;  /* 0x048800000c007fae */ /* 0x0003e8000c901d46 */
[----:B------:R-:W-:Y:S04]  /*8e40*/  LDSM.16.M88.4 R16, [R225+0xa080] ;  /* 0x00a08000e110783b */ /* 0x000fe80000000200 */
[----:B------:R-:W2:Y:S04]  /*8e50*/  LDSM.16.M88.4 R36, [R222+0x5080] ;  /* 0x00508000de24783b */ /* 0x000ea80000000200 */
[----:B------:R-:W3:Y:S04]  /*8e60*/  LDSM.16.M88.4 R32, [R222+0x5880] ;  /* 0x00588000de20783b */ /* 0x000ee80000000200 */
[----:B------:R-:W2:Y:S04]  /*8e70*/  LDSM.16.M88.4 R40, [R222+0x6080] ;  /* 0x00608000de28783b */ /* 0x000ea80000000200 */
[----:B------:R-:W2:Y:S01]  /*8e80*/  LDSM.16.M88.4 R20, [R225+0x8080] ;  /* 0x00808000e114783b */ /* 0x000ea20000000200 */
[C---:B------:R-:W-:Y:S03]  /*8e90*/  HMMA.16816.F32 R68, R24.reuse, R72, R68 ;  /* 0x000000481844723c */ /* 0x040fe60000001844 */
[----:B------:R-:W-:Y:S04]  /*8ea0*/  LDSM.16.M88.4 R72, [R221+0x800] ;  /* 0x00080000dd48783b */ /* 0x000fe80000000200 */
[----:B-1----:R-:W4:Y:S01]  /*8eb0*/  LDL R0, [R1+0xb4] ;  /* 0x0000b40001007983 */ /* 0x002f220000100800 */
[C---:B------:R-:W-:Y:S01]  /*8ec0*/  HMMA.16816.F32 R48, R24.reuse, R82, R44 ;  /* 0x000000521830723c */ /* 0x040fe2000000182c */
[----:B------:R-:W-:Y:S01]  /*8ed0*/  LEA R228, R9, R225, 0x1 ;  /* 0x000000e109e47211 */ /* 0x000fe200078e08ff */
[----:B------:R-:W-:Y:S01]  /*8ee0*/  BSSY B0, `(.L_x_1270) ;  /* 0x00000ca000007945 */ /* 0x000fe20003800000 */
[----:B------:R-:W-:Y:S04]  /*8ef0*/  LDSM.16.M88.4 R12, [R227+0xa080] ;  /* 0x00a08000e30c783b */ /* 0x000fe80000000200 */
[----:B------:R-:W1:Y:S01]  /*8f00*/  LDSM.16.M88.4 R44, [R221] ;  /* 0x00000000dd2c783b */ /* 0x000e620000000200 */
[C---:B------:R-:W-:Y:S03]  /*8f10*/  HMMA.16816.F32 R60, R24.reuse, R80, R76 ;  /* 0x00000050183c723c */ /* 0x040fe6000000184c */
[----:B------:R-:W1:Y:S04]  /*8f20*/  LDSM.16.M88.4 R76, [R221+0x1000] ;  /* 0x00100000dd4c783b */ /* 0x000e680000000200 */
[----:B------:R-:W1:Y:S01]  /*8f30*/  LDSM.16.M88.4 R28, [R227+0x8080] ;  /* 0x00808000e31c783b */ /* 0x000e620000000200 */
[C---:B------:R-:W-:Y:S03]  /*8f40*/  HMMA.16816.F32 R56, R24.reuse, R88, R84 ;  /* 0x000000581838723c */ /* 0x040fe60000001854 */
[----:B------:R-:W0:Y:S05]  /*8f50*/  LDGDEPBAR ;  /* 0x00000000000079af */ /* 0x000e2a0000000000 */
[----:B------:R-:W-:Y:S01]  /*8f60*/  HMMA.16816.F32 R80, R24, R90, R96 ;  /* 0x0000005a1850723c */ /* 0x000fe20000001860 */
[----:B------:R-:W-:Y:S07]  /*8f70*/  LDSM.16.M88.4 R24, [R224+0xe080] ;  /* 0x00e08000e018783b */ /* 0x000fee0000000200 */
[C---:B--2---:R-:W-:Y:S08]  /*8f80*/  HMMA.16816.F32 R84, R16.reuse, R36, R112 ;  /* 0x000000241054723c */ /* 0x044ff00000001870 */
[C---:B---3--:R-:W-:Y:S08]  /*8f90*/  HMMA.16816.F32 R96, R16.reuse, R32, R108 ;  /* 0x000000201060723c */ /* 0x048ff0000000186c */
[C---:B------:R-:W-:Y:S08]  /*8fa0*/  HMMA.16816.F32 R88, R16.reuse, R38, R92 ;  /* 0x000000261058723c */ /* 0x040ff0000000185c */
[C---:B------:R-:W-:Y:S08]  /*8fb0*/  HMMA.16816.F32 R100, R16.reuse, R34, R100 ;  /* 0x000000221064723c */ /* 0x040ff00000001864 */
[----:B------:R-:W-:Y:S08]  /*8fc0*/  HMMA.16816.F32 R104, R16, R40, R104 ;  /* 0x000000281068723c */ /* 0x000ff00000001868 */
[C---:B------:R-:W-:Y:S08]  /*8fd0*/  HMMA.16816.F32 R92, R20.reuse, R36, R68 ;  /* 0x00000024145c723c */ /* 0x040ff00000001844 */
[----:B------:R-:W-:Y:S01]  /*8fe0*/  HMMA.16816.F32 R64, R20, R38, R64 ;  /* 0x000000261440723c */ /* 0x000fe20000001840 */
[----:B------:R-:W2:Y:S07]  /*8ff0*/  LDSM.16.M88.4 R36, [R216+0x6880] ;  /* 0x00688000d824783b */ /* 0x000eae0000000200 */
[----:B------:R-:W-:Y:S01]  /*9000*/  HMMA.16816.F32 R52, R16, R42, R52 ;  /* 0x0000002a1034723c */ /* 0x000fe20000001834 */
[----:B------:R-:W-:Y:S07]  /*9010*/  LDSM.16.M88.4 R16, [R224+0xc080] ;  /* 0x00c08000e010783b */ /* 0x000fee0000000200 */
[C---:B------:R-:W-:Y:S08]  /*9020*/  HMMA.16816.F32 R108, R20.reuse, R32, R60 ;  /* 0x00000020146c723c */ /* 0x040ff0000000183c */
[C---:B------:R-:W-:Y:S01]  /*9030*/  HMMA.16816.F32 R112, R20.reuse, R34, R48 ;  /* 0x000000221470723c */ /* 0x040fe20000001830 */
[----:B------:R-:W3:Y:S07]  /*9040*/  LDSM.16.M88.4 R32, [R216+0x7080] ;  /* 0x00708000d820783b */ /* 0x000eee0000000200 */
[C---:B------:R-:W-:Y:S01]  /*9050*/  HMMA.16816.F32 R116, R20.reuse, R40, R56 ;  /* 0x000000281474723c */ /* 0x040fe20000001838 */
[----:B------:R-:W-:Y:S07]  /*9060*/  LDSM.16.M88.4 R56, [R223+0x1800] ;  /* 0x00180000df38783b */ /* 0x000fee0000000200 */
[----:B------:R-:W-:Y:S01]  /*9070*/  HMMA.16816.F32 R60, R20, R42, R80 ;  /* 0x0000002a143c723c */ /* 0x000fe20000001850 */
[----:B------:R-:W2:Y:S07]  /*9080*/  LDSM.16.M88.4 R20, [R216+0x7880] ;  /* 0x00788000d814783b */ /* 0x000eae0000000200 */
[C---:B-1----:R-:W-:Y:S08]  /*9090*/  HMMA.16816.F32 R48, R12.reuse, R44, R84 ;  /* 0x0000002c0c30723c */ /* 0x042ff00000001854 */
[C---:B------:R-:W-:Y:S08]  /*90a0*/  HMMA.16816.F32 R68, R12.reuse, R72, R96 ;  /* 0x000000480c44723c */ /* 0x040ff00000001860 */
[C---:B------:R-:W-:Y:S08]  /*90b0*/  HMMA.16816.F32 R40, R12.reuse, R46, R88 ;  /* 0x0000002e0c28723c */ /* 0x040ff00000001858 */
[C---:B------:R-:W-:Y:S08]  /*90c0*/  HMMA.16816.F32 R80, R12.reuse, R74, R100 ;  /* 0x0000004a0c50723c */ /* 0x040ff00000001864 */
[C---:B------:R-:W-:Y:S08]  /*90d0*/  HMMA.16816.F32 R84, R12.reuse, R76, R104 ;  /* 0x0000004c0c54723c */ /* 0x040ff00000001868 */
[----:B------:R-:W-:Y:S01]  /*90e0*/  HMMA.16816.F32 R100, R12, R78, R52 ;  /* 0x0000004e0c64723c */ /* 0x000fe20000001834 */
[----:B------:R-:W-:Y:S04]  /*90f0*/  LDSM.16.M88.4 R12, [R226+0xe080] ;  /* 0x00e08000e20c783b */ /* 0x000fe80000000200 */
[----:B------:R-:W1:Y:S03]  /*9100*/  LDSM.16.M88.4 R52, [R223+0x2000] ;  /* 0x00200000df34783b */ /* 0x000e660000000200 */
[C---:B------:R-:W-:Y:S01]  /*9110*/  HMMA.16816.F32 R104, R28.reuse, R46, R64 ;  /* 0x0000002e1c68723c */ /* 0x040fe20000001840 */
[----:B------:R-:W1:Y:S07]  /*9120*/  LDSM.16.M88.4 R64, [R223+0x2800] ;  /* 0x00280000df40783b */ /* 0x000e6e0000000200 */
[C---:B------:R-:W-:Y:S08]  /*9130*/  HMMA.16816.F32 R92, R28.reuse, R44, R92 ;  /* 0x0000002c1c5c723c */ /* 0x040ff0000000185c */
[C---:B------:R-:W-:Y:S08]  /*9140*/  HMMA.16816.F32 R108, R28.reuse, R72, R108 ;  /* 0x000000481c6c723c */ /* 0x040ff0000000186c */
[C---:B------:R-:W-:Y:S08]  /*9150*/  HMMA.16816.F32 R112, R28.reuse, R74, R112 ;  /* 0x0000004a1c70723c */ /* 0x040ff00000001870 */
[C---:B------:R-:W-:Y:S08]  /*9160*/  HMMA.16816.F32 R116, R28.reuse, R76, R116 ;  /* 0x0000004c1c74723c */ /* 0x040ff00000001874 */
[----:B------:R-:W-:Y:S01]  /*9170*/  HMMA.16816.F32 R96, R28, R78, R60 ;  /* 0x0000004e1c60723c */ /* 0x000fe2000000183c */
[----:B------:R-:W1:Y:S07]  /*9180*/  LDSM.16.M88.4 R28, [R226+0xc080] ;  /* 0x00c08000e21c783b */ /* 0x000e6e0000000200 */
[C---:B--2---:R-:W-:Y:S08]  /*9190*/  HMMA.16816.F32 R88, R24.reuse, R36, R48 ;  /* 0x000000241858723c */ /* 0x044ff00000001830 */
[C---:B---3--:R-:W-:Y:S08]  /*91a0*/  HMMA.16816.F32 R48, R24.reuse, R32, R68 ;  /* 0x000000201830723c */ /* 0x048ff00000001844 */
[C---:B------:R-:W-:Y:S08]  /*91b0*/  HMMA.16816.F32 R60, R24.reuse, R38, R40 ;  /* 0x00000026183c723c */ /* 0x040ff00000001828 */
[C---:B------:R-:W-:Y:S08]  /*91c0*/  HMMA.16816.F32 R44, R24.reuse, R34, R80 ;  /* 0x00000022182c723c */ /* 0x040ff00000001850 */
[----:B------:R-:W-:Y:S08]  /*91d0*/  HMMA.16816.F32 R40, R24, R20, R84 ;  /* 0x000000141828723c */ /* 0x000ff00000001854 */
[C---:B------:R-:W-:Y:S08]  /*91e0*/  HMMA.16816.F32 R80, R16.reuse, R36, R92 ;  /* 0x000000241050723c */ /* 0x040ff0000000185c */
[C---:B------:R-:W-:Y:S08]  /*91f0*/  HMMA.16816.F32 R76, R16.reuse, R38, R104 ;  /* 0x00000026104c723c */ /* 0x040ff00000001868 */
[----:B------:R-:W-:Y:S08]  /*9200*/  HMMA.16816.F32 R68, R16, R32, R108 ;  /* 0x000000201044723c */ /* 0x000ff0000000186c */
[----:B------:R-:W-:Y:S01]  /*9210*/  HMMA.16816.F32 R72, R24, R22, R100 ;  /* 0x000000161848723c */ /* 0x000fe20000001864 */
[----:B------:R-:W-:Y:S07]  /*9220*/  LDSM.16.M88.4 R24, [R225+0xe080] ;  /* 0x00e08000e118783b */ /* 0x000fee0000000200 */
[----:B------:R-:W-:Y:S01]  /*9230*/  HMMA.16816.F32 R36, R16, R34, R112 ;  /* 0x000000221024723c */ /* 0x000fe20000001870 */
[----:B----4-:R-:W-:-:S07]  /*9240*/  ISETP.GT.AND P0, PT, R143, R0, PT ;  /* 0x000000008f00720c */ /* 0x010fce0003f04270 */
[C---:B------:R-:W-:Y:S08]  /*9250*/  HMMA.16816.F32 R32, R16.reuse, R20, R116 ;  /* 0x000000141020723c */ /* 0x040ff00000001874 */
[----:B------:R-:W-:Y:S01]  /*9260*/  HMMA.16816.F32 R16, R16, R22, R96 ;  /* 0x000000161010723c */ /* 0x000fe20000001860 */
[----:B------:R-:W-:Y:S07]  /*9270*/  LDSM.16.M88.4 R20, [R225+0xc080] ;  /* 0x00c08000e114783b */ /* 0x000fee0000000200 */
[C---:B-1----:R-:W-:Y:S01]  /*9280*/  HMMA.16816.F32 R116, R12.reuse, R52, R48 ;  /* 0x000000340c74723c */ /* 0x042fe20000001830 */
[----:B------:R-:W1:Y:S07]  /*9290*/  LDSM.16.M88.4 R48, [R222+0x6880] ;  /* 0x00688000de30783b */ /* 0x000e6e0000000200 */
[C---:B------:R-:W-:Y:S01]  /*92a0*/  HMMA.16816.F32 R112, R12.reuse, R54, R44 ;  /* 0x000000360c70723c */ /* 0x040fe2000000182c */
[----:B------:R-:W2:Y:S07]  /*92b0*/  LDSM.16.M88.4 R44, [R222+0x7080] ;  /* 0x00708000de2c783b */ /* 0x000eae0000000200 */
[C---:B------:R-:W-:Y:S01]  /*92c0*/  HMMA.16816.F32 R108, R12.reuse, R64, R40 ;  /* 0x000000400c6c723c */ /* 0x040fe20000001828 */
[----:B------:R-:W3:Y:S07]  /*92d0*/  LDSM.16.M88.4 R40, [R222+0x7880] ;  /* 0x00788000de28783b */ /* 0x000eee0000000200 */
[C---:B------:R-:W-:Y:S08]  /*92e0*/  HMMA.16816.F32 R88, R12.reuse, R56, R88 ;  /* 0x000000380c58723c */ /* 0x040ff00000001858 */
[----:B------:R-:W-:Y:S08]  /*92f0*/  HMMA.16816.F32 R84, R12, R58, R60 ;  /* 0x0000003a0c54723c */ /* 0x000ff0000000183c */
[C---:B------:R-:W-:Y:S08]  /*9300*/  HMMA.16816.F32 R104, R28.reuse, R56, R80 ;  /* 0x000000381c68723c */ /* 0x040ff00000001850 */
[C---:B------:R-:W-:Y:S08]  /*9310*/  HMMA.16816.F32 R100, R28.reuse, R58, R76 ;  /* 0x0000003a1c64723c */ /* 0x040ff0000000184c */
[----:B------:R-:W-:Y:S08]  /*9320*/  HMMA.16816.F32 R96, R28, R52, R68 ;  /* 0x000000341c60723c */ /* 0x000ff00000001844 */
[----:B------:R-:W-:Y:S01]  /*9330*/  HMMA.16816.F32 R60, R12, R66, R72 ;  /* 0x000000420c3c723c */ /* 0x000fe20000001848 */
[----:B------:R-:W-:Y:S07]  /*9340*/  LDSM.16.M88.4 R12, [R228+0xe080] ;  /* 0x00e08000e40c783b */ /* 0x000fee0000000200 */
[C---:B------:R-:W-:Y:S01]  /*9350*/  HMMA.16816.F32 R92, R28.reuse, R54, R36 ;  /* 0x000000361c5c723c */ /* 0x040fe20000001824 */
[----:B------:R-:W4:Y:S07]  /*9360*/  LDSM.16.M88.4 R36, [R221+0x1800] ;  /* 0x00180000dd24783b */ /* 0x000f2e0000000200 */
[C---:B------:R-:W-:Y:S01]  /*9370*/  HMMA.16816.F32 R68, R28.reuse, R64, R32 ;  /* 0x000000401c44723c */ /* 0x040fe20000001820 */
[----:B------:R-:W-:Y:S07]  /*9380*/  LDSM.16.M88.4 R32, [R221+0x2000] ;  /* 0x00200000dd20783b */ /* 0x000fee0000000200 */
[----:B------:R-:W-:Y:S01]  /*9390*/  HMMA.16816.F32 R64, R28, R66, R16 ;  /* 0x000000421c40723c */ /* 0x000fe20000001810 */
[----:B------:R-:W2:Y:S04]  /*93a0*/  LDSM.16.M88.4 R16, [R227+0xc080] ;  /* 0x00c08000e310783b */ /* 0x000ea80000000200 */
[----:B------:R-:W3:Y:S01]  /*93b0*/  LDSM.16.M88.4 R28, [R221+0x2800] ;  /* 0x00280000dd1c783b */ /* 0x000ee20000000200 */
[----:B------:R-:W-:-:S04]  /*93c0*/  DEPBAR.LE SB0, 0x0 ;  /* 0x000080000000791a */ /* 0x000fc80000000000 */
[C---:B-1----:R-:W-:Y:S08]  /*93d0*/  HMMA.16816.F32 R88, R24.reuse, R48, R88 ;  /* 0x000000301858723c */ /* 0x042ff00000001858 */
[----:B------:R-:W-:Y:S08]  /*93e0*/  HMMA.16816.F32 R84, R24, R50, R84 ;  /* 0x000000321854723c */ /* 0x000ff00000001854 */
[C---:B------:R-:W-:Y:S08]  /*93f0*/  HMMA.16816.F32 R56, R20.reuse, R48, R104 ;  /* 0x000000301438723c */ /* 0x040ff00000001868 */
[----:B------:R-:W-:Y:S08]  /*9400*/  HMMA.16816.F32 R52, R20, R50, R100 ;  /* 0x000000321434723c */ /* 0x000ff00000001864 */
[C---:B--2---:R-:W-:Y:S08]  /*9410*/  HMMA.16816.F32 R80, R24.reuse, R44, R116 ;  /* 0x0000002c1850723c */ /* 0x044ff00000001874 */
[----:B------:R-:W-:Y:S08]  /*9420*/  HMMA.16816.F32 R76, R24, R46, R112 ;  /* 0x0000002e184c723c */ /* 0x000ff00000001870 */
[----:B------:R-:W-:Y:S08]  /*9430*/  HMMA.16816.F32 R48, R20, R44, R96 ;  /* 0x0000002c1430723c */ /* 0x000ff00000001860 */
[C---:B---3--:R-:W-:Y:S08]  /*9440*/  HMMA.16816.F32 R72, R24.reuse, R40, R108 ;  /* 0x000000281848723c */ /* 0x048ff0000000186c */
[----:B------:R-:W-:Y:S08]  /*9450*/  HMMA.16816.F32 R60, R24, R42, R60 ;  /* 0x0000002a183c723c */ /* 0x000ff0000000183c */
[C---:B------:R-:W-:Y:S08]  /*9460*/  HMMA.16816.F32 R44, R20.reuse, R46, R92 ;  /* 0x0000002e142c723c */ /* 0x040ff0000000185c */
[C---:B------:R-:W-:Y:S08]  /*9470*/  HMMA.16816.F32 R24, R20.reuse, R40, R68 ;  /* 0x000000281418723c */ /* 0x040ff00000001844 */
[----:B------:R-:W-:Y:S08]  /*9480*/  HMMA.16816.F32 R20, R20, R42, R64 ;  /* 0x0000002a1414723c */ /* 0x000ff00000001840 */
[C---:B----4-:R-:W-:Y:S08]  /*9490*/  HMMA.16816.F32 R88, R12.reuse, R36, R88 ;  /* 0x000000240c58723c */ /* 0x050ff00000001858 */
[----:B------:R-:W-:Y:S08]  /*94a0*/  HMMA.16816.F32 R84, R12, R38, R84 ;  /* 0x000000260c54723c */ /* 0x000ff00000001854 */
[C---:B------:R-:W-:Y:S08]  /*94b0*/  HMMA.16816.F32 R64, R16.reuse, R36, R56 ;  /* 0x000000241040723c */ /* 0x040ff00000001838 */
        /* <DEDUP_REMOVED lines=8> */
[----:B------:R-:W-:Y:S01]  /*9540*/  HMMA.16816.F32 R28, R16, R30, R20 ;  /* 0x0000001e101c723c */ /* 0x000fe20000001814 */
[----:B------:R-:W-:Y:S06]  /*9550*/  BAR.SYNC.DEFER_BLOCKING 0x0 ;  /* 0x0000000000007b1d */ /* 0x000fec0000010000 */
[----:B------:R-:W-:Y:S01]  /*9560*/  @!UPT UIADD3 URZ, URZ, URZ, URZ ;  /* 0x0000003f3f3ff290 */ /* 0x000fe2000fffe03f */
[----:B------:R-:W-:Y:S11]  /*9570*/  @!P0 BRA `(.L_x_1271) ;  /* 0x0000060000008947 */ /* 0x000ff60003800000 */
[----:B------:R-:W2:Y:S04]  /*9580*/  LDL R2, [R1+0xc8] ;  /* 0x0000c80001027983 */ /* 0x000ea80000100800 */
[----:B------:R-:W2:Y:S04]  /*9590*/  LDL R3, [R1+0xb8] ;  /* 0x0000b80001037983 */ /* 0x000ea80000100800 */
[----:B------:R-:W3:Y:S04]  /*95a0*/  LDL.64 R122, [R1+0xd0] ;  /* 0x0000d000017a7983 */ /* 0x000ee80000100a00 */
[----:B------:R-:W4:Y:S01]  /*95b0*/  LDL R4, [R1+0xe4] ;  /* 0x0000e40001047983 */ /* 0x000f220000100800 */
[----:B------:R-:W-:-:S02]  /*95c0*/  IMAD.MOV.U32 R0, RZ, RZ, 0x1 ;  /* 0x00000001ff007424 */ /* 0x000fc400078e00ff */
[----:B------:R-:W-:-:S03]  /*95d0*/  IMAD.MOV.U32 R12, RZ, RZ, RZ ;  /* 0x000000ffff0c7224 */ /* 0x000fc600078e00ff */
[----:B------:R-:W-:Y:S02]  /*95e0*/  ISETP.NE.AND P0, PT, R0, c[0x0][0x2b8], PT ;  /* 0x0000ae0000007a0c */ /* 0x000fe40003f05270 */
[C---:B--2---:R-:W-:Y:S02]  /*95f0*/  IADD3 R2, R3.reuse, R142, R2 ;  /* 0x0000008e03027210 */ /* 0x044fe40007ffe002 */
[----:B------:R-:W-:Y:S02]  /*9600*/  ISETP.GT.AND P4, PT, R3, 0x2f, PT ;  /* 0x0000002f0300780c */ /* 0x000fe40003f84270 */
[----:B------:R-:W-:-:S07]  /*9610*/  IADD3 R2, R2, -0x30, RZ ;  /* 0xffffffd002027810 */ /* 0x000fce0007ffe0ff */
[----:B------:R-:W-:-:S04]  /*9620*/  @P0 IMAD.HI.U32 R3, R2, c[0x0][0x2bc], RZ ;  /* 0x0000af0002030a27 */ /* 0x000fc800078e00ff */
[----:B------:R-:W-:Y:S01]  /*9630*/  IMAD.MOV.U32 R0, RZ, RZ, R2 ;  /* 0x000000ffff007224 */ /* 0x000fe200078e0002 */
[----:B------:R-:W-:-:S04]  /*9640*/  @P0 SHF.R.U32.HI R0, RZ, c[0x0][0x2c0], R3 ;  /* 0x0000b000ff000a19 */ /* 0x000fc80000011603 */
[----:B---3--:R-:W-:-:S04]  /*9650*/  @!P4 IADD3 R3, P0, R0, R122, RZ ;  /* 0x0000007a0003c210 */ /* 0x008fc80007f1e0ff */
[----:B----4-:R-:W-:Y:S02]  /*9660*/  @!P4 LEA.HI.X.SX32 R4, R0, R4, 0x1, P0 ;  /* 0x000000040004c211 */ /* 0x010fe400000f0eff */
[----:B------:R-:W-:-:S04]  /*9670*/  @!P4 LEA R6, P0, R3, c[0x0][0x2a0], 0x2 ;  /* 0x0000a8000306ca11 */ /* 0x000fc800078010ff */
[----:B------:R-:W-:-:S05]  /*9680*/  @!P4 LEA.HI.X R7, R3, c[0x0][0x2a4], R4, 0x2, P0 ;  /* 0x0000a9000307ca11 */ /* 0x000fca00000f1404 */
[----:B------:R-:W2:Y:S01]  /*9690*/  @!P4 LDG.E R12, [R6.64] ;  /* 0x00000006060cc981 */ /* 0x000ea2000c1e1900 */
[----:B------:R-:W-:-:S03]  /*96a0*/  IADD3 R0, -R0, RZ, RZ ;  /* 0x000000ff00007210 */ /* 0x000fc60007ffe1ff */
[----:B------:R-:W1:Y:S02]  /*96b0*/  S2R R122, SR_CTAID.Y ;  /* 0x00000000007a7919 */ /* 0x000e640000002600 */
[----:B------:R-:W-:Y:S02]  /*96c0*/  IMAD R11, R0, c[0x0][0x2b8], R2 ;  /* 0x0000ae00000b7a24 */ /* 0x000fe400078e0202 */
[----:B------:R-:W3:Y:S02]  /*96d0*/  S2R R124, SR_CTAID.Y ;  /* 0x00000000007c7919 */ /* 0x000ee40000002600 */
[----:B------:R-:W-:Y:S01]  /*96e0*/  IMAD.WIDE.U32 R2, R11, c[0x0][0x1e0], RZ ;  /* 0x000078000b027a25 */ /* 0x000fe200078e00ff */
[----:B------:R-:W-:Y:S01]  /*96f0*/  SHF.R.S32.HI R0, RZ, 0x1f, R11 ;  /* 0x0000001fff007819 */ /* 0x000fe2000001140b */
[----:B------:R1:W-:Y:S04]  /*9700*/  STL [R1+0x7c], R11 ;  /* 0x00007c0b01007387 */ /* 0x0003e80000100800 */
[----:B------:R-:W-:-:S04]  /*9710*/  IMAD R0, R0, c[0x0][0x1e0], RZ ;  /* 0x0000780000007a24 */ /* 0x000fc800078e02ff */
[----:B------:R-:W-:-:S04]  /*9720*/  IMAD R0, R11, c[0x0][0x1e4], R0 ;  /* 0x000079000b007a24 */ /* 0x000fc800078e0200 */
[----:B------:R-:W-:Y:S01]  /*9730*/  IMAD.IADD R3, R3, 0x1, R0 ;  /* 0x0000000103037824 */ /* 0x000fe200078e0200 */
[----:B-1----:R-:W-:Y:S01]  /*9740*/  SHF.R.S32.HI R11, RZ, 0x1f, R122 ;  /* 0x0000001fff0b7819 */ /* 0x002fe2000001147a */
[----:B---3--:R-:W-:-:S04]  /*9750*/  IMAD.WIDE.U32 R122, R124, c[0x0][0x1e8], RZ ;  /* 0x00007a007c7a7a25 */ /* 0x008fc800078e00ff */
[----:B------:R-:W-:-:S04]  /*9760*/  IMAD R11, R11, c[0x0][0x1e8], RZ ;  /* 0x00007a000b0b7a24 */ /* 0x000fc800078e02ff */
[----:B------:R-:W-:-:S05]  /*9770*/  IMAD R11, R124, c[0x0][0x1ec], R11 ;  /* 0x00007b007c0b7a24 */ /* 0x000fca00078e020b */
[----:B------:R-:W-:Y:S01]  /*9780*/  IADD3 R11, R123, R11, RZ ;  /* 0x0000000b7b0b7210 */ /* 0x000fe20007ffe0ff */
[----:B--2---:R1:W-:Y:S01]  /*9790*/  STL [R1+0x70], R12 ;  /* 0x0000700c01007387 */ /* 0x0043e20000100800 */
[----:B------:R-:W-:Y:S01]  /*97a0*/  SHF.R.S32.HI R0, RZ, 0x1f, R12 ;  /* 0x0000001fff007819 */ /* 0x000fe2000001140c */
        /* <DEDUP_REMOVED lines=8> */
[----:B------:R2:W3:Y:S02]  /*9830*/  SHFL.IDX PT, R13, R4, RZ, 0x181f ;  /* 0x00181fff040d7589 */ /* 0x0004e400000e0000 */
.L_x_1437:
[----:B------:R-:W-:Y:S05]  /*9840*/  BRA.DIV ~URZ, `(.L_x_1273) ;  /* 0x00015f127f007947 */ /* 0x000fea000b800000 */
[----:B------:R-:W4:Y:S04]  /*9850*/  LDL.64 R24, [R1+0xc0] ;  /* 0x0000c00001187983 */ /* 0x000f280000100a00 */
[----:B--2---:R-:W2:Y:S04]  /*9860*/  LDL R2, [R1+0xe8] ;  /* 0x0000e80001027983 */ /* 0x004ea80000100800 */
[----:B---3--:R-:W3:Y:S04]  /*9870*/  LDL R22, [R1+0xa4] ;  /* 0x0000a40001167983 */ /* 0x008ee80000100800 */
[----:B------:R-:W3:Y:S04]  /*9880*/  LDL R21, [R1+0xf4] ;  /* 0x0000f40001157983 */ /* 0x000ee80000100800 */
[----:B------:R-:W3:Y:S04]  /*9890*/  LDL R23, [R1+0xf0] ;  /* 0x0000f00001177983 */ /* 0x000ee80000100800 */
[----:B------:R-:W3:Y:S04]  /*98a0*/  LDL R20, [R1+0x74] ;  /* 0x0000740001147983 */ /* 0x000ee80000100800 */
[----:B------:R-:W1:Y:S04]  /*98b0*/  SHFL.IDX PT, R6, R18, RZ, 0x181f ;  /* 0x00181fff12067589 */ /* 0x000e6800000e0000 */
[----:B------:R-:W1:Y:S04]  /*98c0*/  SHFL.IDX PT, R7, R18, 0x1, 0x181f ;  /* 0x00381f0012077f89 */ /* 0x000e6800000e0000 */
[----:B------:R-:W1:Y:S01]  /*98d0*/  SHFL.IDX PT, R11, R4, 0x1, 0x181f ;  /* 0x00381f00040b7f89 */ /* 0x000e6200000e0000 */
[----:B----4-:R-:W-:-:S02]  /*98e0*/  IMAD.SHL.U32 R19, R24, 0x2, RZ ;  /* 0x0000000218137824 */ /* 0x010fc400078e00ff */
[----:B--2---:R-:W-:Y:S01]  /*98f0*/  IMAD.SHL.U32 R0, R2, 0x2, RZ ;  /* 0x0000000202007824 */ /* 0x004fe200078e00ff */
[----:B------:R-:W-:Y:S02]  /*9900*/  SHF.L.U64.HI R3, R24, 0x1, R25 ;  /* 0x0000000118037819 */ /* 0x000fe40000010219 */
[----:B---3--:R-:W-:Y:S02]  /*9910*/  ISETP.GE.AND P3, PT, R22, c[0x0][0x1d4], PT ;  /* 0x0000750016007a0c */ /* 0x008fe40003f66270 */
[C---:B-1----:R-:W-:Y:S02]  /*9920*/  IADD3 R16, P0, R6.reuse, R19, RZ ;  /* 0x0000001306107210 */ /* 0x042fe40007f1e0ff */
[----:B------:R-:W-:Y:S02]  /*9930*/  ISETP.GE.AND P4, PT, R21, c[0x0][0x1d4], PT ;  /* 0x0000750015007a0c */ /* 0x000fe40003f86270 */
[----:B------:R-:W-:Y:S02]  /*9940*/  IADD3 R12, P2, R6, R0, RZ ;  /* 0x00000000060c7210 */ /* 0x000fe40007f5e0ff */
[----:B------:R-:W-:-:S02]  /*9950*/  SHF.L.U64.HI R2, R2, 0x1, R23 ;  /* 0x0000000102027819 */ /* 0x000fc40000010217 */
[----:B------:R-:W-:Y:S01]  /*9960*/  IADD3 R6, P1, R7, R19, RZ ;  /* 0x0000001307067210 */ /* 0x000fe20007f3e0ff */
[--C-:B------:R-:W-:Y:S01]  /*9970*/  IMAD.X R17, R13, 0x1, R3.reuse, P0 ;  /* 0x000000010d117824 */ /* 0x100fe200000e0603 */
[----:B------:R-:W-:Y:S01]  /*9980*/  IADD3 R14, P0, R7, R0, RZ ;  /* 0x00000000070e7210 */ /* 0x000fe20007f1e0ff */
[--C-:B------:R-:W-:Y:S02]  /*9990*/  IMAD.X R13, R13, 0x1, R2.reuse, P2 ;  /* 0x000000010d0d7824 */ /* 0x100fe400010e0602 */
[C---:B------:R-:W-:Y:S01]  /*99a0*/  IMAD.X R7, R11.reuse, 0x1, R3, P1 ;  /* 0x000000010b077824 */ /* 0x040fe200008e0603 */
[----:B------:R1:W-:Y:S04]  /*99b0*/  LDGSTS.E.BYPASS.LTC128B.128 [R20+0x5080], [R16.64], !P3 ;  /* 0x0508000010147fae */ /* 0x0003e8000d901d46 */
[----:B------:R2:W-:Y:S04]  /*99c0*/  LDGSTS.E.BYPASS.LTC128B.128 [R20+0x6880], [R12.64], !P4 ;  /* 0x068800000c147fae */ /* 0x0005e8000e101d46 */
[----:B------:R3:W-:Y:S04]  /*99d0*/  LDGSTS.E.BYPASS.LTC128B.128 [R20+0x5880], [R6.64], !P3 ;  /* 0x0588000006147fae */ /* 0x0007e8000d901d46 */
[----:B---3--:R3:W5:Y:S04]  /*99e0*/  LDL R7, [R1+0xa0] ;  /* 0x0000a00001077983 */ /* 0x0087680000100800 */
[----:B--2---:R3:W2:Y:S04]  /*99f0*/  SHFL.IDX PT, R12, R4, 0x2, 0x181f ;  /* 0x00581f00040c7f89 */ /* 0x0046a800000e0000 */
[----:B------:R3:W4:Y:S01]  /*9a00*/  SHFL.IDX PT, R4, R18, 0x2, 0x181f ;  /* 0x00581f0012047f89 */ /* 0x00072200000e0000 */
[----:B------:R-:W-:Y:S01]  /*9a10*/  IADD3.X R15, R11, R2, RZ, P0, !PT ;  /* 0x000000020b0f7210 */ /* 0x000fe200007fe4ff */
[----:B------:R-:W-:Y:S01]  /*9a20*/  IMAD.MOV.U32 R6, RZ, RZ, R19 ;  /* 0x000000ffff067224 */ /* 0x000fe200078e0013 */
[----:B------:R-:W-:Y:S01]  /*9a30*/  SEL R11, RZ, 0x10, P3 ;  /* 0x00000010ff0b7807 */ /* 0x000fe20001800000 */
[----:B-1----:R-:W-:-:S02]  /*9a40*/  IMAD.MOV.U32 R16, RZ, RZ, R2 ;  /* 0x000000ffff107224 */ /* 0x002fc400078e0002 */
[----:B------:R1:W-:Y:S02]  /*9a50*/  LDGSTS.E.BYPASS.LTC128B.128 [R20+0x7080], [R14.64], !P4 ;  /* 0x070800000e147fae */ /* 0x0003e4000e101d46 */
[----:B-1----:R-:W-:Y:S01]  /*9a60*/  IMAD.MOV.U32 R15, RZ, RZ, R3 ;  /* 0x000000ffff0f7224 */ /* 0x002fe200078e0003 */
[----:B------:R-:W-:Y:S02]  /*9a70*/  MOV R14, R0 ;  /* 0x00000000000e7202 */ /* 0x000fe40000000f00 */
.L_x_1438:
[----:B--234-:R-:W2:Y:S01]  /*9a80*/  LDL R13, [R1+0x74] ;  /* 0x00007400010d7983 */ /* 0x01cea20000100800 */
[----:B------:R-:W-:Y:S02]  /*9a90*/  IADD3 R0, -R11, 0x10, RZ ;  /* 0x000000100b007810 */ /* 0x000fe40007ffe1ff */
[----:B-----5:R-:W-:Y:S02]  /*9aa0*/  IADD3 R2, -R7, 0x10, RZ ;  /* 0x0000001007027810 */ /* 0x020fe40007ffe1ff */
[----:B------:R-:W-:Y:S02]  /*9ab0*/  LOP3.LUT R0, R0, 0xf, RZ, 0xc0, !PT ;  /* 0x0000000f00007812 */ /* 0x000fe400078ec0ff */
[----:B------:R-:W-:-:S02]  /*9ac0*/  ISETP.NE.U32.AND P3, PT, R11, RZ, PT ;  /* 0x000000ff0b00720c */ /* 0x000fc40003f65070 */
[----:B------:R-:W-:Y:S02]  /*9ad0*/  IADD3 R6, P1, P0, R0, R4, R6 ;  /* 0x0000000400067210 */ /* 0x000fe4000783e006 */
[----:B------:R-:W-:Y:S02]  /*9ae0*/  LOP3.LUT R2, R2, 0xf, RZ, 0xc0, !PT ;  /* 0x0000000f02027812 */ /* 0x000fe400078ec0ff */
[----:B------:R-:W-:Y:S02]  /*9af0*/  ISETP.NE.U32.AND P2, PT, R7, RZ, PT ;  /* 0x000000ff0700720c */ /* 0x000fe40003f45070 */
[----:B------:R-:W-:Y:S02]  /*9b00*/  IADD3.X R7, RZ, R12, R15, P1, P0 ;  /* 0x0000000cff077210 */ /* 0x000fe40000fe040f */
[----:B------:R-:W-:-:S04]  /*9b10*/  IADD3 R2, P1, P0, R2, R4, R14 ;  /* 0x0000000402027210 */ /* 0x000fc8000783e00e */
[----:B------:R-:W-:Y:S01]  /*9b20*/  IADD3.X R3, RZ, R12, R16, P1, P0 ;  /* 0x0000000cff037210 */ /* 0x000fe20000fe0410 */
[----:B------:R-:W-:Y:S01]  /*9b30*/  @!PT LDS RZ, [RZ] ;  /* 0x00000000fffff984 */ /* 0x000fe20000000800 */
[----:B------:R-:W-:Y:S01]  /*9b40*/  @!PT LDS RZ, [RZ] ;  /* 0x00000000fffff984 */ /* 0x000fe20000000800 */
[----:B------:R-:W-:Y:S01]  /*9b50*/  @!PT LDS RZ, [RZ] ;  /* 0x00000000fffff984 */ /* 0x000fe20000000800 */
[----:B--2---:R1:W-:Y:S04]  /*9b60*/  LDGSTS.E.BYPASS.LTC128B.128.ZFILL [R13+0x6080], [R6.64], P3 ;  /* 0x06080000060d7fae */ /* 0x0043e80009941d46 */
[----:B------:R1:W-:Y:S04]  /*9b70*/  LDGSTS.E.BYPASS.LTC128B.128.ZFILL [R13+0x7880], [R2.64], P2 ;  /* 0x07880000020d7fae */ /* 0x0003e80009141d46 */
.L_x_1271:
[----:B------:R-:W-:Y:S05]  /*9b80*/  BSYNC B0 ;  /* 0x0000000000007941 */ /* 0x000fea0003800000 */
.L_x_1270:
[----:B------:R-:W2:Y:S04]  /*9b90*/  LDL R12, [R1+0x4] ;  /* 0x00000400010c7983 */ /* 0x000ea80000100800 */
[----:B------:R-:W3:Y:S01]  /*9ba0*/  LDL R15, [R1+0x8c] ;  /* 0x00008c00010f7983 */ /* 0x000ee20000100800 */
[----:B-----5:R-:W-:Y:S01]  /*9bb0*/  SHF.R.S32.HI R0, RZ, 0x1f, R120 ;  /* 0x0000001fff007819 */ /* 0x020fe20000011478 */
[----:B------:R-:W-:-:S02]  /*9bc0*/  IMAD.MOV.U32 R14, RZ, RZ, 0x1 ;  /* 0x00000001ff0e7424 */ /* 0x000fc400078e00ff */
[----:B------:R-:W0:Y:S01]  /*9bd0*/  LDGDEPBAR ;  /* 0x00000000000079af */ /* 0x000e220000000000 */
[CC--:B-1----:R-:W-:Y:S02]  /*9be0*/  LEA.HI R2, R0.reuse, R120.reuse, RZ, 0x2 ;  /* 0x0000007800027211 */ /* 0x0c2fe400078f10ff */
[----:B------:R-:W-:Y:S02]  /*9bf0*/  LEA.HI R0, R0, R120, RZ, 0x5 ;  /* 0x0000007800007211 */ /* 0x000fe400078f28ff */
[----:B------:R-:W-:Y:S02]  /*9c00*/  LOP3.LUT R2, R2, 0xfffffffc, RZ, 0xc0, !PT ;  /* 0xfffffffc02027812 */ /* 0x000fe400078ec0ff */
[----:B------:R-:W-:Y:S02]  /*9c10*/  LOP3.LUT R4, R0, 0xffffffe0, RZ, 0xc0, !PT ;  /* 0xffffffe000047812 */ /* 0x000fe400078ec0ff */
[----:B------:R-:W-:Y:S01]  /*9c20*/  SHF.R.S32.HI R6, RZ, 0x5, R0 ;  /* 0x00000005ff067819 */ /* 0x000fe20000011400 */
[C---:B------:R-:W-:Y:S01]  /*9c30*/  IMAD.IADD R3, R120.reuse, 0x1, -R2 ;  /* 0x0000000178037824 */ /* 0x040fe200078e0a02 */
[----:B------:R-:W-:Y:S01]  /*9c40*/  SHF.R.S32.HI R7, RZ, 0x1f, R0 ;  /* 0x0000001fff077819 */ /* 0x000fe20000011400 */
[----:B------:R-:W-:-:S03]  /*9c50*/  IMAD.IADD R0, R120, 0x1, -R4 ;  /* 0x0000000178007824 */ /* 0x000fc600078e0a04 */
[----:B------:R-:W-:Y:S02]  /*9c60*/  LEA.HI R4, R7, R6, RZ, 0x2 ;  /* 0x0000000607047211 */ /* 0x000fe400078f10ff */
[----:B------:R-:W-:Y:S02]  /*9c70*/  LEA.HI R2, R3, R3, RZ, 0x1 ;  /* 0x0000000303027211 */ /* 0x000fe400078f08ff */
[----:B------:R-:W-:Y:S02]  /*9c80*/  SHF.R.S32.HI R13, RZ, 0x1f, R0 ;  /* 0x0000001fff0d7819 */ /* 0x000fe40000011400 */
[----:B------:R-:W-:Y:S02]  /*9c90*/  LOP3.LUT R7, R4, 0xffffffc, RZ, 0xc0, !PT ;  /* 0x0ffffffc04077812 */ /* 0x000fe400078ec0ff */
[----:B------:R-:W-:Y:S02]  /*9ca0*/  LOP3.LUT R11, R2, 0x1ffffffe, RZ, 0xc0, !PT ;  /* 0x1ffffffe020b7812 */ /* 0x000fe400078ec0ff */
[----:B------:R-:W-:Y:S01]  /*9cb0*/  LEA.HI R4, R13, R0, RZ, 0x2 ;  /* 0x000000000d047211 */ /* 0x000fe200078f10ff */
[----:B------:R-:W-:-:S02]  /*9cc0*/  IMAD.IADD R6, R6, 0x1, -R7 ;  /* 0x0000000106067824 */ /* 0x000fc400078e0a07 */
[----:B------:R-:W-:Y:S01]  /*9cd0*/  IMAD.IADD R7, R3, 0x1, -R11 ;  /* 0x0000000103077824 */ /* 0x000fe200078e0a0b */
[----:B------:R-:W-:Y:S01]  /*9ce0*/  LOP3.LUT R3, R4, 0x7ffffffc, RZ, 0xc0, !PT ;  /* 0x7ffffffc04037812 */ /* 0x000fe200078ec0ff */
[----:B------:R-:W-:Y:S01]  /*9cf0*/  IMAD.SHL.U32 R2, R2, 0x20, RZ ;  /* 0x0000002002027824 */ /* 0x000fe200078e00ff */
[----:B------:R-:W-:-:S03]  /*9d00*/  SHF.R.S32.HI R17, RZ, 0x2, R4 ;  /* 0x00000002ff117819 */ /* 0x000fc60000011404 */
[----:B------:R-:W-:Y:S01]  /*9d10*/  IMAD.IADD R3, R0, 0x1, -R3 ;  /* 0x0000000100037824 */ /* 0x000fe200078e0a03 */
[----:B------:R-:W-:Y:S01]  /*9d20*/  LOP3.LUT R11, R2, 0xffffffc0, RZ, 0xc0, !PT ;  /* 0xffffffc0020b7812 */ /* 0x000fe200078ec0ff */
[----:B------:R-:W-:Y:S02]  /*9d30*/  IMAD.SHL.U32 R4, R7, 0x8, RZ ;  /* 0x0000000807047824 */ /* 0x000fe400078e00ff */
[----:B------:R-:W-:Y:S02]  /*9d40*/  IMAD.SHL.U32 R16, R6, 0x10, RZ ;  /* 0x0000001006107824 */ /* 0x000fe400078e00ff */
[----:B------:R-:W-:Y:S01]  /*9d50*/  IMAD.SHL.U32 R7, R3, 0x2, RZ ;  /* 0x0000000203077824 */ /* 0x000fe200078e00ff */
[----:B------:R-:W-:Y:S01]  /*9d60*/  STL [R1+0xe0], R17 ;  /* 0x0000e01101007387 */ /* 0x000fe20000100800 */
[----:B------:R-:W-:-:S03]  /*9d70*/  ISETP.NE.AND P0, PT, R14, c[0x0][0x2c4], PT ;  /* 0x0000b1000e007a0c */ /* 0x000fc60003f05270 */
[----:B------:R-:W-:Y:S04]  /*9d80*/  STL [R1+0xdc], R16 ;  /* 0x0000dc1001007387 */ /* 0x000fe80000100800 */
[----:B------:R-:W-:Y:S04]  /*9d90*/  STL [R1+0xd8], R11 ;  /* 0x0000d80b01007387 */ /* 0x000fe80000100800 */
[----:B------:R-:W-:Y:S01]  /*9da0*/  STL [R1+0xb0], R7 ;  /* 0x0000b00701007387 */ /* 0x000fe20000100800 */
[----:B------:R-:W-:-:S03]  /*9db0*/  IMAD.IADD R0, R121, 0x1, R5 ;  /* 0x0000000179007824 */ /* 0x000fc600078e0205 */
[----:B------:R1:W-:Y:S01]  /*9dc0*/  STL [R1+0xcc], R4 ;  /* 0x0000cc0401007387 */ /* 0x0003e20000100800 */
[--C-:B------:R-:W-:Y:S02]  /*9dd0*/  IMAD.IADD R24, R0, 0x1, -R7.reuse ;  /* 0x0000000100187824 */ /* 0x100fe400078e0a07 */
[----:B------:R-:W-:Y:S02]  /*9de0*/  IMAD.IADD R25, R121, 0x1, -R7 ;  /* 0x0000000179197824 */ /* 0x000fe400078e0a07 */
[----:B--2---:R-:W-:-:S05]  /*9df0*/  IMAD R2, R12, 0x80, R17 ;  /* 0x000000800c027824 */ /* 0x004fca00078e0211 */
[----:B------:R-:W-:-:S05]  /*9e00*/  IADD3 R2, R11, R2, R16 ;  /* 0x000000020b027210 */ /* 0x000fca0007ffe010 */
[----:B------:R-:W-:Y:S01]  /*9e10*/  IMAD.IADD R6, R4, 0x1, R2 ;  /* 0x0000000104067824 */ /* 0x000fe200078e0202 */
[----:B------:R-:W-:Y:S02]  /*9e20*/  IADD3 R2, -R7, 0x1, R0 ;  /* 0x0000000107027810 */ /* 0x000fe40007ffe100 */
[----:B-1----:R-:W-:Y:S01]  /*9e30*/  LOP3.LUT R4, RZ, c[0x0][0x324], RZ, 0x33, !PT ;  /* 0x0000c900ff047a12 */ /* 0x002fe200078e33ff */
[----:B------:R-:W-:-:S04]  /*9e40*/  @P0 IMAD.HI.U32 R3, R6, c[0x0][0x2c8], RZ ;  /* 0x0000b20006030a27 */ /* 0x000fc800078e00ff */
[----:B---3--:R-:W-:Y:S01]  /*9e50*/  IMAD.IADD R2, R2, 0x1, -R15 ;  /* 0x0000000102027824 */ /* 0x008fe200078e0a0f */
[----:B------:R-:W-:-:S03]  /*9e60*/  @P0 SHF.R.U32.HI R6, RZ, c[0x0][0x2cc], R3 ;  /* 0x0000b300ff060a19 */ /* 0x000fc60000011603 */
[C---:B------:R-:W-:Y:S01]  /*9e70*/  IMAD.IADD R23, R2.reuse, 0x1, R4 ;  /* 0x0000000102177824 */ /* 0x040fe200078e0204 */
[----:B------:R-:W-:Y:S01]  /*9e80*/  IADD3 R22, R2, c[0x0][0x328], RZ ;  /* 0x0000ca0002167a10 */ /* 0x000fe20007ffe0ff */
[----:B------:R-:W-:Y:S05]  /*9e90*/  BRA.DIV ~URZ, `(.L_x_1274) ;  /* 0x00015db27f007947 */ /* 0x000fea000b800000 */
[----:B------:R1:W2:Y:S02]  /*9ea0*/  SHFL.IDX PT, R3, R6, RZ, 0x1c1f ;  /* 0x001c1fff06037589 */ /* 0x0002a400000e0000 */
.L_x_1439:
[----:B------:R-:W-:Y:S01]  /*9eb0*/  FMUL.FTZ R0, R41, c[0x0][0x320] ;  /* 0x0000c80029007a20 */ /* 0x000fe20000410000 */
[----:B------:R-:W-:Y:S02]  /*9ec0*/  MOV R51, 0x1 ;  /* 0x0000000100337802 */ /* 0x000fe40000000f00 */
[----:B--2---:R-:W-:Y:S01]  /*9ed0*/  IADD3 R2, R22, R3, RZ ;  /* 0x0000000316027210 */ /* 0x004fe20007ffe0ff */
[----:B------:R2:W3:Y:S01]  /*9ee0*/  MUFU.TANH R21, R0 ;  /* 0x0000000000157308 */ /* 0x0004e20000002400 */
[----:B------:R-:W-:Y:S02]  /*9ef0*/  ISETP.LE.AND P0, PT, R51, c[0x0][0x32c], PT ;  /* 0x0000cb0033007a0c */ /* 0x000fe40003f03270 */
[----:B------:R-:W-:Y:S02]  /*9f00*/  LOP3.LUT R229, R229, 0xfffffdff, RZ, 0xc0, !PT ;  /* 0xfffffdffe5e57812 */ /* 0x000fe400078ec0ff */
[----:B------:R-:W-:-:S09]  /*9f10*/  IMNMX R2, R24, R2, PT ;  /* 0x0000000218027217 */ /* 0x000fd20003800200 */
[----:B------:R-:W-:Y:S01]  /*9f20*/  @P0 LOP3.LUT R229, R229, 0x200, RZ, 0xfc, !PT ;  /* 0x00000200e5e50812 */ /* 0x000fe200078efcff */
[----:B--2---:R-:W-:-:S04]  /*9f30*/  FMUL.FTZ R0, R36, c[0x0][0x320] ;  /* 0x0000c80024007a20 */ /* 0x004fc80000410000 */
[----:B------:R2:W4:Y:S02]  /*9f40*/  MUFU.TANH R20, R0 ;  /* 0x0000000000147308 */ /* 0x0005240000002400 */
[----:B--2---:R-:W-:-:S06]  /*9f50*/  FMUL.FTZ R0, R37, c[0x0][0x320] ;  /* 0x0000c80025007a20 */ /* 0x004fcc0000410000 */
[----:B------:R2:W1:Y:S02]  /*9f60*/  MUFU.TANH R19, R0 ;  /* 0x0000000000137308 */ /* 0x0004640000002400 */
        /* <DEDUP_REMOVED lines=18> */
[----:B--2---:R-:W-:Y:S01]  /*a090*/  IADD3 R0, R23, R3, RZ ;  /* 0x0000000317007210 */ /* 0x004fe20007ffe0ff */
[----:B------:R-:W-:Y:S05]  /*a0a0*/  @!P0 BRA `(.L_x_1275) ;  /* 0x0000013000008947 */ /* 0x000fea0003800000 */
[----:B-1-34-:R-:W2:Y:S01]  /*a0b0*/  LDL R4, [R1+0x8c] ;  /* 0x00008c0001047983 */ /* 0x01aea20000100800 */
[----:B------:R-:W-:Y:S01]  /*a0c0*/  BSSY B0, `(.L_x_1276) ;  /* 0x000000d000007945 */ /* 0x000fe20003800000 */
[----:B--2---:R-:W-:-:S04]  /*a0d0*/  IADD3 R3, -R4, R5, R3 ;  /* 0x0000000504037210 */ /* 0x004fc80007ffe103 */
[----:B------:R-:W-:-:S13]  /*a0e0*/  ISETP.GT.AND P0, PT, R3, -0x1, PT ;  /* 0xffffffff0300780c */ /* 0x000fda0003f04270 */
[----:B------:R-:W-:Y:S05]  /*a0f0*/  @P0 BRA `(.L_x_1277) ;  /* 0x0000006000000947 */ /* 0x000fea0003800000 */
[----:B------:R-:W-:Y:S02]  /*a100*/  ISETP.NE.AND P0, PT, R51, c[0x0][0x32c], PT ;  /* 0x0000cb0033007a0c */ /* 0x000fe40003f05270 */
[----:B------:R-:W-:-:S11]  /*a110*/  LOP3.LUT R3, RZ, R3, RZ, 0x33, !PT ;  /* 0x00000003ff037212 */ /* 0x000fd600078e33ff */
[----:B------:R-:W-:-:S05]  /*a120*/  @P0 IMAD.HI.U32 R4, R3, c[0x0][0x330], RZ ;  /* 0x0000cc0003040a27 */ /* 0x000fca00078e00ff */
[----:B------:R-:W-:-:S04]  /*a130*/  @P0 SHF.R.U32.HI R3, RZ, c[0x0][0x334], R4 ;  /* 0x0000cd00ff030a19 */ /* 0x000fc80000011604 */
[----:B------:R-:W-:Y:S01]  /*a140*/  LOP3.LUT R3, RZ, R3, RZ, 0x33, !PT ;  /* 0x00000003ff037212 */ /* 0x000fe200078e33ff */
[----:B------:R-:W-:Y:S05]  /*a150*/  BRA `(.L_x_1278) ;  /* 0x0000003000007947 */ /* 0x000fea0003800000 */
.L_x_1277:
[----:B------:R-:W-:-:S13]  /*a160*/  ISETP.NE.AND P0, PT, R51, c[0x0][0x32c], PT ;  /* 0x0000cb0033007a0c */ /* 0x000fda0003f05270 */
[----:B------:R-:W-:-:S05]  /*a170*/  @P0 IMAD.HI.U32 R4, R3, c[0x0][0x330], RZ ;  /* 0x0000cc0003040a27 */ /* 0x000fca00078e00ff */
[----:B------:R-:W-:Y:S02]  /*a180*/  @P0 SHF.R.U32.HI R3, RZ, c[0x0][0x334], R4 ;  /* 0x0000cd00ff030a19 */ /* 0x000fe40000011604 */
.L_x_1278:
[----:B------:R-:W-:Y:S05]  /*a190*/  BSYNC B0 ;  /* 0x0000000000007941 */ /* 0x000fea0003800000 */
.L_x_1276:
[----:B------:R-:W-:-:S05]  /*a1a0*/  IMAD R3, R3, c[0x0][0x32c], R25 ;  /* 0x0000cb0003037a24 */ /* 0x000fca00078e0219 */
[----:B------:R-:W-:Y:S02]  /*a1b0*/  IADD3 R4, R3, c[0x0][0x32c], RZ ;  /* 0x0000cb0003047a10 */ /* 0x000fe40007ffe0ff */
[----:B------:R-:W-:Y:S02]  /*a1c0*/  IMNMX R0, R0, R3, !PT ;  /* 0x0000000300007217 */ /* 0x000fe40007800200 */
[----:B------:R-:W-:Y:S02]  /*a1d0*/  IMNMX R2, R2, R4, PT ;  /* 0x0000000402027217 */ /* 0x000fe40003800200 */
.L_x_1275:
[----:B-1-34-:R-:W-:Y:S02]  /*a1e0*/  ISETP.GE.AND P0, PT, R121, 0x2, PT ;  /* 0x000000027900780c */ /* 0x01afe40003f06270 */
[----:B------:R-:W-:Y:S02]  /*a1f0*/  LOP3.LUT R229, R229, 0xfffffff7, RZ, 0xc0, !PT ;  /* 0xfffffff7e5e57812 */ /* 0x000fe400078ec0ff */
[C---:B------:R-:W-:Y:S02]  /*a200*/  ISETP.GE.AND P1, PT, R121.reuse, 0x9, PT ;  /* 0x000000097900780c */ /* 0x040fe40003f26270 */
[----:B------:R-:W-:-:S02]  /*a210*/  ISETP.GE.AND P6, PT, R121, 0x19, PT ;  /* 0x000000197900780c */ /* 0x000fc40003fc6270 */
[C---:B------:R-:W-:Y:S02]  /*a220*/  ISETP.GE.AND P5, PT, R121.reuse, 0x1a, PT ;  /* 0x0000001a7900780c */ /* 0x040fe40003fa6270 */
[C---:B------:R-:W-:Y:S02]  /*a230*/  ISETP.GE.AND P4, PT, R121.reuse, 0x21, PT ;  /* 0x000000217900780c */ /* 0x040fe40003f86270 */
[----:B------:R-:W-:Y:S02]  /*a240*/  ISETP.GE.AND P3, PT, R121, 0x29, PT ;  /* 0x000000297900780c */ /* 0x000fe40003f66270 */
[----:B------:R-:W-:Y:S02]  /*a250*/  @P0 LOP3.LUT R229, R229, 0x8, RZ, 0xfc, !PT ;  /* 0x00000008e5e50812 */ /* 0x000fe400078efcff */
[----:B------:R-:W-:Y:S02]  /*a260*/  ISETP.GT.AND P0, PT, R0, 0x1, !P0 ;  /* 0x000000010000780c */ /* 0x000fe40004704270 */
[----:B------:R-:W-:-:S02]  /*a270*/  LOP3.LUT R229, R229, 0xffffffef, RZ, 0xc0, !PT ;  /* 0xffffffefe5e57812 */ /* 0x000fc400078ec0ff */
[----:B------:R-:W-:Y:S02]  /*a280*/  ISETP.LT.OR P0, PT, R2, 0x2, P0 ;  /* 0x000000020200780c */ /* 0x000fe40000701670 */
[----:B------:R-:W-:Y:S02]  /*a290*/  @P1 LOP3.LUT R229, R229, 0x10, RZ, 0xfc, !PT ;  /* 0x00000010e5e51812 */ /* 0x000fe400078efcff */
[----:B------:R-:W-:Y:S02]  /*a2a0*/  FSEL R52, R11, -INF , !P0 ;  /* 0xff8000000b347808 */ /* 0x000fe40004000000 */
[----:B------:R-:W-:Y:S02]  /*a2b0*/  ISETP.GT.AND P0, PT, R0, 0x8, !P1 ;  /* 0x000000080000780c */ /* 0x000fe40004f04270 */
[----:B------:R-:W-:Y:S02]  /*a2c0*/  ISETP.GE.AND P1, PT, R121, 0xa, PT ;  /* 0x0000000a7900780c */ /* 0x000fe40003f26270 */
[----:B------:R-:W-:-:S02]  /*a2d0*/  ISETP.LT.OR P0, PT, R2, 0x9, P0 ;  /* 0x000000090200780c */ /* 0x000fc40000701670 */
[----:B------:R-:W-:Y:S02]  /*a2e0*/  LOP3.LUT R229, R229, 0xfffffffb, RZ, 0xc0, !PT ;  /* 0xfffffffbe5e57812 */ /* 0x000fe400078ec0ff */
[----:B------:R-:W-:Y:S02]  /*a2f0*/  FSEL R62, R7, -INF , !P0 ;  /* 0xff800000073e7808 */ /* 0x000fe40004000000 */
[----:B------:R-:W-:Y:S02]  /*a300*/  ISETP.GT.AND P0, PT, R0, 0x9, !P1 ;  /* 0x000000090000780c */ /* 0x000fe40004f04270 */
[----:B------:R-:W-:Y:S02]  /*a310*/  ISETP.GE.AND P2, PT, R121, 0x1, PT ;  /* 0x000000017900780c */ /* 0x000fe40003f46270 */
[----:B------:R-:W-:Y:S02]  /*a320*/  ISETP.LT.OR P0, PT, R2, 0xa, P0 ;  /* 0x0000000a0200780c */ /* 0x000fe40000701670 */
[----:B------:R-:W-:-:S02]  /*a330*/  @P1 LOP3.LUT R229, R229, 0x4, RZ, 0xfc, !PT ;  /* 0x00000004e5e51812 */ /* 0x000fc400078efcff */
[----:B------:R-:W-:Y:S02]  /*a340*/  ISETP.GE.AND P1, PT, R121, 0x11, PT ;  /* 0x000000117900780c */ /* 0x000fe40003f26270 */
[----:B------:R-:W-:Y:S02]  /*a350*/  FSEL R61, R21, -INF , !P0 ;  /* 0xff800000153d7808 */ /* 0x000fe40004000000 */
[----:B------:R-:W-:Y:S02]  /*a360*/  LOP3.LUT R229, R229, 0xfffffffd, RZ, 0xc0, !PT ;  /* 0xfffffffde5e57812 */ /* 0x000fe400078ec0ff */
[----:B------:R-:W-:-:S04]  /*a370*/  ISETP.GT.AND P0, PT, R0, 0x10, !P1 ;  /* 0x000000100000780c */ /* 0x000fc80004f04270 */
[----:B------:R-:W-:-:S03]  /*a380*/  ISETP.LT.OR P0, PT, R2, 0x11, P0 ;  /* 0x000000110200780c */ /* 0x000fc60000701670 */
[----:B------:R-:W-:Y:S02]  /*a390*/  @P1 LOP3.LUT R229, R229, 0x2, RZ, 0xfc, !PT ;  /* 0x00000002e5e51812 */ /* 0x000fe400078efcff */
[----:B------:R-:W-:Y:S02]  /*a3a0*/  ISETP.GE.AND P1, PT, R121, 0x12, PT ;  /* 0x000000127900780c */ /* 0x000fe40003f26270 */
[----:B------:R-:W-:Y:S02]  /*a3b0*/  FSEL R60, R20, -INF , !P0 ;  /* 0xff800000143c7808 */ /* 0x000fe40004000000 */
[----:B------:R-:W-:Y:S02]  /*a3c0*/  ISETP.GT.AND P0, PT, R0, 0x11, !P1 ;  /* 0x000000110000780c */ /* 0x000fe40004f04270 */
[----:B------:R-:W-:Y:S02]  /*a3d0*/  LOP3.LUT R229, R229, 0xfffffffe, RZ, 0xc0, !PT ;  /* 0xfffffffee5e57812 */ /* 0x000fe400078ec0ff */
[----:B------:R-:W-:-:S04]  /*a3e0*/  ISETP.LT.OR P0, PT, R2, 0x12, P0 ;  /* 0x000000120200780c */ /* 0x000fc80000701670 */
[----:B------:R-:W-:Y:S02]  /*a3f0*/  FSEL R59, R19, -INF , !P0 ;  /* 0xff800000133b7808 */ /* 0x000fe40004000000 */
[----:B------:R-:W-:Y:S02]  /*a400*/  ISETP.GT.AND P0, PT, R0, 0x18, !P6 ;  /* 0x000000180000780c */ /* 0x000fe40007704270 */
[----:B------:R-:W-:Y:S02]  /*a410*/  @P1 LOP3.LUT R229, R229, 0x1, RZ, 0xfc, !PT ;  /* 0x00000001e5e51812 */ /* 0x000fe400078efcff */
[----:B------:R-:W-:Y:S02]  /*a420*/  ISETP.LT.OR P0, PT, R2, 0x19, P0 ;  /* 0x000000190200780c */ /* 0x000fe40000701670 */
[----:B------:R-:W-:Y:S02]  /*a430*/  ISETP.GE.AND P1, PT, R121, 0x22, PT ;  /* 0x000000227900780c */ /* 0x000fe40003f26270 */
[----:B------:R-:W-:-:S02]  /*a440*/  FSEL R58, R18, -INF , !P0 ;  /* 0xff800000123a7808 */ /* 0x000fc40004000000 */
[----:B------:R-:W-:Y:S02]  /*a450*/  ISETP.GT.AND P0, PT, R0, 0x19, !P5 ;  /* 0x000000190000780c */ /* 0x000fe40006f04270 */
[----:B------:R-:W-:Y:S02]  /*a460*/  LOP3.LUT R229, R229, 0xffffffdf, RZ, 0xc0, !PT ;  /* 0xffffffdfe5e57812 */ /* 0x000fe400078ec0ff */
        /* <DEDUP_REMOVED lines=11> */
[----:B------:R-:W-:-:S04]  /*a520*/  ISETP.GT.AND P0, PT, R0, RZ, !P2 ;  /* 0x000000ff0000720c */ /* 0x000fc80005704270 */
[----:B------:R-:W-:-:S04]  /*a530*/  ISETP.LT.OR P0, PT, R2, 0x1, P0 ;  /* 0x000000010200780c */ /* 0x000fc80000701670 */
[----:B------:R-:W-:Y:S02]  /*a540*/  FSEL R50, R12, -INF , !P0 ;  /* 0xff8000000c327808 */ /* 0x000fe40004000000 */
[----:B------:R-:W-:-:S13]  /*a550*/  ISETP.GE.AND P0, PT, R121, 0x2a, PT ;  /* 0x0000002a7900780c */ /* 0x000fda0003f06270 */
[----:B------:R-:W-:Y:S02]  /*a560*/  @P0 LOP3.LUT R229, R229, 0x20, RZ, 0xfc, !PT ;  /* 0x00000020e5e50812 */ /* 0x000fe400078efcff */
[----:B------:R-:W-:-:S04]  /*a570*/  ISETP.GT.AND P0, PT, R0, 0x29, !P0 ;  /* 0x000000290000780c */ /* 0x000fc80004704270 */
[----:B------:R-:W-:-:S04]  /*a580*/  ISETP.LT.OR P0, PT, R2, 0x2a, P0 ;  /* 0x0000002a0200780c */ /* 0x000fc80000701670 */
[----:B------:R-:W-:Y:S01]  /*a590*/  FSEL R53, R13, -INF , !P0 ;  /* 0xff8000000d357808 */ /* 0x000fe20004000000 */
[----:B------:R-:W-:Y:S06]  /*a5a0*/  BRA.DIV ~URZ, `(.L_x_1279) ;  /* 0x000157227f007947 */ /* 0x000fec000b800000 */
[----:B------:R1:W2:Y:S02]  /*a5b0*/  SHFL.IDX PT, R3, R6, 0x1, 0x1c1f ;  /* 0x003c1f0006037f89 */ /* 0x0002a400000e0000 */
.L_x_1440:
[----:B------:R-:W-:Y:S01]  /*a5c0*/  FMUL.FTZ R0, R47, c[0x0][0x320] ;  /* 0x0000c8002f007a20 */ /* 0x000fe20000410000 */
[----:B------:R-:W-:Y:S02]  /*a5d0*/  ISETP.LE.AND P0, PT, R51, c[0x0][0x32c], PT ;  /* 0x0000cb0033007a0c */ /* 0x000fe40003f03270 */
[----:B--2---:R-:W-:Y:S01]  /*a5e0*/  IADD3 R2, R22, R3, RZ ;  /* 0x0000000316027210 */ /* 0x004fe20007ffe0ff */
[----:B------:R2:W3:Y:S03]  /*a5f0*/  MUFU.TANH R21, R0 ;  /* 0x0000000000157308 */ /* 0x0004e60000002400 */
[----:B------:R-:W-:Y:S01]  /*a600*/  IMNMX R2, R24, R2, PT ;  /* 0x0000000218027217 */ /* 0x000fe20003800200 */
        /* <DEDUP_REMOVED lines=36> */
.L_x_1282:
[----:B------:R-:W-:-:S04]  /*a850*/  MOV R4, 0x1 ;  /* 0x0000000100047802 */ /* 0x000fc80000000f00 */
[----:B------:R-:W-:-:S13]  /*a860*/  ISETP.NE.AND P0, PT, R4, c[0x0][0x32c], PT ;  /* 0x0000cb0004007a0c */ /* 0x000fda0003f05270 */
[----:B------:R-:W-:-:S05]  /*a870*/  @P0 IMAD.HI.U32 R4, R3, c[0x0][0x330], RZ ;  /* 0x0000cc0003040a27 */ /* 0x000fca00078e00ff */
[----:B------:R-:W-:Y:S02]  /*a880*/  @P0 SHF.R.U32.HI R3, RZ, c[0x0][0x334], R4 ;  /* 0x0000cd00ff030a19 */ /* 0x000fe40000011604 */
.L_x_1283:
[----:B------:R-:W-:Y:S05]  /*a890*/  BSYNC B0 ;  /* 0x0000000000007941 */ /* 0x000fea0003800000 */
.L_x_1281:
[----:B------:R-:W-:-:S05]  /*a8a0*/  IMAD R3, R3, c[0x0][0x32c], R25 ;  /* 0x0000cb0003037a24 */ /* 0x000fca00078e0219 */
[----:B------:R-:W-:Y:S02]  /*a8b0*/  IADD3 R4, R3, c[0x0][0x32c], RZ ;  /* 0x0000cb0003047a10 */ /* 0x000fe40007ffe0ff */
[----:B------:R-:W-:Y:S02]  /*a8c0*/  IMNMX R0, R0, R3, !PT ;  /* 0x0000000300007217 */ /* 0x000fe40007800200 */
[----:B------:R-:W-:Y:S02]  /*a8d0*/  IMNMX R2, R2, R4, PT ;  /* 0x0000000402027217 */ /* 0x000fe40003800200 */
.L_x_1280:
[----:B-1-34-:R-:W-:-:S04]  /*a8e0*/  LOP3.LUT P0, RZ, R229, 0x8, RZ, 0xc0, !PT ;  /* 0x00000008e5ff7812 */ /* 0x01afc8000780c0ff */
[----:B------:R-:W-:-:S04]  /*a8f0*/  ISETP.GT.AND P0, PT, R0, 0x1, !P0 ;  /* 0x000000010000780c */ /* 0x000fc80004704270 */
[----:B------:R-:W-:-:S04]  /*a900*/  ISETP.LT.OR P0, PT, R2, 0x2, P0 ;  /* 0x000000020200780c */ /* 0x000fc80000701670 */
[----:B------:R-:W-:Y:S02]  /*a910*/  FSEL R39, R14, -INF , !P0 ;  /* 0xff8000000e277808 */ /* 0x000fe40004000000 */
[----:B------:R-:W-:-:S04]  /*a920*/  LOP3.LUT P0, RZ, R229, 0x10, RZ, 0xc0, !PT ;  /* 0x00000010e5ff7812 */ /* 0x000fc8000780c0ff */
        /* <DEDUP_REMOVED lines=33> */
[----:B------:R-:W-:-:S04]  /*ab40*/  LOP3.LUT P0, RZ, R229, 0x20, RZ, 0xc0, !PT ;  /* 0x00000020e5ff7812 */ /* 0x000fc8000780c0ff */
[----:B------:R-:W-:-:S04]  /*ab50*/  ISETP.GT.AND P0, PT, R0, 0x29, !P0 ;  /* 0x000000290000780c */ /* 0x000fc80004704270 */
[----:B------:R-:W-:-:S04]  /*ab60*/  ISETP.LT.OR P0, PT, R2, 0x2a, P0 ;  /* 0x0000002a0200780c */ /* 0x000fc80000701670 */
[----:B------:R-:W-:Y:S01]  /*ab70*/  FSEL R40, R18, -INF , !P0 ;  /* 0xff80000012287808 */ /* 0x000fe20004000000 */
[----:B------:R-:W-:Y:S06]  /*ab80*/  BRA.DIV ~URZ, `(.L_x_1284) ;  /* 0x000151d27f007947 */ /* 0x000fec000b800000 */
[----:B------:R1:W2:Y:S02]  /*ab90*/  SHFL.IDX PT, R3, R6, 0x2, 0x1c1f ;  /* 0x005c1f0006037f89 */ /* 0x0002a400000e0000 */
.L_x_1441:
        /* <DEDUP_REMOVED lines=41> */
.L_x_1287:
[----:B------:R-:W-:-:S04]  /*ae30*/  MOV R4, 0x1 ;  /* 0x0000000100047802 */ /* 0x000fc80000000f00 */
[----:B------:R-:W-:-:S13]  /*ae40*/  ISETP.NE.AND P0, PT, R4, c[0x0][0x32c], PT ;  /* 0x0000cb0004007a0c */ /* 0x000fda0003f05270 */
[----:B------:R-:W-:-:S05]  /*ae50*/  @P0 IMAD.HI.U32 R4, R3, c[0x0][0x330], RZ ;  /* 0x0000cc0003040a27 */ /* 0x000fca00078e00ff */
[----:B------:R-:W-:Y:S02]  /*ae60*/  @P0 SHF.R.U32.HI R3, RZ, c[0x0][0x334], R4 ;  /* 0x0000cd00ff030a19 */ /* 0x000fe40000011604 */
.L_x_1288:
[----:B------:R-:W-:Y:S05]  /*ae70*/  BSYNC B0 ;  /* 0x0000000000007941 */ /* 0x000fea0003800000 */
.L_x_1286:
[----:B------:R-:W-:-:S05]  /*ae80*/  IMAD R3, R3, c[0x0][0x32c], R25 ;  /* 0x0000cb0003037a24 */ /* 0x000fca00078e0219 */
[----:B------:R-:W-:Y:S02]  /*ae90*/  IADD3 R4, R3, c[0x0][0x32c], RZ ;  /* 0x0000cb0003047a10 */ /* 0x000fe40007ffe0ff */
[----:B------:R-:W-:Y:S02]  /*aea0*/  IMNMX R0, R0, R3, !PT ;  /* 0x0000000300007217 */ /* 0x000fe40007800200 */
[----:B------:R-:W-:Y:S02]  /*aeb0*/  IMNMX R2, R2, R4, PT ;  /* 0x0000000402027217 */ /* 0x000fe40003800200 */
.L_x_1285:
        /* <DEDUP_REMOVED lines=44> */
.L_x_1442:
        /* <DEDUP_REMOVED lines=26> */
[----:B-1----:R1:W2:Y:S02]  /*b320*/  MUFU.TANH R6, R0 ;  /* 0x0000000000067308 */ /* 0x0022a40000002400 */
[----:B-1----:R-:W-:Y:S01]  /*b330*/  IADD3 R0, R23, R3, RZ ;  /* 0x0000000317007210 */ /* 0x002fe20007ffe0ff */
[----:B------:R-:W-:Y:S05]  /*b340*/  @!P0 BRA `(.L_x_1290) ;  /* 0x0000015000008947 */ /* 0x000fea0003800000 */
[----:B--234-:R-:W2:Y:S01]  /*b350*/  LDL R4, [R1+0x8c] ;  /* 0x00008c0001047983 */ /* 0x01cea20000100800 */
        /* <DEDUP_REMOVED lines=11> */
.L_x_1292:
[----:B------:R-:W-:-:S04]  /*b410*/  MOV R4, 0x1 ;  /* 0x0000000100047802 */ /* 0x000fc80000000f00 */
[----:B------:R-:W-:-:S13]  /*b420*/  ISETP.NE.AND P0, PT, R4, c[0x0][0x32c], PT ;  /* 0x0000cb0004007a0c */ /* 0x000fda0003f05270 */
[----:B------:R-:W-:-:S05]  /*b430*/  @P0 IMAD.HI.U32 R4, R3, c[0x0][0x330], RZ ;  /* 0x0000cc0003040a27 */ /* 0x000fca00078e00ff */
[----:B------:R-:W-:Y:S02]  /*b440*/  @P0 SHF.R.U32.HI R3, RZ, c[0x0][0x334], R4 ;  /* 0x0000cd00ff030a19 */ /* 0x000fe40000011604 */
.L_x_1293:
[----:B------:R-:W-:Y:S05]  /*b450*/  BSYNC B0 ;  /* 0x0000000000007941 */ /* 0x000fea0003800000 */
.L_x_1291:
[----:B------:R-:W-:-:S05]  /*b460*/  IMAD R3, R3, c[0x0][0x32c], R25 ;  /* 0x0000cb0003037a24 */ /* 0x000fca00078e0219 */
[----:B------:R-:W-:Y:S02]  /*b470*/  IADD3 R4, R3, c[0x0][0x32c], RZ ;  /* 0x0000cb0003047a10 */ /* 0x000fe40007ffe0ff */
[----:B------:R-:W-:Y:S02]  /*b480*/  IMNMX R0, R0, R3, !PT ;  /* 0x0000000300007217 */ /* 0x000fe40007800200 */
[----:B------:R-:W-:Y:S02]  /*b490*/  IMNMX R2, R2, R4, PT ;  /* 0x0000000402027217 */ /* 0x000fe40003800200 */
.L_x_1290:
[----:B--234-:R-:W-:Y:S02]  /*b4a0*/  LOP3.LUT P0, RZ, R229, 0x8, RZ, 0xc0, !PT ;  /* 0x00000008e5ff7812 */ /* 0x01cfe4000780c0ff */
[C---:B------:R-:W-:Y:S02]  /*b4b0*/  ISETP.GT.AND P1, PT, R0.reuse, 0x21, !P1 ;  /* 0x000000210000780c */ /* 0x040fe40004f24270 */
[C---:B------:R-:W-:Y:S02]  /*b4c0*/  ISETP.GT.AND P0, PT, R0.reuse, 0x1, !P0 ;  /* 0x000000010000780c */ /* 0x040fe40004704270 */
[----:B------:R-:W-:-:S02]  /*b4d0*/  ISETP.GT.AND P2, PT, R0, RZ, !P2 ;  /* 0x000000ff0000720c */ /* 0x000fc40005744270 */
[C---:B------:R-:W-:Y:S02]  /*b4e0*/  ISETP.LT.OR P0, PT, R2.reuse, 0x2, P0 ;  /* 0x000000020200780c */ /* 0x040fe40000701670 */
[----:B------:R-:W-:Y:S02]  /*b4f0*/  ISETP.LT.OR P2, PT, R2, 0x1, P2 ;  /* 0x000000010200780c */ /* 0x000fe40001741670 */
[----:B------:R-:W-:Y:S02]  /*b500*/  FSEL R13, R13, -INF , !P0 ;  /* 0xff8000000d0d7808 */ /* 0x000fe40004000000 */
[----:B------:R-:W-:Y:S02]  /*b510*/  LOP3.LUT P0, RZ, R229, 0x10, RZ, 0xc0, !PT ;  /* 0x00000010e5ff7812 */ /* 0x000fe4000780c0ff */
[----:B------:R-:W-:Y:S02]  /*b520*/  FMNMX.FTZ R3, R50, R52, !PT ;  /* 0x0000003432037209 */ /* 0x000fe40007810000 */
[----:B------:R-:W-:-:S02]  /*b530*/  ISETP.GT.AND P0, PT, R0, 0x8, !P0 ;  /* 0x000000080000780c */ /* 0x000fc40004704270 */
[----:B------:R-:W-:Y:S02]  /*b540*/  FSEL R12, R12, -INF , !P2 ;  /* 0xff8000000c0c7808 */ /* 0x000fe40005000000 */
[----:B------:R-:W-:Y:S02]  /*b550*/  ISETP.LT.OR P0, PT, R2, 0x9, P0 ;  /* 0x000000090200780c */ /* 0x000fe40000701670 */
[----:B------:R-:W-:Y:S02]  /*b560*/  FMNMX.FTZ R4, R62, R3, !PT ;  /* 0x000000033e047209 */ /* 0x000fe40007810000 */
[----:B------:R-:W-:Y:S02]  /*b570*/  FSEL R21, R11, -INF , !P0 ;  /* 0xff8000000b157808 */ /* 0x000fe40004000000 */
[----:B------:R-:W-:Y:S02]  /*b580*/  LOP3.LUT P0, RZ, R229, 0x4, RZ, 0xc0, !PT ;  /* 0x00000004e5ff7812 */ /* 0x000fe4000780c0ff */
[----:B------:R-:W-:-:S02]  /*b590*/  FMNMX.FTZ R4, R61, R4, !PT ;  /* 0x000000043d047209 */ /* 0x000fc40007810000 */
[----:B------:R-:W-:Y:S02]  /*b5a0*/  ISETP.GT.AND P0, PT, R0, 0x9, !P0 ;  /* 0x000000090000780c */ /* 0x000fe40004704270 */
[----:B------:R-:W-:Y:S02]  /*b5b0*/  FMNMX.FTZ R4, R60, R4, !PT ;  /* 0x000000043c047209 */ /* 0x000fe40007810000 */
[----:B------:R-:W-:Y:S02]  /*b5c0*/  ISETP.LT.OR P0, PT, R2, 0xa, P0 ;  /* 0x0000000a0200780c */ /* 0x000fe40000701670 */
[----:B------:R-:W-:Y:S02]  /*b5d0*/  FMNMX.FTZ R4, R59, R4, !PT ;  /* 0x000000043b047209 */ /* 0x000fe40007810000 */
[----:B------:R-:W-:Y:S02]  /*b5e0*/  FSEL R11, R7, -INF , !P0 ;  /* 0xff800000070b7808 */ /* 0x000fe40004000000 */
[----:B------:R-:W-:-:S02]  /*b5f0*/  LOP3.LUT P0, RZ, R229, 0x2, RZ, 0xc0, !PT ;  /* 0x00000002e5ff7812 */ /* 0x000fc4000780c0ff */
[----:B------:R-:W-:Y:S02]  /*b600*/  FMNMX.FTZ R4, R58, R4, !PT ;  /* 0x000000043a047209 */ /* 0x000fe40007810000 */
[----:B------:R-:W-:Y:S02]  /*b610*/  ISETP.GT.AND P0, PT, R0, 0x10, !P0 ;  /* 0x000000100000780c */ /* 0x000fe40004704270 */
[----:B------:R-:W-:Y:S02]  /*b620*/  FMNMX.FTZ R4, R57, R4, !PT ;  /* 0x0000000439047209 */ /* 0x000fe40007810000 */
[----:B------:R-:W-:Y:S02]  /*b630*/  ISETP.LT.OR P0, PT, R2, 0x11, P0 ;  /* 0x000000110200780c */ /* 0x000fe40000701670 */
[----:B------:R-:W-:Y:S02]  /*b640*/  FMNMX.FTZ R4, R56, R4, !PT ;  /* 0x0000000438047209 */ /* 0x000fe40007810000 */
[----:B------:R-:W-:-:S02]  /*b650*/  FSEL R17, R17, -INF , !P0 ;  /* 0xff80000011117808 */ /* 0x000fc40004000000 */
[----:B------:R-:W-:Y:S02]  /*b660*/  LOP3.LUT P0, RZ, R229, 0x1, RZ, 0xc0, !PT ;  /* 0x00000001e5ff7812 */ /* 0x000fe4000780c0ff */
[----:B------:R-:W-:Y:S02]  /*b670*/  FMNMX.FTZ R4, R55, R4, !PT ;  /* 0x0000000437047209 */ /* 0x000fe40007810000 */
[----:B------:R-:W-:Y:S02]  /*b680*/  ISETP.GT.AND P0, PT, R0, 0x11, !P0 ;  /* 0x000000110000780c */ /* 0x000fe40004704270 */
[----:B------:R-:W-:Y:S02]  /*b690*/  FMNMX.FTZ R4, R54, R4, !PT ;  /* 0x0000000436047209 */ /* 0x000fe40007810000 */
[----:B------:R-:W-:-:S04]  /*b6a0*/  ISETP.LT.OR P0, PT, R2, 0x12, P0 ;  /* 0x000000120200780c */ /* 0x000fc80000701670 */
[----:B------:R-:W-:Y:S02]  /*b6b0*/  FSEL R14, R14, -INF , !P0 ;  /* 0xff8000000e0e7808 */ /* 0x000fe40004000000 */
[----:B------:R-:W-:Y:S02]  /*b6c0*/  ISETP.GT.AND P0, PT, R0, 0x18, !P6 ;  /* 0x000000180000780c */ /* 0x000fe40007704270 */
[----:B------:R-:W-:Y:S02]  /*b6d0*/  LOP3.LUT P6, RZ, R229, 0x20, RZ, 0xc0, !PT ;  /* 0x00000020e5ff7812 */ /* 0x000fe400078cc0ff */
[----:B------:R-:W-:-:S04]  /*b6e0*/  ISETP.LT.OR P0, PT, R2, 0x19, P0 ;  /* 0x000000190200780c */ /* 0x000fc80000701670 */
[----:B------:R-:W-:Y:S02]  /*b6f0*/  FSEL R22, R6, -INF , !P0 ;  /* 0xff80000006167808 */ /* 0x000fe40004000000 */
[----:B------:R-:W-:-:S04]  /*b700*/  ISETP.GT.AND P0, PT, R0, 0x19, !P5 ;  /* 0x000000190000780c */ /* 0x000fc80006f04270 */
[----:B------:R-:W-:-:S04]  /*b710*/  ISETP.LT.OR P0, PT, R2, 0x1a, P0 ;  /* 0x0000001a0200780c */ /* 0x000fc80000701670 */
[----:B------:R-:W-:Y:S02]  /*b720*/  FSEL R15, R15, -INF , !P0 ;  /* 0xff8000000f0f7808 */ /* 0x000fe40004000000 */
[----:B------:R-:W-:Y:S02]  /*b730*/  ISETP.GT.AND P0, PT, R0, 0x20, !P4 ;  /* 0x000000200000780c */ /* 0x000fe40006704270 */
[C---:B------:R-:W-:Y:S02]  /*b740*/  ISETP.LT.OR P4, PT, R2.reuse, 0x22, P1 ;  /* 0x000000220200780c */ /* 0x040fe40000f81670 */
[----:B------:R-:W-:Y:S02]  /*b750*/  ISETP.LT.OR P0, PT, R2, 0x21, P0 ;  /* 0x000000210200780c */ /* 0x000fe40000701670 */
[----:B------:R-:W-:Y:S02]  /*b760*/  FSEL R18, R18, -INF , !P4 ;  /* 0xff80000012127808 */ /* 0x000fe40006000000 */
[----:B------:R-:W-:-:S02]  /*b770*/  FSEL R16, R16, -INF , !P0 ;  /* 0xff80000010107808 */ /* 0x000fc40004000000 */
[C---:B------:R-:W-:Y:S02]  /*b780*/  ISETP.GT.AND P0, PT, R0.reuse, 0x28, !P3 ;  /* 0x000000280000780c */ /* 0x040fe40005f04270 */
[----:B------:R-:W-:Y:S02]  /*b790*/  ISETP.GT.AND P3, PT, R0, 0x29, !P6 ;  /* 0x000000290000780c */ /* 0x000fe40007764270 */
[C---:B------:R-:W-:Y:S02]  /*b7a0*/  ISETP.LT.OR P1, PT, R2.reuse, 0x29, P0 ;  /* 0x000000290200780c */ /* 0x040fe40000721670 */
[----:B------:R-:W-:Y:S02]  /*b7b0*/  ISETP.LT.OR P0, PT, R2, 0x2a, P3 ;  /* 0x0000002a0200780c */ /* 0x000fe40001f01670 */
        /* <DEDUP_REMOVED lines=25> */
[----:B------:R-:W-:-:S02]  /*b950*/  FSEL R20, R20, -INF , !P1 ;  /* 0xff80000014147808 */ /* 0x000fc40004800000 */
[----:B------:R-:W-:Y:S02]  /*b960*/  FMNMX.FTZ R3, R42, R3, !PT ;  /* 0x000000032a037209 */ /* 0x000fe40007810000 */
[----:B------:R-:W-:Y:S02]  /*b970*/  FMNMX.FTZ R0, R18, R0, !PT ;  /* 0x0000000012007209 */ /* 0x000fe40007810000 */
[----:B------:R-:W-:Y:S02]  /*b980*/  FMNMX.FTZ R141, R37, R2, !PT ;  /* 0x00000002258d7209 */ /* 0x000fe40007810000 */
[----:B------:R-:W-:Y:S02]  /*b990*/  FSEL R19, R19, -INF , !P0 ;  /* 0xff80000013137808 */ /* 0x000fe40004000000 */
[----:B------:R-:W-:Y:S02]  /*b9a0*/  FMNMX.FTZ R3, R41, R3, !PT ;  /* 0x0000000329037209 */ /* 0x000fe40007810000 */
[----:B------:R-:W-:-:S02]  /*b9b0*/  FMNMX.FTZ R2, R20, R0, !PT ;  /* 0x0000000014027209 */ /* 0x000fc40007810000 */
[----:B------:R-:W-:Y:S02]  /*b9c0*/  FMNMX.FTZ R0, R53, R4, !PT ;  /* 0x0000000435007209 */ /* 0x000fe40007810000 */
[----:B------:R-:W-:Y:S02]  /*b9d0*/  FMNMX.FTZ R140, R40, R3, !PT ;  /* 0x00000003288c7209 */ /* 0x000fe40007810000 */
[----:B------:R-:W-:Y:S02]  /*b9e0*/  FMNMX.FTZ R141, R28, R141, !PT ;  /* 0x0000008d1c8d7209 */ /* 0x000fe40007810000 */
[----:B------:R-:W-:Y:S01]  /*b9f0*/  FMNMX.FTZ R6, R19, R2, !PT ;  /* 0x0000000213067209 */ /* 0x000fe20007810000 */
[----:B------:R-:W-:Y:S05]  /*ba00*/  BRA.DIV ~URZ, `(.L_x_1294) ;  /* 0x000144727f007947 */ /* 0x000fea000b800000 */
[----:B------:R1:W2:Y:S02]  /*ba10*/  SHFL.BFLY PT, R139, R0, 0x2, 0x1f ;  /* 0x0c401f00008b7f89 */ /* 0x0002a400000e0000 */
.L_x_1443:
[----:B--2---:R-:W-:Y:S01]  /*ba20*/  FMNMX.FTZ R139, R0, R139, !PT ;  /* 0x0000008b008b7209 */ /* 0x004fe20007810000 */
[----:B------:R-:W-:Y:S05]  /*ba30*/  BRA.DIV ~URZ, `(.L_x_1295) ;  /* 0x000144a27f007947 */ /* 0x000fea000b800000 */
[----:B-1----:R-:W1:Y:S04]  /*ba40*/  SHFL.BFLY PT, R0, R140, 0x2, 0x1f ;  /* 0x0c401f008c007f89 */ /* 0x002e6800000e0000 */
[----:B------:R-:W2:Y:S04]  /*ba50*/  SHFL.BFLY PT, R2, R141, 0x2, 0x1f ;  /* 0x0c401f008d027f89 */ /* 0x000ea800000e0000 */
[----:B------:R-:W3:Y:S01]  /*ba60*/  SHFL.BFLY PT, R4, R6, 0x2, 0x1f ;  /* 0x0c401f0006047f89 */ /* 0x000ee200000e0000 */
[----:B-1----:R-:W-:-:S03]  /*ba70*/  FMNMX.FTZ R140, R140, R0, !PT ;  /* 0x000000008c8c7209 */ /* 0x002fc60007810000 */
[----:B------:R-:W1:Y:S01]  /*ba80*/  SHFL.BFLY PT, R0, R139, 0x1, 0x1f ;  /* 0x0c201f008b007f89 */ /* 0x000e6200000e0000 */
[----:B--2---:R-:W-:-:S03]  /*ba90*/  FMNMX.FTZ R141, R141, R2, !PT ;  /* 0x000000028d8d7209 */ /* 0x004fc60007810000 */
[----:B------:R-:W2:Y:S01]  /*baa0*/  SHFL.BFLY PT, R2, R140, 0x1, 0x1f ;  /* 0x0c201f008c027f89 */ /* 0x000ea200000e0000 */
[----:B---3--:R-:W-:-:S03]  /*bab0*/  FMNMX.FTZ R6, R6, R4, !PT ;  /* 0x0000000406067209 */ /* 0x008fc60007810000 */
[----:B------:R-:W3:Y:S04]  /*bac0*/  SHFL.BFLY PT, R3, R141, 0x1, 0x1f ;  /* 0x0c201f008d037f89 */ /* 0x000ee800000e0000 */
[----:B------:R4:W4:Y:S01]  /*bad0*/  SHFL.BFLY PT, R7, R6, 0x1, 0x1f ;  /* 0x0c201f0006077f89 */ /* 0x00092200000e0000 */
[----:B-1----:R-:W-:Y:S02]  /*bae0*/  FMNMX.FTZ R139, R139, R0, !PT ;  /* 0x000000008b8b7209 */ /* 0x002fe40007810000 */
[----:B--2---:R-:W-:Y:S02]  /*baf0*/  FMNMX.FTZ R140, R140, R2, !PT ;  /* 0x000000028c8c7209 */ /* 0x004fe40007810000 */
[----:B---3--:R-:W-:Y:S02]  /*bb00*/  FMNMX.FTZ R141, R141, R3, !PT ;  /* 0x000000038d8d7209 */ /* 0x008fe40007810000 */
.L_x_1444:
[C---:B------:R-:W-:Y:S01]  /*bb10*/  FMUL.FTZ R0, R139.reuse, c[0x0][0x2d0] ;  /* 0x0000b4008b007a20 */ /* 0x040fe20000410000 */
[----:B------:R-:W-:Y:S01]  /*bb20*/  FSETP.NEU.FTZ.AND P0, PT, R139, -INF , PT ;  /* 0xff8000008b00780b */ /* 0x000fe20003f1d000 */
[----:B------:R-:W-:Y:S01]  /*bb30*/  FMUL.FTZ R3, R140, c[0x0][0x2d0] ;  /* 0x0000b4008c037a20 */ /* 0x000fe20000410000 */
[----:B----4-:R-:W-:Y:S01]  /*bb40*/  FMNMX.FTZ R7, R7, R6, !PT ;  /* 0x0000000607077209 */ /* 0x010fe20007810000 */
[----:B------:R-:W-:Y:S01]  /*bb50*/  WARPSYNC 0xffffffff ;  /* 0xffffffff00007948 */ /* 0x000fe20003800000 */
[----:B------:R-:W-:-:S02]  /*bb60*/  FSEL R0, R0, RZ, P0 ;  /* 0x000000ff00007208 */ /* 0x000fc40000000000 */
[----:B------:R-:W-:Y:S02]  /*bb70*/  FSETP.NEU.FTZ.AND P0, PT, R140, -INF , PT ;  /* 0xff8000008c00780b */ /* 0x000fe40003f1d000 */
[----:B------:R-:W-:Y:S01]  /*bb80*/  SHF.L.U32 R217, R10, 0x1, RZ ;  /* 0x000000010ad97819 */ /* 0x000fe200000006ff */
[----:B------:R-:W-:-:S04]  /*bb90*/  FFMA.FTZ R2, R50, c[0x0][0x2d0], -R0 ;  /* 0x0000b40032027a23 */ /* 0x000fc80000010800 */
[----:B------:R1:W-:Y:S02]  /*bba0*/  MUFU.EX2 R64, R2 ;  /* 0x0000000200407308 */ /* 0x0003e40000000800 */
[----:B-1----:R-:W-:-:S06]  /*bbb0*/  FFMA.FTZ R2, R52, c[0x0][0x2d0], -R0 ;  /* 0x0000b40034027a23 */ /* 0x002fcc0000010800 */
[----:B------:R1:W2:Y:S02]  /*bbc0*/  MUFU.EX2 R63, R2 ;  /* 0x00000002003f7308 */ /* 0x0002a40000000800 */
[----:B-1----:R-:W-:Y:S02]  /*bbd0*/  FFMA.FTZ R2, R62, c[0x0][0x2d0], -R0 ;  /* 0x0000b4003e027a23 */ /* 0x002fe40000010800 */
[----:B--2---:R-:W-:-:S04]  /*bbe0*/  FADD.FTZ R4, R64, R63 ;  /* 0x0000003f40047221 */ /* 0x004fc80000010000 */
[----:B------:R1:W2:Y:S02]  /*bbf0*/  MUFU.EX2 R62, R2 ;  /* 0x00000002003e7308 */ /* 0x0002a40000000800 */
[----:B-1----:R-:W-:Y:S02]  /*bc00*/  FFMA.FTZ R2, R61, c[0x0][0x2d0], -R0 ;  /* 0x0000b4003d027a23 */ /* 0x002fe40000010800 */
[----:B--2---:R-:W-:-:S04]  /*bc10*/  FADD.FTZ R4, R62, R4 ;  /* 0x000000043e047221 */ /* 0x004fc80000010000 */
[----:B------:R1:W-:Y:S02]  /*bc20*/  MUFU.EX2 R61, R2 ;  /* 0x00000002003d7308 */ /* 0x0003e40000000800 */
[----:B-1----:R-:W-:-:S06]  /*bc30*/  FFMA.FTZ R2, R60, c[0x0][0x2d0], -R0 ;  /* 0x0000b4003c027a23 */ /* 0x002fcc0000010800 */
[----:B------:R1:W-:Y:S02]  /*bc40*/  MUFU.EX2 R60, R2 ;  /* 0x00000002003c7308 */ /* 0x0003e40000000800 */
[----:B-1----:R-:W-:-:S06]  /*bc50*/  FFMA.FTZ R2, R59, c[0x0][0x2d0], -R0 ;  /* 0x0000b4003b027a23 */ /* 0x002fcc0000010800 */
[----:B------:R1:W-:Y:S02]  /*bc60*/  MUFU.EX2 R24, R2 ;  /* 0x0000000200187308 */ /* 0x0003e40000000800 */
[----:B-1----:R-:W-:-:S06]  /*bc70*/  FFMA.FTZ R2, R58, c[0x0][0x2d0], -R0 ;  /* 0x0000b4003a027a23 */ /* 0x002fcc0000010800 */
[----:B------:R1:W-:Y:S02]  /*bc80*/  MUFU.EX2 R58, R2 ;  /* 0x00000002003a7308 */ /* 0x0003e40000000800 */
[----:B-1----:R-:W-:-:S06]  /*bc90*/  FFMA.FTZ R2, R57, c[0x0][0x2d0], -R0 ;  /* 0x0000b40039027a23 */ /* 0x002fcc0000010800 */
[----:B------:R1:W2:Y:S02]  /*bca0*/  MUFU.EX2 R57, R2 ;  /* 0x0000000200397308 */ /* 0x0002a40000000800 */
[----:B-1----:R-:W-:-:S06]  /*bcb0*/  FFMA.FTZ R2, R56, c[0x0][0x2d0], -R0 ;  /* 0x0000b40038027a23 */ /* 0x002fcc0000010800 */
[----:B------:R1:W-:Y:S02]  /*bcc0*/  MUFU.EX2 R56, R2 ;  /* 0x0000000200387308 */ /* 0x0003e40000000800 */
[----:B-1----:R-:W-:-:S06]  /*bcd0*/  FFMA.FTZ R2, R55, c[0x0][0x2d0], -R0 ;  /* 0x0000b40037027a23 */ /* 0x002fcc0000010800 */
[----:B------:R1:W-:Y:S02]  /*bce0*/  MUFU.EX2 R132, R2 ;  /* 0x0000000200847308 */ /* 0x0003e40000000800 */
[----:B-1----:R-:W-:-:S06]  /*bcf0*/  FFMA.FTZ R2, R54, c[0x0][0x2d0], -R0 ;  /* 0x0000b40036027a23 */ /* 0x002fcc0000010800 */
[----:B------:R1:W-:Y:S02]  /*bd00*/  MUFU.EX2 R55, R2 ;  /* 0x0000000200377308 */ /* 0x0003e40000000800 */
[----:B-1----:R-:W-:Y:S01]  /*bd10*/  FFMA.FTZ R2, R53, c[0x0][0x2d0], -R0 ;  /* 0x0000b40035027a23 */ /* 0x002fe20000010800 */
[----:B------:R-:W-:Y:S01]  /*bd20*/  FSEL R0, R3, RZ, P0 ;  /* 0x000000ff03007208 */ /* 0x000fe20000000000 */
[C---:B------:R-:W-:Y:S01]  /*bd30*/  FMUL.FTZ R3, R141.reuse, c[0x0][0x2d0] ;  /* 0x0000b4008d037a20 */ /* 0x040fe20000410000 */
[----:B------:R-:W-:-:S03]  /*bd40*/  FSETP.NEU.FTZ.AND P0, PT, R141, -INF , PT ;  /* 0xff8000008d00780b */ /* 0x000fc60003f1d000 */
        /* <DEDUP_REMOVED lines=16> */
[----:B------:R1:W3:Y:S02]  /*be50*/  MUFU.EX2 R45, R2 ;  /* 0x00000002002d7308 */ /* 0x0002e40000000800 */
        /* <DEDUP_REMOVED lines=11> */
[----:B-1----:R-:W-:Y:S01]  /*bf10*/  FFMA.FTZ R2, R26, c[0x0][0x2d0], -R0 ;  /* 0x0000b4001a027a23 */ /* 0x002fe20000010800 */
[----:B--2---:R-:W-:-:S05]  /*bf20*/  F2FP.PACK_AB R26, R57, R58 ;  /* 0x0000003a391a723e */ /* 0x004fca00000000ff */
[----:B------:R1:W-:Y:S02]  /*bf30*/  MUFU.EX2 R40, R2 ;  /* 0x0000000200287308 */ /* 0x0003e40000000800 */
[----:B-1----:R-:W-:Y:S01]  /*bf40*/  FFMA.FTZ R2, R27, c[0x0][0x2d0], -R0 ;  /* 0x0000b4001b027a23 */ /* 0x002fe20000010800 */
[----:B---3--:R-:W-:-:S05]  /*bf50*/  F2FP.PACK_AB R27, R45, R48 ;  /* 0x000000302d1b723e */ /* 0x008fca00000000ff */
        /* <DEDUP_REMOVED lines=20> */
[----:B------:R-:W-:-:S05]  /*c0a0*/  FSEL R0, R3, RZ, P0 ;  /* 0x000000ff03007208 */ /* 0x000fca0000000000 */
[----:B------:R1:W-:Y:S01]  /*c0b0*/  MUFU.EX2 R130, R2 ;  /* 0x0000000200827308 */ /* 0x0003e20000000800 */
[--C-:B------:R-:W-:Y:S01]  /*c0c0*/  FFMA.FTZ R3, R17, c[0x0][0x2d0], -R0.reuse ;  /* 0x0000b40011037a23 */ /* 0x100fe20000010800 */
[----:B------:R-:W-:Y:S01]  /*c0d0*/  F2FP.PACK_AB R17, R50, R51 ;  /* 0x000000333211723e */ /* 0x000fe200000000ff */
[--C-:B------:R-:W-:Y:S02]  /*c0e0*/  FFMA.FTZ R6, R15, c[0x0][0x2d0], -R0.reuse ;  /* 0x0000b4000f067a23 */ /* 0x100fe40000010800 */
[--C-:B------:R-:W-:Y:S01]  /*c0f0*/  FFMA.FTZ R15, R20, c[0x0][0x2d0], -R0.reuse ;  /* 0x0000b400140f7a23 */ /* 0x100fe20000010800 */
[----:B--2---:R-:W-:Y:S02]  /*c100*/  F2FP.PACK_AB R20, R34, R35 ;  /* 0x000000232214723e */ /* 0x004fe400000000ff */
[----:B------:R2:W-:Y:S01]  /*c110*/  MUFU.EX2 R37, R3 ;  /* 0x0000000300257308 */ /* 0x0005e20000000800 */
[----:B-1----:R-:W-:-:S07]  /*c120*/  FFMA.FTZ R2, R12, c[0x0][0x2d0], -R0 ;  /* 0x0000b4000c027a23 */ /* 0x002fce0000010800 */
[----:B------:R-:W-:Y:S01]  /*c130*/  MUFU.EX2 R28, R15 ;  /* 0x0000000f001c7308 */ /* 0x000fe20000000800 */
[----:B------:R-:W-:Y:S01]  /*c140*/  F2FP.PACK_AB R12, R38, R40 ;  /* 0x00000028260c723e */ /* 0x000fe200000000ff */
[----:B--2---:R-:W-:-:S06]  /*c150*/  FFMA.FTZ R3, R22, c[0x0][0x2d0], -R0 ;  /* 0x0000b40016037a23 */ /* 0x004fcc0000010800 */
[----:B------:R1:W-:Y:S01]  /*c160*/  MUFU.EX2 R44, R2 ;  /* 0x00000002002c7308 */ /* 0x0003e20000000800 */
[----:B---3--:R-:W-:-:S07]  /*c170*/  F2FP.PACK_AB R22, R32, R33 ;  /* 0x000000212016723e */ /* 0x008fce00000000ff */
[----:B------:R2:W-:Y:S01]  /*c180*/  MUFU.EX2 R30, R3 ;  /* 0x00000003001e7308 */ /* 0x0005e20000000800 */
[--C-:B-1----:R-:W-:Y:S02]  /*c190*/  FFMA.FTZ R2, R13, c[0x0][0x2d0], -R0.reuse ;  /* 0x0000b4000d027a23 */ /* 0x102fe40000010800 */
[----:B------:R-:W-:Y:S01]  /*c1a0*/  FFMA.FTZ R13, R18, c[0x0][0x2d0], -R0 ;  /* 0x0000b400120d7a23 */ /* 0x000fe20000010800 */
[----:B------:R-:W-:-:S04]  /*c1b0*/  F2FP.PACK_AB R18, R61, R62 ;  /* 0x0000003e3d12723e */ /* 0x000fc800000000ff */
[----:B------:R1:W3:Y:S01]  /*c1c0*/  MUFU.EX2 R43, R2 ;  /* 0x00000002002b7308 */ /* 0x0002e20000000800 */
[----:B--2---:R-:W-:-:S04]  /*c1d0*/  FADD.FTZ R3, R40, R38 ;  /* 0x0000002628037221 */ /* 0x004fc80000010000 */
[----:B------:R-:W-:-:S03]  /*c1e0*/  FADD.FTZ R3, R39, R3 ;  /* 0x0000000327037221 */ /* 0x000fc60000010000 */
[----:B------:R3:W-:Y:S01]  /*c1f0*/  MUFU.EX2 R129, R13 ;  /* 0x0000000d00817308 */ /* 0x0007e20000000800 */
[----:B------:R-:W-:Y:S02]  /*c200*/  FADD.FTZ R3, R36, R3 ;  /* 0x0000000324037221 */ /* 0x000fe40000010000 */
[--C-:B-1----:R-:W-:Y:S02]  /*c210*/  FFMA.FTZ R2, R21, c[0x0][0x2d0], -R0.reuse ;  /* 0x0000b40015027a23 */ /* 0x102fe40000010800 */
[----:B------:R-:W-:Y:S01]  /*c220*/  FFMA.FTZ R21, R19, c[0x0][0x2d0], -R0 ;  /* 0x0000b40013157a23 */ /* 0x000fe20000010800 */
[----:B------:R-:W-:Y:S02]  /*c230*/  F2FP.PACK_AB R19, R23, R49 ;  /* 0x000000311713723e */ /* 0x000fe400000000ff */
[----:B------:R1:W-:Y:S01]  /*c240*/  MUFU.EX2 R42, R2 ;  /* 0x00000002002a7308 */ /* 0x0003e20000000800 */
[----:B---3--:R-:W-:-:S07]  /*c250*/  F2FP.PACK_AB R13, R43, R44 ;  /* 0x0000002c2b0d723e */ /* 0x008fce00000000ff */
[----:B------:R-:W-:Y:S01]  /*c260*/  MUFU.EX2 R131, R21 ;  /* 0x0000001500837308 */ /* 0x000fe20000000800 */
[--C-:B-1----:R-:W-:Y:S02]  /*c270*/  FFMA.FTZ R2, R11, c[0x0][0x2d0], -R0.reuse ;  /* 0x0000b4000b027a23 */ /* 0x102fe40000010800 */
[----:B------:R-:W-:Y:S01]  /*c280*/  FFMA.FTZ R11, R16, c[0x0][0x2d0], -R0 ;  /* 0x0000b400100b7a23 */ /* 0x000fe20000010800 */
[----:B------:R-:W-:-:S04]  /*c290*/  F2FP.PACK_AB R16, R63, R64 ;  /* 0x000000403f10723e */ /* 0x000fc800000000ff */
[----:B------:R1:W2:Y:S08]  /*c2a0*/  MUFU.EX2 R41, R2 ;  /* 0x0000000200297308 */ /* 0x0002b00000000800 */
[----:B------:R-:W-:Y:S01]  /*c2b0*/  MUFU.EX2 R29, R11 ;  /* 0x0000000b001d7308 */ /* 0x000fe20000000800 */
[----:B-1----:R-:W-:Y:S01]  /*c2c0*/  FFMA.FTZ R2, R14, c[0x0][0x2d0], -R0 ;  /* 0x0000b4000e027a23 */ /* 0x002fe20000010800 */
[----:B------:R-:W-:-:S02]  /*c2d0*/  F2FP.PACK_AB R14, R36, R39 ;  /* 0x00000027240e723e */ /* 0x000fc400000000ff */
[----:B--2---:R-:W-:-:S04]  /*c2e0*/  F2FP.PACK_AB R15, R41, R42 ;  /* 0x0000002a290f723e */ /* 0x004fc800000000ff */
[----:B------:R1:W2:Y:S02]  /*c2f0*/  MUFU.EX2 R31, R2 ;  /* 0x00000002001f7308 */ /* 0x0002a40000000800 */
[----:B-1----:R-:W-:Y:S01]  /*c300*/  FADD.FTZ R2, R61, R4 ;  /* 0x000000043d027221 */ /* 0x002fe20000010000 */
[----:B--2---:R-:W-:Y:S01]  /*c310*/  F2FP.PACK_AB R21, R31, R37 ;  /* 0x000000251f15723e */ /* 0x004fe200000000ff */
[----:B------:R-:W-:Y:S02]  /*c320*/  FADD.FTZ R4, R51, R50 ;  /* 0x0000003233047221 */ /* 0x000fe40000010000 */
[----:B------:R-:W-:Y:S02]  /*c330*/  FADD.FTZ R0, R60, R2 ;  /* 0x000000023c007221 */ /* 0x000fe40000010000 */
[----:B------:R-:W-:Y:S02]  /*c340*/  FADD.FTZ R2, R49, R4 ;  /* 0x0000000431027221 */ /* 0x000fe40000010000 */
[C---:B------:R-:W-:Y:S01]  /*c350*/  FADD.FTZ R0, R24.reuse, R0 ;  /* 0x0000000018007221 */ /* 0x040fe20000010000 */
[----:B------:R-:W-:Y:S01]  /*c360*/  F2FP.PACK_AB R24, R24, R60 ;  /* 0x0000003c1818723e */ /* 0x000fe200000000ff */
[----:B------:R-:W-:-:S02]  /*c370*/  FADD.FTZ R2, R23, R2 ;  /* 0x0000000217027221 */ /* 0x000fc40000010000 */
[----:B------:R-:W-:Y:S01]  /*c380*/  FADD.FTZ R0, R58, R0 ;  /* 0x000000003a007221 */ /* 0x000fe20000010000 */
[----:B------:R1:W2:Y:S01]  /*c390*/  MUFU.EX2 R23, R6 ;  /* 0x0000000600177308 */ /* 0x0002a20000000800 */
[----:B------:R-:W-:-:S04]  /*c3a0*/  FADD.FTZ R2, R47, R2 ;  /* 0x000000022f027221 */ /* 0x000fc80000010000 */
[C---:B------:R-:W-:Y:S01]  /*c3b0*/  FADD.FTZ R2, R25.reuse, R2 ;  /* 0x0000000219027221 */ /* 0x040fe20000010000 */
[----:B------:R-:W-:Y:S01]  /*c3c0*/  F2FP.PACK_AB R25, R25, R47 ;  /* 0x0000002f1919723e */ /* 0x000fe200000000ff */
[----:B-1----:R-:W-:Y:S02]  /*c3d0*/  FADD.FTZ R6, R57, R0 ;  /* 0x0000000039067221 */ /* 0x002fe40000010000 */
        /* <DEDUP_REMOVED lines=13> */
[C---:B------:R-:W-:Y:S01]  /*c4b0*/  FADD.FTZ R4, R132.reuse, R0 ;  /* 0x0000000084047221 */ /* 0x040fe20000010000 */
[----:B------:R-:W-:Y:S01]  /*c4c0*/  F2FP.PACK_AB R132, R132, R56 ;  /* 0x000000388484723e */ /* 0x000fe200000000ff */
[C---:B------:R-:W-:Y:S01]  /*c4d0*/  FADD.FTZ R6, R133.reuse, R2 ;  /* 0x0000000285067221 */ /* 0x040fe20000010000 */
[----:B------:R-:W-:Y:S01]  /*c4e0*/  F2FP.PACK_AB R133, R133, R53 ;  /* 0x000000358585723e */ /* 0x000fe200000000ff */
[----:B------:R-:W-:-:S02]  /*c4f0*/  FADD.FTZ R2, R30, R3 ;  /* 0x000000031e027221 */ /* 0x000fc40000010000 */
[----:B------:R-:W-:Y:S02]  /*c500*/  FADD.FTZ R0, R52, R11 ;  /* 0x0000000b34007221 */ /* 0x000fe40000010000 */
[----:B------:R-:W-:Y:S02]  /*c510*/  FADD.FTZ R3, R55, R4 ;  /* 0x0000000437037221 */ /* 0x000fe40000010000 */
[C---:B--2---:R-:W-:Y:S01]  /*c520*/  FADD.FTZ R4, R23.reuse, R2 ;  /* 0x0000000217047221 */ /* 0x044fe20000010000 */
[----:B------:R-:W-:Y:S01]  /*c530*/  F2FP.PACK_AB R23, R23, R30 ;  /* 0x0000001e1717723e */ /* 0x000fe200000000ff */
[C---:B------:R-:W-:Y:S01]  /*c540*/  FADD.FTZ R2, R128.reuse, R0 ;  /* 0x0000000080027221 */ /* 0x040fe20000010000 */
[----:B------:R-:W-:Y:S01]  /*c550*/  F2FP.PACK_AB R128, R128, R52 ;  /* 0x000000348080723e */ /* 0x000fe200000000ff */
[----:B------:R-:W-:Y:S02]  /*c560*/  FADD.FTZ R0, R54, R6 ;  /* 0x0000000636007221 */ /* 0x000fe40000010000 */
[----:B------:R-:W-:-:S02]  /*c570*/  FADD.FTZ R4, R29, R4 ;  /* 0x000000041d047221 */ /* 0x000fc40000010000 */
[C---:B------:R-:W-:Y:S01]  /*c580*/  FADD.FTZ R0, R135.reuse, R0 ;  /* 0x0000000087007221 */ /* 0x040fe20000010000 */
[----:B------:R-:W-:Y:S01]  /*c590*/  F2FP.PACK_AB R135, R135, R54 ;  /* 0x000000368787723e */ /* 0x000fe200000000ff */
[----:B------:R-:W-:Y:S02]  /*c5a0*/  FADD.FTZ R2, R46, R2 ;  /* 0x000000022e027221 */ /* 0x000fe40000010000 */
[C---:B------:R-:W-:Y:S01]  /*c5b0*/  FADD.FTZ R4, R129.reuse, R4 ;  /* 0x0000000481047221 */ /* 0x040fe20000010000 */
[----:B------:R1:W-:Y:S01]  /*c5c0*/  STL [R1+0x94], R0 ;  /* 0x0000940001007387 */ /* 0x0003e20000100800 */
[C---:B------:R-:W-:Y:S01]  /*c5d0*/  FADD.FTZ R3, R134.reuse, R3 ;  /* 0x0000000386037221 */ /* 0x040fe20000010000 */
[----:B------:R-:W-:Y:S01]  /*c5e0*/  F2FP.PACK_AB R134, R134, R55 ;  /* 0x000000378686723e */ /* 0x000fe200000000ff */
[----:B------:R-:W-:Y:S01]  /*c5f0*/  FADD.FTZ R4, R28, R4 ;  /* 0x000000041c047221 */ /* 0x000fe20000010000 */
[----:B------:R-:W-:Y:S02]  /*c600*/  F2FP.PACK_AB R129, R129, R29 ;  /* 0x0000001d8181723e */ /* 0x000fe400000000ff */
[----:B------:R-:W-:Y:S01]  /*c610*/  STL [R1+0x90], R3 ;  /* 0x0000900301007387 */ /* 0x000fe20000100800 */
[C---:B-1----:R-:W-:Y:S01]  /*c620*/  FADD.FTZ R0, R130.reuse, R2 ;  /* 0x0000000282007221 */ /* 0x042fe20000010000 */
[----:B------:R-:W-:-:S04]  /*c630*/  F2FP.PACK_AB R130, R130, R46 ;  /* 0x0000002e8282723e */ /* 0x000fc800000000ff */
[----:B------:R1:W-:Y:S02]  /*c640*/  STL [R1+0xac], R0 ;  /* 0x0000ac0001007387 */ /* 0x0003e40000100800 */
[C---:B-1----:R-:W-:Y:S01]  /*c650*/  FADD.FTZ R0, R131.reuse, R4 ;  /* 0x0000000483007221 */ /* 0x042fe20000010000 */
[----:B------:R-:W-:-:S04]  /*c660*/  F2FP.PACK_AB R131, R131, R28 ;  /* 0x0000001c8383723e */ /* 0x000fc800000000ff */
[----:B------:R1:W-:Y:S03]  /*c670*/  STL [R1+0xa8], R0 ;  /* 0x0000a80001007387 */ /* 0x0003e60000100800 */
[----:B------:R-:W2:Y:S04]  /*c680*/  LDL R3, [R1+0x4] ;  /* 0x0000040001037983 */ /* 0x000ea80000100800 */
[----:B------:R-:W3:Y:S04]  /*c690*/  LDL R6, [R1+0x64] ;  /* 0x0000640001067983 */ /* 0x000ee80000100800 */
[----:B------:R-:W3:Y:S01]  /*c6a0*/  LDL R4, [R1+0x58] ;  /* 0x0000580001047983 */ /* 0x000ee20000100800 */
[--C-:B------:R-:W-:Y:S01]  /*c6b0*/  IMAD R220, R8, 0x2, R217.reuse ;  /* 0x0000000208dc7824 */ /* 0x100fe200078e02d9 */
[----:B------:R-:W-:Y:S01]  /*c6c0*/  LOP3.LUT R229, R229, 0xfffffbff, RZ, 0xc0, !PT ;  /* 0xfffffbffe5e57812 */ /* 0x000fe200078ec0ff */
[----:B------:R-:W-:Y:S01]  /*c6d0*/  IMAD R218, R9, 0x2, R217 ;  /* 0x0000000209da7824 */ /* 0x000fe200078e02d9 */
[----:B------:R-:W4:Y:S01]  /*c6e0*/  LDSM.16.MT88.4 R28, [R217+0x2080] ;  /* 0x00208000d91c783b */ /* 0x000f220000004200 */
[----:B------:R-:W-:Y:S01]  /*c6f0*/  IMAD.MOV.U32 R136, RZ, RZ, 0x1 ;  /* 0x00000001ff887424 */ /* 0x000fe200078e00ff */
[----:B------:R-:W-:Y:S01]  /*c700*/  IADD3 R230, R230, -0x2, RZ ;  /* 0xfffffffee6e67810 */ /* 0x000fe20007ffe0ff */
[----:B------:R-:W-:Y:S01]  /*c710*/  IMAD R219, R8, 0x2, R218 ;  /* 0x0000000208db7824 */ /* 0x000fe200078e02da */
[----:B------:R-:W5:Y:S02]  /*c720*/  LDSM.16.MT88.4 R52, [R217+0x3880] ;  /* 0x00388000d934783b */ /* 0x000f640000004200 */
[----:B------:R-:W-:-:S02]  /*c730*/  ISETP.NE.AND P0, PT, R136, c[0x0][0x2c4], PT ;  /* 0x0000b10088007a0c */ /* 0x000fc40003f05270 */
[----:B------:R-:W1:Y:S04]  /*c740*/  LDSM.16.MT88.4 R68, [R220+0x3880] ;  /* 0x00388000dc44783b */ /* 0x000e680000004200 */
[----:B------:R-:W-:Y:S04]  /*c750*/  LDSM.16.MT88.4 R48, [R218+0x2080] ;  /* 0x00208000da30783b */ /* 0x000fe80000004200 */
[----:B------:R-:W-:Y:S03]  /*c760*/  LDSM.16.MT88.4 R56, [R220+0x4080] ;  /* 0x00408000dc38783b */ /* 0x000fe60000004200 */
[----:B------:R-:W-:Y:S01]  /*c770*/  @P0 LOP3.LUT R229, R229, 0x400, RZ, 0xfc, !PT ;  /* 0x00000400e5e50812 */ /* 0x000fe200078efcff */
[----:B------:R-:W-:Y:S03]  /*c780*/  LDSM.16.MT88.4 R44, [R220+0x2080] ;  /* 0x00208000dc2c783b */ /* 0x000fe60000004200 */
[----:B------:R-:W-:Y:S01]  /*c790*/  LOP3.LUT R229, R229, 0xfffffdff, RZ, 0xc0, !PT ;  /* 0xfffffdffe5e57812 */ /* 0x000fe200078ec0ff */
[----:B------:R-:W-:Y:S04]  /*c7a0*/  LDSM.16.MT88.4 R32, [R217+0x2880] ;  /* 0x00288000d920783b */ /* 0x000fe80000004200 */
[----:B------:R-:W-:Y:S04]  /*c7b0*/  LDSM.16.MT88.4 R40, [R218+0x3880] ;  /* 0x00388000da28783b */ /* 0x000fe80000004200 */
[----:B------:R-:W-:Y:S04]  /*c7c0*/  LDSM.16.MT88.4 R36, [R218+0x2880] ;  /* 0x00288000da24783b */ /* 0x000fe80000004200 */
[----:B------:R-:W-:Y:S01]  /*c7d0*/  LDSM.16.MT88.4 R64, [R220+0x2880] ;  /* 0x00288000dc40783b */ /* 0x000fe20000004200 */
[-C--:B----4-:R-:W-:Y:S03]  /*c7e0*/  HMMA.16816.F32 R144, R16, R28.reuse, RZ ;  /* 0x0000001c1090723c */ /* 0x090fe600000018ff */
[----:B------:R-:W-:Y:S04]  /*c7f0*/  LDSM.16.MT88.4 R60, [R218+0x4080] ;  /* 0x00408000da3c783b */ /* 0x000fe80000004200 */
[----:B------:R-:W-:Y:S01]  /*c800*/  LDSM.16.MT88.4 R8, [R219+0x3880] ;  /* 0x00388000db08783b */ /* 0x000fe20000004200 */
[C---:B------:R-:W-:Y:S03]  /*c810*/  HMMA.16816.F32 R124, R12.reuse, R28, RZ ;  /* 0x0000001c0c7c723c */ /* 0x040fe600000018ff */
[----:B------:R-:W-:Y:S04]  /*c820*/  LDSM.16.MT88.4 R156, [R217+0x3080] ;  /* 0x00308000d99c783b */ /* 0x000fe80000004200 */
[----:B------:R-:W-:Y:S01]  /*c830*/  LDSM.16.MT88.4 R148, [R218+0x3080] ;  /* 0x00308000da94783b */ /* 0x000fe20000004200 */
[-C--:B------:R-:W-:Y:S08]  /*c840*/  HMMA.16816.F32 R120, R12, R30.reuse, RZ ;  /* 0x0000001e0c78723c */ /* 0x080ff000000018ff */
[C---:B------:R-:W-:Y:S01]  /*c850*/  HMMA.16816.F32 R116, R16.reuse, R30, RZ ;  /* 0x0000001e1074723c */ /* 0x040fe200000018ff */
[----:B------:R-:W4:Y:S07]  /*c860*/  LDSM.16.MT88.4 R28, [R217+0x4080] ;  /* 0x00408000d91c783b */ /* 0x000f2e0000004200 */
[-C--:B-----5:R-:W-:Y:S08]  /*c870*/  HMMA.16816.F32 R112, R16, R52.reuse, RZ ;  /* 0x000000341070723c */ /* 0x0a0ff000000018ff */
[C---:B------:R-:W-:Y:S08]  /*c880*/  HMMA.16816.F32 R108, R12.reuse, R52, RZ ;  /* 0x000000340c6c723c */ /* 0x040ff000000018ff */
[-C--:B------:R-:W-:Y:S08]  /*c890*/  HMMA.16816.F32 R104, R12, R54.reuse, RZ ;  /* 0x000000360c68723c */ /* 0x080ff000000018ff */
[----:B------:R-:W-:Y:S08]  /*c8a0*/  HMMA.16816.F32 R96, R16, R54, RZ ;  /* 0x000000361060723c */ /* 0x000ff000000018ff */
[----:B-1----:R-:W-:Y:S08]  /*c8b0*/  HMMA.16816.F32 R52, R12, R68, RZ ;  /* 0x000000440c34723c */ /* 0x002ff000000018ff */
[-C--:B----4-:R-:W-:Y:S08]  /*c8c0*/  HMMA.16816.F32 R184, R24, R28.reuse, R112 ;  /* 0x0000001c18b8723c */ /* 0x090ff00000001870 */
[C---:B------:R-:W-:Y:S08]  /*c8d0*/  HMMA.16816.F32 R176, R20.reuse, R28, R108 ;  /* 0x0000001c14b0723c */ /* 0x040ff0000000186c */
[-C--:B------:R-:W-:Y:S08]  /*c8e0*/  HMMA.16816.F32 R160, R20, R30.reuse, R104 ;  /* 0x0000001e14a0723c */ /* 0x080ff00000001868 */
[----:B------:R-:W-:Y:S08]  /*c8f0*/  HMMA.16816.F32 R152, R24, R30, R96 ;  /* 0x0000001e1898723c */ /* 0x000ff00000001860 */
[----:B------:R-:W-:Y:S08]  /*c900*/  HMMA.16816.F32 R28, R12, R50, RZ ;  /* 0x000000320c1c723c */ /* 0x000ff000000018ff */
[----:B------:R-:W-:Y:S08]  /*c910*/  HMMA.16816.F32 R232, R20, R56, R52 ;  /* 0x0000003814e8723c */ /* 0x000ff00000001834 */
[-C--:B------:R-:W-:Y:S08]  /*c920*/  HMMA.16816.F32 R88, R16, R44.reuse, RZ ;  /* 0x0000002c1058723c */ /* 0x080ff000000018ff */
[----:B------:R-:W-:Y:S08]  /*c930*/  HMMA.16816.F32 R84, R12, R44, RZ ;  /* 0x0000002c0c54723c */ /* 0x000ff000000018ff */
[-C--:B------:R-:W-:Y:S08]  /*c940*/  HMMA.16816.F32 R144, R24, R32.reuse, R144 ;  /* 0x000000201890723c */ /* 0x080ff00000001890 */
[C---:B------:R-:W-:Y:S08]  /*c950*/  HMMA.16816.F32 R124, R20.reuse, R32, R124 ;  /* 0x00000020147c723c */ /* 0x040ff0000000187c */
[-C--:B------:R-:W-:Y:S08]  /*c960*/  HMMA.16816.F32 R120, R20, R34.reuse, R120 ;  /* 0x000000221478723c */ /* 0x080ff00000001878 */
[----:B------:R-:W-:Y:S08]  /*c970*/  HMMA.16816.F32 R116, R24, R34, R116 ;  /* 0x000000221874723c */ /* 0x000ff00000001874 */
[----:B------:R-:W-:Y:S08]  /*c980*/  HMMA.16816.F32 R52, R12, R46, RZ ;  /* 0x0000002e0c34723c */ /* 0x000ff000000018ff */
[-C--:B------:R-:W-:Y:S08]  /*c990*/  HMMA.16816.F32 R80, R16, R40.reuse, RZ ;  /* 0x000000281050723c */ /* 0x080ff000000018ff */
[----:B------:R-:W-:Y:S08]  /*c9a0*/  HMMA.16816.F32 R76, R12, R40, RZ ;  /* 0x000000280c4c723c */ /* 0x000ff000000018ff */
[----:B------:R-:W-:Y:S08]  /*c9b0*/  HMMA.16816.F32 R44, R16, R46, RZ ;  /* 0x0000002e102c723c */ /* 0x000ff000000018ff */
[----:B------:R-:W-:Y:S08]  /*c9c0*/  HMMA.16816.F32 R32, R12, R42, RZ ;  /* 0x0000002a0c20723c */ /* 0x000ff000000018ff */
[----:B------:R-:W-:Y:S01]  /*c9d0*/  HMMA.16816.F32 R180, R20, R38, R28 ;  /* 0x0000002614b4723c */ /* 0x000fe2000000181c */
[----:B------:R-:W1:Y:S07]  /*c9e0*/  LDSM.16.MT88.4 R28, [R219+0x2080] ;  /* 0x00208000db1c783b */ /* 0x000e6e0000004200 */
[C---:B------:R-:W-:Y:S08]  /*c9f0*/  HMMA.16816.F32 R40, R16.reuse, R42, RZ ;  /* 0x0000002a1028723c */ /* 0x040ff000000018ff */
[-C--:B------:R-:W-:Y:S08]  /*ca00*/  HMMA.16816.F32 R100, R16, R48.reuse, RZ ;  /* 0x000000301064723c */ /* 0x080ff000000018ff */
[----:B------:R-:W-:Y:S08]  /*ca10*/  HMMA.16816.F32 R92, R12, R48, RZ ;  /* 0x000000300c5c723c */ /* 0x000ff000000018ff */
[----:B------:R-:W-:Y:S08]  /*ca20*/  HMMA.16816.F32 R48, R16, R50, RZ ;  /* 0x000000321030723c */ /* 0x000ff000000018ff */
[----:B------:R-:W-:Y:S01]  /*ca30*/  HMMA.16816.F32 R96, R24, R66, R44 ;  /* 0x000000421860723c */ /* 0x000fe2000000182c */
[----:B------:R-:W4:Y:S01]  /*ca40*/  LDSM.16.MT88.4 R44, [R219+0x2880] ;  /* 0x00288000db2c783b */ /* 0x000f220000004200 */
[----:B--2---:R-:W-:-:S04]  /*ca50*/  IMAD.SHL.U32 R3, R3, 0x80, RZ ;  /* 0x0000008003037824 */ /* 0x004fc800078e00ff */
[----:B------:R-:W-:Y:S02]  /*ca60*/  @P0 IMAD.HI.U32 R2, R3, c[0x0][0x2c8], RZ ;  /* 0x0000b20003020a27 */ /* 0x000fe400078e00ff */
[----:B------:R-:W-:Y:S01]  /*ca70*/  HMMA.16816.F32 R104, R24, R62, R40 ;  /* 0x0000003e1868723c */ /* 0x000fe20000001828 */
[----:B------:R-:W2:Y:S01]  /*ca80*/  LDSM.16.MT88.4 R40, [R219+0x4080] ;  /* 0x00408000db28783b */ /* 0x000ea20000004200 */
[----:B------:R-:W-:Y:S01]  /*ca90*/  IMAD.MOV.U32 R0, RZ, RZ, R3 ;  /* 0x000000ffff007224 */ /* 0x000fe200078e0003 */
[----:B------:R-:W-:Y:S02]  /*caa0*/  @P0 SHF.R.U32.HI R0, RZ, c[0x0][0x2cc], R2 ;  /* 0x0000b300ff000a19 */ /* 0x000fe40000011602 */
[----:B------:R-:W-:Y:S02]  /*cab0*/  ISETP.LE.AND P0, PT, R136, c[0x0][0x32c], PT ;  /* 0x0000cb0088007a0c */ /* 0x000fe40003f03270 */
[----:B---3--:R-:W-:Y:S01]  /*cac0*/  IADD3 R0, -R4, R6, R0 ;  /* 0x0000000604007210 */ /* 0x008fe20007ffe100 */
[----:B------:R-:W-:Y:S03]  /*cad0*/  HMMA.16816.F32 R192, R20, R36, R92 ;  /* 0x0000002414c0723c */ /* 0x000fe6000000185c */
[----:B------:R-:W-:-:S05]  /*cae0*/  IADD3 R4, R0, c[0x0][0x328], RZ ;  /* 0x0000ca0000047a10 */ /* 0x000fca0007ffe0ff */
[----:B------:R-:W-:Y:S01]  /*caf0*/  HMMA.16816.F32 R196, R24, R36, R100 ;  /* 0x0000002418c4723c */ /* 0x000fe20000001864 */
[----:B------:R-:W-:Y:S01]  /*cb00*/  LDSM.16.MT88.4 R100, [R218+0x4880] ;  /* 0x00488000da64783b */ /* 0x000fe20000004200 */
[----:B------:R-:W-:-:S06]  /*cb10*/  @P0 LOP3.LUT R229, R229, 0x200, RZ, 0xfc, !PT ;  /* 0x00000200e5e50812 */ /* 0x000fcc00078efcff */
[----:B------:R-:W-:Y:S08]  /*cb20*/  HMMA.16816.F32 R92, R24, R38, R48 ;  /* 0x00000026185c723c */ /* 0x000ff00000001830 */
[----:B------:R-:W-:Y:S08]  /*cb30*/  HMMA.16816.F32 R108, R20, R62, R32 ;  /* 0x0000003e146c723c */ /* 0x000ff00000001820 */
[----:B------:R-:W-:Y:S08]  /*cb40*/  HMMA.16816.F32 R36, R12, R70, RZ ;  /* 0x000000460c24723c */ /* 0x000ff000000018ff */
[----:B------:R-:W-:Y:S08]  /*cb50*/  HMMA.16816.F32 R72, R16, R68, RZ ;  /* 0x000000441048723c */ /* 0x000ff000000018ff */
[-C--:B------:R-:W-:Y:S08]  /*cb60*/  HMMA.16816.F32 R204, R24, R64.reuse, R88 ;  /* 0x0000004018cc723c */ /* 0x080ff00000001858 */
[----:B------:R-:W-:Y:S01]  /*cb70*/  HMMA.16816.F32 R200, R20, R64, R84 ;  /* 0x0000004014c8723c */ /* 0x000fe20000001854 */
[----:B------:R-:W3:Y:S07]  /*cb80*/  LDSM.16.MT88.4 R84, [R217+0x4880] ;  /* 0x00488000d954783b */ /* 0x000eee0000004200 */
[-C--:B------:R-:W-:Y:S08]  /*cb90*/  HMMA.16816.F32 R212, R24, R60.reuse, R80 ;  /* 0x0000003c18d4723c */ /* 0x080ff00000001850 */
[C---:B------:R-:W-:Y:S08]  /*cba0*/  HMMA.16816.F32 R208, R20.reuse, R60, R76 ;  /* 0x0000003c14d0723c */ /* 0x040ff0000000184c */
[----:B------:R-:W-:Y:S08]  /*cbb0*/  HMMA.16816.F32 R188, R20, R66, R52 ;  /* 0x0000004214bc723c */ /* 0x000ff00000001834 */
[----:B------:R-:W-:Y:S01]  /*cbc0*/  HMMA.16816.F32 R32, R16, R70, RZ ;  /* 0x000000461020723c */ /* 0x000fe200000018ff */
[----:B------:R-:W-:Y:S07]  /*cbd0*/  LDSM.16.MT88.4 R68, [R219+0x3080] ;  /* 0x00308000db44783b */ /* 0x000fee0000004200 */
[C---:B-1----:R-:W-:Y:S08]  /*cbe0*/  HMMA.16816.F32 R48, R12.reuse, R28, RZ ;  /* 0x0000001c0c30723c */ /* 0x042ff000000018ff */
[----:B------:R-:W-:Y:S08]  /*cbf0*/  HMMA.16816.F32 R60, R12, R30, RZ ;  /* 0x0000001e0c3c723c */ /* 0x000ff000000018ff */
[C---:B------:R-:W-:Y:S08]  /*cc00*/  HMMA.16816.F32 R88, R16.reuse, R28, RZ ;  /* 0x0000001c1058723c */ /* 0x040ff000000018ff */
[----:B------:R-:W-:Y:S08]  /*cc10*/  HMMA.16816.F32 R64, R16, R30, RZ ;  /* 0x0000001e1040723c */ /* 0x000ff000000018ff */
[-C--:B------:R-:W-:Y:S08]  /*cc20*/  HMMA.16816.F32 R52, R12, R8.reuse, RZ ;  /* 0x000000080c34723c */ /* 0x080ff000000018ff */
[----:B------:R-:W-:Y:S08]  /*cc30*/  HMMA.16816.F32 R28, R16, R8, RZ ;  /* 0x00000008101c723c */ /* 0x000ff000000018ff */
[-C--:B------:R-:W-:Y:S08]  /*cc40*/  HMMA.16816.F32 R12, R12, R10.reuse, RZ ;  /* 0x0000000a0c0c723c */ /* 0x080ff000000018ff */
[----:B------:R-:W-:Y:S01]  /*cc50*/  HMMA.16816.F32 R16, R16, R10, RZ ;  /* 0x0000000a1010723c */ /* 0x000fe200000018ff */
[----:B------:R-:W-:Y:S07]  /*cc60*/  LDSM.16.MT88.4 R8, [R219+0x4880] ;  /* 0x00488000db08783b */ /* 0x000fee0000004200 */
[-C--:B------:R-:W-:Y:S01]  /*cc70*/  HMMA.16816.F32 R164, R132, R156.reuse, R144 ;  /* 0x0000009c84a4723c */ /* 0x080fe20000001890 */
[----:B------:R-:W1:Y:S07]  /*cc80*/  LDSM.16.MT88.4 R144, [R220+0x3080] ;  /* 0x00308000dc90783b */ /* 0x000e6e0000004200 */
[C---:B------:R-:W-:Y:S08]  /*cc90*/  HMMA.16816.F32 R168, R128.reuse, R156, R124 ;  /* 0x0000009c80a8723c */ /* 0x040ff0000000187c */
[-C--:B------:R-:W-:Y:S08]  /*cca0*/  HMMA.16816.F32 R172, R128, R158.reuse, R120 ;  /* 0x0000009e80ac723c */ /* 0x080ff00000001878 */
[----:B------:R-:W-:Y:S01]  /*ccb0*/  HMMA.16816.F32 R156, R132, R158, R116 ;  /* 0x0000009e849c723c */ /* 0x000fe20000001874 */
[----:B------:R-:W5:Y:S07]  /*ccc0*/  LDSM.16.MT88.4 R116, [R220+0x4880] ;  /* 0x00488000dc74783b */ /* 0x000f6e0000004200 */
[----:B------:R-:W-:Y:S08]  /*ccd0*/  HMMA.16816.F32 R112, R20, R58, R36 ;  /* 0x0000003a1470723c */ /* 0x000ff00000001824 */
[C---:B------:R-:W-:Y:S08]  /*cce0*/  HMMA.16816.F32 R236, R24.reuse, R56, R72 ;  /* 0x0000003818ec723c */ /* 0x040ff00000001848 */
[----:B------:R-:W-:Y:S08]  /*ccf0*/  HMMA.16816.F32 R36, R24, R58, R32 ;  /* 0x0000003a1824723c */ /* 0x000ff00000001820 */
[C---:B----4-:R-:W-:Y:S08]  /*cd00*/  HMMA.16816.F32 R48, R20.reuse, R44, R48 ;  /* 0x0000002c1430723c */ /* 0x050ff00000001830 */
[----:B------:R-:W-:Y:S08]  /*cd10*/  HMMA.16816.F32 R32, R20, R46, R60 ;  /* 0x0000002e1420723c */ /* 0x000ff0000000183c */
[----:B------:R-:W-:Y:S08]  /*cd20*/  HMMA.16816.F32 R56, R24, R44, R88 ;  /* 0x0000002c1838723c */ /* 0x000ff00000001858 */
[-C--:B--2---:R-:W-:Y:S08]  /*cd30*/  HMMA.16816.F32 R52, R20, R40.reuse, R52 ;  /* 0x000000281434723c */ /* 0x084ff00000001834 */
[C---:B------:R-:W-:Y:S08]  /*cd40*/  HMMA.16816.F32 R28, R24.reuse, R40, R28 ;  /* 0x00000028181c723c */ /* 0x040ff0000000181c */
[----:B------:R-:W-:Y:S08]  /*cd50*/  HMMA.16816.F32 R44, R24, R46, R64 ;  /* 0x0000002e182c723c */ /* 0x000ff00000001840 */
[-C--:B------:R-:W-:Y:S08]  /*cd60*/  HMMA.16816.F32 R12, R20, R42.reuse, R12 ;  /* 0x0000002a140c723c */ /* 0x080ff0000000180c */
[----:B------:R-:W-:Y:S08]  /*cd70*/  HMMA.16816.F32 R16, R24, R42, R16 ;  /* 0x0000002a1810723c */ /* 0x000ff00000001810 */
[-C--:B---3--:R-:W-:Y:S08]  /*cd80*/  HMMA.16816.F32 R72, R132, R84.reuse, R184 ;  /* 0x000000548448723c */ /* 0x088ff000000018b8 */
[C---:B------:R-:W-:Y:S08]  /*cd90*/  HMMA.16816.F32 R76, R128.reuse, R84, R176 ;  /* 0x00000054804c723c */ /* 0x040ff000000018b0 */
[-C--:B------:R-:W-:Y:S08]  /*cda0*/  HMMA.16816.F32 R80, R128, R86.reuse, R160 ;  /* 0x000000568050723c */ /* 0x080ff000000018a0 */
[C---:B------:R-:W-:Y:S08]  /*cdb0*/  HMMA.16816.F32 R84, R132.reuse, R86, R152 ;  /* 0x000000568454723c */ /* 0x040ff00000001898 */
[-C--:B------:R-:W-:Y:S08]  /*cdc0*/  HMMA.16816.F32 R160, R132, R148.reuse, R196 ;  /* 0x0000009484a0723c */ /* 0x080ff000000018c4 */
[C---:B------:R-:W-:Y:S08]  /*cdd0*/  HMMA.16816.F32 R176, R128.reuse, R148, R192 ;  /* 0x0000009480b0723c */ /* 0x040ff000000018c0 */
[----:B------:R-:W-:Y:S08]  /*cde0*/  HMMA.16816.F32 R180, R128, R150, R180 ;  /* 0x0000009680b4723c */ /* 0x000ff000000018b4 */
[-C--:B-1----:R-:W-:Y:S08]  /*cdf0*/  HMMA.16816.F32 R152, R132, R144.reuse, R204 ;  /* 0x000000908498723c */ /* 0x082ff000000018cc */
[C---:B------:R-:W-:Y:S08]  /*ce00*/  HMMA.16816.F32 R184, R128.reuse, R144, R200 ;  /* 0x0000009080b8723c */ /* 0x040ff000000018c8 */
[----:B------:R-:W-:Y:S08]  /*ce10*/  HMMA.16816.F32 R188, R128, R146, R188 ;  /* 0x0000009280bc723c */ /* 0x000ff000000018bc */
[C---:B------:R-:W-:Y:S08]  /*ce20*/  HMMA.16816.F32 R148, R132.reuse, R150, R92 ;  /* 0x000000968494723c */ /* 0x040ff0000000185c */
[C---:B------:R-:W-:Y:S08]  /*ce30*/  HMMA.16816.F32 R144, R132.reuse, R146, R96 ;  /* 0x000000928490723c */ /* 0x040ff00000001860 */
[-C--:B------:R-:W-:Y:S08]  /*ce40*/  HMMA.16816.F32 R88, R132, R100.reuse, R212 ;  /* 0x000000648458723c */ /* 0x080ff000000018d4 */
[C---:B------:R-:W-:Y:S08]  /*ce50*/  HMMA.16816.F32 R92, R128.reuse, R100, R208 ;  /* 0x00000064805c723c */ /* 0x040ff000000018d0 */
[-C--:B------:R-:W-:Y:S08]  /*ce60*/  HMMA.16816.F32 R96, R128, R102.reuse, R108 ;  /* 0x000000668060723c */ /* 0x080ff0000000186c */
[C---:B------:R-:W-:Y:S08]  /*ce70*/  HMMA.16816.F32 R100, R132.reuse, R102, R104 ;  /* 0x000000668464723c */ /* 0x040ff00000001868 */
[-C--:B-----5:R-:W-:Y:S08]  /*ce80*/  HMMA.16816.F32 R104, R132, R116.reuse, R236 ;  /* 0x000000748468723c */ /* 0x0a0ff000000018ec */
[C---:B------:R-:W-:Y:S08]  /*ce90*/  HMMA.16816.F32 R108, R128.reuse, R116, R232 ;  /* 0x00000074806c723c */ /* 0x040ff000000018e8 */
[C---:B------:R-:W-:Y:S08]  /*cea0*/  HMMA.16816.F32 R112, R128.reuse, R118, R112 ;  /* 0x000000768070723c */ /* 0x040ff00000001870 */
[C---:B------:R-:W-:Y:S08]  /*ceb0*/  HMMA.16816.F32 R60, R128.reuse, R68, R48 ;  /* 0x00000044803c723c */ /* 0x040ff00000001830 */
[----:B------:R-:W-:Y:S08]  /*cec0*/  HMMA.16816.F32 R64, R128, R70, R32 ;  /* 0x000000468040723c */ /* 0x000ff00000001820 */
[C---:B------:R-:W-:Y:S08]  /*ced0*/  HMMA.16816.F32 R56, R132.reuse, R68, R56 ;  /* 0x000000448438723c */ /* 0x040ff00000001838 */
[----:B------:R-:W-:Y:S08]  /*cee0*/  HMMA.16816.F32 R116, R132, R118, R36 ;  /* 0x000000768474723c */ /* 0x000ff00000001824 */
[----:B------:R-:W-:Y:S08]  /*cef0*/  HMMA.16816.F32 R124, R128, R8, R52 ;  /* 0x00000008807c723c */ /* 0x000ff00000001834 */
[C---:B------:R-:W-:Y:S08]  /*cf00*/  HMMA.16816.F32 R68, R132.reuse, R70, R44 ;  /* 0x000000468444723c */ /* 0x040ff0000000182c */
[----:B------:R-:W-:Y:S08]  /*cf10*/  HMMA.16816.F32 R120, R132, R8, R28 ;  /* 0x000000088478723c */ /* 0x000ff0000000181c */
[-C--:B------:R-:W-:Y:S08]  /*cf20*/  HMMA.16816.F32 R128, R128, R10.reuse, R12 ;  /* 0x0000000a8080723c */ /* 0x080ff0000000180c */
[----:B------:R-:W-:Y:S01]  /*cf30*/  HMMA.16816.F32 R132, R132, R10, R16 ;  /* 0x0000000a8484723c */ /* 0x000fe20000001810 */
[----:B------:R-:W-:Y:S07]  /*cf40*/  @!P0 BRA `(.L_x_1296) ;  /* 0x0000011000008947 */ /* 0x000fee0003800000 */
[C---:B------:R-:W-:Y:S01]  /*cf50*/  ISETP.GT.AND P0, PT, R0.reuse, RZ, PT ;  /* 0x000000ff0000720c */ /* 0x040fe20003f04270 */
[----:B------:R-:W-:Y:S01]  /*cf60*/  BSSY B0, `(.L_x_1297) ;  /* 0x000000c000007945 */ /* 0x000fe20003800000 */
[----:B------:R-:W-:-:S11]  /*cf70*/  IADD3 R2, R0, -0x1, RZ ;  /* 0xffffffff00027810 */ /* 0x000fd60007ffe0ff */
[----:B------:R-:W-:Y:S05]  /*cf80*/  @P0 BRA `(.L_x_1298) ;  /* 0x0000006000000947 */ /* 0x000fea0003800000 */
[----:B------:R-:W-:Y:S01]  /*cf90*/  ISETP.NE.AND P0, PT, R136, c[0x0][0x32c], PT ;  /* 0x0000cb0088007a0c */ /* 0x000fe20003f05270 */
[----:B------:R-:W-:-:S12]  /*cfa0*/  IMAD.MOV R0, RZ, RZ, -R0 ;  /* 0x000000ffff007224 */ /* 0x000fd800078e0a00 */
[----:B------:R-:W-:-:S05]  /*cfb0*/  @P0 IMAD.HI.U32 R2, R0, c[0x0][0x330], RZ ;  /* 0x0000cc0000020a27 */ /* 0x000fca00078e00ff */
[----:B------:R-:W-:-:S04]  /*cfc0*/  @P0 SHF.R.U32.HI R0, RZ, c[0x0][0x334], R2 ;  /* 0x0000cd00ff000a19 */ /* 0x000fc80000011602 */
[----:B------:R-:W-:Y:S01]  /*cfd0*/  LOP3.LUT R2, RZ, R0, RZ, 0x33, !PT ;  /* 0x00000000ff027212 */ /* 0x000fe200078e33ff */
[----:B------:R-:W-:Y:S05]  /*cfe0*/  BRA `(.L_x_1299) ;  /* 0x0000003000007947 */ /* 0x000fea0003800000 */
.L_x_1298:
[----:B------:R-:W-:-:S13]  /*cff0*/  ISETP.NE.AND P0, PT, R136, c[0x0][0x32c], PT ;  /* 0x0000cb0088007a0c */ /* 0x000fda0003f05270 */
[----:B------:R-:W-:-:S05]  /*d000*/  @P0 IMAD.HI.U32 R0, R2, c[0x0][0x330], RZ ;  /* 0x0000cc0002000a27 */ /* 0x000fca00078e00ff */
[----:B------:R-:W-:Y:S02]  /*d010*/  @P0 SHF.R.U32.HI R2, RZ, c[0x0][0x334], R0 ;  /* 0x0000cd00ff020a19 */ /* 0x000fe40000011600 */
.L_x_1299:
[----:B------:R-:W-:Y:S05]  /*d020*/  BSYNC B0 ;  /* 0x0000000000007941 */ /* 0x000fea0003800000 */
.L_x_1297:
[----:B------:R-:W-:-:S05]  /*d030*/  MOV R0, c[0x0][0x32c] ;  /* 0x0000cb0000007a02 */ /* 0x000fca0000000f00 */
[----:B------:R-:W-:-:S05]  /*d040*/  IMAD R2, R2, R0, c[0x0][0x32c] ;  /* 0x0000cb0002027624 */ /* 0x000fca00078e0200 */
[----:B------:R-:W-:-:S04]  /*d050*/  IMNMX R4, R4, R2, PT ;  /* 0x0000000204047217 */ /* 0x000fc80003800200 */
.L_x_1296:
[----:B------:R-:W2:Y:S01]  /*d060*/  LDL R2, [R1+0xb4] ;  /* 0x0000b40001027983 */ /* 0x000ea20000100800 */
[----:B------:R-:W-:-:S05]  /*d070*/  IMAD.HI R4, R4, 0x2aaaaaab, RZ ;  /* 0x2aaaaaab04047827 */ /* 0x000fca00078e02ff */
[----:B------:R-:W-:-:S04]  /*d080*/  SHF.R.U32.HI R0, RZ, 0x1f, R4 ;  /* 0x0000001fff007819 */ /* 0x000fc80000011604 */
[----:B------:R-:W-:-:S04]  /*d090*/  LEA.HI.SX32 R4, R4, R0, 0x1d ;  /* 0x0000000004047211 */ /* 0x000fc800078feaff */
[----:B--2---:R-:W-:-:S04]  /*d0a0*/  IMNMX R2, R2, R4, !PT ;  /* 0x0000000402027217 */ /* 0x004fc80007800200 */
[----:B------:R-:W-:Y:S01]  /*d0b0*/  ISETP.GE.AND P0, PT, R230, R2, PT ;  /* 0x00000002e600720c */ /* 0x000fe20003f06270 */
[----:B------:R1:W-:-:S12]  /*d0c0*/  STL [R1+0x98], R2 ;  /* 0x0000980201007387 */ /* 0x0003d80000100800 */
[----:B------:R-:W-:Y:S05]  /*d0d0*/  @!P0 BRA `(.L_x_1300) ;  /* 0x0000513000008947 */ /* 0x000fea0003800000 */
[----:B------:R-:W2:Y:S04]  /*d0e0*/  LDL.64 R8, [R1+0xc0] ;  /* 0x0000c00001087983 */ /* 0x000ea80000100a00 */
[----:B------:R-:W3:Y:S04]  /*d0f0*/  LDL R6, [R1+0xf0] ;  /* 0x0000f00001067983 */ /* 0x000ee80000100800 */
[----:B-1----:R-:W3:Y:S01]  /*d100*/  LDL R2, [R1+0xe8] ;  /* 0x0000e80001027983 */ /* 0x002ee20000100800 */
[C---:B--2---:R-:W-:Y:S01]  /*d110*/  SHF.L.U64.HI R239, R8.reuse, 0x1, R9 ;  /* 0x0000000108ef7819 */ /* 0x044fe20000010209 */
[----:B------:R-:W-:Y:S01]  /*d120*/  IMAD.SHL.U32 R238, R8, 0x2, RZ ;  /* 0x0000000208ee7824 */ /* 0x000fe200078e00ff */
[C---:B---3--:R-:W-:Y:S01]  /*d130*/  SHF.L.U64.HI R237, R2.reuse, 0x1, R6 ;  /* 0x0000000102ed7819 */ /* 0x048fe20000010206 */
[----:B------:R-:W-:-:S02]  /*d140*/  IMAD.SHL.U32 R236, R2, 0x2, RZ ;  /* 0x0000000202ec7824 */ /* 0x000fc400078e00ff */
.L_x_1331:
[----:B------:R-:W2:Y:S01]  /*d150*/  LDL R0, [R1+0xb4] ;  /* 0x0000b40001007983 */ /* 0x000ea20000100800 */
[----:B------:R-:W-:Y:S04]  /*d160*/  DEPBAR.LE SB0, 0x0 ;  /* 0x000080000000791a */ /* 0x000fe80000000000 */
[----:B------:R-:W-:Y:S01]  /*d170*/  WARPSYNC 0xffffffff ;  /* 0xffffffff00007948 */ /* 0x000fe20003800000 */
[----:B------:R-:W-:Y:S06]  /*d180*/  BAR.SYNC.DEFER_BLOCKING 0x0 ;  /* 0x0000000000007b1d */ /* 0x000fec0000010000 */
[----:B------:R1:W3:Y:S01]  /*d190*/  LDSM.16.M88.4 R52, [R224+0x8080] ;  /* 0x00808000e034783b */ /* 0x0002e20000000200 */
[----:B------:R-:W-:Y:S03]  /*d1a0*/  BSSY B0, `(.L_x_1301) ;  /* 0x000004d000007945 */ /* 0x000fe60003800000 */
[----:B------:R1:W4:Y:S04]  /*d1b0*/  LDSM.16.M88.4 R48, [R224+0xa080] ;  /* 0x00a08000e030783b */ /* 0x0003280000000200 */
[----:B------:R1:W1:Y:S04]  /*d1c0*/  LDSM.16.M88.4 R20, [R216+0x5080] ;  /* 0x00508000d814783b */ /* 0x0002680000000200 */
[----:B------:R1:W1:Y:S04]  /*d1d0*/  LDSM.16.M88.4 R36, [R216+0x5880] ;  /* 0x00588000d824783b */ /* 0x0002680000000200 */
[----:B------:R1:W1:Y:S04]  /*d1e0*/  LDSM.16.M88.4 R192, [R216+0x6080] ;  /* 0x00608000d8c0783b */ /* 0x0002680000000200 */
[----:B------:R1:W1:Y:S04]  /*d1f0*/  LDSM.16.M88.4 R196, [R226+0x8080] ;  /* 0x00808000e2c4783b */ /* 0x0002680000000200 */
[----:B------:R1:W1:Y:S04]  /*d200*/  LDSM.16.M88.4 R204, [R226+0xa080] ;  /* 0x00a08000e2cc783b */ /* 0x0002680000000200 */
[----:B------:R1:W1:Y:S04]  /*d210*/  LDSM.16.M88.4 R200, [R223] ;  /* 0x00000000dfc8783b */ /* 0x0002680000000200 */
[----:B------:R1:W1:Y:S04]  /*d220*/  LDSM.16.M88.4 R208, [R223+0x800] ;  /* 0x00080000dfd0783b */ /* 0x0002680000000200 */
[----:B------:R1:W1:Y:S01]  /*d230*/  LDSM.16.M88.4 R212, [R223+0x1000] ;  /* 0x00100000dfd4783b */ /* 0x0002620000000200 */
[----:B--2---:R-:W-:Y:S11]  /*d240*/  ISETP.GT.AND P0, PT, R0, R230, PT ;  /* 0x000000e60000720c */ /* 0x004ff60003f04270 */
[----:B------:R-:W-:Y:S02]  /*d250*/  @!UPT UIADD3 URZ, URZ, URZ, URZ ;  /* 0x0000003f3f3ff290 */ /* 0x000fe4000fffe03f */
[----:B------:R-:W-:-:S05]  /*d260*/  @P0 BRA `(.L_x_1302) ;  /* 0x0000040000000947 */ /* 0x000fca0003800000 */
[----:B-1-34-:R-:W2:Y:S04]  /*d270*/  LDL R4, [R1+0x7c] ;  /* 0x00007c0001047983 */ /* 0x01aea80000100800 */
[----:B------:R-:W3:Y:S04]  /*d280*/  LDL R8, [R1+0x70] ;  /* 0x0000700001087983 */ /* 0x000ee80000100800 */
[----:B------:R-:W1:Y:S04]  /*d290*/  S2R R6, SR_CTAID.Y ;  /* 0x0000000000067919 */ /* 0x000e680000002600 */
[----:B------:R-:W4:Y:S02]  /*d2a0*/  S2R R9, SR_CTAID.Y ;  /* 0x0000000000097919 */ /* 0x000f240000002600 */
[C---:B----4-:R-:W-:Y:S01]  /*d2b0*/  IMAD.WIDE.U32 R10, R9.reuse, c[0x0][0x210], RZ ;  /* 0x00008400090a7a25 */ /* 0x050fe200078e00ff */
[----:B-1----:R-:W-:Y:S05]  /*d2c0*/  SHF.R.S32.HI R6, RZ, 0x1f, R6 ;  /* 0x0000001fff067819 */ /* 0x002fea0000011406 */
[----:B------:R-:W-:Y:S04]  /*d2d0*/  IMAD R6, R6, c[0x0][0x210], RZ ;  /* 0x0000840006067a24 */ /* 0x000fe800078e02ff */
[----:B------:R-:W-:Y:S05]  /*d2e0*/  IMAD R6, R9, c[0x0][0x214], R6 ;  /* 0x0000850009067a24 */ /* 0x000fea00078e0206 */
[----:B------:R-:W-:Y:S01]  /*d2f0*/  IADD3 R6, R11, R6, RZ ;  /* 0x000000060b067210 */ /* 0x000fe20007ffe0ff */
[----:B--2---:R-:W-:Y:S01]  /*d300*/  IMAD.WIDE.U32 R2, R4, c[0x0][0x208], RZ ;  /* 0x0000820004027a25 */ /* 0x004fe200078e00ff */
[----:B------:R-:W-:Y:S05]  /*d310*/  SHF.R.S32.HI R0, RZ, 0x1f, R4 ;  /* 0x0000001fff007819 */ /* 0x000fea0000011404 */
[----:B------:R-:W-:Y:S04]  /*d320*/  IMAD R0, R0, c[0x0][0x208], RZ ;  /* 0x0000820000007a24 */ /* 0x000fe800078e02ff */
[----:B------:R-:W-:Y:S01]  /*d330*/  IMAD R0, R4, c[0x0][0x20c], R0 ;  /* 0x0000830004007a24 */ /* 0x000fe200078e0200 */
[----:B---3--:R-:W-:Y:S04]  /*d340*/  SHF.R.S32.HI R4, RZ, 0x1f, R8 ;  /* 0x0000001fff047819 */ /* 0x008fe80000011408 */
[----:B------:R-:W-:Y:S01]  /*d350*/  IADD3 R3, R3, R0, RZ ;  /* 0x0000000003037210 */ /* 0x000fe20007ffe0ff */
[----:B------:R-:W-:Y:S04]  /*d360*/  IMAD R4, R4, c[0x0][0x218], RZ ;  /* 0x0000860004047a24 */ /* 0x000fe800078e02ff */
[----:B------:R-:W-:Y:S05]  /*d370*/  IMAD.WIDE.U32 R2, R8, c[0x0][0x218], R2 ;  /* 0x0000860008027a25 */ /* 0x000fea00078e0002 */
[----:B------:R-:W-:Y:S01]  /*d380*/  IADD3 R0, P1, R10, R2, RZ ;  /* 0x000000020a007210 */ /* 0x000fe20007f3e0ff */
[----:B------:R-:W-:Y:S03]  /*d390*/  IMAD R2, R8, c[0x0][0x21c], R4 ;  /* 0x0000870008027a24 */ /* 0x000fe600078e0204 */
[----:B------:R-:W-:Y:S02]  /*d3a0*/  LEA R4, P0, R0, c[0x0][0x1f8], 0x1 ;  /* 0x00007e0000047a11 */ /* 0x000fe400078008ff */
[----:B------:R-:W-:Y:S04]  /*d3b0*/  IADD3.X R2, R6, R3, R2, P1, !PT ;  /* 0x0000000306027210 */ /* 0x000fe80000ffe402 */
[----:B------:R-:W-:Y:S01]  /*d3c0*/  LEA.HI.X R0, R0, c[0x0][0x1fc], R2, 0x1, P0 ;  /* 0x00007f0000007a11 */ /* 0x000fe200000f0c02 */
[----:B------:R-:W-:-:S05]  /*d3d0*/  BRA.DIV ~URZ, `(.L_x_1303) ;  /* 0x00012d427f007947 */ /* 0x000fca000b800000 */
[----:B------:R1:W2:Y:S02]  /*d3e0*/  SHFL.IDX PT, R6, R0, RZ, 0x181f ;  /* 0x00181fff00067589 */ /* 0x0002a400000e0000 */
.L_x_1445:
[----:B------:R-:W-:-:S05]  /*d3f0*/  BRA.DIV ~URZ, `(.L_x_1304) ;  /* 0x00012da27f007947 */ /* 0x000fca000b800000 */
[----:B------:R-:W3:Y:S04]  /*d400*/  LDL R16, [R1+0xa4] ;  /* 0x0000a40001107983 */ /* 0x000ee80000100800 */
[----:B------:R-:W4:Y:S04]  /*d410*/  LDL R15, [R1+0xf4] ;  /* 0x0000f400010f7983 */ /* 0x000f280000100800 */
[----:B--2---:R-:W2:Y:S04]  /*d420*/  LDL R14, [R1+0x78] ;  /* 0x00007800010e7983 */ /* 0x004ea80000100800 */
[----:B------:R-:W1:Y:S04]  /*d430*/  SHFL.IDX PT, R2, R4, RZ, 0x181f ;  /* 0x00181fff04027589 */ /* 0x000e6800000e0000 */
[----:B------:R-:W1:Y:S04]  /*d440*/  SHFL.IDX PT, R10, R4, 0x1, 0x181f ;  /* 0x00381f00040a7f89 */ /* 0x000e6800000e0000 */
[----:B------:R-:W1:Y:S04]  /*d450*/  SHFL.IDX PT, R11, R0, 0x1, 0x181f ;  /* 0x00381f00000b7f89 */ /* 0x000e6800000e0000 */
[----:B-1----:R-:W1:Y:S01]  /*d460*/  SHFL.IDX PT, R0, R0, 0x2, 0x181f ;  /* 0x00581f0000007f89 */ /* 0x002e6200000e0000 */
[C---:B------:R-:W-:Y:S02]  /*d470*/  IADD3 R12, P0, R2.reuse, R238, RZ ;  /* 0x000000ee020c7210 */ /* 0x040fe40007f1e0ff */
[----:B------:R-:W-:Y:S02]  /*d480*/  IADD3 R8, P2, R2, R236, RZ ;  /* 0x000000ec02087210 */ /* 0x000fe40007f5e0ff */
[----:B------:R-:W-:Y:S01]  /*d490*/  IADD3 R2, P1, R10, R238, RZ ;  /* 0x000000ee0a027210 */ /* 0x000fe20007f3e0ff */
[----:B------:R-:W-:Y:S01]  /*d4a0*/  IMAD.X R13, R6, 0x1, R239, P0 ;  /* 0x00000001060d7824 */ /* 0x000fe200000e06ef */
[----:B------:R-:W-:Y:S01]  /*d4b0*/  IADD3 R10, P0, R10, R236, RZ ;  /* 0x000000ec0a0a7210 */ /* 0x000fe20007f1e0ff */
[----:B------:R-:W-:Y:S02]  /*d4c0*/  IMAD.X R9, R6, 0x1, R237, P2 ;  /* 0x0000000106097824 */ /* 0x000fe400010e06ed */
[----:B------:R1:W5:Y:S01]  /*d4d0*/  LDL R6, [R1+0xa0] ;  /* 0x0000a00001067983 */ /* 0x0003620000100800 */
[C---:B------:R-:W-:Y:S02]  /*d4e0*/  IMAD.X R3, R11.reuse, 0x1, R239, P1 ;  /* 0x000000010b037824 */ /* 0x040fe400008e06ef */
[----:B------:R-:W-:Y:S01]  /*d4f0*/  IMAD.X R11, R11, 0x1, R237, P0 ;  /* 0x000000010b0b7824 */ /* 0x000fe200000e06ed */
[----:B---3--:R-:W-:Y:S02]  /*d500*/  ISETP.GE.AND P4, PT, R16, c[0x0][0x1d4], PT ;  /* 0x0000750010007a0c */ /* 0x008fe40003f86270 */
[----:B----4-:R-:W-:Y:S11]  /*d510*/  ISETP.GE.AND P3, PT, R15, c[0x0][0x1d4], PT ;  /* 0x000075000f007a0c */ /* 0x010ff60003f66270 */
[----:B--2---:R2:W-:Y:S04]  /*d520*/  LDGSTS.E.BYPASS.LTC128B.128 [R14], [R12.64], !P4 ;  /* 0x000000000c0e7fae */ /* 0x0045e8000e101d46 */
[----:B------:R2:W-:Y:S04]  /*d530*/  LDGSTS.E.BYPASS.LTC128B.128 [R14+0x1800], [R8.64], !P3 ;  /* 0x01800000080e7fae */ /* 0x0005e8000d901d46 */
[----:B------:R3:W-:Y:S04]  /*d540*/  LDGSTS.E.BYPASS.LTC128B.128 [R14+0x800], [R2.64], !P4 ;  /* 0x00800000020e7fae */ /* 0x0007e8000e101d46 */
[----:B------:R2:W-:Y:S04]  /*d550*/  LDGSTS.E.BYPASS.LTC128B.128 [R14+0x2000], [R10.64], !P3 ;  /* 0x020000000a0e7fae */ /* 0x0005e8000d901d46 */
[----:B---3--:R2:W3:Y:S02]  /*d560*/  SHFL.IDX PT, R2, R4, 0x2, 0x181f ;  /* 0x00581f0004027f89 */ /* 0x0084e400000e0000 */
.L_x_1446:
[----:B-1----:R-:W4:Y:S01]  /*d570*/  LDL R3, [R1+0xa4] ;  /* 0x0000a40001037983 */ /* 0x002f220000100800 */
[----:B--2--5:R-:W-:Y:S03]  /*d580*/  IADD3 R8, -R6, 0x10, RZ ;  /* 0x0000001006087810 */ /* 0x024fe60007ffe1ff */
[----:B------:R-:W2:Y:S01]  /*d590*/  LDL R4, [R1+0x78] ;  /* 0x0000780001047983 */ /* 0x000ea20000100800 */
[----:B------:R-:W-:Y:S04]  /*d5a0*/  LOP3.LUT R8, R8, 0xf, RZ, 0xc0, !PT ;  /* 0x0000000f08087812 */ /* 0x000fe800078ec0ff */
[----:B---3--:R-:W-:Y:S04]  /*d5b0*/  IADD3 R8, P1, P0, R8, R2, R236 ;  /* 0x0000000208087210 */ /* 0x008fe8000783e0ec */
[----:B------:R-:W-:Y:S02]  /*d5c0*/  IADD3.X R9, RZ, R0, R237, P1, P0 ;  /* 0x00000000ff097210 */ /* 0x000fe40000fe04ed */
[----:B------:R-:W-:Y:S02]  /*d5d0*/  IADD3 R2, P0, R2, R238, RZ ;  /* 0x000000ee02027210 */ /* 0x000fe40007f1e0ff */
[----:B------:R-:W-:Y:S02]  /*d5e0*/  ISETP.NE.U32.AND P1, PT, R6, RZ, PT ;  /* 0x000000ff0600720c */ /* 0x000fe40003f25070 */
[----:B----4-:R-:W-:Y:S01]  /*d5f0*/  ISETP.GE.AND P2, PT, R3, c[0x0][0x1d4], PT ;  /* 0x0000750003007a0c */ /* 0x010fe20003f46270 */
[----:B------:R-:W-:Y:S11]  /*d600*/  IMAD.X R3, R0, 0x1, R239, P0 ;  /* 0x0000000100037824 */ /* 0x000ff600000e06ef */
[----:B------:R-:W-:Y:S01]  /*d610*/  @!UPT UIADD3 URZ, URZ, URZ, URZ ;  /* 0x0000003f3f3ff290 */ /* 0x000fe2000fffe03f */
[----:B------:R-:W-:Y:S01]  /*d620*/  @!PT LDS RZ, [RZ] ;  /* 0x00000000fffff984 */ /* 0x000fe20000000800 */
[----:B------:R-:W-:Y:S01]  /*d630*/  @!PT LDS RZ, [RZ] ;  /* 0x00000000fffff984 */ /* 0x000fe20000000800 */
[----:B------:R-:W-:Y:S01]  /*d640*/  @!PT LDS RZ, [RZ] ;  /* 0x00000000fffff984 */ /* 0x000fe20000000800 */
[----:B--2---:R1:W-:Y:S04]  /*d650*/  LDGSTS.E.BYPASS.LTC128B.128 [R4+0x1000], [R2.64], !P2 ;  /* 0x0100000002047fae */ /* 0x0043e8000d101d46 */
[----:B------:R1:W-:Y:S02]  /*d660*/  LDGSTS.E.BYPASS.LTC128B.128.ZFILL [R4+0x2800], [R8.64], P1 ;  /* 0x0280000008047fae */ /* 0x0003e40008941d46 */
.L_x_1302:
[----:B-1-34-:R-:W-:Y:S05]  /*d670*/  BSYNC B0 ;  /* 0x0000000000007941 */ /* 0x01afea0003800000 */
.L_x_1301:
[----:B------:R-:W0:Y:S01]  /*d680*/  LDGDEPBAR ;  /* 0x00000000000079af */ /* 0x000e220000000000 */
[----:B------:R-:W-:Y:S01]  /*d690*/  WARPSYNC 0xffffffff ;  /* 0xffffffff00007948 */ /* 0x000fe20003800000 */
[-C--:B------:R-:W-:Y:S01]  /*d6a0*/  HMMA.16816.F32 R8, R52, R20.reuse, RZ ;  /* 0x000000143408723c */ /* 0x080fe200000018ff */
[----:B------:R-:W-:Y:S05]  /*d6b0*/  BSSY B0, `(.L_x_1305) ;  /* 0x0000138000007945 */ /* 0x000fea0003800000 */
[----:B------:R-:W2:Y:S02]  /*d6c0*/  LDL R0, [R1+0xb4] ;  /* 0x0000b40001007983 */ /* 0x000ea40000100800 */
        /* <DEDUP_REMOVED lines=25> */
[----:B------:R-:W3:Y:S07]  /*d860*/  LDSM.16.M88.4 R204, [R225+0xa080] ;  /* 0x00a08000e1cc783b */ /* 0x000eee0000000200 */
[----:B------:R-:W-:Y:S01]  /*d870*/  HMMA.16816.F32 R52, R196, R214, R52 ;  /* 0x000000d6c434723c */ /* 0x000fe20000001834 */
[----:B------:R-:W4:Y:S07]  /*d880*/  LDSM.16.M88.4 R196, [R222+0x5880] ;  /* 0x00588000dec4783b */ /* 0x000f2e0000000200 */
[-C--:B-1----:R-:W-:Y:S08]  /*d890*/  HMMA.16816.F32 R8, R192, R200.reuse, R8 ;  /* 0x000000c8c008723c */ /* 0x082ff00000001808 */
[C---:B---3--:R-:W-:Y:S08]  /*d8a0*/  HMMA.16816.F32 R12, R204.reuse, R200, R12 ;  /* 0x000000c8cc0c723c */ /* 0x048ff0000000180c */
[-C--:B------:R-:W-:Y:S08]  /*d8b0*/  HMMA.16816.F32 R16, R204, R202.reuse, R16 ;  /* 0x000000cacc10723c */ /* 0x080ff00000001810 */
[C---:B------:R-:W-:Y:S01]  /*d8c0*/  HMMA.16816.F32 R20, R192.reuse, R202, R20 ;  /* 0x000000cac014723c */ /* 0x040fe20000001814 */
[----:B------:R-:W-:Y:S07]  /*d8d0*/  LDSM.16.M88.4 R200, [R221] ;  /* 0x00000000ddc8783b */ /* 0x000fee0000000200 */
[-C--:B----4-:R-:W-:Y:S08]  /*d8e0*/  HMMA.16816.F32 R24, R192, R196.reuse, R24 ;  /* 0x000000c4c018723c */ /* 0x090ff00000001818 */
[C---:B------:R-:W-:Y:S08]  /*d8f0*/  HMMA.16816.F32 R28, R204.reuse, R196, R28 ;  /* 0x000000c4cc1c723c */ /* 0x040ff0000000181c */
[-C--:B------:R-:W-:Y:S08]  /*d900*/  HMMA.16816.F32 R32, R204, R198.reuse, R32 ;  /* 0x000000c6cc20723c */ /* 0x080ff00000001820 */
[C---:B------:R-:W-:Y:S01]  /*d910*/  HMMA.16816.F32 R36, R192.reuse, R198, R36 ;  /* 0x000000c6c024723c */ /* 0x040fe20000001824 */
[----:B------:R-:W1:Y:S07]  /*d920*/  LDSM.16.M88.4 R196, [R227+0x8080] ;  /* 0x00808000e3c4783b */ /* 0x000e6e0000000200 */
[-C--:B------:R-:W-:Y:S08]  /*d930*/  HMMA.16816.F32 R40, R192, R208.reuse, R40 ;  /* 0x000000d0c028723c */ /* 0x080ff00000001828 */
[C---:B------:R-:W-:Y:S08]  /*d940*/  HMMA.16816.F32 R44, R204.reuse, R208, R44 ;  /* 0x000000d0cc2c723c */ /* 0x040ff0000000182c */
[-C--:B------:R-:W-:Y:S01]  /*d950*/  HMMA.16816.F32 R48, R204, R210.reuse, R48 ;  /* 0x000000d2cc30723c */ /* 0x080fe20000001830 */
[----:B------:R-:W3:Y:S07]  /*d960*/  LDSM.16.M88.4 R204, [R227+0xa080] ;  /* 0x00a08000e3cc783b */ /* 0x000eee0000000200 */
[----:B------:R-:W-:Y:S01]  /*d970*/  HMMA.16816.F32 R52, R192, R210, R52 ;  /* 0x000000d2c034723c */ /* 0x000fe20000001834 */
[----:B------:R-:W4:Y:S07]  /*d980*/  LDSM.16.M88.4 R192, [R221+0x800] ;  /* 0x00080000ddc0783b */ /* 0x000f2e0000000200 */
[-C--:B-1----:R-:W-:Y:S01]  /*d990*/  HMMA.16816.F32 R8, R196, R200.reuse, R8 ;  /* 0x000000c8c408723c */ /* 0x082fe20000001808 */
[----:B------:R-:W1:Y:S04]  /*d9a0*/  LDSM.16.M88.4 R208, [R221+0x1000] ;  /* 0x00100000ddd0783b */ /* 0x000e680000000200 */
[----:B--2---:R-:W-:Y:S03]  /*d9b0*/  ISETP.GT.AND P0, PT, R230, R0, PT ;  /* 0x00000000e600720c */ /* 0x004fe60003f04270 */
[C---:B---3--:R-:W-:Y:S08]  /*d9c0*/  HMMA.16816.F32 R12, R204.reuse, R200, R12 ;  /* 0x000000c8cc0c723c */ /* 0x048ff0000000180c */
[-C--:B------:R-:W-:Y:S08]  /*d9d0*/  HMMA.16816.F32 R16, R204, R202.reuse, R16 ;  /* 0x000000cacc10723c */ /* 0x080ff00000001810 */
[C---:B------:R-:W-:Y:S01]  /*d9e0*/  HMMA.16816.F32 R20, R196.reuse, R202, R20 ;  /* 0x000000cac414723c */ /* 0x040fe20000001814 */
[----:B------:R-:W-:Y:S07]  /*d9f0*/  LDSM.16.M88.4 R200, [R216+0x6880] ;  /* 0x00688000d8c8783b */ /* 0x000fee0000000200 */
[-C--:B----4-:R-:W-:Y:S08]  /*da00*/  HMMA.16816.F32 R24, R196, R192.reuse, R24 ;  /* 0x000000c0c418723c */ /* 0x090ff00000001818 */
[C---:B------:R-:W-:Y:S08]  /*da10*/  HMMA.16816.F32 R28, R204.reuse, R192, R28 ;  /* 0x000000c0cc1c723c */ /* 0x040ff0000000181c */
[-C--:B------:R-:W-:Y:S08]  /*da20*/  HMMA.16816.F32 R32, R204, R194.reuse, R32 ;  /* 0x000000c2cc20723c */ /* 0x080ff00000001820 */
[C---:B------:R-:W-:Y:S01]  /*da30*/  HMMA.16816.F32 R36, R196.reuse, R194, R36 ;  /* 0x000000c2c424723c */ /* 0x040fe20000001824 */
[----:B------:R-:W2:Y:S07]  /*da40*/  LDSM.16.M88.4 R192, [R224+0xc080] ;  /* 0x00c08000e0c0783b */ /* 0x000eae0000000200 */
[-C--:B-1----:R-:W-:Y:S08]  /*da50*/  HMMA.16816.F32 R40, R196, R208.reuse, R40 ;  /* 0x000000d0c428723c */ /* 0x082ff00000001828 */
[C---:B------:R-:W-:Y:S08]  /*da60*/  HMMA.16816.F32 R44, R204.reuse, R208, R44 ;  /* 0x000000d0cc2c723c */ /* 0x040ff0000000182c */
[-C--:B------:R-:W-:Y:S01]  /*da70*/  HMMA.16816.F32 R48, R204, R210.reuse, R48 ;  /* 0x000000d2cc30723c */ /* 0x080fe20000001830 */
[----:B------:R-:W1:Y:S07]  /*da80*/  LDSM.16.M88.4 R204, [R224+0xe080] ;  /* 0x00e08000e0cc783b */ /* 0x000e6e0000000200 */
[----:B------:R-:W-:Y:S01]  /*da90*/  HMMA.16816.F32 R52, R196, R210, R52 ;  /* 0x000000d2c434723c */ /* 0x000fe20000001834 */
[----:B------:R-:W3:Y:S07]  /*daa0*/  LDSM.16.M88.4 R196, [R216+0x7080] ;  /* 0x00708000d8c4783b */ /* 0x000eee0000000200 */
[-C--:B--2---:R-:W-:Y:S01]  /*dab0*/  HMMA.16816.F32 R8, R192, R200.reuse, R8 ;  /* 0x000000c8c008723c */ /* 0x084fe20000001808 */
[----:B------:R-:W2:Y:S07]  /*dac0*/  LDSM.16.M88.4 R208, [R216+0x7880] ;  /* 0x00788000d8d0783b */ /* 0x000eae0000000200 */
[C---:B-1----:R-:W-:Y:S08]  /*dad0*/  HMMA.16816.F32 R12, R204.reuse, R200, R12 ;  /* 0x000000c8cc0c723c */ /* 0x042ff0000000180c */
[-C--:B------:R-:W-:Y:S08]  /*dae0*/  HMMA.16816.F32 R16, R204, R202.reuse, R16 ;  /* 0x000000cacc10723c */ /* 0x080ff00000001810 */
[C---:B------:R-:W-:Y:S01]  /*daf0*/  HMMA.16816.F32 R20, R192.reuse, R202, R20 ;  /* 0x000000cac014723c */ /* 0x040fe20000001814 */
[----:B------:R-:W-:Y:S07]  /*db00*/  LDSM.16.M88.4 R200, [R223+0x1800] ;  /* 0x00180000dfc8783b */ /* 0x000fee0000000200 */
[-C--:B---3--:R-:W-:Y:S08]  /*db10*/  HMMA.16816.F32 R24, R192, R196.reuse, R24 ;  /* 0x000000c4c018723c */ /* 0x088ff00000001818 */
[C---:B------:R-:W-:Y:S08]  /*db20*/  HMMA.16816.F32 R28, R204.reuse, R196, R28 ;  /* 0x000000c4cc1c723c */ /* 0x040ff0000000181c */
[-C--:B------:R-:W-:Y:S08]  /*db30*/  HMMA.16816.F32 R32, R204, R198.reuse, R32 ;  /* 0x000000c6cc20723c */ /* 0x080ff00000001820 */
[C---:B------:R-:W-:Y:S01]  /*db40*/  HMMA.16816.F32 R36, R192.reuse, R198, R36 ;  /* 0x000000c6c024723c */ /* 0x040fe20000001824 */
[----:B------:R-:W1:Y:S07]  /*db50*/  LDSM.16.M88.4 R196, [R226+0xc080] ;  /* 0x00c08000e2c4783b */ /* 0x000e6e0000000200 */
[-C--:B--2---:R-:W-:Y:S08]  /*db60*/  HMMA.16816.F32 R40, R192, R208.reuse, R40 ;  /* 0x000000d0c028723c */ /* 0x084ff00000001828 */
[C---:B------:R-:W-:Y:S08]  /*db70*/  HMMA.16816.F32 R44, R204.reuse, R208, R44 ;  /* 0x000000d0cc2c723c */ /* 0x040ff0000000182c */
[-C--:B------:R-:W-:Y:S01]  /*db80*/  HMMA.16816.F32 R48, R204, R210.reuse, R48 ;  /* 0x000000d2cc30723c */ /* 0x080fe20000001830 */
[----:B------:R-:W2:Y:S07]  /*db90*/  LDSM.16.M88.4 R204, [R226+0xe080] ;  /* 0x00e08000e2cc783b */ /* 0x000eae0000000200 */
[----:B------:R-:W-:Y:S01]  /*dba0*/  HMMA.16816.F32 R52, R192, R210, R52 ;  /* 0x000000d2c034723c */ /* 0x000fe20000001834 */
[----:B------:R-:W3:Y:S08]  /*dbb0*/  LDSM.16.M88.4 R192, [R223+0x2000] ;  /* 0x00200000dfc0783b */ /* 0x000ef00000000200 */
[----:B------:R-:W4:Y:S01]  /*dbc0*/  LDSM.16.M88.4 R208, [R223+0x2800] ;  /* 0x00280000dfd0783b */ /* 0x000f220000000200 */
[-C--:B-1----:R-:W-:Y:S08]  /*dbd0*/  HMMA.16816.F32 R8, R196, R200.reuse, R8 ;  /* 0x000000c8c408723c */ /* 0x082ff00000001808 */
        /* <DEDUP_REMOVED lines=9> */
[-C--:B----4-:R-:W-:Y:S08]  /*dc70*/  HMMA.16816.F32 R40, R196, R208.reuse, R40 ;  /* 0x000000d0c428723c */ /* 0x090ff00000001828 */
        /* <DEDUP_REMOVED lines=20> */
[----:B------:R-:W-:Y:S08]  /*ddc0*/  HMMA.16816.F32 R52, R192, R210, R52 ;  /* 0x000000d2c034723c */ /* 0x000ff00000001834 */
[-C--:B-1----:R-:W-:Y:S11]  /*ddd0*/  HMMA.16816.F32 R8, R196, R200.reuse, R8 ;  /* 0x000000c8c408723c */ /* 0x082ff60000001808 */
[----:B------:R-:W-:Y:S11]  /*dde0*/  @!UPT UIADD3 URZ, URZ, URZ, URZ ;  /* 0x0000003f3f3ff290 */ /* 0x000ff6000fffe03f */
[----:B------:R-:W-:Y:S02]  /*ddf0*/  @!UPT UIADD3 URZ, URZ, URZ, URZ ;  /* 0x0000003f3f3ff290 */ /* 0x000fe4000fffe03f */
[----:B------:R-:W-:Y:S01]  /*de00*/  FMUL.FTZ R8, R8, c[0x0][0x320] ;  /* 0x0000c80008087a20 */ /* 0x000fe20000410000 */
[C---:B--2---:R-:W-:Y:S03]  /*de10*/  HMMA.16816.F32 R12, R204.reuse, R200, R12 ;  /* 0x000000c8cc0c723c */ /* 0x044fe6000000180c */
[----:B------:R-:W1:Y:S01]  /*de20*/  MUFU.TANH R209, R8 ;  /* 0x0000000800d17308 */ /* 0x000e620000002400 */
[----:B------:R-:W-:Y:S02]  /*de30*/  FMUL.FTZ R9, R9, c[0x0][0x320] ;  /* 0x0000c80009097a20 */ /* 0x000fe40000410000 */
[----:B------:R-:W-:Y:S02]  /*de40*/  FMUL.FTZ R10, R10, c[0x0][0x320] ;  /* 0x0000c8000a0a7a20 */ /* 0x000fe40000410000 */
[----:B------:R-:W-:Y:S01]  /*de50*/  FMUL.FTZ R11, R11, c[0x0][0x320] ;  /* 0x0000c8000b0b7a20 */ /* 0x000fe20000410000 */
[-C--:B------:R-:W-:Y:S04]  /*de60*/  HMMA.16816.F32 R16, R204, R202.reuse, R16 ;  /* 0x000000cacc10723c */ /* 0x080fe80000001810 */
[----:B------:R-:W2:Y:S04]  /*de70*/  MUFU.TANH R208, R9 ;  /* 0x0000000900d07308 */ /* 0x000ea80000002400 */
[C---:B------:R-:W-:Y:S06]  /*de80*/  HMMA.16816.F32 R20, R196.reuse, R202, R20 ;  /* 0x000000cac414723c */ /* 0x040fec0000001814 */
[----:B------:R-:W3:Y:S01]  /*de90*/  MUFU.TANH R214, R10 ;  /* 0x0000000a00d67308 */ /* 0x000ee20000002400 */
[----:B------:R-:W-:Y:S02]  /*dea0*/  FMUL.FTZ R12, R12, c[0x0][0x320] ;  /* 0x0000c8000c0c7a20 */ /* 0x000fe40000410000 */
[----:B------:R-:W-:Y:S03]  /*deb0*/  FMUL.FTZ R13, R13, c[0x0][0x320] ;  /* 0x0000c8000d0d7a20 */ /* 0x000fe60000410000 */
        /* <DEDUP_REMOVED lines=11> */
[----:B------:R-:W-:Y:S05]  /*df70*/  FMUL.FTZ R23, R23, c[0x0][0x320] ;  /* 0x0000c80017177a20 */ /* 0x000fea0000410000 */
[----:B------:R-:W1:Y:S01]  /*df80*/  MUFU.TANH R215, R13 ;  /* 0x0000000d00d77308 */ /* 0x000e620000002400 */
[----:B----4-:R-:W4:Y:S09]  /*df90*/  LDSM.16.M88.4 R8, [R221+0x2000] ;  /* 0x00200000dd08783b */ /* 0x010f320000000200 */
[----:B------:R-:W1:Y:S10]  /*dfa0*/  MUFU.TANH R235, R14 ;  /* 0x0000000e00eb7308 */ /* 0x000e740000002400 */
[----:B------:R5:W1:Y:S10]  /*dfb0*/  MUFU.TANH R234, R15 ;  /* 0x0000000f00ea7308 */ /* 0x000a740000002400 */
[----:B------:R-:W1:Y:S10]  /*dfc0*/  MUFU.TANH R213, R16 ;  /* 0x0000001000d57308 */ /* 0x000e740000002400 */
[----:B------:R-:W1:Y:S01]  /*dfd0*/  MUFU.TANH R212, R17 ;  /* 0x0000001100d47308 */ /* 0x000e620000002400 */
[----:B-----5:R-:W5:Y:S01]  /*dfe0*/  LDSM.16.M88.4 R12, [R221+0x2800] ;  /* 0x00280000dd0c783b */ /* 0x020f620000000200 */
[----:B------:R-:W-:Y:S04]  /*dff0*/  DEPBAR.LE SB0, 0x0 ;  /* 0x000080000000791a */ /* 0x000fe80000000000 */
[-C--:B----4-:R-:W-:Y:S04]  /*e000*/  HMMA.16816.F32 R24, R196, R8.reuse, R24 ;  /* 0x00000008c418723c */ /* 0x090fe80000001818 */
[----:B------:R-:W4:Y:S01]  /*e010*/  MUFU.TANH R231, R19 ;  /* 0x0000001300e77308 */ /* 0x000f220000002400 */
[----:B------:R-:W-:Y:S03]  /*e020*/  BAR.SYNC.DEFER_BLOCKING 0x0 ;  /* 0x0000000000007b1d */ /* 0x000fe60000010000 */
[C---:B------:R-:W-:Y:S06]  /*e030*/  HMMA.16816.F32 R28, R204.reuse, R8, R28 ;  /* 0x00000008cc1c723c */ /* 0x040fec000000181c */
[----:B------:R1:W1:Y:S02]  /*e040*/  MUFU.TANH R192, R20 ;  /* 0x0000001400c07308 */ /* 0x0002640000002400 */
[-C--:B------:R-:W-:Y:S08]  /*e050*/  HMMA.16816.F32 R32, R204, R10.reuse, R32 ;  /* 0x0000000acc20723c */ /* 0x080ff00000001820 */
[----:B------:R-:W1:Y:S01]  /*e060*/  MUFU.TANH R232, R18 ;  /* 0x0000001200e87308 */ /* 0x000e620000002400 */
[C---:B------:R-:W-:Y:S04]  /*e070*/  HMMA.16816.F32 R36, R196.reuse, R10, R36 ;  /* 0x0000000ac424723c */ /* 0x040fe80000001824 */
[----:B------:R-:W-:Y:S02]  /*e080*/  FMUL.FTZ R27, R27, c[0x0][0x320] ;  /* 0x0000c8001b1b7a20 */ /* 0x000fe40000410000 */
[----:B------:R-:W-:Y:S03]  /*e090*/  FMUL.FTZ R24, R24, c[0x0][0x320] ;  /* 0x0000c80018187a20 */ /* 0x000fe60000410000 */
[----:B------:R-:W1:Y:S03]  /*e0a0*/  MUFU.TANH R142, R21 ;  /* 0x00000015008e7308 */ /* 0x000e660000002400 */
[----:B------:R-:W-:Y:S01]  /*e0b0*/  FMUL.FTZ R29, R29, c[0x0][0x320] ;  /* 0x0000c8001d1d7a20 */ /* 0x000fe20000410000 */
[-C--:B-----5:R-:W-:Y:S03]  /*e0c0*/  HMMA.16816.F32 R40, R196, R12.reuse, R40 ;  /* 0x0000000cc428723c */ /* 0x0a0fe60000001828 */
[----:B------:R-:W-:Y:S02]  /*e0d0*/  FMUL.FTZ R28, R28, c[0x0][0x320] ;  /* 0x0000c8001c1c7a20 */ /* 0x000fe40000410000 */
[----:B------:R-:W-:Y:S01]  /*e0e0*/  FMUL.FTZ R35, R35, c[0x0][0x320] ;  /* 0x0000c80023237a20 */ /* 0x000fe20000410000 */
[----:B------:R-:W2:Y:S01]  /*e0f0*/  MUFU.TANH R195, R29 ;  /* 0x0000001d00c37308 */ /* 0x000ea20000002400 */
[----:B------:R-:W-:Y:S01]  /*e100*/  FMUL.FTZ R30, R30, c[0x0][0x320] ;  /* 0x0000c8001e1e7a20 */ /* 0x000fe20000410000 */
[C---:B------:R-:W-:Y:S04]  /*e110*/  HMMA.16816.F32 R44, R204.reuse, R12, R44 ;  /* 0x0000000ccc2c723c */ /* 0x040fe8000000182c */
[----:B------:R-:W-:Y:S02]  /*e120*/  FMUL.FTZ R31, R31, c[0x0][0x320] ;  /* 0x0000c8001f1f7a20 */ /* 0x000fe40000410000 */
[----:B------:R-:W-:Y:S02]  /*e130*/  FMUL.FTZ R34, R34, c[0x0][0x320] ;  /* 0x0000c80022227a20 */ /* 0x000fe40000410000 */
[----:B------:R5:W2:Y:S01]  /*e140*/  MUFU.TANH R200, R35 ;  /* 0x0000002300c87308 */ /* 0x000aa20000002400 */
[-C--:B------:R-:W-:Y:S03]  /*e150*/  HMMA.16816.F32 R48, R204, R14.reuse, R48 ;  /* 0x0000000ecc30723c */ /* 0x080fe60000001830 */
[----:B-1----:R-:W-:Y:S02]  /*e160*/  FMUL.FTZ R20, R36, c[0x0][0x320] ;  /* 0x0000c80024147a20 */ /* 0x002fe40000410000 */
        /* <DEDUP_REMOVED lines=17> */
[----:B-----5:R-:W-:Y:S02]  /*e280*/  FMUL.FTZ R35, R55, c[0x0][0x320] ;  /* 0x0000c80037237a20 */ /* 0x020fe40000410000 */
[----:B------:R-:W-:Y:S01]  /*e290*/  FMUL.FTZ R32, R32, c[0x0][0x320] ;  /* 0x0000c80020207a20 */ /* 0x000fe20000410000 */
[----:B------:R2:W2:Y:S01]  /*e2a0*/  MUFU.TANH R22, R24 ;  /* 0x0000001800167308 */ /* 0x0004a20000002400 */
[----:B------:R-:W-:Y:S02]  /*e2b0*/  FMUL.FTZ R33, R33, c[0x0][0x320] ;  /* 0x0000c80021217a20 */ /* 0x000fe40000410000 */
[----:B------:R-:W-:Y:S02]  /*e2c0*/  FMUL.FTZ R45, R45, c[0x0][0x320] ;  /* 0x0000c8002d2d7a20 */ /* 0x000fe40000410000 */
[----:B------:R-:W-:Y:S02]  /*e2d0*/  FMUL.FTZ R46, R46, c[0x0][0x320] ;  /* 0x0000c8002e2e7a20 */ /* 0x000fe40000410000 */
[----:B------:R-:W-:Y:S02]  /*e2e0*/  FMUL.FTZ R47, R47, c[0x0][0x320] ;  /* 0x0000c8002f2f7a20 */ /* 0x000fe40000410000 */
[----:B------:R-:W-:Y:S01]  /*e2f0*/  FMUL.FTZ R48, R48, c[0x0][0x320] ;  /* 0x0000c80030307a20 */ /* 0x000fe20000410000 */
[----:B------:R2:W2:Y:S01]  /*e300*/  MUFU.TANH R21, R25 ;  /* 0x0000001900157308 */ /* 0x0004a20000002400 */
[----:B------:R-:W-:Y:S02]  /*e310*/  FMUL.FTZ R49, R49, c[0x0][0x320] ;  /* 0x0000c80031317a20 */ /* 0x000fe40000410000 */
[----:B------:R-:W-:Y:S02]  /*e320*/  FMUL.FTZ R50, R50, c[0x0][0x320] ;  /* 0x0000c80032327a20 */ /* 0x000fe40000410000 */
[----:B-1----:R-:W-:Y:S05]  /*e330*/  FMUL.FTZ R44, R52, c[0x0][0x320] ;  /* 0x0000c800342c7a20 */ /* 0x002fea0000410000 */
        /* <DEDUP_REMOVED lines=28> */
[----:B--234-:R-:W-:Y:S01]  /*e500*/  IMAD.MOV.U32 R0, RZ, RZ, 0x1 ;  /* 0x00000001ff007424 */ /* 0x01cfe200078e00ff */
[----:B------:R-:W2:Y:S01]  /*e510*/  LDL R2, [R1+0xc8] ;  /* 0x0000c80001027983 */ /* 0x000ea20000100800 */
[----:B------:R-:W-:Y:S03]  /*e520*/  MOV R10, RZ ;  /* 0x000000ff000a7202 */ /* 0x000fe60000000f00 */
[----:B------:R-:W3:Y:S01]  /*e530*/  LDL R3, [R1+0xb8] ;  /* 0x0000b80001037983 */ /* 0x000ee20000100800 */
[----:B------:R-:W-:Y:S03]  /*e540*/  ISETP.NE.AND P0, PT, R0, c[0x0][0x2b8], PT ;  /* 0x0000ae0000007a0c */ /* 0x000fe60003f05270 */
[----:B------:R-:W4:Y:S04]  /*e550*/  LDL.64 R240, [R1+0xd0] ;  /* 0x0000d00001f07983 */ /* 0x000f280000100a00 */
        /* <DEDUP_REMOVED lines=12> */
[C---:B------:R-:W-:Y:S03]  /*e620*/  @!P1 LEA R8, P0, R3.reuse, c[0x0][0x2a0], 0x2 ;  /* 0x0000a80003089a11 */ /* 0x040fe600078010ff */
[----:B------:R-:W-:Y:S01]  /*e630*/  IMAD R6, R0, c[0x0][0x2b8], R2 ;  /* 0x0000ae0000067a24 */ /* 0x000fe200078e0202 */
[----:B------:R-:W-:Y:S03]  /*e640*/  @!P1 LEA.HI.X R9, R3, c[0x0][0x2a4], R4, 0x2, P0 ;  /* 0x0000a90003099a11 */ /* 0x000fe600000f1404 */
[----:B------:R-:W-:Y:S01]  /*e650*/  IMAD.WIDE.U32 R2, R6, c[0x0][0x1e0], RZ ;  /* 0x0000780006027a25 */ /* 0x000fe200078e00ff */
[----:B------:R1:W-:Y:S01]  /*e660*/  STL [R1+0x7c], R6 ;  /* 0x00007c0601007387 */ /* 0x0003e20000100800 */
[----:B------:R-:W-:Y:S03]  /*e670*/  SHF.R.S32.HI R0, RZ, 0x1f, R6 ;  /* 0x0000001fff007819 */ /* 0x000fe60000011406 */
[----:B------:R-:W2:Y:S02]  /*e680*/  @!P1 LDG.E R10, [R8.64] ;  /* 0x00000006080a9981 */ /* 0x000ea4000c1e1900 */
[----:B------:R-:W-:Y:S04]  /*e690*/  IMAD R0, R0, c[0x0][0x1e0], RZ ;  /* 0x0000780000007a24 */ /* 0x000fe800078e02ff */
[----:B------:R-:W-:Y:S05]  /*e6a0*/  IMAD R0, R6, c[0x0][0x1e4], R0 ;  /* 0x0000790006007a24 */ /* 0x000fea00078e0200 */
[----:B------:R-:W-:Y:S01]  /*e6b0*/  IADD3 R3, R3, R0, RZ ;  /* 0x0000000003037210 */ /* 0x000fe20007ffe0ff */
[----:B-1----:R-:W1:Y:S02]  /*e6c0*/  S2R R6, SR_CTAID.Y ;  /* 0x0000000000067919 */ /* 0x002e640000002600 */
[----:B-1----:R-:W-:Y:S05]  /*e6d0*/  SHF.R.S32.HI R6, RZ, 0x1f, R6 ;  /* 0x0000001fff067819 */ /* 0x002fea0000011406 */
[----:B------:R-:W-:Y:S04]  /*e6e0*/  IMAD R6, R6, c[0x0][0x1e8], RZ ;  /* 0x00007a0006067a24 */ /* 0x000fe800078e02ff */
[----:B------:R-:W-:Y:S04]  /*e6f0*/  IMAD R6, R242, c[0x0][0x1ec], R6 ;  /* 0x00007b00f2067a24 */ /* 0x000fe800078e0206 */
[----:B------:R-:W-:Y:S01]  /*e700*/  IMAD.IADD R6, R241, 0x1, R6 ;  /* 0x00000001f1067824 */ /* 0x000fe200078e0206 */
[----:B--2---:R-:W-:Y:S01]  /*e710*/  SHF.R.S32.HI R4, RZ, 0x1f, R10 ;  /* 0x0000001fff047819 */ /* 0x004fe2000001140a */
[----:B------:R1:W-:Y:S01]  /*e720*/  STL [R1+0x70], R10 ;  /* 0x0000700a01007387 */ /* 0x0003e20000100800 */
[----:B------:R-:W-:Y:S04]  /*e730*/  IMAD.WIDE.U32 R2, R10, c[0x0][0x1f0], R2 ;  /* 0x00007c000a027a25 */ /* 0x000fe800078e0002 */
[----:B------:R-:W-:Y:S01]  /*e740*/  IMAD R4, R4, c[0x0][0x1f0], RZ ;  /* 0x00007c0004047a24 */ /* 0x000fe200078e02ff */
[----:B------:R-:W-:Y:S03]  /*e750*/  IADD3 R0, P1, R240, R2, RZ ;  /* 0x00000002f0007210 */ /* 0x000fe60007f3e0ff */
[----:B------:R-:W-:Y:S01]  /*e760*/  IMAD R2, R10, c[0x0][0x1f4], R4 ;  /* 0x00007d000a027a24 */ /* 0x000fe200078e0204 */
[----:B------:R-:W-:Y:S04]  /*e770*/  LEA R4, P0, R0, c[0x0][0x1c8], 0x1 ;  /* 0x0000720000047a11 */ /* 0x000fe800078008ff */
[----:B------:R-:W-:Y:S04]  /*e780*/  IADD3.X R2, R6, R3, R2, P1, !PT ;  /* 0x0000000306027210 */ /* 0x000fe80000ffe402 */
[----:B------:R-:W-:Y:S01]  /*e790*/  LEA.HI.X R0, R0, c[0x0][0x1cc], R2, 0x1, P0 ;  /* 0x0000730000007a11 */ /* 0x000fe200000f0c02 */
[----:B------:R-:W-:-:S05]  /*e7a0*/  BRA.DIV ~URZ, `(.L_x_1307) ;  /* 0x00011e527f007947 */ /* 0x000fca000b800000 */
[----:B------:R2:W3:Y:S02]  /*e7b0*/  SHFL.IDX PT, R6, R0, RZ, 0x181f ;  /* 0x00181fff00067589 */ /* 0x0004e400000e0000 */
.L_x_1447:
[----:B------:R-:W-:-:S05]  /*e7c0*/  BRA.DIV ~URZ, `(.L_x_1308) ;  /* 0x00011eb27f007947 */ /* 0x000fca000b800000 */
[----:B------:R-:W4:Y:S04]  /*e7d0*/  LDL R18, [R1+0xa4] ;  /* 0x0000a40001127983 */ /* 0x000f280000100800 */
[----:B--2---:R-:W2:Y:S04]  /*e7e0*/  LDL R15, [R1+0xf4] ;  /* 0x0000f400010f7983 */ /* 0x004ea80000100800 */
[----:B---3--:R-:W3:Y:S04]  /*e7f0*/  LDL R14, [R1+0x74] ;  /* 0x00007400010e7983 */ /* 0x008ee80000100800 */
[----:B------:R-:W1:Y:S04]  /*e800*/  SHFL.IDX PT, R2, R4, RZ, 0x181f ;  /* 0x00181fff04027589 */ /* 0x000e6800000e0000 */
[----:B-1----:R-:W1:Y:S04]  /*e810*/  SHFL.IDX PT, R10, R4, 0x1, 0x181f ;  /* 0x00381f00040a7f89 */ /* 0x002e6800000e0000 */
[----:B------:R-:W1:Y:S04]  /*e820*/  SHFL.IDX PT, R11, R0, 0x1, 0x181f ;  /* 0x00381f00000b7f89 */ /* 0x000e6800000e0000 */
[----:B------:R-:W2:Y:S04]  /*e830*/  SHFL.IDX PT, R0, R0, 0x2, 0x181f ;  /* 0x00581f0000007f89 */ /* 0x000ea800000e0000 */
[----:B------:R-:W2:Y:S01]  /*e840*/  SHFL.IDX PT, R4, R4, 0x2, 0x181f ;  /* 0x00581f0004047f89 */ /* 0x000ea200000e0000 */
[C---:B------:R-:W-:Y:S02]  /*e850*/  IADD3 R12, P0, R2.reuse, R238, RZ ;  /* 0x000000ee020c7210 */ /* 0x040fe40007f1e0ff */
[----:B------:R-:W-:Y:S02]  /*e860*/  IADD3 R8, P2, R2, R236, RZ ;  /* 0x000000ec02087210 */ /* 0x000fe40007f5e0ff */
[----:B-1----:R-:W-:Y:S01]  /*e870*/  IADD3 R2, P1, R10, R238, RZ ;  /* 0x000000ee0a027210 */ /* 0x002fe20007f3e0ff */
[----:B------:R-:W-:Y:S01]  /*e880*/  IMAD.X R13, R6, 0x1, R239, P0 ;  /* 0x00000001060d7824 */ /* 0x000fe200000e06ef */
[----:B------:R-:W-:Y:S01]  /*e890*/  IADD3 R10, P0, R10, R236, RZ ;  /* 0x000000ec0a0a7210 */ /* 0x000fe20007f1e0ff */
[----:B------:R-:W-:Y:S02]  /*e8a0*/  IMAD.X R9, R6, 0x1, R237, P2 ;  /* 0x0000000106097824 */ /* 0x000fe400010e06ed */
[----:B------:R1:W5:Y:S01]  /*e8b0*/  LDL R6, [R1+0xa0] ;  /* 0x0000a00001067983 */ /* 0x0003620000100800 */
[C---:B------:R-:W-:Y:S02]  /*e8c0*/  IMAD.X R3, R11.reuse, 0x1, R239, P1 ;  /* 0x000000010b037824 */ /* 0x040fe400008e06ef */
[----:B------:R-:W-:Y:S01]  /*e8d0*/  IMAD.X R11, R11, 0x1, R237, P0 ;  /* 0x000000010b0b7824 */ /* 0x000fe200000e06ed */
[----:B----4-:R-:W-:Y:S02]  /*e8e0*/  ISETP.GE.AND P4, PT, R18, c[0x0][0x1d4], PT ;  /* 0x0000750012007a0c */ /* 0x010fe40003f86270 */
[----:B--2---:R-:W-:Y:S11]  /*e8f0*/  ISETP.GE.AND P3, PT, R15, c[0x0][0x1d4], PT ;  /* 0x000075000f007a0c */ /* 0x004ff60003f66270 */
[----:B---3--:R1:W-:Y:S04]  /*e900*/  LDGSTS.E.BYPASS.LTC128B.128 [R14+0x5080], [R12.64], !P4 ;  /* 0x050800000c0e7fae */ /* 0x0083e8000e101d46 */
[----:B------:R1:W-:Y:S04]  /*e910*/  LDGSTS.E.BYPASS.LTC128B.128 [R14+0x6880], [R8.64], !P3 ;  /* 0x06880000080e7fae */ /* 0x0003e8000d901d46 */
[----:B------:R1:W-:Y:S04]  /*e920*/  LDGSTS.E.BYPASS.LTC128B.128 [R14+0x5880], [R2.64], !P4 ;  /* 0x05880000020e7fae */ /* 0x0003e8000e101d46 */
[----:B------:R1:W-:Y:S02]  /*e930*/  LDGSTS.E.BYPASS.LTC128B.128 [R14+0x7080], [R10.64], !P3 ;  /* 0x070800000a0e7fae */ /* 0x0003e4000d901d46 */
.L_x_1448:
[----:B-1----:R-:W2:Y:S01]  /*e940*/  LDL R2, [R1+0xa4] ;  /* 0x0000a40001027983 */ /* 0x002ea20000100800 */
[----:B-----5:R-:W-:Y:S03]  /*e950*/  IADD3 R8, -R6, 0x10, RZ ;  /* 0x0000001006087810 */ /* 0x020fe60007ffe1ff */
[----:B------:R-:W3:Y:S01]  /*e960*/  LDL R10, [R1+0x74] ;  /* 0x00007400010a7983 */ /* 0x000ee20000100800 */
[----:B------:R-:W-:Y:S04]  /*e970*/  LOP3.LUT R8, R8, 0xf, RZ, 0xc0, !PT ;  /* 0x0000000f08087812 */ /* 0x000fe800078ec0ff */
[----:B------:R-:W-:Y:S04]  /*e980*/  IADD3 R8, P1, P0, R8, R4, R236 ;  /* 0x0000000408087210 */ /* 0x000fe8000783e0ec */
[----:B------:R-:W-:Y:S02]  /*e990*/  IADD3.X R9, RZ, R0, R237, P1, P0 ;  /* 0x00000000ff097210 */ /* 0x000fe40000fe04ed */
[----:B------:R-:W-:Y:S02]  /*e9a0*/  ISETP.NE.U32.AND P1, PT, R6, RZ, PT ;  /* 0x000000ff0600720c */ /* 0x000fe40003f25070 */
[----:B--2---:R-:W-:Y:S02]  /*e9b0*/  ISETP.GE.AND P2, PT, R2, c[0x0][0x1d4], PT ;  /* 0x0000750002007a0c */ /* 0x004fe40003f46270 */
[----:B------:R-:W-:Y:S05]  /*e9c0*/  IADD3 R2, P0, R4, R238, RZ ;  /* 0x000000ee04027210 */ /* 0x000fea0007f1e0ff */
[----:B------:R-:W-:Y:S06]  /*e9d0*/  IMAD.X R3, R0, 0x1, R239, P0 ;  /* 0x0000000100037824 */ /* 0x000fec00000e06ef */
[----:B------:R-:W-:Y:S01]  /*e9e0*/  @!PT LDS RZ, [RZ] ;  /* 0x00000000fffff984 */ /* 0x000fe20000000800 */
[----:B------:R-:W-:Y:S01]  /*e9f0*/  @!PT LDS RZ, [RZ] ;  /* 0x00000000fffff984 */ /* 0x000fe20000000800 */
[----:B------:R-:W-:Y:S01]  /*ea00*/  @!PT LDS RZ, [RZ] ;  /* 0x00000000fffff984 */ /* 0x000fe20000000800 */
[----:B---3--:R1:W-:Y:S04]  /*ea10*/  LDGSTS.E.BYPASS.LTC128B.128 [R10+0x6080], [R2.64], !P2 ;  /* 0x06080000020a7fae */ /* 0x0083e8000d101d46 */
[----:B------:R1:W-:Y:S02]  /*ea20*/  LDGSTS.E.BYPASS.LTC128B.128.ZFILL [R10+0x7880], [R8.64], P1 ;  /* 0x07880000080a7fae */ /* 0x0003e40008941d46 */
.L_x_1306:
[----:B--234-:R-:W-:Y:S05]  /*ea30*/  BSYNC B0 ;  /* 0x0000000000007941 */ /* 0x01cfea0003800000 */
.L_x_1305:
[----:B-1----:R-:W2:Y:S01]  /*ea40*/  LDL R10, [R1+0xe0] ;  /* 0x0000e000010a7983 */ /* 0x002ea20000100800 */
[----:B------:R-:W-:Y:S03]  /*ea50*/  IMAD.MOV.U32 R8, RZ, RZ, 0x1 ;  /* 0x00000001ff087424 */ /* 0x000fe600078e00ff */
[----:B------:R-:W2:Y:S02]  /*ea60*/  LDL R0, [R1+0x4] ;  /* 0x0000040001007983 */ /* 0x000ea40000100800 */
[----:B------:R-:W-:Y:S02]  /*ea70*/  ISETP.NE.AND P0, PT, R8, c[0x0][0x2c4], PT ;  /* 0x0000b10008007a0c */ /* 0x000fe40003f05270 */
[----:B------:R-:W3:Y:S04]  /*ea80*/  LDL R9, [R1+0xdc] ;  /* 0x0000dc0001097983 */ /* 0x000ee80000100800 */
[----:B------:R-:W3:Y:S04]  /*ea90*/  LDL R6, [R1+0xd8] ;  /* 0x0000d80001067983 */ /* 0x000ee80000100800 */
[----:B------:R-:W4:Y:S04]  /*eaa0*/  LDL R4, [R1+0xcc] ;  /* 0x0000cc0001047983 */ /* 0x000f280000100800 */
[----:B------:R-:W5:Y:S04]  /*eab0*/  LDL R2, [R1+0xb0] ;  /* 0x0000b00001027983 */ /* 0x000f680000100800 */
[----:B------:R-:W5:Y:S04]  /*eac0*/  LDL R3, [R1+0x8c] ;  /* 0x00008c0001037983 */ /* 0x000f680000100800 */
[----:B------:R-:W0:Y:S01]  /*ead0*/  LDGDEPBAR ;  /* 0x00000000000079af */ /* 0x000e220000000000 */
[----:B--2---:R-:W-:Y:S05]  /*eae0*/  IMAD R0, R0, 0x80, R10 ;  /* 0x0000008000007824 */ /* 0x004fea00078e020a */
[----:B---3--:R-:W-:Y:S01]  /*eaf0*/  IADD3 R6, R6, R0, R9 ;  /* 0x0000000006067210 */ /* 0x008fe20007ffe009 */
[----:B------:R-:W-:Y:S04]  /*eb00*/  IMAD R0, R230, -0x30, RZ ;  /* 0xffffffd0e6007824 */ /* 0x000fe800078e02ff */
[----:B----4-:R-:W-:Y:S01]  /*eb10*/  IMAD.IADD R6, R4, 0x1, R6 ;  /* 0x0000000104067824 */ /* 0x010fe200078e0206 */
[----:B-----5:R-:W-:Y:S03]  /*eb20*/  IADD3 R9, -R2, 0x1, R0 ;  /* 0x0000000102097810 */ /* 0x020fe60007ffe100 */
[----:B------:R-:W-:Y:S01]  /*eb30*/  @P0 IMAD.HI.U32 R2, R6, c[0x0][0x2c8], RZ ;  /* 0x0000b20006020a27 */ /* 0x000fe200078e00ff */
[----:B------:R-:W-:Y:S04]  /*eb40*/  IADD3 R9, -R3, R9, R5 ;  /* 0x0000000903097210 */ /* 0x000fe80007ffe105 */
[----:B------:R-:W-:Y:S01]  /*eb50*/  @P0 SHF.R.U32.HI R6, RZ, c[0x0][0x2cc], R2 ;  /* 0x0000b300ff060a19 */ /* 0x000fe20000011602 */
[----:B------:R-:W-:-:S05]  /*eb60*/  BRA.DIV ~URZ, `(.L_x_1309) ;  /* 0x00011f727f007947 */ /* 0x000fca000b800000 */
[----:B------:R1:W2:Y:S02]  /*eb70*/  SHFL.IDX PT, R4, R6, RZ, 0x1c1f ;  /* 0x001c1fff06047589 */ /* 0x0002a400000e0000 */
.L_x_1449:
[----:B------:R-:W-:Y:S01]  /*eb80*/  LOP3.LUT R2, RZ, c[0x0][0x324], RZ, 0x33, !PT ;  /* 0x0000c900ff027a12 */ /* 0x000fe200078e33ff */
[----:B------:R-:W-:Y:S01]  /*eb90*/  IMAD.MOV.U32 R3, RZ, RZ, 0x1 ;  /* 0x00000001ff037424 */ /* 0x000fe200078e00ff */
[----:B------:R-:W-:Y:S03]  /*eba0*/  IADD3 R8, R9, c[0x0][0x328], RZ ;  /* 0x0000ca0009087a10 */ /* 0x000fe60007ffe0ff */
[----:B------:R-:W-:Y:S01]  /*ebb0*/  IMAD.IADD R9, R2, 0x1, R9 ;  /* 0x0000000102097824 */ /* 0x000fe200078e0209 */
[----:B------:R-:W-:Y:S02]  /*ebc0*/  ISETP.LE.AND P0, PT, R3, c[0x0][0x32c], PT ;  /* 0x0000cb0003007a0c */ /* 0x000fe40003f03270 */
[----:B--2---:R-:W-:Y:S01]  /*ebd0*/  IADD3 R3, R8, R4, RZ ;  /* 0x0000000408037210 */ /* 0x004fe20007ffe0ff */
[----:B------:R-:W-:Y:S10]  /*ebe0*/  IMAD.IADD R2, R9, 0x1, R4 ;  /* 0x0000000109027824 */ /* 0x000ff400078e0204 */
[----:B------:R-:W-:-:S05]  /*ebf0*/  @!P0 BRA `(.L_x_1310) ;  /* 0x000001a000008947 */ /* 0x000fca0003800000 */
[----:B------:R-:W2:Y:S01]  /*ec00*/  LDL R10, [R1+0x8c] ;  /* 0x00008c00010a7983 */ /* 0x000ea20000100800 */
[----:B------:R-:W-:Y:S01]  /*ec10*/  BSSY B0, `(.L_x_1311) ;  /* 0x0000012000007945 */ /* 0x000fe20003800000 */
[----:B--2---:R-:W-:Y:S04]  /*ec20*/  IADD3 R4, -R10, R5, R4 ;  /* 0x000000050a047210 */ /* 0x004fe80007ffe104 */
        /* <DEDUP_REMOVED lines=11> */
.L_x_1312:
[----:B------:R-:W-:Y:S04]  /*ece0*/  MOV R10, c[0x0][0x32c] ;  /* 0x0000cb00000a7a02 */ /* 0x000fe80000000f00 */
[----:B------:R-:W-:Y:S11]  /*ecf0*/  ISETP.NE.AND P0, PT, R10, 0x1, PT ;  /* 0x000000010a00780c */ /* 0x000ff60003f05270 */
[----:B------:R-:W-:Y:S02]  /*ed00*/  @!UPT UIADD3 URZ, URZ, URZ, URZ ;  /* 0x0000003f3f3ff290 */ /* 0x000fe4000fffe03f */
[----:B------:R-:W-:Y:S05]  /*ed10*/  @P0 IMAD.HI.U32 R10, R4, c[0x0][0x330], RZ ;  /* 0x0000cc00040a0a27 */ /* 0x000fea00078e00ff */
[----:B------:R-:W-:Y:S02]  /*ed20*/  @P0 SHF.R.U32.HI R4, RZ, c[0x0][0x334], R10 ;  /* 0x0000cd00ff040a19 */ /* 0x000fe4000001160a */
.L_x_1313:
[----:B------:R-:W-:Y:S05]  /*ed30*/  BSYNC B0 ;  /* 0x0000000000007941 */ /* 0x000fea0003800000 */
.L_x_1311:
[----:B------:R-:W2:Y:S02]  /*ed40*/  LDL R10, [R1+0xb0] ;  /* 0x0000b000010a7983 */ /* 0x000ea40000100800 */
[----:B--2---:R-:W-:Y:S04]  /*ed50*/  IMAD.IADD R10, R0, 0x1, -R10 ;  /* 0x00000001000a7824 */ /* 0x004fe800078e0a0a */
[----:B------:R-:W-:Y:S05]  /*ed60*/  IMAD R4, R4, c[0x0][0x32c], R10 ;  /* 0x0000cb0004047a24 */ /* 0x000fea00078e020a */
[----:B------:R-:W-:Y:S02]  /*ed70*/  IADD3 R10, R4, c[0x0][0x32c], RZ ;  /* 0x0000cb00040a7a10 */ /* 0x000fe40007ffe0ff */
[----:B------:R-:W-:Y:S02]  /*ed80*/  IMNMX R2, R2, R4, !PT ;  /* 0x0000000402027217 */ /* 0x000fe40007800200 */
[----:B------:R-:W-:Y:S02]  /*ed90*/  IMNMX R3, R3, R10, PT ;  /* 0x0000000a03037217 */ /* 0x000fe40003800200 */
.L_x_1310:
        /* <DEDUP_REMOVED lines=8> */
[C---:B------:R-:W-:Y:S02]  /*ee20*/  ISETP.GT.AND P0, PT, R2.reuse, RZ, !P0 ;  /* 0x000000ff0200720c */ /* 0x040fe40004704270 */
        /* <DEDUP_REMOVED lines=34> */
[C---:B------:R-:W-:Y:S04]  /*f050*/  ISETP.GT.AND P0, PT, R2.reuse, 0x19, !P4 ;  /* 0x000000190200780c */ /* 0x040fe80006704270 */
[----:B------:R-:W-:Y:S04]  /*f060*/  ISETP.LT.OR P0, PT, R3, 0x1a, P0 ;  /* 0x0000001a0300780c */ /* 0x000fe80000701670 */
[----:B------:R-:W-:Y:S02]  /*f070*/  FSEL R47, R19, -INF , !P0 ;  /* 0xff800000132f7808 */ /* 0x000fe40004000000 */
[C---:B------:R-:W-:Y:S04]  /*f080*/  ISETP.GT.AND P0, PT, R2.reuse, 0x20, !P3 ;  /* 0x000000200200780c */ /* 0x040fe80005f04270 */
[----:B------:R-:W-:Y:S04]  /*f090*/  ISETP.LT.OR P0, PT, R3, 0x21, P0 ;  /* 0x000000210300780c */ /* 0x000fe80000701670 */
[----:B------:R-:W-:Y:S02]  /*f0a0*/  FSEL R46, R17, -INF , !P0 ;  /* 0xff800000112e7808 */ /* 0x000fe40004000000 */
[----:B------:R-:W-:Y:S04]  /*f0b0*/  ISETP.GT.AND P0, PT, R2, 0x21, !P2 ;  /* 0x000000210200780c */ /* 0x000fe80005704270 */
[C---:B------:R-:W-:Y:S04]  /*f0c0*/  ISETP.LT.OR P0, PT, R3.reuse, 0x22, P0 ;  /* 0x000000220300780c */ /* 0x040fe80000701670 */
[----:B------:R-:W-:Y:S02]  /*f0d0*/  FSEL R45, R16, -INF , !P0 ;  /* 0xff800000102d7808 */ /* 0x000fe40004000000 */
[----:B------:R-:W-:Y:S04]  /*f0e0*/  ISETP.GT.AND P0, PT, R2, 0x28, !P1 ;  /* 0x000000280200780c */ /* 0x000fe80004f04270 */
[----:B------:R-:W-:Y:S04]  /*f0f0*/  ISETP.LT.OR P0, PT, R3, 0x29, P0 ;  /* 0x000000290300780c */ /* 0x000fe80000701670 */
[----:B------:R-:W-:Y:S02]  /*f100*/  FSEL R44, R44, -INF , !P0 ;  /* 0xff8000002c2c7808 */ /* 0x000fe40004000000 */
[----:B------:R-:W-:Y:S11]  /*f110*/  ISETP.GE.AND P0, PT, R0, 0x2a, PT ;  /* 0x0000002a0000780c */ /* 0x000ff60003f06270 */
[----:B------:R-:W-:Y:S02]  /*f120*/  @!UPT UIADD3 URZ, URZ, URZ, URZ ;  /* 0x0000003f3f3ff290 */ /* 0x000fe4000fffe03f */
[----:B------:R-:W-:Y:S02]  /*f130*/  @P0 LOP3.LUT R229, R229, 0x20, RZ, 0xfc, !PT ;  /* 0x00000020e5e50812 */ /* 0x000fe400078efcff */
[----:B------:R-:W-:Y:S04]  /*f140*/  ISETP.GT.AND P0, PT, R2, 0x29, !P0 ;  /* 0x000000290200780c */ /* 0x000fe80004704270 */
[----:B------:R-:W-:Y:S04]  /*f150*/  ISETP.LT.OR P0, PT, R3, 0x2a, P0 ;  /* 0x0000002a0300780c */ /* 0x000fe80000701670 */
[----:B------:R-:W-:Y:S01]  /*f160*/  FSEL R43, R43, -INF , !P0 ;  /* 0xff8000002b2b7808 */ /* 0x000fe20004000000 */
[----:B------:R-:W-:-:S06]  /*f170*/  BRA.DIV ~URZ, `(.L_x_1314) ;  /* 0x000119e27f007947 */ /* 0x000fcc000b800000 */
[----:B------:R2:W3:Y:S02]  /*f180*/  SHFL.IDX PT, R4, R6, 0x1, 0x1c1f ;  /* 0x003c1f0006047f89 */ /* 0x0004e400000e0000 */
.L_x_1450:
[----:B---3--:R-:W-:Y:S01]  /*f190*/  IADD3 R3, R8, R4, RZ ;  /* 0x0000000408037210 */ /* 0x008fe20007ffe0ff */
[----:B------:R-:W-:Y:S05]  /*f1a0*/  IMAD.MOV.U32 R2, RZ, RZ, 0x1 ;  /* 0x00000001ff027424 */ /* 0x000fea00078e00ff */
[----:B------:R-:W-:Y:S01]  /*f1b0*/  ISETP.LE.AND P0, PT, R2, c[0x0][0x32c], PT ;  /* 0x0000cb0002007a0c */ /* 0x000fe20003f03270 */
[----:B------:R-:W-:Y:S11]  /*f1c0*/  IMAD.IADD R2, R9, 0x1, R4 ;  /* 0x0000000109027824 */ /* 0x000ff600078e0204 */
[----:B------:R-:W-:Y:S01]  /*f1d0*/  @!UPT UIADD3 URZ, URZ, URZ, URZ ;  /* 0x0000003f3f3ff290 */ /* 0x000fe2000fffe03f */
[----:B------:R-:W-:-:S05]  /*f1e0*/  @!P0 BRA `(.L_x_1315) ;  /* 0x000001a000008947 */ /* 0x000fca0003800000 */
[----:B------:R-:W3:Y:S01]  /*f1f0*/  LDL R10, [R1+0x8c] ;  /* 0x00008c00010a7983 */ /* 0x000ee20000100800 */
[----:B------:R-:W-:Y:S01]  /*f200*/  BSSY B0, `(.L_x_1316) ;  /* 0x0000012000007945 */ /* 0x000fe20003800000 */
[----:B---3--:R-:W-:Y:S04]  /*f210*/  IADD3 R4, -R10, R5, R4 ;  /* 0x000000050a047210 */ /* 0x008fe80007ffe104 */
        /* <DEDUP_REMOVED lines=11> */
.L_x_1317:
[----:B------:R-:W-:Y:S04]  /*f2d0*/  MOV R10, c[0x0][0x32c] ;  /* 0x0000cb00000a7a02 */ /* 0x000fe80000000f00 */
[----:B------:R-:W-:Y:S11]  /*f2e0*/  ISETP.NE.AND P0, PT, R10, 0x1, PT ;  /* 0x000000010a00780c */ /* 0x000ff60003f05270 */
[----:B------:R-:W-:Y:S02]  /*f2f0*/  @!UPT UIADD3 URZ, URZ, URZ, URZ ;  /* 0x0000003f3f3ff290 */ /* 0x000fe4000fffe03f */
[----:B------:R-:W-:Y:S05]  /*f300*/  @P0 IMAD.HI.U32 R10, R4, c[0x0][0x330], RZ ;  /* 0x0000cc00040a0a27 */ /* 0x000fea00078e00ff */
[----:B------:R-:W-:Y:S02]  /*f310*/  @P0 SHF.R.U32.HI R4, RZ, c[0x0][0x334], R10 ;  /* 0x0000cd00ff040a19 */ /* 0x000fe4000001160a */
.L_x_1318:
[----:B------:R-:W-:Y:S05]  /*f320*/  BSYNC B0 ;  /* 0x0000000000007941 */ /* 0x000fea0003800000 */
.L_x_1316:
[----:B------:R-:W3:Y:S02]  /*f330*/  LDL R10, [R1+0xb0] ;  /* 0x0000b000010a7983 */ /* 0x000ee40000100800 */
[----:B---3--:R-:W-:Y:S04]  /*f340*/  IMAD.IADD R10, R0, 0x1, -R10 ;  /* 0x00000001000a7824 */ /* 0x008fe800078e0a0a */
[----:B------:R-:W-:Y:S05]  /*f350*/  IMAD R4, R4, c[0x0][0x32c], R10 ;  /* 0x0000cb0004047a24 */ /* 0x000fea00078e020a */
[----:B------:R-:W-:Y:S02]  /*f360*/  IADD3 R10, R4, c[0x0][0x32c], RZ ;  /* 0x0000cb00040a7a10 */ /* 0x000fe40007ffe0ff */
[----:B------:R-:W-:Y:S02]  /*f370*/  IMNMX R2, R2, R4, !PT ;  /* 0x0000000402027217 */ /* 0x000fe40007800200 */
[----:B------:R-:W-:Y:S02]  /*f380*/  IMNMX R3, R3, R10, PT ;  /* 0x0000000a03037217 */ /* 0x000fe40003800200 */
.L_x_1315:
[----:B------:R-:W-:Y:S04]  /*f390*/  LOP3.LUT P0, RZ, R229, 0x8, RZ, 0xc0, !PT ;  /* 0x00000008e5ff7812 */ /* 0x000fe8000780c0ff */
[C---:B------:R-:W-:Y:S04]  /*f3a0*/  ISETP.GT.AND P0, PT, R2.reuse, 0x1, !P0 ;  /* 0x000000010200780c */ /* 0x040fe80004704270 */
[----:B------:R-:W-:Y:S04]  /*f3b0*/  ISETP.LT.OR P0, PT, R3, 0x2, P0 ;  /* 0x000000020300780c */ /* 0x000fe80000701670 */
[----:B------:R-:W-:Y:S02]  /*f3c0*/  FSEL R17, R211, -INF , !P0 ;  /* 0xff800000d3117808 */ /* 0x000fe40004000000 */
[----:B------:R-:W-:Y:S04]  /*f3d0*/  LOP3.LUT P0, RZ, R229, 0x4, RZ, 0xc0, !PT ;  /* 0x00000004e5ff7812 */ /* 0x000fe8000780c0ff */
[----:B------:R-:W-:Y:S04]  /*f3e0*/  ISETP.GT.AND P0, PT, R2, 0x8, !P0 ;  /* 0x000000080200780c */ /* 0x000fe80004704270 */
[----:B------:R-:W-:Y:S04]  /*f3f0*/  ISETP.LT.OR P0, PT, R3, 0x9, P0 ;  /* 0x000000090300780c */ /* 0x000fe80000701670 */
[----:B------:R-:W-:Y:S02]  /*f400*/  FSEL R22, R194, -INF , !P0 ;  /* 0xff800000c2167808 */ /* 0x000fe40004000000 */
[----:B------:R-:W-:Y:S04]  /*f410*/  LOP3.LUT P0, RZ, R229, 0x2, RZ, 0xc0, !PT ;  /* 0x00000002e5ff7812 */ /* 0x000fe8000780c0ff */
[C---:B------:R-:W-:Y:S04]  /*f420*/  ISETP.GT.AND P0, PT, R2.reuse, 0x9, !P0 ;  /* 0x000000090200780c */ /* 0x040fe80004704270 */
[----:B------:R-:W-:Y:S04]  /*f430*/  ISETP.LT.OR P0, PT, R3, 0xa, P0 ;  /* 0x0000000a0300780c */ /* 0x000fe80000701670 */
[----:B------:R-:W-:Y:S02]  /*f440*/  FSEL R23, R23, -INF , !P0 ;  /* 0xff80000017177808 */ /* 0x000fe40004000000 */
[----:B------:R-:W-:Y:S04]  /*f450*/  LOP3.LUT P0, RZ, R229, 0x1, RZ, 0xc0, !PT ;  /* 0x00000001e5ff7812 */ /* 0x000fe8000780c0ff */
        /* <DEDUP_REMOVED lines=21> */
[----:B------:R-:W-:Y:S04]  /*f5b0*/  LOP3.LUT P0, RZ, R229, 0x10, RZ, 0xc0, !PT ;  /* 0x00000010e5ff7812 */ /* 0x000fe8000780c0ff */
[----:B------:R-:W-:Y:S04]  /*f5c0*/  ISETP.GT.AND P0, PT, R2, RZ, !P0 ;  /* 0x000000ff0200720c */ /* 0x000fe80004704270 */
[----:B------:R-:W-:Y:S04]  /*f5d0*/  ISETP.LT.OR P0, PT, R3, 0x1, P0 ;  /* 0x000000010300780c */ /* 0x000fe80000701670 */
[----:B------:R-:W-:Y:S02]  /*f5e0*/  FSEL R13, R214, -INF , !P0 ;  /* 0xff800000d60d7808 */ /* 0x000fe40004000000 */
[----:B------:R-:W-:Y:S04]  /*f5f0*/  LOP3.LUT P0, RZ, R229, 0x20, RZ, 0xc0, !PT ;  /* 0x00000020e5ff7812 */ /* 0x000fe8000780c0ff */
[----:B------:R-:W-:Y:S04]  /*f600*/  ISETP.GT.AND P0, PT, R2, 0x29, !P0 ;  /* 0x000000290200780c */ /* 0x000fe80004704270 */
[----:B------:R-:W-:Y:S04]  /*f610*/  ISETP.LT.OR P0, PT, R3, 0x2a, P0 ;  /* 0x0000002a0300780c */ /* 0x000fe80000701670 */
[----:B------:R-:W-:Y:S01]  /*f620*/  FSEL R35, R35, -INF , !P0 ;  /* 0xff80000023237808 */ /* 0x000fe20004000000 */
[----:B------:R-:W-:-:S06]  /*f630*/  BRA.DIV ~URZ, `(.L_x_1319) ;  /* 0x000115b27f007947 */ /* 0x000fcc000b800000 */
[----:B------:R3:W4:Y:S02]  /*f640*/  SHFL.IDX PT, R4, R6, 0x2, 0x1c1f ;  /* 0x005c1f0006047f89 */ /* 0x00072400000e0000 */
.L_x_1451:
[----:B----4-:R-:W-:Y:S01]  /*f650*/  IADD3 R3, R8, R4, RZ ;  /* 0x0000000408037210 */ /* 0x010fe20007ffe0ff */
[----:B------:R-:W-:Y:S05]  /*f660*/  IMAD.MOV.U32 R2, RZ, RZ, 0x1 ;  /* 0x00000001ff027424 */ /* 0x000fea00078e00ff */
[----:B------:R-:W-:Y:S01]  /*f670*/  ISETP.LE.AND P0, PT, R2, c[0x0][0x32c], PT ;  /* 0x0000cb0002007a0c */ /* 0x000fe20003f03270 */
[----:B------:R-:W-:Y:S11]  /*f680*/  IMAD.IADD R2, R9, 0x1, R4 ;  /* 0x0000000109027824 */ /* 0x000ff600078e0204 */
[----:B------:R-:W-:Y:S01]  /*f690*/  @!UPT UIADD3 URZ, URZ, URZ, URZ ;  /* 0x0000003f3f3ff290 */ /* 0x000fe2000fffe03f */
[----:B------:R-:W-:-:S05]  /*f6a0*/  @!P0 BRA `(.L_x_1320) ;  /* 0x000001a000008947 */ /* 0x000fca0003800000 */
[----:B------:R-:W4:Y:S01]  /*f6b0*/  LDL R10, [R1+0x8c] ;  /* 0x00008c00010a7983 */ /* 0x000f220000100800 */
[----:B------:R-:W-:Y:S01]  /*f6c0*/  BSSY B0, `(.L_x_1321) ;  /* 0x0000012000007945 */ /* 0x000fe20003800000 */
[----:B----4-:R-:W-:Y:S04]  /*f6d0*/  IADD3 R4, -R10, R5, R4 ;  /* 0x000000050a047210 */ /* 0x010fe80007ffe104 */
        /* <DEDUP_REMOVED lines=11> */
.L_x_1322:
[----:B------:R-:W-:Y:S04]  /*f790*/  MOV R10, c[0x0][0x32c] ;  /* 0x0000cb00000a7a02 */ /* 0x000fe80000000f00 */
[----:B------:R-:W-:Y:S11]  /*f7a0*/  ISETP.NE.AND P0, PT, R10, 0x1, PT ;  /* 0x000000010a00780c */ /* 0x000ff60003f05270 */
[----:B------:R-:W-:Y:S02]  /*f7b0*/  @!UPT UIADD3 URZ, URZ, URZ, URZ ;  /* 0x0000003f3f3ff290 */ /* 0x000fe4000fffe03f */
[----:B------:R-:W-:Y:S05]  /*f7c0*/  @P0 IMAD.HI.U32 R10, R4, c[0x0][0x330], RZ ;  /* 0x0000cc00040a0a27 */ /* 0x000fea00078e00ff */
[----:B------:R-:W-:Y:S02]  /*f7d0*/  @P0 SHF.R.U32.HI R4, RZ, c[0x0][0x334], R10 ;  /* 0x0000cd00ff040a19 */ /* 0x000fe4000001160a */
.L_x_1323:
[----:B------:R-:W-:Y:S05]  /*f7e0*/  BSYNC B0 ;  /* 0x0000000000007941 */ /* 0x000fea0003800000 */
.L_x_1321:
[----:B------:R-:W4:Y:S02]  /*f7f0*/  LDL R10, [R1+0xb0] ;  /* 0x0000b000010a7983 */ /* 0x000f240000100800 */
[----:B----4-:R-:W-:Y:S04]  /*f800*/  IMAD.IADD R10, R0, 0x1, -R10 ;  /* 0x00000001000a7824 */ /* 0x010fe800078e0a0a */
[----:B------:R-:W-:Y:S05]  /*f810*/  IMAD R4, R4, c[0x0][0x32c], R10 ;  /* 0x0000cb0004047a24 */ /* 0x000fea00078e020a */
[----:B------:R-:W-:Y:S02]  /*f820*/  IADD3 R10, R4, c[0x0][0x32c], RZ ;  /* 0x0000cb00040a7a10 */ /* 0x000fe40007ffe0ff */
[----:B------:R-:W-:Y:S02]  /*f830*/  IMNMX R2, R2, R4, !PT ;  /* 0x0000000402027217 */ /* 0x000fe40007800200 */
[----:B------:R-:W-:Y:S02]  /*f840*/  IMNMX R3, R3, R10, PT ;  /* 0x0000000a03037217 */ /* 0x000fe40003800200 */
.L_x_1320:
        /* <DEDUP_REMOVED lines=34> */
[----:B------:R-:W-:Y:S04]  /*fa70*/  LOP3.LUT P0, RZ, R229, 0x10, RZ, 0xc0, !PT ;  /* 0x00000010e5ff7812 */ /* 0x000fe8000780c0ff */
[C---:B------:R-:W-:Y:S04]  /*fa80*/  ISETP.GT.AND P0, PT, R2.reuse, RZ, !P0 ;  /* 0x000000ff0200720c */ /* 0x040fe80004704270 */
[----:B------:R-:W-:Y:S04]  /*fa90*/  ISETP.LT.OR P0, PT, R3, 0x1, P0 ;  /* 0x000000010300780c */ /* 0x000fe80000701670 */
[----:B------:R-:W-:Y:S02]  /*faa0*/  FSEL R12, R233, -INF , !P0 ;  /* 0xff800000e90c7808 */ /* 0x000fe40004000000 */
[----:B------:R-:W-:Y:S04]  /*fab0*/  LOP3.LUT P0, RZ, R229, 0x20, RZ, 0xc0, !PT ;  /* 0x00000020e5ff7812 */ /* 0x000fe8000780c0ff */
[----:B------:R-:W-:Y:S04]  /*fac0*/  ISETP.GT.AND P0, PT, R2, 0x29, !P0 ;  /* 0x000000290200780c */ /* 0x000fe80004704270 */
[----:B------:R-:W-:Y:S04]  /*fad0*/  ISETP.LT.OR P0, PT, R3, 0x2a, P0 ;  /* 0x0000002a0300780c */ /* 0x000fe80000701670 */
[----:B------:R-:W-:Y:S01]  /*fae0*/  FSEL R27, R27, -INF , !P0 ;  /* 0xff8000001b1b7808 */ /* 0x000fe20004000000 */
[----:B------:R-:W-:-:S06]  /*faf0*/  BRA.DIV ~URZ, `(.L_x_1324) ;  /* 0x000111827f007947 */ /* 0x000fcc000b800000 */
[----:B------:R4:W1:Y:S02]  /*fb00*/  SHFL.IDX PT, R4, R6, 0x3, 0x1c1f ;  /* 0x007c1f0006047f89 */ /* 0x00086400000e0000 */
.L_x_1452:
[----:B-1----:R-:W-:Y:S01]  /*fb10*/  IADD3 R3, R8, R4, RZ ;  /* 0x0000000408037210 */ /* 0x002fe20007ffe0ff */
[----:B------:R-:W-:Y:S05]  /*fb20*/  IMAD.MOV.U32 R2, RZ, RZ, 0x1 ;  /* 0x00000001ff027424 */ /* 0x000fea00078e00ff */
[----:B------:R-:W-:Y:S01]  /*fb30*/  ISETP.LE.AND P0, PT, R2, c[0x0][0x32c], PT ;  /* 0x0000cb0002007a0c */ /* 0x000fe20003f03270 */
[----:B------:R-:W-:Y:S11]  /*fb40*/  IMAD.IADD R2, R9, 0x1, R4 ;  /* 0x0000000109027824 */ /* 0x000ff600078e0204 */
[----:B------:R-:W-:Y:S01]  /*fb50*/  @!UPT UIADD3 URZ, URZ, URZ, URZ ;  /* 0x0000003f3f3ff290 */ /* 0x000fe2000fffe03f */
[----:B------:R-:W-:-:S05]  /*fb60*/  @!P0 BRA `(.L_x_1325) ;  /* 0x000001a000008947 */ /* 0x000fca0003800000 */
[----:B--234-:R-:W2:Y:S01]  /*fb70*/  LDL R6, [R1+0x8c] ;  /* 0x00008c0001067983 */ /* 0x01cea20000100800 */
        /* <DEDUP_REMOVED lines=13> */
.L_x_1327:
[----:B------:R-:W-:Y:S04]  /*fc50*/  MOV R6, c[0x0][0x32c] ;  /* 0x0000cb0000067a02 */ /* 0x000fe80000000f00 */
[----:B------:R-:W-:Y:S11]  /*fc60*/  ISETP.NE.AND P0, PT, R6, 0x1, PT ;  /* 0x000000010600780c */ /* 0x000ff60003f05270 */
[----:B------:R-:W-:Y:S02]  /*fc70*/  @!UPT UIADD3 URZ, URZ, URZ, URZ ;  /* 0x0000003f3f3ff290 */ /* 0x000fe4000fffe03f */
[----:B------:R-:W-:Y:S05]  /*fc80*/  @P0 IMAD.HI.U32 R6, R4, c[0x0][0x330], RZ ;  /* 0x0000cc0004060a27 */ /* 0x000fea00078e00ff */
[----:B------:R-:W-:Y:S02]  /*fc90*/  @P0 SHF.R.U32.HI R4, RZ, c[0x0][0x334], R6 ;  /* 0x0000cd00ff040a19 */ /* 0x000fe40000011606 */
.L_x_1328:
[----:B------:R-:W-:Y:S05]  /*fca0*/  BSYNC B0 ;  /* 0x0000000000007941 */ /* 0x000fea0003800000 */
.L_x_1326:
[----:B------:R-:W2:Y:S02]  /*fcb0*/  LDL R6, [R1+0xb0] ;  /* 0x0000b00001067983 */ /* 0x000ea40000100800 */
[----:B--2---:R-:W-:Y:S04]  /*fcc0*/  IMAD.IADD R0, R0, 0x1, -R6 ;  /* 0x0000000100007824 */ /* 0x004fe800078e0a06 */
[----:B------:R-:W-:Y:S05]  /*fcd0*/  IMAD R4, R4, c[0x0][0x32c], R0 ;  /* 0x0000cb0004047a24 */ /* 0x000fea00078e0200 */
[----:B------:R-:W-:Y:S02]  /*fce0*/  IADD3 R0, R4, c[0x0][0x32c], RZ ;  /* 0x0000cb0004007a10 */ /* 0x000fe40007ffe0ff */
[----:B------:R-:W-:Y:S02]  /*fcf0*/  IMNMX R2, R2, R4, !PT ;  /* 0x0000000402027217 */ /* 0x000fe40007800200 */
[----:B------:R-:W-:Y:S02]  /*fd00*/  IMNMX R3, R3, R0, PT ;  /* 0x0000000003037217 */ /* 0x000fe40003800200 */
.L_x_1325:
[----:B------:R-:W-:Y:S02]  /*fd10*/  LOP3.LUT P0, RZ, R229, 0x10, RZ, 0xc0, !PT ;  /* 0x00000010e5ff7812 */ /* 0x000fe4000780c0ff */
[C---:B------:R-:W-:Y:S02]  /*fd20*/  ISETP.GT.AND P1, PT, R2.reuse, 0x28, !P1 ;  /* 0x000000280200780c */ /* 0x040fe40004f24270 */
[C---:B------:R-:W-:Y:S02]  /*fd30*/  ISETP.GT.AND P0, PT, R2.reuse, RZ, !P0 ;  /* 0x000000ff0200720c */ /* 0x040fe40004704270 */
[----:B------:R-:W-:Y:S02]  /*fd40*/  FMNMX.FTZ R0, R13, R140, !PT ;  /* 0x0000008c0d007209 */ /* 0x000fe40007810000 */
[C---:B------:R-:W-:Y:S02]  /*fd50*/  ISETP.LT.OR P0, PT, R3.reuse, 0x1, P0 ;  /* 0x000000010300780c */ /* 0x040fe40000701670 */
[----:B------:R-:W-:Y:S02]  /*fd60*/  ISETP.LT.OR P1, PT, R3, 0x29, P1 ;  /* 0x000000290300780c */ /* 0x000fe40000f21670 */
[----:B------:R-:W-:Y:S02]  /*fd70*/  FSEL R11, R235, -INF , !P0 ;  /* 0xff800000eb0b7808 */ /* 0x000fe40004000000 */
[----:B------:R-:W-:Y:S02]  /*fd80*/  LOP3.LUT P0, RZ, R229, 0x8, RZ, 0xc0, !PT ;  /* 0x00000008e5ff7812 */ /* 0x000fe4000780c0ff */
[----:B------:R-:W-:Y:S02]  /*fd90*/  FMNMX.FTZ R0, R17, R0, !PT ;  /* 0x0000000011007209 */ /* 0x000fe40007810000 */
[----:B------:R-:W-:Y:S02]  /*fda0*/  ISETP.GT.AND P0, PT, R2, 0x1, !P0 ;  /* 0x000000010200780c */ /* 0x000fe40004704270 */
[----:B------:R-:W-:Y:S02]  /*fdb0*/  FSEL R193, R136, -INF , !P1 ;  /* 0xff80000088c17808 */ /* 0x000fe40004800000 */
        /* <DEDUP_REMOVED lines=14> */
[C---:B------:R-:W-:Y:S02]  /*fea0*/  ISETP.GT.AND P0, PT, R2.reuse, 0x11, !P6 ;  /* 0x000000110200780c */ /* 0x040fe40007704270 */
[----:B------:R-:W-:Y:S02]  /*feb0*/  LOP3.LUT P6, RZ, R229, 0x20, RZ, 0xc0, !PT ;  /* 0x00000020e5ff7812 */ /* 0x000fe400078cc0ff */
        /* <DEDUP_REMOVED lines=14> */
[----:B------:R-:W-:Y:S02]  /*ffa0*/  ISETP.GT.AND P0, PT, R2, 0x29, !P6 ;  /* 0x000000290200780c */ /* 0x000fe40007704270 */
[----:B------:R-:W-:Y:S02]  /*ffb0*/  FMNMX.FTZ R2, R18, R139, !PT ;  /* 0x0000008b12027209 */ /* 0x000fe40007810000 */
[----:B------:R-:W-:Y:S02]  /*ffc0*/  ISETP.LT.OR P0, PT, R3, 0x2a, P0 ;  /* 0x0000002a0300780c */ /* 0x000fe40000701670 */
        /* <DEDUP_REMOVED lines=37> */
[----:B------:R-:W-:Y:S02]  /*10220*/  FSEL R192, R51, -INF , !P0 ;  /* 0xff80000033c07808 */ /* 0x000fe40004000000 */
[----:B------:R-:W-:Y:S02]  /*10230*/  FMNMX.FTZ R4, R44, R4, !PT ;  /* 0x000000042c047209 */ /* 0x000fe40007810000 */
[----:B------:R-:W-:Y:S02]  /*10240*/  FMNMX.FTZ R137, R41, R137, !PT ;  /* 0x0000008929897209 */ /* 0x000fe40007810000 */
[----:B------:R-:W-:Y:S02]  /*10250*/  FMNMX.FTZ R2, R34, R2, !PT ;  /* 0x0000000222027209 */ /* 0x000fe40007810000 */
[----:B------:R-:W-:Y:S02]  /*10260*/  FMNMX.FTZ R0, R193, R0, !PT ;  /* 0x00000000c1007209 */ /* 0x000fe40007810000 */
[----:B------:R-:W-:Y:S02]  /*10270*/  FMNMX.FTZ R4, R43, R4, !PT ;  /* 0x000000042b047209 */ /* 0x000fe40007810000 */
[----:B------:R-:W-:Y:S02]  /*10280*/  FMNMX.FTZ R137, R35, R137, !PT ;  /* 0x0000008923897209 */ /* 0x000fe40007810000 */
[----:B------:R-:W-:Y:S02]  /*10290*/  FMNMX.FTZ R136, R27, R2, !PT ;  /* 0x000000021b887209 */ /* 0x000fe40007810000 */
[----:B--234-:R-:W-:Y:S01]  /*102a0*/  FMNMX.FTZ R6, R192, R0, !PT ;  /* 0x00000000c0067209 */ /* 0x01cfe20007810000 */
[----:B------:R-:W-:-:S05]  /*102b0*/  BRA.DIV ~URZ, `(.L_x_1329) ;  /* 0x00010a527f007947 */ /* 0x000fca000b800000 */
[----:B------:R1:W2:Y:S02]  /*102c0*/  SHFL.BFLY PT, R0, R4, 0x2, 0x1f ;  /* 0x0c401f0004007f89 */ /* 0x0002a400000e0000 */
.L_x_1453:
[----:B-12---:R-:W-:Y:S01]  /*102d0*/  FMNMX.FTZ R4, R4, R0, !PT ;  /* 0x0000000004047209 */ /* 0x006fe20007810000 */
[----:B------:R-:W-:-:S05]  /*102e0*/  BRA.DIV ~URZ, `(.L_x_1330) ;  /* 0x00010a727f007947 */ /* 0x000fca000b800000 */
[----:B------:R-:W-:Y:S04]  /*102f0*/  SHFL.BFLY PT, R0, R137, 0x2, 0x1f ;  /* 0x0c401f0089007f89 */ /* 0x000fe800000e0000 */
[----:B------:R-:W-:Y:S04]  /*10300*/  SHFL.BFLY PT, R2, R136, 0x2, 0x1f ;  /* 0x0c401f0088027f89 */ /* 0x000fe800000e0000 */
[----:B------:R-:W-:Y:S04]  /*10310*/  SHFL.BFLY PT, R3, R6, 0x2, 0x1f ;  /* 0x0c401f0006037f89 */ /* 0x000fe800000e0000 */
[----:B------:R-:W1:Y:S02]  /*10320*/  SHFL.BFLY PT, R138, R4, 0x1, 0x1f ;  /* 0x0c201f00048a7f89 */ /* 0x000e6400000e0000 */
[----:B-1----:R-:W-:Y:S02]  /*10330*/  FMNMX.FTZ R138, R4, R138, !PT ;  /* 0x0000008a048a7209 */ /* 0x002fe40007810000 */
[----:B------:R-:W-:Y:S02]  /*10340*/  FMNMX.FTZ R137, R137, R0, !PT ;  /* 0x0000000089897209 */ /* 0x000fe40007810000 */
[----:B------:R-:W-:Y:S02]  /*10350*/  FMNMX.FTZ R136, R136, R2, !PT ;  /* 0x0000000288887209 */ /* 0x000fe40007810000 */
[----:B------:R-:W-:Y:S01]  /*10360*/  FMNMX.FTZ R6, R6, R3, !PT ;  /* 0x0000000306067209 */ /* 0x000fe20007810000 */
[----:B------:R-:W1:Y:S04]  /*10370*/  SHFL.BFLY PT, R0, R137, 0x1, 0x1f ;  /* 0x0c201f0089007f89 */ /* 0x000e6800000e0000 */
[----:B------:R-:W2:Y:S04]  /*10380*/  SHFL.BFLY PT, R2, R136, 0x1, 0x1f ;  /* 0x0c201f0088027f89 */ /* 0x000ea800000e0000 */
[----:B------:R3:W4:Y:S01]  /*10390*/  SHFL.BFLY PT, R3, R6, 0x1, 0x1f ;  /* 0x0c201f0006037f89 */ /* 0x00072200000e0000 */
[----:B-1----:R-:W-:Y:S02]  /*103a0*/  FMNMX.FTZ R137, R137, R0, !PT ;  /* 0x0000000089897209 */ /* 0x002fe40007810000 */
[----:B--2---:R-:W-:Y:S02]  /*103b0*/  FMNMX.FTZ R136, R136, R2, !PT ;  /* 0x0000000288887209 */ /* 0x004fe40007810000 */
.L_x_1454:
[C---:B------:R-:W-:Y:S01]  /*103c0*/  FMUL.FTZ R8, R138.reuse, c[0x0][0x2d0] ;  /* 0x0000b4008a087a20 */ /* 0x040fe20000410000 */
[----:B------:R-:W-:Y:S01]  /*103d0*/  FSETP.NEU.FTZ.AND P0, PT, R138, -INF , PT ;  /* 0xff8000008a00780b */ /* 0x000fe20003f1d000 */
[C---:B------:R-:W-:Y:S01]  /*103e0*/  FMUL.FTZ R9, R137.reuse, c[0x0][0x2d0] ;  /* 0x0000b40089097a20 */ /* 0x040fe20000410000 */
[----:B------:R-:W-:Y:S01]  /*103f0*/  FSETP.NEU.FTZ.AND P1, PT, R137, -INF , PT ;  /* 0xff8000008900780b */ /* 0x000fe20003f3d000 */
[----:B------:R-:W2:Y:S01]  /*10400*/  LDL.LU R252, [R1+0x90] ;  /* 0x0000900001fc7983 */ /* 0x000ea20000300800 */
[----:B------:R-:W-:Y:S01]  /*10410*/  FSEL R8, R8, RZ, P0 ;  /* 0x000000ff08087208 */ /* 0x000fe20000000000 */
[----:B------:R-:W-:Y:S01]  /*10420*/  FMUL.FTZ R10, R136, c[0x0][0x2d0] ;  /* 0x0000b400880a7a20 */ /* 0x000fe20000410000 */
[----:B------:R-:W-:Y:S01]  /*10430*/  FSEL R9, R9, RZ, P1 ;  /* 0x000000ff09097208 */ /* 0x000fe20000800000 */
[----:B------:R-:W-:Y:S01]  /*10440*/  WARPSYNC 0xffffffff ;  /* 0xffffffff00007948 */ /* 0x000fe20003800000 */
[----:B---34-:R-:W-:Y:S01]  /*10450*/  FMNMX.FTZ R6, R3, R6, !PT ;  /* 0x0000000603067209 */ /* 0x018fe20007810000 */
[--C-:B------:R-:W-:Y:S02]  /*10460*/  FFMA.FTZ R0, R18, c[0x0][0x2d0], -R8.reuse ;  /* 0x0000b40012007a23 */ /* 0x100fe40000010808 */
[--C-:B------:R-:W-:Y:S02]  /*10470*/  FFMA.FTZ R2, R24, c[0x0][0x2d0], -R8.reuse ;  /* 0x0000b40018027a23 */ /* 0x100fe40000010808 */
[----:B------:R1:W-:Y:S01]  /*10480*/  MUFU.EX2 R18, R0 ;  /* 0x0000000000127308 */ /* 0x0003e20000000800 */
[--C-:B------:R-:W-:Y:S02]  /*10490*/  FFMA.FTZ R208, R47, c[0x0][0x2d0], -R8.reuse ;  /* 0x0000b4002fd07a23 */ /* 0x100fe40000010808 */
[--C-:B------:R-:W-:Y:S02]  /*104a0*/  FFMA.FTZ R242, R46, c[0x0][0x2d0], -R8.reuse ;  /* 0x0000b4002ef27a23 */ /* 0x100fe40000010808 */
[--C-:B------:R-:W-:Y:S02]  /*104b0*/  FFMA.FTZ R241, R45, c[0x0][0x2d0], -R8.reuse ;  /* 0x0000b4002df17a23 */ /* 0x100fe40000010808 */
[--C-:B------:R-:W-:Y:S02]  /*104c0*/  FFMA.FTZ R240, R44, c[0x0][0x2d0], -R8.reuse ;  /* 0x0000b4002cf07a23 */ /* 0x100fe40000010808 */
[--C-:B------:R-:W-:Y:S01]  /*104d0*/  FFMA.FTZ R210, R49, c[0x0][0x2d0], -R8.reuse ;  /* 0x0000b40031d27a23 */ /* 0x100fe20000010808 */
[----:B------:R3:W-:Y:S01]  /*104e0*/  MUFU.EX2 R248, R2 ;  /* 0x0000000200f87308 */ /* 0x0007e20000000800 */
[--C-:B------:R-:W-:Y:S01]  /*104f0*/  FFMA.FTZ R209, R48, c[0x0][0x2d0], -R8.reuse ;  /* 0x0000b40030d17a23 */ /* 0x100fe20000010808 */
[----:B------:R-:W-:Y:S01]  /*10500*/  LDSM.16.MT88.4 R44, [R218+0x2080] ;  /* 0x00208000da2c783b */ /* 0x000fe20000004200 */
[--C-:B------:R-:W-:Y:S02]  /*10510*/  FFMA.FTZ R211, R50, c[0x0][0x2d0], -R8.reuse ;  /* 0x0000b40032d37a23 */ /* 0x100fe40000010808 */
[--C-:B------:R-:W-:Y:S02]  /*10520*/  FFMA.FTZ R235, R43, c[0x0][0x2d0], -R8.reuse ;  /* 0x0000b4002beb7a23 */ /* 0x100fe40000010808 */
[--C-:B------:R-:W-:Y:S02]  /*10530*/  FFMA.FTZ R206, R39, c[0x0][0x2d0], -R9.reuse ;  /* 0x0000b40027ce7a23 */ /* 0x100fe40000010809 */
[--C-:B------:R-:W-:Y:S01]  /*10540*/  FFMA.FTZ R205, R38, c[0x0][0x2d0], -R9.reuse ;  /* 0x0000b40026cd7a23 */ /* 0x100fe20000010809 */
[----:B------:R-:W-:Y:S01]  /*10550*/  MUFU.EX2 R211, R211 ;  /* 0x000000d300d37308 */ /* 0x000fe20000000800 */
[--C-:B------:R-:W-:Y:S02]  /*10560*/  FFMA.FTZ R204, R37, c[0x0][0x2d0], -R9.reuse ;  /* 0x0000b40025cc7a23 */ /* 0x100fe40000010809 */
[--C-:B------:R-:W-:Y:S02]  /*10570*/  FFMA.FTZ R234, R36, c[0x0][0x2d0], -R9.reuse ;  /* 0x0000b40024ea7a23 */ /* 0x100fe40000010809 */
[--C-:B-1----:R-:W-:Y:S02]  /*10580*/  FFMA.FTZ R0, R13, c[0x0][0x2d0], -R9.reuse ;  /* 0x0000b4000d007a23 */ /* 0x102fe40000010809 */
[--C-:B------:R-:W-:Y:S02]  /*10590*/  FFMA.FTZ R207, R40, c[0x0][0x2d0], -R9.reuse ;  /* 0x0000b40028cf7a23 */ /* 0x100fe40000010809 */
[--C-:B------:R-:W-:Y:S01]  /*105a0*/  FFMA.FTZ R233, R42, c[0x0][0x2d0], -R9.reuse ;  /* 0x0000b4002ae97a23 */ /* 0x100fe20000010809 */
[----:B------:R1:W-:Y:S01]  /*105b0*/  MUFU.EX2 R13, R0 ;  /* 0x00000000000d7308 */ /* 0x0003e20000000800 */
[--C-:B------:R-:W-:Y:S02]  /*105c0*/  FFMA.FTZ R232, R41, c[0x0][0x2d0], -R9.reuse ;  /* 0x0000b40029e87a23 */ /* 0x100fe40000010809 */
[--C-:B------:R-:W-:Y:S02]  /*105d0*/  FFMA.FTZ R215, R35, c[0x0][0x2d0], -R9.reuse ;  /* 0x0000b40023d77a23 */ /* 0x100fe40000010809 */
[--C-:B---3--:R-:W-:Y:S05]  /*105e0*/  FFMA.FTZ R2, R23, c[0x0][0x2d0], -R9.reuse ;  /* 0x0000b40017027a23 */ /* 0x108fea0000010809 */
[----:B------:R-:W-:Y:S10]  /*105f0*/  MUFU.EX2 R143, R2 ;  /* 0x00000002008f7308 */ /* 0x000ff40000000800 */
[----:B------:R-:W-:Y:S01]  /*10600*/  MUFU.EX2 R235, R235 ;  /* 0x000000eb00eb7308 */ /* 0x000fe20000000800 */
[--C-:B-1----:R-:W-:Y:S09]  /*10610*/  FFMA.FTZ R0, R17, c[0x0][0x2d0], -R9.reuse ;  /* 0x0000b40011007a23 */ /* 0x102ff20000010809 */
[----:B------:R1:W-:Y:S10]  /*10620*/  MUFU.EX2 R247, R0 ;  /* 0x0000000000f77308 */ /* 0x0003f40000000800 */
[----:B------:R-:W-:Y:S10]  /*10630*/  MUFU.EX2 R215, R215 ;  /* 0x000000d700d77308 */ /* 0x000ff40000000800 */
[----:B------:R-:W-:Y:S01]  /*10640*/  MUFU.EX2 R242, R242 ;  /* 0x000000f200f27308 */ /* 0x000fe20000000800 */
[--C-:B-1----:R-:W-:Y:S09]  /*10650*/  FFMA.FTZ R0, R25, c[0x0][0x2d0], -R8.reuse ;  /* 0x0000b40019007a23 */ /* 0x102ff20000010808 */
[----:B------:R1:W-:Y:S10]  /*10660*/  MUFU.EX2 R249, R0 ;  /* 0x0000000000f97308 */ /* 0x0003f40000000800 */
[----:B------:R-:W-:Y:S10]  /*10670*/  MUFU.EX2 R241, R241 ;  /* 0x000000f100f17308 */ /* 0x000ff40000000800 */
[----:B------:R-:W-:Y:S01]  /*10680*/  MUFU.EX2 R234, R234 ;  /* 0x000000ea00ea7308 */ /* 0x000fe20000000800 */
[----:B-1----:R-:W-:Y:S09]  /*10690*/  FFMA.FTZ R0, R26, c[0x0][0x2d0], -R8 ;  /* 0x0000b4001a007a23 */ /* 0x002ff20000010808 */
[----:B------:R1:W-:Y:S10]  /*106a0*/  MUFU.EX2 R54, R0 ;  /* 0x0000000000367308 */ /* 0x0003f40000000800 */
[----:B------:R-:W-:Y:S10]  /*106b0*/  MUFU.EX2 R233, R233 ;  /* 0x000000e900e97308 */ /* 0x000ff40000000800 */
[----:B------:R-:W-:Y:S01]  /*106c0*/  MUFU.EX2 R240, R240 ;  /* 0x000000f000f07308 */ /* 0x000fe20000000800 */
[----:B-1----:R-:W-:Y:S09]  /*106d0*/  FFMA.FTZ R0, R22, c[0x0][0x2d0], -R9 ;  /* 0x0000b40016007a23 */ /* 0x002ff20000010809 */
[----:B------:R1:W-:Y:S10]  /*106e0*/  MUFU.EX2 R142, R0 ;  /* 0x00000000008e7308 */ /* 0x0003f40000000800 */
[----:B------:R-:W-:Y:S01]  /*106f0*/  MUFU.EX2 R232, R232 ;  /* 0x000000e800e87308 */ /* 0x000fe20000000800 */
[----:B-1----:R-:W-:Y:S02]  /*10700*/  FSEL R0, R138, RZ, P0 ;  /* 0x000000ff8a007208 */ /* 0x002fe40000000000 */
[----:B------:R-:W-:Y:S03]  /*10710*/  FSETP.NEU.FTZ.AND P0, PT, R136, -INF , PT ;  /* 0xff8000008800780b */ /* 0x000fe60003f1d000 */
[----:B------:R-:W-:Y:S01]  /*10720*/  FADD.FTZ R0, -R0, R139 ;  /* 0x0000008b00007221 */ /* 0x000fe20000010100 */
[----:B------:R-:W-:Y:S01]  /*10730*/  FSEL R10, R10, RZ, P0 ;  /* 0x000000ff0a0a7208 */ /* 0x000fe20000000000 */
[----:B------:R-:W-:Y:S01]  /*10740*/  FMUL.FTZ R139, R6, c[0x0][0x2d0] ;  /* 0x0000b400068b7a20 */ /* 0x000fe20000410000 */
[----:B------:R-:W-:Y:S01]  /*10750*/  FSEL R4, R136, RZ, P0 ;  /* 0x000000ff88047208 */ /* 0x000fe20000000000 */
[----:B------:R-:W-:Y:S01]  /*10760*/  FMUL.FTZ R0, R0, c[0x0][0x2d0] ;  /* 0x0000b40000007a20 */ /* 0x000fe20000410000 */
[----:B------:R-:W-:Y:S01]  /*10770*/  FSETP.NEU.FTZ.AND P0, PT, R6, -INF , PT ;  /* 0xff8000000600780b */ /* 0x000fe20003f1d000 */
[--C-:B------:R-:W-:Y:S02]  /*10780*/  FFMA.FTZ R2, R12, c[0x0][0x2d0], -R10.reuse ;  /* 0x0000b4000c027a23 */ /* 0x100fe4000001080a */
[--C-:B------:R-:W-:Y:S01]  /*10790*/  FFMA.FTZ R197, R31, c[0x0][0x2d0], -R10.reuse ;  /* 0x0000b4001fc57a23 */ /* 0x100fe2000001080a */
[----:B------:R-:W-:Y:S01]  /*107a0*/  FSEL R139, R139, RZ, P0 ;  /* 0x000000ff8b8b7208 */ /* 0x000fe20000000000 */
[----:B------:R1:W-:Y:S01]  /*107b0*/  MUFU.EX2 R245, R2 ;  /* 0x0000000200f57308 */ /* 0x0003e20000000800 */
[--C-:B------:R-:W-:Y:S02]  /*107c0*/  FFMA.FTZ R201, R30, c[0x0][0x2d0], -R10.reuse ;  /* 0x0000b4001ec97a23 */ /* 0x100fe4000001080a */
[--C-:B------:R-:W-:Y:S02]  /*107d0*/  FFMA.FTZ R213, R29, c[0x0][0x2d0], -R10.reuse ;  /* 0x0000b4001dd57a23 */ /* 0x100fe4000001080a */
[----:B------:R-:W-:Y:S02]  /*107e0*/  FFMA.FTZ R8, R19, c[0x0][0x2d0], -R139 ;  /* 0x0000b40013087a23 */ /* 0x000fe4000001088b */
[--C-:B------:R-:W-:Y:S02]  /*107f0*/  FFMA.FTZ R212, R28, c[0x0][0x2d0], -R10.reuse ;  /* 0x0000b4001cd47a23 */ /* 0x100fe4000001080a */
[----:B------:R-:W3:Y:S01]  /*10800*/  LDSM.16.MT88.4 R28, [R217+0x2080] ;  /* 0x00208000d91c783b */ /* 0x000ee20000004200 */
[----:B------:R-:W4:Y:S01]  /*10810*/  MUFU.EX2 R0, R0 ;  /* 0x0000000000007308 */ /* 0x000f220000000800 */
[--C-:B------:R-:W-:Y:S02]  /*10820*/  FFMA.FTZ R199, R33, c[0x0][0x2d0], -R10.reuse ;  /* 0x0000b40021c77a23 */ /* 0x100fe4000001080a */
[--C-:B------:R-:W-:Y:S02]  /*10830*/  FFMA.FTZ R198, R32, c[0x0][0x2d0], -R10.reuse ;  /* 0x0000b40020c67a23 */ /* 0x100fe4000001080a */
[--C-:B------:R-:W-:Y:S02]  /*10840*/  FFMA.FTZ R214, R34, c[0x0][0x2d0], -R10.reuse ;  /* 0x0000b40022d67a23 */ /* 0x100fe4000001080a */
[--C-:B------:R-:W-:Y:S03]  /*10850*/  FFMA.FTZ R231, R27, c[0x0][0x2d0], -R10.reuse ;  /* 0x0000b4001be77a23 */ /* 0x100fe6000001080a */
[----:B------:R-:W-:Y:S01]  /*10860*/  MUFU.EX2 R51, R8 ;  /* 0x0000000800337308 */ /* 0x000fe20000000800 */
[--C-:B-1----:R-:W-:Y:S09]  /*10870*/  FFMA.FTZ R2, R15, c[0x0][0x2d0], -R10.reuse ;  /* 0x0000b4000f027a23 */ /* 0x102ff2000001080a */
[----:B------:R1:W5:Y:S10]  /*10880*/  MUFU.EX2 R246, R2 ;  /* 0x0000000200f67308 */ /* 0x0003740000000800 */
[----:B------:R-:W-:Y:S10]  /*10890*/  MUFU.EX2 R231, R231 ;  /* 0x000000e700e77308 */ /* 0x000ff40000000800 */
[----:B------:R-:W-:Y:S01]  /*108a0*/  MUFU.EX2 R213, R213 ;  /* 0x000000d500d57308 */ /* 0x000fe20000000800 */
[--C-:B-1----:R-:W-:Y:S09]  /*108b0*/  FFMA.FTZ R2, R16, c[0x0][0x2d0], -R10.reuse ;  /* 0x0000b40010027a23 */ /* 0x102ff2000001080a */
[----:B------:R1:W-:Y:S10]  /*108c0*/  MUFU.EX2 R55, R2 ;  /* 0x0000000200377308 */ /* 0x0003f40000000800 */
[----:B------:R-:W-:Y:S10]  /*108d0*/  MUFU.EX2 R212, R212 ;  /* 0x000000d400d47308 */ /* 0x000ff40000000800 */
[----:B------:R-:W-:Y:S01]  /*108e0*/  MUFU.EX2 R214, R214 ;  /* 0x000000d600d67308 */ /* 0x000fe20000000800 */
[----:B-1----:R-:W-:Y:S09]  /*108f0*/  FFMA.FTZ R2, R20, c[0x0][0x2d0], -R10 ;  /* 0x0000b40014027a23 */ /* 0x002ff2000001080a */
[----:B------:R1:W-:Y:S02]  /*10900*/  MUFU.EX2 R250, R2 ;  /* 0x0000000200fa7308 */ /* 0x0003e40000000800 */
[----:B-1----:R-:W-:Y:S01]  /*10910*/  FSEL R2, R137, RZ, P1 ;  /* 0x000000ff89027208 */ /* 0x002fe20000800000 */
[C---:B----4-:R-:W-:Y:S02]  /*10920*/  FMUL.FTZ R36, R0.reuse, R148 ;  /* 0x0000009400247220 */ /* 0x050fe40000410000 */
[----:B------:R-:W-:Y:S02]  /*10930*/  FMUL.FTZ R37, R0, R149 ;  /* 0x0000009500257220 */ /* 0x000fe40000410000 */
[----:B------:R-:W-:Y:S01]  /*10940*/  FADD.FTZ R2, -R2, R140 ;  /* 0x0000008c02027221 */ /* 0x000fe20000010100 */
[----:B------:R-:W-:Y:S01]  /*10950*/  F2FP.PACK_AB R140, R248, R18 ;  /* 0x00000012f88c723e */ /* 0x000fe200000000ff */
[----:B------:R-:W-:Y:S02]  /*10960*/  FMUL.FTZ R8, R0, R164 ;  /* 0x000000a400087220 */ /* 0x000fe40000410000 */
[----:B------:R-:W-:Y:S01]  /*10970*/  FMUL.FTZ R2, R2, c[0x0][0x2d0] ;  /* 0x0000b40002027a20 */ /* 0x000fe20000410000 */
[----:B------:R-:W-:Y:S01]  /*10980*/  MUFU.EX2 R164, R209 ;  /* 0x000000d100a47308 */ /* 0x000fe20000000800 */
[C---:B------:R-:W-:Y:S02]  /*10990*/  FMUL.FTZ R9, R0.reuse, R165 ;  /* 0x000000a500097220 */ /* 0x040fe40000410000 */
[C---:B------:R-:W-:Y:S01]  /*109a0*/  FMUL.FTZ R20, R0.reuse, R156 ;  /* 0x0000009c00147220 */ /* 0x040fe20000410000 */
[----:B------:R-:W-:Y:S01]  /*109b0*/  MOV R156, R142 ;  /* 0x0000008e009c7202 */ /* 0x000fe20000000f00 */
[C---:B------:R-:W-:Y:S02]  /*109c0*/  FMUL.FTZ R24, R0.reuse, R160 ;  /* 0x000000a000187220 */ /* 0x040fe40000410000 */
[C---:B------:R-:W-:Y:S02]  /*109d0*/  FMUL.FTZ R25, R0.reuse, R161 ;  /* 0x000000a100197220 */ /* 0x040fe40000410000 */
[C---:B------:R-:W-:Y:S01]  /*109e0*/  FMUL.FTZ R40, R0.reuse, R152 ;  /* 0x0000009800287220 */ /* 0x040fe20000410000 */
[----:B------:R1:W4:Y:S01]  /*109f0*/  MUFU.EX2 R3, R2 ;  /* 0x0000000200037308 */ /* 0x0003220000000800 */
[C---:B--2---:R-:W-:Y:S02]  /*10a00*/  FFMA.FTZ R152, R0.reuse, R252, R18 ;  /* 0x000000fc00987223 */ /* 0x044fe40000010012 */
[C---:B------:R-:W-:Y:S01]  /*10a10*/  FMUL.FTZ R41, R0.reuse, R153 ;  /* 0x0000009900297220 */ /* 0x040fe20000410000 */
[----:B------:R-:W-:Y:S01]  /*10a20*/  MOV R153, R54 ;  /* 0x0000003600997202 */ /* 0x000fe20000000f00 */
[----:B------:R-:W-:Y:S01]  /*10a30*/  FMUL.FTZ R52, R0, R144 ;  /* 0x0000009000347220 */ /* 0x000fe20000410000 */
[----:B-----5:R-:W-:Y:S01]  /*10a40*/  F2FP.PACK_AB R144, R246, R245 ;  /* 0x000000f5f690723e */ /* 0x020fe200000000ff */
[C---:B------:R-:W-:Y:S01]  /*10a50*/  FMUL.FTZ R53, R0.reuse, R145 ;  /* 0x0000009100357220 */ /* 0x040fe20000410000 */
[----:B------:R-:W-:Y:S01]  /*10a60*/  F2FP.PACK_AB R142, R153, R249 ;  /* 0x000000f9998e723e */ /* 0x000fe200000000ff */
        /* <DEDUP_REMOVED lines=10> */
[----:B-1----:R-:W-:Y:S01]  /*10b10*/  FADD.FTZ R2, -R4, R141 ;  /* 0x0000008d04027221 */ /* 0x002fe20000010100 */
[----:B------:R-:W-:Y:S01]  /*10b20*/  F2FP.PACK_AB R141, R247, R13 ;  /* 0x0000000df78d723e */ /* 0x000fe200000000ff */
[----:B------:R-:W-:Y:S02]  /*10b30*/  FMUL.FTZ R88, R0, R88 ;  /* 0x0000005800587220 */ /* 0x000fe40000410000 */
[----:B------:R-:W-:Y:S02]  /*10b40*/  FMUL.FTZ R2, R2, c[0x0][0x2d0] ;  /* 0x0000b40002027a20 */ /* 0x000fe40000410000 */
[C---:B------:R-:W-:Y:S02]  /*10b50*/  FMUL.FTZ R89, R0.reuse, R89 ;  /* 0x0000005900597220 */ /* 0x040fe40000410000 */
[----:B------:R1:W2:Y:S01]  /*10b60*/  MUFU.EX2 R4, R2 ;  /* 0x0000000200047308 */ /* 0x0002a20000000800 */
        /* <DEDUP_REMOVED lines=10> */
[C---:B----4-:R-:W-:Y:S01]  /*10c10*/  FMUL.FTZ R10, R3.reuse, R166 ;  /* 0x000000a6030a7220 */ /* 0x050fe20000410000 */
[----:B------:R-:W-:Y:S01]  /*10c20*/  MOV R166, R250 ;  /* 0x000000fa00a67202 */ /* 0x000fe20000000f00 */
[----:B------:R-:W-:Y:S01]  /*10c30*/  FMUL.FTZ R54, R3, R146 ;  /* 0x0000009203367220 */ /* 0x000fe20000410000 */
[----:B------:R-:W-:Y:S01]  /*10c40*/  MUFU.EX2 R250, R207 ;  /* 0x000000cf00fa7308 */ /* 0x000fe20000000800 */
[--C-:B-1----:R-:W-:Y:S02]  /*10c50*/  FFMA.FTZ R2, R11, c[0x0][0x2d0], -R139.reuse ;  /* 0x0000b4000b027a23 */ /* 0x102fe4000001088b */
[----:B------:R-:W-:Y:S01]  /*10c60*/  FMUL.FTZ R11, R3, R167 ;  /* 0x000000a7030b7220 */ /* 0x000fe20000410000 */
[----:B------:R-:W-:Y:S01]  /*10c70*/  MOV R167, R143 ;  /* 0x0000008f00a77202 */ /* 0x000fe20000000f00 */
[C---:B--2---:R-:W-:Y:S01]  /*10c80*/  FMUL.FTZ R12, R4.reuse, R168 ;  /* 0x000000a8040c7220 */ /* 0x044fe20000410000 */
[----:B------:R-:W-:Y:S01]  /*10c90*/  MOV R168, R153 ;  /* 0x0000009900a87202 */ /* 0x000fe20000000f00 */
[C---:B------:R-:W-:Y:S01]  /*10ca0*/  FMUL.FTZ R16, R4.reuse, R172 ;  /* 0x000000ac04107220 */ /* 0x040fe20000410000 */
[----:B------:R-:W-:Y:S01]  /*10cb0*/  F2FP.PACK_AB R143, R167, R156 ;  /* 0x0000009ca78f723e */ /* 0x000fe200000000ff */
[C---:B------:R-:W-:Y:S01]  /*10cc0*/  FMUL.FTZ R22, R3.reuse, R158 ;  /* 0x0000009e03167220 */ /* 0x040fe20000410000 */
[----:B------:R1:W-:Y:S01]  /*10cd0*/  MUFU.EX2 R243, R2 ;  /* 0x0000000200f37308 */ /* 0x0003e20000000800 */
[----:B------:R-:W2:Y:S01]  /*10ce0*/  LDL.LU R158, [R1+0xa8] ;  /* 0x0000a800019e7983 */ /* 0x000ea20000300800 */
[C---:B------:R-:W-:Y:S02]  /*10cf0*/  FMUL.FTZ R38, R3.reuse, R150 ;  /* 0x0000009603267220 */ /* 0x040fe40000410000 */
[C---:B------:R-:W-:Y:S01]  /*10d00*/  FMUL.FTZ R39, R3.reuse, R151 ;  /* 0x0000009703277220 */ /* 0x040fe20000410000 */
[-C--:B---3--:R-:W-:Y:S01]  /*10d10*/  HMMA.16816.F32 R8, R140, R28.reuse, R8 ;  /* 0x0000001c8c08723c */ /* 0x088fe20000001808 */
[----:B------:R-:W3:Y:S04]  /*10d20*/  LDSM.16.MT88.4 R148, [R220+0x2080] ;  /* 0x00208000dc94783b */ /* 0x000ee80000004200 */
[C---:B------:R-:W-:Y:S02]  /*10d30*/  FMUL.FTZ R17, R4.reuse, R173 ;  /* 0x000000ad04117220 */ /* 0x040fe40000410000 */
[C---:B------:R-:W-:Y:S02]  /*10d40*/  FMUL.FTZ R23, R3.reuse, R159 ;  /* 0x0000009f03177220 */ /* 0x040fe40000410000 */
[C---:B------:R-:W-:Y:S01]  /*10d50*/  FMUL.FTZ R26, R3.reuse, R162 ;  /* 0x000000a2031a7220 */ /* 0x040fe20000410000 */
[----:B------:R-:W-:Y:S01]  /*10d60*/  MUFU.EX2 R159, R204 ;  /* 0x000000cc009f7308 */ /* 0x000fe20000000800 */
[----:B------:R-:W4:Y:S01]  /*10d70*/  LDL.LU R162, [R1+0xac] ;  /* 0x0000ac0001a27983 */ /* 0x000f220000300800 */
[C---:B------:R-:W-:Y:S02]  /*10d80*/  FMUL.FTZ R27, R3.reuse, R163 ;  /* 0x000000a3031b7220 */ /* 0x040fe40000410000 */
[C---:B------:R-:W-:Y:S02]  /*10d90*/  FMUL.FTZ R32, R4.reuse, R180 ;  /* 0x000000b404207220 */ /* 0x040fe40000410000 */
[----:B------:R-:W-:Y:S02]  /*10da0*/  FMUL.FTZ R33, R4, R181 ;  /* 0x000000b504217220 */ /* 0x000fe40000410000 */
[C---:B------:R-:W-:Y:S02]  /*10db0*/  FMUL.FTZ R42, R3.reuse, R154 ;  /* 0x0000009a032a7220 */ /* 0x040fe40000410000 */
[----:B-1----:R-:W-:Y:S01]  /*10dc0*/  FFMA.FTZ R2, R14, c[0x0][0x2d0], -R139 ;  /* 0x0000b4000e027a23 */ /* 0x002fe2000001088b */
[----:B------:R-:W-:Y:S01]  /*10dd0*/  MUFU.EX2 R154, R205 ;  /* 0x000000cd009a7308 */ /* 0x000fe20000000800 */
[C---:B------:R-:W-:Y:S02]  /*10de0*/  FMUL.FTZ R43, R3.reuse, R155 ;  /* 0x0000009b032b7220 */ /* 0x040fe40000410000 */
[C---:B------:R-:W-:Y:S02]  /*10df0*/  FMUL.FTZ R48, R4.reuse, R188 ;  /* 0x000000bc04307220 */ /* 0x040fe40000410000 */
[C---:B------:R-:W-:Y:S02]  /*10e00*/  FMUL.FTZ R49, R4.reuse, R189 ;  /* 0x000000bd04317220 */ /* 0x040fe40000410000 */
[C---:B------:R-:W-:Y:S02]  /*10e10*/  FMUL.FTZ R58, R3.reuse, R58 ;  /* 0x0000003a033a7220 */ /* 0x040fe40000410000 */
[C---:B------:R-:W-:Y:S01]  /*10e20*/  FMUL.FTZ R59, R3.reuse, R59 ;  /* 0x0000003b033b7220 */ /* 0x040fe20000410000 */
[----:B------:R1:W5:Y:S01]  /*10e30*/  MUFU.EX2 R244, R2 ;  /* 0x0000000200f47308 */ /* 0x0003620000000800 */
        /* <DEDUP_REMOVED lines=13> */
[----:B------:R-:W-:Y:S01]  /*10f10*/  FMUL.FTZ R81, R4, R81 ;  /* 0x0000005104517220 */ /* 0x000fe20000410000 */
[----:B-1----:R-:W-:Y:S01]  /*10f20*/  FSEL R2, R6, RZ, P0 ;  /* 0x000000ff06027208 */ /* 0x002fe20000000000 */
[C---:B------:R-:W-:Y:S01]  /*10f30*/  FMUL.FTZ R86, R3.reuse, R86 ;  /* 0x0000005603567220 */ /* 0x040fe20000410000 */
[----:B-----5:R-:W-:Y:S01]  /*10f40*/  F2FP.PACK_AB R145, R244, R243 ;  /* 0x000000f3f491723e */ /* 0x020fe200000000ff */
[----:B------:R-:W-:Y:S02]  /*10f50*/  FMUL.FTZ R87, R3, R87 ;  /* 0x0000005703577220 */ /* 0x000fe40000410000 */
[----:B------:R-:W-:Y:S01]  /*10f60*/  FADD.FTZ R2, -R2, R7 ;  /* 0x0000000702027221 */ /* 0x000fe20000010100 */
[----:B------:R-:W-:Y:S01]  /*10f70*/  MUFU.EX2 R210, R198 ;  /* 0x000000c600d27308 */ /* 0x000fe20000000800 */
[--C-:B------:R-:W-:Y:S02]  /*10f80*/  FFMA.FTZ R7, R21, c[0x0][0x2d0], -R139.reuse ;  /* 0x0000b40015077a23 */ /* 0x100fe4000001088b */
[----:B------:R-:W-:Y:S02]  /*10f90*/  FMUL.FTZ R2, R2, c[0x0][0x2d0] ;  /* 0x0000b40002027a20 */ /* 0x000fe40000410000 */
[----:B------:R-:W-:Y:S01]  /*10fa0*/  FMUL.FTZ R21, R0, R157 ;  /* 0x0000009d00157220 */ /* 0x000fe20000410000 */
[----:B------:R-:W-:Y:S01]  /*10fb0*/  MOV R157, R55 ;  /* 0x00000037009d7202 */ /* 0x000fe20000000f00 */
[C---:B------:R-:W-:Y:S02]  /*10fc0*/  FMUL.FTZ R55, R3.reuse, R147 ;  /* 0x0000009303377220 */ /* 0x040fe40000410000 */
[C---:B------:R-:W-:Y:S01]  /*10fd0*/  FMUL.FTZ R90, R3.reuse, R90 ;  /* 0x0000005a035a7220 */ /* 0x040fe20000410000 */
[----:B------:R1:W5:Y:S01]  /*10fe0*/  MUFU.EX2 R0, R2 ;  /* 0x0000000200007308 */ /* 0x0003620000000800 */
[----:B------:R-:W-:Y:S01]  /*10ff0*/  F2FP.PACK_AB R146, R166, R157 ;  /* 0x0000009da692723e */ /* 0x000fe200000000ff */
[C---:B------:R-:W-:Y:S02]  /*11000*/  FMUL.FTZ R91, R3.reuse, R91 ;  /* 0x0000005b035b7220 */ /* 0x040fe40000410000 */
[C---:B------:R-:W-:Y:S02]  /*11010*/  FMUL.FTZ R92, R4.reuse, R92 ;  /* 0x0000005c045c7220 */ /* 0x040fe40000410000 */
[C---:B------:R-:W-:Y:S02]  /*11020*/  FMUL.FTZ R93, R4.reuse, R93 ;  /* 0x0000005d045d7220 */ /* 0x040fe40000410000 */
[C---:B------:R-:W-:Y:S02]  /*11030*/  FMUL.FTZ R96, R4.reuse, R96 ;  /* 0x0000006004607220 */ /* 0x040fe40000410000 */
        /* <DEDUP_REMOVED lines=9> */
[----:B-1----:R-:W2:Y:S01]  /*110d0*/  LDL.LU R2, [R1+0x94] ;  /* 0x0000940001027983 */ /* 0x002ea20000300800 */
[C---:B-----5:R-:W-:Y:S01]  /*110e0*/  FMUL.FTZ R14, R0.reuse, R170 ;  /* 0x000000aa000e7220 */ /* 0x060fe20000410000 */
[----:B------:R-:W-:Y:S01]  /*110f0*/  MOV R170, R157 ;  /* 0x0000009d00aa7202 */ /* 0x000fe20000000f00 */
[C---:B------:R-:W-:Y:S01]  /*11100*/  FMUL.FTZ R15, R0.reuse, R171 ;  /* 0x000000ab000f7220 */ /* 0x040fe20000410000 */
[----:B------:R-:W-:Y:S01]  /*11110*/  MOV R171, R156 ;  /* 0x0000009c00ab7202 */ /* 0x000fe20000000f00 */
[C---:B------:R-:W-:Y:S02]  /*11120*/  FMUL.FTZ R18, R0.reuse, R174 ;  /* 0x000000ae00127220 */ /* 0x040fe40000410000 */
[C---:B------:R-:W-:Y:S02]  /*11130*/  FMUL.FTZ R19, R0.reuse, R175 ;  /* 0x000000af00137220 */ /* 0x040fe40000410000 */
[C---:B------:R-:W-:Y:S01]  /*11140*/  FMUL.FTZ R34, R0.reuse, R182 ;  /* 0x000000b600227220 */ /* 0x040fe20000410000 */
[----:B---3--:R-:W-:Y:S01]  /*11150*/  MOV R165, R251 ;  /* 0x000000fb00a57202 */ /* 0x008fe20000000f00 */
[C---:B------:R-:W-:Y:S01]  /*11160*/  FMUL.FTZ R35, R0.reuse, R183 ;  /* 0x000000b700237220 */ /* 0x040fe20000410000 */
        /* <DEDUP_REMOVED lines=16> */
[C---:B------:R-:W-:Y:S02]  /*11270*/  FMUL.FTZ R112, R4.reuse, R112 ;  /* 0x0000007004707220 */ /* 0x040fe40000410000 */
[----:B------:R-:W-:Y:S02]  /*11280*/  FMUL.FTZ R113, R4, R113 ;  /* 0x0000007104717220 */ /* 0x000fe40000410000 */
[C---:B------:R-:W-:Y:S02]  /*11290*/  FMUL.FTZ R114, R0.reuse, R114 ;  /* 0x0000007200727220 */ /* 0x040fe40000410000 */
        /* <DEDUP_REMOVED lines=15> */
[--C-:B------:R-:W-:Y:S02]  /*11390*/  FFMA.FTZ R160, R193, c[0x0][0x2d0], -R139.reuse ;  /* 0x0000b400c1a07a23 */ /* 0x100fe4000001088b */
[----:B------:R-:W-:Y:S02]  /*113a0*/  FFMA.FTZ R7, R195, c[0x0][0x2d0], -R139 ;  /* 0x0000b400c3077a23 */ /* 0x000fe4000001088b */
[----:B------:R-:W-:Y:S01]  /*113b0*/  MUFU.EX2 R201, R160 ;  /* 0x000000a000c97308 */ /* 0x000fe20000000800 */
[----:B--2---:R-:W-:Y:S02]  /*113c0*/  FFMA.FTZ R161, R3, R2, R13 ;  /* 0x0000000203a17223 */ /* 0x004fe4000001000d */
[----:B------:R-:W-:Y:S01]  /*113d0*/  FMUL.FTZ R13, R4, R169 ;  /* 0x000000a9040d7220 */ /* 0x000fe20000410000 */
[----:B------:R-:W-:Y:S01]  /*113e0*/  MOV R169, R51 ;  /* 0x0000003300a97202 */ /* 0x000fe20000000f00 */
[----:B------:R-:W-:Y:S02]  /*113f0*/  FMUL.FTZ R51, R0, R191 ;  /* 0x000000bf00337220 */ /* 0x000fe40000410000 */
[----:B------:R-:W-:Y:S01]  /*11400*/  FFMA.FTZ R3, R196, c[0x0][0x2d0], -R139 ;  /* 0x0000b400c4037a23 */ /* 0x000fe2000001088b */
[----:B------:R-:W-:Y:S01]  /*11410*/  F2FP.PACK_AB R147, R165, R169 ;  /* 0x000000a9a593723e */ /* 0x000fe200000000ff */
[----:B-1----:R-:W-:Y:S01]  /*11420*/  LDSM.16.MT88.4 R196, [R220+0x3080] ;  /* 0x00308000dcc4783b */ /* 0x002fe20000004200 */
[----:B------:R-:W-:Y:S01]  /*11430*/  FADD.FTZ R161, R247, R161 ;  /* 0x000000a1f7a17221 */ /* 0x000fe20000010000 */
[----:B------:R-:W-:Y:S01]  /*11440*/  MOV R247, R154 ;  /* 0x0000009a00f77202 */ /* 0x000fe20000000f00 */
[--C-:B------:R-:W-:Y:S01]  /*11450*/  FFMA.FTZ R2, R194, c[0x0][0x2d0], -R139.reuse ;  /* 0x0000b400c2027a23 */ /* 0x100fe2000001088b */
[----:B------:R-:W-:Y:S02]  /*11460*/  F2FP.PACK_AB R194, R231, R214 ;  /* 0x000000d6e7c2723e */ /* 0x000fe400000000ff */
[C---:B------:R-:W-:Y:S01]  /*11470*/  HMMA.16816.F32 R12, R144.reuse, R28, R12 ;  /* 0x0000001c900c723c */ /* 0x040fe2000000180c */
[----:B------:R1:W-:Y:S06]  /*11480*/  MUFU.EX2 R206, R2 ;  /* 0x0000000200ce7308 */ /* 0x0003ec0000000800 */
[C---:B------:R-:W-:Y:S01]  /*11490*/  FMUL.FTZ R28, R4.reuse, R176 ;  /* 0x000000b0041c7220 */ /* 0x040fe20000410000 */
[-C--:B------:R-:W-:Y:S04]  /*114a0*/  HMMA.16816.F32 R16, R144, R30.reuse, R16 ;  /* 0x0000001e9010723c */ /* 0x080fe80000001810 */
[----:B------:R-:W-:Y:S04]  /*114b0*/  FMUL.FTZ R29, R4, R177 ;  /* 0x000000b1041d7220 */ /* 0x000fe80000410000 */
[C---:B------:R-:W-:Y:S07]  /*114c0*/  HMMA.16816.F32 R20, R140.reuse, R30, R20 ;  /* 0x0000001e8c14723c */ /* 0x040fee0000001814 */
[C---:B------:R-:W-:Y:S01]  /*114d0*/  FMUL.FTZ R30, R0.reuse, R178 ;  /* 0x000000b2001e7220 */ /* 0x040fe20000410000 */
[-C--:B------:R-:W-:Y:S04]  /*114e0*/  HMMA.16816.F32 R24, R140, R44.reuse, R24 ;  /* 0x0000002c8c18723c */ /* 0x080fe80000001818 */
[----:B------:R-:W-:Y:S02]  /*114f0*/  FMUL.FTZ R31, R0, R179 ;  /* 0x000000b3001f7220 */ /* 0x000fe40000410000 */
[----:B-1----:R-:W-:Y:S02]  /*11500*/  FFMA.FTZ R2, R203, c[0x0][0x2d0], -R139 ;  /* 0x0000b400cb027a23 */ /* 0x002fe4000001088b */
[----:B------:R-:W-:Y:S03]  /*11510*/  MUFU.EX2 R203, R7 ;  /* 0x0000000700cb7308 */ /* 0x000fe60000000800 */
[C---:B------:R-:W-:Y:S07]  /*11520*/  HMMA.16816.F32 R28, R144.reuse, R44, R28 ;  /* 0x0000002c901c723c */ /* 0x040fee000000181c */
[C---:B------:R-:W-:Y:S01]  /*11530*/  FMUL.FTZ R44, R4.reuse, R184 ;  /* 0x000000b8042c7220 */ /* 0x040fe20000410000 */
[-C--:B------:R-:W-:Y:S01]  /*11540*/  HMMA.16816.F32 R32, R144, R46.reuse, R32 ;  /* 0x0000002e9020723c */ /* 0x080fe20000001820 */
[----:B------:R1:W-:Y:S03]  /*11550*/  MUFU.EX2 R204, R2 ;  /* 0x0000000200cc7308 */ /* 0x0003e60000000800 */
[C---:B------:R-:W-:Y:S02]  /*11560*/  FMUL.FTZ R45, R4.reuse, R185 ;  /* 0x000000b9042d7220 */ /* 0x040fe40000410000 */
[----:B----4-:R-:W-:Y:S01]  /*11570*/  FFMA.FTZ R4, R4, R162, R245 ;  /* 0x000000a204047223 */ /* 0x010fe200000100f5 */
[----:B------:R-:W-:Y:S01]  /*11580*/  MOV R245, R159 ;  /* 0x0000009f00f57202 */ /* 0x000fe20000000f00 */
[C---:B------:R-:W-:Y:S04]  /*11590*/  HMMA.16816.F32 R36, R140.reuse, R46, R36 ;  /* 0x0000002e8c24723c */ /* 0x040fe80000001824 */
[----:B------:R-:W-:Y:S01]  /*115a0*/  FADD.FTZ R4, R246, R4 ;  /* 0x00000004f6047221 */ /* 0x000fe20000010000 */
[----:B------:R-:W-:Y:S02]  /*115b0*/  MOV R246, R164 ;  /* 0x000000a400f67202 */ /* 0x000fe40000000f00 */
[C---:B------:R-:W-:Y:S01]  /*115c0*/  FMUL.FTZ R46, R0.reuse, R186 ;  /* 0x000000ba002e7220 */ /* 0x040fe20000410000 */
[-C--:B------:R-:W-:Y:S04]  /*115d0*/  HMMA.16816.F32 R40, R140, R148.reuse, R40 ;  /* 0x000000948c28723c */ /* 0x080fe80000001828 */
[----:B------:R-:W-:Y:S02]  /*115e0*/  FMUL.FTZ R47, R0, R187 ;  /* 0x000000bb002f7220 */ /* 0x000fe40000410000 */
[----:B-1----:R-:W-:Y:S05]  /*115f0*/  FFMA.FTZ R2, R202, c[0x0][0x2d0], -R139 ;  /* 0x0000b400ca027a23 */ /* 0x002fea000001088b */
[C---:B------:R-:W-:Y:S01]  /*11600*/  HMMA.16816.F32 R44, R144.reuse, R148, R44 ;  /* 0x00000094902c723c */ /* 0x040fe2000000182c */
[----:B------:R1:W2:Y:S07]  /*11610*/  MUFU.EX2 R202, R3 ;  /* 0x0000000300ca7308 */ /* 0x0002ae0000000800 */
[-C--:B------:R-:W-:Y:S03]  /*11620*/  HMMA.16816.F32 R48, R144, R150.reuse, R48 ;  /* 0x000000969030723c */ /* 0x080fe60000001830 */
[----:B------:R3:W-:Y:S05]  /*11630*/  MUFU.EX2 R205, R2 ;  /* 0x0000000200cd7308 */ /* 0x0007ea0000000800 */
[C---:B------:R-:W-:Y:S01]  /*11640*/  HMMA.16816.F32 R52, R140.reuse, R150, R52 ;  /* 0x000000968c34723c */ /* 0x040fe20000001834 */
[----:B------:R-:W4:Y:S03]  /*11650*/  LDSM.16.MT88.4 R148, [R219+0x2080] ;  /* 0x00208000db94783b */ /* 0x000f260000004200 */
[----:B-1----:R-:W-:Y:S01]  /*11660*/  FADD.FTZ R3, R170, R4 ;  /* 0x00000004aa037221 */ /* 0x002fe20000010000 */
[----:B--2---:R-:W-:Y:S03]  /*11670*/  F2FP.PACK_AB R193, R203, R202 ;  /* 0x000000cacbc1723e */ /* 0x004fe600000000ff */
[----:B------:R-:W-:Y:S04]  /*11680*/  FADD.FTZ R7, R166, R3 ;  /* 0x00000003a6077221 */ /* 0x000fe80000010000 */
[--C-:B---3--:R-:W-:Y:S02]  /*11690*/  FFMA.FTZ R2, R200, c[0x0][0x2d0], -R139.reuse ;  /* 0x0000b400c8027a23 */ /* 0x108fe4000001088b */
[----:B------:R-:W-:Y:S01]  /*116a0*/  FFMA.FTZ R139, R192, c[0x0][0x2d0], -R139 ;  /* 0x0000b400c08b7a23 */ /* 0x000fe2000001088b */
[----:B------:R-:W-:Y:S01]  /*116b0*/  F2FP.PACK_AB R192, R212, R213 ;  /* 0x000000d5d4c0723e */ /* 0x000fe200000000ff */
[----:B------:R1:W-:Y:S10]  /*116c0*/  MUFU.EX2 R207, R2 ;  /* 0x0000000200cf7308 */ /* 0x0003f40000000800 */
[----:B------:R-:W2:Y:S01]  /*116d0*/  MUFU.EX2 R200, R139 ;  /* 0x0000008b00c87308 */ /* 0x000ea20000000800 */
[-C--:B----4-:R-:W-:Y:S03]  /*116e0*/  HMMA.16816.F32 R56, R140, R148.reuse, R56 ;  /* 0x000000948c38723c */ /* 0x090fe60000001838 */
[----:B-1----:R-:W-:Y:S05]  /*116f0*/  FFMA.FTZ R2, R0, R158, R243 ;  /* 0x0000009e00027223 */ /* 0x002fea00000100f3 */
[C---:B------:R-:W-:Y:S01]  /*11700*/  HMMA.16816.F32 R60, R144.reuse, R148, R60 ;  /* 0x00000094903c723c */ /* 0x040fe2000000183c */
[----:B------:R-:W3:Y:S03]  /*11710*/  LDL R243, [R1+0x98] ;  /* 0x0000980001f37983 */ /* 0x000ee60000100800 */
[----:B------:R-:W-:Y:S01]  /*11720*/  FADD.FTZ R0, R248, R152 ;  /* 0x00000098f8007221 */ /* 0x000fe20000010000 */
[----:B------:R-:W-:Y:S01]  /*11730*/  LDSM.16.MT88.4 R156, [R220+0x2880] ;  /* 0x00288000dc9c783b */ /* 0x000fe20000004200 */
[----:B------:R-:W-:Y:S01]  /*11740*/  MOV R248, R155 ;  /* 0x0000009b00f87202 */ /* 0x000fe20000000f00 */
[----:B------:R-:W-:Y:S01]  /*11750*/  FADD.FTZ R162, R244, R2 ;  /* 0x00000002f4a27221 */ /* 0x000fe20000010000 */
[-C--:B------:R-:W-:Y:S04]  /*11760*/  HMMA.16816.F32 R64, R144, R150.reuse, R64 ;  /* 0x000000969040723c */ /* 0x080fe80000001840 */
[----:B------:R-:W-:Y:S01]  /*11770*/  FADD.FTZ R4, R169, R162 ;  /* 0x000000a2a9047221 */ /* 0x000fe20000010000 */
[----:B------:R-:W-:Y:S01]  /*11780*/  LDSM.16.MT88.4 R152, [R218+0x2880] ;  /* 0x00288000da98783b */ /* 0x000fe20000004200 */
[----:B--2---:R-:W-:Y:S01]  /*11790*/  F2FP.PACK_AB R195, R200, R201 ;  /* 0x000000c9c8c3723e */ /* 0x004fe200000000ff */
[----:B------:R-:W-:Y:S01]  /*117a0*/  FADD.FTZ R2, R249, R0 ;  /* 0x00000000f9027221 */ /* 0x000fe20000010000 */
[C---:B------:R-:W-:Y:S04]  /*117b0*/  HMMA.16816.F32 R68, R140.reuse, R150, R68 ;  /* 0x000000968c44723c */ /* 0x040fe80000001844 */
[----:B------:R-:W-:Y:S01]  /*117c0*/  FADD.FTZ R0, R171, R161 ;  /* 0x000000a1ab007221 */ /* 0x000fe20000010000 */
[----:B------:R-:W1:Y:S01]  /*117d0*/  LDSM.16.MT88.4 R148, [R217+0x3880] ;  /* 0x00388000d994783b */ /* 0x000e620000004200 */
[----:B------:R-:W-:Y:S01]  /*117e0*/  FADD.FTZ R2, R168, R2 ;  /* 0x00000002a8027221 */ /* 0x000fe20000010000 */
[----:B------:R-:W-:Y:S01]  /*117f0*/  MOV R244, R163 ;  /* 0x000000a300f47202 */ /* 0x000fe20000000f00 */
[----:B------:R-:W-:Y:S04]  /*11800*/  FADD.FTZ R139, R167, R0 ;  /* 0x00000000a78b7221 */ /* 0x000fe80000010000 */
[----:B------:R-:W-:Y:S02]  /*11810*/  FADD.FTZ R0, R165, R4 ;  /* 0x00000004a5007221 */ /* 0x000fe40000010000 */
[----:B------:R-:W-:Y:S02]  /*11820*/  FADD.FTZ R4, R211, R2 ;  /* 0x00000002d3047221 */ /* 0x000fe40000010000 */
[----:B------:R-:W-:Y:S01]  /*11830*/  FADD.FTZ R3, R250, R139 ;  /* 0x0000008bfa037221 */ /* 0x000fe20000010000 */
[----:B------:R-:W-:Y:S01]  /*11840*/  MOV R139, R138 ;  /* 0x0000008a008b7202 */ /* 0x000fe20000000f00 */
[----:B------:R-:W-:Y:S02]  /*11850*/  FADD.FTZ R2, R209, R7 ;  /* 0x00000007d1027221 */ /* 0x000fe40000010000 */
[----:B------:R-:W-:Y:S02]  /*11860*/  FADD.FTZ R0, R206, R0 ;  /* 0x00000000ce007221 */ /* 0x000fe40000010000 */
[C---:B------:R-:W-:Y:S01]  /*11870*/  FADD.FTZ R7, R210.reuse, R2 ;  /* 0x00000002d2077221 */ /* 0x040fe20000010000 */
[-C--:B-1----:R-:W-:Y:S08]  /*11880*/  HMMA.16816.F32 R72, R140, R148.reuse, R72 ;  /* 0x000000948c48723c */ /* 0x082ff00000001848 */
        /* <DEDUP_REMOVED lines=15> */
[C---:B------:R-:W-:Y:S07]  /*11980*/  HMMA.16816.F32 R124, R144.reuse, R148, R124 ;  /* 0x00000094907c723c */ /* 0x040fee000000187c */
[----:B------:R-:W-:Y:S01]  /*11990*/  F2FP.PACK_AB R148, R210, R209 ;  /* 0x000000d1d294723e */ /* 0x000fe200000000ff */
[-C--:B------:R-:W-:Y:S01]  /*119a0*/  HMMA.16816.F32 R128, R144, R150.reuse, R128 ;  /* 0x000000969080723c */ /* 0x080fe20000001880 */
[----:B------:R-:W1:Y:S03]  /*119b0*/  LDSM.16.MT88.4 R144, [R217+0x2880] ;  /* 0x00288000d990783b */ /* 0x000e660000004200 */
[----:B------:R-:W-:Y:S04]  /*119c0*/  F2FP.PACK_AB R149, R204, R206 ;  /* 0x000000cecc95723e */ /* 0x000fe800000000ff */
[----:B------:R-:W-:Y:S07]  /*119d0*/  HMMA.16816.F32 R132, R140, R150, R132 ;  /* 0x000000968c84723c */ /* 0x000fee0000001884 */
[----:B------:R-:W-:Y:S02]  /*119e0*/  F2FP.PACK_AB R140, R163, R211 ;  /* 0x000000d3a38c723e */ /* 0x000fe400000000ff */
[----:B------:R-:W-:Y:S03]  /*119f0*/  F2FP.PACK_AB R141, R252, R250 ;  /* 0x000000fafc8d723e */ /* 0x000fe600000000ff */
[----:B------:R-:W-:Y:S02]  /*11a00*/  F2FP.PACK_AB R142, R248, R164 ;  /* 0x000000a4f88e723e */ /* 0x000fe400000000ff */
[----:B------:R-:W-:Y:S02]  /*11a10*/  F2FP.PACK_AB R143, R245, R247 ;  /* 0x000000f7f58f723e */ /* 0x000fe400000000ff */
[----:B------:R-:W-:Y:S02]  /*11a20*/  F2FP.PACK_AB R150, R208, R251 ;  /* 0x000000fbd096723e */ /* 0x000fe400000000ff */
[----:B------:R-:W-:Y:S02]  /*11a30*/  F2FP.PACK_AB R151, R207, R205 ;  /* 0x000000cdcf97723e */ /* 0x000fe400000000ff */
[----:B---3--:R-:W-:Y:S01]  /*11a40*/  ISETP.GT.AND P0, PT, R230, R243, PT ;  /* 0x000000f3e600720c */ /* 0x008fe20003f04270 */
        /* <DEDUP_REMOVED lines=10> */
[-C--:B------:R-:W-:Y:S08]  /*11af0*/  HMMA.16816.F32 R40, R140, R156.reuse, R40 ;  /* 0x0000009c8c28723c */ /* 0x080ff00000001828 */
        /* <DEDUP_REMOVED lines=27> */
[----:B------:R-:W-:Y:S07]  /*11cb0*/  HMMA.16816.F32 R132, R140, R154, R132 ;  /* 0x0000009a8c84723c */ /* 0x000fee0000001884 */
[----:B------:R-:W-:Y:S02]  /*11cc0*/  F2FP.PACK_AB R140, R241, R242 ;  /* 0x000000f2f18c723e */ /* 0x000fe400000000ff */
[----:B------:R-:W-:Y:S03]  /*11cd0*/  F2FP.PACK_AB R141, R233, R234 ;  /* 0x000000eae98d723e */ /* 0x000fe600000000ff */
[----:B------:R-:W-:Y:S02]  /*11ce0*/  F2FP.PACK_AB R142, R235, R240 ;  /* 0x000000f0eb8e723e */ /* 0x000fe400000000ff */
[----:B------:R-:W-:Y:S07]  /*11cf0*/  F2FP.PACK_AB R143, R215, R232 ;  /* 0x000000e8d78f723e */ /* 0x000fee00000000ff */
[-C--:B---3--:R-:W-:Y:S01]  /*11d00*/  HMMA.16816.F32 R164, R140, R156.reuse, R8 ;  /* 0x0000009c8ca4723c */ /* 0x088fe20000001808 */
[----:B------:R-:W2:Y:S07]  /*11d10*/  LDSM.16.MT88.4 R8, [R219+0x3080] ;  /* 0x00308000db08783b */ /* 0x000eae0000004200 */
[C---:B------:R-:W-:Y:S01]  /*11d20*/  HMMA.16816.F32 R168, R192.reuse, R156, R12 ;  /* 0x0000009cc0a8723c */ /* 0x040fe2000000180c */
[----:B------:R-:W3:Y:S07]  /*11d30*/  LDSM.16.MT88.4 R12, [R217+0x4880] ;  /* 0x00488000d90c783b */ /* 0x000eee0000004200 */
[-C--:B------:R-:W-:Y:S01]  /*11d40*/  HMMA.16816.F32 R172, R192, R158.reuse, R16 ;  /* 0x0000009ec0ac723c */ /* 0x080fe20000001810 */
[----:B------:R-:W4:Y:S07]  /*11d50*/  LDSM.16.MT88.4 R16, [R218+0x4880] ;  /* 0x00488000da10783b */ /* 0x000f2e0000004200 */
[C---:B------:R-:W-:Y:S01]  /*11d60*/  HMMA.16816.F32 R156, R140.reuse, R158, R20 ;  /* 0x0000009e8c9c723c */ /* 0x040fe20000001814 */
[----:B------:R-:W5:Y:S07]  /*11d70*/  LDSM.16.MT88.4 R20, [R220+0x4880] ;  /* 0x00488000dc14783b */ /* 0x000f6e0000004200 */
[-C--:B-1----:R-:W-:Y:S01]  /*11d80*/  HMMA.16816.F32 R160, R140, R144.reuse, R24 ;  /* 0x000000908ca0723c */ /* 0x082fe20000001818 */
[----:B------:R-:W1:Y:S07]  /*11d90*/  LDSM.16.MT88.4 R24, [R219+0x4880] ;  /* 0x00488000db18783b */ /* 0x000e6e0000004200 */
        /* <DEDUP_REMOVED lines=8> */
[C---:B------:R-:W-:Y:S07]  /*11e20*/  HMMA.16816.F32 R60, R192.reuse, R8, R60 ;  /* 0x00000008c03c723c */ /* 0x040fee000000183c */
[----:B------:R-:W-:Y:S01]  /*11e30*/  FADD.FTZ R9, R244, R4 ;  /* 0x00000004f4097221 */ /* 0x000fe20000010000 */
[-C--:B------:R-:W-:Y:S04]  /*11e40*/  HMMA.16816.F32 R64, R192, R10.reuse, R64 ;  /* 0x0000000ac040723c */ /* 0x080fe80000001840 */
[----:B------:R-:W-:Y:S02]  /*11e50*/  FADD.FTZ R4, R204, R0 ;  /* 0x00000000cc047221 */ /* 0x000fe40000010000 */
[----:B------:R-:W-:Y:S02]  /*11e60*/  FADD.FTZ R0, R251, R7 ;  /* 0x00000007fb007221 */ /* 0x000fe40000010000 */
[C---:B------:R-:W-:Y:S04]  /*11e70*/  HMMA.16816.F32 R68, R140.reuse, R10, R68 ;  /* 0x0000000a8c44723c */ /* 0x040fe80000001844 */
[----:B------:R-:W-:Y:S02]  /*11e80*/  FADD.FTZ R8, R252, R3 ;  /* 0x00000003fc087221 */ /* 0x000fe40000010000 */
[----:B------:R-:W-:Y:S02]  /*11e90*/  FADD.FTZ R3, R246, R9 ;  /* 0x00000009f6037221 */ /* 0x000fe40000010000 */
[-C--:B---3--:R-:W-:Y:S04]  /*11ea0*/  HMMA.16816.F32 R72, R140, R12.reuse, R72 ;  /* 0x0000000c8c48723c */ /* 0x088fe80000001848 */
        /* <DEDUP_REMOVED lines=11> */
[-C--:B----4-:R-:W-:Y:S04]  /*11f60*/  HMMA.16816.F32 R88, R140, R16.reuse, R88 ;  /* 0x000000108c58723c */ /* 0x090fe80000001858 */
        /* <DEDUP_REMOVED lines=8> */
[C---:B------:R-:W-:Y:S01]  /*11ff0*/  HMMA.16816.F32 R100, R140.reuse, R18, R100 ;  /* 0x000000128c64723c */ /* 0x040fe20000001864 */
[----:B------:R2:W-:Y:S03]  /*12000*/  STL [R1+0x90], R4 ;  /* 0x0000900401007387 */ /* 0x0005e60000100800 */
[----:B------:R-:W-:Y:S02]  /*12010*/  FADD.FTZ R0, R203, R3 ;  /* 0x00000003cb007221 */ /* 0x000fe40000010000 */
[----:B------:R-:W-:Y:S02]  /*12020*/  FADD.FTZ R8, R213, R8 ;  /* 0x00000008d5087221 */ /* 0x000fe40000010000 */
[-C--:B-----5:R-:W-:Y:S04]  /*12030*/  HMMA.16816.F32 R104, R140, R20.reuse, R104 ;  /* 0x000000148c68723c */ /* 0x0a0fe80000001868 */
[----:B------:R-:W-:Y:S04]  /*12040*/  FADD.FTZ R2, R212, R8 ;  /* 0x00000008d4027221 */ /* 0x000fe80000010000 */
[C---:B------:R-:W-:Y:S04]  /*12050*/  HMMA.16816.F32 R108, R192.reuse, R20, R108 ;  /* 0x00000014c06c723c */ /* 0x040fe8000000186c */
[----:B------:R-:W-:Y:S02]  /*12060*/  FADD.FTZ R3, R214, R2 ;  /* 0x00000002d6037221 */ /* 0x000fe40000010000 */
[----:B------:R-:W-:Y:S01]  /*12070*/  FADD.FTZ R2, R201, R0 ;  /* 0x00000000c9027221 */ /* 0x000fe20000010000 */
[----:B------:R-:W-:Y:S01]  /*12080*/  IADD3 R0, R230, -0x1, RZ ;  /* 0xffffffffe6007810 */ /* 0x000fe20007ffe0ff */
[-C--:B------:R-:W-:Y:S04]  /*12090*/  HMMA.16816.F32 R112, R192, R22.reuse, R112 ;  /* 0x00000016c070723c */ /* 0x080fe80000001870 */
[----:B--2---:R-:W-:Y:S01]  /*120a0*/  FADD.FTZ R4, R215, R7 ;  /* 0x00000007d7047221 */ /* 0x004fe20000010000 */
[----:B------:R-:W-:Y:S01]  /*120b0*/  MOV R230, R0 ;  /* 0x0000000000e67202 */ /* 0x000fe20000000f00 */
[----:B------:R-:W-:Y:S01]  /*120c0*/  FADD.FTZ R3, R231, R3 ;  /* 0x00000003e7037221 */ /* 0x000fe20000010000 */
[----:B------:R-:W-:Y:S01]  /*120d0*/  MOV R7, R6 ;  /* 0x0000000600077202 */ /* 0x000fe20000000f00 */
[C---:B------:R-:W-:Y:S01]  /*120e0*/  HMMA.16816.F32 R116, R140.reuse, R22, R116 ;  /* 0x000000168c74723c */ /* 0x040fe20000001874 */
[----:B------:R2:W-:Y:S03]  /*120f0*/  STL [R1+0x94], R4 ;  /* 0x0000940401007387 */ /* 0x0005e60000100800 */
[----:B------:R-:W-:Y:S01]  /*12100*/  FADD.FTZ R2, R200, R2 ;  /* 0x00000002c8027221 */ /* 0x000fe20000010000 */
[----:B------:R2:W-:Y:S03]  /*12110*/  STL [R1+0xac], R3 ;  /* 0x0000ac0301007387 */ /* 0x0005e60000100800 */
[-C--:B-1----:R-:W-:Y:S01]  /*12120*/  HMMA.16816.F32 R120, R140, R24.reuse, R120 ;  /* 0x000000188c78723c */ /* 0x082fe20000001878 */
[----:B------:R2:W-:Y:S07]  /*12130*/  STL [R1+0xa8], R2 ;  /* 0x0000a80201007387 */ /* 0x0005ee0000100800 */
[C---:B------:R-:W-:Y:S08]  /*12140*/  HMMA.16816.F32 R124, R192.reuse, R24, R124 ;  /* 0x00000018c07c723c */ /* 0x040ff0000000187c */
[-C--:B------:R-:W-:Y:S08]  /*12150*/  HMMA.16816.F32 R128, R192, R26.reuse, R128 ;  /* 0x0000001ac080723c */ /* 0x080ff00000001880 */
[----:B------:R-:W-:Y:S07]  /*12160*/  HMMA.16816.F32 R132, R140, R26, R132 ;  /* 0x0000001a8c84723c */ /* 0x000fee0000001884 */
[----:B------:R-:W-:Y:S02]  /*12170*/  MOV R140, R137 ;  /* 0x00000089008c7202 */ /* 0x000fe40000000f00 */
[----:B------:R-:W-:Y:S01]  /*12180*/  MOV R141, R136 ;  /* 0x00000088008d7202 */ /* 0x000fe20000000f00 */
[----:B--2---:R-:W-:-:S05]  /*12190*/  @P0 BRA `(.L_x_1331) ;  /* 0xffffafb000000947 */ /* 0x004fca000383ffff */
[----:B------:R-:W2:Y:S01]  /*121a0*/  LDL R3, [R1+0x4] ;  /* 0x0000040001037983 */ /* 0x000ea20000100800 */
[----:B------:R-:W-:Y:S01]  /*121b0*/  IMAD.MOV.U32 R140, RZ, RZ, R137 ;  /* 0x000000ffff8c7224 */ /* 0x000fe200078e0089 */
[----:B------:R-:W-:Y:S01]  /*121c0*/  MOV R7, R6 ;  /* 0x0000000600077202 */ /* 0x000fe20000000f00 */
[----:B------:R-:W-:Y:S01]  /*121d0*/  IMAD.MOV.U32 R139, RZ, RZ, R138 ;  /* 0x000000ffff8b7224 */ /* 0x000fe200078e008a */
[----:B------:R-:W-:Y:S01]  /*121e0*/  MOV R230, R0 ;  /* 0x0000000000e67202 */ /* 0x000fe20000000f00 */
[----:B------:R-:W-:Y:S01]  /*121f0*/  IMAD.MOV.U32 R141, RZ, RZ, R136 ;  /* 0x000000ffff8d7224 */ /* 0x000fe200078e0088 */
[----:B--2---:R-:W-:-:S03]  /*12200*/  SHF.L.U32 R3, R3, 0x7, RZ ;  /* 0x0000000703037819 */ /* 0x004fc600000006ff */
.L_x_1300:
[----:B-1----:R-:W2:Y:S04]  /*12210*/  LDL R2, [R1+0x64] ;  /* 0x0000640001027983 */ /* 0x002ea80000100800 */
[----:B------:R-:W3:Y:S01]  /*12220*/  LDL R4, [R1+0x58] ;  /* 0x0000580001047983 */ /* 0x000ee20000100800 */
[----:B------:R-:W-:Y:S01]  /*12230*/  IMAD.MOV.U32 R6, RZ, RZ, 0x1 ;  /* 0x00000001ff067424 */ /* 0x000fe200078e00ff */
[----:B------:R-:W-:-:S02]  /*12240*/  IADD3 R3, R3, 0x7f, RZ ;  /* 0x0000007f03037810 */ /* 0x000fc40007ffe0ff */
[----:B------:R-:W-:Y:S02]  /*12250*/  LOP3.LUT R229, R229, 0xfffffbff, RZ, 0xc0, !PT ;  /* 0xfffffbffe5e57812 */ /* 0x000fe400078ec0ff */
[----:B------:R-:W-:-:S13]  /*12260*/  ISETP.NE.AND P0, PT, R6, c[0x0][0x2c4], PT ;  /* 0x0000b10006007a0c */ /* 0x000fda0003f05270 */
[----:B------:R-:W-:Y:S01]  /*12270*/  @P0 IMAD.HI.U32 R0, R3, c[0x0][0x2c8], RZ ;  /* 0x0000b20003000a27 */ /* 0x000fe200078e00ff */
[----:B------:R-:W-:-:S04]  /*12280*/  @P0 LOP3.LUT R229, R229, 0x400, RZ, 0xfc, !PT ;  /* 0x00000400e5e50812 */ /* 0x000fc800078efcff */
[----:B------:R-:W-:Y:S02]  /*12290*/  @P0 SHF.R.U32.HI R3, RZ, c[0x0][0x2cc], R0 ;  /* 0x0000b300ff030a19 */ /* 0x000fe40000011600 */
[----:B------:R-:W-:Y:S02]  /*122a0*/  ISETP.LE.AND P0, PT, R6, c[0x0][0x32c], PT ;  /* 0x0000cb0006007a0c */ /* 0x000fe40003f03270 */
[----:B------:R-:W-:-:S11]  /*122b0*/  LOP3.LUT R229, R229, 0xfffffdff, RZ, 0xc0, !PT ;  /* 0xfffffdffe5e57812 */ /* 0x000fd600078ec0ff */
[----:B------:R-:W-:Y:S02]  /*122c0*/  @P0 LOP3.LUT R229, R229, 0x200, RZ, 0xfc, !PT ;  /* 0x00000200e5e50812 */ /* 0x000fe400078efcff */
[----:B--2---:R-:W-:-:S05]  /*122d0*/  IADD3 R3, R3, 0x1, R2 ;  /* 0x0000000103037810 */ /* 0x004fca0007ffe002 */
[----:B---3--:R-:W-:-:S05]  /*122e0*/  IMAD.IADD R3, R3, 0x1, -R4 ;  /* 0x0000000103037824 */ /* 0x008fca00078e0a04 */
[----:B------:R-:W-:Y:S01]  /*122f0*/  IADD3 R2, R3, -c[0x0][0x324], RZ ;  /* 0x8000c90003027a10 */ /* 0x000fe20007ffe0ff */
[----:B------:R-:W-:Y:S05]  /*12300*/  @!P0 BRA `(.L_x_1332) ;  /* 0x0000010000008947 */ /* 0x000fea0003800000 */
[----:B------:R-:W-:Y:S01]  /*12310*/  MOV R0, R3 ;  /* 0x0000000300007202 */ /* 0x000fe20000000f00 */
[----:B------:R-:W-:Y:S03]  /*12320*/  BSSY B0, `(.L_x_1333) ;  /* 0x000000c000007945 */ /* 0x000fe60003800000 */
        /* <DEDUP_REMOVED lines=8> */
.L_x_1334:
[----:B------:R-:W-:-:S13]  /*123b0*/  ISETP.NE.AND P0, PT, R6, c[0x0][0x32c], PT ;  /* 0x0000cb0006007a0c */ /* 0x000fda0003f05270 */
[----:B------:R-:W-:-:S05]  /*123c0*/  @P0 IMAD.HI.U32 R3, R0, c[0x0][0x330], RZ ;  /* 0x0000cc0000030a27 */ /* 0x000fca00078e00ff */
[----:B------:R-:W-:Y:S02]  /*123d0*/  @P0 SHF.R.U32.HI R0, RZ, c[0x0][0x334], R3 ;  /* 0x0000cd00ff000a19 */ /* 0x000fe40000011603 */
.L_x_1335:
[----:B------:R-:W-:Y:S05]  /*123e0*/  BSYNC B0 ;  /* 0x0000000000007941 */ /* 0x000fea0003800000 */
.L_x_1333:
[----:B------:R-:W-:-:S05]  /*123f0*/  IMAD R0, R0, c[0x0][0x32c], RZ ;  /* 0x0000cb0000007a24 */ /* 0x000fca00078e02ff */
[----:B------:R-:W-:-:S03]  /*12400*/  IMNMX R2, R2, R0, !PT ;  /* 0x0000000002027217 */ /* 0x000fc60007800200 */
.L_x_1332:
[----:B------:R-:W2:Y:S01]  /*12410*/  LDL R3, [R1+0xb4] ;  /* 0x0000b40001037983 */ /* 0x000ea20000100800 */
[----:B------:R-:W-:-:S05]  /*12420*/  IADD3 R2, R2, 0x2f, RZ ;  /* 0x0000002f02027810 */ /* 0x000fca0007ffe0ff */
[----:B------:R-:W-:-:S05]  /*12430*/  IMAD.HI R2, R2, 0x2aaaaaab, RZ ;  /* 0x2aaaaaab02027827 */ /* 0x000fca00078e02ff */
[----:B------:R-:W-:-:S04]  /*12440*/  SHF.R.U32.HI R0, RZ, 0x1f, R2 ;  /* 0x0000001fff007819 */ /* 0x000fc80000011602 */
[----:B------:R-:W-:-:S04]  /*12450*/  LEA.HI.SX32 R0, R2, R0, 0x1d ;  /* 0x0000000002007211 */ /* 0x000fc800078feaff */
[----:B--2---:R-:W-:-:S04]  /*12460*/  IMNMX R3, R3, R0, !PT ;  /* 0x0000000003037217 */ /* 0x004fc80007800200 */
[----:B------:R-:W-:Y:S01]  /*12470*/  ISETP.GE.AND P0, PT, R230, R3, PT ;  /* 0x00000003e600720c */ /* 0x000fe20003f06270 */
[----:B------:R1:W-:-:S12]  /*12480*/  STL [R1+0x9c], R3 ;  /* 0x00009c0301007387 */ /* 0x0003d80000100800 */
[----:B------:R-:W-:Y:S05]  /*12490*/  @!P0 BRA `(.L_x_1336) ;  /* 0x00003ae000008947 */ /* 0x000fea0003800000 */
[----:B------:R-:W2:Y:S04]  /*124a0*/  LDL R6, [R1+0xa4] ;  /* 0x0000a40001067983 */ /* 0x000ea80000100800 */
[----:B------:R-:W3:Y:S04]  /*124b0*/  LDL.64 R8, [R1+0xc0] ;  /* 0x0000c00001087983 */ /* 0x000ee80000100a00 */
[----:B------:R-:W4:Y:S04]  /*124c0*/  LDL R4, [R1+0xf0] ;  /* 0x0000f00001047983 */ /* 0x000f280000100800 */
[----:B-1----:R-:W4:Y:S01]  /*124d0*/  LDL R3, [R1+0xe8] ;  /* 0x0000e80001037983 */ /* 0x002f220000100800 */
[----:B------:R-:W-:Y:S01]  /*124e0*/  IMAD.MOV.U32 R0, RZ, RZ, R139 ;  /* 0x000000ffff007224 */ /* 0x000fe200078e008b */
[----:B------:R-:W-:Y:S01]  /*124f0*/  MOV R137, R7 ;  /* 0x0000000700897202 */ /* 0x000fe20000000f00 */
[----:B------:R-:W-:Y:S01]  /*12500*/  IMAD.MOV.U32 R136, RZ, RZ, R141 ;  /* 0x000000ffff887224 */ /* 0x000fe200078e008d */
[----:B------:R-:W-:-:S02]  /*12510*/  MOV R237, R230 ;  /* 0x000000e600ed7202 */ /* 0x000fc40000000f00 */
[----:B--2---:R-:W-:Y:S01]  /*12520*/  ISETP.GE.AND P3, PT, R6, c[0x0][0x1d4], PT ;  /* 0x0000750006007a0c */ /* 0x004fe20003f66270 */
[----:B------:R-:W-:Y:S01]  /*12530*/  IMAD.MOV.U32 R6, RZ, RZ, R140 ;  /* 0x000000ffff067224 */ /* 0x000fe200078e008c */
[C---:B---3--:R-:W-:Y:S01]  /*12540*/  SHF.L.U64.HI R241, R8.reuse, 0x1, R9 ;  /* 0x0000000108f17819 */ /* 0x048fe20000010209 */
[----:B------:R-:W-:Y:S01]  /*12550*/  IMAD.SHL.U32 R240, R8, 0x2, RZ ;  /* 0x0000000208f07824 */ /* 0x000fe200078e00ff */
[C---:B----4-:R-:W-:Y:S02]  /*12560*/  SHF.L.U64.HI R239, R3.reuse, 0x1, R4 ;  /* 0x0000000103ef7819 */ /* 0x050fe40000010204 */
[----:B------:R-:W-:Y:S02]  /*12570*/  SHF.L.U32 R238, R3, 0x1, RZ ;  /* 0x0000000103ee7819 */ /* 0x000fe400000006ff */
.L_x_1347:
        /* <DEDUP_REMOVED lines=22> */
[----:B----4-:R-:W-:Y:S01]  /*126e0*/  IMAD.WIDE.U32 R10, R12, c[0x0][0x210], RZ ;  /* 0x000084000c0a7a25 */ /* 0x010fe200078e00ff */
[----:B-1----:R-:W-:Y:S05]  /*126f0*/  SHF.R.S32.HI R8, RZ, 0x1f, R8 ;  /* 0x0000001fff087819 */ /* 0x002fea0000011408 */
[----:B------:R-:W-:Y:S04]  /*12700*/  IMAD R8, R8, c[0x0][0x210], RZ ;  /* 0x0000840008087a24 */ /* 0x000fe800078e02ff */
[----:B------:R-:W-:Y:S05]  /*12710*/  IMAD R8, R12, c[0x0][0x214], R8 ;  /* 0x000085000c087a24 */ /* 0x000fea00078e0208 */
[----:B------:R-:W-:Y:S02]  /*12720*/  IADD3 R8, R11, R8, RZ ;  /* 0x000000080b087210 */ /* 0x000fe40007ffe0ff */
[----:B--2---:R-:W-:Y:S05]  /*12730*/  SHF.R.S32.HI R2, RZ, 0x1f, R7 ;  /* 0x0000001fff027819 */ /* 0x004fea0000011407 */
[----:B------:R-:W-:Y:S02]  /*12740*/  IMAD R4, R2, c[0x0][0x208], RZ ;  /* 0x0000820002047a24 */ /* 0x000fe400078e02ff */
[C---:B------:R-:W-:Y:S04]  /*12750*/  IMAD.WIDE.U32 R2, R7.reuse, c[0x0][0x208], RZ ;  /* 0x0000820007027a25 */ /* 0x040fe800078e00ff */
[----:B------:R-:W-:Y:S01]  /*12760*/  IMAD R4, R7, c[0x0][0x20c], R4 ;  /* 0x0000830007047a24 */ /* 0x000fe200078e0204 */
[----:B---3--:R-:W-:Y:S04]  /*12770*/  SHF.R.S32.HI R7, RZ, 0x1f, R9 ;  /* 0x0000001fff077819 */ /* 0x008fe80000011409 */
[----:B------:R-:W-:Y:S01]  /*12780*/  IADD3 R3, R3, R4, RZ ;  /* 0x0000000403037210 */ /* 0x000fe20007ffe0ff */
[----:B------:R-:W-:Y:S04]  /*12790*/  IMAD R7, R7, c[0x0][0x218], RZ ;  /* 0x0000860007077a24 */ /* 0x000fe800078e02ff */
[C---:B------:R-:W-:Y:S05]  /*127a0*/  IMAD.WIDE.U32 R2, R9.reuse, c[0x0][0x218], R2 ;  /* 0x0000860009027a25 */ /* 0x040fea00078e0002 */
[----:B------:R-:W-:Y:S01]  /*127b0*/  IADD3 R4, P1, R10, R2, RZ ;  /* 0x000000020a047210 */ /* 0x000fe20007f3e0ff */
[----:B------:R-:W-:Y:S03]  /*127c0*/  IMAD R2, R9, c[0x0][0x21c], R7 ;  /* 0x0000870009027a24 */ /* 0x000fe600078e0207 */
[----:B------:R-:W-:Y:S02]  /*127d0*/  LEA R7, P0, R4, c[0x0][0x1f8], 0x1 ;  /* 0x00007e0004077a11 */ /* 0x000fe400078008ff */
[----:B------:R-:W-:Y:S04]  /*127e0*/  IADD3.X R2, R8, R3, R2, P1, !PT ;  /* 0x0000000308027210 */ /* 0x000fe80000ffe402 */
[----:B------:R-:W-:Y:S01]  /*127f0*/  LEA.HI.X R4, R4, c[0x0][0x1fc], R2, 0x1, P0 ;  /* 0x00007f0004047a11 */ /* 0x000fe200000f0c02 */
[----:B------:R-:W-:-:S05]  /*12800*/  BRA.DIV ~URZ, `(.L_x_1339) ;  /* 0x0000e7627f007947 */ /* 0x000fca000b800000 */
[----:B------:R1:W2:Y:S02]  /*12810*/  SHFL.IDX PT, R9, R4, RZ, 0x181f ;  /* 0x00181fff04097589 */ /* 0x0002a400000e0000 */
.L_x_1455:
[----:B------:R-:W-:-:S05]  /*12820*/  BRA.DIV ~URZ, `(.L_x_1340) ;  /* 0x0000e7c27f007947 */ /* 0x000fca000b800000 */
[----:B------:R-:W3:Y:S04]  /*12830*/  LDL R15, [R1+0xf4] ;  /* 0x0000f400010f7983 */ /* 0x000ee80000100800 */
[----:B------:R-:W4:Y:S04]  /*12840*/  LDL R14, [R1+0x78] ;  /* 0x00007800010e7983 */ /* 0x000f280000100800 */
[----:B------:R-:W1:Y:S04]  /*12850*/  SHFL.IDX PT, R2, R7, RZ, 0x181f ;  /* 0x00181fff07027589 */ /* 0x000e6800000e0000 */
[----:B------:R-:W2:Y:S04]  /*12860*/  SHFL.IDX PT, R10, R7, 0x1, 0x181f ;  /* 0x00381f00070a7f89 */ /* 0x000ea800000e0000 */
[----:B------:R-:W2:Y:S04]  /*12870*/  SHFL.IDX PT, R11, R4, 0x1, 0x181f ;  /* 0x00381f00040b7f89 */ /* 0x000ea800000e0000 */
[----:B-1----:R-:W1:Y:S01]  /*12880*/  SHFL.IDX PT, R4, R4, 0x2, 0x181f ;  /* 0x00581f0004047f89 */ /* 0x002e6200000e0000 */
[C---:B------:R-:W-:Y:S02]  /*12890*/  IADD3 R12, P0, R2.reuse, R240, RZ ;  /* 0x000000f0020c7210 */ /* 0x040fe40007f1e0ff */
[----:B------:R-:W-:Y:S02]  /*128a0*/  IADD3 R8, P2, R2, R238, RZ ;  /* 0x000000ee02087210 */ /* 0x000fe40007f5e0ff */
[C---:B--2---:R-:W-:Y:S01]  /*128b0*/  IADD3 R2, P1, R10.reuse, R240, RZ ;  /* 0x000000f00a027210 */ /* 0x044fe20007f3e0ff */
[C---:B------:R-:W-:Y:S01]  /*128c0*/  IMAD.X R13, R9.reuse, 0x1, R241, P0 ;  /* 0x00000001090d7824 */ /* 0x040fe200000e06f1 */
[----:B------:R-:W-:Y:S01]  /*128d0*/  IADD3 R10, P0, R10, R238, RZ ;  /* 0x000000ee0a0a7210 */ /* 0x000fe20007f1e0ff */
[----:B------:R-:W-:Y:S02]  /*128e0*/  IMAD.X R9, R9, 0x1, R239, P2 ;  /* 0x0000000109097824 */ /* 0x000fe400010e06ef */
[C---:B------:R-:W-:Y:S02]  /*128f0*/  IMAD.X R3, R11.reuse, 0x1, R241, P1 ;  /* 0x000000010b037824 */ /* 0x040fe400008e06f1 */
[----:B------:R-:W-:Y:S01]  /*12900*/  IMAD.X R11, R11, 0x1, R239, P0 ;  /* 0x000000010b0b7824 */ /* 0x000fe200000e06ef */
[----:B---3--:R-:W-:Y:S01]  /*12910*/  ISETP.GE.AND P4, PT, R15, c[0x0][0x1d4], PT ;  /* 0x000075000f007a0c */ /* 0x008fe20003f86270 */
[----:B----4-:R2:W-:Y:S11]  /*12920*/  LDGSTS.E.BYPASS.LTC128B.128 [R14], [R12.64], !P3 ;  /* 0x000000000c0e7fae */ /* 0x0105f6000d901d46 */
[----:B------:R-:W-:Y:S01]  /*12930*/  @!UPT UIADD3 URZ, URZ, URZ, URZ ;  /* 0x0000003f3f3ff290 */ /* 0x000fe2000fffe03f */
[----:B------:R3:W-:Y:S04]  /*12940*/  LDGSTS.E.BYPASS.LTC128B.128 [R14+0x1800], [R8.64], !P4 ;  /* 0x01800000080e7fae */ /* 0x0007e8000e101d46 */
[----:B------:R4:W-:Y:S04]  /*12950*/  LDGSTS.E.BYPASS.LTC128B.128 [R14+0x800], [R2.64], !P3 ;  /* 0x00800000020e7fae */ /* 0x0009e8000d901d46 */
[----:B------:R2:W-:Y:S04]  /*12960*/  LDGSTS.E.BYPASS.LTC128B.128 [R14+0x2000], [R10.64], !P4 ;  /* 0x020000000a0e7fae */ /* 0x0005e8000e101d46 */
[----:B---3--:R2:W5:Y:S04]  /*12970*/  LDL R8, [R1+0xa0] ;  /* 0x0000a00001087983 */ /* 0x0085680000100800 */
[----:B----4-:R2:W3:Y:S02]  /*12980*/  SHFL.IDX PT, R2, R7, 0x2, 0x181f ;  /* 0x00581f0007027f89 */ /* 0x0104e400000e0000 */
.L_x_1456:
[----:B-12--5:R-:W-:Y:S01]  /*12990*/  IADD3 R10, -R8, 0x10, RZ ;  /* 0x00000010080a7810 */ /* 0x026fe20007ffe1ff */
[----:B------:R-:W2:Y:S03]  /*129a0*/  LDL R7, [R1+0x78] ;  /* 0x0000780001077983 */ /* 0x000ea60000100800 */
[----:B------:R-:W-:Y:S04]  /*129b0*/  LOP3.LUT R10, R10, 0xf, RZ, 0xc0, !PT ;  /* 0x0000000f0a0a7812 */ /* 0x000fe800078ec0ff */
[----:B---3--:R-:W-:Y:S04]  /*129c0*/  IADD3 R10, P1, P0, R10, R2, R238 ;  /* 0x000000020a0a7210 */ /* 0x008fe8000783e0ee */
[----:B------:R-:W-:Y:S02]  /*129d0*/  IADD3.X R11, RZ, R4, R239, P1, P0 ;  /* 0x00000004ff0b7210 */ /* 0x000fe40000fe04ef */
[----:B------:R-:W-:Y:S02]  /*129e0*/  IADD3 R2, P0, R2, R240, RZ ;  /* 0x000000f002027210 */ /* 0x000fe40007f1e0ff */
[----:B------:R-:W-:Y:S03]  /*129f0*/  ISETP.NE.U32.AND P1, PT, R8, RZ, PT ;  /* 0x000000ff0800720c */ /* 0x000fe60003f25070 */
[----:B------:R-:W-:Y:S05]  /*12a00*/  IMAD.X R3, R4, 0x1, R241, P0 ;  /* 0x0000000104037824 */ /* 0x000fea00000e06f1 */
[----:B------:R-:W-:Y:S01]  /*12a10*/  @!PT LDS RZ, [RZ] ;  /* 0x00000000fffff984 */ /* 0x000fe20000000800 */
[----:B------:R-:W-:Y:S01]  /*12a20*/  @!PT LDS RZ, [RZ] ;  /* 0x00000000fffff984 */ /* 0x000fe20000000800 */
[----:B------:R-:W-:Y:S01]  /*12a30*/  @!PT LDS RZ, [RZ] ;  /* 0x00000000fffff984 */ /* 0x000fe20000000800 */
[----:B--2---:R1:W-:Y:S05]  /*12a40*/  LDGSTS.E.BYPASS.LTC128B.128 [R7+0x1000], [R2.64], !P3 ;  /* 0x0100000002077fae */ /* 0x0043ea000d901d46 */
[----:B------:R1:W-:Y:S02]  /*12a50*/  LDGSTS.E.BYPASS.LTC128B.128.ZFILL [R7+0x2800], [R10.64], P1 ;  /* 0x028000000a077fae */ /* 0x0003e40008941d46 */
.L_x_1338:
[----:B-1-34-:R-:W-:Y:S05]  /*12a60*/  BSYNC B0 ;  /* 0x0000000000007941 */ /* 0x01afea0003800000 */
.L_x_1337:
        /* <DEDUP_REMOVED lines=156> */
[----:B------:R-:W1:Y:S02]  /*13430*/  MUFU.TANH R232, R19 ;  /* 0x0000001300e87308 */ /* 0x000e640000002400 */
        /* <DEDUP_REMOVED lines=10> */
[----:B------:R5:W1:Y:S01]  /*134e0*/  MUFU.TANH R143, R22 ;  /* 0x00000016008f7308 */ /* 0x000a620000002400 */
[----:B------:R-:W-:Y:S01]  /*134f0*/  FMUL.FTZ R29, R29, c[0x0][0x320] ;  /* 0x0000c8001d1d7a20 */ /* 0x000fe20000410000 */
[C---:B------:R-:W-:Y:S04]  /*13500*/  HMMA.16816.F32 R44, R200.reuse, R12, R44 ;  /* 0x0000000cc82c723c */ /* 0x040fe8000000182c */
[----:B------:R-:W-:Y:S02]  /*13510*/  FMUL.FTZ R30, R30, c[0x0][0x320] ;  /* 0x0000c8001e1e7a20 */ /* 0x000fe40000410000 */
[----:B------:R-:W-:Y:S02]  /*13520*/  FMUL.FTZ R31, R31, c[0x0][0x320] ;  /* 0x0000c8001f1f7a20 */ /* 0x000fe40000410000 */
[----:B------:R1:W1:Y:S01]  /*13530*/  MUFU.TANH R142, R23 ;  /* 0x00000017008e7308 */ /* 0x0002620000002400 */
[-C--:B------:R-:W-:Y:S03]  /*13540*/  HMMA.16816.F32 R48, R200, R14.reuse, R48 ;  /* 0x0000000ec830723c */ /* 0x080fe60000001830 */
[----:B------:R-:W-:Y:S02]  /*13550*/  FMUL.FTZ R34, R34, c[0x0][0x320] ;  /* 0x0000c80022227a20 */ /* 0x000fe40000410000 */
[----:B------:R-:W-:Y:S03]  /*13560*/  FMUL.FTZ R35, R35, c[0x0][0x320] ;  /* 0x0000c80023237a20 */ /* 0x000fe60000410000 */
[----:B------:R-:W-:Y:S01]  /*13570*/  HMMA.16816.F32 R52, R192, R14, R52 ;  /* 0x0000000ec034723c */ /* 0x000fe20000001834 */
[----:B------:R2:W2:Y:S03]  /*13580*/  MUFU.TANH R206, R24 ;  /* 0x0000001800ce7308 */ /* 0x0004a60000002400 */
[----:B-----5:R-:W-:Y:S03]  /*13590*/  FMUL.FTZ R22, R43, c[0x0][0x320] ;  /* 0x0000c8002b167a20 */ /* 0x020fe60000410000 */
[----:B------:R-:W-:Y:S02]  /*135a0*/  FMUL.FTZ R21, R44, c[0x0][0x320] ;  /* 0x0000c8002c157a20 */ /* 0x000fe40000410000 */
[----:B------:R-:W-:Y:S02]  /*135b0*/  FMUL.FTZ R20, R45, c[0x0][0x320] ;  /* 0x0000c8002d147a20 */ /* 0x000fe40000410000 */
[----:B------:R5:W3:Y:S01]  /*135c0*/  MUFU.TANH R199, R25 ;  /* 0x0000001900c77308 */ /* 0x000ae20000002400 */
[----:B------:R-:W-:Y:S02]  /*135d0*/  FMUL.FTZ R46, R46, c[0x0][0x320] ;  /* 0x0000c8002e2e7a20 */ /* 0x000fe40000410000 */
[----:B------:R-:W-:Y:S02]  /*135e0*/  FMUL.FTZ R47, R47, c[0x0][0x320] ;  /* 0x0000c8002f2f7a20 */ /* 0x000fe40000410000 */
[----:B-1----:R-:W-:Y:S02]  /*135f0*/  FMUL.FTZ R23, R42, c[0x0][0x320] ;  /* 0x0000c8002a177a20 */ /* 0x002fe40000410000 */
[----:B------:R-:W-:Y:S02]  /*13600*/  FMUL.FTZ R19, R48, c[0x0][0x320] ;  /* 0x0000c80030137a20 */ /* 0x000fe40000410000 */
[----:B------:R-:W-:Y:S01]  /*13610*/  FMUL.FTZ R18, R49, c[0x0][0x320] ;  /* 0x0000c80031127a20 */ /* 0x000fe20000410000 */
[----:B------:R1:W1:Y:S01]  /*13620*/  MUFU.TANH R205, R26 ;  /* 0x0000001a00cd7308 */ /* 0x0002620000002400 */
[----:B------:R-:W-:Y:S02]  /*13630*/  FMUL.FTZ R50, R50, c[0x0][0x320] ;  /* 0x0000c80032327a20 */ /* 0x000fe40000410000 */
[----:B------:R-:W-:Y:S02]  /*13640*/  FMUL.FTZ R17, R52, c[0x0][0x320] ;  /* 0x0000c80034117a20 */ /* 0x000fe40000410000 */
[----:B--2---:R-:W-:Y:S02]  /*13650*/  FMUL.FTZ R24, R41, c[0x0][0x320] ;  /* 0x0000c80029187a20 */ /* 0x004fe40000410000 */
[----:B------:R-:W-:Y:S02]  /*13660*/  FMUL.FTZ R16, R53, c[0x0][0x320] ;  /* 0x0000c80035107a20 */ /* 0x000fe40000410000 */
[----:B------:R-:W-:Y:S01]  /*13670*/  FMUL.FTZ R15, R54, c[0x0][0x320] ;  /* 0x0000c800360f7a20 */ /* 0x000fe20000410000 */
[----:B------:R2:W2:Y:S01]  /*13680*/  MUFU.TANH R198, R27 ;  /* 0x0000001b00c67308 */ /* 0x0004a20000002400 */
[----:B------:R-:W-:Y:S02]  /*13690*/  FMUL.FTZ R14, R55, c[0x0][0x320] ;  /* 0x0000c800370e7a20 */ /* 0x000fe40000410000 */
[----:B------:R-:W-:Y:S02]  /*136a0*/  FMUL.FTZ R51, R51, c[0x0][0x320] ;  /* 0x0000c80033337a20 */ /* 0x000fe40000410000 */
[----:B-----5:R-:W-:Y:S05]  /*136b0*/  FMUL.FTZ R25, R40, c[0x0][0x320] ;  /* 0x0000c80028197a20 */ /* 0x020fea0000410000 */
[----:B------:R5:W3:Y:S01]  /*136c0*/  MUFU.TANH R197, R28 ;  /* 0x0000001c00c57308 */ /* 0x000ae20000002400 */
[----:B-1----:R-:W-:Y:S09]  /*136d0*/  FMUL.FTZ R26, R39, c[0x0][0x320] ;  /* 0x0000c800271a7a20 */ /* 0x002ff20000410000 */
[----:B------:R1:W1:Y:S01]  /*136e0*/  MUFU.TANH R138, R29 ;  /* 0x0000001d008a7308 */ /* 0x0002620000002400 */
[----:B--2---:R-:W-:Y:S09]  /*136f0*/  FMUL.FTZ R27, R38, c[0x0][0x320] ;  /* 0x0000c800261b7a20 */ /* 0x004ff20000410000 */
[----:B------:R2:W2:Y:S01]  /*13700*/  MUFU.TANH R235, R30 ;  /* 0x0000001e00eb7308 */ /* 0x0004a20000002400 */
[----:B-----5:R-:W-:Y:S09]  /*13710*/  FMUL.FTZ R28, R37, c[0x0][0x320] ;  /* 0x0000c800251c7a20 */ /* 0x020ff20000410000 */
[----:B------:R5:W3:Y:S01]  /*13720*/  MUFU.TANH R236, R31 ;  /* 0x0000001f00ec7308 */ /* 0x000ae20000002400 */
[----:B-1----:R-:W-:Y:S09]  /*13730*/  FMUL.FTZ R29, R36, c[0x0][0x320] ;  /* 0x0000c800241d7a20 */ /* 0x002ff20000410000 */
[----:B------:R1:W1:Y:S01]  /*13740*/  MUFU.TANH R234, R34 ;  /* 0x0000002200ea7308 */ /* 0x0002620000002400 */
[----:B--2---:R-:W-:Y:S09]  /*13750*/  FMUL.FTZ R30, R33, c[0x0][0x320] ;  /* 0x0000c800211e7a20 */ /* 0x004ff20000410000 */
[----:B------:R-:W2:Y:S01]  /*13760*/  MUFU.TANH R30, R30 ;  /* 0x0000001e001e7308 */ /* 0x000ea20000002400 */
[----:B-----5:R-:W-:Y:S09]  /*13770*/  FMUL.FTZ R31, R32, c[0x0][0x320] ;  /* 0x0000c800201f7a20 */ /* 0x020ff20000410000 */
        /* <DEDUP_REMOVED lines=35> */
[--C-:B------:R-:W-:Y:S01]  /*139b0*/  IMAD.MOV.U32 R2, RZ, RZ, R3.reuse ;  /* 0x000000ffff027224 */ /* 0x100fe200078e0003 */
[----:B------:R-:W-:Y:S04]  /*139c0*/  @P0 SHF.R.U32.HI R2, RZ, c[0x0][0x2c0], R4 ;  /* 0x0000b000ff020a19 */ /* 0x000fe80000011604 */
[C---:B----4-:R-:W-:Y:S02]  /*139d0*/  @!P1 IADD3 R4, P0, R2.reuse, R242, RZ ;  /* 0x000000f202049210 */ /* 0x050fe40007f1e0ff */
[----:B------:R-:W2:Y:S02]  /*139e0*/  S2R R242, SR_CTAID.Y ;  /* 0x0000000000f27919 */ /* 0x000ea40000002600 */
[----:B-----5:R-:W-:Y:S01]  /*139f0*/  @!P1 LEA.HI.X.SX32 R7, R2, R7, 0x1, P0 ;  /* 0x0000000702079211 */ /* 0x020fe200000f0eff */
[----:B------:R-:W-:Y:S01]  /*13a00*/  IMAD.MOV R2, RZ, RZ, -R2 ;  /* 0x000000ffff027224 */ /* 0x000fe200078e0a02 */
[----:B------:R-:W-:Y:S03]  /*13a10*/  @!P1 LEA R8, P0, R4, c[0x0][0x2a0], 0x2 ;  /* 0x0000a80004089a11 */ /* 0x000fe600078010ff */
[----:B------:R-:W-:Y:S01]  /*13a20*/  IMAD R10, R2, c[0x0][0x2b8], R3 ;  /* 0x0000ae00020a7a24 */ /* 0x000fe200078e0203 */
[----:B------:R-:W-:Y:S04]  /*13a30*/  @!P1 LEA.HI.X R9, R4, c[0x0][0x2a4], R7, 0x2, P0 ;  /* 0x0000a90004099a11 */ /* 0x000fe800000f1407 */
[----:B------:R2:W-:Y:S01]  /*13a40*/  STL [R1+0x7c], R10 ;  /* 0x00007c0a01007387 */ /* 0x0005e20000100800 */
[----:B------:R-:W-:Y:S03]  /*13a50*/  SHF.R.S32.HI R2, RZ, 0x1f, R10 ;  /* 0x0000001fff027819 */ /* 0x000fe6000001140a */
[----:B------:R-:W3:Y:S02]  /*13a60*/  @!P1 LDG.E R11, [R8.64] ;  /* 0x00000006080b9981 */ /* 0x000ee4000c1e1900 */
[----:B------:R-:W-:Y:S02]  /*13a70*/  IMAD R4, R2, c[0x0][0x1e0], RZ ;  /* 0x0000780002047a24 */ /* 0x000fe400078e02ff */
[C---:B------:R-:W-:Y:S04]  /*13a80*/  IMAD.WIDE.U32 R2, R10.reuse, c[0x0][0x1e0], RZ ;  /* 0x000078000a027a25 */ /* 0x040fe800078e00ff */
[----:B------:R-:W-:Y:S05]  /*13a90*/  IMAD R4, R10, c[0x0][0x1e4], R4 ;  /* 0x000079000a047a24 */ /* 0x000fea00078e0204 */
[----:B------:R-:W-:Y:S02]  /*13aa0*/  IADD3 R3, R3, R4, RZ ;  /* 0x0000000403037210 */ /* 0x000fe40007ffe0ff */
[----:B--2---:R-:W-:Y:S01]  /*13ab0*/  SHF.R.S32.HI R10, RZ, 0x1f, R242 ;  /* 0x0000001fff0a7819 */ /* 0x004fe200000114f2 */
[C---:B-1----:R-:W-:Y:S04]  /*13ac0*/  IMAD.WIDE.U32 R242, R139.reuse, c[0x0][0x1e8], RZ ;  /* 0x00007a008bf27a25 */ /* 0x042fe800078e00ff */
[----:B------:R-:W-:Y:S04]  /*13ad0*/  IMAD R10, R10, c[0x0][0x1e8], RZ ;  /* 0x00007a000a0a7a24 */ /* 0x000fe800078e02ff */
[----:B------:R-:W-:Y:S04]  /*13ae0*/  IMAD R10, R139, c[0x0][0x1ec], R10 ;  /* 0x00007b008b0a7a24 */ /* 0x000fe800078e020a */
[----:B------:R-:W-:Y:S01]  /*13af0*/  IMAD.IADD R10, R243, 0x1, R10 ;  /* 0x00000001f30a7824 */ /* 0x000fe200078e020a */
[----:B---3--:R-:W-:Y:S01]  /*13b00*/  SHF.R.S32.HI R7, RZ, 0x1f, R11 ;  /* 0x0000001fff077819 */ /* 0x008fe2000001140b */
        /* <DEDUP_REMOVED lines=10> */
.L_x_1457:
[----:B------:R-:W-:-:S05]  /*13bb0*/  BRA.DIV ~URZ, `(.L_x_1344) ;  /* 0x0000d8d27f007947 */ /* 0x000fca000b800000 */
[----:B------:R-:W4:Y:S04]  /*13bc0*/  LDL R33, [R1+0xf4] ;  /* 0x0000f40001217983 */ /* 0x000f280000100800 */
[----:B--2---:R-:W2:Y:S04]  /*13bd0*/  LDL R32, [R1+0x74] ;  /* 0x0000740001207983 */ /* 0x004ea80000100800 */
[----:B------:R-:W1:Y:S04]  /*13be0*/  SHFL.IDX PT, R2, R7, RZ, 0x181f ;  /* 0x00181fff07027589 */ /* 0x000e6800000e0000 */
[----:B------:R-:W3:Y:S04]  /*13bf0*/  SHFL.IDX PT, R10, R7, 0x1, 0x181f ;  /* 0x00381f00070a7f89 */ /* 0x000ee800000e0000 */
[----:B-1----:R-:W1:Y:S04]  /*13c00*/  SHFL.IDX PT, R11, R4, 0x1, 0x181f ;  /* 0x00381f00040b7f89 */ /* 0x002e6800000e0000 */
[----:B------:R-:W2:Y:S04]  /*13c10*/  SHFL.IDX PT, R4, R4, 0x2, 0x181f ;  /* 0x00581f0004047f89 */ /* 0x000ea800000e0000 */
[----:B------:R-:W2:Y:S01]  /*13c20*/  SHFL.IDX PT, R7, R7, 0x2, 0x181f ;  /* 0x00581f0007077f89 */ /* 0x000ea200000e0000 */
[C---:B------:R-:W-:Y:S02]  /*13c30*/  IADD3 R12, P0, R2.reuse, R240, RZ ;  /* 0x000000f0020c7210 */ /* 0x040fe40007f1e0ff */
[----:B------:R-:W-:Y:S02]  /*13c40*/  IADD3 R8, P2, R2, R238, RZ ;  /* 0x000000ee02087210 */ /* 0x000fe40007f5e0ff */
[C---:B---3--:R-:W-:Y:S01]  /*13c50*/  IADD3 R2, P1, R10.reuse, R240, RZ ;  /* 0x000000f00a027210 */ /* 0x048fe20007f3e0ff */
[C---:B------:R-:W-:Y:S01]  /*13c60*/  IMAD.X R13, R9.reuse, 0x1, R241, P0 ;  /* 0x00000001090d7824 */ /* 0x040fe200000e06f1 */
[----:B------:R-:W-:Y:S01]  /*13c70*/  IADD3 R10, P0, R10, R238, RZ ;  /* 0x000000ee0a0a7210 */ /* 0x000fe20007f1e0ff */
[----:B------:R-:W-:Y:S02]  /*13c80*/  IMAD.X R9, R9, 0x1, R239, P2 ;  /* 0x0000000109097824 */ /* 0x000fe400010e06ef */
[C---:B-1----:R-:W-:Y:S02]  /*13c90*/  IMAD.X R3, R11.reuse, 0x1, R241, P1 ;  /* 0x000000010b037824 */ /* 0x042fe400008e06f1 */
[----:B------:R-:W-:Y:S01]  /*13ca0*/  IMAD.X R11, R11, 0x1, R239, P0 ;  /* 0x000000010b0b7824 */ /* 0x000fe200000e06ef */
[----:B----4-:R-:W-:Y:S01]  /*13cb0*/  ISETP.GE.AND P4, PT, R33, c[0x0][0x1d4], PT ;  /* 0x0000750021007a0c */ /* 0x010fe20003f86270 */
[----:B--2---:R1:W-:Y:S11]  /*13cc0*/  LDGSTS.E.BYPASS.LTC128B.128 [R32+0x5080], [R12.64], !P3 ;  /* 0x050800000c207fae */ /* 0x0043f6000d901d46 */
[----:B------:R-:W-:Y:S01]  /*13cd0*/  @!UPT UIADD3 URZ, URZ, URZ, URZ ;  /* 0x0000003f3f3ff290 */ /* 0x000fe2000fffe03f */
[----:B------:R1:W-:Y:S04]  /*13ce0*/  LDGSTS.E.BYPASS.LTC128B.128 [R32+0x6880], [R8.64], !P4 ;  /* 0x0688000008207fae */ /* 0x0003e8000e101d46 */
[----:B------:R1:W-:Y:S04]  /*13cf0*/  LDGSTS.E.BYPASS.LTC128B.128 [R32+0x5880], [R2.64], !P3 ;  /* 0x0588000002207fae */ /* 0x0003e8000d901d46 */
[----:B------:R2:W-:Y:S04]  /*13d00*/  LDGSTS.E.BYPASS.LTC128B.128 [R32+0x7080], [R10.64], !P4 ;  /* 0x070800000a207fae */ /* 0x0005e8000e101d46 */
[----:B--2---:R1:W5:Y:S02]  /*13d10*/  LDL R10, [R1+0xa0] ;  /* 0x0000a000010a7983 */ /* 0x0043640000100800 */
.L_x_1458:
[----:B-1---5:R-:W-:Y:S01]  /*13d20*/  IADD3 R8, -R10, 0x10, RZ ;  /* 0x000000100a087810 */ /* 0x022fe20007ffe1ff */
[----:B------:R-:W2:Y:S03]  /*13d30*/  LDL R11, [R1+0x74] ;  /* 0x00007400010b7983 */ /* 0x000ea60000100800 */
[----:B------:R-:W-:Y:S04]  /*13d40*/  LOP3.LUT R8, R8, 0xf, RZ, 0xc0, !PT ;  /* 0x0000000f08087812 */ /* 0x000fe800078ec0ff */
[----:B------:R-:W-:Y:S04]  /*13d50*/  IADD3 R8, P1, P0, R8, R7, R238 ;  /* 0x0000000708087210 */ /* 0x000fe8000783e0ee */
        /* <DEDUP_REMOVED lines=9> */
.L_x_1342:
[----:B--234-:R-:W-:Y:S05]  /*13df0*/  BSYNC B0 ;  /* 0x0000000000007941 */ /* 0x01cfea0003800000 */
.L_x_1341:
[----:B-1----:R-:W-:Y:S01]  /*13e00*/  FMNMX.FTZ R3, R207, R0, !PT ;  /* 0x00000000cf037209 */ /* 0x002fe20007810000 */
        /* <DEDUP_REMOVED lines=48> */
[----:B------:R-:W-:-:S05]  /*14110*/  BRA.DIV ~URZ, `(.L_x_1345) ;  /* 0x0000d7927f007947 */ /* 0x000fca000b800000 */
[----:B------:R1:W2:Y:S02]  /*14120*/  SHFL.BFLY PT, R139, R4, 0x2, 0x1f ;  /* 0x0c401f00048b7f89 */ /* 0x0002a400000e0000 */
.L_x_1459:
[----:B--2---:R-:W-:Y:S01]  /*14130*/  FMNMX.FTZ R139, R4, R139, !PT ;  /* 0x0000008b048b7209 */ /* 0x004fe20007810000 */
[----:B------:R-:W-:-:S05]  /*14140*/  BRA.DIV ~URZ, `(.L_x_1346) ;  /* 0x0000d7b27f007947 */ /* 0x000fca000b800000 */
[----:B------:R-:W-:Y:S04]  /*14150*/  SHFL.BFLY PT, R2, R140, 0x2, 0x1f ;  /* 0x0c401f008c027f89 */ /* 0x000fe800000e0000 */
[----:B------:R-:W-:Y:S04]  /*14160*/  SHFL.BFLY PT, R3, R141, 0x2, 0x1f ;  /* 0x0c401f008d037f89 */ /* 0x000fe800000e0000 */
[----:B-1----:R-:W1:Y:S02]  /*14170*/  SHFL.BFLY PT, R4, R7, 0x2, 0x1f ;  /* 0x0c401f0007047f89 */ /* 0x002e6400000e0000 */
[----:B-1----:R-:W-:Y:S02]  /*14180*/  FMNMX.FTZ R4, R7, R4, !PT ;  /* 0x0000000407047209 */ /* 0x002fe40007810000 */
[----:B------:R-:W-:Y:S02]  /*14190*/  FMNMX.FTZ R140, R140, R2, !PT ;  /* 0x000000028c8c7209 */ /* 0x000fe40007810000 */
[----:B------:R-:W-:Y:S01]  /*141a0*/  FMNMX.FTZ R141, R141, R3, !PT ;  /* 0x000000038d8d7209 */ /* 0x000fe20007810000 */
[----:B------:R-:W-:Y:S04]  /*141b0*/  SHFL.BFLY PT, R2, R4, 0x1, 0x1f ;  /* 0x0c201f0004027f89 */ /* 0x000fe800000e0000 */
[----:B------:R-:W1:Y:S04]  /*141c0*/  SHFL.BFLY PT, R3, R139, 0x1, 0x1f ;  /* 0x0c201f008b037f89 */ /* 0x000e6800000e0000 */
[----:B------:R-:W2:Y:S04]  /*141d0*/  SHFL.BFLY PT, R8, R140, 0x1, 0x1f ;  /* 0x0c201f008c087f89 */ /* 0x000ea800000e0000 */
[----:B------:R-:W3:Y:S01]  /*141e0*/  SHFL.BFLY PT, R9, R141, 0x1, 0x1f ;  /* 0x0c201f008d097f89 */ /* 0x000ee200000e0000 */
[----:B-1----:R-:W-:Y:S02]  /*141f0*/  FMNMX.FTZ R139, R139, R3, !PT ;  /* 0x000000038b8b7209 */ /* 0x002fe40007810000 */
[----:B--2---:R-:W-:Y:S02]  /*14200*/  FMNMX.FTZ R140, R140, R8, !PT ;  /* 0x000000088c8c7209 */ /* 0x004fe40007810000 */
[----:B---3--:R-:W-:Y:S02]  /*14210*/  FMNMX.FTZ R141, R141, R9, !PT ;  /* 0x000000098d8d7209 */ /* 0x008fe40007810000 */
.L_x_1460:
[C---:B------:R-:W-:Y:S01]  /*14220*/  FADD.FTZ R0, -R139.reuse, R0 ;  /* 0x000000008b007221 */ /* 0x040fe20000010100 */
[----:B------:R-:W-:Y:S01]  /*14230*/  FMNMX.FTZ R2, R2, R4, !PT ;  /* 0x0000000402027209 */ /* 0x000fe20007810000 */
[----:B------:R-:W-:Y:S01]  /*14240*/  FMUL.FTZ R10, R139, c[0x0][0x2d0] ;  /* 0x0000b4008b0a7a20 */ /* 0x000fe20000410000 */
[----:B------:R-:W2:Y:S01]  /*14250*/  LDL.LU R44, [R1+0x90] ;  /* 0x00009000012c7983 */ /* 0x000ea20000300800 */
[----:B------:R-:W-:Y:S01]  /*14260*/  FMUL.FTZ R0, R0, c[0x0][0x2d0] ;  /* 0x0000b40000007a20 */ /* 0x000fe20000410000 */
[----:B------:R-:W-:Y:S01]  /*14270*/  WARPSYNC 0xffffffff ;  /* 0xffffffff00007948 */ /* 0x000fe20003800000 */
[----:B------:R-:W-:Y:S02]  /*14280*/  FMUL.FTZ R9, R140, c[0x0][0x2d0] ;  /* 0x0000b4008c097a20 */ /* 0x000fe40000410000 */
[----:B------:R1:W-:Y:S01]  /*14290*/  MUFU.EX2 R3, R0 ;  /* 0x0000000000037308 */ /* 0x0003e20000000800 */
[--C-:B------:R-:W-:Y:S02]  /*142a0*/  FFMA.FTZ R8, R214, c[0x0][0x2d0], -R10.reuse ;  /* 0x0000b400d6087a23 */ /* 0x100fe4000001080a */
[--C-:B------:R-:W-:Y:S02]  /*142b0*/  FFMA.FTZ R7, R212, c[0x0][0x2d0], -R9.reuse ;  /* 0x0000b400d4077a23 */ /* 0x100fe40000010809 */
[--C-:B------:R-:W-:Y:S02]  /*142c0*/  FFMA.FTZ R11, R196, c[0x0][0x2d0], -R10.reuse ;  /* 0x0000b400c40b7a23 */ /* 0x100fe4000001080a */
[--C-:B------:R-:W-:Y:S02]  /*142d0*/  FFMA.FTZ R12, R204, c[0x0][0x2d0], -R10.reuse ;  /* 0x0000b400cc0c7a23 */ /* 0x100fe4000001080a */
[--C-:B------:R-:W-:Y:S01]  /*142e0*/  FFMA.FTZ R203, R199, c[0x0][0x2d0], -R10.reuse ;  /* 0x0000b400c7cb7a23 */ /* 0x100fe2000001080a */
[----:B------:R3:W-:Y:S01]  /*142f0*/  MUFU.EX2 R248, R8 ;  /* 0x0000000800f87308 */ /* 0x0007e20000000800 */
[--C-:B------:R-:W-:Y:S02]  /*14300*/  FFMA.FTZ R202, R29, c[0x0][0x2d0], -R10.reuse ;  /* 0x0000b4001dca7a23 */ /* 0x100fe4000001080a */
        /* <DEDUP_REMOVED lines=11> */
[----:B------:R-:W-:Y:S02]  /*143c0*/  FFMA.FTZ R214, R16, c[0x0][0x2d0], -R10 ;  /* 0x0000b40010d67a23 */ /* 0x000fe4000001080a */
[----:B---3--:R-:W-:Y:S04]  /*143d0*/  FMUL.FTZ R8, R141, c[0x0][0x2d0] ;  /* 0x0000b4008d087a20 */ /* 0x008fe80000410000 */
[--C-:B------:R-:W-:Y:S03]  /*143e0*/  FFMA.FTZ R195, R30, c[0x0][0x2d0], -R8.reuse ;  /* 0x0000b4001ec37a23 */ /* 0x100fe60000010808 */
[----:B------:R3:W-:Y:S01]  /*143f0*/  MUFU.EX2 R39, R11 ;  /* 0x0000000b00277308 */ /* 0x0007e20000000800 */
[--C-:B------:R-:W-:Y:S02]  /*14400*/  FFMA.FTZ R13, R211, c[0x0][0x2d0], -R8.reuse ;  /* 0x0000b400d30d7a23 */ /* 0x100fe40000010808 */
[--C-:B------:R-:W-:Y:S02]  /*14410*/  FFMA.FTZ R211, R22, c[0x0][0x2d0], -R9.reuse ;  /* 0x0000b40016d37a23 */ /* 0x100fe40000010809 */
[--C-:B------:R-:W-:Y:S02]  /*14420*/  FFMA.FTZ R197, R197, c[0x0][0x2d0], -R8.reuse ;  /* 0x0000b400c5c57a23 */ /* 0x100fe40000010808 */
[--C-:B------:R-:W-:Y:S02]  /*14430*/  FFMA.FTZ R207, R21, c[0x0][0x2d0], -R8.reuse ;  /* 0x0000b40015cf7a23 */ /* 0x100fe40000010808 */
[--C-:B------:R-:W-:Y:S01]  /*14440*/  FFMA.FTZ R204, R20, c[0x0][0x2d0], -R8.reuse ;  /* 0x0000b40014cc7a23 */ /* 0x100fe20000010808 */
[----:B------:R4:W-:Y:S01]  /*14450*/  MUFU.EX2 R249, R12 ;  /* 0x0000000c00f97308 */ /* 0x0009e20000000800 */
[----:B------:R-:W-:Y:S02]  /*14460*/  FFMA.FTZ R212, R18, c[0x0][0x2d0], -R8 ;  /* 0x0000b40012d47a23 */ /* 0x000fe40000010808 */
[----:B-1----:R-:W-:Y:S04]  /*14470*/  FADD.FTZ R0, -R140, R6 ;  /* 0x000000068c007221 */ /* 0x002fe80000010100 */
[----:B------:R-:W-:Y:S03]  /*14480*/  FMUL.FTZ R0, R0, c[0x0][0x2d0] ;  /* 0x0000b40000007a20 */ /* 0x000fe60000410000 */
[----:B------:R-:W-:Y:S01]  /*14490*/  MUFU.EX2 R245, R13 ;  /* 0x0000000d00f57308 */ /* 0x000fe20000000800 */
[--C-:B---3--:R-:W-:Y:S02]  /*144a0*/  FFMA.FTZ R11, R209, c[0x0][0x2d0], -R8.reuse ;  /* 0x0000b400d10b7a23 */ /* 0x108fe40000010808 */
[--C-:B------:R-:W-:Y:S07]  /*144b0*/  FFMA.FTZ R209, R14, c[0x0][0x2d0], -R9.reuse ;  /* 0x0000b4000ed17a23 */ /* 0x100fee0000010809 */
[----:B------:R1:W-:Y:S01]  /*144c0*/  MUFU.EX2 R6, R0 ;  /* 0x0000000000067308 */ /* 0x0003e20000000800 */
[----:B----4-:R-:W-:Y:S02]  /*144d0*/  FFMA.FTZ R12, R230, c[0x0][0x2d0], -R8 ;  /* 0x0000b400e60c7a23 */ /* 0x010fe40000010808 */
[----:B------:R-:W-:Y:S07]  /*144e0*/  FFMA.FTZ R230, R17, c[0x0][0x2d0], -R10 ;  /* 0x0000b40011e67a23 */ /* 0x000fee000001080a */
[----:B------:R-:W-:Y:S10]  /*144f0*/  MUFU.EX2 R42, R11 ;  /* 0x0000000b002a7308 */ /* 0x000ff40000000800 */
[----:B------:R-:W-:Y:S01]  /*14500*/  MUFU.EX2 R246, R12 ;  /* 0x0000000c00f67308 */ /* 0x000fe20000000800 */
[--C-:B-1----:R-:W-:Y:S02]  /*14510*/  FFMA.FTZ R0, R208, c[0x0][0x2d0], -R9.reuse ;  /* 0x0000b400d0007a23 */ /* 0x102fe40000010809 */
[--C-:B------:R-:W-:Y:S07]  /*14520*/  FFMA.FTZ R208, R19, c[0x0][0x2d0], -R8.reuse ;  /* 0x0000b40013d07a23 */ /* 0x100fee0000010808 */
[----:B------:R1:W3:Y:S10]  /*14530*/  MUFU.EX2 R32, R0 ;  /* 0x0000000000207308 */ /* 0x0002f40000000800 */
[----:B------:R-:W-:Y:S10]  /*14540*/  MUFU.EX2 R214, R214 ;  /* 0x000000d600d67308 */ /* 0x000ff40000000800 */
[----:B------:R-:W-:Y:S01]  /*14550*/  MUFU.EX2 R209, R209 ;  /* 0x000000d100d17308 */ /* 0x000fe20000000800 */
[--C-:B-1----:R-:W-:Y:S02]  /*14560*/  FFMA.FTZ R0, R143, c[0x0][0x2d0], -R9.reuse ;  /* 0x0000b4008f007a23 */ /* 0x102fe40000010809 */
[----:B------:R-:W-:Y:S07]  /*14570*/  FFMA.FTZ R143, R138, c[0x0][0x2d0], -R8 ;  /* 0x0000b4008a8f7a23 */ /* 0x000fee0000010808 */
[----:B------:R1:W-:Y:S10]  /*14580*/  MUFU.EX2 R43, R0 ;  /* 0x00000000002b7308 */ /* 0x0003f40000000800 */
[----:B------:R-:W-:Y:S10]  /*14590*/  MUFU.EX2 R212, R212 ;  /* 0x000000d400d47308 */ /* 0x000ff40000000800 */
[----:B------:R-:W-:Y:S01]  /*145a0*/  MUFU.EX2 R252, R205 ;  /* 0x000000cd00fc7308 */ /* 0x000fe20000000800 */
[--C-:B-1----:R-:W-:Y:S09]  /*145b0*/  FFMA.FTZ R0, R142, c[0x0][0x2d0], -R9.reuse ;  /* 0x0000b4008e007a23 */ /* 0x102ff20000010809 */
[----:B------:R1:W-:Y:S10]  /*145c0*/  MUFU.EX2 R38, R0 ;  /* 0x0000000000267308 */ /* 0x0003f40000000800 */
[----:B------:R-:W-:Y:S10]  /*145d0*/  MUFU.EX2 R251, R197 ;  /* 0x000000c500fb7308 */ /* 0x000ff40000000800 */
[----:B------:R-:W-:Y:S01]  /*145e0*/  MUFU.EX2 R250, R195 ;  /* 0x000000c300fa7308 */ /* 0x000fe20000000800 */
[----:B-1----:R-:W-:Y:S02]  /*145f0*/  FADD.FTZ R0, -R141, R136 ;  /* 0x000000888d007221 */ /* 0x002fe40000010100 */
[--C-:B------:R-:W-:Y:S02]  /*14600*/  FFMA.FTZ R136, R31, c[0x0][0x2d0], -R8.reuse ;  /* 0x0000b4001f887a23 */ /* 0x100fe40000010808 */
[----:B------:R-:W-:Y:S01]  /*14610*/  FMUL.FTZ R0, R0, c[0x0][0x2d0] ;  /* 0x0000b40000007a20 */ /* 0x000fe20000410000 */
[----:B------:R-:W1:Y:S04]  /*14620*/  LDSM.16.MT88.4 R28, [R217+0x2080] ;  /* 0x00208000d91c783b */ /* 0x000e680000004200 */
[----:B------:R-:W-:Y:S10]  /*14630*/  MUFU.EX2 R243, R243 ;  /* 0x000000f300f37308 */ /* 0x000ff40000000800 */
[----:B------:R4:W-:Y:S10]  /*14640*/  MUFU.EX2 R7, R0 ;  /* 0x0000000000077308 */ /* 0x0009f40000000800 */
[----:B------:R-:W-:Y:S10]  /*14650*/  MUFU.EX2 R242, R242 ;  /* 0x000000f200f27308 */ /* 0x000ff40000000800 */
[----:B------:R-:W-:Y:S01]  /*14660*/  MUFU.EX2 R211, R211 ;  /* 0x000000d300d37308 */ /* 0x000fe20000000800 */
[----:B----4-:R-:W-:Y:S02]  /*14670*/  FFMA.FTZ R0, R210, c[0x0][0x2d0], -R8 ;  /* 0x0000b400d2007a23 */ /* 0x010fe40000010808 */
[----:B------:R-:W-:Y:S07]  /*14680*/  FFMA.FTZ R210, R15, c[0x0][0x2d0], -R9 ;  /* 0x0000b4000fd27a23 */ /* 0x000fee0000010809 */
[----:B------:R4:W-:Y:S10]  /*14690*/  MUFU.EX2 R35, R0 ;  /* 0x0000000000237308 */ /* 0x0009f40000000800 */
[----:B------:R-:W-:Y:S10]  /*146a0*/  MUFU.EX2 R230, R230 ;  /* 0x000000e600e67308 */ /* 0x000ff40000000800 */
[----:B------:R-:W5:Y:S01]  /*146b0*/  MUFU.EX2 R210, R210 ;  /* 0x000000d200d27308 */ /* 0x000f620000000800 */
[C---:B----4-:R-:W-:Y:S02]  /*146c0*/  FADD.FTZ R0, -R2.reuse, R137 ;  /* 0x0000008902007221 */ /* 0x050fe40000010100 */
[----:B------:R-:W-:Y:S02]  /*146d0*/  FMUL.FTZ R137, R2, c[0x0][0x2d0] ;  /* 0x0000b40002897a20 */ /* 0x000fe40000410000 */
[----:B------:R-:W-:Y:S02]  /*146e0*/  FMUL.FTZ R0, R0, c[0x0][0x2d0] ;  /* 0x0000b40000007a20 */ /* 0x000fe40000410000 */
[----:B------:R-:W-:Y:S03]  /*146f0*/  FFMA.FTZ R4, R213, c[0x0][0x2d0], -R137 ;  /* 0x0000b400d5047a23 */ /* 0x000fe60000010889 */
[----:B------:R-:W-:Y:S01]  /*14700*/  MUFU.EX2 R207, R207 ;  /* 0x000000cf00cf7308 */ /* 0x000fe20000000800 */
[----:B------:R-:W-:Y:S09]  /*14710*/  FFMA.FTZ R213, R23, c[0x0][0x2d0], -R9 ;  /* 0x0000b40017d57a23 */ /* 0x000ff20000010809 */
[----:B------:R4:W-:Y:S10]  /*14720*/  MUFU.EX2 R244, R4 ;  /* 0x0000000400f47308 */ /* 0x0009f40000000800 */
[----:B------:R-:W-:Y:S10]  /*14730*/  MUFU.EX2 R0, R0 ;  /* 0x0000000000007308 */ /* 0x000ff40000000800 */
[----:B------:R-:W-:Y:S01]  /*14740*/  MUFU.EX2 R213, R213 ;  /* 0x000000d500d57308 */ /* 0x000fe20000000800 */
[--C-:B----4-:R-:W-:Y:S09]  /*14750*/  FFMA.FTZ R4, R231, c[0x0][0x2d0], -R137.reuse ;  /* 0x0000b400e7047a23 */ /* 0x110ff20000010889 */
[----:B------:R4:W1:Y:S10]  /*14760*/  MUFU.EX2 R231, R4 ;  /* 0x0000000400e77308 */ /* 0x0008740000000800 */
[----:B------:R-:W-:Y:S10]  /*14770*/  MUFU.EX2 R208, R208 ;  /* 0x000000d000d07308 */ /* 0x000ff40000000800 */
[----:B------:R-:W-:Y:S01]  /*14780*/  MUFU.EX2 R143, R143 ;  /* 0x0000008f008f7308 */ /* 0x000fe20000000800 */
[----:B----4-:R-:W-:Y:S09]  /*14790*/  FFMA.FTZ R4, R215, c[0x0][0x2d0], -R137 ;  /* 0x0000b400d7047a23 */ /* 0x010ff20000010889 */
[----:B------:R4:W1:Y:S02]  /*147a0*/  MUFU.EX2 R34, R4 ;  /* 0x0000000400227308 */ /* 0x0008640000000800 */
[----:B----4-:R-:W3:Y:S02]  /*147b0*/  LDL.LU R4, [R1+0x94] ;  /* 0x0000940001047983 */ /* 0x010ee40000300800 */
[----:B---3--:R-:W-:Y:S01]  /*147c0*/  FFMA.FTZ R138, R6, R4, R32 ;  /* 0x00000004068a7223 */ /* 0x008fe20000010020 */
[----:B-----5:R-:W-:Y:S01]  /*147d0*/  F2FP.PACK_AB R195, R209, R210 ;  /* 0x000000d2d1c3723e */ /* 0x020fe200000000ff */
[C---:B------:R-:W-:Y:S04]  /*147e0*/  FMUL.FTZ R40, R3.reuse, R152 ;  /* 0x0000009803287220 */ /* 0x040fe80000410000 */
[----:B------:R-:W-:Y:S01]  /*147f0*/  MUFU.EX2 R4, R199 ;  /* 0x000000c700047308 */ /* 0x000fe20000000800 */
[C---:B------:R-:W-:Y:S02]  /*14800*/  FMUL.FTZ R41, R3.reuse, R153 ;  /* 0x0000009903297220 */ /* 0x040fe40000410000 */
[C---:B--2---:R-:W-:Y:S02]  /*14810*/  FFMA.FTZ R142, R3.reuse, R44, R33 ;  /* 0x0000002c038e7223 */ /* 0x044fe40000010021 */
        /* <DEDUP_REMOVED lines=8> */
[C---:B------:R-:W-:Y:S01]  /*148a0*/  FMUL.FTZ R36, R3.reuse, R148 ;  /* 0x0000009403247220 */ /* 0x040fe20000410000 */
[----:B------:R-:W-:Y:S01]  /*148b0*/  MOV R157, R42 ;  /* 0x0000002a009d7202 */ /* 0x000fe20000000f00 */
[C---:B------:R-:W-:Y:S01]  /*148c0*/  FMUL.FTZ R37, R3.reuse, R149 ;  /* 0x0000009503257220 */ /* 0x040fe20000410000 */
[----:B------:R-:W-:Y:S01]  /*148d0*/  F2FP.PACK_AB R148, R246, R245 ;  /* 0x000000f5f694723e */ /* 0x000fe200000000ff */
[C---:B------:R-:W-:Y:S01]  /*148e0*/  FMUL.FTZ R52, R3.reuse, R144 ;  /* 0x0000009003347220 */ /* 0x040fe20000410000 */
[----:B------:R-:W-:Y:S01]  /*148f0*/  F2FP.PACK_AB R144, R248, R33 ;  /* 0x00000021f890723e */ /* 0x000fe200000000ff */
[----:B------:R-:W-:Y:S01]  /*14900*/  FMUL.FTZ R53, R3, R145 ;  /* 0x0000009103357220 */ /* 0x000fe20000410000 */
[----:B------:R-:W-:Y:S01]  /*14910*/  F2FP.PACK_AB R145, R247, R32 ;  /* 0x00000020f791723e */ /* 0x000fe200000000ff */
[----:B------:R-:W-:Y:S01]  /*14920*/  FMUL.FTZ R56, R3, R56 ;  /* 0x0000003803387220 */ /* 0x000fe20000410000 */
[----:B-1----:R-:W-:Y:S01]  /*14930*/  F2FP.PACK_AB R149, R231, R244 ;  /* 0x000000f4e795723e */ /* 0x002fe200000000ff */
        /* <DEDUP_REMOVED lines=22> */
[--C-:B------:R-:W-:Y:S01]  /*14aa0*/  FFMA.FTZ R3, R232, c[0x0][0x2d0], -R137.reuse ;  /* 0x0000b400e8037a23 */ /* 0x100fe20000010889 */
[----:B------:R-:W-:Y:S01]  /*14ab0*/  MUFU.EX2 R206, R204 ;  /* 0x000000cc00ce7308 */ /* 0x000fe20000000800 */
[C---:B------:R-:W-:Y:S02]  /*14ac0*/  FMUL.FTZ R10, R6.reuse, R166 ;  /* 0x000000a6060a7220 */ /* 0x040fe40000410000 */
[----:B------:R-:W-:Y:S01]  /*14ad0*/  FMUL.FTZ R54, R6, R146 ;  /* 0x0000009206367220 */ /* 0x000fe20000410000 */
[----:B------:R-:W-:Y:S01]  /*14ae0*/  F2FP.PACK_AB R146, R160, R249 ;  /* 0x000000f9a092723e */ /* 0x000fe200000000ff */
[C---:B------:R-:W-:Y:S01]  /*14af0*/  FMUL.FTZ R55, R6.reuse, R147 ;  /* 0x0000009306377220 */ /* 0x040fe20000410000 */
[----:B------:R-:W-:Y:S01]  /*14b00*/  F2FP.PACK_AB R147, R161, R156 ;  /* 0x0000009ca193723e */ /* 0x000fe200000000ff */
[----:B------:R-:W-:Y:S02]  /*14b10*/  FMUL.FTZ R11, R6, R167 ;  /* 0x000000a7060b7220 */ /* 0x000fe40000410000 */
[C---:B------:R-:W-:Y:S01]  /*14b20*/  FMUL.FTZ R12, R7.reuse, R168 ;  /* 0x000000a8070c7220 */ /* 0x040fe20000410000 */
[----:B------:R-:W1:Y:S01]  /*14b30*/  MUFU.EX2 R165, R3 ;  /* 0x0000000300a57308 */ /* 0x000e620000000800 */
[----:B------:R-:W-:Y:S01]  /*14b40*/  MOV R168, R35 ;  /* 0x0000002300a87202 */ /* 0x000fe20000000f00 */
[----:B------:R-:W-:Y:S01]  /*14b50*/  FMUL.FTZ R15, R0, R171 ;  /* 0x000000ab000f7220 */ /* 0x000fe20000410000 */
[----:B------:R-:W-:Y:S01]  /*14b60*/  MOV R171, R34 ;  /* 0x0000002200ab7202 */ /* 0x000fe20000000f00 */
[-C--:B------:R-:W-:Y:S05]  /*14b70*/  HMMA.16816.F32 R8, R144, R28.reuse, R8 ;  /* 0x0000001c9008723c */ /* 0x080fea0000001808 */
[C---:B------:R-:W-:Y:S01]  /*14b80*/  FMUL.FTZ R13, R7.reuse, R169 ;  /* 0x000000a9070d7220 */ /* 0x040fe20000410000 */
[----:B------:R-:W-:Y:S01]  /*14b90*/  MUFU.EX2 R166, R203 ;  /* 0x000000cb00a67308 */ /* 0x000fe20000000800 */
[----:B------:R-:W-:Y:S01]  /*14ba0*/  FMUL.FTZ R38, R6, R150 ;  /* 0x0000009606267220 */ /* 0x000fe20000410000 */
[----:B------:R-:W-:Y:S01]  /*14bb0*/  F2FP.PACK_AB R150, R168, R157 ;  /* 0x0000009da896723e */ /* 0x000fe200000000ff */
[----:B------:R-:W-:Y:S01]  /*14bc0*/  FMUL.FTZ R39, R6, R151 ;  /* 0x0000009706277220 */ /* 0x000fe20000410000 */
[----:B------:R-:W3:Y:S02]  /*14bd0*/  LDL.LU R169, [R1+0xac] ;  /* 0x0000ac0001a97983 */ /* 0x000ee40000300800 */
[C---:B------:R-:W-:Y:S01]  /*14be0*/  FMUL.FTZ R14, R0.reuse, R170 ;  /* 0x000000aa000e7220 */ /* 0x040fe20000410000 */
[----:B------:R-:W-:Y:S01]  /*14bf0*/  MOV R170, R160 ;  /* 0x000000a000aa7202 */ /* 0x000fe20000000f00 */
[C---:B------:R-:W-:Y:S01]  /*14c00*/  FMUL.FTZ R16, R7.reuse, R172 ;  /* 0x000000ac07107220 */ /* 0x040fe20000410000 */
[----:B------:R-:W-:Y:S01]  /*14c10*/  MOV R172, R157 ;  /* 0x0000009d00ac7202 */ /* 0x000fe20000000f00 */
[----:B------:R-:W-:Y:S01]  /*14c20*/  FMUL.FTZ R17, R7, R173 ;  /* 0x000000ad07117220 */ /* 0x000fe20000410000 */
[----:B------:R-:W-:Y:S01]  /*14c30*/  MOV R173, R156 ;  /* 0x0000009c00ad7202 */ /* 0x000fe20000000f00 */
[----:B------:R-:W-:Y:S01]  /*14c40*/  FMUL.FTZ R18, R0, R174 ;  /* 0x000000ae00127220 */ /* 0x000fe20000410000 */
[----:B------:R4:W-:Y:S01]  /*14c50*/  MUFU.EX2 R167, R198 ;  /* 0x000000c600a77308 */ /* 0x0009e20000000800 */
[----:B-1----:R-:W-:Y:S01]  /*14c60*/  F2FP.PACK_AB R151, R165, R171 ;  /* 0x000000aba597723e */ /* 0x002fe200000000ff */
[C---:B------:R-:W-:Y:S02]  /*14c70*/  FMUL.FTZ R42, R6.reuse, R154 ;  /* 0x0000009a062a7220 */ /* 0x040fe40000410000 */
[C---:B------:R-:W-:Y:S02]  /*14c80*/  FMUL.FTZ R43, R6.reuse, R155 ;  /* 0x0000009b062b7220 */ /* 0x040fe40000410000 */
[----:B------:R-:W1:Y:S01]  /*14c90*/  LDSM.16.MT88.4 R152, [R220+0x2080] ;  /* 0x00208000dc98783b */ /* 0x000e620000004200 */
[----:B------:R-:W-:Y:S01]  /*14ca0*/  FMUL.FTZ R26, R6, R162 ;  /* 0x000000a2061a7220 */ /* 0x000fe20000410000 */
[C---:B------:R-:W-:Y:S04]  /*14cb0*/  HMMA.16816.F32 R12, R148.reuse, R28, R12 ;  /* 0x0000001c940c723c */ /* 0x040fe8000000180c */
[----:B------:R-:W-:Y:S02]  /*14cc0*/  FMUL.FTZ R19, R0, R175 ;  /* 0x000000af00137220 */ /* 0x000fe40000410000 */
[----:B------:R-:W5:Y:S01]  /*14cd0*/  LDL.LU R162, [R1+0xa8] ;  /* 0x0000a80001a27983 */ /* 0x000f620000300800 */
[C---:B------:R-:W-:Y:S02]  /*14ce0*/  FMUL.FTZ R22, R6.reuse, R158 ;  /* 0x0000009e06167220 */ /* 0x040fe40000410000 */
[----:B------:R-:W-:Y:S02]  /*14cf0*/  MUFU.EX2 R158, R202 ;  /* 0x000000ca009e7308 */ /* 0x000fe40000000800 */
[-C--:B------:R-:W-:Y:S03]  /*14d00*/  HMMA.16816.F32 R16, R148, R30.reuse, R16 ;  /* 0x0000001e9410723c */ /* 0x080fe60000001810 */
[C---:B------:R-:W-:Y:S02]  /*14d10*/  FMUL.FTZ R23, R6.reuse, R159 ;  /* 0x0000009f06177220 */ /* 0x040fe40000410000 */
[----:B------:R-:W-:Y:S01]  /*14d20*/  FMUL.FTZ R27, R6, R163 ;  /* 0x000000a3061b7220 */ /* 0x000fe20000410000 */
[----:B----4-:R-:W-:Y:S01]  /*14d30*/  F2FP.PACK_AB R198, R212, R208 ;  /* 0x000000d0d4c6723e */ /* 0x010fe200000000ff */
[C---:B------:R-:W-:Y:S01]  /*14d40*/  FMUL.FTZ R28, R7.reuse, R176 ;  /* 0x000000b0071c7220 */ /* 0x040fe20000410000 */
[----:B------:R4:W-:Y:S01]  /*14d50*/  MUFU.EX2 R159, R196 ;  /* 0x000000c4009f7308 */ /* 0x0009e20000000800 */
[C---:B------:R-:W-:Y:S01]  /*14d60*/  FMUL.FTZ R29, R7.reuse, R177 ;  /* 0x000000b1071d7220 */ /* 0x040fe20000410000 */
[C---:B------:R-:W-:Y:S04]  /*14d70*/  HMMA.16816.F32 R20, R144.reuse, R30, R20 ;  /* 0x0000001e9014723c */ /* 0x040fe80000001814 */
[C---:B------:R-:W-:Y:S02]  /*14d80*/  FMUL.FTZ R32, R7.reuse, R180 ;  /* 0x000000b407207220 */ /* 0x040fe40000410000 */
[C---:B------:R-:W-:Y:S02]  /*14d90*/  FMUL.FTZ R33, R7.reuse, R181 ;  /* 0x000000b507217220 */ /* 0x040fe40000410000 */
[-C--:B--2---:R-:W-:Y:S01]  /*14da0*/  HMMA.16816.F32 R24, R144, R44.reuse, R24 ;  /* 0x0000002c9018723c */ /* 0x084fe20000001818 */
[----:B------:R2:W-:Y:S03]  /*14db0*/  MUFU.EX2 R163, R136 ;  /* 0x0000008800a37308 */ /* 0x0005e60000000800 */
[C---:B------:R-:W-:Y:S02]  /*14dc0*/  FMUL.FTZ R30, R0.reuse, R178 ;  /* 0x000000b2001e7220 */ /* 0x040fe40000410000 */
[C---:B------:R-:W-:Y:S02]  /*14dd0*/  FMUL.FTZ R31, R0.reuse, R179 ;  /* 0x000000b3001f7220 */ /* 0x040fe40000410000 */
[C---:B------:R-:W-:Y:S04]  /*14de0*/  FMUL.FTZ R34, R0.reuse, R182 ;  /* 0x000000b600227220 */ /* 0x040fe80000410000 */
[----:B------:R-:W-:Y:S01]  /*14df0*/  FMUL.FTZ R35, R0, R183 ;  /* 0x000000b700237220 */ /* 0x000fe20000410000 */
[C---:B------:R-:W-:Y:S04]  /*14e00*/  HMMA.16816.F32 R28, R148.reuse, R44, R28 ;  /* 0x0000002c941c723c */ /* 0x040fe8000000181c */
[C---:B------:R-:W-:Y:S01]  /*14e10*/  FMUL.FTZ R48, R7.reuse, R188 ;  /* 0x000000bc07307220 */ /* 0x040fe20000410000 */
[----:B----4-:R-:W-:Y:S01]  /*14e20*/  F2FP.PACK_AB R196, R206, R207 ;  /* 0x000000cfcec4723e */ /* 0x010fe200000000ff */
[C---:B------:R-:W-:Y:S02]  /*14e30*/  FMUL.FTZ R49, R7.reuse, R189 ;  /* 0x000000bd07317220 */ /* 0x040fe40000410000 */
[-C--:B------:R-:W-:Y:S04]  /*14e40*/  HMMA.16816.F32 R32, R148, R46.reuse, R32 ;  /* 0x0000002e9420723c */ /* 0x080fe80000001820 */
[C---:B------:R-:W-:Y:S02]  /*14e50*/  FMUL.FTZ R44, R7.reuse, R184 ;  /* 0x000000b8072c7220 */ /* 0x040fe40000410000 */
[C---:B------:R-:W-:Y:S02]  /*14e60*/  FMUL.FTZ R45, R7.reuse, R185 ;  /* 0x000000b9072d7220 */ /* 0x040fe40000410000 */
[C---:B------:R-:W-:Y:S04]  /*14e70*/  HMMA.16816.F32 R36, R144.reuse, R46, R36 ;  /* 0x0000002e9024723c */ /* 0x040fe80000001824 */
[C---:B------:R-:W-:Y:S02]  /*14e80*/  FMUL.FTZ R50, R0.reuse, R190 ;  /* 0x000000be00327220 */ /* 0x040fe40000410000 */
[C---:B------:R-:W-:Y:S02]  /*14e90*/  FMUL.FTZ R51, R0.reuse, R191 ;  /* 0x000000bf00337220 */ /* 0x040fe40000410000 */
[-C--:B-1----:R-:W-:Y:S04]  /*14ea0*/  HMMA.16816.F32 R40, R144, R152.reuse, R40 ;  /* 0x000000989028723c */ /* 0x082fe80000001828 */
[C---:B------:R-:W-:Y:S02]  /*14eb0*/  FMUL.FTZ R46, R0.reuse, R186 ;  /* 0x000000ba002e7220 */ /* 0x040fe40000410000 */
[----:B------:R-:W-:Y:S02]  /*14ec0*/  FMUL.FTZ R47, R0, R187 ;  /* 0x000000bb002f7220 */ /* 0x000fe40000410000 */
[----:B------:R-:W-:Y:S01]  /*14ed0*/  LDSM.16.MT88.4 R184, [R218+0x3080] ;  /* 0x00308000dab8783b */ /* 0x000fe20000004200 */
[C---:B------:R-:W-:Y:S03]  /*14ee0*/  FMUL.FTZ R58, R6.reuse, R58 ;  /* 0x0000003a063a7220 */ /* 0x040fe60000410000 */
[----:B------:R-:W-:Y:S01]  /*14ef0*/  FMUL.FTZ R59, R6, R59 ;  /* 0x0000003b063b7220 */ /* 0x000fe20000410000 */
[C---:B------:R-:W-:Y:S04]  /*14f00*/  HMMA.16816.F32 R44, R148.reuse, R152, R44 ;  /* 0x00000098942c723c */ /* 0x040fe8000000182c */
[C---:B------:R-:W-:Y:S02]  /*14f10*/  FMUL.FTZ R60, R7.reuse, R60 ;  /* 0x0000003c073c7220 */ /* 0x040fe40000410000 */
[C---:B------:R-:W-:Y:S02]  /*14f20*/  FMUL.FTZ R61, R7.reuse, R61 ;  /* 0x0000003d073d7220 */ /* 0x040fe40000410000 */
[-C--:B------:R-:W-:Y:S04]  /*14f30*/  HMMA.16816.F32 R48, R148, R154.reuse, R48 ;  /* 0x0000009a9430723c */ /* 0x080fe80000001830 */
[C---:B------:R-:W-:Y:S02]  /*14f40*/  FMUL.FTZ R62, R0.reuse, R62 ;  /* 0x0000003e003e7220 */ /* 0x040fe40000410000 */
[C---:B------:R-:W-:Y:S02]  /*14f50*/  FMUL.FTZ R63, R0.reuse, R63 ;  /* 0x0000003f003f7220 */ /* 0x040fe40000410000 */
[C---:B------:R-:W-:Y:S01]  /*14f60*/  HMMA.16816.F32 R52, R144.reuse, R154, R52 ;  /* 0x0000009a9034723c */ /* 0x040fe20000001834 */
[----:B------:R-:W1:Y:S03]  /*14f70*/  LDSM.16.MT88.4 R152, [R219+0x2080] ;  /* 0x00208000db98783b */ /* 0x000e660000004200 */
[C---:B------:R-:W-:Y:S02]  /*14f80*/  FMUL.FTZ R64, R7.reuse, R64 ;  /* 0x0000004007407220 */ /* 0x040fe40000410000 */
[C---:B------:R-:W-:Y:S02]  /*14f90*/  FMUL.FTZ R65, R7.reuse, R65 ;  /* 0x0000004107417220 */ /* 0x040fe40000410000 */
[C---:B------:R-:W-:Y:S04]  /*14fa0*/  FMUL.FTZ R66, R0.reuse, R66 ;  /* 0x0000004200427220 */ /* 0x040fe80000410000 */
[----:B------:R-:W-:Y:S02]  /*14fb0*/  FMUL.FTZ R67, R0, R67 ;  /* 0x0000004300437220 */ /* 0x000fe40000410000 */
        /* <DEDUP_REMOVED lines=13> */
[C---:B------:R-:W-:Y:S01]  /*15090*/  FMUL.FTZ R87, R6.reuse, R87 ;  /* 0x0000005706577220 */ /* 0x040fe20000410000 */
[-C--:B-1----:R-:W-:Y:S03]  /*150a0*/  HMMA.16816.F32 R56, R144, R152.reuse, R56 ;  /* 0x000000989038723c */ /* 0x082fe60000001838 */
[C---:B------:R-:W-:Y:S02]  /*150b0*/  FMUL.FTZ R90, R6.reuse, R90 ;  /* 0x0000005a065a7220 */ /* 0x040fe40000410000 */
[----:B------:R-:W-:Y:S02]  /*150c0*/  FMUL.FTZ R91, R6, R91 ;  /* 0x0000005b065b7220 */ /* 0x000fe40000410000 */
[C---:B------:R-:W-:Y:S01]  /*150d0*/  FMUL.FTZ R92, R7.reuse, R92 ;  /* 0x0000005c075c7220 */ /* 0x040fe20000410000 */
        /* <DEDUP_REMOVED lines=10> */
[----:B------:R-:W-:Y:S04]  /*15180*/  FMUL.FTZ R99, R0, R99 ;  /* 0x0000006300637220 */ /* 0x000fe80000410000 */
        /* <DEDUP_REMOVED lines=23> */
[C---:B------:R-:W-:Y:S02]  /*15300*/  FMUL.FTZ R130, R0.reuse, R130 ;  /* 0x0000008200827220 */ /* 0x040fe40000410000 */
[----:B------:R-:W-:Y:S02]  /*15310*/  FMUL.FTZ R131, R0, R131 ;  /* 0x0000008300837220 */ /* 0x000fe40000410000 */
[C---:B------:R-:W-:Y:S01]  /*15320*/  HMMA.16816.F32 R84, R144.reuse, R154, R84 ;  /* 0x0000009a9054723c */ /* 0x040fe20000001854 */
[----:B------:R-:W1:Y:S03]  /*15330*/  LDSM.16.MT88.4 R152, [R218+0x3880] ;  /* 0x00388000da98783b */ /* 0x000e660000004200 */
[C---:B------:R-:W-:Y:S02]  /*15340*/  FMUL.FTZ R122, R6.reuse, R122 ;  /* 0x0000007a067a7220 */ /* 0x040fe40000410000 */
[C---:B------:R-:W-:Y:S02]  /*15350*/  FMUL.FTZ R123, R6.reuse, R123 ;  /* 0x0000007b067b7220 */ /* 0x040fe40000410000 */
[C---:B------:R-:W-:Y:S04]  /*15360*/  FMUL.FTZ R134, R6.reuse, R134 ;  /* 0x0000008606867220 */ /* 0x040fe80000410000 */
[----:B------:R-:W-:Y:S02]  /*15370*/  FMUL.FTZ R135, R6, R135 ;  /* 0x0000008706877220 */ /* 0x000fe40000410000 */
[----:B------:R4:W1:Y:S01]  /*15380*/  MUFU.EX2 R6, R194 ;  /* 0x000000c200067308 */ /* 0x0008620000000800 */
[--C-:B--2---:R-:W-:Y:S01]  /*15390*/  FFMA.FTZ R136, R193, c[0x0][0x2d0], -R137.reuse ;  /* 0x0000b400c1887a23 */ /* 0x104fe20000010889 */
[----:B------:R-:W-:Y:S01]  /*153a0*/  F2FP.PACK_AB R193, R211, R213 ;  /* 0x000000d5d3c1723e */ /* 0x000fe200000000ff */
[--C-:B------:R-:W-:Y:S07]  /*153b0*/  FFMA.FTZ R3, R235, c[0x0][0x2d0], -R137.reuse ;  /* 0x0000b400eb037a23 */ /* 0x100fee0000010889 */
[----:B------:R2:W-:Y:S01]  /*153c0*/  MUFU.EX2 R235, R3 ;  /* 0x0000000300eb7308 */ /* 0x0005e20000000800 */
[----:B----4-:R-:W-:Y:S01]  /*153d0*/  F2FP.PACK_AB R194, R214, R230 ;  /* 0x000000e6d6c2723e */ /* 0x010fe200000000ff */
[-C--:B-1----:R-:W-:Y:S03]  /*153e0*/  HMMA.16816.F32 R88, R144, R152.reuse, R88 ;  /* 0x000000989058723c */ /* 0x082fe60000001858 */
[--C-:B--2---:R-:W-:Y:S05]  /*153f0*/  FFMA.FTZ R3, R236, c[0x0][0x2d0], -R137.reuse ;  /* 0x0000b400ec037a23 */ /* 0x104fea0000010889 */
[C---:B------:R-:W-:Y:S01]  /*15400*/  HMMA.16816.F32 R92, R148.reuse, R152, R92 ;  /* 0x00000098945c723c */ /* 0x040fe2000000185c */
[----:B------:R1:W-:Y:S03]  /*15410*/  MUFU.EX2 R215, R3 ;  /* 0x0000000300d77308 */ /* 0x0003e60000000800 */
[----:B------:R-:W-:Y:S01]  /*15420*/  MOV R236, R6 ;  /* 0x0000000600ec7202 */ /* 0x000fe20000000f00 */
[----:B------:R-:W-:Y:S03]  /*15430*/  FFMA.FTZ R6, R200, c[0x0][0x2d0], -R137 ;  /* 0x0000b400c8067a23 */ /* 0x000fe60000010889 */
[-C--:B------:R-:W-:Y:S04]  /*15440*/  HMMA.16816.F32 R96, R148, R154.reuse, R96 ;  /* 0x0000009a9460723c */ /* 0x080fe80000001860 */
[----:B---3--:R-:W-:Y:S01]  /*15450*/  FFMA.FTZ R7, R7, R169, R245 ;  /* 0x000000a907077223 */ /* 0x008fe200000100f5 */
[----:B------:R-:W-:Y:S01]  /*15460*/  MOV R245, R163 ;  /* 0x000000a300f57202 */ /* 0x000fe20000000f00 */
[----:B------:R-:W-:Y:S01]  /*15470*/  MUFU.EX2 R205, R6 ;  /* 0x0000000600cd7308 */ /* 0x000fe20000000800 */
[----:B------:R-:W-:Y:S01]  /*15480*/  MOV R169, R161 ;  /* 0x000000a100a97202 */ /* 0x000fe20000000f00 */
[C---:B------:R-:W-:Y:S01]  /*15490*/  HMMA.16816.F32 R100, R144.reuse, R154, R100 ;  /* 0x0000009a9064723c */ /* 0x040fe20000001864 */
[----:B------:R-:W2:Y:S03]  /*154a0*/  LDSM.16.MT88.4 R152, [R220+0x3880] ;  /* 0x00388000dc98783b */ /* 0x000ea60000004200 */
[--C-:B-1----:R-:W-:Y:S01]  /*154b0*/  FFMA.FTZ R3, R234, c[0x0][0x2d0], -R137.reuse ;  /* 0x0000b400ea037a23 */ /* 0x102fe20000010889 */
[----:B------:R-:W-:Y:S01]  /*154c0*/  MOV R234, R4 ;  /* 0x0000000400ea7202 */ /* 0x000fe20000000f00 */
[--C-:B------:R-:W-:Y:S03]  /*154d0*/  FFMA.FTZ R4, R201, c[0x0][0x2d0], -R137.reuse ;  /* 0x0000b400c9047a23 */ /* 0x100fe60000010889 */
[----:B------:R-:W-:Y:S03]  /*154e0*/  LDSM.16.MT88.4 R200, [R220+0x3080] ;  /* 0x00308000dcc8783b */ /* 0x000fe60000004200 */
[----:B-----5:R-:W-:Y:S01]  /*154f0*/  FFMA.FTZ R0, R0, R162, R244 ;  /* 0x000000a200007223 */ /* 0x020fe200000100f4 */
[----:B------:R-:W-:Y:S01]  /*15500*/  MOV R244, R159 ;  /* 0x0000009f00f47202 */ /* 0x000fe20000000f00 */
[----:B------:R1:W-:Y:S03]  /*15510*/  MUFU.EX2 R232, R3 ;  /* 0x0000000300e87308 */ /* 0x0003e60000000800 */
[----:B------:R-:W-:Y:S07]  /*15520*/  LDSM.16.MT88.4 R160, [R220+0x2880] ;  /* 0x00288000dca0783b */ /* 0x000fee0000004200 */
[----:B------:R-:W3:Y:S01]  /*15530*/  MUFU.EX2 R204, R4 ;  /* 0x0000000400cc7308 */ /* 0x000ee20000000800 */
[-C--:B--2---:R-:W-:Y:S03]  /*15540*/  HMMA.16816.F32 R104, R144, R152.reuse, R104 ;  /* 0x000000989068723c */ /* 0x084fe60000001868 */
[--C-:B-1----:R-:W-:Y:S02]  /*15550*/  FFMA.FTZ R3, R233, c[0x0][0x2d0], -R137.reuse ;  /* 0x0000b400e9037a23 */ /* 0x102fe40000010889 */
[----:B------:R-:W-:Y:S01]  /*15560*/  FFMA.FTZ R137, R192, c[0x0][0x2d0], -R137 ;  /* 0x0000b400c0897a23 */ /* 0x000fe20000010889 */
[----:B------:R-:W-:Y:S03]  /*15570*/  F2FP.PACK_AB R192, R242, R243 ;  /* 0x000000f3f2c0723e */ /* 0x000fe600000000ff */
[----:B------:R1:W-:Y:S01]  /*15580*/  MUFU.EX2 R233, R3 ;  /* 0x0000000300e97308 */ /* 0x0003e20000000800 */
[C---:B------:R-:W-:Y:S04]  /*15590*/  HMMA.16816.F32 R108, R148.reuse, R152, R108 ;  /* 0x00000098946c723c */ /* 0x040fe8000000186c */
[----:B---3--:R-:W-:Y:S04]  /*155a0*/  F2FP.PACK_AB R197, R205, R204 ;  /* 0x000000cccdc5723e */ /* 0x008fe800000000ff */
[-C--:B------:R-:W-:Y:S01]  /*155b0*/  HMMA.16816.F32 R112, R148, R154.reuse, R112 ;  /* 0x0000009a9470723c */ /* 0x080fe20000001870 */
[----:B------:R-:W-:Y:S07]  /*155c0*/  MUFU.EX2 R137, R137 ;  /* 0x0000008900897308 */ /* 0x000fee0000000800 */
[C---:B------:R-:W-:Y:S01]  /*155d0*/  HMMA.16816.F32 R116, R144.reuse, R154, R116 ;  /* 0x0000009a9074723c */ /* 0x040fe20000001874 */
[----:B------:R-:W2:Y:S03]  /*155e0*/  LDSM.16.MT88.4 R152, [R219+0x3880] ;  /* 0x00388000db98783b */ /* 0x000ea60000004200 */
[----:B-1----:R-:W-:Y:S01]  /*155f0*/  FADD.FTZ R3, R248, R142 ;  /* 0x0000008ef8037221 */ /* 0x002fe20000010000 */
[----:B------:R-:W-:Y:S01]  /*15600*/  MOV R248, R158 ;  /* 0x0000009e00f87202 */ /* 0x000fe20000000f00 */
[----:B------:R-:W-:Y:S03]  /*15610*/  FADD.FTZ R142, R247, R138 ;  /* 0x0000008af78e7221 */ /* 0x000fe60000010000 */
[----:B------:R-:W-:Y:S03]  /*15620*/  LDSM.16.MT88.4 R156, [R218+0x2880] ;  /* 0x00288000da9c783b */ /* 0x000fe60000004200 */
[----:B------:R-:W-:Y:S01]  /*15630*/  MOV R247, R143 ;  /* 0x0000008f00f77202 */ /* 0x000fe20000000f00 */
[----:B------:R-:W-:Y:S01]  /*15640*/  FADD.FTZ R138, R246, R7 ;  /* 0x00000007f68a7221 */ /* 0x000fe20000010000 */
[----:B------:R-:W-:Y:S01]  /*15650*/  MOV R246, R167 ;  /* 0x000000a700f67202 */ /* 0x000fe20000000f00 */
[----:B------:R1:W3:Y:S01]  /*15660*/  MUFU.EX2 R143, R136 ;  /* 0x00000088008f7308 */ /* 0x0002e20000000800 */
[----:B------:R-:W-:Y:S01]  /*15670*/  FADD.FTZ R7, R231, R0 ;  /* 0x00000000e7077221 */ /* 0x000fe20000010000 */
[----:B------:R-:W-:Y:S01]  /*15680*/  MOV R231, R166 ;  /* 0x000000a600e77202 */ /* 0x000fe20000000f00 */
[----:B------:R-:W-:Y:S02]  /*15690*/  FADD.FTZ R6, R172, R138 ;  /* 0x0000008aac067221 */ /* 0x000fe40000010000 */
[----:B------:R-:W-:Y:S02]  /*156a0*/  FADD.FTZ R4, R171, R7 ;  /* 0x00000007ab047221 */ /* 0x000fe40000010000 */
[----:B------:R-:W-:Y:S02]  /*156b0*/  FADD.FTZ R7, R168, R6 ;  /* 0x00000006a8077221 */ /* 0x000fe40000010000 */
[----:B------:R-:W-:Y:S02]  /*156c0*/  FADD.FTZ R0, R249, R3 ;  /* 0x00000003f9007221 */ /* 0x000fe40000010000 */
[----:B------:R-:W-:Y:S02]  /*156d0*/  FADD.FTZ R3, R173, R142 ;  /* 0x0000008ead037221 */ /* 0x000fe40000010000 */
[----:B------:R-:W-:Y:S04]  /*156e0*/  FADD.FTZ R0, R170, R0 ;  /* 0x00000000aa007221 */ /* 0x000fe80000010000 */
[----:B------:R-:W-:Y:S04]  /*156f0*/  FADD.FTZ R0, R164, R0 ;  /* 0x00000000a4007221 */ /* 0x000fe80000010000 */
[----:B------:R-:W-:Y:S02]  /*15700*/  FADD.FTZ R0, R231, R0 ;  /* 0x00000000e7007221 */ /* 0x000fe40000010000 */
[----:B-1----:R-:W-:Y:S01]  /*15710*/  FADD.FTZ R136, R169, R3 ;  /* 0x00000003a9887221 */ /* 0x002fe20000010000 */
[----:B---3--:R-:W-:Y:S01]  /*15720*/  F2FP.PACK_AB R199, R137, R143 ;  /* 0x0000008f89c7723e */ /* 0x008fe200000000ff */
[-C--:B--2---:R-:W-:Y:S03]  /*15730*/  HMMA.16816.F32 R120, R144, R152.reuse, R120 ;  /* 0x000000989078723c */ /* 0x084fe60000001878 */
[----:B------:R-:W-:Y:S02]  /*15740*/  FADD.FTZ R3, R165, R4 ;  /* 0x00000004a5037221 */ /* 0x000fe40000010000 */
[----:B------:R-:W-:Y:S01]  /*15750*/  FADD.FTZ R6, R252, R136 ;  /* 0x00000088fc067221 */ /* 0x000fe20000010000 */
[----:B------:R-:W-:Y:S01]  /*15760*/  MOV R136, R141 ;  /* 0x0000008d00887202 */ /* 0x000fe20000000f00 */
[----:B------:R-:W-:Y:S01]  /*15770*/  FADD.FTZ R4, R251, R7 ;  /* 0x00000007fb047221 */ /* 0x000fe20000010000 */
[C---:B------:R-:W-:Y:S04]  /*15780*/  HMMA.16816.F32 R124, R148.reuse, R152, R124 ;  /* 0x00000098947c723c */ /* 0x040fe8000000187c */
[----:B------:R-:W-:Y:S03]  /*15790*/  FADD.FTZ R3, R235, R3 ;  /* 0x00000003eb037221 */ /* 0x000fe60000010000 */
[----:B------:R-:W-:Y:S01]  /*157a0*/  F2FP.PACK_AB R152, R247, R251 ;  /* 0x000000fbf798723e */ /* 0x000fe200000000ff */
[-C--:B------:R-:W-:Y:S01]  /*157b0*/  HMMA.16816.F32 R128, R148, R154.reuse, R128 ;  /* 0x0000009a9480723c */ /* 0x080fe20000001880 */
[----:B------:R-:W1:Y:S03]  /*157c0*/  LDSM.16.MT88.4 R148, [R217+0x2880] ;  /* 0x00288000d994783b */ /* 0x000e660000004200 */
[C---:B------:R-:W-:Y:S01]  /*157d0*/  F2FP.PACK_AB R153, R215.reuse, R235 ;  /* 0x000000ebd799723e */ /* 0x040fe200000000ff */
[----:B------:R-:W-:Y:S03]  /*157e0*/  FADD.FTZ R7, R215, R3 ;  /* 0x00000003d7077221 */ /* 0x000fe60000010000 */
[----:B------:R-:W-:Y:S07]  /*157f0*/  HMMA.16816.F32 R132, R144, R154, R132 ;  /* 0x0000009a9084723c */ /* 0x000fee0000001884 */
[----:B------:R-:W-:Y:S02]  /*15800*/  F2FP.PACK_AB R144, R166, R164 ;  /* 0x000000a4a690723e */ /* 0x000fe400000000ff */
[----:B------:R-:W-:Y:S03]  /*15810*/  F2FP.PACK_AB R145, R167, R252 ;  /* 0x000000fca791723e */ /* 0x000fe600000000ff */
[----:B------:R-:W-:Y:S02]  /*15820*/  F2FP.PACK_AB R146, R234, R248 ;  /* 0x000000f8ea92723e */ /* 0x000fe400000000ff */
[----:B------:R-:W-:Y:S02]  /*15830*/  F2FP.PACK_AB R147, R236, R244 ;  /* 0x000000f4ec93723e */ /* 0x000fe400000000ff */
[----:B------:R-:W-:Y:S02]  /*15840*/  F2FP.PACK_AB R154, R250, R245 ;  /* 0x000000f5fa9a723e */ /* 0x000fe400000000ff */
[C---:B------:R-:W-:Y:S03]  /*15850*/  F2FP.PACK_AB R155, R233.reuse, R232 ;  /* 0x000000e8e99b723e */ /* 0x040fe600000000ff */
        /* <DEDUP_REMOVED lines=37> */
[----:B------:R-:W-:Y:S08]  /*15ab0*/  HMMA.16816.F32 R132, R144, R158, R132 ;  /* 0x0000009e9084723c */ /* 0x000ff00000001884 */
[-C--:B-1----:R-:W-:Y:S01]  /*15ac0*/  HMMA.16816.F32 R164, R192, R148.reuse, R8 ;  /* 0x00000094c0a4723c */ /* 0x082fe20000001808 */
[----:B------:R-:W1:Y:S07]  /*15ad0*/  LDSM.16.MT88.4 R8, [R219+0x3080] ;  /* 0x00308000db08783b */ /* 0x000e6e0000004200 */
[C---:B------:R-:W-:Y:S01]  /*15ae0*/  HMMA.16816.F32 R168, R196.reuse, R148, R12 ;  /* 0x00000094c4a8723c */ /* 0x040fe2000000180c */
[----:B------:R-:W2:Y:S07]  /*15af0*/  LDSM.16.MT88.4 R12, [R217+0x4880] ;  /* 0x00488000d90c783b */ /* 0x000eae0000004200 */
[-C--:B------:R-:W-:Y:S01]  /*15b00*/  HMMA.16816.F32 R172, R196, R150.reuse, R16 ;  /* 0x00000096c4ac723c */ /* 0x080fe20000001810 */
[----:B------:R-:W3:Y:S07]  /*15b10*/  LDSM.16.MT88.4 R16, [R218+0x4880] ;  /* 0x00488000da10783b */ /* 0x000eee0000004200 */
[C---:B------:R-:W-:Y:S01]  /*15b20*/  HMMA.16816.F32 R156, R192.reuse, R150, R20 ;  /* 0x00000096c09c723c */ /* 0x040fe20000001814 */
[----:B------:R-:W4:Y:S07]  /*15b30*/  LDSM.16.MT88.4 R20, [R220+0x4880] ;  /* 0x00488000dc14783b */ /* 0x000f2e0000004200 */
[-C--:B------:R-:W-:Y:S01]  /*15b40*/  HMMA.16816.F32 R160, R192, R184.reuse, R24 ;  /* 0x000000b8c0a0723c */ /* 0x080fe20000001818 */
[----:B------:R-:W2:Y:S07]  /*15b50*/  LDSM.16.MT88.4 R24, [R219+0x4880] ;  /* 0x00488000db18783b */ /* 0x000eae0000004200 */
        /* <DEDUP_REMOVED lines=8> */
[C---:B------:R-:W-:Y:S07]  /*15be0*/  HMMA.16816.F32 R60, R196.reuse, R8, R60 ;  /* 0x00000008c43c723c */ /* 0x040fee000000183c */
[----:B------:R-:W-:Y:S01]  /*15bf0*/  FADD.FTZ R9, R246, R6 ;  /* 0x00000006f6097221 */ /* 0x000fe20000010000 */
[-C--:B------:R-:W-:Y:S04]  /*15c00*/  HMMA.16816.F32 R64, R196, R10.reuse, R64 ;  /* 0x0000000ac440723c */ /* 0x080fe80000001840 */
[----:B------:R-:W-:Y:S02]  /*15c10*/  FADD.FTZ R6, R248, R0 ;  /* 0x00000000f8067221 */ /* 0x000fe40000010000 */
[----:B------:R-:W-:Y:S02]  /*15c20*/  FADD.FTZ R0, R232, R7 ;  /* 0x00000007e8007221 */ /* 0x000fe40000010000 */
[C---:B------:R-:W-:Y:S01]  /*15c30*/  HMMA.16816.F32 R68, R192.reuse, R10, R68 ;  /* 0x0000000ac044723c */ /* 0x040fe20000001844 */
[----:B------:R-:W5:Y:S03]  /*15c40*/  LDL R10, [R1+0x9c] ;  /* 0x00009c00010a7983 */ /* 0x000f660000100800 */
[----:B------:R-:W-:Y:S02]  /*15c50*/  FADD.FTZ R7, R233, R0 ;  /* 0x00000000e9077221 */ /* 0x000fe40000010000 */
[----:B------:R-:W-:Y:S02]  /*15c60*/  FADD.FTZ R8, R247, R4 ;  /* 0x00000004f7087221 */ /* 0x000fe40000010000 */
[-C--:B--2---:R-:W-:Y:S04]  /*15c70*/  HMMA.16816.F32 R72, R192, R12.reuse, R72 ;  /* 0x0000000cc048723c */ /* 0x084fe80000001848 */
        /* <DEDUP_REMOVED lines=15> */
[----:B------:R-:W-:Y:S01]  /*15d70*/  FADD.FTZ R6, R230, R6 ;  /* 0x00000006e6067221 */ /* 0x000fe20000010000 */
[----:B------:R-:W-:Y:S01]  /*15d80*/  IADD3 R230, R237, -0x1, RZ ;  /* 0xffffffffede67810 */ /* 0x000fe20007ffe0ff */
        /* <DEDUP_REMOVED lines=8> */
[-C--:B----4-:R-:W-:Y:S01]  /*15e10*/  HMMA.16816.F32 R104, R192, R20.reuse, R104 ;  /* 0x00000014c068723c */ /* 0x090fe20000001868 */
[----:B------:R-:W-:Y:S03]  /*15e20*/  STL [R1+0x94], R4 ;  /* 0x0000940401007387 */ /* 0x000fe60000100800 */
[----:B------:R-:W-:Y:S02]  /*15e30*/  FADD.FTZ R3, R208, R3 ;  /* 0x00000003d0037221 */ /* 0x000fe40000010000 */
[----:B------:R-:W-:Y:S01]  /*15e40*/  FADD.FTZ R0, R205, R7 ;  /* 0x00000007cd007221 */ /* 0x000fe20000010000 */
[----:B------:R-:W-:Y:S01]  /*15e50*/  MOV R7, R2 ;  /* 0x0000000200077202 */ /* 0x000fe20000000f00 */
[C---:B------:R-:W-:Y:S04]  /*15e60*/  HMMA.16816.F32 R108, R196.reuse, R20, R108 ;  /* 0x00000014c46c723c */ /* 0x040fe8000000186c */
[----:B------:R-:W-:Y:S02]  /*15e70*/  FADD.FTZ R3, R212, R3 ;  /* 0x00000003d4037221 */ /* 0x000fe40000010000 */
[----:B------:R-:W-:Y:S02]  /*15e80*/  FADD.FTZ R0, R143, R0 ;  /* 0x000000008f007221 */ /* 0x000fe40000010000 */
[-C--:B------:R-:W-:Y:S01]  /*15e90*/  HMMA.16816.F32 R112, R196, R22.reuse, R112 ;  /* 0x00000016c470723c */ /* 0x080fe20000001870 */
[----:B------:R-:W-:Y:S03]  /*15ea0*/  STL [R1+0xac], R3 ;  /* 0x0000ac0301007387 */ /* 0x000fe60000100800 */
[----:B------:R-:W-:Y:S01]  /*15eb0*/  FADD.FTZ R0, R137, R0 ;  /* 0x0000000089007221 */ /* 0x000fe20000010000 */
[----:B-1----:R-:W-:Y:S02]  /*15ec0*/  MOV R6, R140 ;  /* 0x0000008c00067202 */ /* 0x002fe40000000f00 */
[----:B------:R-:W-:Y:S01]  /*15ed0*/  MOV R137, R2 ;  /* 0x0000000200897202 */ /* 0x000fe20000000f00 */
[C---:B------:R-:W-:Y:S01]  /*15ee0*/  HMMA.16816.F32 R116, R192.reuse, R22, R116 ;  /* 0x00000016c074723c */ /* 0x040fe20000001874 */
[----:B------:R1:W-:Y:S07]  /*15ef0*/  STL [R1+0xa8], R0 ;  /* 0x0000a80001007387 */ /* 0x0003ee0000100800 */
[-C--:B------:R-:W-:Y:S08]  /*15f00*/  HMMA.16816.F32 R120, R192, R24.reuse, R120 ;  /* 0x00000018c078723c */ /* 0x080ff00000001878 */
[C---:B------:R-:W-:Y:S08]  /*15f10*/  HMMA.16816.F32 R124, R196.reuse, R24, R124 ;  /* 0x00000018c47c723c */ /* 0x040ff0000000187c */
[-C--:B------:R-:W-:Y:S04]  /*15f20*/  HMMA.16816.F32 R128, R196, R26.reuse, R128 ;  /* 0x0000001ac480723c */ /* 0x080fe80000001880 */
[----:B-1----:R-:W-:Y:S04]  /*15f30*/  MOV R0, R139 ;  /* 0x0000008b00007202 */ /* 0x002fe80000000f00 */
[----:B------:R-:W-:Y:S04]  /*15f40*/  HMMA.16816.F32 R132, R192, R26, R132 ;  /* 0x0000001ac084723c */ /* 0x000fe80000001884 */
[----:B-----5:R-:W-:Y:S02]  /*15f50*/  ISETP.GT.AND P0, PT, R237, R10, PT ;  /* 0x0000000aed00720c */ /* 0x020fe40003f04270 */
[----:B------:R-:W-:Y:S11]  /*15f60*/  MOV R237, R230 ;  /* 0x000000e600ed7202 */ /* 0x000ff60000000f00 */
[----:B------:R-:W-:-:S05]  /*15f70*/  @P0 BRA `(.L_x_1347) ;  /* 0xffffc60000000947 */ /* 0x000fca000383ffff */
.L_x_1336:
[----:B------:R-:W2:Y:S02]  /*15f80*/  LDL R2, [R1+0xb4] ;  /* 0x0000b40001027983 */ /* 0x000ea40000100800 */
[----:B--2---:R-:W-:-:S13]  /*15f90*/  ISETP.GE.AND P0, PT, R230, R2, PT ;  /* 0x00000002e600720c */ /* 0x004fda0003f06270 */
[----:B------:R-:W-:Y:S05]  /*15fa0*/  @!P0 BRA `(.L_x_1348) ;  /* 0x0000512000008947 */ /* 0x000fea0003800000 */
[----:B------:R-:W2:Y:S01]  /*15fb0*/  LDL R2, [R1+0xa4] ;  /* 0x0000a40001027983 */ /* 0x000ea20000100800 */
[----:B------:R-:W-:Y:S01]  /*15fc0*/  LOP3.LUT R229, R229, 0xffffffbf, RZ, 0xc0, !PT ;  /* 0xffffffbfe5e57812 */ /* 0x000fe200078ec0ff */
[----:B------:R-:W-:Y:S01]  /*15fd0*/  IMAD.MOV.U32 R136, RZ, RZ, R140 ;  /* 0x000000ffff887224 */ /* 0x000fe200078e008c */
[----:B------:R-:W-:Y:S01]  /*15fe0*/  MOV R138, R7 ;  /* 0x00000007008a7202 */ /* 0x000fe20000000f00 */
[----:B------:R-:W-:Y:S02]  /*15ff0*/  IMAD.MOV.U32 R6, RZ, RZ, R139 ;  /* 0x000000ffff067224 */ /* 0x000fe400078e008b */
[----:B------:R-:W-:Y:S01]  /*16000*/  IMAD.MOV.U32 R137, RZ, RZ, R141 ;  /* 0x000000ffff897224 */ /* 0x000fe200078e008d */
[----:B--2---:R-:W-:-:S13]  /*16010*/  ISETP.GE.AND P0, PT, R2, c[0x0][0x1d4], PT ;  /* 0x0000750002007a0c */ /* 0x004fda0003f06270 */
[----:B------:R-:W-:Y:S02]  /*16020*/  @P0 LOP3.LUT R229, R229, 0x40, RZ, 0xfc, !PT ;  /* 0x00000040e5e50812 */ /* 0x000fe400078efcff */
.L_x_1376:
[----:B------:R-:W2:Y:S01]  /*16030*/  LDL R4, [R1+0x7c] ;  /* 0x00007c0001047983 */ /* 0x000ea20000100800 */
[----:B------:R-:W-:Y:S04]  /*16040*/  DEPBAR.LE SB0, 0x0 ;  /* 0x000080000000791a */ /* 0x000fe80000000000 */
[----:B------:R-:W3:Y:S01]  /*16050*/  LDL R8, [R1+0x70] ;  /* 0x0000700001087983 */ /* 0x000ee20000100800 */
[----:B------:R-:W-:Y:S03]  /*16060*/  WARPSYNC 0xffffffff ;  /* 0xffffffff00007948 */ /* 0x000fe60003800000 */
[----:B------:R-:W-:Y:S06]  /*16070*/  BAR.SYNC.DEFER_BLOCKING 0x0 ;  /* 0x0000000000007b1d */ /* 0x000fec0000010000 */
[----:B------:R-:W4:Y:S04]  /*16080*/  S2R R7, SR_CTAID.Y ;  /* 0x0000000000077919 */ /* 0x000f280000002600 */
[----:B------:R-:W5:Y:S04]  /*16090*/  S2R R9, SR_CTAID.Y ;  /* 0x0000000000097919 */ /* 0x000f680000002600 */
[----:B------:R1:W1:Y:S04]  /*160a0*/  LDSM.16.M88.4 R52, [R224+0x8080] ;  /* 0x00808000e034783b */ /* 0x0002680000000200 */
[----:B------:R1:W1:Y:S04]  /*160b0*/  LDSM.16.M88.4 R48, [R224+0xa080] ;  /* 0x00a08000e030783b */ /* 0x0002680000000200 */
[----:B------:R1:W1:Y:S04]  /*160c0*/  LDSM.16.M88.4 R20, [R216+0x5080] ;  /* 0x00508000d814783b */ /* 0x0002680000000200 */
[----:B------:R1:W1:Y:S04]  /*160d0*/  LDSM.16.M88.4 R36, [R216+0x5880] ;  /* 0x00588000d824783b */ /* 0x0002680000000200 */
[----:B------:R1:W1:Y:S01]  /*160e0*/  LDSM.16.M88.4 R140, [R216+0x6080] ;  /* 0x00608000d88c783b */ /* 0x0002620000000200 */
[----:B-----5:R-:W-:Y:S01]  /*160f0*/  IMAD.WIDE.U32 R10, R9, c[0x0][0x210], RZ ;  /* 0x00008400090a7a25 */ /* 0x020fe200078e00ff */
[----:B----4-:R-:W-:Y:S02]  /*16100*/  SHF.R.S32.HI R7, RZ, 0x1f, R7 ;  /* 0x0000001fff077819 */ /* 0x010fe40000011407 */
[----:B------:R4:W1:Y:S03]  /*16110*/  LDSM.16.M88.4 R192, [R226+0x8080] ;  /* 0x00808000e2c0783b */ /* 0x0008660000000200 */
[----:B------:R-:W-:Y:S01]  /*16120*/  IMAD R7, R7, c[0x0][0x210], RZ ;  /* 0x0000840007077a24 */ /* 0x000fe200078e02ff */
[----:B------:R4:W1:Y:S03]  /*16130*/  LDSM.16.M88.4 R200, [R226+0xa080] ;  /* 0x00a08000e2c8783b */ /* 0x0008660000000200 */
[----:B------:R-:W-:Y:S01]  /*16140*/  IMAD R7, R9, c[0x0][0x214], R7 ;  /* 0x0000850009077a24 */ /* 0x000fe200078e0207 */
[----:B------:R4:W1:Y:S04]  /*16150*/  LDSM.16.M88.4 R196, [R223] ;  /* 0x00000000dfc4783b */ /* 0x0008680000000200 */
[----:B------:R-:W-:Y:S01]  /*16160*/  IADD3 R7, R11, R7, RZ ;  /* 0x000000070b077210 */ /* 0x000fe20007ffe0ff */
[----:B------:R4:W1:Y:S04]  /*16170*/  LDSM.16.M88.4 R204, [R223+0x800] ;  /* 0x00080000dfcc783b */ /* 0x0008680000000200 */
[----:B------:R4:W1:Y:S02]  /*16180*/  LDSM.16.M88.4 R208, [R223+0x1000] ;  /* 0x00100000dfd0783b */ /* 0x0008640000000200 */
[----:B-12---:R-:W-:Y:S01]  /*16190*/  IMAD.WIDE.U32 R2, R4, c[0x0][0x208], RZ ;  /* 0x0000820004027a25 */ /* 0x006fe200078e00ff */
        /* <DEDUP_REMOVED lines=9> */
[C---:B------:R-:W-:Y:S02]  /*16230*/  LEA R4, P0, R0.reuse, c[0x0][0x1f8], 0x1 ;  /* 0x00007e0000047a11 */ /* 0x040fe400078008ff */
[----:B------:R-:W-:Y:S04]  /*16240*/  IADD3.X R2, R7, R3, R2, P1, !PT ;  /* 0x0000000307027210 */ /* 0x000fe80000ffe402 */
[----:B------:R-:W-:Y:S01]  /*16250*/  LEA.HI.X R0, R0, c[0x0][0x1fc], R2, 0x1, P0 ;  /* 0x00007f0000007a11 */ /* 0x000fe200000f0c02 */
[----:B------:R-:W-:-:S05]  /*16260*/  BRA.DIV ~URZ, `(.L_x_1349) ;  /* 0x0000b8a27f007947 */ /* 0x000fca000b800000 */
[----:B----4-:R1:W2:Y:S02]  /*16270*/  SHFL.IDX PT, R7, R0, RZ, 0x181f ;  /* 0x00181fff00077589 */ /* 0x0102a400000e0000 */
.L_x_1461:
[-C--:B------:R-:W-:Y:S01]  /*16280*/  HMMA.16816.F32 R8, R52, R20.reuse, RZ ;  /* 0x000000143408723c */ /* 0x080fe200000018ff */
[----:B------:R-:W3:Y:S01]  /*16290*/  LDL.64 R26, [R1+0xc0] ;  /* 0x0000c000011a7983 */ /* 0x000ee20000100a00 */
[----:B------:R-:W-:Y:S05]  /*162a0*/  BSSY B0, `(.L_x_1350) ;  /* 0x0000159000007945 */ /* 0x000fea0003800000 */
[----:B------:R-:W4:Y:S01]  /*162b0*/  LDL R30, [R1+0xa4] ;  /* 0x0000a400011e7983 */ /* 0x000f220000100800 */
[C---:B------:R-:W-:Y:S03]  /*162c0*/  HMMA.16816.F32 R12, R48.reuse, R20, RZ ;  /* 0x00000014300c723c */ /* 0x040fe600000018ff */
[----:B------:R-:W5:Y:S04]  /*162d0*/  LDL R24, [R1+0xe8] ;  /* 0x0000e80001187983 */ /* 0x000f680000100800 */
[----:B--2---:R-:W2:Y:S01]  /*162e0*/  LDL R29, [R1+0xf4] ;  /* 0x0000f400011d7983 */ /* 0x004ea20000100800 */
[-C--:B------:R-:W-:Y:S03]  /*162f0*/  HMMA.16816.F32 R16, R48, R22.reuse, RZ ;  /* 0x000000163010723c */ /* 0x080fe600000018ff */
[----:B------:R-:W2:Y:S04]  /*16300*/  LDL R25, [R1+0xf0] ;  /* 0x0000f00001197983 */ /* 0x000ea80000100800 */
[----:B------:R-:W2:Y:S01]  /*16310*/  LDL R42, [R1+0x78] ;  /* 0x00007800012a7983 */ /* 0x000ea20000100800 */
[C---:B------:R-:W-:Y:S03]  /*16320*/  HMMA.16816.F32 R20, R52.reuse, R22, RZ ;  /* 0x000000163414723c */ /* 0x040fe600000018ff */
[----:B------:R-:W1:Y:S08]  /*16330*/  SHFL.IDX PT, R3, R4, RZ, 0x181f ;  /* 0x00181fff04037589 */ /* 0x000e7000000e0000 */
[----:B------:R-:W1:Y:S08]  /*16340*/  SHFL.IDX PT, R40, R4, 0x1, 0x181f ;  /* 0x00381f0004287f89 */ /* 0x000e7000000e0000 */
[----:B------:R-:W1:Y:S08]  /*16350*/  SHFL.IDX PT, R28, R0, 0x1, 0x181f ;  /* 0x00381f00001c7f89 */ /* 0x000e7000000e0000 */
[----:B------:R-:W1:Y:S08]  /*16360*/  SHFL.IDX PT, R4, R4, 0x2, 0x181f ;  /* 0x00581f0004047f89 */ /* 0x000e7000000e0000 */
[----:B-1----:R-:W1:Y:S01]  /*16370*/  SHFL.IDX PT, R0, R0, 0x2, 0x181f ;  /* 0x00581f0000007f89 */ /* 0x002e6200000e0000 */
[C---:B---3--:R-:W-:Y:S02]  /*16380*/  SHF.L.U32 R212, R26.reuse, 0x1, RZ ;  /* 0x000000011ad47819 */ /* 0x048fe400000006ff */
[----:B------:R-:W-:Y:S02]  /*16390*/  SHF.L.U64.HI R214, R26, 0x1, R27 ;  /* 0x000000011ad67819 */ /* 0x000fe4000001021b */
[CC--:B------:R-:W-:Y:S02]  /*163a0*/  IADD3 R2, P0, R3.reuse, R212.reuse, RZ ;  /* 0x000000d403027210 */ /* 0x0c0fe40007f1e0ff */
[----:B----4-:R-:W-:Y:S02]  /*163b0*/  ISETP.GE.AND P4, PT, R30, c[0x0][0x1d4], PT ;  /* 0x000075001e007a0c */ /* 0x010fe40003f86270 */
[----:B------:R-:W-:Y:S02]  /*163c0*/  IADD3 R32, P1, R40, R212, RZ ;  /* 0x000000d428207210 */ /* 0x000fe40007f3e0ff */
[----:B-----5:R-:W-:Y:S02]  /*163d0*/  SHF.L.U32 R139, R24, 0x1, RZ ;  /* 0x00000001188b7819 */ /* 0x020fe400000006ff */
[-C--:B------:R-:W-:Y:S02]  /*163e0*/  IADD3.X R33, R28, R214.reuse, RZ, P1, !PT ;  /* 0x000000d61c217210 */ /* 0x080fe40000ffe4ff */
[----:B------:R-:W-:Y:S02]  /*163f0*/  IADD3 R34, P2, R3, R139, RZ ;  /* 0x0000008b03227210 */ /* 0x000fe40007f5e0ff */
[----:B------:R-:W-:Y:S02]  /*16400*/  IADD3.X R3, R7, R214, RZ, P0, !PT ;  /* 0x000000d607037210 */ /* 0x000fe400007fe4ff */
[----:B--2---:R-:W-:Y:S02]  /*16410*/  ISETP.GE.AND P3, PT, R29, c[0x0][0x1d4], PT ;  /* 0x000075001d007a0c */ /* 0x004fe40003f66270 */
[----:B------:R-:W-:Y:S02]  /*16420*/  SHF.L.U64.HI R213, R24, 0x1, R25 ;  /* 0x0000000118d57819 */ /* 0x000fe40000010219 */
[-C--:B------:R-:W-:Y:S01]  /*16430*/  HMMA.16816.F32 R24, R52, R36.reuse, RZ ;  /* 0x000000243418723c */ /* 0x080fe200000018ff */
[----:B------:R2:W-:Y:S01]  /*16440*/  LDGSTS.E.BYPASS.LTC128B.128 [R42], [R2.64], !P4 ;  /* 0x00000000022a7fae */ /* 0x0005e2000e101d46 */
[----:B------:R-:W-:Y:S02]  /*16450*/  IADD3.X R35, R7, R213, RZ, P2, !PT ;  /* 0x000000d507237210 */ /* 0x000fe400017fe4ff */
[----:B------:R-:W-:Y:S04]  /*16460*/  IADD3 R40, P0, R40, R139, RZ ;  /* 0x0000008b28287210 */ /* 0x000fe80007f1e0ff */
[----:B------:R-:W-:Y:S01]  /*16470*/  IADD3.X R41, R28, R213, RZ, P0, !PT ;  /* 0x000000d51c297210 */ /* 0x000fe200007fe4ff */
[----:B------:R3:W-:Y:S01]  /*16480*/  LDGSTS.E.BYPASS.LTC128B.128 [R42+0x1800], [R34.64], !P3 ;  /* 0x01800000222a7fae */ /* 0x0007e2000d901d46 */
[C---:B------:R-:W-:Y:S07]  /*16490*/  HMMA.16816.F32 R28, R48.reuse, R36, RZ ;  /* 0x00000024301c723c */ /* 0x040fee00000018ff */
[----:B------:R3:W-:Y:S08]  /*164a0*/  LDGSTS.E.BYPASS.LTC128B.128 [R42+0x800], [R32.64], !P4 ;  /* 0x00800000202a7fae */ /* 0x0007f0000e101d46 */
[----:B------:R4:W-:Y:S01]  /*164b0*/  LDGSTS.E.BYPASS.LTC128B.128 [R42+0x2000], [R40.64], !P3 ;  /* 0x02000000282a7fae */ /* 0x0009e2000d901d46 */
[----:B--2---:R-:W-:Y:S04]  /*164c0*/  IADD3 R2, P0, R4, R212, RZ ;  /* 0x000000d404027210 */ /* 0x004fe80007f1e0ff */
[----:B-1----:R-:W-:Y:S05]  /*164d0*/  IADD3.X R3, R0, R214, RZ, P0, !PT ;  /* 0x000000d600037210 */ /* 0x002fea00007fe4ff */
[----:B------:R1:W-:Y:S01]  /*164e0*/  LDGSTS.E.BYPASS.LTC128B.128 [R42+0x1000], [R2.64], !P4 ;  /* 0x01000000022a7fae */ /* 0x0003e2000e101d46 */
[-C--:B---3--:R-:W-:Y:S08]  /*164f0*/  HMMA.16816.F32 R32, R48, R38.reuse, RZ ;  /* 0x000000263020723c */ /* 0x088ff000000018ff */
[C---:B------:R-:W-:Y:S04]  /*16500*/  HMMA.16816.F32 R36, R52.reuse, R38, RZ ;  /* 0x000000263424723c */ /* 0x040fe800000018ff */
[----:B----4-:R-:W-:Y:S04]  /*16510*/  IADD3 R40, P0, R4, R139, RZ ;  /* 0x0000008b04287210 */ /* 0x010fe80007f1e0ff */
[----:B------:R-:W-:Y:S02]  /*16520*/  IADD3.X R41, R0, R213, RZ, P0, !PT ;  /* 0x000000d500297210 */ /* 0x000fe400007fe4ff */
[----:B------:R-:W2:Y:S04]  /*16530*/  LDL R0, [R1+0xb4] ;  /* 0x0000b40001007983 */ /* 0x000ea80000100800 */
[----:B------:R1:W-:Y:S08]  /*16540*/  LDGSTS.E.BYPASS.LTC128B.128 [R42+0x2800], [R40.64], !P3 ;  /* 0x02800000282a7fae */ /* 0x0003f0000d901d46 */
[----:B------:R-:W0:Y:S01]  /*16550*/  LDGDEPBAR ;  /* 0x00000000000079af */ /* 0x000e220000000000 */
[-C--:B-1----:R-:W-:Y:S08]  /*16560*/  HMMA.16816.F32 R40, R52, R140.reuse, RZ ;  /* 0x0000008c3428723c */ /* 0x082ff000000018ff */
        /* <DEDUP_REMOVED lines=37> */
[----:B------:R-:W1:Y:S07]  /*167c0*/  LDSM.16.M88.4 R204, [R221+0x1000] ;  /* 0x00100000ddcc783b */ /* 0x000e6e0000000200 */
[C---:B---3--:R-:W-:Y:S04]  /*167d0*/  HMMA.16816.F32 R12, R200.reuse, R196, R12 ;  /* 0x000000c4c80c723c */ /* 0x048fe8000000180c */
[----:B--2---:R-:W-:Y:S04]  /*167e0*/  ISETP.GT.AND P0, PT, R230, R0, PT ;  /* 0x00000000e600720c */ /* 0x004fe80003f04270 */
        /* <DEDUP_REMOVED lines=105> */
[----:B------:R1:W1:Y:S01]  /*16e80*/  MUFU.TANH R206, R20 ;  /* 0x0000001400ce7308 */ /* 0x0002620000002400 */
        /* <DEDUP_REMOVED lines=15> */
[----:B------:R-:W-:Y:S02]  /*16f80*/  FMUL.FTZ R33, R33, c[0x0][0x320] ;  /* 0x0000c80021217a20 */ /* 0x000fe40000410000 */
[----:B------:R-:W-:Y:S02]  /*16f90*/  FMUL.FTZ R34, R34, c[0x0][0x320] ;  /* 0x0000c80022227a20 */ /* 0x000fe40000410000 */
[----:B------:R-:W-:Y:S01]  /*16fa0*/  FMUL.FTZ R35, R35, c[0x0][0x320] ;  /* 0x0000c80023237a20 */ /* 0x000fe20000410000 */
[----:B------:R-:W-:Y:S01]  /*16fb0*/  HMMA.16816.F32 R52, R192, R14, R52 ;  /* 0x0000000ec034723c */ /* 0x000fe20000001834 */
[----:B------:R2:W2:Y:S03]  /*16fc0*/  MUFU.TANH R196, R27 ;  /* 0x0000001b00c47308 */ /* 0x0004a60000002400 */
[----:B-1----:R-:W-:Y:S02]  /*16fd0*/  FMUL.FTZ R20, R37, c[0x0][0x320] ;  /* 0x0000c80025147a20 */ /* 0x002fe40000410000 */
[----:B------:R-:W-:Y:S02]  /*16fe0*/  FMUL.FTZ R19, R40, c[0x0][0x320] ;  /* 0x0000c80028137a20 */ /* 0x000fe40000410000 */
[----:B------:R-:W-:Y:S03]  /*16ff0*/  FMUL.FTZ R18, R41, c[0x0][0x320] ;  /* 0x0000c80029127a20 */ /* 0x000fe60000410000 */
[----:B------:R1:W1:Y:S01]  /*17000*/  MUFU.TANH R207, R28 ;  /* 0x0000001c00cf7308 */ /* 0x0002620000002400 */
[----:B------:R-:W-:Y:S02]  /*17010*/  FMUL.FTZ R24, R24, c[0x0][0x320] ;  /* 0x0000c80018187a20 */ /* 0x000fe40000410000 */
[----:B-----5:R-:W-:Y:S02]  /*17020*/  FMUL.FTZ R26, R43, c[0x0][0x320] ;  /* 0x0000c8002b1a7a20 */ /* 0x020fe40000410000 */
[----:B------:R-:W-:Y:S02]  /*17030*/  FMUL.FTZ R25, R48, c[0x0][0x320] ;  /* 0x0000c80030197a20 */ /* 0x000fe40000410000 */
[----:B------:R-:W-:Y:S03]  /*17040*/  FMUL.FTZ R22, R49, c[0x0][0x320] ;  /* 0x0000c80031167a20 */ /* 0x000fe60000410000 */
[----:B------:R5:W3:Y:S03]  /*17050*/  MUFU.TANH R205, R29 ;  /* 0x0000001d00cd7308 */ /* 0x000ae60000002400 */
[----:B------:R-:W-:Y:S02]  /*17060*/  FMUL.FTZ R15, R52, c[0x0][0x320] ;  /* 0x0000c800340f7a20 */ /* 0x000fe40000410000 */
[----:B--2---:R-:W-:Y:S02]  /*17070*/  FMUL.FTZ R27, R36, c[0x0][0x320] ;  /* 0x0000c800241b7a20 */ /* 0x004fe40000410000 */
[----:B------:R-:W-:Y:S02]  /*17080*/  FMUL.FTZ R36, R46, c[0x0][0x320] ;  /* 0x0000c8002e247a20 */ /* 0x000fe40000410000 */
[----:B------:R-:W-:Y:S01]  /*17090*/  FMUL.FTZ R14, R53, c[0x0][0x320] ;  /* 0x0000c800350e7a20 */ /* 0x000fe20000410000 */
[----:B------:R2:W2:Y:S01]  /*170a0*/  MUFU.TANH R211, R30 ;  /* 0x0000001e00d37308 */ /* 0x0004a20000002400 */
[----:B------:R-:W-:Y:S02]  /*170b0*/  FMUL.FTZ R17, R54, c[0x0][0x320] ;  /* 0x0000c80036117a20 */ /* 0x000fe40000410000 */
[----:B------:R-:W-:Y:S02]  /*170c0*/  FMUL.FTZ R16, R55, c[0x0][0x320] ;  /* 0x0000c80037107a20 */ /* 0x000fe40000410000 */
[----:B-1----:R-:W-:Y:S05]  /*170d0*/  FMUL.FTZ R28, R42, c[0x0][0x320] ;  /* 0x0000c8002a1c7a20 */ /* 0x002fea0000410000 */
[----:B------:R1:W1:Y:S01]  /*170e0*/  MUFU.TANH R210, R31 ;  /* 0x0000001f00d27308 */ /* 0x0002620000002400 */
[----:B-----5:R-:W-:Y:S09]  /*170f0*/  FMUL.FTZ R29, R45, c[0x0][0x320] ;  /* 0x0000c8002d1d7a20 */ /* 0x020ff20000410000 */
[----:B------:R5:W3:Y:S01]  /*17100*/  MUFU.TANH R143, R32 ;  /* 0x00000020008f7308 */ /* 0x000ae20000002400 */
[----:B--2---:R-:W-:Y:S09]  /*17110*/  FMUL.FTZ R30, R44, c[0x0][0x320] ;  /* 0x0000c8002c1e7a20 */ /* 0x004ff20000410000 */
[----:B------:R2:W2:Y:S01]  /*17120*/  MUFU.TANH R140, R33 ;  /* 0x00000021008c7308 */ /* 0x0004a20000002400 */
[----:B-1----:R-:W-:Y:S09]  /*17130*/  FMUL.FTZ R31, R39, c[0x0][0x320] ;  /* 0x0000c800271f7a20 */ /* 0x002ff20000410000 */
        /* <DEDUP_REMOVED lines=44> */
[C---:B----4-:R-:W-:Y:S02]  /*17400*/  @!P1 IADD3 R3, P0, R0.reuse, R238, RZ ;  /* 0x000000ee00039210 */ /* 0x050fe40007f1e0ff */
[----:B------:R-:W2:Y:S02]  /*17410*/  S2R R238, SR_CTAID.Y ;  /* 0x0000000000ee7919 */ /* 0x000ea40000002600 */
[----:B-----5:R-:W-:Y:S01]  /*17420*/  @!P1 LEA.HI.X.SX32 R4, R0, R4, 0x1, P0 ;  /* 0x0000000400049211 */ /* 0x020fe200000f0eff */
[----:B------:R-:W-:Y:S01]  /*17430*/  IMAD.MOV R0, RZ, RZ, -R0 ;  /* 0x000000ffff007224 */ /* 0x000fe200078e0a00 */
[C---:B------:R-:W-:Y:S03]  /*17440*/  @!P1 LEA R8, P0, R3.reuse, c[0x0][0x2a0], 0x2 ;  /* 0x0000a80003089a11 */ /* 0x040fe600078010ff */
[----:B------:R-:W-:Y:S01]  /*17450*/  IMAD R7, R0, c[0x0][0x2b8], R2 ;  /* 0x0000ae0000077a24 */ /* 0x000fe200078e0202 */
[----:B------:R-:W-:Y:S03]  /*17460*/  @!P1 LEA.HI.X R9, R3, c[0x0][0x2a4], R4, 0x2, P0 ;  /* 0x0000a90003099a11 */ /* 0x000fe600000f1404 */
[C---:B------:R-:W-:Y:S01]  /*17470*/  IMAD.WIDE.U32 R2, R7.reuse, c[0x0][0x1e0], RZ ;  /* 0x0000780007027a25 */ /* 0x040fe200078e00ff */
[----:B------:R2:W-:Y:S01]  /*17480*/  STL [R1+0x7c], R7 ;  /* 0x00007c0701007387 */ /* 0x0005e20000100800 */
[----:B------:R-:W-:Y:S03]  /*17490*/  SHF.R.S32.HI R0, RZ, 0x1f, R7 ;  /* 0x0000001fff007819 */ /* 0x000fe60000011407 */
[----:B------:R-:W3:Y:S02]  /*174a0*/  @!P1 LDG.E R10, [R8.64] ;  /* 0x00000006080a9981 */ /* 0x000ee4000c1e1900 */
[----:B------:R-:W-:Y:S04]  /*174b0*/  IMAD R0, R0, c[0x0][0x1e0], RZ ;  /* 0x0000780000007a24 */ /* 0x000fe800078e02ff */
[----:B------:R-:W-:Y:S05]  /*174c0*/  IMAD R0, R7, c[0x0][0x1e4], R0 ;  /* 0x0000790007007a24 */ /* 0x000fea00078e0200 */
[----:B------:R-:W-:Y:S02]  /*174d0*/  IADD3 R3, R3, R0, RZ ;  /* 0x0000000003037210 */ /* 0x000fe40007ffe0ff */
[----:B--2---:R-:W-:Y:S01]  /*174e0*/  SHF.R.S32.HI R7, RZ, 0x1f, R238 ;  /* 0x0000001fff077819 */ /* 0x004fe200000114ee */
[----:B-1----:R-:W-:Y:S04]  /*174f0*/  IMAD.WIDE.U32 R238, R231, c[0x0][0x1e8], RZ ;  /* 0x00007a00e7ee7a25 */ /* 0x002fe800078e00ff */
        /* <DEDUP_REMOVED lines=9> */
[C---:B------:R-:W-:Y:S04]  /*17590*/  LEA R4, P0, R0.reuse, c[0x0][0x1c8], 0x1 ;  /* 0x0000720000047a11 */ /* 0x040fe800078008ff */
[----:B------:R-:W-:Y:S04]  /*175a0*/  IADD3.X R2, R7, R3, R2, P1, !PT ;  /* 0x0000000307027210 */ /* 0x000fe80000ffe402 */
[----:B------:R-:W-:Y:S01]  /*175b0*/  LEA.HI.X R0, R0, c[0x0][0x1cc], R2, 0x1, P0 ;  /* 0x0000730000007a11 */ /* 0x000fe200000f0c02 */
[----:B------:R-:W-:-:S05]  /*175c0*/  BRA.DIV ~URZ, `(.L_x_1352) ;  /* 0x0000a5c27f007947 */ /* 0x000fca000b800000 */
[----:B------:R2:W3:Y:S02]  /*175d0*/  SHFL.IDX PT, R7, R0, RZ, 0x181f ;  /* 0x00181fff00077589 */ /* 0x0004e400000e0000 */
.L_x_1462:
[----:B------:R-:W-:-:S05]  /*175e0*/  BRA.DIV ~URZ, `(.L_x_1353) ;  /* 0x0000a6227f007947 */ /* 0x000fca000b800000 */
[----:B------:R-:W4:Y:S04]  /*175f0*/  LDL R24, [R1+0xa4] ;  /* 0x0000a40001187983 */ /* 0x000f280000100800 */
[----:B------:R-:W5:Y:S04]  /*17600*/  LDL R23, [R1+0xf4] ;  /* 0x0000f40001177983 */ /* 0x000f680000100800 */
[----:B--2---:R-:W2:Y:S04]  /*17610*/  LDL R21, [R1+0x74] ;  /* 0x0000740001157983 */ /* 0x004ea80000100800 */
[----:B------:R-:W1:Y:S04]  /*17620*/  SHFL.IDX PT, R2, R4, RZ, 0x181f ;  /* 0x00181fff04027589 */ /* 0x000e6800000e0000 */
[----:B-1----:R-:W1:Y:S04]  /*17630*/  SHFL.IDX PT, R10, R4, 0x1, 0x181f ;  /* 0x00381f00040a7f89 */ /* 0x002e6800000e0000 */
[----:B------:R-:W3:Y:S04]  /*17640*/  SHFL.IDX PT, R11, R0, 0x1, 0x181f ;  /* 0x00381f00000b7f89 */ /* 0x000ee800000e0000 */
[----:B------:R-:W2:Y:S04]  /*17650*/  SHFL.IDX PT, R0, R0, 0x2, 0x181f ;  /* 0x00581f0000007f89 */ /* 0x000ea800000e0000 */
[----:B------:R-:W2:Y:S01]  /*17660*/  SHFL.IDX PT, R4, R4, 0x2, 0x181f ;  /* 0x00581f0004047f89 */ /* 0x000ea200000e0000 */
[CC--:B------:R-:W-:Y:S02]  /*17670*/  IADD3 R12, P0, R2.reuse, R212.reuse, RZ ;  /* 0x000000d4020c7210 */ /* 0x0c0fe40007f1e0ff */
[-C--:B------:R-:W-:Y:S02]  /*17680*/  IADD3 R8, P2, R2, R139.reuse, RZ ;  /* 0x0000008b02087210 */ /* 0x080fe40007f5e0ff */
[C---:B-1----:R-:W-:Y:S01]  /*17690*/  IADD3 R2, P1, R10.reuse, R212, RZ ;  /* 0x000000d40a027210 */ /* 0x042fe20007f3e0ff */
[C-C-:B---3--:R-:W-:Y:S01]  /*176a0*/  IMAD.X R13, R7.reuse, 0x1, R214.reuse, P0 ;  /* 0x00000001070d7824 */ /* 0x148fe200000e06d6 */
[----:B------:R-:W-:Y:S01]  /*176b0*/  IADD3 R10, P0, R10, R139, RZ ;  /* 0x0000008b0a0a7210 */ /* 0x000fe20007f1e0ff */
[--C-:B------:R-:W-:Y:S02]  /*176c0*/  IMAD.X R9, R7, 0x1, R213.reuse, P2 ;  /* 0x0000000107097824 */ /* 0x100fe400010e06d5 */
[C---:B------:R-:W-:Y:S02]  /*176d0*/  IMAD.X R3, R11.reuse, 0x1, R214, P1 ;  /* 0x000000010b037824 */ /* 0x040fe400008e06d6 */
[----:B------:R-:W-:Y:S01]  /*176e0*/  IMAD.X R11, R11, 0x1, R213, P0 ;  /* 0x000000010b0b7824 */ /* 0x000fe200000e06d5 */
[----:B----4-:R-:W-:Y:S02]  /*176f0*/  ISETP.GE.AND P4, PT, R24, c[0x0][0x1d4], PT ;  /* 0x0000750018007a0c */ /* 0x010fe40003f86270 */
[----:B-----5:R-:W-:Y:S11]  /*17700*/  ISETP.GE.AND P3, PT, R23, c[0x0][0x1d4], PT ;  /* 0x0000750017007a0c */ /* 0x020ff60003f66270 */
[----:B--2---:R1:W-:Y:S04]  /*17710*/  LDGSTS.E.BYPASS.LTC128B.128 [R21+0x5080], [R12.64], !P4 ;  /* 0x050800000c157fae */ /* 0x0043e8000e101d46 */
[----:B------:R1:W-:Y:S04]  /*17720*/  LDGSTS.E.BYPASS.LTC128B.128 [R21+0x6880], [R8.64], !P3 ;  /* 0x0688000008157fae */ /* 0x0003e8000d901d46 */
[----:B------:R1:W-:Y:S04]  /*17730*/  LDGSTS.E.BYPASS.LTC128B.128 [R21+0x5880], [R2.64], !P4 ;  /* 0x0588000002157fae */ /* 0x0003e8000e101d46 */
[----:B------:R1:W-:Y:S02]  /*17740*/  LDGSTS.E.BYPASS.LTC128B.128 [R21+0x7080], [R10.64], !P3 ;  /* 0x070800000a157fae */ /* 0x0003e4000d901d46 */
.L_x_1463:
[----:B-1----:R-:W2:Y:S01]  /*17750*/  LDL R11, [R1+0xa4] ;  /* 0x0000a400010b7983 */ /* 0x002ea20000100800 */
[C---:B------:R-:W-:Y:S02]  /*17760*/  IADD3 R8, P1, R4.reuse, R212, RZ ;  /* 0x000000d404087210 */ /* 0x040fe40007f3e0ff */
[----:B------:R-:W-:Y:S01]  /*17770*/  IADD3 R2, P0, R4, R139, RZ ;  /* 0x0000008b04027210 */ /* 0x000fe20007f1e0ff */
[----:B------:R-:W3:Y:S02]  /*17780*/  LDL R10, [R1+0xf4] ;  /* 0x0000f400010a7983 */ /* 0x000ee40000100800 */
[C---:B------:R-:W-:Y:S02]  /*17790*/  IMAD.X R9, R0.reuse, 0x1, R214, P1 ;  /* 0x0000000100097824 */ /* 0x040fe400008e06d6 */
[----:B------:R-:W4:Y:S01]  /*177a0*/  LDL R7, [R1+0x74] ;  /* 0x0000740001077983 */ /* 0x000f220000100800 */
[----:B------:R-:W-:Y:S01]  /*177b0*/  IMAD.X R3, R0, 0x1, R213, P0 ;  /* 0x0000000100037824 */ /* 0x000fe200000e06d5 */
[----:B--2---:R-:W-:Y:S02]  /*177c0*/  ISETP.GE.AND P3, PT, R11, c[0x0][0x1d4], PT ;  /* 0x000075000b007a0c */ /* 0x004fe40003f66270 */
[----:B---3--:R-:W-:Y:S11]  /*177d0*/  ISETP.GE.AND P2, PT, R10, c[0x0][0x1d4], PT ;  /* 0x000075000a007a0c */ /* 0x008ff60003f46270 */
[----:B------:R-:W-:Y:S01]  /*177e0*/  @!PT LDS RZ, [RZ] ;  /* 0x00000000fffff984 */ /* 0x000fe20000000800 */
[----:B------:R-:W-:Y:S01]  /*177f0*/  @!PT LDS RZ, [RZ] ;  /* 0x00000000fffff984 */ /* 0x000fe20000000800 */
[----:B------:R-:W-:Y:S01]  /*17800*/  @!PT LDS RZ, [RZ] ;  /* 0x00000000fffff984 */ /* 0x000fe20000000800 */
[----:B----4-:R1:W-:Y:S04]  /*17810*/  LDGSTS.E.BYPASS.LTC128B.128 [R7+0x6080], [R8.64], !P3 ;  /* 0x0608000008077fae */ /* 0x0103e8000d901d46 */
[----:B------:R1:W-:Y:S02]  /*17820*/  LDGSTS.E.BYPASS.LTC128B.128 [R7+0x7880], [R2.64], !P2 ;  /* 0x0788000002077fae */ /* 0x0003e4000d101d46 */
.L_x_1351:
[----:B--234-:R-:W-:Y:S05]  /*17830*/  BSYNC B0 ;  /* 0x0000000000007941 */ /* 0x01cfea0003800000 */
.L_x_1350:
[----:B------:R-:W2:Y:S01]  /*17840*/  LDL R10, [R1+0xe0] ;  /* 0x0000e000010a7983 */ /* 0x000ea20000100800 */
[----:B------:R-:W-:Y:S03]  /*17850*/  IMAD.MOV.U32 R4, RZ, RZ, 0x1 ;  /* 0x00000001ff047424 */ /* 0x000fe600078e00ff */
[----:B------:R-:W2:Y:S02]  /*17860*/  LDL R0, [R1+0x4] ;  /* 0x0000040001007983 */ /* 0x000ea40000100800 */
[----:B------:R-:W-:Y:S01]  /*17870*/  ISETP.NE.AND P0, PT, R4, c[0x0][0x2c4], PT ;  /* 0x0000b10004007a0c */ /* 0x000fe20003f05270 */
[----:B------:R-:W-:Y:S01]  /*17880*/  IMAD R4, R230, -0x30, RZ ;  /* 0xffffffd0e6047824 */ /* 0x000fe200078e02ff */
[----:B-1----:R-:W3:Y:S04]  /*17890*/  LDL R9, [R1+0xdc] ;  /* 0x0000dc0001097983 */ /* 0x002ee80000100800 */
[----:B------:R-:W3:Y:S04]  /*178a0*/  LDL R8, [R1+0xd8] ;  /* 0x0000d80001087983 */ /* 0x000ee80000100800 */
[----:B------:R-:W4:Y:S04]  /*178b0*/  LDL R7, [R1+0xcc] ;  /* 0x0000cc0001077983 */ /* 0x000f280000100800 */
[----:B------:R-:W5:Y:S04]  /*178c0*/  LDL R3, [R1+0xb0] ;  /* 0x0000b00001037983 */ /* 0x000f680000100800 */
[----:B------:R-:W5:Y:S04]  /*178d0*/  LDL R2, [R1+0x8c] ;  /* 0x00008c0001027983 */ /* 0x000f680000100800 */
[----:B------:R-:W0:Y:S01]  /*178e0*/  LDGDEPBAR ;  /* 0x00000000000079af */ /* 0x000e220000000000 */
[----:B--2---:R-:W-:Y:S05]  /*178f0*/  IMAD R0, R0, 0x80, R10 ;  /* 0x0000008000007824 */ /* 0x004fea00078e020a */
[----:B---3--:R-:W-:Y:S05]  /*17900*/  IADD3 R0, R8, R0, R9 ;  /* 0x0000000008007210 */ /* 0x008fea0007ffe009 */
[----:B----4-:R-:W-:Y:S01]  /*17910*/  IMAD.IADD R7, R7, 0x1, R0 ;  /* 0x0000000107077824 */ /* 0x010fe200078e0200 */
[----:B-----5:R-:W-:Y:S03]  /*17920*/  IADD3 R9, -R3, 0x1, R4 ;  /* 0x0000000103097810 */ /* 0x020fe60007ffe104 */
[----:B------:R-:W-:Y:S01]  /*17930*/  @P0 IMAD.HI.U32 R0, R7, c[0x0][0x2c8], RZ ;  /* 0x0000b20007000a27 */ /* 0x000fe200078e00ff */
[----:B------:R-:W-:Y:S03]  /*17940*/  IADD3 R9, -R2, R9, R5 ;  /* 0x0000000902097210 */ /* 0x000fe60007ffe105 */
[----:B------:R-:W-:Y:S01]  /*17950*/  IMAD.IADD R10, R4, 0x1, -R3 ;  /* 0x00000001040a7824 */ /* 0x000fe200078e0a03 */
[----:B------:R-:W-:Y:S02]  /*17960*/  LOP3.LUT R2, RZ, c[0x0][0x324], RZ, 0x33, !PT ;  /* 0x0000c900ff027a12 */ /* 0x000fe400078e33ff */
[----:B------:R-:W-:Y:S02]  /*17970*/  @P0 SHF.R.U32.HI R7, RZ, c[0x0][0x2cc], R0 ;  /* 0x0000b300ff070a19 */ /* 0x000fe40000011600 */
[----:B------:R-:W-:Y:S01]  /*17980*/  IADD3 R8, R9, c[0x0][0x328], RZ ;  /* 0x0000ca0009087a10 */ /* 0x000fe20007ffe0ff */
[----:B------:R-:W-:Y:S01]  /*17990*/  IMAD.IADD R9, R2, 0x1, R9 ;  /* 0x0000000102097824 */ /* 0x000fe200078e0209 */
[----:B------:R-:W-:-:S05]  /*179a0*/  BRA.DIV ~URZ, `(.L_x_1354) ;  /* 0x0000a6a27f007947 */ /* 0x000fca000b800000 */
[----:B------:R1:W2:Y:S02]  /*179b0*/  SHFL.IDX PT, R3, R7, RZ, 0x1c1f ;  /* 0x001c1fff07037589 */ /* 0x0002a400000e0000 */
.L_x_1464:
[----:B--2---:R-:W-:Y:S01]  /*179c0*/  IADD3 R2, R8, R3, RZ ;  /* 0x0000000308027210 */ /* 0x004fe20007ffe0ff */
[----:B------:R-:W-:Y:S05]  /*179d0*/  IMAD.MOV.U32 R0, RZ, RZ, 0x1 ;  /* 0x00000001ff007424 */ /* 0x000fea00078e00ff */
[----:B------:R-:W-:Y:S01]  /*179e0*/  ISETP.LE.AND P0, PT, R0, c[0x0][0x32c], PT ;  /* 0x0000cb0000007a0c */ /* 0x000fe20003f03270 */
[----:B------:R-:W-:Y:S11]  /*179f0*/  IMAD.IADD R0, R9, 0x1, R3 ;  /* 0x0000000109007824 */ /* 0x000ff600078e0203 */
[----:B------:R-:W-:Y:S01]  /*17a00*/  @!UPT UIADD3 URZ, URZ, URZ, URZ ;  /* 0x0000003f3f3ff290 */ /* 0x000fe2000fffe03f */
        /* <DEDUP_REMOVED lines=15> */
.L_x_1357:
[----:B------:R-:W-:Y:S04]  /*17b00*/  MOV R11, c[0x0][0x32c] ;  /* 0x0000cb00000b7a02 */ /* 0x000fe80000000f00 */
[----:B------:R-:W-:Y:S11]  /*17b10*/  ISETP.NE.AND P0, PT, R11, 0x1, PT ;  /* 0x000000010b00780c */ /* 0x000ff60003f05270 */
[----:B------:R-:W-:Y:S02]  /*17b20*/  @!UPT UIADD3 URZ, URZ, URZ, URZ ;  /* 0x0000003f3f3ff290 */ /* 0x000fe4000fffe03f */
[----:B------:R-:W-:Y:S05]  /*17b30*/  @P0 IMAD.HI.U32 R11, R3, c[0x0][0x330], RZ ;  /* 0x0000cc00030b0a27 */ /* 0x000fea00078e00ff */
[----:B------:R-:W-:Y:S02]  /*17b40*/  @P0 SHF.R.U32.HI R3, RZ, c[0x0][0x334], R11 ;  /* 0x0000cd00ff030a19 */ /* 0x000fe4000001160b */
.L_x_1358:
[----:B------:R-:W-:Y:S05]  /*17b50*/  BSYNC B0 ;  /* 0x0000000000007941 */ /* 0x000fea0003800000 */
.L_x_1356:
[----:B------:R-:W-:Y:S05]  /*17b60*/  IMAD R3, R3, c[0x0][0x32c], R10 ;  /* 0x0000cb0003037a24 */ /* 0x000fea00078e020a */
[----:B------:R-:W-:Y:S02]  /*17b70*/  IADD3 R11, R3, c[0x0][0x32c], RZ ;  /* 0x0000cb00030b7a10 */ /* 0x000fe40007ffe0ff */
[----:B------:R-:W-:Y:S02]  /*17b80*/  IMNMX R0, R0, R3, !PT ;  /* 0x0000000300007217 */ /* 0x000fe40007800200 */
[----:B------:R-:W-:Y:S02]  /*17b90*/  IMNMX R2, R2, R11, PT ;  /* 0x0000000b02027217 */ /* 0x000fe40003800200 */
.L_x_1355:
        /* <DEDUP_REMOVED lines=19> */
[----:B------:R-:W-:Y:S02]  /*17cd0*/  ISETP.GE.AND P2, PT, R4, 0x29, PT ;  /* 0x000000290400780c */ /* 0x000fe40003f46270 */
        /* <DEDUP_REMOVED lines=21> */
[----:B------:R-:W-:Y:S04]  /*17e30*/  ISETP.LT.OR P0, PT, R2, 0x1a, P0 ;  /* 0x0000001a0200780c */ /* 0x000fe80000701670 */
[----:B------:R-:W-:Y:S02]  /*17e40*/  FSEL R231, R20, -INF , !P0 ;  /* 0xff80000014e77808 */ /* 0x000fe40004000000 */
[----:B------:R-:W-:Y:S04]  /*17e50*/  ISETP.GT.AND P0, PT, R0, 0x20, !P4 ;  /* 0x000000200000780c */ /* 0x000fe80006704270 */
        /* <DEDUP_REMOVED lines=19> */
.L_x_1465:
        /* <DEDUP_REMOVED lines=20> */
.L_x_1362:
[----:B------:R-:W-:Y:S04]  /*180d0*/  MOV R4, c[0x0][0x32c] ;  /* 0x0000cb0000047a02 */ /* 0x000fe80000000f00 */
[----:B------:R-:W-:Y:S11]  /*180e0*/  ISETP.NE.AND P0, PT, R4, 0x1, PT ;  /* 0x000000010400780c */ /* 0x000ff60003f05270 */
[----:B------:R-:W-:Y:S02]  /*180f0*/  @!UPT UIADD3 URZ, URZ, URZ, URZ ;  /* 0x0000003f3f3ff290 */ /* 0x000fe4000fffe03f */
[----:B------:R-:W-:Y:S05]  /*18100*/  @P0 IMAD.HI.U32 R4, R3, c[0x0][0x330], RZ ;  /* 0x0000cc0003040a27 */ /* 0x000fea00078e00ff */
[----:B------:R-:W-:Y:S02]  /*18110*/  @P0 SHF.R.U32.HI R3, RZ, c[0x0][0x334], R4 ;  /* 0x0000cd00ff030a19 */ /* 0x000fe40000011604 */
.L_x_1363:
[----:B------:R-:W-:Y:S05]  /*18120*/  BSYNC B0 ;  /* 0x0000000000007941 */ /* 0x000fea0003800000 */
.L_x_1361:
[----:B------:R-:W-:Y:S05]  /*18130*/  IMAD R3, R3, c[0x0][0x32c], R10 ;  /* 0x0000cb0003037a24 */ /* 0x000fea00078e020a */
[----:B------:R-:W-:Y:S02]  /*18140*/  IADD3 R4, R3, c[0x0][0x32c], RZ ;  /* 0x0000cb0003047a10 */ /* 0x000fe40007ffe0ff */
[----:B------:R-:W-:Y:S02]  /*18150*/  IMNMX R0, R0, R3, !PT ;  /* 0x0000000300007217 */ /* 0x000fe40007800200 */
[----:B------:R-:W-:Y:S02]  /*18160*/  IMNMX R2, R2, R4, PT ;  /* 0x0000000402027217 */ /* 0x000fe40003800200 */
.L_x_1360:
[----:B------:R-:W-:Y:S04]  /*18170*/  LOP3.LUT P0, RZ, R229, 0x10, RZ, 0xc0, !PT ;  /* 0x00000010e5ff7812 */ /* 0x000fe8000780c0ff */
[----:B------:R-:W-:Y:S04]  /*18180*/  ISETP.GT.AND P0, PT, R0, 0x1, !P0 ;  /* 0x000000010000780c */ /* 0x000fe80004704270 */
[----:B------:R-:W-:Y:S04]  /*18190*/  ISETP.LT.OR P0, PT, R2, 0x2, P0 ;  /* 0x000000020200780c */ /* 0x000fe80000701670 */
[----:B------:R-:W-:Y:S02]  /*181a0*/  FSEL R15, R235, -INF , !P0 ;  /* 0xff800000eb0f7808 */ /* 0x000fe40004000000 */
[----:B------:R-:W-:Y:S04]  /*181b0*/  LOP3.LUT P0, RZ, R229, 0x8, RZ, 0xc0, !PT ;  /* 0x00000008e5ff7812 */ /* 0x000fe8000780c0ff */
[----:B------:R-:W-:Y:S04]  /*181c0*/  ISETP.GT.AND P0, PT, R0, 0x8, !P0 ;  /* 0x000000080000780c */ /* 0x000fe80004704270 */
[----:B------:R-:W-:Y:S04]  /*181d0*/  ISETP.LT.OR P0, PT, R2, 0x9, P0 ;  /* 0x000000090200780c */ /* 0x000fe80000701670 */
[----:B------:R-:W-:Y:S02]  /*181e0*/  FSEL R19, R209, -INF , !P0 ;  /* 0xff800000d1137808 */ /* 0x000fe40004000000 */
[C---:B------:R-:W-:Y:S04]  /*181f0*/  LOP3.LUT P0, RZ, R229.reuse, 0x4, RZ, 0xc0, !PT ;  /* 0x00000004e5ff7812 */ /* 0x040fe8000780c0ff */
[----:B------:R-:W-:Y:S04]  /*18200*/  ISETP.GT.AND P0, PT, R0, 0x9, !P0 ;  /* 0x000000090000780c */ /* 0x000fe80004704270 */
[----:B------:R-:W-:Y:S04]  /*18210*/  ISETP.LT.OR P0, PT, R2, 0xa, P0 ;  /* 0x0000000a0200780c */ /* 0x000fe80000701670 */
[----:B------:R-:W-:Y:S02]  /*18220*/  FSEL R20, R208, -INF , !P0 ;  /* 0xff800000d0147808 */ /* 0x000fe40004000000 */
[C---:B------:R-:W-:Y:S04]  /*18230*/  LOP3.LUT P0, RZ, R229.reuse, 0x2, RZ, 0xc0, !PT ;  /* 0x00000002e5ff7812 */ /* 0x040fe8000780c0ff */
[----:B------:R-:W-:Y:S04]  /*18240*/  ISETP.GT.AND P0, PT, R0, 0x10, !P0 ;  /* 0x000000100000780c */ /* 0x000fe80004704270 */
[----:B------:R-:W-:Y:S04]  /*18250*/  ISETP.LT.OR P0, PT, R2, 0x11, P0 ;  /* 0x000000110200780c */ /* 0x000fe80000701670 */
[----:B------:R-:W-:Y:S02]  /*18260*/  FSEL R201, R198, -INF , !P0 ;  /* 0xff800000c6c97808 */ /* 0x000fe40004000000 */
[----:B------:R-:W-:Y:S04]  /*18270*/  LOP3.LUT P0, RZ, R229, 0x1, RZ, 0xc0, !PT ;  /* 0x00000001e5ff7812 */ /* 0x000fe8000780c0ff */
        /* <DEDUP_REMOVED lines=27> */
.L_x_1466:
        /* <DEDUP_REMOVED lines=20> */
.L_x_1367:
[----:B------:R-:W-:Y:S04]  /*18570*/  MOV R4, c[0x0][0x32c] ;  /* 0x0000cb0000047a02 */ /* 0x000fe80000000f00 */
[----:B------:R-:W-:Y:S11]  /*18580*/  ISETP.NE.AND P0, PT, R4, 0x1, PT ;  /* 0x000000010400780c */ /* 0x000ff60003f05270 */
[----:B------:R-:W-:Y:S02]  /*18590*/  @!UPT UIADD3 URZ, URZ, URZ, URZ ;  /* 0x0000003f3f3ff290 */ /* 0x000fe4000fffe03f */
[----:B------:R-:W-:Y:S05]  /*185a0*/  @P0 IMAD.HI.U32 R4, R3, c[0x0][0x330], RZ ;  /* 0x0000cc0003040a27 */ /* 0x000fea00078e00ff */
[----:B------:R-:W-:Y:S02]  /*185b0*/  @P0 SHF.R.U32.HI R3, RZ, c[0x0][0x334], R4 ;  /* 0x0000cd00ff030a19 */ /* 0x000fe40000011604 */
.L_x_1368:
[----:B------:R-:W-:Y:S05]  /*185c0*/  BSYNC B0 ;  /* 0x0000000000007941 */ /* 0x000fea0003800000 */
.L_x_1366:
[----:B------:R-:W-:Y:S05]  /*185d0*/  IMAD R3, R3, c[0x0][0x32c], R10 ;  /* 0x0000cb0003037a24 */ /* 0x000fea00078e020a */
[----:B------:R-:W-:Y:S02]  /*185e0*/  IADD3 R4, R3, c[0x0][0x32c], RZ ;  /* 0x0000cb0003047a10 */ /* 0x000fe40007ffe0ff */
[----:B------:R-:W-:Y:S02]  /*185f0*/  IMNMX R0, R0, R3, !PT ;  /* 0x0000000300007217 */ /* 0x000fe40007800200 */
[----:B------:R-:W-:Y:S02]  /*18600*/  IMNMX R2, R2, R4, PT ;  /* 0x0000000402027217 */ /* 0x000fe40003800200 */
.L_x_1365:
        /* <DEDUP_REMOVED lines=44> */
.L_x_1467:
[----:B-1----:R-:W-:Y:S01]  /*188d0*/  IADD3 R2, R8, R3, RZ ;  /* 0x0000000308027210 */ /* 0x002fe20007ffe0ff */
[----:B------:R-:W-:Y:S05]  /*188e0*/  IMAD.MOV.U32 R0, RZ, RZ, 0x1 ;  /* 0x00000001ff007424 */ /* 0x000fea00078e00ff */
[----:B------:R-:W-:Y:S01]  /*188f0*/  ISETP.LE.AND P0, PT, R0, c[0x0][0x32c], PT ;  /* 0x0000cb0000007a0c */ /* 0x000fe20003f03270 */
[----:B------:R-:W-:Y:S11]  /*18900*/  IMAD.IADD R0, R9, 0x1, R3 ;  /* 0x0000000109007824 */ /* 0x000ff600078e0203 */
[----:B------:R-:W-:Y:S01]  /*18910*/  @!UPT UIADD3 URZ, URZ, URZ, URZ ;  /* 0x0000003f3f3ff290 */ /* 0x000fe2000fffe03f */
[----:B------:R-:W-:-:S05]  /*18920*/  @!P0 BRA `(.L_x_1370) ;  /* 0x0000018000008947 */ /* 0x000fca0003800000 */
[----:B------:R-:W5:Y:S01]  /*18930*/  LDL R4, [R1+0x8c] ;  /* 0x00008c0001047983 */ /* 0x000f620000100800 */
[----:B------:R-:W-:Y:S01]  /*18940*/  BSSY B0, `(.L_x_1371) ;  /* 0x0000012000007945 */ /* 0x000fe20003800000 */
[----:B-----5:R-:W-:Y:S04]  /*18950*/  IADD3 R3, -R4, R5, R3 ;  /* 0x0000000504037210 */ /* 0x020fe80007ffe103 */
        /* <DEDUP_REMOVED lines=11> */
.L_x_1372:
[----:B------:R-:W-:Y:S04]  /*18a10*/  MOV R4, c[0x0][0x32c] ;  /* 0x0000cb0000047a02 */ /* 0x000fe80000000f00 */
[----:B------:R-:W-:Y:S11]  /*18a20*/  ISETP.NE.AND P0, PT, R4, 0x1, PT ;  /* 0x000000010400780c */ /* 0x000ff60003f05270 */
[----:B------:R-:W-:Y:S02]  /*18a30*/  @!UPT UIADD3 URZ, URZ, URZ, URZ ;  /* 0x0000003f3f3ff290 */ /* 0x000fe4000fffe03f */
[----:B------:R-:W-:Y:S05]  /*18a40*/  @P0 IMAD.HI.U32 R4, R3, c[0x0][0x330], RZ ;  /* 0x0000cc0003040a27 */ /* 0x000fea00078e00ff */
[----:B------:R-:W-:Y:S02]  /*18a50*/  @P0 SHF.R.U32.HI R3, RZ, c[0x0][0x334], R4 ;  /* 0x0000cd00ff030a19 */ /* 0x000fe40000011604 */
.L_x_1373:
[----:B------:R-:W-:Y:S05]  /*18a60*/  BSYNC B0 ;  /* 0x0000000000007941 */ /* 0x000fea0003800000 */
.L_x_1371:
[----:B------:R-:W-:Y:S05]  /*18a70*/  IMAD R10, R3, c[0x0][0x32c], R10 ;  /* 0x0000cb00030a7a24 */ /* 0x000fea00078e020a */
[----:B------:R-:W-:Y:S02]  /*18a80*/  IADD3 R3, R10, c[0x0][0x32c], RZ ;  /* 0x0000cb000a037a10 */ /* 0x000fe40007ffe0ff */
[----:B------:R-:W-:Y:S02]  /*18a90*/  IMNMX R0, R0, R10, !PT ;  /* 0x0000000a00007217 */ /* 0x000fe40007800200 */
[----:B------:R-:W-:Y:S02]  /*18aa0*/  IMNMX R2, R2, R3, PT ;  /* 0x0000000302027217 */ /* 0x000fe40003800200 */
.L_x_1370:
[----:B------:R-:W-:Y:S02]  /*18ab0*/  ISETP.GT.AND P0, PT, R0, RZ, !P1 ;  /* 0x000000ff0000720c */ /* 0x000fe40004f04270 */
[----:B------:R-:W-:Y:S02]  /*18ac0*/  LOP3.LUT P1, RZ, R229, 0x1, RZ, 0xc0, !PT ;  /* 0x00000001e5ff7812 */ /* 0x000fe4000782c0ff */
[----:B------:R-:W-:Y:S02]  /*18ad0*/  ISETP.LT.OR P0, PT, R2, 0x1, P0 ;  /* 0x000000010200780c */ /* 0x000fe40000701670 */
[----:B------:R-:W-:Y:S02]  /*18ae0*/  FMNMX.FTZ R3, R13, R6, !PT ;  /* 0x000000060d037209 */ /* 0x000fe40007810000 */
[----:B------:R-:W-:Y:S02]  /*18af0*/  FSEL R8, R252, -INF , !P0 ;  /* 0xff800000fc087808 */ /* 0x000fe40004000000 */
[----:B------:R-:W-:Y:S02]  /*18b00*/  LOP3.LUT P0, RZ, R229, 0x10, RZ, 0xc0, !PT ;  /* 0x00000010e5ff7812 */ /* 0x000fe4000780c0ff */
[----:B------:R-:W-:Y:S02]  /*18b10*/  FMNMX.FTZ R4, R11, R137, !PT ;  /* 0x000000890b047209 */ /* 0x000fe40007810000 */
[----:B------:R-:W-:Y:S02]  /*18b20*/  ISETP.GT.AND P0, PT, R0, 0x1, !P0 ;  /* 0x000000010000780c */ /* 0x000fe40004704270 */
[----:B--234-:R-:W-:Y:S02]  /*18b30*/  FMNMX.FTZ R7, R21, R3, !PT ;  /* 0x0000000315077209 */ /* 0x01cfe40007810000 */
        /* <DEDUP_REMOVED lines=24> */
[C---:B------:R-:W-:Y:S02]  /*18cc0*/  ISETP.GT.AND P0, PT, R0.reuse, 0x11, !P1 ;  /* 0x000000110000780c */ /* 0x040fe40004f04270 */
[----:B------:R-:W-:Y:S02]  /*18cd0*/  ISETP.GT.AND P1, PT, R0, 0x28, !P2 ;  /* 0x000000280000780c */ /* 0x000fe40005724270 */
[C---:B------:R-:W-:Y:S02]  /*18ce0*/  ISETP.LT.OR P0, PT, R2.reuse, 0x12, P0 ;  /* 0x000000120200780c */ /* 0x040fe40000701670 */
[----:B------:R-:W-:Y:S02]  /*18cf0*/  ISETP.LT.OR P1, PT, R2, 0x29, P1 ;  /* 0x000000290200780c */ /* 0x000fe40000f21670 */
[----:B------:R-:W-:Y:S02]  /*18d00*/  FSEL R210, R210, -INF , !P0 ;  /* 0xff800000d2d27808 */ /* 0x000fe40004000000 */
[----:B------:R-:W-:Y:S02]  /*18d10*/  ISETP.GT.AND P0, PT, R0, 0x18, !P6 ;  /* 0x000000180000780c */ /* 0x000fe40007704270 */
[----:B------:R-:W-:Y:S02]  /*18d20*/  LOP3.LUT P6, RZ, R229, 0x20, RZ, 0xc0, !PT ;  /* 0x00000020e5ff7812 */ /* 0x000fe400078cc0ff */
[----:B------:R-:W-:Y:S02]  /*18d30*/  ISETP.LT.OR P0, PT, R2, 0x19, P0 ;  /* 0x000000190200780c */ /* 0x000fe40000701670 */
[----:B------:R-:W-:Y:S02]  /*18d40*/  FSEL R232, R34, -INF , !P1 ;  /* 0xff80000022e87808 */ /* 0x000fe40004800000 */
        /* <DEDUP_REMOVED lines=50> */
.L_x_1468:
[----:B--2---:R-:W-:Y:S01]  /*19070*/  FMNMX.FTZ R139, R4, R139, !PT ;  /* 0x0000008b048b7209 */ /* 0x004fe20007810000 */
[----:B------:R-:W-:-:S05]  /*19080*/  BRA.DIV ~URZ, `(.L_x_1375) ;  /* 0x000092427f007947 */ /* 0x000fca000b800000 */
[----:B------:R-:W-:Y:S04]  /*19090*/  SHFL.BFLY PT, R2, R140, 0x2, 0x1f ;  /* 0x0c401f008c027f89 */ /* 0x000fe800000e0000 */
[----:B------:R-:W-:Y:S04]  /*190a0*/  SHFL.BFLY PT, R3, R141, 0x2, 0x1f ;  /* 0x0c401f008d037f89 */ /* 0x000fe800000e0000 */
[----:B-1----:R-:W1:Y:S02]  /*190b0*/  SHFL.BFLY PT, R4, R0, 0x2, 0x1f ;  /* 0x0c401f0000047f89 */ /* 0x002e6400000e0000 */
[----:B-1----:R-:W-:Y:S02]  /*190c0*/  FMNMX.FTZ R4, R0, R4, !PT ;  /* 0x0000000400047209 */ /* 0x002fe40007810000 */
[----:B------:R-:W-:Y:S02]  /*190d0*/  FMNMX.FTZ R140, R140, R2, !PT ;  /* 0x000000028c8c7209 */ /* 0x000fe40007810000 */
[----:B------:R-:W1:Y:S01]  /*190e0*/  SHFL.BFLY PT, R2, R139, 0x1, 0x1f ;  /* 0x0c201f008b027f89 */ /* 0x000e6200000e0000 */
[----:B------:R-:W-:Y:S03]  /*190f0*/  FMNMX.FTZ R141, R141, R3, !PT ;  /* 0x000000038d8d7209 */ /* 0x000fe60007810000 */
[----:B------:R-:W2:Y:S04]  /*19100*/  SHFL.BFLY PT, R7, R140, 0x1, 0x1f ;  /* 0x0c201f008c077f89 */ /* 0x000ea800000e0000 */
[----:B------:R-:W3:Y:S04]  /*19110*/  SHFL.BFLY PT, R9, R141, 0x1, 0x1f ;  /* 0x0c201f008d097f89 */ /* 0x000ee800000e0000 */
[----:B------:R4:W4:Y:S01]  /*19120*/  SHFL.BFLY PT, R3, R4, 0x1, 0x1f ;  /* 0x0c201f0004037f89 */ /* 0x00092200000e0000 */
[----:B-1----:R-:W-:Y:S02]  /*19130*/  FMNMX.FTZ R139, R139, R2, !PT ;  /* 0x000000028b8b7209 */ /* 0x002fe40007810000 */
[----:B--2---:R-:W-:Y:S02]  /*19140*/  FMNMX.FTZ R140, R140, R7, !PT ;  /* 0x000000078c8c7209 */ /* 0x004fe40007810000 */
[----:B---3--:R-:W-:Y:S02]  /*19150*/  FMNMX.FTZ R141, R141, R9, !PT ;  /* 0x000000098d8d7209 */ /* 0x008fe40007810000 */
.L_x_1469:
[C---:B------:R-:W-:Y:S01]  /*19160*/  FMUL.FTZ R142, R139.reuse, c[0x0][0x2d0] ;  /* 0x0000b4008b8e7a20 */ /* 0x040fe20000410000 */
[----:B------:R-:W-:Y:S01]  /*19170*/  FSETP.NEU.FTZ.AND P0, PT, R139, -INF , PT ;  /* 0xff8000008b00780b */ /* 0x000fe20003f1d000 */
[C---:B------:R-:W-:Y:S01]  /*19180*/  FMUL.FTZ R200, R140.reuse, c[0x0][0x2d0] ;  /* 0x0000b4008cc87a20 */ /* 0x040fe20000410000 */
[----:B------:R-:W-:Y:S01]  /*19190*/  FSETP.NEU.FTZ.AND P1, PT, R140, -INF , PT ;  /* 0xff8000008c00780b */ /* 0x000fe20003f3d000 */
[----:B------:R-:W-:Y:S01]  /*191a0*/  FMUL.FTZ R143, R141, c[0x0][0x2d0] ;  /* 0x0000b4008d8f7a20 */ /* 0x000fe20000410000 */
[----:B------:R-:W-:Y:S01]  /*191b0*/  FSEL R142, R142, RZ, P0 ;  /* 0x000000ff8e8e7208 */ /* 0x000fe20000000000 */
[----:B------:R-:W-:Y:S01]  /*191c0*/  WARPSYNC 0xffffffff ;  /* 0xffffffff00007948 */ /* 0x000fe20003800000 */
[----:B------:R-:W-:Y:S02]  /*191d0*/  FSEL R200, R200, RZ, P1 ;  /* 0x000000ffc8c87208 */ /* 0x000fe40000800000 */
[----:B----4-:R-:W-:Y:S01]  /*191e0*/  FMNMX.FTZ R7, R3, R4, !PT ;  /* 0x0000000403077209 */ /* 0x010fe20007810000 */
[--C-:B------:R-:W-:Y:S02]  /*191f0*/  FFMA.FTZ R0, R13, c[0x0][0x2d0], -R142.reuse ;  /* 0x0000b4000d007a23 */ /* 0x100fe4000001088e */
[--C-:B------:R-:W-:Y:S02]  /*19200*/  FFMA.FTZ R2, R23, c[0x0][0x2d0], -R142.reuse ;  /* 0x0000b40017027a23 */ /* 0x100fe4000001088e */
[----:B------:R1:W-:Y:S10]  /*19210*/  MUFU.EX2 R241, R0 ;  /* 0x0000000000f17308 */ /* 0x0003f40000000800 */
[----:B------:R2:W-:Y:S01]  /*19220*/  MUFU.EX2 R29, R2 ;  /* 0x00000002001d7308 */ /* 0x0005e20000000800 */
[----:B-1----:R-:W-:Y:S09]  /*19230*/  FFMA.FTZ R0, R21, c[0x0][0x2d0], -R142 ;  /* 0x0000b40015007a23 */ /* 0x002ff2000001088e */
[----:B------:R1:W3:Y:S01]  /*19240*/  MUFU.EX2 R40, R0 ;  /* 0x0000000000287308 */ /* 0x0002e20000000800 */
[--C-:B--2---:R-:W-:Y:S09]  /*19250*/  FFMA.FTZ R2, R20, c[0x0][0x2d0], -R200.reuse ;  /* 0x0000b40014027a23 */ /* 0x104ff200000108c8 */
[----:B------:R-:W-:Y:S01]  /*19260*/  MUFU.EX2 R36, R2 ;  /* 0x0000000200247308 */ /* 0x000fe20000000800 */
[--C-:B-1----:R-:W-:Y:S09]  /*19270*/  FFMA.FTZ R0, R12, c[0x0][0x2d0], -R200.reuse ;  /* 0x0000b4000c007a23 */ /* 0x102ff200000108c8 */
[----:B------:R1:W-:Y:S02]  /*19280*/  MUFU.EX2 R240, R0 ;  /* 0x0000000000f07308 */ /* 0x0003e40000000800 */
[----:B-1----:R-:W-:Y:S01]  /*19290*/  FFMA.FTZ R0, R15, c[0x0][0x2d0], -R200 ;  /* 0x0000b4000f007a23 */ /* 0x002fe200000108c8 */
[----:B---3--:R-:W-:Y:S07]  /*192a0*/  F2FP.PACK_AB R192, R40, R241 ;  /* 0x000000f128c0723e */ /* 0x008fee00000000ff */
[----:B------:R1:W2:Y:S02]  /*192b0*/  MUFU.EX2 R39, R0 ;  /* 0x0000000000277308 */ /* 0x0002a40000000800 */
[----:B-1----:R-:W-:Y:S01]  /*192c0*/  FFMA.FTZ R0, R24, c[0x0][0x2d0], -R142 ;  /* 0x0000b40018007a23 */ /* 0x002fe2000001088e */
[----:B--2---:R-:W-:Y:S01]  /*192d0*/  F2FP.PACK_AB R193, R39, R240 ;  /* 0x000000f027c1723e */ /* 0x004fe200000000ff */
[----:B------:R-:W1:Y:S06]  /*192e0*/  LDSM.16.MT88.4 R24, [R217+0x2080] ;  /* 0x00208000d918783b */ /* 0x000e6c0000004200 */
[----:B------:R2:W3:Y:S02]  /*192f0*/  MUFU.EX2 R35, R0 ;  /* 0x0000000000237308 */ /* 0x0004e40000000800 */
[----:B--2---:R-:W-:Y:S01]  /*19300*/  FFMA.FTZ R0, R19, c[0x0][0x2d0], -R200 ;  /* 0x0000b40013007a23 */ /* 0x004fe200000108c8 */
[----:B---3--:R-:W-:Y:S07]  /*19310*/  F2FP.PACK_AB R194, R35, R29 ;  /* 0x0000001d23c2723e */ /* 0x008fee00000000ff */
[----:B------:R2:W3:Y:S02]  /*19320*/  MUFU.EX2 R28, R0 ;  /* 0x00000000001c7308 */ /* 0x0004e40000000800 */
[----:B--2---:R-:W-:Y:S02]  /*19330*/  FSEL R0, R139, RZ, P0 ;  /* 0x000000ff8b007208 */ /* 0x004fe40000000000 */
[----:B------:R-:W-:Y:S02]  /*19340*/  FSETP.NEU.FTZ.AND P0, PT, R141, -INF , PT ;  /* 0xff8000008d00780b */ /* 0x000fe40003f1d000 */
[----:B---3--:R-:W-:Y:S01]  /*19350*/  F2FP.PACK_AB R195, R36, R28 ;  /* 0x0000001c24c3723e */ /* 0x008fe200000000ff */
[----:B------:R-:W-:Y:S01]  /*19360*/  FADD.FTZ R0, -R0, R6 ;  /* 0x0000000600007221 */ /* 0x000fe20000010100 */
[----:B------:R-:W-:Y:S03]  /*19370*/  FSEL R143, R143, RZ, P0 ;  /* 0x000000ff8f8f7208 */ /* 0x000fe60000000000 */
[----:B------:R-:W-:Y:S02]  /*19380*/  FMUL.FTZ R0, R0, c[0x0][0x2d0] ;  /* 0x0000b40000007a20 */ /* 0x000fe40000410000 */
[--C-:B------:R-:W-:Y:S02]  /*19390*/  FFMA.FTZ R2, R11, c[0x0][0x2d0], -R143.reuse ;  /* 0x0000b4000b027a23 */ /* 0x100fe4000001088f */
[----:B------:R-:W2:Y:S10]  /*193a0*/  MUFU.EX2 R6, R0 ;  /* 0x0000000000067308 */ /* 0x000eb40000000800 */
[----:B------:R3:W-:Y:S01]  /*193b0*/  MUFU.EX2 R32, R2 ;  /* 0x0000000200207308 */ /* 0x0007e20000000800 */
[C---:B--2---:R-:W-:Y:S02]  /*193c0*/  FMUL.FTZ R20, R6.reuse, R156 ;  /* 0x0000009c06147220 */ /* 0x044fe40000410000 */
[C---:B------:R-:W-:Y:S02]  /*193d0*/  FMUL.FTZ R21, R6.reuse, R157 ;  /* 0x0000009d06157220 */ /* 0x040fe40000410000 */
[C---:B------:R-:W-:Y:S02]  /*193e0*/  FMUL.FTZ R52, R6.reuse, R144 ;  /* 0x0000009006347220 */ /* 0x040fe40000410000 */
[C---:B------:R-:W-:Y:S02]  /*193f0*/  FMUL.FTZ R53, R6.reuse, R145 ;  /* 0x0000009106357220 */ /* 0x040fe40000410000 */
[----:B------:R-:W-:Y:S02]  /*19400*/  FMUL.FTZ R56, R6, R56 ;  /* 0x0000003806387220 */ /* 0x000fe40000410000 */
[--C-:B---3--:R-:W-:Y:S02]  /*19410*/  FFMA.FTZ R2, R14, c[0x0][0x2d0], -R143.reuse ;  /* 0x0000b4000e027a23 */ /* 0x108fe4000001088f */
[C---:B------:R-:W-:Y:S02]  /*19420*/  FMUL.FTZ R57, R6.reuse, R57 ;  /* 0x0000003906397220 */ /* 0x040fe40000410000 */
[----:B------:R-:W2:Y:S01]  /*19430*/  MUFU.EX2 R31, R2 ;  /* 0x00000002001f7308 */ /* 0x000ea20000000800 */
        /* <DEDUP_REMOVED lines=12> */
[----:B--2---:R-:W-:Y:S01]  /*19500*/  F2FP.PACK_AB R196, R31, R32 ;  /* 0x000000201fc4723e */ /* 0x004fe200000000ff */
[--C-:B------:R-:W-:Y:S02]  /*19510*/  FFMA.FTZ R2, R16, c[0x0][0x2d0], -R143.reuse ;  /* 0x0000b40010027a23 */ /* 0x100fe4000001088f */
[C---:B------:R-:W-:Y:S02]  /*19520*/  FMUL.FTZ R116, R6.reuse, R116 ;  /* 0x0000007406747220 */ /* 0x040fe40000410000 */
[----:B------:R2:W-:Y:S01]  /*19530*/  MUFU.EX2 R33, R2 ;  /* 0x0000000200217308 */ /* 0x0005e20000000800 */
[C---:B------:R-:W-:Y:S02]  /*19540*/  FMUL.FTZ R117, R6.reuse, R117 ;  /* 0x0000007506757220 */ /* 0x040fe40000410000 */
[C---:B------:R-:W-:Y:S02]  /*19550*/  FMUL.FTZ R120, R6.reuse, R120 ;  /* 0x0000007806787220 */ /* 0x040fe40000410000 */
[C---:B------:R-:W-:Y:S02]  /*19560*/  FMUL.FTZ R121, R6.reuse, R121 ;  /* 0x0000007906797220 */ /* 0x040fe40000410000 */
[C---:B------:R-:W-:Y:S02]  /*19570*/  FMUL.FTZ R132, R6.reuse, R132 ;  /* 0x0000008406847220 */ /* 0x040fe40000410000 */
[----:B------:R-:W-:Y:S02]  /*19580*/  FMUL.FTZ R133, R6, R133 ;  /* 0x0000008506857220 */ /* 0x000fe40000410000 */
[--C-:B--2---:R-:W-:Y:S04]  /*19590*/  FFMA.FTZ R2, R18, c[0x0][0x2d0], -R143.reuse ;  /* 0x0000b40012027a23 */ /* 0x104fe8000001088f */
[----:B------:R2:W3:Y:S02]  /*195a0*/  MUFU.EX2 R37, R2 ;  /* 0x0000000200257308 */ /* 0x0004e40000000800 */
[----:B--2---:R-:W-:Y:S02]  /*195b0*/  FSEL R2, R140, RZ, P1 ;  /* 0x000000ff8c027208 */ /* 0x004fe40000800000 */
[----:B---3--:R-:W-:Y:S03]  /*195c0*/  F2FP.PACK_AB R198, R37, R33 ;  /* 0x0000002125c6723e */ /* 0x008fe600000000ff */
[----:B------:R-:W-:Y:S01]  /*195d0*/  FADD.FTZ R0, -R2, R136 ;  /* 0x0000008802007221 */ /* 0x000fe20000010100 */
[----:B------:R-:W-:Y:S01]  /*195e0*/  FSEL R2, R141, RZ, P0 ;  /* 0x000000ff8d027208 */ /* 0x000fe20000000000 */
[----:B------:R-:W-:Y:S01]  /*195f0*/  FFMA.FTZ R136, R214, c[0x0][0x2d0], -R200 ;  /* 0x0000b400d6887a23 */ /* 0x000fe200000108c8 */
[C---:B------:R-:W-:Y:S01]  /*19600*/  FSETP.NEU.FTZ.AND P0, PT, R7.reuse, -INF , PT ;  /* 0xff8000000700780b */ /* 0x040fe20003f1d000 */
[----:B------:R-:W-:Y:S02]  /*19610*/  FMUL.FTZ R0, R0, c[0x0][0x2d0] ;  /* 0x0000b40000007a20 */ /* 0x000fe40000410000 */
[----:B------:R2:W-:Y:S10]  /*19620*/  MUFU.EX2 R157, R136 ;  /* 0x00000088009d7308 */ /* 0x0005f40000000800 */
[----:B------:R3:W4:Y:S01]  /*19630*/  MUFU.EX2 R3, R0 ;  /* 0x0000000000037308 */ /* 0x0007220000000800 */
[----:B--2---:R-:W-:Y:S02]  /*19640*/  FFMA.FTZ R136, R238, c[0x0][0x2d0], -R143 ;  /* 0x0000b400ee887a23 */ /* 0x004fe4000001088f */
[----:B---3--:R-:W-:Y:S02]  /*19650*/  FADD.FTZ R0, -R2, R137 ;  /* 0x0000008902007221 */ /* 0x008fe40000010100 */
[----:B------:R-:W-:Y:S02]  /*19660*/  FMUL.FTZ R137, R7, c[0x0][0x2d0] ;  /* 0x0000b40007897a20 */ /* 0x000fe40000410000 */
[----:B------:R-:W-:Y:S02]  /*19670*/  FMUL.FTZ R0, R0, c[0x0][0x2d0] ;  /* 0x0000b40000007a20 */ /* 0x000fe40000410000 */
[----:B----4-:R-:W-:Y:S01]  /*19680*/  FMUL.FTZ R11, R3, R167 ;  /* 0x000000a7030b7220 */ /* 0x010fe20000410000 */
[----:B------:R-:W-:Y:S01]  /*19690*/  FSEL R137, R137, RZ, P0 ;  /* 0x000000ff89897208 */ /* 0x000fe20000000000 */
[----:B------:R2:W3:Y:S01]  /*196a0*/  MUFU.EX2 R2, R0 ;  /* 0x0000000000027308 */ /* 0x0004e20000000800 */
[C---:B------:R-:W-:Y:S02]  /*196b0*/  FMUL.FTZ R23, R3.reuse, R159 ;  /* 0x0000009f03177220 */ /* 0x040fe40000410000 */
[C---:B------:R-:W-:Y:S02]  /*196c0*/  FMUL.FTZ R54, R3.reuse, R146 ;  /* 0x0000009203367220 */ /* 0x040fe40000410000 */
[--C-:B------:R-:W-:Y:S02]  /*196d0*/  FFMA.FTZ R4, R10, c[0x0][0x2d0], -R137.reuse ;  /* 0x0000b4000a047a23 */ /* 0x100fe40000010889 */
[C---:B------:R-:W-:Y:S02]  /*196e0*/  FMUL.FTZ R10, R3.reuse, R166 ;  /* 0x000000a6030a7220 */ /* 0x040fe40000410000 */
[C---:B------:R-:W-:Y:S01]  /*196f0*/  FMUL.FTZ R55, R3.reuse, R147 ;  /* 0x0000009303377220 */ /* 0x040fe20000410000 */
[----:B------:R4:W-:Y:S01]  /*19700*/  MUFU.EX2 R30, R4 ;  /* 0x00000004001e7308 */ /* 0x0009e20000000800 */
[----:B------:R-:W-:Y:S01]  /*19710*/  LDSM.16.MT88.4 R144, [R219+0x2080] ;  /* 0x00208000db90783b */ /* 0x000fe20000004200 */
[C---:B------:R-:W-:Y:S02]  /*19720*/  FMUL.FTZ R58, R3.reuse, R58 ;  /* 0x0000003a033a7220 */ /* 0x040fe40000410000 */
[C---:B------:R-:W-:Y:S02]  /*19730*/  FMUL.FTZ R59, R3.reuse, R59 ;  /* 0x0000003b033b7220 */ /* 0x040fe40000410000 */
[C---:B------:R-:W-:Y:S02]  /*19740*/  FMUL.FTZ R70, R3.reuse, R70 ;  /* 0x0000004603467220 */ /* 0x040fe40000410000 */
[C---:B------:R-:W-:Y:S02]  /*19750*/  FMUL.FTZ R71, R3.reuse, R71 ;  /* 0x0000004703477220 */ /* 0x040fe40000410000 */
[C---:B------:R-:W-:Y:S02]  /*19760*/  FMUL.FTZ R74, R3.reuse, R74 ;  /* 0x0000004a034a7220 */ /* 0x040fe40000410000 */
[C---:B------:R-:W-:Y:S02]  /*19770*/  FMUL.FTZ R75, R3.reuse, R75 ;  /* 0x0000004b034b7220 */ /* 0x040fe40000410000 */
[--C-:B--2---:R-:W-:Y:S02]  /*19780*/  FFMA.FTZ R0, R8, c[0x0][0x2d0], -R137.reuse ;  /* 0x0000b40008007a23 */ /* 0x104fe40000010889 */
[----:B------:R-:W-:Y:S02]  /*19790*/  FMUL.FTZ R8, R6, R164 ;  /* 0x000000a406087220 */ /* 0x000fe40000410000 */
[----:B------:R2:W5:Y:S01]  /*197a0*/  MUFU.EX2 R9, R0 ;  /* 0x0000000000097308 */ /* 0x0005620000000800 */
[C---:B---3--:R-:W-:Y:S02]  /*197b0*/  FMUL.FTZ R12, R2.reuse, R168 ;  /* 0x000000a8020c7220 */ /* 0x048fe40000410000 */
[C---:B------:R-:W-:Y:S02]  /*197c0*/  FMUL.FTZ R13, R2.reuse, R169 ;  /* 0x000000a9020d7220 */ /* 0x040fe40000410000 */
[----:B------:R-:W-:Y:S01]  /*197d0*/  FMUL.FTZ R16, R2, R172 ;  /* 0x000000ac02107220 */ /* 0x000fe20000410000 */
[----:B------:R-:W-:Y:S01]  /*197e0*/  MOV R172, R39 ;  /* 0x0000002700ac7202 */ /* 0x000fe20000000f00 */
[--C-:B----4-:R-:W-:Y:S02]  /*197f0*/  FFMA.FTZ R4, R22, c[0x0][0x2d0], -R137.reuse ;  /* 0x0000b40016047a23 */ /* 0x110fe40000010889 */
[C---:B------:R-:W-:Y:S02]  /*19800*/  FMUL.FTZ R22, R3.reuse, R158 ;  /* 0x0000009e03167220 */ /* 0x040fe40000410000 */
[----:B------:R3:W-:Y:S01]  /*19810*/  MUFU.EX2 R38, R4 ;  /* 0x0000000400267308 */ /* 0x0007e20000000800 */
[----:B------:R-:W-:Y:S02]  /*19820*/  FMUL.FTZ R39, R3, R151 ;  /* 0x0000009703277220 */ /* 0x000fe40000410000 */
[C---:B------:R-:W-:Y:S02]  /*19830*/  FMUL.FTZ R44, R2.reuse, R184 ;  /* 0x000000b8022c7220 */ /* 0x040fe40000410000 */
[C---:B------:R-:W-:Y:S02]  /*19840*/  FMUL.FTZ R45, R2.reuse, R185 ;  /* 0x000000b9022d7220 */ /* 0x040fe40000410000 */
[C---:B------:R-:W-:Y:S02]  /*19850*/  FMUL.FTZ R48, R2.reuse, R188 ;  /* 0x000000bc02307220 */ /* 0x040fe40000410000 */
[C---:B------:R-:W-:Y:S02]  /*19860*/  FMUL.FTZ R49, R2.reuse, R189 ;  /* 0x000000bd02317220 */ /* 0x040fe40000410000 */
[----:B------:R-:W-:Y:S02]  /*19870*/  FMUL.FTZ R60, R2, R60 ;  /* 0x0000003c023c7220 */ /* 0x000fe40000410000 */
[--C-:B--2---:R-:W-:Y:S01]  /*19880*/  FFMA.FTZ R0, R17, c[0x0][0x2d0], -R137.reuse ;  /* 0x0000b40011007a23 */ /* 0x104fe20000010889 */
[----:B-----5:R-:W-:Y:S01]  /*19890*/  MOV R164, R9 ;  /* 0x0000000900a47202 */ /* 0x020fe20000000f00 */
[----:B------:R-:W-:Y:S02]  /*198a0*/  FMUL.FTZ R9, R6, R165 ;  /* 0x000000a506097220 */ /* 0x000fe40000410000 */
[----:B------:R2:W4:Y:S01]  /*198b0*/  MUFU.EX2 R34, R0 ;  /* 0x0000000000227308 */ /* 0x0005220000000800 */
[C---:B------:R-:W-:Y:S01]  /*198c0*/  FMUL.FTZ R86, R3.reuse, R86 ;  /* 0x0000005603567220 */ /* 0x040fe20000410000 */
[----:B------:R-:W-:Y:S01]  /*198d0*/  F2FP.PACK_AB R197, R30, R164 ;  /* 0x000000a41ec5723e */ /* 0x000fe200000000ff */
[----:B------:R-:W-:Y:S02]  /*198e0*/  FMUL.FTZ R87, R3, R87 ;  /* 0x0000005703577220 */ /* 0x000fe40000410000 */
[-C--:B-1----:R-:W-:Y:S05]  /*198f0*/  HMMA.16816.F32 R8, R192, R24.reuse, R8 ;  /* 0x00000018c008723c */ /* 0x082fea0000001808 */
[----:B---3--:R-:W-:Y:S02]  /*19900*/  FFMA.FTZ R4, R204, c[0x0][0x2d0], -R142 ;  /* 0x0000b400cc047a23 */ /* 0x008fe4000001088e */
[C---:B------:R-:W-:Y:S01]  /*19910*/  FMUL.FTZ R17, R2.reuse, R173 ;  /* 0x000000ad02117220 */ /* 0x040fe20000410000 */
[----:B------:R-:W-:Y:S01]  /*19920*/  MOV R173, R31 ;  /* 0x0000001f00ad7202 */ /* 0x000fe20000000f00 */
[C---:B------:R-:W-:Y:S03]  /*19930*/  FMUL.FTZ R61, R2.reuse, R61 ;  /* 0x0000003d023d7220 */ /* 0x040fe60000410000 */
[C---:B------:R-:W-:Y:S02]  /*19940*/  FMUL.FTZ R64, R2.reuse, R64 ;  /* 0x0000004002407220 */ /* 0x040fe40000410000 */
[C---:B------:R-:W-:Y:S02]  /*19950*/  FMUL.FTZ R65, R2.reuse, R65 ;  /* 0x0000004102417220 */ /* 0x040fe40000410000 */
[C---:B------:R-:W-:Y:S02]  /*19960*/  FMUL.FTZ R76, R2.reuse, R76 ;  /* 0x0000004c024c7220 */ /* 0x040fe40000410000 */
[C---:B------:R-:W-:Y:S01]  /*19970*/  FMUL.FTZ R77, R2.reuse, R77 ;  /* 0x0000004d024d7220 */ /* 0x040fe20000410000 */
[----:B--2---:R-:W-:Y:S01]  /*19980*/  FSEL R0, R7, RZ, P0 ;  /* 0x000000ff07007208 */ /* 0x004fe20000000000 */
[----:B------:R-:W-:Y:S01]  /*19990*/  FMUL.FTZ R80, R2, R80 ;  /* 0x0000005002507220 */ /* 0x000fe20000410000 */
[----:B----4-:R-:W-:Y:S01]  /*199a0*/  F2FP.PACK_AB R199, R38, R34 ;  /* 0x0000002226c7723e */ /* 0x010fe200000000ff */
[----:B------:R-:W-:Y:S02]  /*199b0*/  FMUL.FTZ R81, R2, R81 ;  /* 0x0000005102517220 */ /* 0x000fe40000410000 */
[----:B------:R-:W-:Y:S02]  /*199c0*/  FADD.FTZ R0, -R0, R138 ;  /* 0x0000008a00007221 */ /* 0x000fe40000010100 */
[----:B------:R1:W-:Y:S01]  /*199d0*/  MUFU.EX2 R138, R4 ;  /* 0x00000004008a7308 */ /* 0x0003e20000000800 */
[C---:B------:R-:W-:Y:S02]  /*199e0*/  FMUL.FTZ R90, R3.reuse, R90 ;  /* 0x0000005a035a7220 */ /* 0x040fe40000410000 */
[----:B------:R-:W-:Y:S02]  /*199f0*/  FMUL.FTZ R0, R0, c[0x0][0x2d0] ;  /* 0x0000b40000007a20 */ /* 0x000fe40000410000 */
        /* <DEDUP_REMOVED lines=8> */
[C---:B------:R-:W-:Y:S02]  /*19a80*/  FMUL.FTZ R106, R3.reuse, R106 ;  /* 0x0000006a036a7220 */ /* 0x040fe40000410000 */
[----:B------:R-:W-:Y:S02]  /*19a90*/  FMUL.FTZ R107, R3, R107 ;  /* 0x0000006b036b7220 */ /* 0x000fe40000410000 */
[C---:B------:R-:W-:Y:S02]  /*19aa0*/  FMUL.FTZ R108, R2.reuse, R108 ;  /* 0x0000006c026c7220 */ /* 0x040fe40000410000 */
[----:B-1----:R-:W-:Y:S02]  /*19ab0*/  FFMA.FTZ R4, R203, c[0x0][0x2d0], -R142 ;  /* 0x0000b400cb047a23 */ /* 0x002fe4000001088e */
[C---:B------:R-:W-:Y:S02]  /*19ac0*/  FMUL.FTZ R109, R2.reuse, R109 ;  /* 0x0000006d026d7220 */ /* 0x040fe40000410000 */
[C---:B------:R-:W-:Y:S02]  /*19ad0*/  FMUL.FTZ R112, R2.reuse, R112 ;  /* 0x0000007002707220 */ /* 0x040fe40000410000 */
[----:B------:R-:W-:Y:S02]  /*19ae0*/  FMUL.FTZ R113, R2, R113 ;  /* 0x0000007102717220 */ /* 0x000fe40000410000 */
[C---:B------:R-:W-:Y:S02]  /*19af0*/  FMUL.FTZ R118, R3.reuse, R118 ;  /* 0x0000007603767220 */ /* 0x040fe40000410000 */
[C---:B--2---:R-:W-:Y:S01]  /*19b00*/  FMUL.FTZ R15, R0.reuse, R171 ;  /* 0x000000ab000f7220 */ /* 0x044fe20000410000 */
[----:B------:R-:W-:Y:S01]  /*19b10*/  MOV R171, R40 ;  /* 0x0000002800ab7202 */ /* 0x000fe20000000f00 */
[C---:B------:R-:W-:Y:S01]  /*19b20*/  FMUL.FTZ R14, R0.reuse, R170 ;  /* 0x000000aa000e7220 */ /* 0x040fe20000410000 */
[----:B------:R-:W1:Y:S01]  /*19b30*/  LDSM.16.MT88.4 R40, [R218+0x2080] ;  /* 0x00208000da28783b */ /* 0x000e620000004200 */
[C---:B------:R-:W-:Y:S02]  /*19b40*/  FMUL.FTZ R46, R0.reuse, R186 ;  /* 0x000000ba002e7220 */ /* 0x040fe40000410000 */
[C---:B------:R-:W-:Y:S02]  /*19b50*/  FMUL.FTZ R47, R0.reuse, R187 ;  /* 0x000000bb002f7220 */ /* 0x040fe40000410000 */
[C---:B------:R-:W-:Y:S01]  /*19b60*/  FMUL.FTZ R51, R0.reuse, R191 ;  /* 0x000000bf00337220 */ /* 0x040fe20000410000 */
[C---:B------:R-:W-:Y:S02]  /*19b70*/  HMMA.16816.F32 R12, R196.reuse, R24, R12 ;  /* 0x00000018c40c723c */ /* 0x040fe4000000180c */
[----:B------:R-:W2:Y:S02]  /*19b80*/  LDL.LU R191, [R1+0xac] ;  /* 0x0000ac0001bf7983 */ /* 0x000ea40000300800 */
[C---:B------:R-:W-:Y:S01]  /*19b90*/  FMUL.FTZ R18, R0.reuse, R174 ;  /* 0x000000ae00127220 */ /* 0x040fe20000410000 */
[----:B------:R-:W-:Y:S01]  /*19ba0*/  MOV R174, R33 ;  /* 0x0000002100ae7202 */ /* 0x000fe20000000f00 */
[----:B------:R-:W-:Y:S01]  /*19bb0*/  FMUL.FTZ R19, R0, R175 ;  /* 0x000000af00137220 */ /* 0x000fe20000410000 */
[----:B------:R-:W-:Y:S01]  /*19bc0*/  LDSM.16.MT88.4 R184, [R218+0x3080] ;  /* 0x00308000dab8783b */ /* 0x000fe20000004200 */
[----:B------:R-:W-:Y:S01]  /*19bd0*/  FMUL.FTZ R24, R6, R160 ;  /* 0x000000a006187220 */ /* 0x000fe20000410000 */
[----:B------:R-:W-:Y:S03]  /*19be0*/  MOV R160, R32 ;  /* 0x0000002000a07202 */ /* 0x000fe60000000f00 */
[----:B------:R-:W-:Y:S01]  /*19bf0*/  FMUL.FTZ R32, R2, R180 ;  /* 0x000000b402207220 */ /* 0x000fe20000410000 */
[-C--:B------:R-:W-:Y:S01]  /*19c00*/  HMMA.16816.F32 R16, R196, R26.reuse, R16 ;  /* 0x0000001ac410723c */ /* 0x080fe20000001810 */
[----:B------:R3:W-:Y:S02]  /*19c10*/  MUFU.EX2 R180, R4 ;  /* 0x0000000400b47308 */ /* 0x0007e40000000800 */
[C---:B------:R-:W-:Y:S01]  /*19c20*/  FMUL.FTZ R119, R3.reuse, R119 ;  /* 0x0000007703777220 */ /* 0x040fe20000410000 */
[----:B------:R-:W-:Y:S01]  /*19c30*/  MOV R175, R34 ;  /* 0x0000002200af7202 */ /* 0x000fe20000000f00 */
[C---:B------:R-:W-:Y:S02]  /*19c40*/  FMUL.FTZ R122, R3.reuse, R122 ;  /* 0x0000007a037a7220 */ /* 0x040fe40000410000 */
[C---:B------:R-:W-:Y:S01]  /*19c50*/  FMUL.FTZ R123, R3.reuse, R123 ;  /* 0x0000007b037b7220 */ /* 0x040fe20000410000 */
[C---:B------:R-:W-:Y:S04]  /*19c60*/  HMMA.16816.F32 R20, R192.reuse, R26, R20 ;  /* 0x0000001ac014723c */ /* 0x040fe80000001814 */
[----:B------:R-:W-:Y:S01]  /*19c70*/  FMUL.FTZ R25, R6, R161 ;  /* 0x000000a106197220 */ /* 0x000fe20000410000 */
[----:B------:R-:W-:Y:S01]  /*19c80*/  MOV R161, R30 ;  /* 0x0000001e00a17202 */ /* 0x000fe20000000f00 */
[----:B------:R-:W-:Y:S01]  /*19c90*/  FMUL.FTZ R30, R0, R178 ;  /* 0x000000b2001e7220 */ /* 0x000fe20000410000 */
[----:B------:R-:W-:Y:S01]  /*19ca0*/  MOV R178, R37 ;  /* 0x0000002500b27202 */ /* 0x000fe20000000f00 */
[C---:B------:R-:W-:Y:S01]  /*19cb0*/  FMUL.FTZ R26, R3.reuse, R162 ;  /* 0x000000a2031a7220 */ /* 0x040fe20000410000 */
[----:B------:R-:W-:Y:S03]  /*19cc0*/  MOV R162, R29 ;  /* 0x0000001d00a27202 */ /* 0x000fe60000000f00 */
[C---:B------:R-:W-:Y:S01]  /*19cd0*/  FMUL.FTZ R27, R3.reuse, R163 ;  /* 0x000000a3031b7220 */ /* 0x040fe20000410000 */
[----:B------:R-:W-:Y:S01]  /*19ce0*/  MOV R163, R28 ;  /* 0x0000001c00a37202 */ /* 0x000fe20000000f00 */
[----:B------:R-:W-:Y:S01]  /*19cf0*/  FMUL.FTZ R37, R6, R149 ;  /* 0x0000009506257220 */ /* 0x000fe20000410000 */
[----:B------:R-:W-:Y:S01]  /*19d00*/  MOV R238, R178 ;  /* 0x000000b200ee7202 */ /* 0x000fe20000000f00 */
[----:B------:R-:W-:Y:S01]  /*19d10*/  FMUL.FTZ R29, R2, R177 ;  /* 0x000000b1021d7220 */ /* 0x000fe20000410000 */
[----:B------:R-:W-:Y:S01]  /*19d20*/  MOV R177, R36 ;  /* 0x0000002400b17202 */ /* 0x000fe20000000f00 */
[----:B------:R-:W-:Y:S01]  /*19d30*/  FMUL.FTZ R36, R6, R148 ;  /* 0x0000009406247220 */ /* 0x000fe20000410000 */
[-C--:B-1----:R-:W-:Y:S03]  /*19d40*/  HMMA.16816.F32 R24, R192, R40.reuse, R24 ;  /* 0x00000028c018723c */ /* 0x082fe60000001818 */
[----:B------:R-:W-:Y:S01]  /*19d50*/  FMUL.FTZ R31, R0, R179 ;  /* 0x000000b3001f7220 */ /* 0x000fe20000410000 */
[----:B------:R-:W-:Y:S01]  /*19d60*/  MOV R179, R38 ;  /* 0x0000002600b37202 */ /* 0x000fe20000000f00 */
[----:B------:R-:W-:Y:S02]  /*19d70*/  FMUL.FTZ R38, R3, R150 ;  /* 0x0000009603267220 */ /* 0x000fe40000410000 */
[----:B------:R-:W1:Y:S01]  /*19d80*/  LDSM.16.MT88.4 R148, [R220+0x2080] ;  /* 0x00208000dc94783b */ /* 0x000e620000004200 */
[C---:B------:R-:W-:Y:S01]  /*19d90*/  FMUL.FTZ R28, R2.reuse, R176 ;  /* 0x000000b0021c7220 */ /* 0x040fe20000410000 */
[----:B------:R-:W-:Y:S03]  /*19da0*/  MOV R176, R35 ;  /* 0x0000002300b07202 */ /* 0x000fe60000000f00 */
[--C-:B---3--:R-:W-:Y:S02]  /*19db0*/  FFMA.FTZ R4, R201, c[0x0][0x2d0], -R200.reuse ;  /* 0x0000b400c9047a23 */ /* 0x108fe400000108c8 */
[C---:B------:R-:W-:Y:S01]  /*19dc0*/  FMUL.FTZ R134, R3.reuse, R134 ;  /* 0x0000008603867220 */ /* 0x040fe20000410000 */
[C---:B------:R-:W-:Y:S01]  /*19dd0*/  HMMA.16816.F32 R28, R196.reuse, R40, R28 ;  /* 0x00000028c41c723c */ /* 0x040fe2000000181c */
[----:B------:R3:W-:Y:S03]  /*19de0*/  MUFU.EX2 R170, R4 ;  /* 0x0000000400aa7308 */ /* 0x0007e60000000800 */
[----:B------:R-:W-:Y:S01]  /*19df0*/  FMUL.FTZ R33, R2, R181 ;  /* 0x000000b502217220 */ /* 0x000fe20000410000 */
[----:B------:R-:W-:Y:S01]  /*19e00*/  MOV R181, R162 ;  /* 0x000000a200b57202 */ /* 0x000fe20000000f00 */
[C---:B------:R-:W-:Y:S01]  /*19e10*/  FMUL.FTZ R34, R0.reuse, R182 ;  /* 0x000000b600227220 */ /* 0x040fe20000410000 */
[----:B------:R-:W-:Y:S01]  /*19e20*/  MOV R162, R171 ;  /* 0x000000ab00a27202 */ /* 0x000fe20000000f00 */
[----:B------:R-:W-:Y:S01]  /*19e30*/  FMUL.FTZ R35, R0, R183 ;  /* 0x000000b700237220 */ /* 0x000fe20000410000 */
[----:B------:R-:W-:Y:S03]  /*19e40*/  MOV R182, R161 ;  /* 0x000000a100b67202 */ /* 0x000fe60000000f00 */
[C---:B------:R-:W-:Y:S01]  /*19e50*/  FMUL.FTZ R40, R6.reuse, R152 ;  /* 0x0000009806287220 */ /* 0x040fe20000410000 */
[----:B------:R-:W-:Y:S01]  /*19e60*/  MOV R161, R164 ;  /* 0x000000a400a17202 */ /* 0x000fe20000000f00 */
[----:B------:R-:W4:Y:S01]  /*19e70*/  LDL.LU R152, [R1+0x94] ;  /* 0x0000940001987983 */ /* 0x000f220000300800 */
[-C--:B------:R-:W-:Y:S03]  /*19e80*/  HMMA.16816.F32 R32, R196, R42.reuse, R32 ;  /* 0x0000002ac420723c */ /* 0x080fe60000001820 */
[----:B------:R-:W-:Y:S01]  /*19e90*/  FMUL.FTZ R41, R6, R153 ;  /* 0x0000009906297220 */ /* 0x000fe20000410000 */
[----:B------:R-:W-:Y:S01]  /*19ea0*/  MOV R189, R162 ;  /* 0x000000a200bd7202 */ /* 0x000fe20000000f00 */
[----:B------:R-:W5:Y:S01]  /*19eb0*/  LDL.LU R153, [R1+0x90] ;  /* 0x0000900001997983 */ /* 0x000f620000300800 */
[C---:B------:R-:W-:Y:S01]  /*19ec0*/  FMUL.FTZ R135, R3.reuse, R135 ;  /* 0x0000008703877220 */ /* 0x040fe20000410000 */
[----:B------:R-:W-:Y:S01]  /*19ed0*/  MOV R183, R173 ;  /* 0x000000ad00b77202 */ /* 0x000fe20000000f00 */
[C---:B------:R-:W-:Y:S04]  /*19ee0*/  HMMA.16816.F32 R36, R192.reuse, R42, R36 ;  /* 0x0000002ac024723c */ /* 0x040fe80000001824 */
[----:B---3--:R-:W-:Y:S02]  /*19ef0*/  FFMA.FTZ R4, R202, c[0x0][0x2d0], -R200 ;  /* 0x0000b400ca047a23 */ /* 0x008fe400000108c8 */
[C---:B------:R-:W-:Y:S01]  /*19f00*/  FMUL.FTZ R50, R0.reuse, R190 ;  /* 0x000000be00327220 */ /* 0x040fe20000410000 */
[----:B------:R-:W-:Y:S01]  /*19f10*/  MOV R190, R161 ;  /* 0x000000a100be7202 */ /* 0x000fe20000000f00 */
[C---:B------:R-:W-:Y:S01]  /*19f20*/  FMUL.FTZ R42, R3.reuse, R154 ;  /* 0x0000009a032a7220 */ /* 0x040fe20000410000 */
[----:B------:R3:W-:Y:S03]  /*19f30*/  MUFU.EX2 R165, R4 ;  /* 0x0000000400a57308 */ /* 0x0007e60000000800 */
[----:B------:R-:W-:Y:S02]  /*19f40*/  FMUL.FTZ R43, R3, R155 ;  /* 0x0000009b032b7220 */ /* 0x000fe40000410000 */
[C---:B------:R-:W-:Y:S02]  /*19f50*/  FMUL.FTZ R62, R0.reuse, R62 ;  /* 0x0000003e003e7220 */ /* 0x040fe40000410000 */
[C---:B------:R-:W-:Y:S02]  /*19f60*/  FMUL.FTZ R63, R0.reuse, R63 ;  /* 0x0000003f003f7220 */ /* 0x040fe40000410000 */
[C---:B------:R-:W-:Y:S01]  /*19f70*/  FMUL.FTZ R66, R0.reuse, R66 ;  /* 0x0000004200427220 */ /* 0x040fe20000410000 */
[-C--:B-1----:R-:W-:Y:S01]  /*19f80*/  HMMA.16816.F32 R40, R192, R148.reuse, R40 ;  /* 0x00000094c028723c */ /* 0x082fe20000001828 */
[----:B------:R-:W-:Y:S02]  /*19f90*/  MUFU.EX2 R202, R136 ;  /* 0x0000008800ca7308 */ /* 0x000fe40000000800 */
[C---:B------:R-:W-:Y:S02]  /*19fa0*/  FMUL.FTZ R67, R0.reuse, R67 ;  /* 0x0000004300437220 */ /* 0x040fe40000410000 */
[C---:B------:R-:W-:Y:S02]  /*19fb0*/  FMUL.FTZ R78, R0.reuse, R78 ;  /* 0x0000004e004e7220 */ /* 0x040fe40000410000 */
[C---:B------:R-:W-:Y:S01]  /*19fc0*/  FMUL.FTZ R79, R0.reuse, R79 ;  /* 0x0000004f004f7220 */ /* 0x040fe20000410000 */
[C---:B------:R-:W-:Y:S04]  /*19fd0*/  HMMA.16816.F32 R44, R196.reuse, R148, R44 ;  /* 0x00000094c42c723c */ /* 0x040fe8000000182c */
[----:B------:R-:W-:Y:S02]  /*19fe0*/  FMUL.FTZ R82, R0, R82 ;  /* 0x0000005200527220 */ /* 0x000fe40000410000 */
[--C-:B---3--:R-:W-:Y:S02]  /*19ff0*/  FFMA.FTZ R4, R212, c[0x0][0x2d0], -R142.reuse ;  /* 0x0000b400d4047a23 */ /* 0x108fe4000001088e */
[-C--:B------:R-:W-:Y:S02]  /*1a000*/  HMMA.16816.F32 R48, R196, R150.reuse, R48 ;  /* 0x00000096c430723c */ /* 0x080fe40000001830 */
[----:B------:R1:W3:Y:S02]  /*1a010*/  MUFU.EX2 R156, R4 ;  /* 0x00000004009c7308 */ /* 0x0002e40000000800 */
[C---:B------:R-:W-:Y:S02]  /*1a020*/  FMUL.FTZ R83, R0.reuse, R83 ;  /* 0x0000005300537220 */ /* 0x040fe40000410000 */
[C---:B------:R-:W-:Y:S02]  /*1a030*/  FMUL.FTZ R94, R0.reuse, R94 ;  /* 0x0000005e005e7220 */ /* 0x040fe40000410000 */
[C---:B------:R-:W-:Y:S01]  /*1a040*/  HMMA.16816.F32 R52, R192.reuse, R150, R52 ;  /* 0x00000096c034723c */ /* 0x040fe20000001834 */
[----:B------:R-:W-:Y:S03]  /*1a050*/  LDSM.16.MT88.4 R148, [R217+0x2880] ;  /* 0x00288000d994783b */ /* 0x000fe60000004200 */
[C---:B------:R-:W-:Y:S02]  /*1a060*/  FMUL.FTZ R95, R0.reuse, R95 ;  /* 0x0000005f005f7220 */ /* 0x040fe40000410000 */
[C---:B------:R-:W-:Y:S02]  /*1a070*/  FMUL.FTZ R98, R0.reuse, R98 ;  /* 0x0000006200627220 */ /* 0x040fe40000410000 */
[-C--:B------:R-:W-:Y:S04]  /*1a080*/  HMMA.16816.F32 R56, R192, R144.reuse, R56 ;  /* 0x00000090c038723c */ /* 0x080fe80000001838 */
[C---:B------:R-:W-:Y:S02]  /*1a090*/  FMUL.FTZ R99, R0.reuse, R99 ;  /* 0x0000006300637220 */ /* 0x040fe40000410000 */
[C---:B------:R-:W-:Y:S02]  /*1a0a0*/  FMUL.FTZ R110, R0.reuse, R110 ;  /* 0x0000006e006e7220 */ /* 0x040fe40000410000 */
        /* <DEDUP_REMOVED lines=8> */
[----:B------:R-:W1:Y:S03]  /*1a130*/  LDSM.16.MT88.4 R144, [R217+0x3880] ;  /* 0x00388000d990783b */ /* 0x000e660000004200 */
[--C-:B------:R-:W-:Y:S02]  /*1a140*/  FFMA.FTZ R169, R249, c[0x0][0x2d0], -R142.reuse ;  /* 0x0000b400f9a97a23 */ /* 0x100fe4000001088e */
[--C-:B------:R-:W-:Y:S02]  /*1a150*/  FFMA.FTZ R168, R248, c[0x0][0x2d0], -R142.reuse ;  /* 0x0000b400f8a87a23 */ /* 0x100fe4000001088e */
[--C-:B------:R-:W-:Y:S01]  /*1a160*/  FFMA.FTZ R167, R250, c[0x0][0x2d0], -R142.reuse ;  /* 0x0000b400faa77a23 */ /* 0x100fe2000001088e */
[----:B------:R-:W-:Y:S01]  /*1a170*/  MOV R250, R157 ;  /* 0x0000009d00fa7202 */ /* 0x000fe20000000f00 */
[----:B------:R-:W-:Y:S02]  /*1a180*/  MUFU.EX2 R204, R169 ;  /* 0x000000a900cc7308 */ /* 0x000fe40000000800 */
[----:B------:R-:W-:Y:S01]  /*1a190*/  FFMA.FTZ R142, R246, c[0x0][0x2d0], -R142 ;  /* 0x0000b400f68e7a23 */ /* 0x000fe2000001088e */
[----:B---3--:R-:W-:Y:S01]  /*1a1a0*/  MOV R246, R156 ;  /* 0x0000009c00f67202 */ /* 0x008fe20000000f00 */
[--C-:B------:R-:W-:Y:S01]  /*1a1b0*/  FFMA.FTZ R164, R243, c[0x0][0x2d0], -R200.reuse ;  /* 0x0000b400f3a47a23 */ /* 0x100fe200000108c8 */
[----:B------:R-:W-:Y:S01]  /*1a1c0*/  MOV R243, R170 ;  /* 0x000000aa00f37202 */ /* 0x000fe20000000f00 */
[--C-:B------:R-:W-:Y:S01]  /*1a1d0*/  FFMA.FTZ R170, R235, c[0x0][0x2d0], -R137.reuse ;  /* 0x0000b400ebaa7a23 */ /* 0x100fe20000010889 */
[----:B------:R-:W-:Y:S01]  /*1a1e0*/  MOV R235, R175 ;  /* 0x000000af00eb7202 */ /* 0x000fe20000000f00 */
[--C-:B-1----:R-:W-:Y:S02]  /*1a1f0*/  FFMA.FTZ R4, R213, c[0x0][0x2d0], -R200.reuse ;  /* 0x0000b400d5047a23 */ /* 0x102fe400000108c8 */
[----:B------:R-:W-:Y:S01]  /*1a200*/  FFMA.FTZ R171, R234, c[0x0][0x2d0], -R137 ;  /* 0x0000b400eaab7a23 */ /* 0x000fe20000010889 */
[----:B------:R-:W-:Y:S01]  /*1a210*/  MOV R234, R174 ;  /* 0x000000ae00ea7202 */ /* 0x000fe20000000f00 */
[----:B------:R1:W3:Y:S01]  /*1a220*/  MUFU.EX2 R159, R4 ;  /* 0x00000004009f7308 */ /* 0x0002e20000000800 */
[C---:B------:R-:W-:Y:S02]  /*1a230*/  FMUL.FTZ R124, R2.reuse, R124 ;  /* 0x0000007c027c7220 */ /* 0x040fe40000410000 */
[----:B------:R-:W-:Y:S02]  /*1a240*/  FMUL.FTZ R125, R2, R125 ;  /* 0x0000007d027d7220 */ /* 0x000fe40000410000 */
[C---:B------:R-:W-:Y:S02]  /*1a250*/  FMUL.FTZ R126, R0.reuse, R126 ;  /* 0x0000007e007e7220 */ /* 0x040fe40000410000 */
[----:B------:R-:W-:Y:S02]  /*1a260*/  FMUL.FTZ R127, R0, R127 ;  /* 0x0000007f007f7220 */ /* 0x000fe40000410000 */
[C---:B------:R-:W-:Y:S02]  /*1a270*/  FMUL.FTZ R128, R2.reuse, R128 ;  /* 0x0000008002807220 */ /* 0x040fe40000410000 */
[----:B------:R-:W-:Y:S02]  /*1a280*/  FMUL.FTZ R129, R2, R129 ;  /* 0x0000008102817220 */ /* 0x000fe40000410000 */
[C---:B------:R-:W-:Y:S02]  /*1a290*/  FMUL.FTZ R130, R0.reuse, R130 ;  /* 0x0000008200827220 */ /* 0x040fe40000410000 */
[----:B------:R-:W-:Y:S01]  /*1a2a0*/  FMUL.FTZ R131, R0, R131 ;  /* 0x0000008300837220 */ /* 0x000fe20000410000 */
[-C--:B------:R-:W-:Y:S03]  /*1a2b0*/  HMMA.16816.F32 R72, R192, R144.reuse, R72 ;  /* 0x00000090c048723c */ /* 0x080fe60000001848 */
[--C-:B-1----:R-:W-:Y:S01]  /*1a2c0*/  FFMA.FTZ R4, R209, c[0x0][0x2d0], -R143.reuse ;  /* 0x0000b400d1047a23 */ /* 0x102fe2000001088f */
[----:B---3--:R-:W-:Y:S01]  /*1a2d0*/  MOV R248, R159 ;  /* 0x0000009f00f87202 */ /* 0x008fe20000000f00 */
[----:B------:R-:W-:Y:S03]  /*1a2e0*/  MUFU.EX2 R209, R167 ;  /* 0x000000a700d17308 */ /* 0x000fe60000000800 */
[C---:B------:R-:W-:Y:S08]  /*1a2f0*/  HMMA.16816.F32 R76, R196.reuse, R144, R76 ;  /* 0x00000090c44c723c */ /* 0x040ff0000000184c */
[-C--:B------:R-:W-:Y:S01]  /*1a300*/  HMMA.16816.F32 R80, R196, R146.reuse, R80 ;  /* 0x00000092c450723c */ /* 0x080fe20000001850 */
[----:B------:R1:W-:Y:S07]  /*1a310*/  MUFU.EX2 R247, R4 ;  /* 0x0000000400f77308 */ /* 0x0003ee0000000800 */
[C---:B------:R-:W-:Y:S01]  /*1a320*/  HMMA.16816.F32 R84, R192.reuse, R146, R84 ;  /* 0x00000092c054723c */ /* 0x040fe20000001854 */
[----:B------:R-:W3:Y:S03]  /*1a330*/  LDSM.16.MT88.4 R144, [R218+0x3880] ;  /* 0x00388000da90783b */ /* 0x000ee60000004200 */
[--C-:B-1----:R-:W-:Y:S02]  /*1a340*/  FFMA.FTZ R4, R208, c[0x0][0x2d0], -R143.reuse ;  /* 0x0000b400d0047a23 */ /* 0x102fe4000001088f */
[----:B------:R-:W-:Y:S10]  /*1a350*/  MUFU.EX2 R208, R164 ;  /* 0x000000a400d07308 */ /* 0x000ff40000000800 */
[----:B------:R1:W-:Y:S01]  /*1a360*/  MUFU.EX2 R251, R4 ;  /* 0x0000000400fb7308 */ /* 0x0003e20000000800 */
[-C--:B---3--:R-:W-:Y:S08]  /*1a370*/  HMMA.16816.F32 R88, R192, R144.reuse, R88 ;  /* 0x00000090c058723c */ /* 0x088ff00000001858 */
[C---:B------:R-:W-:Y:S04]  /*1a380*/  HMMA.16816.F32 R92, R196.reuse, R144, R92 ;  /* 0x00000090c45c723c */ /* 0x040fe8000000185c */
[--C-:B-1----:R-:W-:Y:S04]  /*1a390*/  FFMA.FTZ R4, R207, c[0x0][0x2d0], -R143.reuse ;  /* 0x0000b400cf047a23 */ /* 0x102fe8000001088f */
[-C--:B------:R-:W-:Y:S01]  /*1a3a0*/  HMMA.16816.F32 R96, R196, R146.reuse, R96 ;  /* 0x00000092c460723c */ /* 0x080fe20000001860 */
[----:B------:R1:W-:Y:S07]  /*1a3b0*/  MUFU.EX2 R252, R4 ;  /* 0x0000000400fc7308 */ /* 0x0003ee0000000800 */
[C---:B------:R-:W-:Y:S01]  /*1a3c0*/  HMMA.16816.F32 R100, R192.reuse, R146, R100 ;  /* 0x00000092c064723c */ /* 0x040fe20000001864 */
[----:B------:R-:W3:Y:S03]  /*1a3d0*/  LDSM.16.MT88.4 R144, [R220+0x3880] ;  /* 0x00388000dc90783b */ /* 0x000ee60000004200 */
[----:B-1----:R-:W-:Y:S02]  /*1a3e0*/  FFMA.FTZ R4, R206, c[0x0][0x2d0], -R143 ;  /* 0x0000b400ce047a23 */ /* 0x002fe4000001088f */
[----:B------:R-:W-:Y:S10]  /*1a3f0*/  MUFU.EX2 R206, R168 ;  /* 0x000000a800ce7308 */ /* 0x000ff40000000800 */
[----:B------:R1:W1:Y:S01]  /*1a400*/  MUFU.EX2 R166, R4 ;  /* 0x0000000400a67308 */ /* 0x0002620000000800 */
[-C--:B---3--:R-:W-:Y:S08]  /*1a410*/  HMMA.16816.F32 R104, R192, R144.reuse, R104 ;  /* 0x00000090c068723c */ /* 0x088ff00000001868 */
[C---:B------:R-:W-:Y:S04]  /*1a420*/  HMMA.16816.F32 R108, R196.reuse, R144, R108 ;  /* 0x00000090c46c723c */ /* 0x040fe8000000186c */
[----:B-1----:R-:W-:Y:S01]  /*1a430*/  FFMA.FTZ R4, R205, c[0x0][0x2d0], -R137 ;  /* 0x0000b400cd047a23 */ /* 0x002fe20000010889 */
[----:B------:R-:W-:Y:S01]  /*1a440*/  MOV R249, R166 ;  /* 0x000000a600f97202 */ /* 0x000fe20000000f00 */
[--C-:B------:R-:W-:Y:S01]  /*1a450*/  FFMA.FTZ R166, R245, c[0x0][0x2d0], -R200.reuse ;  /* 0x0000b400f5a67a23 */ /* 0x100fe200000108c8 */
[----:B------:R-:W-:Y:S01]  /*1a460*/  MOV R245, R165 ;  /* 0x000000a500f57202 */ /* 0x000fe20000000f00 */
[-C--:B------:R-:W-:Y:S01]  /*1a470*/  HMMA.16816.F32 R112, R196, R146.reuse, R112 ;  /* 0x00000092c470723c */ /* 0x080fe20000001870 */
[----:B------:R1:W-:Y:S03]  /*1a480*/  MUFU.EX2 R231, R4 ;  /* 0x0000000400e77308 */ /* 0x0003e60000000800 */
[--C-:B------:R-:W-:Y:S01]  /*1a490*/  FFMA.FTZ R165, R244, c[0x0][0x2d0], -R200.reuse ;  /* 0x0000b400f4a57a23 */ /* 0x100fe200000108c8 */
[----:B------:R-:W-:Y:S01]  /*1a4a0*/  MOV R244, R180 ;  /* 0x000000b400f47202 */ /* 0x000fe20000000f00 */
[----:B------:R-:W-:Y:S01]  /*1a4b0*/  FFMA.FTZ R200, R242, c[0x0][0x2d0], -R200 ;  /* 0x0000b400f2c87a23 */ /* 0x000fe200000108c8 */
[----:B------:R-:W-:Y:S01]  /*1a4c0*/  MOV R242, R138 ;  /* 0x0000008a00f27202 */ /* 0x000fe20000000f00 */
[C---:B------:R-:W-:Y:S01]  /*1a4d0*/  HMMA.16816.F32 R116, R192.reuse, R146, R116 ;  /* 0x00000092c074723c */ /* 0x040fe20000001874 */
[----:B------:R-:W3:Y:S02]  /*1a4e0*/  LDSM.16.MT88.4 R144, [R219+0x3880] ;  /* 0x00388000db90783b */ /* 0x000ee40000004200 */
[----:B------:R-:W-:Y:S01]  /*1a4f0*/  MUFU.EX2 R203, R166 ;  /* 0x000000a600cb7308 */ /* 0x000fe20000000800 */
[----:B------:R-:W-:Y:S01]  /*1a500*/  F2FP.PACK_AB R154, R249, R252 ;  /* 0x000000fcf99a723e */ /* 0x000fe200000000ff */
[----:B------:R-:W-:Y:S01]  /*1a510*/  FFMA.FTZ R138, R239, c[0x0][0x2d0], -R143 ;  /* 0x0000b400ef8a7a23 */ /* 0x000fe2000001088f */
[----:B------:R-:W-:Y:S02]  /*1a520*/  MOV R180, R163 ;  /* 0x000000a300b47202 */ /* 0x000fe40000000f00 */
[----:B------:R-:W-:Y:S01]  /*1a530*/  MOV R163, R172 ;  /* 0x000000ac00a37202 */ /* 0x000fe20000000f00 */
[--C-:B------:R-:W-:Y:S03]  /*1a540*/  FFMA.FTZ R172, R232, c[0x0][0x2d0], -R137.reuse ;  /* 0x0000b400e8ac7a23 */ /* 0x100fe60000010889 */
[----:B------:R-:W-:Y:S01]  /*1a550*/  MOV R188, R163 ;  /* 0x000000a300bc7202 */ /* 0x000fe20000000f00 */
[----:B------:R-:W-:Y:S01]  /*1a560*/  MUFU.EX2 R205, R165 ;  /* 0x000000a500cd7308 */ /* 0x000fe20000000800 */
[----:B------:R-:W-:Y:S01]  /*1a570*/  MOV R239, R179 ;  /* 0x000000b300ef7202 */ /* 0x000fe20000000f00 */
[----:B-1----:R-:W-:Y:S08]  /*1a580*/  FFMA.FTZ R4, R210, c[0x0][0x2d0], -R137 ;  /* 0x0000b400d2047a23 */ /* 0x002ff00000010889 */
[----:B------:R1:W1:Y:S01]  /*1a590*/  MUFU.EX2 R214, R4 ;  /* 0x0000000400d67308 */ /* 0x0002620000000800 */
[----:B-----5:R-:W-:Y:S02]  /*1a5a0*/  FFMA.FTZ R173, R6, R153, R241 ;  /* 0x0000009906ad7223 */ /* 0x020fe400000100f1 */
[----:B----4-:R-:W-:Y:S01]  /*1a5b0*/  FFMA.FTZ R6, R3, R152, R240 ;  /* 0x0000009803067223 */ /* 0x010fe200000100f0 */
[----:B------:R-:W-:Y:S01]  /*1a5c0*/  F2FP.PACK_AB R152, R251, R247 ;  /* 0x000000f7fb98723e */ /* 0x000fe200000000ff */
[----:B------:R-:W4:Y:S05]  /*1a5d0*/  LDL.LU R3, [R1+0xa8] ;  /* 0x0000a80001037983 */ /* 0x000f2a0000300800 */
[----:B------:R-:W-:Y:S01]  /*1a5e0*/  MUFU.EX2 R210, R200 ;  /* 0x000000c800d27308 */ /* 0x000fe20000000800 */
[-C--:B---3--:R-:W-:Y:S09]  /*1a5f0*/  HMMA.16816.F32 R120, R192, R144.reuse, R120 ;  /* 0x00000090c078723c */ /* 0x088ff20000001878 */
[----:B------:R-:W3:Y:S03]  /*1a600*/  MUFU.EX2 R200, R138 ;  /* 0x0000008a00c87308 */ /* 0x000ee60000000800 */
[----:B-1----:R-:W-:Y:S01]  /*1a610*/  FFMA.FTZ R4, R211, c[0x0][0x2d0], -R137 ;  /* 0x0000b400d3047a23 */ /* 0x002fe20000010889 */
[----:B------:R-:W-:Y:S01]  /*1a620*/  F2FP.PACK_AB R153, R214, R231 ;  /* 0x000000e7d699723e */ /* 0x000fe200000000ff */
[C---:B------:R-:W-:Y:S05]  /*1a630*/  HMMA.16816.F32 R124, R196.reuse, R144, R124 ;  /* 0x00000090c47c723c */ /* 0x040fea000000187c */
[----:B------:R1:W-:Y:S02]  /*1a640*/  MUFU.EX2 R213, R4 ;  /* 0x0000000400d57308 */ /* 0x0003e40000000800 */
[----:B------:R-:W-:Y:S01]  /*1a650*/  F2FP.PACK_AB R144, R244, R242 ;  /* 0x000000f2f490723e */ /* 0x000fe200000000ff */
[-C--:B------:R-:W-:Y:S04]  /*1a660*/  HMMA.16816.F32 R128, R196, R146.reuse, R128 ;  /* 0x00000092c480723c */ /* 0x080fe80000001880 */
[----:B------:R-:W-:Y:S03]  /*1a670*/  F2FP.PACK_AB R145, R245, R243 ;  /* 0x000000f3f591723e */ /* 0x000fe600000000ff */
[----:B------:R-:W5:Y:S01]  /*1a680*/  MUFU.EX2 R211, R142 ;  /* 0x0000008e00d37308 */ /* 0x000f620000000800 */
[----:B------:R-:W-:Y:S01]  /*1a690*/  MOV R199, R160 ;  /* 0x000000a000c77202 */ /* 0x000fe20000000f00 */
[----:B------:R-:W-:Y:S01]  /*1a6a0*/  HMMA.16816.F32 R132, R192, R146, R132 ;  /* 0x00000092c084723c */ /* 0x000fe20000001884 */
[----:B------:R-:W-:Y:S03]  /*1a6b0*/  LDSM.16.MT88.4 R160, [R220+0x2880] ;  /* 0x00288000dca0783b */ /* 0x000fe60000004200 */
[----:B---3--:R-:W-:Y:S01]  /*1a6c0*/  F2FP.PACK_AB R196, R202, R200 ;  /* 0x000000c8cac4723e */ /* 0x008fe200000000ff */
[----:B--2---:R-:W-:Y:S02]  /*1a6d0*/  FFMA.FTZ R2, R2, R191, R199 ;  /* 0x000000bf02027223 */ /* 0x004fe400000100c7 */
[----:B------:R-:W-:Y:S01]  /*1a6e0*/  F2FP.PACK_AB R147, R248, R250 ;  /* 0x000000faf893723e */ /* 0x000fe200000000ff */
[----:B------:R-:W-:Y:S01]  /*1a6f0*/  MUFU.EX2 R142, R171 ;  /* 0x000000ab008e7308 */ /* 0x000fe20000000800 */
[----:B------:R-:W-:Y:S03]  /*1a700*/  F2FP.PACK_AB R192, R206, R204 ;  /* 0x000000cccec0723e */ /* 0x000fe600000000ff */
[--C-:B-1----:R-:W-:Y:S01]  /*1a710*/  FFMA.FTZ R4, R215, c[0x0][0x2d0], -R137.reuse ;  /* 0x0000b400d7047a23 */ /* 0x102fe20000010889 */
[----:B------:R-:W-:Y:S01]  /*1a720*/  MOV R215, R158 ;  /* 0x0000009e00d77202 */ /* 0x000fe20000000f00 */
[----:B------:R-:W-:Y:S01]  /*1a730*/  FFMA.FTZ R137, R233, c[0x0][0x2d0], -R137 ;  /* 0x0000b400e9897a23 */ /* 0x000fe20000010889 */
[----:B------:R-:W1:Y:S01]  /*1a740*/  LDSM.16.MT88.4 R156, [R218+0x2880] ;  /* 0x00288000da9c783b */ /* 0x000e620000004200 */
[----:B------:R-:W-:Y:S02]  /*1a750*/  F2FP.PACK_AB R193, R205, R203 ;  /* 0x000000cbcdc1723e */ /* 0x000fe400000000ff */
[----:B------:R-:W2:Y:S01]  /*1a760*/  MUFU.EX2 R212, R4 ;  /* 0x0000000400d47308 */ /* 0x000ea20000000800 */
[----:B------:R-:W-:Y:S02]  /*1a770*/  F2FP.PACK_AB R146, R215, R246 ;  /* 0x000000f6d792723e */ /* 0x000fe400000000ff */
[----:B------:R-:W-:Y:S02]  /*1a780*/  F2FP.PACK_AB R195, R210, R208 ;  /* 0x000000d0d2c3723e */ /* 0x000fe400000000ff */
[----:B-----5:R-:W-:Y:S03]  /*1a790*/  F2FP.PACK_AB R194, R211, R209 ;  /* 0x000000d1d3c2723e */ /* 0x020fe600000000ff */
[-C--:B------:R-:W-:Y:S02]  /*1a7a0*/  HMMA.16816.F32 R8, R144, R148.reuse, R8 ;  /* 0x000000949008723c */ /* 0x080fe40000001808 */
[----:B------:R-:W-:Y:S10]  /*1a7b0*/  MUFU.EX2 R138, R172 ;  /* 0x000000ac008a7308 */ /* 0x000ff40000000800 */
[----:B------:R-:W3:Y:S01]  /*1a7c0*/  MUFU.EX2 R137, R137 ;  /* 0x0000008900897308 */ /* 0x000ee20000000800 */
[----:B--2---:R-:W-:Y:S01]  /*1a7d0*/  F2FP.PACK_AB R155, R212, R213 ;  /* 0x000000d5d49b723e */ /* 0x004fe200000000ff */
[--C-:B------:R-:W-:Y:S01]  /*1a7e0*/  FFMA.FTZ R4, R237, c[0x0][0x2d0], -R143.reuse ;  /* 0x0000b400ed047a23 */ /* 0x100fe2000001088f */
[----:B------:R-:W-:Y:S01]  /*1a7f0*/  MOV R237, R177 ;  /* 0x000000b100ed7202 */ /* 0x000fe20000000f00 */
[----:B------:R-:W-:Y:S01]  /*1a800*/  FFMA.FTZ R143, R236, c[0x0][0x2d0], -R143 ;  /* 0x0000b400ec8f7a23 */ /* 0x000fe2000001088f */
[----:B------:R-:W-:Y:S05]  /*1a810*/  MOV R236, R176 ;  /* 0x000000b000ec7202 */ /* 0x000fea0000000f00 */
[----:B------:R-:W-:Y:S01]  /*1a820*/  MUFU.EX2 R207, R4 ;  /* 0x0000000400cf7308 */ /* 0x000fe20000000800 */
[C---:B------:R-:W-:Y:S08]  /*1a830*/  HMMA.16816.F32 R12, R152.reuse, R148, R12 ;  /* 0x00000094980c723c */ /* 0x040ff0000000180c */
[-C--:B------:R-:W-:Y:S01]  /*1a840*/  HMMA.16816.F32 R16, R152, R150.reuse, R16 ;  /* 0x000000969810723c */ /* 0x080fe20000001810 */
[----:B------:R-:W2:Y:S03]  /*1a850*/  MUFU.EX2 R201, R143 ;  /* 0x0000008f00c97308 */ /* 0x000ea60000000800 */
[----:B---3--:R-:W-:Y:S04]  /*1a860*/  F2FP.PACK_AB R199, R137, R138 ;  /* 0x0000008a89c7723e */ /* 0x008fe800000000ff */
[C---:B------:R-:W-:Y:S01]  /*1a870*/  HMMA.16816.F32 R20, R144.reuse, R150, R20 ;  /* 0x000000969014723c */ /* 0x040fe20000001814 */
[----:B------:R-:W3:Y:S02]  /*1a880*/  LDSM.16.MT88.4 R148, [R219+0x2880] ;  /* 0x00288000db94783b */ /* 0x000ee40000004200 */
[----:B------:R-:W5:Y:S05]  /*1a890*/  MUFU.EX2 R143, R170 ;  /* 0x000000aa008f7308 */ /* 0x000f6a0000000800 */
[-C--:B-1----:R-:W-:Y:S08]  /*1a8a0*/  HMMA.16816.F32 R24, R144, R156.reuse, R24 ;  /* 0x0000009c9018723c */ /* 0x082ff00000001818 */
[C---:B------:R-:W-:Y:S04]  /*1a8b0*/  HMMA.16816.F32 R28, R152.reuse, R156, R28 ;  /* 0x0000009c981c723c */ /* 0x040fe8000000181c */
[----:B--2---:R-:W-:Y:S04]  /*1a8c0*/  F2FP.PACK_AB R198, R201, R207 ;  /* 0x000000cfc9c6723e */ /* 0x004fe800000000ff */
[-C--:B------:R-:W-:Y:S04]  /*1a8d0*/  HMMA.16816.F32 R32, R152, R158.reuse, R32 ;  /* 0x0000009e9820723c */ /* 0x080fe80000001820 */
[----:B-----5:R-:W-:Y:S04]  /*1a8e0*/  F2FP.PACK_AB R197, R142, R143 ;  /* 0x0000008f8ec5723e */ /* 0x020fe800000000ff */
        /* <DEDUP_REMOVED lines=20> */
[C---:B------:R-:W-:Y:S08]  /*1aa30*/  HMMA.16816.F32 R100, R144.reuse, R162, R100 ;  /* 0x000000a29064723c */ /* 0x040ff00000001864 */
[-C--:B---3--:R-:W-:Y:S08]  /*1aa40*/  HMMA.16816.F32 R104, R144, R148.reuse, R104 ;  /* 0x000000949068723c */ /* 0x088ff00000001868 */
[C---:B------:R-:W-:Y:S08]  /*1aa50*/  HMMA.16816.F32 R108, R152.reuse, R148, R108 ;  /* 0x00000094986c723c */ /* 0x040ff0000000186c */
[-C--:B------:R-:W-:Y:S08]  /*1aa60*/  HMMA.16816.F32 R112, R152, R150.reuse, R112 ;  /* 0x000000969870723c */ /* 0x080ff00000001870 */
[C---:B------:R-:W-:Y:S01]  /*1aa70*/  HMMA.16816.F32 R116, R144.reuse, R150, R116 ;  /* 0x000000969074723c */ /* 0x040fe20000001874 */
[----:B------:R-:W2:Y:S07]  /*1aa80*/  LDSM.16.MT88.4 R148, [R217+0x3080] ;  /* 0x00308000d994783b */ /* 0x000eae0000004200 */
[-C--:B-1----:R-:W-:Y:S04]  /*1aa90*/  HMMA.16816.F32 R120, R144, R156.reuse, R120 ;  /* 0x0000009c9078723c */ /* 0x082fe80000001878 */
[----:B----4-:R-:W-:Y:S02]  /*1aaa0*/  FFMA.FTZ R4, R0, R3, R190 ;  /* 0x0000000300047223 */ /* 0x010fe400000100be */
[----:B------:R-:W-:Y:S02]  /*1aab0*/  FADD.FTZ R3, R189, R173 ;  /* 0x000000adbd037221 */ /* 0x000fe40000010000 */
[C---:B------:R-:W-:Y:S04]  /*1aac0*/  HMMA.16816.F32 R124, R152.reuse, R156, R124 ;  /* 0x0000009c987c723c */ /* 0x040fe8000000187c */
[----:B------:R-:W-:Y:S02]  /*1aad0*/  FADD.FTZ R0, R188, R6 ;  /* 0x00000006bc007221 */ /* 0x000fe40000010000 */
[----:B------:R-:W-:Y:S02]  /*1aae0*/  FADD.FTZ R6, R183, R2 ;  /* 0x00000002b7067221 */ /* 0x000fe40000010000 */
[-C--:B------:R-:W-:Y:S04]  /*1aaf0*/  HMMA.16816.F32 R128, R152, R158.reuse, R128 ;  /* 0x0000009e9880723c */ /* 0x080fe80000001880 */
[----:B------:R-:W-:Y:S02]  /*1ab00*/  FADD.FTZ R136, R182, R4 ;  /* 0x00000004b6887221 */ /* 0x000fe40000010000 */
[----:B------:R-:W-:Y:S02]  /*1ab10*/  FADD.FTZ R2, R181, R3 ;  /* 0x00000003b5027221 */ /* 0x000fe40000010000 */
[----:B------:R-:W-:Y:S01]  /*1ab20*/  HMMA.16816.F32 R132, R144, R158, R132 ;  /* 0x0000009e9084723c */ /* 0x000fe20000001884 */
[----:B------:R-:W1:Y:S03]  /*1ab30*/  LDSM.16.MT88.4 R144, [R220+0x3080] ;  /* 0x00308000dc90783b */ /* 0x000e660000004200 */
[----:B------:R-:W-:Y:S02]  /*1ab40*/  FADD.FTZ R0, R180, R0 ;  /* 0x00000000b4007221 */ /* 0x000fe40000010000 */
[----:B------:R-:W-:Y:S02]  /*1ab50*/  FADD.FTZ R2, R236, R2 ;  /* 0x00000002ec027221 */ /* 0x000fe40000010000 */
[----:B------:R-:W-:Y:S01]  /*1ab60*/  FADD.FTZ R4, R234, R6 ;  /* 0x00000006ea047221 */ /* 0x000fe20000010000 */
[-C--:B--2---:R-:W-:Y:S01]  /*1ab70*/  HMMA.16816.F32 R164, R192, R148.reuse, R8 ;  /* 0x00000094c0a4723c */ /* 0x084fe20000001808 */
[----:B------:R-:W2:Y:S04]  /*1ab80*/  LDSM.16.MT88.4 R8, [R219+0x3080] ;  /* 0x00308000db08783b */ /* 0x000ea80000004200 */
[----:B------:R-:W-:Y:S02]  /*1ab90*/  FADD.FTZ R6, R242, R2 ;  /* 0x00000002f2067221 */ /* 0x000fe40000010000 */
[----:B------:R-:W-:Y:S01]  /*1aba0*/  FADD.FTZ R0, R237, R0 ;  /* 0x00000000ed007221 */ /* 0x000fe20000010000 */
[C---:B------:R-:W-:Y:S01]  /*1abb0*/  HMMA.16816.F32 R168, R196.reuse, R148, R12 ;  /* 0x00000094c4a8723c */ /* 0x040fe2000000180c */
[----:B------:R-:W3:Y:S03]  /*1abc0*/  LDSM.16.MT88.4 R12, [R217+0x4880] ;  /* 0x00488000d90c783b */ /* 0x000ee60000004200 */
[----:B------:R-:W-:Y:S01]  /*1abd0*/  FADD.FTZ R3, R235, R136 ;  /* 0x00000088eb037221 */ /* 0x000fe20000010000 */
[----:B------:R-:W-:Y:S03]  /*1abe0*/  MOV R136, R140 ;  /* 0x0000008c00887202 */ /* 0x000fe60000000f00 */
[-C--:B------:R-:W-:Y:S01]  /*1abf0*/  HMMA.16816.F32 R172, R196, R150.reuse, R16 ;  /* 0x00000096c4ac723c */ /* 0x080fe20000001810 */
[----:B------:R-:W4:Y:S07]  /*1ac00*/  LDSM.16.MT88.4 R16, [R218+0x4880] ;  /* 0x00488000da10783b */ /* 0x000f2e0000004200 */
[C---:B------:R-:W-:Y:S01]  /*1ac10*/  HMMA.16816.F32 R156, R192.reuse, R150, R20 ;  /* 0x00000096c09c723c */ /* 0x040fe20000001814 */
[----:B------:R-:W5:Y:S07]  /*1ac20*/  LDSM.16.MT88.4 R20, [R220+0x4880] ;  /* 0x00488000dc14783b */ /* 0x000f6e0000004200 */
[-C--:B------:R-:W-:Y:S01]  /*1ac30*/  HMMA.16816.F32 R160, R192, R184.reuse, R24 ;  /* 0x000000b8c0a0723c */ /* 0x080fe20000001818 */
[----:B------:R-:W2:Y:S07]  /*1ac40*/  LDSM.16.MT88.4 R24, [R219+0x4880] ;  /* 0x00488000db18783b */ /* 0x000eae0000004200 */
[C---:B------:R-:W-:Y:S08]  /*1ac50*/  HMMA.16816.F32 R176, R196.reuse, R184, R28 ;  /* 0x000000b8c4b0723c */ /* 0x040ff0000000181c */
[-C--:B------:R-:W-:Y:S08]  /*1ac60*/  HMMA.16816.F32 R180, R196, R186.reuse, R32 ;  /* 0x000000bac4b4723c */ /* 0x080ff00000001820 */
[C---:B------:R-:W-:Y:S08]  /*1ac70*/  HMMA.16816.F32 R148, R192.reuse, R186, R36 ;  /* 0x000000bac094723c */ /* 0x040ff00000001824 */
[-C--:B-1----:R-:W-:Y:S08]  /*1ac80*/  HMMA.16816.F32 R152, R192, R144.reuse, R40 ;  /* 0x00000090c098723c */ /* 0x082ff00000001828 */
        /* <DEDUP_REMOVED lines=9> */
[C---:B------:R-:W-:Y:S01]  /*1ad20*/  HMMA.16816.F32 R68, R192.reuse, R10, R68 ;  /* 0x0000000ac044723c */ /* 0x040fe20000001844 */
[----:B------:R-:W2:Y:S03]  /*1ad30*/  LDL R10, [R1+0xb4] ;  /* 0x0000b400010a7983 */ /* 0x000ea60000100800 */
        /* <DEDUP_REMOVED lines=26> */
[-C--:B-----5:R-:W-:Y:S04]  /*1aee0*/  HMMA.16816.F32 R104, R192, R20.reuse, R104 ;  /* 0x00000014c068723c */ /* 0x0a0fe80000001868 */
[----:B------:R-:W-:Y:S02]  /*1aef0*/  FADD.FTZ R3, R211, R3 ;  /* 0x00000003d3037221 */ /* 0x000fe40000010000 */
[----:B------:R-:W-:Y:S02]  /*1af00*/  FADD.FTZ R6, R212, R0 ;  /* 0x00000000d4067221 */ /* 0x000fe40000010000 */
[C---:B------:R-:W-:Y:S01]  /*1af10*/  HMMA.16816.F32 R108, R196.reuse, R20, R108 ;  /* 0x00000014c46c723c */ /* 0x040fe2000000186c */
[----:B------:R1:W-:Y:S03]  /*1af20*/  STL [R1+0x90], R3 ;  /* 0x0000900301007387 */ /* 0x0003e60000100800 */
        /* <DEDUP_REMOVED lines=10> */
[----:B-1----:R-:W-:Y:S02]  /*1afd0*/  FADD.FTZ R3, R201, R4 ;  /* 0x00000004c9037221 */ /* 0x002fe40000010000 */
[C---:B------:R-:W-:Y:S01]  /*1afe0*/  HMMA.16816.F32 R124, R196.reuse, R24, R124 ;  /* 0x00000018c47c723c */ /* 0x040fe2000000187c */
[----:B------:R1:W-:Y:S03]  /*1aff0*/  STL [R1+0x94], R6 ;  /* 0x0000940601007387 */ /* 0x0003e60000100800 */
[----:B------:R-:W-:Y:S01]  /*1b000*/  FADD.FTZ R2, R138, R0 ;  /* 0x000000008a027221 */ /* 0x000fe20000010000 */
[----:B------:R3:W-:Y:S01]  /*1b010*/  STL [R1+0xac], R3 ;  /* 0x0000ac0301007387 */ /* 0x0007e20000100800 */
[C---:B------:R-:W-:Y:S02]  /*1b020*/  IADD3 R0, R230.reuse, -0x1, RZ ;  /* 0xffffffffe6007810 */ /* 0x040fe40007ffe0ff */
[-C--:B------:R-:W-:Y:S04]  /*1b030*/  HMMA.16816.F32 R128, R196, R26.reuse, R128 ;  /* 0x0000001ac480723c */ /* 0x080fe80000001880 */
[----:B------:R-:W-:Y:S01]  /*1b040*/  MOV R138, R7 ;  /* 0x00000007008a7202 */ /* 0x000fe20000000f00 */
[----:B------:R-:W-:Y:S01]  /*1b050*/  FADD.FTZ R2, R137, R2 ;  /* 0x0000000289027221 */ /* 0x000fe20000010000 */
[----:B------:R-:W-:Y:S02]  /*1b060*/  MOV R137, R141 ;  /* 0x0000008d00897202 */ /* 0x000fe40000000f00 */
[----:B------:R-:W-:Y:S02]  /*1b070*/  HMMA.16816.F32 R132, R192, R26, R132 ;  /* 0x0000001ac084723c */ /* 0x000fe40000001884 */
[----:B------:R3:W-:Y:S02]  /*1b080*/  STL [R1+0xa8], R2 ;  /* 0x0000a80201007387 */ /* 0x0007e40000100800 */
[----:B-1----:R-:W-:Y:S02]  /*1b090*/  MOV R6, R139 ;  /* 0x0000008b00067202 */ /* 0x002fe40000000f00 */
[----:B--2---:R-:W-:Y:S02]  /*1b0a0*/  ISETP.GT.AND P0, PT, R230, R10, PT ;  /* 0x0000000ae600720c */ /* 0x004fe40003f04270 */
[----:B------:R-:W-:Y:S11]  /*1b0b0*/  MOV R230, R0 ;  /* 0x0000000000e67202 */ /* 0x000ff60000000f00 */
[----:B---3--:R-:W-:-:S05]  /*1b0c0*/  @P0 BRA `(.L_x_1376) ;  /* 0xffffaf6000000947 */ /* 0x008fca000383ffff */
.L_x_1348:
[----:B------:R-:W-:Y:S05]  /*1b0d0*/  BRA.DIV ~URZ, `(.L_x_1377) ;  /* 0x000074027f007947 */ /* 0x000fea000b800000 */
[----:B------:R-:W2:Y:S04]  /*1b0e0*/  LDL R0, [R1+0x90] ;  /* 0x0000900001007983 */ /* 0x000ea80000100800 */
[----:B--2---:R2:W3:Y:S02]  /*1b0f0*/  SHFL.BFLY PT, R6, R0, 0x2, 0x1f ;  /* 0x0c401f0000067f89 */ /* 0x0044e400000e0000 */
.L_x_1470:
[----:B--2---:R-:W2:Y:S02]  /*1b100*/  LDL.LU R0, [R1+0x90] ;  /* 0x0000900001007983 */ /* 0x004ea40000300800 */
[----:B--23--:R-:W-:Y:S01]  /*1b110*/  FADD.FTZ R6, R6, R0 ;  /* 0x0000000006067221 */ /* 0x00cfe20000010000 */
[----:B------:R-:W-:Y:S05]  /*1b120*/  BRA.DIV ~URZ, `(.L_x_1378) ;  /* 0x000074127f007947 */ /* 0x000fea000b800000 */
[----:B------:R-:W2:Y:S04]  /*1b130*/  LDL.LU R2, [R1+0x94] ;  /* 0x0000940001027983 */ /* 0x000ea80000300800 */
[----:B------:R-:W3:Y:S04]  /*1b140*/  LDL.LU R0, [R1+0xac] ;  /* 0x0000ac0001007983 */ /* 0x000ee80000300800 */
[----:B------:R-:W4:Y:S04]  /*1b150*/  LDL.LU R4, [R1+0xa8] ;  /* 0x0000a80001047983 */ /* 0x000f280000300800 */
[----:B--2---:R-:W2:Y:S04]  /*1b160*/  SHFL.BFLY PT, R5, R2, 0x2, 0x1f ;  /* 0x0c401f0002057f89 */ /* 0x004ea800000e0000 */
[----:B---3--:R-:W3:Y:S04]  /*1b170*/  SHFL.BFLY PT, R8, R0, 0x2, 0x1f ;  /* 0x0c401f0000087f89 */ /* 0x008ee800000e0000 */
[----:B----4-:R-:W4:Y:S01]  /*1b180*/  SHFL.BFLY PT, R10, R4, 0x2, 0x1f ;  /* 0x0c401f00040a7f89 */ /* 0x010f2200000e0000 */
[----:B--2---:R-:W-:-:S02]  /*1b190*/  FADD.FTZ R5, R5, R2 ;  /* 0x0000000205057221 */ /* 0x004fc40000010000 */
[----:B---3--:R-:W-:-:S03]  /*1b1a0*/  FADD.FTZ R8, R8, R0 ;  /* 0x0000000008087221 */ /* 0x008fc60000010000 */
[----:B------:R-:W2:Y:S01]  /*1b1b0*/  SHFL.BFLY PT, R2, R5, 0x1, 0x1f ;  /* 0x0c201f0005027f89 */ /* 0x000ea200000e0000 */
[----:B----4-:R-:W-:-:S03]  /*1b1c0*/  FADD.FTZ R10, R10, R4 ;  /* 0x000000040a0a7221 */ /* 0x010fc60000010000 */
[----:B------:R-:W3:Y:S04]  /*1b1d0*/  SHFL.BFLY PT, R0, R6, 0x1, 0x1f ;  /* 0x0c201f0006007f89 */ /* 0x000ee800000e0000 */
[----:B-1----:R-:W1:Y:S04]  /*1b1e0*/  SHFL.BFLY PT, R3, R8, 0x1, 0x1f ;  /* 0x0c201f0008037f89 */ /* 0x002e6800000e0000 */
[----:B------:R4:W4:Y:S01]  /*1b1f0*/  SHFL.BFLY PT, R51, R10, 0x1, 0x1f ;  /* 0x0c201f000a337f89 */ /* 0x00092200000e0000 */
[----:B--2---:R-:W-:Y:S02]  /*1b200*/  FADD.FTZ R5, R5, R2 ;  /* 0x0000000205057221 */ /* 0x004fe40000010000 */
[----:B---3--:R-:W-:-:S02]  /*1b210*/  FADD.FTZ R6, R6, R0 ;  /* 0x0000000006067221 */ /* 0x008fc40000010000 */
[----:B-1----:R-:W-:-:S03]  /*1b220*/  FADD.FTZ R8, R8, R3 ;  /* 0x0000000308087221 */ /* 0x002fc60000010000 */
.L_x_1471:
[----:B------:R-:W-:Y:S01]  /*1b230*/  FSETP.NE.FTZ.AND P2, PT, R6, RZ, PT ;  /* 0x000000ff0600720b */ /* 0x000fe20003f55000 */
[----:B------:R-:W-:Y:S01]  /*1b240*/  CS2R R2, SRZ ;  /* 0x0000000000027805 */ /* 0x000fe2000001ff00 */
[----:B------:R-:W-:Y:S01]  /*1b250*/  FSETP.NE.FTZ.AND P1, PT, R5, RZ, PT ;  /* 0x000000ff0500720b */ /* 0x000fe20003f35000 */
[----:B----4-:R-:W-:Y:S01]  /*1b260*/  FADD.FTZ R10, R51, R10 ;  /* 0x0000000a330a7221 */ /* 0x010fe20000010000 */
[----:B------:R-:W-:Y:S02]  /*1b270*/  FSETP.NE.FTZ.AND P0, PT, R8, RZ, PT ;  /* 0x000000ff0800720b */ /* 0x000fe40003f15000 */
[----:B------:R-:W-:Y:S02]  /*1b280*/  MOV R0, RZ ;  /* 0x000000ff00007202 */ /* 0x000fe40000000f00 */
[----:B------:R-:W-:-:S05]  /*1b290*/  FSETP.NE.FTZ.AND P3, PT, R10, RZ, PT ;  /* 0x000000ff0a00720b */ /* 0x000fca0003f75000 */
[----:B------:R-:W1:Y:S04]  /*1b2a0*/  @P2 MUFU.RCP R0, R6 ;  /* 0x0000000600002308 */ /* 0x000e680000001000 */
[----:B------:R-:W-:-:S04]  /*1b2b0*/  @P0 MOV R13, 0x3f317218 ;  /* 0x3f317218000d0802 */ /* 0x000fc80000000f00 */
[----:B------:R-:W2:Y:S08]  /*1b2c0*/  @P1 MUFU.RCP R3, R5 ;  /* 0x0000000500031308 */ /* 0x000eb00000001000 */
[----:B------:R-:W3:Y:S01]  /*1b2d0*/  @P0 MUFU.RCP R2, R8 ;  /* 0x0000000800020308 */ /* 0x000ee20000001000 */
[C---:B-1----:R-:W-:Y:S02]  /*1b2e0*/  FMUL.FTZ R164, R0.reuse, R164 ;  /* 0x000000a400a47220 */ /* 0x042fe40000410000 */
[----:B------:R-:W-:-:S02]  /*1b2f0*/  FMUL.FTZ R55, R0, R165 ;  /* 0x000000a500377220 */ /* 0x000fc40000410000 */
[C---:B------:R-:W-:Y:S02]  /*1b300*/  FMUL.FTZ R156, R0.reuse, R156 ;  /* 0x0000009c009c7220 */ /* 0x040fe40000410000 */
[C---:B------:R-:W-:Y:S01]  /*1b310*/  FMUL.FTZ R157, R0.reuse, R157 ;  /* 0x0000009d009d7220 */ /* 0x040fe20000410000 */
[----:B------:R1:W4:Y:S01]  /*1b320*/  @P1 MUFU.LG2 R4, R5 ;  /* 0x0000000500041308 */ /* 0x0003220000000c00 */
        /* <DEDUP_REMOVED lines=9> */
[----:B------:R4:W5:Y:S01]  /*1b3c0*/  @P0 MUFU.LG2 R6, R8 ;  /* 0x0000000800060308 */ /* 0x0009620000000c00 */
[C---:B------:R-:W-:Y:S01]  /*1b3d0*/  FMUL.FTZ R20, R0.reuse, R56 ;  /* 0x0000003800147220 */ /* 0x040fe20000410000 */
[----:B-1----:R-:W-:Y:S01]  /*1b3e0*/  @P2 MOV R5, 0x3f317218 ;  /* 0x3f31721800052802 */ /* 0x002fe20000000f00 */
[C---:B------:R-:W-:Y:S02]  /*1b3f0*/  FMUL.FTZ R42, R0.reuse, R57 ;  /* 0x00000039002a7220 */ /* 0x040fe40000410000 */
[----:B------:R-:W-:-:S02]  /*1b400*/  FMUL.FTZ R68, R0, R68 ;  /* 0x0000004400447220 */ /* 0x000fc40000410000 */
[C---:B------:R-:W-:Y:S01]  /*1b410*/  FMUL.FTZ R39, R0.reuse, R69 ;  /* 0x0000004500277220 */ /* 0x040fe20000410000 */
[----:B------:R-:W-:Y:S01]  /*1b420*/  MOV R69, 0xff800000 ;  /* 0xff80000000457802 */ /* 0x000fe20000000f00 */
[C---:B------:R-:W-:Y:S02]  /*1b430*/  FMUL.FTZ R72, R0.reuse, R72 ;  /* 0x0000004800487220 */ /* 0x040fe40000410000 */
[C---:B------:R-:W-:Y:S01]  /*1b440*/  FMUL.FTZ R36, R0.reuse, R73 ;  /* 0x0000004900247220 */ /* 0x040fe20000410000 */
[----:B------:R-:W-:Y:S01]  /*1b450*/  MOV R73, 0xff800000 ;  /* 0xff80000000497802 */ /* 0x000fe20000000f00 */
        /* <DEDUP_REMOVED lines=18> */
[----:B------:R-:W-:Y:S01]  /*1b580*/  @P3 MUFU.RCP R0, R10 ;  /* 0x0000000a00003308 */ /* 0x000fe20000001000 */
        /* <DEDUP_REMOVED lines=32> */
[C---:B---3--:R-:W-:Y:S02]  /*1b790*/  FMUL.FTZ R56, R2.reuse, R168 ;  /* 0x000000a802387220 */ /* 0x048fe40000410000 */
        /* <DEDUP_REMOVED lines=31> */
[----:B------:R-:W1:Y:S01]  /*1b990*/  @P3 MUFU.LG2 R2, R10 ;  /* 0x0000000a00023308 */ /* 0x000e620000000c00 */
[----:B----4-:R-:W-:Y:S02]  /*1b9a0*/  @P1 FMUL.FTZ R8, R4, 0.69314718246459960938 ;  /* 0x3f31721804081820 */ /* 0x010fe40000410000 */
[----:B------:R-:W-:Y:S02]  /*1b9b0*/  @P1 FMUL.FTZ R4, R3, c[0x0][0x2d0] ;  /* 0x0000b40003041a20 */ /* 0x000fe40000410000 */
[----:B-----5:R-:W-:-:S02]  /*1b9c0*/  @P0 FMUL.FTZ R6, R6, 0.69314718246459960938 ;  /* 0x3f31721806060820 */ /* 0x020fc40000410000 */
[----:B------:R-:W-:Y:S02]  /*1b9d0*/  @P0 FMUL.FTZ R3, R13, c[0x0][0x2d0] ;  /* 0x0000b4000d030a20 */ /* 0x000fe40000410000 */
[----:B------:R-:W-:Y:S02]  /*1b9e0*/  @P2 FMUL.FTZ R9, R9, 0.69314718246459960938 ;  /* 0x3f31721809092820 */ /* 0x000fe40000410000 */
[----:B------:R-:W-:Y:S01]  /*1b9f0*/  @P0 FFMA.FTZ R73, R3, R141, R6 ;  /* 0x0000008d03490223 */ /* 0x000fe20000010006 */
[----:B------:R-:W-:Y:S01]  /*1ba00*/  @P3 MOV R3, 0x3f317218 ;  /* 0x3f31721800033802 */ /* 0x000fe20000000f00 */
[----:B------:R-:W-:Y:S01]  /*1ba10*/  @P2 FMUL.FTZ R5, R5, c[0x0][0x2d0] ;  /* 0x0000b40005052a20 */ /* 0x000fe20000410000 */
[----:B------:R-:W-:Y:S01]  /*1ba20*/  PLOP3.LUT P0, PT, PT, PT, PT, 0x8, 0x0 ;  /* 0x000000000000781c */ /* 0x000fe20003f0e170 */
[----:B------:R-:W-:Y:S02]  /*1ba30*/  @P1 FFMA.FTZ R71, R4, R140, R8 ;  /* 0x0000008c04471223 */ /* 0x000fe40000010008 */
[----:B-1----:R-:W-:-:S02]  /*1ba40*/  @P3 FMUL.FTZ R2, R2, 0.69314718246459960938 ;  /* 0x3f31721802023820 */ /* 0x002fc40000410000 */
[----:B------:R-:W-:Y:S02]  /*1ba50*/  @P3 FMUL.FTZ R3, R3, c[0x0][0x2d0] ;  /* 0x0000b40003033a20 */ /* 0x000fe40000410000 */
[----:B------:R-:W-:Y:S02]  /*1ba60*/  @P2 FFMA.FTZ R69, R5, R139, R9 ;  /* 0x0000008b05452223 */ /* 0x000fe40000010009 */
        /* <DEDUP_REMOVED lines=32> */
[----:B------:R-:W-:Y:S02]  /*1bc70*/  @P3 FFMA.FTZ R59, R3, R7, R2 ;  /* 0x00000007033b3223 */ /* 0x000fe40000010002 */
.L_x_1241:
[----:B-1----:R-:W-:Y:S05]  /*1bc80*/  @P0 BRA `(.L_x_1379) ;  /* 0x00001c6000000947 */ /* 0x002fea0003800000 */
[----:B------:R-:W2:Y:S01]  /*1bc90*/  LDL R65, [R1+0xec] ;  /* 0x0000ec0001417983 */ /* 0x000ea20000100800 */
[----:B------:R-:W-:Y:S01]  /*1bca0*/  F2FP.PACK_AB R40, R40, R60 ;  /* 0x0000003c2828723e */ /* 0x000fe200000000ff */
[----:B------:R-:W-:Y:S01]  /*1bcb0*/  WARPSYNC 0xffffffff ;  /* 0xffffffff00007948 */ /* 0x000fe20003800000 */
        /* <DEDUP_REMOVED lines=110> */
[----:B---3--:R-:W-:Y:S01]  /*1c3a0*/  IMAD.IADD R8, R7, 0x1, R2 ;  /* 0x0000000107087824 */ /* 0x008fe200078e0202 */
[----:B------:R-:W-:Y:S01]  /*1c3b0*/  STS [R6+0x80], R47 ;  /* 0x0000802f06007388 */ /* 0x000fe20000000800 */
[----:B------:R-:W-:Y:S02]  /*1c3c0*/  F2FP.PACK_AB R14, R131, R14 ;  /* 0x0000000e830e723e */ /* 0x000fe400000000ff */
[----:B------:R-:W-:Y:S01]  /*1c3d0*/  ISETP.NE.U32.AND P0, PT, RZ, c[0x0][0x500], PT ;  /* 0x00014000ff007a0c */ /* 0x000fe20003f05070 */
[----:B------:R-:W-:Y:S03]  /*1c3e0*/  STS [R6+0x480], R46 ;  /* 0x0004802e06007388 */ /* 0x000fe60000000800 */
[----:B------:R-:W-:Y:S01]  /*1c3f0*/  ISETP.NE.AND.EX P1, PT, RZ, c[0x0][0x504], PT, P0 ;  /* 0x00014100ff007a0c */ /* 0x000fe20003f25300 */
[----:B------:R1:W-:Y:S01]  /*1c400*/  STS [R8+0x400], R5 ;  /* 0x0004000508007388 */ /* 0x0003e20000000800 */
[----:B------:R-:W-:-:S03]  /*1c410*/  ISETP.NE.U32.AND P0, PT, RZ, c[0x0][0x508], PT ;  /* 0x00014200ff007a0c */ /* 0x000fc60003f05070 */
[----:B------:R-:W-:Y:S01]  /*1c420*/  STS [R8], R43 ;  /* 0x0000002b08007388 */ /* 0x000fe20000000800 */
[----:B------:R-:W-:-:S03]  /*1c430*/  ISETP.NE.AND.EX P0, PT, RZ, c[0x0][0x50c], PT, P0 ;  /* 0x00014300ff007a0c */ /* 0x000fc60003f05300 */
        /* <DEDUP_REMOVED lines=28> */
[----:B-1----:R-:W-:-:S03]  /*1c600*/  IMAD.MOV.U32 R2, RZ, RZ, 0x4 ;  /* 0x00000004ff027424 */ /* 0x002fc600078e00ff */
        /* <DEDUP_REMOVED lines=18> */
[----:B--2---:R-:W-:-:S03]  /*1c730*/  IMAD.WIDE R8, R65, R2, c[0x0][0x500] ;  /* 0x0001400041087625 */ /* 0x004fc600078e0202 */
[----:B------:R-:W-:Y:S06]  /*1c740*/  BAR.SYNC.DEFER_BLOCKING 0x1, 0x80 ;  /* 0x0042000000007b1d */ /* 0x000fec0000010000 */
[----:B------:R-:W2:Y:S01]  /*1c750*/  @P1 LDG.E R0, [R8.64] ;  /* 0x0000000608001981 */ /* 0x000ea2000c1e1900 */
[----:B------:R-:W-:Y:S02]  /*1c760*/  IMAD.MOV.U32 R20, RZ, RZ, c[0x0][0x388] ;  /* 0x0000e200ff147624 */ /* 0x000fe400078e00ff */
[----:B------:R-:W-:-:S05]  /*1c770*/  @P0 IMAD.WIDE R2, R65, R2, c[0x0][0x508] ;  /* 0x0001420041020625 */ /* 0x000fca00078e0202 */
[----:B------:R3:W5:Y:S02]  /*1c780*/  @P0 LDG.E R20, [R2.64] ;  /* 0x0000000602140981 */ /* 0x000764000c1e1900 */
[----:B---3--:R-:W-:Y:S02]  /*1c790*/  CS2R R2, SRZ ;  /* 0x0000000000027805 */ /* 0x008fe4000001ff00 */
[--C-:B--2---:R-:W-:Y:S01]  /*1c7a0*/  @P1 SHF.R.S32.HI R3, RZ, 0x1f, R0.reuse ;  /* 0x0000001fff031819 */ /* 0x104fe20000011400 */
[----:B------:R-:W-:Y:S01]  /*1c7b0*/  @P1 IMAD.MOV.U32 R2, RZ, RZ, R0 ;  /* 0x000000ffff021224 */ /* 0x000fe200078e0000 */
[----:B------:R-:W-:Y:S05]  /*1c7c0*/  @P0 BRA `(.L_x_1380) ;  /* 0x0000004000000947 */ /* 0x000fea0003800000 */
[----:B-1----:R-:W-:Y:S05]  /*1c7d0*/  @!P1 BRA `(.L_x_1380) ;  /* 0x0000003000009947 */ /* 0x002fea0003800000 */
[----:B------:R-:W2:Y:S04]  /*1c7e0*/  LDG.E R4, [R8.64] ;  /* 0x0000000608047981 */ /* 0x000ea8000c1e1900 */
[----:B------:R-:W2:Y:S02]  /*1c7f0*/  LDG.E R0, [R8.64+0x4] ;  /* 0x0000040608007981 */ /* 0x000ea4000c1e1900 */
[----:B--2--5:R-:W-:-:S02]  /*1c800*/  IADD3 R20, -R4, R0, RZ ;  /* 0x0000000004147210 */ /* 0x024fc40007ffe1ff */
.L_x_1380:
[----:B-1----:R-:W-:Y:S01]  /*1c810*/  LOP3.LUT R0, R58, 0xffffffe0, RZ, 0xc0, !PT ;  /* 0xffffffe03a007812 */ /* 0x002fe200078ec0ff */
[----:B------:R-:W1:Y:S01]  /*1c820*/  S2R R11, SR_CTAID.Y ;  /* 0x00000000000b7919 */ /* 0x000e620000002600 */
[----:B------:R-:W-:Y:S01]  /*1c830*/  LEA.HI R4, R21, R21, RZ, 0x1 ;  /* 0x0000001515047211 */ /* 0x000fe200078f08ff */
[----:B-----5:R-:W-:Y:S01]  /*1c840*/  IMAD R20, R20, c[0x0][0x4e8], RZ ;  /* 0x00013a0014147a24 */ /* 0x020fe200078e02ff */
[----:B------:R-:W-:Y:S01]  /*1c850*/  SHF.R.S32.HI R6, RZ, 0x1f, R57 ;  /* 0x0000001fff067819 */ /* 0x000fe20000011439 */
[----:B------:R-:W-:Y:S01]  /*1c860*/  IMAD.IADD R0, R61, 0x1, -R0 ;  /* 0x000000013d007824 */ /* 0x000fe200078e0a00 */
[----:B------:R-:W-:Y:S01]  /*1c870*/  LOP3.LUT R5, R4, 0x1ffffffe, RZ, 0xc0, !PT ;  /* 0x1ffffffe04057812 */ /* 0x000fe200078ec0ff */
[----:B------:R-:W2:Y:S01]  /*1c880*/  S2R R80, SR_CTAID.X ;  /* 0x0000000000507919 */ /* 0x000ea20000002500 */
[----:B------:R-:W-:Y:S01]  /*1c890*/  LEA.HI R6, R6, R57, RZ, 0x2 ;  /* 0x0000003906067211 */ /* 0x000fe200078f10ff */
[----:B------:R-:W-:Y:S01]  /*1c8a0*/  IMAD.SHL.U32 R4, R4, 0x20, RZ ;  /* 0x0000002004047824 */ /* 0x000fe200078e00ff */
[----:B------:R-:W-:Y:S01]  /*1c8b0*/  SHF.R.S32.HI R7, RZ, 0x1f, R0 ;  /* 0x0000001fff077819 */ /* 0x000fe20000011400 */
[----:B------:R-:W-:Y:S01]  /*1c8c0*/  IMAD.IADD R8, R21, 0x1, -R5 ;  /* 0x0000000115087824 */ /* 0x000fe200078e0a05 */
[----:B------:R-:W-:Y:S01]  /*1c8d0*/  LOP3.LUT R5, R6, 0xffffffc, RZ, 0xc0, !PT ;  /* 0x0ffffffc06057812 */ /* 0x000fe200078ec0ff */
[----:B------:R-:W3:Y:S01]  /*1c8e0*/  S2R R10, SR_CTAID.Y ;  /* 0x00000000000a7919 */ /* 0x000ee20000002600 */
[----:B------:R-:W-:Y:S01]  /*1c8f0*/  LEA.HI R7, R7, R0, RZ, 0x2 ;  /* 0x0000000007077211 */ /* 0x000fe200078f10ff */
[----:B------:R-:W-:Y:S01]  /*1c900*/  BSSY B0, `(.L_x_1381) ;  /* 0x0000087000007945 */ /* 0x000fe20003800000 */
[----:B------:R-:W-:Y:S01]  /*1c910*/  LOP3.LUT R4, R4, 0xffffffc0, RZ, 0xc0, !PT ;  /* 0xffffffc004047812 */ /* 0x000fe200078ec0ff */
[----:B------:R-:W-:Y:S01]  /*1c920*/  IMAD.IADD R6, R57, 0x1, -R5 ;  /* 0x0000000139067824 */ /* 0x000fe200078e0a05 */
[----:B------:R-:W-:-:S02]  /*1c930*/  SHF.R.S32.HI R5, RZ, 0x2, R7 ;  /* 0x00000002ff057819 */ /* 0x000fc40000011407 */
[----:B------:R-:W-:Y:S01]  /*1c940*/  MOV R9, c[0x0][0x4e8] ;  /* 0x00013a0000097a02 */ /* 0x000fe20000000f00 */
[----:B------:R-:W-:Y:S01]  /*1c950*/  IMAD R7, R8, 0x8, R4 ;  /* 0x0000000808077824 */ /* 0x000fe200078e0204 */
[----:B------:R-:W-:Y:S01]  /*1c960*/  LOP3.LUT P0, RZ, R0, 0x3, RZ, 0xc0, !PT ;  /* 0x0000000300ff7812 */ /* 0x000fe2000780c0ff */
[----:B------:R-:W-:Y:S01]  /*1c970*/  IMAD R19, R6, 0x10, R5 ;  /* 0x0000001006137824 */ /* 0x000fe200078e0205 */
[----:B------:R-:W-:Y:S01]  /*1c980*/  ISETP.NE.AND P2, PT, R9, 0x1, PT ;  /* 0x000000010900780c */ /* 0x000fe20003f45270 */
[----:B------:R-:W-:Y:S01]  /*1c990*/  IMAD R0, R3, c[0x0][0x3a0], RZ ;  /* 0x0000e80003007a24 */ /* 0x000fe200078e02ff */
[----:B------:R-:W-:Y:S01]  /*1c9a0*/  SEL R18, R65, RZ, !P1 ;  /* 0x000000ff41127207 */ /* 0x000fe20004800000 */
[----:B-1----:R-:W-:Y:S01]  /*1c9b0*/  IMAD.WIDE.U32 R4, R11, c[0x0][0x490], R2 ;  /* 0x000124000b047a25 */ /* 0x002fe200078e0002 */
[----:B------:R-:W-:Y:S02]  /*1c9c0*/  IADD3 R6, R19, R7, RZ ;  /* 0x0000000713067210 */ /* 0x000fe40007ffe0ff */
[----:B------:R-:W-:Y:S01]  /*1c9d0*/  LEA.HI R23, R60, R61, RZ, 0x6 ;  /* 0x0000003d3c177211 */ /* 0x000fe200078f30ff */
[----:B------:R-:W-:-:S02]  /*1c9e0*/  IMAD R7, R2, c[0x0][0x3a4], R0 ;  /* 0x0000e90002077a24 */ /* 0x000fc400078e0200 */
[----:B------:R-:W-:-:S04]  /*1c9f0*/  IMAD.WIDE.U32 R2, R2, c[0x0][0x3a0], RZ ;  /* 0x0000e80002027a25 */ /* 0x000fc800078e00ff */
[----:B--2---:R-:W-:Y:S01]  /*1ca00*/  IMAD R0, R80, 0x80, R6 ;  /* 0x0000008050007824 */ /* 0x004fe200078e0206 */
[----:B---3--:R-:W-:Y:S02]  /*1ca10*/  SHF.R.S32.HI R13, RZ, 0x1f, R10 ;  /* 0x0000001fff0d7819 */ /* 0x008fe4000001140a */
[----:B------:R-:W-:Y:S01]  /*1ca20*/  IADD3 R3, R3, R7, RZ ;  /* 0x0000000703037210 */ /* 0x000fe20007ffe0ff */
[----:B------:R-:W-:Y:S01]  /*1ca30*/  @P2 IMAD.HI.U32 R7, R0, c[0x0][0x4ec], RZ ;  /* 0x00013b0000072a27 */ /* 0x000fe200078e00ff */
[----:B------:R-:W-:Y:S02]  /*1ca40*/  LEA.HI R10, R60, R61, RZ, 0x3 ;  /* 0x0000003d3c0a7211 */ /* 0x000fe400078f18ff */
[----:B------:R-:W-:Y:S01]  /*1ca50*/  SHF.R.S32.HI R6, RZ, 0x1f, R65 ;  /* 0x0000001fff067819 */ /* 0x000fe20000011441 */
[----:B------:R-:W-:Y:S01]  /*1ca60*/  IMAD R8, R13, c[0x0][0x490], RZ ;  /* 0x000124000d087a24 */ /* 0x000fe200078e02ff */
[----:B------:R-:W-:Y:S01]  /*1ca70*/  SHF.R.S32.HI R21, RZ, 0x3, R10 ;  /* 0x00000003ff157819 */ /* 0x000fe2000001140a */
[----:B------:R-:W-:Y:S01]  /*1ca80*/  IMAD.MOV.U32 R9, RZ, RZ, R0 ;  /* 0x000000ffff097224 */ /* 0x000fe200078e0000 */
[----:B------:R-:W-:Y:S01]  /*1ca90*/  @P2 SHF.R.U32.HI R9, RZ, c[0x0][0x4f0], R7 ;  /* 0x00013c00ff092a19 */ /* 0x000fe20000011607 */
[----:B------:R-:W-:Y:S01]  /*1caa0*/  IMAD R8, R11, c[0x0][0x494], R8 ;  /* 0x000125000b087a24 */ /* 0x000fe200078e0208 */
[----:B------:R-:W-:Y:S01]  /*1cab0*/  LOP3.LUT R12, R10, 0xfffffff8, RZ, 0xc0, !PT ;  /* 0xfffffff80a0c7812 */ /* 0x000fe200078ec0ff */
[----:B------:R-:W-:Y:S01]  /*1cac0*/  IMAD R14, R13, c[0x0][0x3e8], RZ ;  /* 0x0000fa000d0e7a24 */ /* 0x000fe200078e02ff */
[----:B------:R-:W-:Y:S01]  /*1cad0*/  SEL R15, R6, RZ, !P1 ;  /* 0x000000ff060f7207 */ /* 0x000fe20004800000 */
[----:B------:R-:W-:-:S02]  /*1cae0*/  IMAD.MOV R10, RZ, RZ, -R9 ;  /* 0x000000ffff0a7224 */ /* 0x000fc400078e0a09 */
[----:B------:R-:W-:Y:S01]  /*1caf0*/  IMAD.WIDE.U32 R6, R11, c[0x0][0x3e8], R2 ;  /* 0x0000fa000b067a25 */ /* 0x000fe200078e0002 */
[----:B------:R-:W-:-:S03]  /*1cb00*/  SHF.L.U32 R2, R21, 0x6, RZ ;  /* 0x0000000615027819 */ /* 0x000fc600000006ff */
[----:B------:R-:W-:Y:S02]  /*1cb10*/  IMAD.IADD R5, R5, 0x1, R8 ;  /* 0x0000000105057824 */ /* 0x000fe400078e0208 */
[----:B------:R-:W-:Y:S01]  /*1cb20*/  IMAD R10, R10, c[0x0][0x4e8], R0 ;  /* 0x00013a000a0a7a24 */ /* 0x000fe200078e0200 */
[----:B------:R-:W-:Y:S01]  /*1cb30*/  LOP3.LUT R0, R2, 0x1c0, RZ, 0xc0, !PT ;  /* 0x000001c002007812 */ /* 0x000fe200078ec0ff */
[----:B------:R-:W-:Y:S02]  /*1cb40*/  IMAD.IADD R12, R61, 0x1, -R12 ;  /* 0x000000013d0c7824 */ /* 0x000fe400078e0a0c */
[----:B------:R-:W-:Y:S01]  /*1cb50*/  IMAD R8, R15, c[0x0][0x498], RZ ;  /* 0x000126000f087a24 */ /* 0x000fe200078e02ff */
[----:B------:R-:W-:Y:S01]  /*1cb60*/  SHF.R.U32.HI R13, RZ, 0x3, R0 ;  /* 0x00000003ff0d7819 */ /* 0x000fe20000011600 */
[----:B------:R-:W-:Y:S02]  /*1cb70*/  IMAD R14, R11, c[0x0][0x3ec], R14 ;  /* 0x0000fb000b0e7a24 */ /* 0x000fe400078e020e */
[----:B------:R-:W-:-:S04]  /*1cb80*/  IMAD.WIDE.U32 R2, R18, c[0x0][0x498], R4 ;  /* 0x0001260012027a25 */ /* 0x000fc800078e0004 */
[----:B------:R-:W-:Y:S01]  /*1cb90*/  IMAD R17, R18, c[0x0][0x49c], R8 ;  /* 0x0001270012117a24 */ /* 0x000fe200078e0208 */
[----:B------:R-:W-:Y:S01]  /*1cba0*/  IADD3 R2, P1, R9, R2, RZ ;  /* 0x0000000209027210 */ /* 0x000fe20007f3e0ff */
[C---:B------:R-:W-:Y:S02]  /*1cbb0*/  IMAD R11, R12.reuse, 0x10, R21 ;  /* 0x000000100c0b7824 */ /* 0x040fe400078e0215 */
[----:B------:R-:W-:Y:S01]  /*1cbc0*/  IMAD.SHL.U32 R8, R12, 0x8, RZ ;  /* 0x000000080c087824 */ /* 0x000fe200078e00ff */
[----:B------:R-:W-:Y:S01]  /*1cbd0*/  SHF.R.S32.HI R12, RZ, 0x1f, R9 ;  /* 0x0000001fff0c7819 */ /* 0x000fe20000011409 */
[----:B------:R-:W-:Y:S01]  /*1cbe0*/  IMAD.IADD R5, R7, 0x1, R14 ;  /* 0x0000000107057824 */ /* 0x000fe200078e020e */
[----:B------:R-:W-:Y:S02]  /*1cbf0*/  SHF.R.S32.HI R7, RZ, 0x1f, R10 ;  /* 0x0000001fff077819 */ /* 0x000fe4000001140a */
[----:B------:R-:W-:Y:S02]  /*1cc00*/  LEA R11, R80, R11, 0x7 ;  /* 0x0000000b500b7211 */ /* 0x000fe400078e38ff */
[----:B------:R-:W-:Y:S01]  /*1cc10*/  IADD3.X R3, R12, R3, R17, P1, !PT ;  /* 0x000000030c037210 */ /* 0x000fe20000ffe411 */
[----:B------:R-:W-:Y:S01]  /*1cc20*/  IMAD R7, R7, c[0x0][0x488], RZ ;  /* 0x0001220007077a24 */ /* 0x000fe200078e02ff */
[----:B------:R-:W-:Y:S01]  /*1cc30*/  LOP3.LUT R4, R0, 0x38, R8, 0xf8, !PT ;  /* 0x0000003800047812 */ /* 0x000fe200078ef808 */
[----:B------:R-:W-:-:S03]  /*1cc40*/  @P2 IMAD.HI.U32 R0, R11, c[0x0][0x4ec], RZ ;  /* 0x00013b000b002a27 */ /* 0x000fc600078e00ff */
[----:B------:R-:W-:Y:S01]  /*1cc50*/  LOP3.LUT R22, R4, R13, RZ, 0x3c, !PT ;  /* 0x0000000d04167212 */ /* 0x000fe200078e3cff */
[----:B------:R-:W-:Y:S01]  /*1cc60*/  IMAD.WIDE.U32 R2, R10, c[0x0][0x488], R2 ;  /* 0x000122000a027a25 */ /* 0x000fe200078e0002 */
[----:B------:R-:W-:-:S03]  /*1cc70*/  MOV R4, R6 ;  /* 0x0000000600047202 */ /* 0x000fc60000000f00 */
[----:B------:R-:W-:Y:S02]  /*1cc80*/  IMAD R7, R10, c[0x0][0x48c], R7 ;  /* 0x000123000a077a24 */ /* 0x000fe400078e0207 */
[----:B------:R-:W-:Y:S01]  /*1cc90*/  IMAD.MOV.U32 R16, RZ, RZ, R11 ;  /* 0x000000ffff107224 */ /* 0x000fe200078e000b */
[----:B------:R-:W-:Y:S01]  /*1cca0*/  @P2 SHF.R.U32.HI R16, RZ, c[0x0][0x4f0], R0 ;  /* 0x00013c00ff102a19 */ /* 0x000fe20000011600 */
[----:B------:R-:W-:Y:S01]  /*1ccb0*/  IMAD R17, R80, 0x80, R19 ;  /* 0x0000008050117824 */ /* 0x000fe200078e0213 */
[----:B------:R-:W-:Y:S01]  /*1ccc0*/  LEA R0, P1, R2, c[0x0][0x450], 0x2 ;  /* 0x0001140002007a11 */ /* 0x000fe200078210ff */
[----:B------:R-:W-:Y:S01]  /*1ccd0*/  IMAD R6, R15, c[0x0][0x3f0], RZ ;  /* 0x0000fc000f067a24 */ /* 0x000fe200078e02ff */
[----:B------:R-:W-:Y:S01]  /*1cce0*/  IADD3 R7, R3, R7, RZ ;  /* 0x0000000703077210 */ /* 0x000fe20007ffe0ff */
[----:B------:R-:W-:Y:S01]  /*1ccf0*/  IMAD.MOV R10, RZ, RZ, -R16 ;  /* 0x000000ffff0a7224 */ /* 0x000fe200078e0a10 */
[----:B------:R-:W-:Y:S01]  /*1cd00*/  IADD3 R9, R17, 0x8, RZ ;  /* 0x0000000811097810 */ /* 0x000fe20007ffe0ff */
[----:B------:R-:W-:Y:S01]  /*1cd10*/  IMAD R3, R18, c[0x0][0x3f4], R6 ;  /* 0x0000fd0012037a24 */ /* 0x000fe200078e0206 */
[----:B------:R-:W-:Y:S01]  /*1cd20*/  LEA.HI.X R2, R2, c[0x0][0x454], R7, 0x2, P1 ;  /* 0x0001150002027a11 */ /* 0x000fe200008f1407 */
[----:B------:R-:W-:Y:S01]  /*1cd30*/  IMAD.WIDE.U32 R4, R18, c[0x0][0x3f0], R4 ;  /* 0x0000fc0012047a25 */ /* 0x000fe200078e0004 */
[----:B------:R-:W-:Y:S01]  /*1cd40*/  SHF.R.S32.HI R6, RZ, 0x1f, R16 ;  /* 0x0000001fff067819 */ /* 0x000fe20000011410 */
[----:B------:R-:W-:Y:S01]  /*1cd50*/  SHFL.IDX PT, R12, R0, RZ, 0x1c1f ;  /* 0x001c1fff000c7589 */ /* 0x000fe200000e0000 */
[-C--:B------:R-:W-:Y:S01]  /*1cd60*/  ISETP.GE.OR P3, PT, R9, R20.reuse, P0 ;  /* 0x000000140900720c */ /* 0x080fe20000766670 */
[----:B------:R-:W-:Y:S01]  /*1cd70*/  IMAD R9, R10, c[0x0][0x4e8], R11 ;  /* 0x00013a000a097a24 */ /* 0x000fe200078e020b */
[----:B------:R-:W-:Y:S01]  /*1cd80*/  ISETP.GE.OR P2, PT, R17, R20, P0 ;  /* 0x000000141100720c */ /* 0x000fe20000746670 */
[----:B------:R-:W1:Y:S01]  /*1cd90*/  SHFL.IDX PT, R13, R2, RZ, 0x1c1f ;  /* 0x001c1fff020d7589 */ /* 0x000e6200000e0000 */
[----:B------:R-:W-:-:S02]  /*1cda0*/  IMAD.IADD R3, R5, 0x1, R3 ;  /* 0x0000000105037824 */ /* 0x000fc400078e0203 */
[----:B------:R-:W-:Y:S01]  /*1cdb0*/  IMAD R5, R6, c[0x0][0x3e0], RZ ;  /* 0x0000f80006057a24 */ /* 0x000fe200078e02ff */
[----:B------:R-:W-:Y:S03]  /*1cdc0*/  SHFL.IDX PT, R10, R0, 0x1, 0x1c1f ;  /* 0x003c1f00000a7f89 */ /* 0x000fe600000e0000 */
[----:B------:R-:W-:Y:S01]  /*1cdd0*/  IMAD R18, R16, c[0x0][0x3e4], R5 ;  /* 0x0000f90010127a24 */ /* 0x000fe200078e0205 */
[----:B------:R-:W2:Y:S01]  /*1cde0*/  SHFL.IDX PT, R11, R2, 0x1, 0x1c1f ;  /* 0x003c1f00020b7f89 */ /* 0x000ea200000e0000 */
[----:B------:R-:W-:-:S03]  /*1cdf0*/  SHF.L.U32 R5, R23, 0x3, RZ ;  /* 0x0000000317057819 */ /* 0x000fc600000006ff */
[----:B------:R-:W-:Y:S01]  /*1ce00*/  SHFL.IDX PT, R14, R0, 0x2, 0x1c1f ;  /* 0x005c1f00000e7f89 */ /* 0x000fe200000e0000 */
[----:B------:R-:W-:-:S03]  /*1ce10*/  LOP3.LUT R5, R22, 0x7ffffe00, R5, 0xf8, !PT ;  /* 0x7ffffe0016057812 */ /* 0x000fc600078ef805 */
[----:B------:R-:W3:Y:S04]  /*1ce20*/  SHFL.IDX PT, R15, R2, 0x2, 0x1c1f ;  /* 0x005c1f00020f7f89 */ /* 0x000ee800000e0000 */
[----:B------:R4:W-:Y:S04]  /*1ce30*/  SHFL.IDX PT, R6, R0, 0x3, 0x1c1f ;  /* 0x007c1f0000067f89 */ /* 0x0009e800000e0000 */
[----:B------:R3:W3:Y:S04]  /*1ce40*/  SHFL.IDX PT, R7, R2, 0x3, 0x1c1f ;  /* 0x007c1f0002077f89 */ /* 0x0006e800000e0000 */
[----:B-1----:R-:W-:Y:S04]  /*1ce50*/  @!P2 ST.E [R12.64], R69 ;  /* 0x000000450c00a985 */ /* 0x002fe8000c101906 */
[----:B--2---:R-:W-:Y:S01]  /*1ce60*/  @!P3 ST.E [R10.64], R71 ;  /* 0x000000470a00b985 */ /* 0x004fe2000c101906 */
[----:B----4-:R-:W-:Y:S01]  /*1ce70*/  SHF.R.S32.HI R0, RZ, 0x1f, R9 ;  /* 0x0000001fff007819 */ /* 0x010fe20000011409 */
[----:B---3--:R-:W-:Y:S01]  /*1ce80*/  IMAD.MOV.U32 R2, RZ, RZ, R4 ;  /* 0x000000ffff027224 */ /* 0x008fe200078e0004 */
[----:B------:R-:W-:-:S03]  /*1ce90*/  IADD3 R4, R17, 0x40, RZ ;  /* 0x0000004011047810 */ /* 0x000fc60007ffe0ff */
[----:B------:R-:W-:Y:S01]  /*1cea0*/  IMAD R0, R0, c[0x0][0x3d8], RZ ;  /* 0x0000f60000007a24 */ /* 0x000fe200078e02ff */
[----:B------:R-:W-:Y:S01]  /*1ceb0*/  IADD3 R17, R17, 0x48, RZ ;  /* 0x0000004811117810 */ /* 0x000fe20007ffe0ff */
[----:B------:R-:W-:Y:S01]  /*1cec0*/  IMAD.WIDE.U32 R2, R16, c[0x0][0x3e0], R2 ;  /* 0x0000f80010027a25 */ /* 0x000fe200078e0002 */
[-C--:B------:R-:W-:Y:S02]  /*1ced0*/  ISETP.GE.OR P1, PT, R4, R20.reuse, P0 ;  /* 0x000000140400720c */ /* 0x080fe40000726670 */
[----:B------:R-:W-:Y:S01]  /*1cee0*/  ISETP.GE.OR P0, PT, R17, R20, P0 ;  /* 0x000000141100720c */ /* 0x000fe20000706670 */
[----:B------:R-:W-:Y:S02]  /*1cef0*/  IMAD R4, R9, c[0x0][0x3dc], R0 ;  /* 0x0000f70009047a24 */ /* 0x000fe400078e0200 */
[----:B------:R-:W-:Y:S02]  /*1cf00*/  IMAD.SHL.U32 R0, R5, 0x2, RZ ;  /* 0x0000000205007824 */ /* 0x000fe400078e00ff */
[----:B------:R-:W-:-:S04]  /*1cf10*/  IMAD.IADD R3, R3, 0x1, R18 ;  /* 0x0000000103037824 */ /* 0x000fc800078e0212 */
[----:B------:R-:W-:Y:S02]  /*1cf20*/  IMAD.WIDE.U32 R2, R9, c[0x0][0x3d8], R2 ;  /* 0x0000f60009027a25 */ /* 0x000fe400078e0002 */
[----:B------:R-:W-:Y:S03]  /*1cf30*/  @!P1 ST.E [R14.64], R73 ;  /* 0x000000490e009985 */ /* 0x000fe6000c101906 */
[----:B------:R-:W-:Y:S01]  /*1cf40*/  IADD3 R3, R3, R4, RZ ;  /* 0x0000000403037210 */ /* 0x000fe20007ffe0ff */
[----:B------:R1:W-:Y:S01]  /*1cf50*/  @!P0 ST.E [R6.64], R59 ;  /* 0x0000003b06008985 */ /* 0x0003e2000c101906 */
[----:B------:R-:W-:-:S03]  /*1cf60*/  LEA R9, P0, R2, c[0x0][0x380], 0x1 ;  /* 0x0000e00002097a11 */ /* 0x000fc600078008ff */
[----:B------:R2:W3:Y:S04]  /*1cf70*/  LDS.128 R28, [R0+0x880] ;  /* 0x00088000001c7984 */ /* 0x0004e80000000c00 */
[----:B------:R2:W4:Y:S04]  /*1cf80*/  LDS.128 R36, [R0+0x1080] ;  /* 0x0010800000247984 */ /* 0x0005280000000c00 */
[----:B------:R2:W2:Y:S04]  /*1cf90*/  LDS.128 R44, [R0+0x1880] ;  /* 0x00188000002c7984 */ /* 0x0004a80000000c00 */
[----:B------:R2:W2:Y:S04]  /*1cfa0*/  LDS.128 R52, [R0+0x2080] ;  /* 0x0020800000347984 */ /* 0x0004a80000000c00 */
[----:B------:R2:W2:Y:S04]  /*1cfb0*/  LDS.128 R60, [R0+0x2880] ;  /* 0x00288000003c7984 */ /* 0x0004a80000000c00 */
[----:B------:R2:W2:Y:S01]  /*1cfc0*/  LDS.128 R68, [R0+0x3080] ;  /* 0x0030800000447984 */ /* 0x0004a20000000c00 */
[----:B-1----:R-:W-:-:S03]  /*1cfd0*/  IMAD R6, R80, 0x80, R21 ;  /* 0x0000008050067824 */ /* 0x002fc600078e0215 */
[----:B------:R1:W1:Y:S01]  /*1cfe0*/  LDS.128 R72, [R0+0x3880] ;  /* 0x0038800000487984 */ /* 0x0002620000000c00 */
[----:B------:R-:W-:-:S03]  /*1cff0*/  LEA.HI.X R7, R2, c[0x0][0x384], R3, 0x1, P0 ;  /* 0x0000e10002077a11 */ /* 0x000fc600000f0c03 */
[----:B------:R1:W1:Y:S01]  /*1d000*/  LDS.128 R24, [R0+0x4880] ;  /* 0x0048800000187984 */ /* 0x0002620000000c00 */
[----:B------:R-:W-:-:S03]  /*1d010*/  ISETP.GE.AND P0, PT, R6, R20, PT ;  /* 0x000000140600720c */ /* 0x000fc60003f06270 */
        /* <DEDUP_REMOVED lines=9> */
[----:B--234-:R-:W2:Y:S01]  /*1d0b0*/  LDS.128 R16, [R0+0x80] ;  /* 0x0000800000107984 */ /* 0x01cea20000000c00 */
[----:B------:R-:W-:-:S02]  /*1d0c0*/  IADD3 R4, R8, 0x40, RZ ;  /* 0x0000004008047810 */ /* 0x000fc40007ffe0ff */
[----:B------:R-:W-:Y:S01]  /*1d0d0*/  ISETP.GE.AND P1, PT, R8, c[0x0][0x3c8], PT ;  /* 0x0000f20008007a0c */ /* 0x000fe20003f26270 */
[----:B------:R3:W4:Y:S01]  /*1d0e0*/  LDS.128 R12, [R0+0x4080] ;  /* 0x00408000000c7984 */ /* 0x0007220000000c00 */
[----:B------:R-:W-:-:S13]  /*1d0f0*/  ISETP.GE.AND P0, PT, R4, c[0x0][0x3c8], PT ;  /* 0x0000f20004007a0c */ /* 0x000fda0003f06270 */
[----:B-1-3--:R-:W-:-:S04]  /*1d100*/  @!P0 SHF.R.S32.HI R0, RZ, 0x1f, R4 ;  /* 0x0000001fff008819 */ /* 0x00afc80000011404 */
[----:B------:R-:W-:Y:S01]  /*1d110*/  @!P0 LEA.HI R0, R0, R4, RZ, 0x3 ;  /* 0x0000000400008211 */ /* 0x000fe200078f18ff */
[----:B------:R-:W-:-:S03]  /*1d120*/  @!P1 IMAD.WIDE R4, R8, 0x2, R2 ;  /* 0x0000000208049825 */ /* 0x000fc600078e0202 */
[----:B------:R-:W-:-:S05]  /*1d130*/  @!P0 LOP3.LUT R0, R0, 0xfffffff8, RZ, 0xc0, !PT ;  /* 0xfffffff800008812 */ /* 0x000fca00078ec0ff */
[----:B------:R-:W-:Y:S01]  /*1d140*/  @!P0 IMAD.WIDE R2, R0, 0x2, R2 ;  /* 0x0000000200028825 */ /* 0x000fe200078e0202 */
[----:B--2---:R1:W-:Y:S04]  /*1d150*/  @!P1 ST.E.128 [R4.64], R16 ;  /* 0x0000001004009985 */ /* 0x0043e8000c101d06 */
[----:B----4-:R1:W-:Y:S02]  /*1d160*/  @!P0 ST.E.128 [R2.64], R12 ;  /* 0x0000000c02008985 */ /* 0x0103e4000c101d06 */
.L_x_1382:
[----:B--234-:R-:W-:Y:S05]  /*1d170*/  BSYNC B0 ;  /* 0x0000000000007941 */ /* 0x01cfea0003800000 */
.L_x_1381:
        /* <DEDUP_REMOVED lines=16> */
.L_x_1384:
[----:B------:R-:W-:Y:S05]  /*1d280*/  BSYNC B0 ;  /* 0x0000000000007941 */ /* 0x000fea0003800000 */
.L_x_1383:
        /* <DEDUP_REMOVED lines=16> */
.L_x_1386:
[----:B------:R-:W-:Y:S05]  /*1d390*/  BSYNC B0 ;  /* 0x0000000000007941 */ /* 0x000fea0003800000 */
.L_x_1385:
        /* <DEDUP_REMOVED lines=16> */
.L_x_1388:
[----:B------:R-:W-:Y:S05]  /*1d4a0*/  BSYNC B0 ;  /* 0x0000000000007941 */ /* 0x000fea0003800000 */
.L_x_1387:
        /* <DEDUP_REMOVED lines=16> */
.L_x_1390:
[----:B------:R-:W-:Y:S05]  /*1d5b0*/  BSYNC B0 ;  /* 0x0000000000007941 */ /* 0x000fea0003800000 */
.L_x_1389:
        /* <DEDUP_REMOVED lines=16> */
.L_x_1392:
[----:B------:R-:W-:Y:S05]  /*1d6c0*/  BSYNC B0 ;  /* 0x0000000000007941 */ /* 0x000fea0003800000 */
.L_x_1391:
        /* <DEDUP_REMOVED lines=16> */
.L_x_1394:
[----:B------:R-:W-:Y:S05]  /*1d7d0*/  BSYNC B0 ;  /* 0x0000000000007941 */ /* 0x000fea0003800000 */
.L_x_1393:
        /* <DEDUP_REMOVED lines=17> */
.L_x_1379:
        /* <DEDUP_REMOVED lines=19> */
.L_x_1395:
[----:B-1----:R-:W1:Y:S01]  /*1da20*/  S2R R11, SR_TID.X ;  /* 0x00000000000b7919 */ /* 0x002e620000002100 */
[----:B------:R-:W-:Y:S01]  /*1da30*/  SHF.R.S32.HI R0, RZ, 0x1f, R8 ;  /* 0x0000001fff007819 */ /* 0x000fe20000011408 */
[----:B------:R-:W-:Y:S01]  /*1da40*/  BSSY B0, `(.L_x_1396) ;  /* 0x0000029000007945 */ /* 0x000fe20003800000 */
[----:B------:R-:W-:Y:S01]  /*1da50*/  SEL R9, R8, RZ, !P0 ;  /* 0x000000ff08097207 */ /* 0x000fe20004000000 */
[----:B------:R-:W2:Y:S01]  /*1da60*/  S2R R2, SR_CTAID.Y ;  /* 0x0000000000027919 */ /* 0x000ea20000002600 */
[----:B------:R-:W-:-:S03]  /*1da70*/  SEL R10, R0, RZ, !P0 ;  /* 0x000000ff000a7207 */ /* 0x000fc60004000000 */
[----:B------:R-:W3:Y:S01]  /*1da80*/  S2R R14, SR_CTAID.Y ;  /* 0x00000000000e7919 */ /* 0x000ee20000002600 */
[----:B-1----:R-:W-:Y:S02]  /*1da90*/  ISETP.GE.AND P1, PT, R11, 0x80, PT ;  /* 0x000000800b00780c */ /* 0x002fe40003f26270 */
[----:B--2---:R-:W-:-:S11]  /*1daa0*/  SHF.R.S32.HI R15, RZ, 0x1f, R2 ;  /* 0x0000001fff0f7819 */ /* 0x004fd60000011402 */
[----:B------:R-:W-:Y:S05]  /*1dab0*/  @P1 BRA `(.L_x_1397) ;  /* 0x0000021000001947 */ /* 0x000fea0003800000 */
[----:B---3--:R-:W1:Y:S01]  /*1dac0*/  S2R R8, SR_CTAID.X ;  /* 0x0000000000087919 */ /* 0x008e620000002500 */
        /* <DEDUP_REMOVED lines=32> */
.L_x_1397:
[----:B---3--:R-:W-:Y:S05]  /*1dcd0*/  BSYNC B0 ;  /* 0x0000000000007941 */ /* 0x008fea0003800000 */
.L_x_1396:
[----:B------:R-:W2:Y:S01]  /*1dce0*/  S2R R13, SR_CTAID.X ;  /* 0x00000000000d7919 */ /* 0x000ea20000002500 */
[----:B-1----:R-:W-:Y:S01]  /*1dcf0*/  IMAD R0, R5, c[0x0][0x3a0], RZ ;  /* 0x0000e80005007a24 */ /* 0x002fe200078e02ff */
[----:B------:R-:W-:Y:S01]  /*1dd00*/  SHF.R.S32.HI R5, RZ, 0x1f, R11 ;  /* 0x0000001fff057819 */ /* 0x000fe2000001140b */
[C---:B------:R-:W-:Y:S01]  /*1dd10*/  IMAD.WIDE.U32 R2, R4.reuse, c[0x0][0x3a0], RZ ;  /* 0x0000e80004027a25 */ /* 0x040fe200078e00ff */
[----:B------:R-:W-:Y:S02]  /*1dd20*/  MOV R6, c[0x0][0x4e8] ;  /* 0x00013a0000067a02 */ /* 0x000fe40000000f00 */
[----:B------:R-:W-:Y:S01]  /*1dd30*/  LEA.HI R5, R5, R11, RZ, 0x3 ;  /* 0x0000000b05057211 */ /* 0x000fe200078f18ff */
[----:B------:R-:W-:Y:S01]  /*1dd40*/  IMAD R0, R4, c[0x0][0x3a4], R0 ;  /* 0x0000e90004007a24 */ /* 0x000fe200078e0200 */
[----:B------:R-:W-:Y:S02]  /*1dd50*/  ISETP.NE.AND P0, PT, R6, 0x1, PT ;  /* 0x000000010600780c */ /* 0x000fe40003f05270 */
[----:B------:R-:W-:-:S02]  /*1dd60*/  LOP3.LUT R4, R5, 0xfffffff8, RZ, 0xc0, !PT ;  /* 0xfffffff805047812 */ /* 0x000fc400078ec0ff */
[----:B------:R-:W-:Y:S01]  /*1dd70*/  SHF.R.S32.HI R8, RZ, 0x3, R5 ;  /* 0x00000003ff087819 */ /* 0x000fe20000011405 */
[----:B------:R-:W-:Y:S01]  /*1dd80*/  IMAD R5, R10, c[0x0][0x3f0], RZ ;  /* 0x0000fc000a057a24 */ /* 0x000fe200078e02ff */
[----:B------:R-:W-:Y:S02]  /*1dd90*/  IADD3 R7, -R4, R11, RZ ;  /* 0x0000000b04077210 */ /* 0x000fe40007ffe1ff */
[----:B------:R-:W-:Y:S01]  /*1dda0*/  IADD3 R3, R3, R0, RZ ;  /* 0x0000000003037210 */ /* 0x000fe20007ffe0ff */
[----:B------:R-:W-:Y:S02]  /*1ddb0*/  IMAD R0, R15, c[0x0][0x3e8], RZ ;  /* 0x0000fa000f007a24 */ /* 0x000fe400078e02ff */
[----:B------:R-:W-:Y:S02]  /*1ddc0*/  IMAD R4, R7, 0x10, R8 ;  /* 0x0000001007047824 */ /* 0x000fe400078e0208 */
[C---:B------:R-:W-:Y:S02]  /*1ddd0*/  IMAD R0, R14.reuse, c[0x0][0x3ec], R0 ;  /* 0x0000fb000e007a24 */ /* 0x040fe400078e0200 */
[----:B------:R-:W-:Y:S01]  /*1dde0*/  IMAD.WIDE.U32 R2, R14, c[0x0][0x3e8], R2 ;  /* 0x0000fa000e027a25 */ /* 0x000fe200078e0002 */
[----:B--2---:R-:W-:-:S02]  /*1ddf0*/  LEA R4, R13, R4, 0x7 ;  /* 0x000000040d047211 */ /* 0x004fc400078e38ff */
[----:B------:R-:W-:Y:S01]  /*1de00*/  LEA R8, R13, R8, 0x7 ;  /* 0x000000080d087211 */ /* 0x000fe200078e38ff */
[----:B------:R-:W-:Y:S01]  /*1de10*/  IMAD R5, R9, c[0x0][0x3f4], R5 ;  /* 0x0000fd0009057a24 */ /* 0x000fe200078e0205 */
[----:B------:R-:W-:Y:S01]  /*1de20*/  IADD3 R3, R0, R3, RZ ;  /* 0x0000000300037210 */ /* 0x000fe20007ffe0ff */
[----:B------:R-:W-:-:S04]  /*1de30*/  @P0 IMAD.HI.U32 R6, R4, c[0x0][0x4ec], RZ ;  /* 0x00013b0004060a27 */ /* 0x000fc800078e00ff */
[----:B------:R-:W-:-:S04]  /*1de40*/  IMAD.WIDE.U32 R2, R9, c[0x0][0x3f0], R2 ;  /* 0x0000fc0009027a25 */ /* 0x000fc800078e0002 */
[----:B------:R-:W-:Y:S01]  /*1de50*/  IMAD.MOV.U32 R0, RZ, RZ, R4 ;  /* 0x000000ffff007224 */ /* 0x000fe200078e0004 */
[----:B------:R-:W-:Y:S02]  /*1de60*/  @P0 SHF.R.U32.HI R0, RZ, c[0x0][0x4f0], R6 ;  /* 0x00013c00ff000a19 */ /* 0x000fe40000011606 */
[----:B------:R-:W-:Y:S02]  /*1de70*/  IADD3 R3, R3, R5, RZ ;  /* 0x0000000503037210 */ /* 0x000fe40007ffe0ff */
[C---:B------:R-:W-:Y:S02]  /*1de80*/  IADD3 R5, -R0.reuse, RZ, RZ ;  /* 0x000000ff00057210 */ /* 0x040fe40007ffe1ff */
[----:B------:R-:W-:Y:S01]  /*1de90*/  SHF.R.S32.HI R6, RZ, 0x1f, R0 ;  /* 0x0000001fff067819 */ /* 0x000fe20000011400 */
[----:B------:R-:W-:-:S04]  /*1dea0*/  IMAD.WIDE.U32 R2, R0, c[0x0][0x3e0], R2 ;  /* 0x0000f80000027a25 */ /* 0x000fc800078e0002 */
[----:B------:R-:W-:Y:S02]  /*1deb0*/  IMAD R4, R5, c[0x0][0x4e8], R4 ;  /* 0x00013a0005047a24 */ /* 0x000fe400078e0204 */
[----:B------:R-:W-:-:S03]  /*1dec0*/  IMAD R6, R6, c[0x0][0x3e0], RZ ;  /* 0x0000f80006067a24 */ /* 0x000fc600078e02ff */
[----:B------:R-:W-:Y:S01]  /*1ded0*/  SHF.R.S32.HI R5, RZ, 0x1f, R4 ;  /* 0x0000001fff057819 */ /* 0x000fe20000011404 */
[----:B------:R-:W-:Y:S01]  /*1dee0*/  IMAD R0, R0, c[0x0][0x3e4], R6 ;  /* 0x0000f90000007a24 */ /* 0x000fe200078e0206 */
[----:B------:R-:W-:-:S03]  /*1def0*/  SHF.L.U32 R6, R7, 0x3, RZ ;  /* 0x0000000307067819 */ /* 0x000fc600000006ff */
[----:B------:R-:W-:Y:S01]  /*1df00*/  IMAD.IADD R3, R3, 0x1, R0 ;  /* 0x0000000103037824 */ /* 0x000fe200078e0200 */
[----:B------:R-:W-:Y:S01]  /*1df10*/  IADD3 R7, R6, 0x40, RZ ;  /* 0x0000004006077810 */ /* 0x000fe20007ffe0ff */
[----:B------:R-:W-:Y:S02]  /*1df20*/  IMAD R0, R5, c[0x0][0x3d8], RZ ;  /* 0x0000f60005007a24 */ /* 0x000fe400078e02ff */
[----:B------:R-:W-:-:S04]  /*1df30*/  IMAD.WIDE.U32 R2, R4, c[0x0][0x3d8], R2 ;  /* 0x0000f60004027a25 */ /* 0x000fc800078e0002 */
[----:B------:R-:W-:Y:S01]  /*1df40*/  IMAD R0, R4, c[0x0][0x3dc], R0 ;  /* 0x0000f70004007a24 */ /* 0x000fe200078e0200 */
[----:B------:R-:W-:-:S04]  /*1df50*/  LEA R11, P0, R2, c[0x0][0x380], 0x1 ;  /* 0x0000e000020b7a11 */ /* 0x000fc800078008ff */
[----:B------:R-:W-:-:S04]  /*1df60*/  IADD3 R0, R3, R0, RZ ;  /* 0x0000000003007210 */ /* 0x000fc80007ffe0ff */
[----:B------:R-:W-:Y:S01]  /*1df70*/  LEA.HI.X R9, R2, c[0x0][0x384], R0, 0x1, P0 ;  /* 0x0000e10002097a11 */ /* 0x000fe200000f0c00 */
[----:B------:R-:W-:Y:S05]  /*1df80*/  BRA.DIV ~URZ, `(.L_x_1398) ;  /* 0x000048127f007947 */ /* 0x000fea000b800000 */
[----:B------:R1:W2:Y:S02]  /*1df90*/  SHFL.IDX PT, R0, R9, RZ, 0x181f ;  /* 0x00181fff09007589 */ /* 0x0002a400000e0000 */
.L_x_1472:
[----:B------:R-:W-:Y:S05]  /*1dfa0*/  BRA.DIV ~URZ, `(.L_x_1399) ;  /* 0x000048727f007947 */ /* 0x000fea000b800000 */
[----:B------:R3:W4:Y:S02]  /*1dfb0*/  SHFL.IDX PT, R2, R11, RZ, 0x181f ;  /* 0x00181fff0b027589 */ /* 0x00072400000e0000 */
.L_x_1473:
[----:B-----5:R-:W-:Y:S01]  /*1dfc0*/  IMAD R10, R12, c[0x0][0x4e8], RZ ;  /* 0x00013a000c0a7a24 */ /* 0x020fe200078e02ff */
[----:B------:R-:W-:Y:S01]  /*1dfd0*/  BSSY B0, `(.L_x_1400) ;  /* 0x000000d000007945 */ /* 0x000fe20003800000 */
[----:B--2---:R-:W-:-:S03]  /*1dfe0*/  MOV R3, R0 ;  /* 0x0000000000037202 */ /* 0x004fc60000000f00 */
[----:B------:R-:W-:-:S13]  /*1dff0*/  ISETP.GE.AND P0, PT, R8, R10, PT ;  /* 0x0000000a0800720c */ /* 0x000fda0003f06270 */
[----:B------:R-:W-:Y:S05]  /*1e000*/  @P0 BRA `(.L_x_1401) ;  /* 0x0000009000000947 */ /* 0x000fea0003800000 */
[----:B------:R-:W-:Y:S02]  /*1e010*/  ISETP.GE.AND P0, PT, R7, c[0x0][0x3c8], PT ;  /* 0x0000f20007007a0c */ /* 0x000fe40003f06270 */
[----:B------:R-:W-:-:S11]  /*1e020*/  ISETP.GE.AND P1, PT, R6, c[0x0][0x3c8], PT ;  /* 0x0000f20006007a0c */ /* 0x000fd60003f26270 */
[----:B------:R-:W-:Y:S02]  /*1e030*/  @!P0 SHF.R.S32.HI R0, RZ, 0x1f, R7 ;  /* 0x0000001fff008819 */ /* 0x000fe40000011407 */
[----:B----4-:R-:W-:Y:S02]  /*1e040*/  @!P1 IMAD.WIDE R4, R6, 0x2, R2 ;  /* 0x0000000206049825 */ /* 0x010fe400078e0202 */
[----:B------:R-:W-:-:S03]  /*1e050*/  @!P0 LEA.HI R0, R0, R7, RZ, 0x3 ;  /* 0x0000000700008211 */ /* 0x000fc600078f18ff */
[----:B------:R2:W-:Y:S01]  /*1e060*/  @!P1 ST.E.128 [R4.64], RZ ;  /* 0x000000ff04009985 */ /* 0x0005e2000c101d06 */
[----:B------:R-:W-:-:S05]  /*1e070*/  @!P0 LOP3.LUT R0, R0, 0xfffffff8, RZ, 0xc0, !PT ;  /* 0xfffffff800008812 */ /* 0x000fca00078ec0ff */
[----:B------:R-:W-:-:S05]  /*1e080*/  @!P0 IMAD.WIDE R2, R0, 0x2, R2 ;  /* 0x0000000200028825 */ /* 0x000fca00078e0202 */
[----:B------:R2:W-:Y:S02]  /*1e090*/  @!P0 ST.E.128 [R2.64], RZ ;  /* 0x000000ff02008985 */ /* 0x0005e4000c101d06 */
.L_x_1401:
[----:B------:R-:W-:Y:S05]  /*1e0a0*/  BSYNC B0 ;  /* 0x0000000000007941 */ /* 0x000fea0003800000 */
.L_x_1400:
[----:B------:R-:W-:Y:S05]  /*1e0b0*/  BRA.DIV ~URZ, `(.L_x_1402) ;  /* 0x000047e27f007947 */ /* 0x000fea000b800000 */
[----:B------:R1:W2:Y:S04]  /*1e0c0*/  SHFL.IDX PT, R0, R9, 0x1, 0x181f ;  /* 0x00381f0009007f89 */ /* 0x0002a800000e0000 */
[----:B--2-4-:R1:W2:Y:S02]  /*1e0d0*/  SHFL.IDX PT, R2, R11, 0x1, 0x181f ;  /* 0x00381f000b027f89 */ /* 0x0142a400000e0000 */
.L_x_1474:
[----:B------:R-:W-:Y:S01]  /*1e0e0*/  IADD3 R3, R8, 0x10, RZ ;  /* 0x0000001008037810 */ /* 0x000fe20007ffe0ff */
[----:B------:R-:W-:Y:S03]  /*1e0f0*/  BSSY B0, `(.L_x_1403) ;  /* 0x000000d000007945 */ /* 0x000fe60003800000 */
[----:B------:R-:W-:Y:S01]  /*1e100*/  ISETP.GE.AND P0, PT, R3, R10, PT ;  /* 0x0000000a0300720c */ /* 0x000fe20003f06270 */
[----:B------:R-:W-:-:S12]  /*1e110*/  IMAD.MOV.U32 R3, RZ, RZ, R0 ;  /* 0x000000ffff037224 */ /* 0x000fd800078e0000 */
[----:B------:R-:W-:Y:S05]  /*1e120*/  @P0 BRA `(.L_x_1404) ;  /* 0x0000009000000947 */ /* 0x000fea0003800000 */
[----:B------:R-:W-:Y:S02]  /*1e130*/  ISETP.GE.AND P0, PT, R7, c[0x0][0x3c8], PT ;  /* 0x0000f20007007a0c */ /* 0x000fe40003f06270 */
[----:B------:R-:W-:-:S11]  /*1e140*/  ISETP.GE.AND P1, PT, R6, c[0x0][0x3c8], PT ;  /* 0x0000f20006007a0c */ /* 0x000fd60003f26270 */
[----:B------:R-:W-:Y:S02]  /*1e150*/  @!P0 SHF.R.S32.HI R0, RZ, 0x1f, R7 ;  /* 0x0000001fff008819 */ /* 0x000fe40000011407 */
[----:B--2---:R-:W-:Y:S02]  /*1e160*/  @!P1 IMAD.WIDE R4, R6, 0x2, R2 ;  /* 0x0000000206049825 */ /* 0x004fe400078e0202 */
[----:B------:R-:W-:-:S03]  /*1e170*/  @!P0 LEA.HI R0, R0, R7, RZ, 0x3 ;  /* 0x0000000700008211 */ /* 0x000fc600078f18ff */
[----:B------:R2:W-:Y:S01]  /*1e180*/  @!P1 ST.E.128 [R4.64], RZ ;  /* 0x000000ff04009985 */ /* 0x0005e2000c101d06 */
[----:B------:R-:W-:-:S05]  /*1e190*/  @!P0 LOP3.LUT R0, R0, 0xfffffff8, RZ, 0xc0, !PT ;  /* 0xfffffff800008812 */ /* 0x000fca00078ec0ff */
[----:B------:R-:W-:-:S05]  /*1e1a0*/  @!P0 IMAD.WIDE R2, R0, 0x2, R2 ;  /* 0x0000000200028825 */ /* 0x000fca00078e0202 */
[----:B------:R2:W-:Y:S02]  /*1e1b0*/  @!P0 ST.E.128 [R2.64], RZ ;  /* 0x000000ff02008985 */ /* 0x0005e4000c101d06 */
.L_x_1404:
[----:B------:R-:W-:Y:S05]  /*1e1c0*/  BSYNC B0 ;  /* 0x0000000000007941 */ /* 0x000fea0003800000 */
.L_x_1403:
[----:B------:R-:W-:Y:S05]  /*1e1d0*/  BRA.DIV ~URZ, `(.L_x_1405) ;  /* 0x000047d27f007947 */ /* 0x000fea000b800000 */
[----:B------:R4:W1:Y:S02]  /*1e1e0*/  SHFL.IDX PT, R0, R9, 0x2, 0x181f ;  /* 0x00581f0009007f89 */ /* 0x00086400000e0000 */
.L_x_1475:
[----:B------:R-:W-:Y:S05]  /*1e1f0*/  BRA.DIV ~URZ, `(.L_x_1406) ;  /* 0x000048427f007947 */ /* 0x000fea000b800000 */
[----:B--2---:R2:W3:Y:S02]  /*1e200*/  SHFL.IDX PT, R2, R11, 0x2, 0x181f ;  /* 0x00581f000b027f89 */ /* 0x0044e400000e0000 */
.L_x_1476:
[----:B------:R-:W-:Y:S01]  /*1e210*/  IADD3 R3, R8, 0x20, RZ ;  /* 0x0000002008037810 */ /* 0x000fe20007ffe0ff */
[----:B------:R-:W-:Y:S03]  /*1e220*/  BSSY B0, `(.L_x_1407) ;  /* 0x000000d000007945 */ /* 0x000fe60003800000 */
[----:B------:R-:W-:Y:S01]  /*1e230*/  ISETP.GE.AND P0, PT, R3, R10, PT ;  /* 0x0000000a0300720c */ /* 0x000fe20003f06270 */
[----:B-1----:R-:W-:-:S12]  /*1e240*/  IMAD.MOV.U32 R3, RZ, RZ, R0 ;  /* 0x000000ffff037224 */ /* 0x002fd800078e0000 */
[----:B------:R-:W-:Y:S05]  /*1e250*/  @P0 BRA `(.L_x_1408) ;  /* 0x0000009000000947 */ /* 0x000fea0003800000 */
[----:B------:R-:W-:Y:S02]  /*1e260*/  ISETP.GE.AND P0, PT, R7, c[0x0][0x3c8], PT ;  /* 0x0000f20007007a0c */ /* 0x000fe40003f06270 */
[----:B------:R-:W-:-:S11]  /*1e270*/  ISETP.GE.AND P1, PT, R6, c[0x0][0x3c8], PT ;  /* 0x0000f20006007a0c */ /* 0x000fd60003f26270 */
[----:B------:R-:W-:Y:S02]  /*1e280*/  @!P0 SHF.R.S32.HI R0, RZ, 0x1f, R7 ;  /* 0x0000001fff008819 */ /* 0x000fe40000011407 */
[----:B---3--:R-:W-:Y:S02]  /*1e290*/  @!P1 IMAD.WIDE R4, R6, 0x2, R2 ;  /* 0x0000000206049825 */ /* 0x008fe400078e0202 */
[----:B------:R-:W-:-:S03]  /*1e2a0*/  @!P0 LEA.HI R0, R0, R7, RZ, 0x3 ;  /* 0x0000000700008211 */ /* 0x000fc600078f18ff */
[----:B------:R1:W-:Y:S01]  /*1e2b0*/  @!P1 ST.E.128 [R4.64], RZ ;  /* 0x000000ff04009985 */ /* 0x0003e2000c101d06 */
[----:B------:R-:W-:-:S05]  /*1e2c0*/  @!P0 LOP3.LUT R0, R0, 0xfffffff8, RZ, 0xc0, !PT ;  /* 0xfffffff800008812 */ /* 0x000fca00078ec0ff */
[----:B------:R-:W-:-:S05]  /*1e2d0*/  @!P0 IMAD.WIDE R2, R0, 0x2, R2 ;  /* 0x0000000200028825 */ /* 0x000fca00078e0202 */
[----:B------:R1:W-:Y:S02]  /*1e2e0*/  @!P0 ST.E.128 [R2.64], RZ ;  /* 0x000000ff02008985 */ /* 0x0003e4000c101d06 */
.L_x_1408:
[----:B------:R-:W-:Y:S05]  /*1e2f0*/  BSYNC B0 ;  /* 0x0000000000007941 */ /* 0x000fea0003800000 */
.L_x_1407:
[----:B------:R-:W-:Y:S05]  /*1e300*/  BRA.DIV ~URZ, `(.L_x_1409) ;  /* 0x000047c27f007947 */ /* 0x000fea000b800000 */
[----:B------:R1:W2:Y:S04]  /*1e310*/  SHFL.IDX PT, R0, R9, 0x3, 0x181f ;  /* 0x00781f0009007f89 */ /* 0x0002a800000e0000 */
[----:B-1-3--:R1:W3:Y:S02]  /*1e320*/  SHFL.IDX PT, R2, R11, 0x3, 0x181f ;  /* 0x00781f000b027f89 */ /* 0x00a2e400000e0000 */
.L_x_1477:
[----:B------:R-:W-:Y:S01]  /*1e330*/  IADD3 R3, R8, 0x30, RZ ;  /* 0x0000003008037810 */ /* 0x000fe20007ffe0ff */
[----:B------:R-:W-:Y:S03]  /*1e340*/  BSSY B0, `(.L_x_1410) ;  /* 0x000000d000007945 */ /* 0x000fe60003800000 */
[----:B------:R-:W-:Y:S01]  /*1e350*/  ISETP.GE.AND P0, PT, R3, R10, PT ;  /* 0x0000000a0300720c */ /* 0x000fe20003f06270 */
[----:B--2---:R-:W-:-:S12]  /*1e360*/  IMAD.MOV.U32 R3, RZ, RZ, R0 ;  /* 0x000000ffff037224 */ /* 0x004fd800078e0000 */
        /* <DEDUP_REMOVED lines=10> */
.L_x_1411:
[----:B------:R-:W-:Y:S05]  /*1e410*/  BSYNC B0 ;  /* 0x0000000000007941 */ /* 0x000fea0003800000 */
.L_x_1410:
[----:B------:R-:W-:Y:S05]  /*1e420*/  BRA.DIV ~URZ, `(.L_x_1412) ;  /* 0x000047b27f007947 */ /* 0x000fea000b800000 */
[----:B------:R1:W2:Y:S02]  /*1e430*/  SHFL.IDX PT, R0, R9, 0x4, 0x181f ;  /* 0x00981f0009007f89 */ /* 0x0002a400000e0000 */
.L_x_1478:
[----:B------:R-:W-:Y:S05]  /*1e440*/  BRA.DIV ~URZ, `(.L_x_1413) ;  /* 0x000048227f007947 */ /* 0x000fea000b800000 */
[----:B--23--:R2:W3:Y:S02]  /*1e450*/  SHFL.IDX PT, R2, R11, 0x4, 0x181f ;  /* 0x00981f000b027f89 */ /* 0x00c4e400000e0000 */
.L_x_1479:
        /* <DEDUP_REMOVED lines=14> */
.L_x_1415:
[----:B------:R-:W-:Y:S05]  /*1e540*/  BSYNC B0 ;  /* 0x0000000000007941 */ /* 0x000fea0003800000 */
.L_x_1414:
[----:B------:R-:W-:Y:S05]  /*1e550*/  BRA.DIV ~URZ, `(.L_x_1416) ;  /* 0x000047a27f007947 */ /* 0x000fea000b800000 */
[----:B------:R1:W2:Y:S04]  /*1e560*/  SHFL.IDX PT, R0, R9, 0x5, 0x181f ;  /* 0x00b81f0009007f89 */ /* 0x0002a800000e0000 */
[----:B---3--:R1:W3:Y:S02]  /*1e570*/  SHFL.IDX PT, R2, R11, 0x5, 0x181f ;  /* 0x00b81f000b027f89 */ /* 0x0082e400000e0000 */
.L_x_1480:
        /* <DEDUP_REMOVED lines=14> */
.L_x_1418:
[----:B------:R-:W-:Y:S05]  /*1e660*/  BSYNC B0 ;  /* 0x0000000000007941 */ /* 0x000fea0003800000 */
.L_x_1417:
[----:B------:R-:W-:Y:S05]  /*1e670*/  BRA.DIV ~URZ, `(.L_x_1419) ;  /* 0x000047927f007947 */ /* 0x000fea000b800000 */
[----:B------:R1:W2:Y:S02]  /*1e680*/  SHFL.IDX PT, R0, R9, 0x6, 0x181f ;  /* 0x00d81f0009007f89 */ /* 0x0002a400000e0000 */
.L_x_1481:
[----:B------:R-:W-:Y:S05]  /*1e690*/  BRA.DIV ~URZ, `(.L_x_1420) ;  /* 0x000048027f007947 */ /* 0x000fea000b800000 */
[----:B--23--:R2:W3:Y:S02]  /*1e6a0*/  SHFL.IDX PT, R2, R11, 0x6, 0x181f ;  /* 0x00d81f000b027f89 */ /* 0x00c4e400000e0000 */
.L_x_1482:
        /* <DEDUP_REMOVED lines=14> */
.L_x_1422:
[----:B------:R-:W-:Y:S05]  /*1e790*/  BSYNC B0 ;  /* 0x0000000000007941 */ /* 0x000fea0003800000 */
.L_x_1421:
[----:B------:R-:W-:Y:S05]  /*1e7a0*/  BRA.DIV ~URZ, `(.L_x_1423) ;  /* 0x000047827f007947 */ /* 0x000fea000b800000 */
[----:B------:R1:W2:Y:S04]  /*1e7b0*/  SHFL.IDX PT, R0, R9, 0x7, 0x181f ;  /* 0x00f81f0009007f89 */ /* 0x0002a800000e0000 */
[----:B---3--:R1:W3:Y:S02]  /*1e7c0*/  SHFL.IDX PT, R2, R11, 0x7, 0x181f ;  /* 0x00f81f000b027f89 */ /* 0x0082e400000e0000 */
.L_x_1483:
[----:B------:R-:W-:-:S04]  /*1e7d0*/  IADD3 R3, R8, 0x70, RZ ;  /* 0x0000007008037810 */ /* 0x000fc80007ffe0ff */
[----:B------:R-:W-:Y:S01]  /*1e7e0*/  ISETP.GE.AND P0, PT, R3, R10, PT ;  /* 0x0000000a0300720c */ /* 0x000fe20003f06270 */
[----:B--2---:R-:W-:-:S12]  /*1e7f0*/  IMAD.MOV.U32 R3, RZ, RZ, R0 ;  /* 0x000000ffff037224 */ /* 0x004fd800078e0000 */
[----:B------:R-:W-:Y:S05]  /*1e800*/  @P0 EXIT ;  /* 0x000000000000094d */ /* 0x000fea0003800000 */
[----:B------:R-:W-:-:S13]  /*1e810*/  ISETP.GE.AND P0, PT, R6, c[0x0][0x3c8], PT ;  /* 0x0000f20006007a0c */ /* 0x000fda0003f06270 */
[----:B---3--:R-:W-:-:S05]  /*1e820*/  @!P0 IMAD.WIDE R4, R6, 0x2, R2 ;  /* 0x0000000206048825 */ /* 0x008fca00078e0202 */
        /* <DEDUP_REMOVED lines=9> */
.L_x_1242:
[----:B------:R-:W-:Y:S01]  /*1e8c0*/  MOV R0, 0x181f ;  /* 0x0000181f00007802 */ /* 0x000fe20000000f00 */
[----:B------:R1:W-:Y:S01]  /*1e8d0*/  STL [R1+0x84], RZ ;  /* 0x000084ff01007387 */ /* 0x0003e20000100800 */
[----:B------:R-:W-:Y:S01]  /*1e8e0*/  IMAD.MOV.U32 R2, RZ, RZ, R12 ;  /* 0x000000ffff027224 */ /* 0x000fe200078e000c */
[----:B------:R-:W-:Y:S02]  /*1e8f0*/  MOV R3, 0x1e920 ;  /* 0x0001e92000037802 */ /* 0x000fe40000000f00 */
[----:B------:R1:W-:Y:S04]  /*1e900*/  STL [R1+0x80], R0 ;  /* 0x0000800001007387 */ /* 0x0003e80000100800 */
[----:B-1---5:R-:W-:Y:S05]  /*1e910*/  CALL.REL.NOINC `($__internal_3_$__cuda_sm70_shflsync_idx_p) ;  /* 0x0001082000007944 */ /* 0x022fea0003c00000 */
[----:B-----5:R1:W5:Y:S02]  /*1e920*/  LDL.LU R0, [R1+0x88] ;  /* 0x0000880001007983 */ /* 0x0203640000300800 */
[----:B-1---5:R-:W-:Y:S05]  /*1e930*/  BRA `(.L_x_1424) ;  /* 0xfffe886000007947 */ /* 0x022fea000383ffff */
.L_x_1243:
[----:B------:R-:W-:Y:S01]  /*1e940*/  MOV R4, 0x181f ;  /* 0x0000181f00047802 */ /* 0x000fe20000000f00 */
[----:B------:R3:W-:Y:S01]  /*1e950*/  STL [R1+0x84], RZ ;  /* 0x000084ff01007387 */ /* 0x0007e20000100800 */
[----:B------:R-:W-:Y:S01]  /*1e960*/  IMAD.MOV.U32 R2, RZ, RZ, R14 ;  /* 0x000000ffff027224 */ /* 0x000fe200078e000e */
[----:B------:R-:W-:-:S02]  /*1e970*/  MOV R3, 0x1e9a0 ;  /* 0x0001e9a000037802 */ /* 0x000fc40000000f00 */
[----:B------:R3:W-:Y:S04]  /*1e980*/  STL [R1+0x80], R4 ;  /* 0x0000800401007387 */ /* 0x0007e80000100800 */
[----:B-123-5:R-:W-:Y:S05]  /*1e990*/  CALL.REL.NOINC `($__internal_3_$__cuda_sm70_shflsync_idx_p) ;  /* 0x000107a000007944 */ /* 0x02efea0003c00000 */
[----:B------:R1:W5:Y:S02]  /*1e9a0*/  LDL.LU R2, [R1+0x88] ;  /* 0x0000880001027983 */ /* 0x0003640000300800 */
[----:B-1---5:R-:W-:Y:S05]  /*1e9b0*/  BRA `(.L_x_1425) ;  /* 0xfffe880000007947 */ /* 0x022fea000383ffff */
.L_x_1246:
[----:B------:R-:W-:Y:S01]  /*1e9c0*/  MOV R4, 0x1 ;  /* 0x0000000100047802 */ /* 0x000fe20000000f00 */
[----:B--2---:R-:W-:Y:S01]  /*1e9d0*/  IMAD.MOV.U32 R0, RZ, RZ, 0x181f ;  /* 0x0000181fff007424 */ /* 0x004fe200078e00ff */
[----:B------:R-:W-:Y:S01]  /*1e9e0*/  MOV R3, 0x1ea30 ;  /* 0x0001ea3000037802 */ /* 0x000fe20000000f00 */
[----:B----4-:R-:W-:Y:S02]  /*1e9f0*/  IMAD.MOV.U32 R2, RZ, RZ, R12 ;  /* 0x000000ffff027224 */ /* 0x010fe400078e000c */
[----:B------:R2:W-:Y:S04]  /*1ea00*/  STL [R1+0x84], R4 ;  /* 0x0000840401007387 */ /* 0x0005e80000100800 */
[----:B------:R2:W-:Y:S02]  /*1ea10*/  STL [R1+0x80], R0 ;  /* 0x0000800001007387 */ /* 0x0005e40000100800 */
[----:B-123-5:R-:W-:Y:S05]  /*1ea20*/  CALL.REL.NOINC `($__internal_3_$__cuda_sm70_shflsync_idx_p) ;  /* 0x0001071000007944 */ /* 0x02efea0003c00000 */
[----:B-----5:R1:W5:Y:S01]  /*1ea30*/  LDL.LU R4, [R1+0x88] ;  /* 0x0000880001047983 */ /* 0x0203620000300800 */
[----:B------:R-:W-:Y:S01]  /*1ea40*/  MOV R6, 0x1 ;  /* 0x0000000100067802 */ /* 0x000fe20000000f00 */
[----:B------:R-:W-:Y:S01]  /*1ea50*/  IMAD.MOV.U32 R0, RZ, RZ, 0x181f ;  /* 0x0000181fff007424 */ /* 0x000fe200078e00ff */
[----:B------:R-:W-:Y:S01]  /*1ea60*/  MOV R3, 0x1eab0 ;  /* 0x0001eab000037802 */ /* 0x000fe20000000f00 */
[----:B------:R-:W-:-:S02]  /*1ea70*/  IMAD.MOV.U32 R2, RZ, RZ, R14 ;  /* 0x000000ffff027224 */ /* 0x000fc400078e000e */
[----:B------:R1:W-:Y:S04]  /*1ea80*/  STL [R1+0x84], R6 ;  /* 0x0000840601007387 */ /* 0x0003e80000100800 */
[----:B------:R1:W-:Y:S02]  /*1ea90*/  STL [R1+0x80], R0 ;  /* 0x0000800001007387 */ /* 0x0003e40000100800 */
[----:B-1---5:R-:W-:Y:S05]  /*1eaa0*/  CALL.REL.NOINC `($__internal_3_$__cuda_sm70_shflsync_idx_p) ;  /* 0x0001069000007944 */ /* 0x022fea0003c00000 */
[----:B------:R1:W5:Y:S02]  /*1eab0*/  LDL.LU R2, [R1+0x88] ;  /* 0x0000880001027983 */ /* 0x0003640000300800 */
[----:B-1---5:R-:W-:Y:S05]  /*1eac0*/  BRA `(.L_x_1426) ;  /* 0xfffe884000007947 */ /* 0x022fea000383ffff */
.L_x_1249:
[----:B------:R-:W-:Y:S01]  /*1ead0*/  MOV R4, 0x2 ;  /* 0x0000000200047802 */ /* 0x000fe20000000f00 */
[----:B--2---:R-:W-:Y:S01]  /*1eae0*/  IMAD.MOV.U32 R0, RZ, RZ, 0x181f ;  /* 0x0000181fff007424 */ /* 0x004fe200078e00ff */
[----:B------:R-:W-:Y:S01]  /*1eaf0*/  MOV R3, 0x1eb40 ;  /* 0x0001eb4000037802 */ /* 0x000fe20000000f00 */
[----:B------:R-:W-:Y:S02]  /*1eb00*/  IMAD.MOV.U32 R2, RZ, RZ, R12 ;  /* 0x000000ffff027224 */ /* 0x000fe400078e000c */
[----:B------:R2:W-:Y:S04]  /*1eb10*/  STL [R1+0x84], R4 ;  /* 0x0000840401007387 */ /* 0x0005e80000100800 */
[----:B------:R2:W-:Y:S02]  /*1eb20*/  STL [R1+0x80], R0 ;  /* 0x0000800001007387 */ /* 0x0005e40000100800 */
[----:B-123-5:R-:W-:Y:S05]  /*1eb30*/  CALL.REL.NOINC `($__internal_3_$__cuda_sm70_shflsync_idx_p) ;  /* 0x0001060000007944 */ /* 0x02efea0003c00000 */
[----:B-----5:R1:W5:Y:S02]  /*1eb40*/  LDL.LU R4, [R1+0x88] ;  /* 0x0000880001047983 */ /* 0x0203640000300800 */
[----:B-1---5:R-:W-:Y:S05]  /*1eb50*/  BRA `(.L_x_1427) ;  /* 0xfffe88e000007947 */ /* 0x022fea000383ffff */
.L_x_1250:
[----:B--2---:R-:W-:Y:S01]  /*1eb60*/  MOV R6, 0x2 ;  /* 0x0000000200067802 */ /* 0x004fe20000000f00 */
[----:B------:R-:W-:Y:S01]  /*1eb70*/  IMAD.MOV.U32 R0, RZ, RZ, 0x181f ;  /* 0x0000181fff007424 */ /* 0x000fe200078e00ff */
[----:B------:R-:W-:Y:S01]  /*1eb80*/  MOV R3, 0x1ebd0 ;  /* 0x0001ebd000037802 */ /* 0x000fe20000000f00 */
[----:B------:R-:W-:-:S02]  /*1eb90*/  IMAD.MOV.U32 R2, RZ, RZ, R14 ;  /* 0x000000ffff027224 */ /* 0x000fc400078e000e */
[----:B------:R2:W-:Y:S04]  /*1eba0*/  STL [R1+0x84], R6 ;  /* 0x0000840601007387 */ /* 0x0005e80000100800 */
[----:B------:R2:W-:Y:S02]  /*1ebb0*/  STL [R1+0x80], R0 ;  /* 0x0000800001007387 */ /* 0x0005e40000100800 */
[----:B-12345:R-:W-:Y:S05]  /*1ebc0*/  CALL.REL.NOINC `($__internal_3_$__cuda_sm70_shflsync_idx_p) ;  /* 0x0001057000007944 */ /* 0x03efea0003c00000 */
[----:B------:R1:W5:Y:S02]  /*1ebd0*/  LDL.LU R2, [R1+0x88] ;  /* 0x0000880001027983 */ /* 0x0003640000300800 */
[----:B-1---5:R-:W-:Y:S05]  /*1ebe0*/  BRA `(.L_x_1428) ;  /* 0xfffe887000007947 */ /* 0x022fea000383ffff */
.L_x_1253:
[----:B------:R-:W-:Y:S01]  /*1ebf0*/  MOV R4, 0x3 ;  /* 0x0000000300047802 */ /* 0x000fe20000000f00 */
[----:B-1----:R-:W-:Y:S01]  /*1ec00*/  IMAD.MOV.U32 R0, RZ, RZ, 0x181f ;  /* 0x0000181fff007424 */ /* 0x002fe200078e00ff */
[----:B------:R-:W-:Y:S01]  /*1ec10*/  MOV R3, 0x1ec60 ;  /* 0x0001ec6000037802 */ /* 0x000fe20000000f00 */
[----:B---3--:R-:W-:Y:S02]  /*1ec20*/  IMAD.MOV.U32 R2, RZ, RZ, R12 ;  /* 0x000000ffff027224 */ /* 0x008fe400078e000c */
        /* <DEDUP_REMOVED lines=13> */
.L_x_1256:
[----:B------:R-:W-:Y:S01]  /*1ed00*/  MOV R4, 0x4 ;  /* 0x0000000400047802 */ /* 0x000fe20000000f00 */
[----:B--2---:R-:W-:Y:S01]  /*1ed10*/  IMAD.MOV.U32 R0, RZ, RZ, 0x181f ;  /* 0x0000181fff007424 */ /* 0x004fe200078e00ff */
[----:B------:R-:W-:Y:S01]  /*1ed20*/  MOV R3, 0x1ed70 ;  /* 0x0001ed7000037802 */ /* 0x000fe20000000f00 */
[----:B---3--:R-:W-:Y:S02]  /*1ed30*/  IMAD.MOV.U32 R2, RZ, RZ, R12 ;  /* 0x000000ffff027224 */ /* 0x008fe400078e000c */
[----:B------:R2:W-:Y:S04]  /*1ed40*/  STL [R1+0x84], R4 ;  /* 0x0000840401007387 */ /* 0x0005e80000100800 */
[----:B------:R2:W-:Y:S02]  /*1ed50*/  STL [R1+0x80], R0 ;  /* 0x0000800001007387 */ /* 0x0005e40000100800 */
[----:B-12-45:R-:W-:Y:S05]  /*1ed60*/  CALL.REL.NOINC `($__internal_3_$__cuda_sm70_shflsync_idx_p) ;  /* 0x000103d000007944 */ /* 0x036fea0003c00000 */
[----:B-----5:R1:W5:Y:S02]  /*1ed70*/  LDL.LU R4, [R1+0x88] ;  /* 0x0000880001047983 */ /* 0x0203640000300800 */
[----:B-1---5:R-:W-:Y:S05]  /*1ed80*/  BRA `(.L_x_1430) ;  /* 0xfffe894000007947 */ /* 0x022fea000383ffff */
.L_x_1257:
[----:B--2---:R-:W-:Y:S01]  /*1ed90*/  MOV R6, 0x4 ;  /* 0x0000000400067802 */ /* 0x004fe20000000f00 */
[----:B------:R-:W-:Y:S01]  /*1eda0*/  IMAD.MOV.U32 R0, RZ, RZ, 0x181f ;  /* 0x0000181fff007424 */ /* 0x000fe200078e00ff */
[----:B------:R-:W-:Y:S01]  /*1edb0*/  MOV R3, 0x1ee00 ;  /* 0x0001ee0000037802 */ /* 0x000fe20000000f00 */
[----:B---3--:R-:W-:-:S02]  /*1edc0*/  IMAD.MOV.U32 R2, RZ, RZ, R14 ;  /* 0x000000ffff027224 */ /* 0x008fc400078e000e */
[----:B------:R2:W-:Y:S04]  /*1edd0*/  STL [R1+0x84], R6 ;  /* 0x0000840601007387 */ /* 0x0005e80000100800 */
[----:B------:R2:W-:Y:S02]  /*1ede0*/  STL [R1+0x80], R0 ;  /* 0x0000800001007387 */ /* 0x0005e40000100800 */
[----:B-12-45:R-:W-:Y:S05]  /*1edf0*/  CALL.REL.NOINC `($__internal_3_$__cuda_sm70_shflsync_idx_p) ;  /* 0x0001034000007944 */ /* 0x036fea0003c00000 */
[----:B------:R1:W5:Y:S02]  /*1ee00*/  LDL.LU R2, [R1+0x88] ;  /* 0x0000880001027983 */ /* 0x0003640000300800 */
[----:B-1---5:R-:W-:Y:S05]  /*1ee10*/  BRA `(.L_x_1431) ;  /* 0xfffe88d000007947 */ /* 0x022fea000383ffff */
.L_x_1260:
[----:B------:R-:W-:Y:S01]  /*1ee20*/  MOV R4, 0x5 ;  /* 0x0000000500047802 */ /* 0x000fe20000000f00 */
[----:B---3--:R-:W-:Y:S01]  /*1ee30*/  IMAD.MOV.U32 R0, RZ, RZ, 0x181f ;  /* 0x0000181fff007424 */ /* 0x008fe200078e00ff */
[----:B------:R-:W-:Y:S01]  /*1ee40*/  MOV R3, 0x1ee90 ;  /* 0x0001ee9000037802 */ /* 0x000fe20000000f00 */
[----:B------:R-:W-:Y:S02]  /*1ee50*/  IMAD.MOV.U32 R2, RZ, RZ, R12 ;  /* 0x000000ffff027224 */ /* 0x000fe400078e000c */
[----:B------:R3:W-:Y:S04]  /*1ee60*/  STL [R1+0x84], R4 ;  /* 0x0000840401007387 */ /* 0x0007e80000100800 */
[----:B------:R3:W-:Y:S02]  /*1ee70*/  STL [R1+0x80], R0 ;  /* 0x0000800001007387 */ /* 0x0007e40000100800 */
[----:B-12345:R-:W-:Y:S05]  /*1ee80*/  CALL.REL.NOINC `($__internal_3_$__cuda_sm70_shflsync_idx_p) ;  /* 0x000102b000007944 */ /* 0x03efea0003c00000 */
        /* <DEDUP_REMOVED lines=10> */
.L_x_1263:
        /* <DEDUP_REMOVED lines=9> */
.L_x_1264:
        /* <DEDUP_REMOVED lines=9> */
.L_x_1267:
        /* <DEDUP_REMOVED lines=15> */
[----:B-----5:R1:W5:Y:S02]  /*1f140*/  LDL.LU R0, [R1+0x88] ;  /* 0x0000880001007983 */ /* 0x0203640000300800 */
[----:B-1---5:R-:W-:Y:S05]  /*1f150*/  BRA `(.L_x_1435) ;  /* 0xfffe896000007947 */ /* 0x022fea000383ffff */
.L_x_1269:
[----:B-1-3--:R-:W-:Y:S01]  /*1f160*/  MOV R0, 0x181f ;  /* 0x0000181f00007802 */ /* 0x00afe20000000f00 */
[----:B------:R1:W-:Y:S01]  /*1f170*/  STL [R1+0x84], RZ ;  /* 0x000084ff01007387 */ /* 0x0003e20000100800 */
[----:B------:R-:W-:Y:S01]  /*1f180*/  IMAD.MOV.U32 R2, RZ, RZ, R4 ;  /* 0x000000ffff027224 */ /* 0x000fe200078e0004 */
[----:B------:R-:W-:Y:S02]  /*1f190*/  MOV R3, 0x1f1c0 ;  /* 0x0001f1c000037802 */ /* 0x000fe40000000f00 */
[----:B------:R1:W-:Y:S04]  /*1f1a0*/  STL [R1+0x80], R0 ;  /* 0x0000800001007387 */ /* 0x0003e80000100800 */
[----:B-1---5:R-:W-:Y:S05]  /*1f1b0*/  CALL.REL.NOINC `($__internal_3_$__cuda_sm70_shflsync_idx_p) ;  /* 0x0000ff8000007944 */ /* 0x022fea0003c00000 */
[----:B-----5:R1:W5:Y:S01]  /*1f1c0*/  LDL.LU R0, [R1+0x88] ;  /* 0x0000880001007983 */ /* 0x0203620000300800 */
[----:B------:R-:W-:Y:S01]  /*1f1d0*/  MOV R11, 0x181f ;  /* 0x0000181f000b7802 */ /* 0x000fe20000000f00 */
[----:B------:R-:W-:Y:S01]  /*1f1e0*/  IMAD.MOV.U32 R2, RZ, RZ, R7 ;  /* 0x000000ffff027224 */ /* 0x000fe200078e0007 */
[----:B------:R-:W-:Y:S01]  /*1f1f0*/  MOV R3, 0x1f230 ;  /* 0x0001f23000037802 */ /* 0x000fe20000000f00 */
[----:B------:R1:W-:Y:S04]  /*1f200*/  STL [R1+0x84], RZ ;  /* 0x000084ff01007387 */ /* 0x0003e80000100800 */
[----:B------:R1:W-:Y:S02]  /*1f210*/  STL [R1+0x80], R11 ;  /* 0x0000800b01007387 */ /* 0x0003e40000100800 */
[----:B-1---5:R-:W-:Y:S05]  /*1f220*/  CALL.REL.NOINC `($__internal_3_$__cuda_sm70_shflsync_idx_p) ;  /* 0x0000ff1000007944 */ /* 0x022fea0003c00000 */
[----:B------:R-:W2:Y:S04]  /*1f230*/  LDL R11, [R1+0xa4] ;  /* 0x0000a400010b7983 */ /* 0x000ea80000100800 */
[----:B------:R-:W3:Y:S04]  /*1f240*/  LDL R2, [R1+0xe8] ;  /* 0x0000e80001027983 */ /* 0x000ee80000100800 */
[----:B------:R-:W4:Y:S04]  /*1f250*/  LDL.LU R28, [R1+0x88] ;  /* 0x00008800011c7983 */ /* 0x000f280000300800 */
[----:B------:R-:W4:Y:S01]  /*1f260*/  LDL R35, [R1+0xf4] ;  /* 0x0000f40001237983 */ /* 0x000f220000100800 */
[----:B------:R-:W-:-:S05]  /*1f270*/  IMAD.SHL.U32 R36, R137, 0x2, RZ ;  /* 0x0000000289247824 */ /* 0x000fca00078e00ff */
[----:B------:R-:W-:Y:S01]  /*1f280*/  STL [R1+0x74], R36 ;  /* 0x0000742401007387 */ /* 0x000fe20000100800 */
[----:B--2---:R-:W-:-:S04]  /*1f290*/  IMAD.WIDE R32, R11, 0x2, RZ ;  /* 0x000000020b207825 */ /* 0x004fc800078e02ff */
[----:B---3--:R-:W-:Y:S01]  /*1f2a0*/  IMAD.WIDE R2, R2, 0x2, RZ ;  /* 0x0000000202027825 */ /* 0x008fe200078e02ff */
[----:B------:R-:W-:Y:S02]  /*1f2b0*/  ISETP.GE.AND P1, PT, R11, c[0x0][0x1d4], PT ;  /* 0x000075000b007a0c */ /* 0x000fe40003f26270 */
[-C--:B----4-:R-:W-:Y:S02]  /*1f2c0*/  IADD3 R30, P3, R32, R28.reuse, RZ ;  /* 0x0000001c201e7210 */ /* 0x090fe40007f7e0ff */
[----:B------:R-:W-:Y:S02]  /*1f2d0*/  IADD3 R28, P2, R2, R28, RZ ;  /* 0x0000001c021c7210 */ /* 0x000fe40007f5e0ff */
[----:B------:R-:W-:Y:S01]  /*1f2e0*/  ISETP.GE.AND P0, PT, R35, c[0x0][0x1d4], PT ;  /* 0x0000750023007a0c */ /* 0x000fe20003f06270 */
[----:B-----5:R-:W-:Y:S01]  /*1f2f0*/  IMAD.X R31, R0, 0x1, R33, P3 ;  /* 0x00000001001f7824 */ /* 0x020fe200018e0621 */
[----:B------:R-:W-:Y:S01]  /*1f300*/  ISETP.LT.OR P3, PT, R116, 0x1, P1 ;  /* 0x000000017400780c */ /* 0x000fe20000f61670 */
[----:B------:R-:W-:Y:S01]  /*1f310*/  IMAD.X R29, R0, 0x1, R3, P2 ;  /* 0x00000001001d7824 */ /* 0x000fe200010e0603 */
[----:B------:R-:W-:Y:S01]  /*1f320*/  ISETP.LT.OR P2, PT, R116, 0x1, P0 ;  /* 0x000000017400780c */ /* 0x000fe20000741670 */
[--C-:B------:R-:W-:Y:S01]  /*1f330*/  IMAD.MOV.U32 R34, RZ, RZ, R11.reuse ;  /* 0x000000ffff227224 */ /* 0x100fe200078e000b */
[----:B------:R-:W-:-:S02]  /*1f340*/  SHF.R.S32.HI R35, RZ, 0x1f, R11 ;  /* 0x0000001fff237819 */ /* 0x000fc4000001140b */
[----:B------:R-:W-:-:S07]  /*1f350*/  IADD3 R0, R36, 0x2080, RZ ;  /* 0x0000208024007810 */ /* 0x000fce0007ffe0ff */
[----:B------:R-:W-:Y:S01]  /*1f360*/  @!PT LDS RZ, [RZ] ;  /* 0x00000000fffff984 */ /* 0x000fe20000000800 */
[----:B------:R-:W-:Y:S01]  /*1f370*/  @!PT LDS RZ, [RZ] ;  /* 0x00000000fffff984 */ /* 0x000fe20000000800 */
[----:B------:R-:W-:Y:S01]  /*1f380*/  @!PT LDS RZ, [RZ] ;  /* 0x00000000fffff984 */ /* 0x000fe20000000800 */
[----:B------:R1:W-:Y:S04]  /*1f390*/  LDGSTS.E.BYPASS.LTC128B.128 [R36+0x2080], [R30.64], !P3 ;  /* 0x020800001e247fae */ /* 0x0003e8000d901d46 */
[----:B------:R2:W-:Y:S04]  /*1f3a0*/  LDGSTS.E.BYPASS.LTC128B.128 [R36+0x3880], [R28.64], !P2 ;  /* 0x038800001c247fae */ /* 0x0005e8000d101d46 */
[----:B------:R-:W-:Y:S04]  /*1f3b0*/  STL [R1+0x78], R0 ;  /* 0x0000780001007387 */ /* 0x000fe80000100800 */
[----:B------:R-:W-:Y:S01]  /*1f3c0*/  STL.64 [R1+0xc0], R34 ;  /* 0x0000c02201007387 */ /* 0x000fe20000100a00 */
[----:B------:R-:W-:Y:S01]  /*1f3d0*/  MOV R61, R3 ;  /* 0x00000003003d7202 */ /* 0x000fe20000000f00 */
[----:B--2---:R-:W-:-:S05]  /*1f3e0*/  IMAD.MOV.U32 R28, RZ, RZ, 0x1 ;  /* 0x00000001ff1c7424 */ /* 0x004fca00078e00ff */
[----:B------:R-:W-:Y:S01]  /*1f3f0*/  STL [R1+0x84], R28 ;  /* 0x0000841c01007387 */ /* 0x000fe20000100800 */
[----:B------:R-:W-:Y:S01]  /*1f400*/  MOV R3, 0x181f ;  /* 0x0000181f00037802 */ /* 0x000fe20000000f00 */
[----:B------:R-:W-:Y:S01]  /*1f410*/  IMAD.MOV.U32 R62, RZ, RZ, R2 ;  /* 0x000000ffff3e7224 */ /* 0x000fe200078e0002 */
[----:B------:R-:W-:Y:S01]  /*1f420*/  MOV R60, R32 ;  /* 0x00000020003c7202 */ /* 0x000fe20000000f00 */
[----:B------:R-:W-:Y:S02]  /*1f430*/  IMAD.MOV.U32 R63, RZ, RZ, R33 ;  /* 0x000000ffff3f7224 */ /* 0x000fe400078e0021 */
[----:B------:R2:W-:Y:S01]  /*1f440*/  STL [R1+0x80], R3 ;  /* 0x0000800301007387 */ /* 0x0005e20000100800 */
[----:B------:R-:W-:Y:S01]  /*1f450*/  IMAD.MOV.U32 R2, RZ, RZ, R4 ;  /* 0x000000ffff027224 */ /* 0x000fe200078e0004 */
[----:B--2---:R-:W-:Y:S02]  /*1f460*/  MOV R3, 0x1f480 ;  /* 0x0001f48000037802 */ /* 0x004fe40000000f00 */
[----:B-1----:R-:W-:Y:S05]  /*1f470*/  CALL.REL.NOINC `($__internal_3_$__cuda_sm70_shflsync_idx_p) ;  /* 0x0000fcc000007944 */ /* 0x002fea0003c00000 */
        /* <DEDUP_REMOVED lines=8> */
[----:B------:R-:W2:Y:S04]  /*1f500*/  LDL.LU R2, [R1+0x88] ;  /* 0x0000880001027983 */ /* 0x000ea80000300800 */
[----:B------:R-:W3:Y:S01]  /*1f510*/  LDL R11, [R1+0x74] ;  /* 0x00007400010b7983 */ /* 0x000ee20000100800 */
[C---:B--2---:R-:W-:Y:S02]  /*1f520*/  IADD3 R28, P3, R2.reuse, R60, RZ ;  /* 0x0000003c021c7210 */ /* 0x044fe40007f7e0ff */
[----:B------:R-:W-:-:S03]  /*1f530*/  IADD3 R2, P2, R2, R62, RZ ;  /* 0x0000003e02027210 */ /* 0x000fc60007f5e0ff */
[----:B-----5:R-:W-:Y:S01]  /*1f540*/  IMAD.X R29, R0, 0x1, R63, P3 ;  /* 0x00000001001d7824 */ /* 0x020fe200018e063f */
[----:B------:R-:W-:Y:S01]  /*1f550*/  ISETP.LT.OR P3, PT, R116, 0x11, P1 ;  /* 0x000000117400780c */ /* 0x000fe20000f61670 */
[----:B------:R-:W-:Y:S01]  /*1f560*/  IMAD.X R3, R0, 0x1, R61, P2 ;  /* 0x0000000100037824 */ /* 0x000fe200010e063d */
[----:B------:R-:W-:Y:S01]  /*1f570*/  ISETP.LT.OR P2, PT, R116, 0x11, P0 ;  /* 0x000000117400780c */ /* 0x000fe20000741670 */
[----:B------:R-:W-:-:S05]  /*1f580*/  IMAD.MOV.U32 R0, RZ, RZ, 0x181f ;  /* 0x0000181fff007424 */ /* 0x000fca00078e00ff */
[----:B------:R1:W-:Y:S05]  /*1f590*/  STL [R1+0x80], R0 ;  /* 0x0000800001007387 */ /* 0x0003ea0000100800 */
[----:B------:R-:W-:Y:S01]  /*1f5a0*/  @!PT LDS RZ, [RZ] ;  /* 0x00000000fffff984 */ /* 0x000fe20000000800 */
[----:B------:R-:W-:Y:S01]  /*1f5b0*/  @!PT LDS RZ, [RZ] ;  /* 0x00000000fffff984 */ /* 0x000fe20000000800 */
[----:B------:R-:W-:Y:S01]  /*1f5c0*/  @!PT LDS RZ, [RZ] ;  /* 0x00000000fffff984 */ /* 0x000fe20000000800 */
[----:B---3--:R1:W-:Y:S04]  /*1f5d0*/  LDGSTS.E.BYPASS.LTC128B.128 [R11+0x2880], [R28.64], !P3 ;  /* 0x028800001c0b7fae */ /* 0x0083e8000d901d46 */
[----:B------:R2:W-:Y:S02]  /*1f5e0*/  LDGSTS.E.BYPASS.LTC128B.128 [R11+0x4080], [R2.64], !P2 ;  /* 0x04080000020b7fae */ /* 0x0005e4000d101d46 */
[----:B--2---:R-:W-:Y:S01]  /*1f5f0*/  IMAD.MOV.U32 R2, RZ, RZ, R4 ;  /* 0x000000ffff027224 */ /* 0x004fe200078e0004 */
[----:B------:R-:W-:Y:S01]  /*1f600*/  MOV R3, 0x1f640 ;  /* 0x0001f64000037802 */ /* 0x000fe20000000f00 */
[----:B------:R-:W-:-:S05]  /*1f610*/  IMAD.MOV.U32 R4, RZ, RZ, 0x2 ;  /* 0x00000002ff047424 */ /* 0x000fca00078e00ff */
[----:B------:R1:W-:Y:S02]  /*1f620*/  STL [R1+0x84], R4 ;  /* 0x0000840401007387 */ /* 0x0003e40000100800 */
[----:B-1----:R-:W-:Y:S05]  /*1f630*/  CALL.REL.NOINC `($__internal_3_$__cuda_sm70_shflsync_idx_p) ;  /* 0x0000fb0000007944 */ /* 0x002fea0003c00000 */
[----:B------:R1:W5:Y:S02]  /*1f640*/  LDL.LU R11, [R1+0x88] ;  /* 0x00008800010b7983 */ /* 0x0003640000300800 */
[----:B-----5:R-:W-:Y:S01]  /*1f650*/  MOV R4, 0x2 ;  /* 0x0000000200047802 */ /* 0x020fe20000000f00 */
[----:B------:R-:W-:Y:S01]  /*1f660*/  IMAD.MOV.U32 R0, RZ, RZ, 0x181f ;  /* 0x0000181fff007424 */ /* 0x000fe200078e00ff */
[----:B------:R-:W-:Y:S01]  /*1f670*/  MOV R3, 0x1f6c0 ;  /* 0x0001f6c000037802 */ /* 0x000fe20000000f00 */
[----:B------:R-:W-:Y:S02]  /*1f680*/  IMAD.MOV.U32 R2, RZ, RZ, R7 ;  /* 0x000000ffff027224 */ /* 0x000fe400078e0007 */
[----:B------:R1:W-:Y:S04]  /*1f690*/  STL [R1+0x84], R4 ;  /* 0x0000840401007387 */ /* 0x0003e80000100800 */
[----:B------:R1:W-:Y:S02]  /*1f6a0*/  STL [R1+0x80], R0 ;  /* 0x0000800001007387 */ /* 0x0003e40000100800 */
[----:B-1----:R-:W-:Y:S05]  /*1f6b0*/  CALL.REL.NOINC `($__internal_3_$__cuda_sm70_shflsync_idx_p) ;  /* 0x0000fa8000007944 */ /* 0x002fea0003c00000 */
[----:B-----5:R1:W5:Y:S02]  /*1f6c0*/  LDL.LU R4, [R1+0x88] ;  /* 0x0000880001047983 */ /* 0x0203640000300800 */
[----:B-1---5:R-:W-:Y:S05]  /*1f6d0*/  BRA `(.L_x_1436) ;  /* 0xfffe953000007947 */ /* 0x022fea000383ffff */
.L_x_1272:
[----:B------:R-:W-:Y:S01]  /*1f6e0*/  MOV R0, 0x181f ;  /* 0x0000181f00007802 */ /* 0x000fe20000000f00 */
[----:B------:R2:W-:Y:S01]  /*1f6f0*/  STL [R1+0x84], RZ ;  /* 0x000084ff01007387 */ /* 0x0005e20000100800 */
[----:B------:R-:W-:Y:S01]  /*1f700*/  IMAD.MOV.U32 R2, RZ, RZ, R4 ;  /* 0x000000ffff027224 */ /* 0x000fe200078e0004 */
[----:B------:R-:W-:-:S02]  /*1f710*/  MOV R3, 0x1f740 ;  /* 0x0001f74000037802 */ /* 0x000fc40000000f00 */
[----:B------:R2:W-:Y:S04]  /*1f720*/  STL [R1+0x80], R0 ;  /* 0x0000800001007387 */ /* 0x0005e80000100800 */
[----:B-12--5:R-:W-:Y:S05]  /*1f730*/  CALL.REL.NOINC `($__internal_3_$__cuda_sm70_shflsync_idx_p) ;  /* 0x0000fa0000007944 */ /* 0x026fea0003c00000 */
[----:B------:R1:W5:Y:S02]  /*1f740*/  LDL.LU R13, [R1+0x88] ;  /* 0x00008800010d7983 */ /* 0x0003640000300800 */
[----:B-1---5:R-:W-:Y:S05]  /*1f750*/  BRA `(.L_x_1437) ;  /* 0xfffea0e000007947 */ /* 0x022fea000383ffff */
.L_x_1273:
[----:B------:R-:W-:Y:S01]  /*1f760*/  MOV R0, 0x181f ;  /* 0x0000181f00007802 */ /* 0x000fe20000000f00 */
[----:B------:R4:W-:Y:S01]  /*1f770*/  STL [R1+0x84], RZ ;  /* 0x000084ff01007387 */ /* 0x0009e20000100800 */
[----:B------:R-:W-:Y:S01]  /*1f780*/  IMAD.MOV.U32 R2, RZ, RZ, R18 ;  /* 0x000000ffff027224 */ /* 0x000fe200078e0012 */
[----:B------:R-:W-:Y:S02]  /*1f790*/  MOV R3, 0x1f7c0 ;  /* 0x0001f7c000037802 */ /* 0x000fe40000000f00 */
[----:B------:R4:W-:Y:S04]  /*1f7a0*/  STL [R1+0x80], R0 ;  /* 0x0000800001007387 */ /* 0x0009e80000100800 */
[----:B-12345:R-:W-:Y:S05]  /*1f7b0*/  CALL.REL.NOINC `($__internal_3_$__cuda_sm70_shflsync_idx_p) ;  /* 0x0000f98000007944 */ /* 0x03efea0003c00000 */
[----:B------:R-:W2:Y:S04]  /*1f7c0*/  LDL R7, [R1+0xf4] ;  /* 0x0000f40001077983 */ /* 0x000ea80000100800 */
[----:B------:R-:W3:Y:S04]  /*1f7d0*/  LDL.64 R16, [R1+0xc0] ;  /* 0x0000c00001107983 */ /* 0x000ee80000100a00 */
[----:B------:R-:W4:Y:S04]  /*1f7e0*/  LDL R11, [R1+0xe8] ;  /* 0x0000e800010b7983 */ /* 0x000f280000100800 */
[----:B------:R-:W4:Y:S04]  /*1f7f0*/  LDL R3, [R1+0xa4] ;  /* 0x0000a40001037983 */ /* 0x000f280000100800 */
[----:B------:R-:W4:Y:S04]  /*1f800*/  LDL.LU R2, [R1+0x88] ;  /* 0x0000880001027983 */ /* 0x000f280000300800 */
[----:B------:R-:W4:Y:S04]  /*1f810*/  LDL R12, [R1+0xf0] ;  /* 0x0000f000010c7983 */ /* 0x000f280000100800 */
[----:B-----5:R-:W4:Y:S01]  /*1f820*/  LDL R0, [R1+0x74] ;  /* 0x0000740001007983 */ /* 0x020f220000100800 */
[----:B--2---:R-:W-:-:S03]  /*1f830*/  ISETP.GE.AND P3, PT, R7, c[0x0][0x1d4], PT ;  /* 0x0000750007007a0c */ /* 0x004fc60003f66270 */
[----:B------:R1:W5:Y:S01]  /*1f840*/  LDL R7, [R1+0xa0] ;  /* 0x0000a00001077983 */ /* 0x0003620000100800 */
[C---:B---3--:R-:W-:Y:S02]  /*1f850*/  IMAD.SHL.U32 R6, R16.reuse, 0x2, RZ ;  /* 0x0000000210067824 */ /* 0x048fe400078e00ff */
[----:B----4-:R-:W-:Y:S01]  /*1f860*/  IMAD.SHL.U32 R14, R11, 0x2, RZ ;  /* 0x000000020b0e7824 */ /* 0x010fe200078e00ff */
[----:B------:R-:W-:Y:S02]  /*1f870*/  SHF.L.U64.HI R15, R16, 0x1, R17 ;  /* 0x00000001100f7819 */ /* 0x000fe40000010211 */
[----:B------:R-:W-:Y:S02]  /*1f880*/  ISETP.GE.AND P2, PT, R3, c[0x0][0x1d4], PT ;  /* 0x0000750003007a0c */ /* 0x000fe40003f46270 */
[C---:B------:R-:W-:Y:S02]  /*1f890*/  IADD3 R20, P1, R2.reuse, R6, RZ ;  /* 0x0000000602147210 */ /* 0x040fe40007f3e0ff */
[----:B------:R-:W-:-:S02]  /*1f8a0*/  IADD3 R2, P0, R2, R14, RZ ;  /* 0x0000000e02027210 */ /* 0x000fc40007f1e0ff */
[----:B------:R-:W-:Y:S01]  /*1f8b0*/  SHF.L.U64.HI R16, R11, 0x1, R12 ;  /* 0x000000010b107819 */ /* 0x000fe2000001020c */
[----:B------:R-:W-:-:S04]  /*1f8c0*/  IMAD.X R21, R13, 0x1, R15, P1 ;  /* 0x000000010d157824 */ /* 0x000fc800008e060f */
[----:B------:R-:W-:Y:S02]  /*1f8d0*/  IMAD.X R3, R13, 0x1, R16, P0 ;  /* 0x000000010d037824 */ /* 0x000fe400000e0610 */
[----:B------:R-:W-:Y:S01]  /*1f8e0*/  @!PT LDS RZ, [RZ] ;  /* 0x00000000fffff984 */ /* 0x000fe20000000800 */
[----:B------:R-:W-:Y:S01]  /*1f8f0*/  @!PT LDS RZ, [RZ] ;  /* 0x00000000fffff984 */ /* 0x000fe20000000800 */
[----:B------:R-:W-:Y:S01]  /*1f900*/  @!PT LDS RZ, [RZ] ;  /* 0x00000000fffff984 */ /* 0x000fe20000000800 */
[----:B------:R2:W-:Y:S01]  /*1f910*/  LDGSTS.E.BYPASS.LTC128B.128 [R0+0x5080], [R20.64], !P2 ;  /* 0x0508000014007fae */ /* 0x0005e2000d101d46 */
[----:B------:R-:W-:-:S03]  /*1f920*/  IMAD.MOV.U32 R12, RZ, RZ, 0x1 ;  /* 0x00000001ff0c7424 */ /* 0x000fc600078e00ff */
[----:B------:R2:W-:Y:S04]  /*1f930*/  LDGSTS.E.BYPASS.LTC128B.128 [R0+0x6880], [R2.64], !P3 ;  /* 0x0688000002007fae */ /* 0x0005e8000d901d46 */
[----:B------:R1:W-:Y:S01]  /*1f940*/  STL [R1+0x84], R12 ;  /* 0x0000840c01007387 */ /* 0x0003e20000100800 */
[----:B--2---:R-:W-:-:S05]  /*1f950*/  IMAD.MOV.U32 R0, RZ, RZ, 0x181f ;  /* 0x0000181fff007424 */ /* 0x004fca00078e00ff */
[----:B------:R1:W-:Y:S01]  /*1f960*/  STL [R1+0x80], R0 ;  /* 0x0000800001007387 */ /* 0x0003e20000100800 */
[----:B------:R-:W-:Y:S01]  /*1f970*/  SEL R11, RZ, 0x10, P2 ;  /* 0x00000010ff0b7807 */ /* 0x000fe20001000000 */
[----:B------:R-:W-:Y:S01]  /*1f980*/  IMAD.MOV.U32 R2, RZ, RZ, R4 ;  /* 0x000000ffff027224 */ /* 0x000fe200078e0004 */
[----:B------:R-:W-:Y:S02]  /*1f990*/  MOV R3, 0x1f9b0 ;  /* 0x0001f9b000037802 */ /* 0x000fe40000000f00 */
[----:B-1---5:R-:W-:Y:S05]  /*1f9a0*/  CALL.REL.NOINC `($__internal_3_$__cuda_sm70_shflsync_idx_p) ;  /* 0x0000f79000007944 */ /* 0x022fea0003c00000 */
[----:B-----5:R1:W5:Y:S01]  /*1f9b0*/  LDL.LU R0, [R1+0x88] ;  /* 0x0000880001007983 */ /* 0x0203620000300800 */
[----:B------:R-:W-:Y:S01]  /*1f9c0*/  MOV R13, 0x1 ;  /* 0x00000001000d7802 */ /* 0x000fe20000000f00 */
[----:B------:R-:W-:Y:S01]  /*1f9d0*/  IMAD.MOV.U32 R12, RZ, RZ, 0x181f ;  /* 0x0000181fff0c7424 */ /* 0x000fe200078e00ff */
[----:B------:R-:W-:Y:S01]  /*1f9e0*/  MOV R3, 0x1fa30 ;  /* 0x0001fa3000037802 */ /* 0x000fe20000000f00 */
[----:B------:R-:W-:Y:S02]  /*1f9f0*/  IMAD.MOV.U32 R2, RZ, RZ, R18 ;  /* 0x000000ffff027224 */ /* 0x000fe400078e0012 */
[----:B------:R1:W-:Y:S04]  /*1fa00*/  STL [R1+0x84], R13 ;  /* 0x0000840d01007387 */ /* 0x0003e80000100800 */
[----:B------:R1:W-:Y:S02]  /*1fa10*/  STL [R1+0x80], R12 ;  /* 0x0000800c01007387 */ /* 0x0003e40000100800 */
[----:B-1---5:R-:W-:Y:S05]  /*1fa20*/  CALL.REL.NOINC `($__internal_3_$__cuda_sm70_shflsync_idx_p) ;  /* 0x0000f71000007944 */ /* 0x022fea0003c00000 */
[----:B------:R-:W2:Y:S04]  /*1fa30*/  LDL.LU R3, [R1+0x88] ;  /* 0x0000880001037983 */ /* 0x000ea80000300800 */
[----:B------:R-:W3:Y:S01]  /*1fa40*/  LDL R17, [R1+0x74] ;  /* 0x0000740001117983 */ /* 0x000ee20000100800 */
[----:B------:R-:W-:-:S02]  /*1fa50*/  IADD3 R12, -R11, 0x10, RZ ;  /* 0x000000100b0c7810 */ /* 0x000fc40007ffe1ff */
[----:B------:R-:W-:Y:S02]  /*1fa60*/  IADD3 R2, -R7, 0x10, RZ ;  /* 0x0000001007027810 */ /* 0x000fe40007ffe1ff */
[----:B------:R-:W-:Y:S02]  /*1fa70*/  LOP3.LUT R12, R12, 0xf, RZ, 0xc0, !PT ;  /* 0x0000000f0c0c7812 */ /* 0x000fe400078ec0ff */
[----:B------:R-:W-:Y:S02]  /*1fa80*/  ISETP.NE.U32.AND P3, PT, R11, RZ, PT ;  /* 0x000000ff0b00720c */ /* 0x000fe40003f65070 */
[----:B------:R-:W-:Y:S02]  /*1fa90*/  LOP3.LUT R2, R2, 0xf, RZ, 0xc0, !PT ;  /* 0x0000000f02027812 */ /* 0x000fe400078ec0ff */
[----:B------:R-:W-:Y:S02]  /*1faa0*/  ISETP.NE.U32.AND P2, PT, R7, RZ, PT ;  /* 0x000000ff0700720c */ /* 0x000fe40003f45070 */
[----:B--2---:R-:W-:-:S04]  /*1fab0*/  IADD3 R12, P1, P0, R12, R3, R6 ;  /* 0x000000030c0c7210 */ /* 0x004fc8000783e006 */
[----:B-----5:R-:W-:Y:S02]  /*1fac0*/  IADD3.X R13, RZ, R0, R15, P1, P0 ;  /* 0x00000000ff0d7210 */ /* 0x020fe40000fe040f */
[----:B------:R-:W-:-:S03]  /*1fad0*/  IADD3 R2, P1, P0, R2, R3, R14 ;  /* 0x0000000302027210 */ /* 0x000fc6000783e00e */
[----:B------:R-:W-:Y:S01]  /*1fae0*/  @!PT LDS RZ, [RZ] ;  /* 0x00000000fffff984 */ /* 0x000fe20000000800 */
[----:B------:R-:W-:Y:S01]  /*1faf0*/  @!PT LDS RZ, [RZ] ;  /* 0x00000000fffff984 */ /* 0x000fe20000000800 */
[----:B------:R-:W-:Y:S01]  /*1fb00*/  @!PT LDS RZ, [RZ] ;  /* 0x00000000fffff984 */ /* 0x000fe20000000800 */
[----:B---3--:R1:W-:Y:S01]  /*1fb10*/  LDGSTS.E.BYPASS.LTC128B.128.ZFILL [R17+0x5880], [R12.64], P3 ;  /* 0x058800000c117fae */ /* 0x0083e20009941d46 */
[----:B------:R-:W-:Y:S01]  /*1fb20*/  IADD3.X R3, RZ, R0, R16, P1, P0 ;  /* 0x00000000ff037210 */ /* 0x000fe20000fe0410 */
[----:B------:R-:W-:-:S04]  /*1fb30*/  IMAD.MOV.U32 R0, RZ, RZ, 0x181f ;  /* 0x0000181fff007424 */ /* 0x000fc800078e00ff */
[----:B------:R2:W-:Y:S04]  /*1fb40*/  LDGSTS.E.BYPASS.LTC128B.128.ZFILL [R17+0x7080], [R2.64], P2 ;  /* 0x0708000002117fae */ /* 0x0005e80009141d46 */
[----:B------:R1:W-:Y:S01]  /*1fb50*/  STL [R1+0x80], R0 ;  /* 0x0000800001007387 */ /* 0x0003e20000100800 */
        /* <DEDUP_REMOVED lines=15> */
.L_x_1274:
[----:B------:R-:W-:Y:S01]  /*1fc50*/  MOV R0, 0x1c1f ;  /* 0x00001c1f00007802 */ /* 0x000fe20000000f00 */
[----:B------:R1:W-:Y:S01]  /*1fc60*/  STL [R1+0x84], RZ ;  /* 0x000084ff01007387 */ /* 0x0003e20000100800 */
[----:B------:R-:W-:Y:S01]  /*1fc70*/  IMAD.MOV.U32 R2, RZ, RZ, R6 ;  /* 0x000000ffff027224 */ /* 0x000fe200078e0006 */
[----:B------:R-:W-:-:S02]  /*1fc80*/  MOV R3, 0x1fcb0 ;  /* 0x0001fcb000037802 */ /* 0x000fc40000000f00 */
[----:B------:R1:W-:Y:S04]  /*1fc90*/  STL [R1+0x80], R0 ;  /* 0x0000800001007387 */ /* 0x0003e80000100800 */
[----:B-1----:R-:W-:Y:S05]  /*1fca0*/  CALL.REL.NOINC `($__internal_3_$__cuda_sm70_shflsync_idx_p) ;  /* 0x0000f49000007944 */ /* 0x002fea0003c00000 */
[----:B------:R1:W5:Y:S02]  /*1fcb0*/  LDL.LU R3, [R1+0x88] ;  /* 0x0000880001037983 */ /* 0x0003640000300800 */
[----:B-1---5:R-:W-:Y:S05]  /*1fcc0*/  BRA `(.L_x_1439) ;  /* 0xfffea1e000007947 */ /* 0x022fea000383ffff */
.L_x_1279:
[----:B------:R-:W-:Y:S01]  /*1fcd0*/  MOV R4, 0x1 ;  /* 0x0000000100047802 */ /* 0x000fe20000000f00 */
[----:B------:R-:W-:Y:S01]  /*1fce0*/  IMAD.MOV.U32 R0, RZ, RZ, 0x1c1f ;  /* 0x00001c1fff007424 */ /* 0x000fe200078e00ff */
[----:B------:R-:W-:Y:S01]  /*1fcf0*/  MOV R3, 0x1fd40 ;  /* 0x0001fd4000037802 */ /* 0x000fe20000000f00 */
[----:B------:R-:W-:Y:S02]  /*1fd00*/  IMAD.MOV.U32 R2, RZ, RZ, R6 ;  /* 0x000000ffff027224 */ /* 0x000fe400078e0006 */
[----:B------:R1:W-:Y:S04]  /*1fd10*/  STL [R1+0x84], R4 ;  /* 0x0000840401007387 */ /* 0x0003e80000100800 */
[----:B------:R1:W-:Y:S02]  /*1fd20*/  STL [R1+0x80], R0 ;  /* 0x0000800001007387 */ /* 0x0003e40000100800 */
[----:B-1----:R-:W-:Y:S05]  /*1fd30*/  CALL.REL.NOINC `($__internal_3_$__cuda_sm70_shflsync_idx_p) ;  /* 0x0000f40000007944 */ /* 0x002fea0003c00000 */
[----:B------:R1:W5:Y:S02]  /*1fd40*/  LDL.LU R3, [R1+0x88] ;  /* 0x0000880001037983 */ /* 0x0003640000300800 */
[----:B-1---5:R-:W-:Y:S05]  /*1fd50*/  BRA `(.L_x_1440) ;  /* 0xfffea86000007947 */ /* 0x022fea000383ffff */
.L_x_1284:
[----:B------:R-:W-:Y:S01]  /*1fd60*/  MOV R4, 0x2 ;  /* 0x0000000200047802 */ /* 0x000fe20000000f00 */
[----:B------:R-:W-:Y:S01]  /*1fd70*/  IMAD.MOV.U32 R0, RZ, RZ, 0x1c1f ;  /* 0x00001c1fff007424 */ /* 0x000fe200078e00ff */
[----:B------:R-:W-:Y:S01]  /*1fd80*/  MOV R3, 0x1fdd0 ;  /* 0x0001fdd000037802 */ /* 0x000fe20000000f00 */
[----:B------:R-:W-:-:S02]  /*1fd90*/  IMAD.MOV.U32 R2, RZ, RZ, R6 ;  /* 0x000000ffff027224 */ /* 0x000fc400078e0006 */
[----:B------:R1:W-:Y:S04]  /*1fda0*/  STL [R1+0x84], R4 ;  /* 0x0000840401007387 */ /* 0x0003e80000100800 */
[----:B------:R1:W-:Y:S02]  /*1fdb0*/  STL [R1+0x80], R0 ;  /* 0x0000800001007387 */ /* 0x0003e40000100800 */
[----:B-1----:R-:W-:Y:S05]  /*1fdc0*/  CALL.REL.NOINC `($__internal_3_$__cuda_sm70_shflsync_idx_p) ;  /* 0x0000f37000007944 */ /* 0x002fea0003c00000 */
[----:B------:R1:W5:Y:S02]  /*1fdd0*/  LDL.LU R3, [R1+0x88] ;  /* 0x0000880001037983 */ /* 0x0003640000300800 */
[----:B-1---5:R-:W-:Y:S05]  /*1fde0*/  BRA `(.L_x_1441) ;  /* 0xfffeadb000007947 */ /* 0x022fea000383ffff */
.L_x_1289:
        /* <DEDUP_REMOVED lines=9> */
.L_x_1294:
[----:B------:R-:W-:Y:S01]  /*1fe80*/  IMAD.MOV.U32 R4, RZ, RZ, R0 ;  /* 0x000000ffff047224 */ /* 0x000fe200078e0000 */
[----:B------:R-:W-:-:S02]  /*1fe90*/  MOV R3, 0x2 ;  /* 0x0000000200037802 */ /* 0x000fc40000000f00 */
[----:B------:R-:W-:Y:S02]  /*1fea0*/  MOV R2, 0x1fec0 ;  /* 0x0001fec000027802 */ /* 0x000fe40000000f00 */
[----:B------:R-:W-:Y:S05]  /*1feb0*/  CALL.REL.NOINC `($__internal_2_$__cuda_sm70_shflsync_bfly_p) ;  /* 0x0000f22000007944 */ /* 0x000fea0003c00000 */
[----:B------:R-:W-:Y:S01]  /*1fec0*/  MOV R139, R51 ;  /* 0x00000033008b7202 */ /* 0x000fe20000000f00 */
[----:B------:R-:W-:Y:S05]  /*1fed0*/  BRA `(.L_x_1443) ;  /* 0xfffebb4000007947 */ /* 0x000fea000383ffff */
.L_x_1295:
[----:B------:R-:W-:Y:S01]  /*1fee0*/  IMAD.MOV.U32 R4, RZ, RZ, R139 ;  /* 0x000000ffff047224 */ /* 0x000fe200078e008b */
[----:B------:R-:W-:Y:S02]  /*1fef0*/  MOV R3, 0x1 ;  /* 0x0000000100037802 */ /* 0x000fe40000000f00 */
[----:B------:R-:W-:Y:S02]  /*1ff00*/  MOV R2, 0x1ff20 ;  /* 0x0001ff2000027802 */ /* 0x000fe40000000f00 */
[----:B-1----:R-:W-:Y:S05]  /*1ff10*/  CALL.REL.NOINC `($__internal_2_$__cuda_sm70_shflsync_bfly_p) ;  /* 0x0000f1c000007944 */ /* 0x002fea0003c00000 */
[----:B------:R-:W-:Y:S01]  /*1ff20*/  FMNMX.FTZ R139, R139, R51, !PT ;  /* 0x000000338b8b7209 */ /* 0x000fe20007810000 */
[----:B------:R-:W-:Y:S01]  /*1ff30*/  IMAD.MOV.U32 R4, RZ, RZ, R140 ;  /* 0x000000ffff047224 */ /* 0x000fe200078e008c */
[----:B------:R-:W-:Y:S01]  /*1ff40*/  MOV R2, 0x1ff70 ;  /* 0x0001ff7000027802 */ /* 0x000fe20000000f00 */
[----:B------:R-:W-:Y:S02]  /*1ff50*/  IMAD.MOV.U32 R3, RZ, RZ, 0x2 ;  /* 0x00000002ff037424 */ /* 0x000fe400078e00ff */
[----:B------:R-:W-:Y:S05]  /*1ff60*/  CALL.REL.NOINC `($__internal_2_$__cuda_sm70_shflsync_bfly_p) ;  /* 0x0000f17000007944 */ /* 0x000fea0003c00000 */
[----:B------:R-:W-:Y:S01]  /*1ff70*/  FMNMX.FTZ R140, R140, R51, !PT ;  /* 0x000000338c8c7209 */ /* 0x000fe20007810000 */
[----:B------:R-:W-:Y:S01]  /*1ff80*/  IMAD.MOV.U32 R3, RZ, RZ, 0x1 ;  /* 0x00000001ff037424 */ /* 0x000fe200078e00ff */
[----:B------:R-:W-:-:S03]  /*1ff90*/  MOV R2, 0x1ffc0 ;  /* 0x0001ffc000027802 */ /* 0x000fc60000000f00 */
[----:B------:R-:W-:Y:S02]  /*1ffa0*/  IMAD.MOV.U32 R4, RZ, RZ, R140 ;  /* 0x000000ffff047224 */ /* 0x000fe400078e008c */
[----:B------:R-:W-:Y:S05]  /*1ffb0*/  CALL.REL.NOINC `($__internal_2_$__cuda_sm70_shflsync_bfly_p) ;  /* 0x0000f12000007944 */ /* 0x000fea0003c00000 */
        /* <DEDUP_REMOVED lines=20> */
[----:B------:R-:W-:Y:S01]  /*20100*/  MOV R7, R51 ;  /* 0x0000003300077202 */ /* 0x000fe20000000f00 */
[----:B------:R-:W-:Y:S05]  /*20110*/  BRA `(.L_x_1444) ;  /* 0xfffeb9f000007947 */ /* 0x000fea000383ffff */
.L_x_1303:
[----:B------:R1:W-:Y:S01]  /*20120*/  STL [R1+0x84], RZ ;  /* 0x000084ff01007387 */ /* 0x0003e20000100800 */
[----:B------:R-:W-:Y:S01]  /*20130*/  MOV R6, 0x181f ;  /* 0x0000181f00067802 */ /* 0x000fe20000000f00 */
[----:B------:R-:W-:Y:S01]  /*20140*/  IMAD.MOV.U32 R2, RZ, RZ, R0 ;  /* 0x000000ffff027224 */ /* 0x000fe200078e0000 */
[----:B------:R-:W-:Y:S03]  /*20150*/  MOV R3, 0x20180 ;  /* 0x0002018000037802 */ /* 0x000fe60000000f00 */
[----:B------:R1:W-:Y:S04]  /*20160*/  STL [R1+0x80], R6 ;  /* 0x0000800601007387 */ /* 0x0003e80000100800 */
[----:B-1----:R-:W-:Y:S05]  /*20170*/  CALL.REL.NOINC `($__internal_3_$__cuda_sm70_shflsync_idx_p) ;  /* 0x0000efc000007944 */ /* 0x002fea0003c00000 */
[----:B------:R1:W5:Y:S02]  /*20180*/  LDL.LU R6, [R1+0x88] ;  /* 0x0000880001067983 */ /* 0x0003640000300800 */
[----:B-1---5:R-:W-:-:S05]  /*20190*/  BRA `(.L_x_1445) ;  /* 0xfffed25000007947 */ /* 0x022fca000383ffff */
.L_x_1304:
[----:B------:R3:W-:Y:S01]  /*201a0*/  STL [R1+0x84], RZ ;  /* 0x000084ff01007387 */ /* 0x0007e20000100800 */
[----:B------:R-:W-:Y:S01]  /*201b0*/  MOV R8, 0x181f ;  /* 0x0000181f00087802 */ /* 0x000fe20000000f00 */
[----:B------:R-:W-:Y:S01]  /*201c0*/  IMAD.MOV.U32 R2, RZ, RZ, R4 ;  /* 0x000000ffff027224 */ /* 0x000fe200078e0004 */
[----:B------:R-:W-:Y:S03]  /*201d0*/  MOV R3, 0x20200 ;  /* 0x0002020000037802 */ /* 0x000fe60000000f00 */
[----:B------:R3:W-:Y:S04]  /*201e0*/  STL [R1+0x80], R8 ;  /* 0x0000800801007387 */ /* 0x0007e80000100800 */
[----:B-123--:R-:W-:Y:S05]  /*201f0*/  CALL.REL.NOINC `($__internal_3_$__cuda_sm70_shflsync_idx_p) ;  /* 0x0000ef4000007944 */ /* 0x00efea0003c00000 */
[----:B------:R-:W2:Y:S04]  /*20200*/  LDL.LU R2, [R1+0x88] ;  /* 0x0000880001027983 */ /* 0x000ea80000300800 */
[----:B------:R-:W3:Y:S04]  /*20210*/  LDL R3, [R1+0xf4] ;  /* 0x0000f40001037983 */ /* 0x000ee80000100800 */
[----:B------:R-:W4:Y:S04]  /*20220*/  LDL R11, [R1+0xa4] ;  /* 0x0000a400010b7983 */ /* 0x000f280000100800 */
[----:B------:R-:W4:Y:S01]  /*20230*/  LDL R10, [R1+0x78] ;  /* 0x00007800010a7983 */ /* 0x000f220000100800 */
[----:B--2---:R-:W-:Y:S02]  /*20240*/  IADD3 R8, P0, R2, R238, RZ ;  /* 0x000000ee02087210 */ /* 0x004fe40007f1e0ff */
[----:B---3--:R-:W-:Y:S03]  /*20250*/  ISETP.GE.AND P1, PT, R3, c[0x0][0x1d4], PT ;  /* 0x0000750003007a0c */ /* 0x008fe60003f26270 */
[----:B------:R-:W-:Y:S01]  /*20260*/  IMAD.X R9, R6, 0x1, R239, P0 ;  /* 0x0000000106097824 */ /* 0x000fe200000e06ef */
[----:B------:R-:W-:Y:S02]  /*20270*/  IADD3 R2, P0, R2, R236, RZ ;  /* 0x000000ec02027210 */ /* 0x000fe40007f1e0ff */
[----:B----4-:R-:W-:Y:S03]  /*20280*/  ISETP.GE.AND P2, PT, R11, c[0x0][0x1d4], PT ;  /* 0x000075000b007a0c */ /* 0x010fe60003f46270 */
[----:B------:R-:W-:Y:S02]  /*20290*/  IMAD.X R3, R6, 0x1, R237, P0 ;  /* 0x0000000106037824 */ /* 0x000fe400000e06ed */
[----:B------:R1:W5:Y:S08]  /*202a0*/  LDL R6, [R1+0xa0] ;  /* 0x0000a00001067983 */ /* 0x0003700000100800 */
[----:B------:R-:W-:Y:S01]  /*202b0*/  @!PT LDS RZ, [RZ] ;  /* 0x00000000fffff984 */ /* 0x000fe20000000800 */
[----:B------:R-:W-:Y:S01]  /*202c0*/  @!PT LDS RZ, [RZ] ;  /* 0x00000000fffff984 */ /* 0x000fe20000000800 */
[----:B------:R-:W-:Y:S01]  /*202d0*/  @!PT LDS RZ, [RZ] ;  /* 0x00000000fffff984 */ /* 0x000fe20000000800 */
[----:B------:R2:W-:Y:S04]  /*202e0*/  LDGSTS.E.BYPASS.LTC128B.128 [R10], [R8.64], !P2 ;  /* 0x00000000080a7fae */ /* 0x0005e8000d101d46 */
[----:B------:R3:W-:Y:S01]  /*202f0*/  LDGSTS.E.BYPASS.LTC128B.128 [R10+0x1800], [R2.64], !P1 ;  /* 0x01800000020a7fae */ /* 0x0007e2000c901d46 */
[----:B--2---:R-:W-:Y:S02]  /*20300*/  IMAD.MOV.U32 R9, RZ, RZ, 0x1 ;  /* 0x00000001ff097424 */ /* 0x004fe400078e00ff */
[----:B------:R-:W-:Y:S02]  /*20310*/  IMAD.MOV.U32 R8, RZ, RZ, 0x181f ;  /* 0x0000181fff087424 */ /* 0x000fe400078e00ff */
[----:B---3-5:R-:W-:Y:S01]  /*20320*/  IMAD.MOV.U32 R2, RZ, RZ, R0 ;  /* 0x000000ffff027224 */ /* 0x028fe200078e0000 */
[----:B------:R1:W-:Y:S01]  /*20330*/  STL [R1+0x84], R9 ;  /* 0x0000840901007387 */ /* 0x0003e20000100800 */
[----:B------:R-:W-:Y:S03]  /*20340*/  MOV R3, 0x20370 ;  /* 0x0002037000037802 */ /* 0x000fe60000000f00 */
[----:B------:R1:W-:Y:S04]  /*20350*/  STL [R1+0x80], R8 ;  /* 0x0000800801007387 */ /* 0x0003e80000100800 */
[----:B-1----:R-:W-:Y:S05]  /*20360*/  CALL.REL.NOINC `($__internal_3_$__cuda_sm70_shflsync_idx_p) ;  /* 0x0000edd000007944 */ /* 0x002fea0003c00000 */
[----:B------:R1:W5:Y:S01]  /*20370*/  LDL.LU R8, [R1+0x88] ;  /* 0x0000880001087983 */ /* 0x0003620000300800 */
[----:B------:R-:W-:Y:S01]  /*20380*/  MOV R10, 0x1 ;  /* 0x00000001000a7802 */ /* 0x000fe20000000f00 */
[----:B------:R-:W-:Y:S01]  /*20390*/  IMAD.MOV.U32 R9, RZ, RZ, 0x181f ;  /* 0x0000181fff097424 */ /* 0x000fe200078e00ff */
[----:B------:R-:W-:Y:S01]  /*203a0*/  MOV R3, 0x203f0 ;  /* 0x000203f000037802 */ /* 0x000fe20000000f00 */
[----:B-----5:R-:W-:Y:S02]  /*203b0*/  IMAD.MOV.U32 R2, RZ, RZ, R4 ;  /* 0x000000ffff027224 */ /* 0x020fe400078e0004 */
[----:B------:R1:W-:Y:S04]  /*203c0*/  STL [R1+0x84], R10 ;  /* 0x0000840a01007387 */ /* 0x0003e80000100800 */
[----:B------:R1:W-:Y:S02]  /*203d0*/  STL [R1+0x80], R9 ;  /* 0x0000800901007387 */ /* 0x0003e40000100800 */
[----:B-1----:R-:W-:Y:S05]  /*203e0*/  CALL.REL.NOINC `($__internal_3_$__cuda_sm70_shflsync_idx_p) ;  /* 0x0000ed5000007944 */ /* 0x002fea0003c00000 */
[----:B------:R-:W2:Y:S04]  /*203f0*/  LDL R2, [R1+0xa4] ;  /* 0x0000a40001027983 */ /* 0x000ea80000100800 */
[----:B------:R-:W3:Y:S04]  /*20400*/  LDL.LU R10, [R1+0x88] ;  /* 0x00008800010a7983 */ /* 0x000ee80000300800 */
[----:B------:R-:W4:Y:S01]  /*20410*/  LDL R9, [R1+0x78] ;  /* 0x0000780001097983 */ /* 0x000f220000100800 */
[----:B--2---:R-:W-:Y:S02]  /*20420*/  ISETP.GE.AND P1, PT, R2, c[0x0][0x1d4], PT ;  /* 0x0000750002007a0c */ /* 0x004fe40003f26270 */
[----:B---3--:R-:W-:Y:S05]  /*20430*/  IADD3 R2, P0, R10, R238, RZ ;  /* 0x000000ee0a027210 */ /* 0x008fea0007f1e0ff */
[----:B------:R-:W-:Y:S06]  /*20440*/  IMAD.X R3, R8, 0x1, R239, P0 ;  /* 0x0000000108037824 */ /* 0x000fec00000e06ef */
[----:B------:R-:W-:Y:S01]  /*20450*/  @!PT LDS RZ, [RZ] ;  /* 0x00000000fffff984 */ /* 0x000fe20000000800 */
[----:B------:R-:W-:Y:S01]  /*20460*/  @!PT LDS RZ, [RZ] ;  /* 0x00000000fffff984 */ /* 0x000fe20000000800 */
[----:B------:R-:W-:Y:S01]  /*20470*/  @!PT LDS RZ, [RZ] ;  /* 0x00000000fffff984 */ /* 0x000fe20000000800 */
[----:B----4-:R1:W-:Y:S02]  /*20480*/  LDGSTS.E.BYPASS.LTC128B.128 [R9+0x800], [R2.64], !P1 ;  /* 0x0080000002097fae */ /* 0x0103e4000c901d46 */
[----:B-1----:R-:W-:Y:S04]  /*20490*/  IADD3 R2, -R6, 0x10, RZ ;  /* 0x0000001006027810 */ /* 0x002fe80007ffe1ff */
[----:B------:R-:W-:Y:S04]  /*204a0*/  LOP3.LUT R2, R2, 0xf, RZ, 0xc0, !PT ;  /* 0x0000000f02027812 */ /* 0x000fe800078ec0ff */
[----:B------:R-:W-:Y:S04]  /*204b0*/  IADD3 R2, P1, P0, R2, R10, R236 ;  /* 0x0000000a02027210 */ /* 0x000fe8000783e0ec */
[----:B------:R-:W-:Y:S01]  /*204c0*/  IADD3.X R3, RZ, R8, R237, P1, P0 ;  /* 0x00000008ff037210 */ /* 0x000fe20000fe04ed */
[----:B------:R-:W-:Y:S01]  /*204d0*/  IMAD.MOV.U32 R8, RZ, RZ, 0x2 ;  /* 0x00000002ff087424 */ /* 0x000fe200078e00ff */
[----:B------:R-:W-:Y:S04]  /*204e0*/  ISETP.NE.U32.AND P0, PT, R6, RZ, PT ;  /* 0x000000ff0600720c */ /* 0x000fe80003f05070 */
[----:B------:R1:W-:Y:S09]  /*204f0*/  STL [R1+0x84], R8 ;  /* 0x0000840801007387 */ /* 0x0003f20000100800 */
[----:B------:R2:W-:Y:S02]  /*20500*/  LDGSTS.E.BYPASS.LTC128B.128.ZFILL [R9+0x2000], [R2.64], P0 ;  /* 0x0200000002097fae */ /* 0x0005e40008141d46 */
[----:B--2--5:R-:W-:Y:S01]  /*20510*/  IMAD.MOV.U32 R2, RZ, RZ, R0 ;  /* 0x000000ffff027224 */ /* 0x024fe200078e0000 */
[----:B------:R-:W-:Y:S01]  /*20520*/  MOV R3, 0x20560 ;  /* 0x0002056000037802 */ /* 0x000fe20000000f00 */
[----:B------:R-:W-:Y:S05]  /*20530*/  IMAD.MOV.U32 R0, RZ, RZ, 0x181f ;  /* 0x0000181fff007424 */ /* 0x000fea00078e00ff */
[----:B------:R1:W-:Y:S02]  /*20540*/  STL [R1+0x80], R0 ;  /* 0x0000800001007387 */ /* 0x0003e40000100800 */
[----:B-1----:R-:W-:Y:S05]  /*20550*/  CALL.REL.NOINC `($__internal_3_$__cuda_sm70_shflsync_idx_p) ;  /* 0x0000ebe000007944 */ /* 0x002fea0003c00000 */
[----:B-----5:R1:W5:Y:S01]  /*20560*/  LDL.LU R0, [R1+0x88] ;  /* 0x0000880001007983 */ /* 0x0203620000300800 */
[----:B------:R-:W-:Y:S01]  /*20570*/  MOV R8, 0x2 ;  /* 0x0000000200087802 */ /* 0x000fe20000000f00 */
[----:B------:R-:W-:Y:S01]  /*20580*/  IMAD.MOV.U32 R2, RZ, RZ, R4 ;  /* 0x000000ffff027224 */ /* 0x000fe200078e0004 */
[----:B------:R-:W-:Y:S01]  /*20590*/  MOV R3, 0x205e0 ;  /* 0x000205e000037802 */ /* 0x000fe20000000f00 */
[----:B------:R-:W-:Y:S02]  /*205a0*/  IMAD.MOV.U32 R4, RZ, RZ, 0x181f ;  /* 0x0000181fff047424 */ /* 0x000fe400078e00ff */
[----:B------:R1:W-:Y:S04]  /*205b0*/  STL [R1+0x84], R8 ;  /* 0x0000840801007387 */ /* 0x0003e80000100800 */
[----:B------:R1:W-:Y:S02]  /*205c0*/  STL [R1+0x80], R4 ;  /* 0x0000800401007387 */ /* 0x0003e40000100800 */
[----:B-1---5:R-:W-:Y:S05]  /*205d0*/  CALL.REL.NOINC `($__internal_3_$__cuda_sm70_shflsync_idx_p) ;  /* 0x0000eb6000007944 */ /* 0x022fea0003c00000 */
[----:B------:R1:W5:Y:S02]  /*205e0*/  LDL.LU R2, [R1+0x88] ;  /* 0x0000880001027983 */ /* 0x0003640000300800 */
[----:B-1---5:R-:W-:-:S05]  /*205f0*/  BRA `(.L_x_1446) ;  /* 0xfffecf7000007947 */ /* 0x022fca000383ffff */
.L_x_1307:
[----:B------:R2:W-:Y:S01]  /*20600*/  STL [R1+0x84], RZ ;  /* 0x000084ff01007387 */ /* 0x0005e20000100800 */
[----:B------:R-:W-:Y:S01]  /*20610*/  MOV R6, 0x181f ;  /* 0x0000181f00067802 */ /* 0x000fe20000000f00 */
[----:B------:R-:W-:Y:S01]  /*20620*/  IMAD.MOV.U32 R2, RZ, RZ, R0 ;  /* 0x000000ffff027224 */ /* 0x000fe200078e0000 */
[----:B------:R-:W-:Y:S03]  /*20630*/  MOV R3, 0x20660 ;  /* 0x0002066000037802 */ /* 0x000fe60000000f00 */
[----:B------:R2:W-:Y:S04]  /*20640*/  STL [R1+0x80], R6 ;  /* 0x0000800601007387 */ /* 0x0005e80000100800 */
[----:B-12---:R-:W-:Y:S05]  /*20650*/  CALL.REL.NOINC `($__internal_3_$__cuda_sm70_shflsync_idx_p) ;  /* 0x0000eae000007944 */ /* 0x006fea0003c00000 */
[----:B------:R1:W5:Y:S02]  /*20660*/  LDL.LU R6, [R1+0x88] ;  /* 0x0000880001067983 */ /* 0x0003640000300800 */
[----:B-1---5:R-:W-:-:S05]  /*20670*/  BRA `(.L_x_1447) ;  /* 0xfffee14000007947 */ /* 0x022fca000383ffff */
.L_x_1308:
[----:B------:R4:W-:Y:S01]  /*20680*/  STL [R1+0x84], RZ ;  /* 0x000084ff01007387 */ /* 0x0009e20000100800 */
[----:B------:R-:W-:Y:S01]  /*20690*/  MOV R8, 0x181f ;  /* 0x0000181f00087802 */ /* 0x000fe20000000f00 */
[----:B------:R-:W-:Y:S01]  /*206a0*/  IMAD.MOV.U32 R2, RZ, RZ, R4 ;  /* 0x000000ffff027224 */ /* 0x000fe200078e0004 */
[----:B------:R-:W-:Y:S03]  /*206b0*/  MOV R3, 0x206e0 ;  /* 0x000206e000037802 */ /* 0x000fe60000000f00 */
[----:B------:R4:W-:Y:S04]  /*206c0*/  STL [R1+0x80], R8 ;  /* 0x0000800801007387 */ /* 0x0009e80000100800 */
[----:B-1234-:R-:W-:Y:S05]  /*206d0*/  CALL.REL.NOINC `($__internal_3_$__cuda_sm70_shflsync_idx_p) ;  /* 0x0000ea6000007944 */ /* 0x01efea0003c00000 */
        /* <DEDUP_REMOVED lines=14> */
[----:B------:R2:W-:Y:S04]  /*207c0*/  LDGSTS.E.BYPASS.LTC128B.128 [R10+0x5080], [R8.64], !P2 ;  /* 0x05080000080a7fae */ /* 0x0005e8000d101d46 */
        /* <DEDUP_REMOVED lines=47> */
[----:B-----5:R1:W5:Y:S02]  /*20ac0*/  LDL.LU R4, [R1+0x88] ;  /* 0x0000880001047983 */ /* 0x0203640000300800 */
[----:B-1---5:R-:W-:-:S05]  /*20ad0*/  BRA `(.L_x_1448) ;  /* 0xfffede6000007947 */ /* 0x022fca000383ffff */
.L_x_1309:
[----:B------:R1:W-:Y:S01]  /*20ae0*/  STL [R1+0x84], RZ ;  /* 0x000084ff01007387 */ /* 0x0003e20000100800 */
[----:B------:R-:W-:Y:S01]  /*20af0*/  MOV R4, 0x1c1f ;  /* 0x00001c1f00047802 */ /* 0x000fe20000000f00 */
[----:B------:R-:W-:Y:S01]  /*20b00*/  IMAD.MOV.U32 R2, RZ, RZ, R6 ;  /* 0x000000ffff027224 */ /* 0x000fe200078e0006 */
[----:B------:R-:W-:Y:S03]  /*20b10*/  MOV R3, 0x20b40 ;  /* 0x00020b4000037802 */ /* 0x000fe60000000f00 */
[----:B------:R1:W-:Y:S04]  /*20b20*/  STL [R1+0x80], R4 ;  /* 0x0000800401007387 */ /* 0x0003e80000100800 */
[----:B-1----:R-:W-:Y:S05]  /*20b30*/  CALL.REL.NOINC `($__internal_3_$__cuda_sm70_shflsync_idx_p) ;  /* 0x0000e60000007944 */ /* 0x002fea0003c00000 */
[----:B-----5:R1:W5:Y:S02]  /*20b40*/  LDL.LU R4, [R1+0x88] ;  /* 0x0000880001047983 */ /* 0x0203640000300800 */
[----:B-1---5:R-:W-:-:S05]  /*20b50*/  BRA `(.L_x_1449) ;  /* 0xfffee02000007947 */ /* 0x022fca000383ffff */
.L_x_1314:
[----:B------:R-:W-:Y:S01]  /*20b60*/  MOV R10, 0x1 ;  /* 0x00000001000a7802 */ /* 0x000fe20000000f00 */
[----:B------:R-:W-:Y:S01]  /*20b70*/  IMAD.MOV.U32 R4, RZ, RZ, 0x1c1f ;  /* 0x00001c1fff047424 */ /* 0x000fe200078e00ff */
[----:B------:R-:W-:Y:S01]  /*20b80*/  MOV R3, 0x20bd0 ;  /* 0x00020bd000037802 */ /* 0x000fe20000000f00 */
[----:B------:R-:W-:Y:S02]  /*20b90*/  IMAD.MOV.U32 R2, RZ, RZ, R6 ;  /* 0x000000ffff027224 */ /* 0x000fe400078e0006 */
[----:B------:R2:W-:Y:S04]  /*20ba0*/  STL [R1+0x84], R10 ;  /* 0x0000840a01007387 */ /* 0x0005e80000100800 */
[----:B------:R2:W-:Y:S02]  /*20bb0*/  STL [R1+0x80], R4 ;  /* 0x0000800401007387 */ /* 0x0005e40000100800 */
[----:B-12---:R-:W-:Y:S05]  /*20bc0*/  CALL.REL.NOINC `($__internal_3_$__cuda_sm70_shflsync_idx_p) ;  /* 0x0000e57000007944 */ /* 0x006fea0003c00000 */
[----:B-----5:R1:W5:Y:S02]  /*20bd0*/  LDL.LU R4, [R1+0x88] ;  /* 0x0000880001047983 */ /* 0x0203640000300800 */
[----:B-1---5:R-:W-:-:S05]  /*20be0*/  BRA `(.L_x_1450) ;  /* 0xfffee5a000007947 */ /* 0x022fca000383ffff */
.L_x_1319:
[----:B------:R-:W-:Y:S01]  /*20bf0*/  MOV R10, 0x2 ;  /* 0x00000002000a7802 */ /* 0x000fe20000000f00 */
[----:B------:R-:W-:Y:S01]  /*20c00*/  IMAD.MOV.U32 R4, RZ, RZ, 0x1c1f ;  /* 0x00001c1fff047424 */ /* 0x000fe200078e00ff */
[----:B------:R-:W-:Y:S01]  /*20c10*/  MOV R3, 0x20c60 ;  /* 0x00020c6000037802 */ /* 0x000fe20000000f00 */
[----:B------:R-:W-:Y:S02]  /*20c20*/  IMAD.MOV.U32 R2, RZ, RZ, R6 ;  /* 0x000000ffff027224 */ /* 0x000fe400078e0006 */
[----:B------:R3:W-:Y:S04]  /*20c30*/  STL [R1+0x84], R10 ;  /* 0x0000840a01007387 */ /* 0x0007e80000100800 */
[----:B------:R3:W-:Y:S02]  /*20c40*/  STL [R1+0x80], R4 ;  /* 0x0000800401007387 */ /* 0x0007e40000100800 */
[----:B-123--:R-:W-:Y:S05]  /*20c50*/  CALL.REL.NOINC `($__internal_3_$__cuda_sm70_shflsync_idx_p) ;  /* 0x0000e4e000007944 */ /* 0x00efea0003c00000 */
[----:B-----5:R1:W5:Y:S02]  /*20c60*/  LDL.LU R4, [R1+0x88] ;  /* 0x0000880001047983 */ /* 0x0203640000300800 */
[----:B-1---5:R-:W-:-:S05]  /*20c70*/  BRA `(.L_x_1451) ;  /* 0xfffee9d000007947 */ /* 0x022fca000383ffff */
.L_x_1324:
[----:B------:R-:W-:Y:S01]  /*20c80*/  IMAD.MOV.U32 R4, RZ, RZ, 0x1c1f ;  /* 0x00001c1fff047424 */ /* 0x000fe200078e00ff */
[----:B------:R-:W-:Y:S01]  /*20c90*/  MOV R3, 0x20cf0 ;  /* 0x00020cf000037802 */ /* 0x000fe20000000f00 */
[----:B------:R-:W-:Y:S01]  /*20ca0*/  IMAD.MOV.U32 R2, RZ, RZ, R6 ;  /* 0x000000ffff027224 */ /* 0x000fe200078e0006 */
[----:B-123--:R-:W-:Y:S02]  /*20cb0*/  MOV R6, 0x3 ;  /* 0x0000000300067802 */ /* 0x00efe40000000f00 */
[----:B------:R1:W-:Y:S04]  /*20cc0*/  STL [R1+0x80], R4 ;  /* 0x0000800401007387 */ /* 0x0003e80000100800 */
[----:B------:R1:W-:Y:S02]  /*20cd0*/  STL [R1+0x84], R6 ;  /* 0x0000840601007387 */ /* 0x0003e40000100800 */
[----:B-1----:R-:W-:Y:S05]  /*20ce0*/  CALL.REL.NOINC `($__internal_3_$__cuda_sm70_shflsync_idx_p) ;  /* 0x0000e45000007944 */ /* 0x002fea0003c00000 */
[----:B-----5:R1:W5:Y:S02]  /*20cf0*/  LDL.LU R4, [R1+0x88] ;  /* 0x0000880001047983 */ /* 0x0203640000300800 */
[----:B-1---5:R-:W-:-:S05]  /*20d00*/  BRA `(.L_x_1452) ;  /* 0xfffeee0000007947 */ /* 0x022fca000383ffff */
.L_x_1329:
[----:B------:R-:W-:Y:S02]  /*20d10*/  MOV R3, 0x2 ;  /* 0x0000000200037802 */ /* 0x000fe40000000f00 */
[----:B------:R-:W-:Y:S02]  /*20d20*/  MOV R2, 0x20d40 ;  /* 0x00020d4000027802 */ /* 0x000fe40000000f00 */
[----:B------:R-:W-:Y:S05]  /*20d30*/  CALL.REL.NOINC `($__internal_2_$__cuda_sm70_shflsync_bfly_p) ;  /* 0x0000e3a000007944 */ /* 0x000fea0003c00000 */
[----:B------:R-:W-:Y:S01]  /*20d40*/  MOV R0, R51 ;  /* 0x0000003300007202 */ /* 0x000fe20000000f00 */
[----:B------:R-:W-:-:S05]  /*20d50*/  BRA `(.L_x_1453) ;  /* 0xfffef57000007947 */ /* 0x000fca000383ffff */
.L_x_1330:
[----:B------:R-:W-:Y:S02]  /*20d60*/  MOV R3, 0x1 ;  /* 0x0000000100037802 */ /* 0x000fe40000000f00 */
[----:B------:R-:W-:Y:S02]  /*20d70*/  MOV R2, 0x20d90 ;  /* 0x00020d9000027802 */ /* 0x000fe40000000f00 */
[----:B------:R-:W-:Y:S05]  /*20d80*/  CALL.REL.NOINC `($__internal_2_$__cuda_sm70_shflsync_bfly_p) ;  /* 0x0000e35000007944 */ /* 0x000fea0003c00000 */
[----:B------:R-:W-:Y:S01]  /*20d90*/  IMAD.MOV.U32 R3, RZ, RZ, 0x2 ;  /* 0x00000002ff037424 */ /* 0x000fe200078e00ff */
[----:B------:R-:W-:Y:S01]  /*20da0*/  FMNMX.FTZ R138, R4, R51, !PT ;  /* 0x00000033048a7209 */ /* 0x000fe20007810000 */
[----:B------:R-:W-:Y:S01]  /*20db0*/  IMAD.MOV.U32 R4, RZ, RZ, R137 ;  /* 0x000000ffff047224 */ /* 0x000fe200078e0089 */
[----:B------:R-:W-:Y:S02]  /*20dc0*/  MOV R2, 0x20de0 ;  /* 0x00020de000027802 */ /* 0x000fe40000000f00 */
[----:B------:R-:W-:Y:S05]  /*20dd0*/  CALL.REL.NOINC `($__internal_2_$__cuda_sm70_shflsync_bfly_p) ;  /* 0x0000e30000007944 */ /* 0x000fea0003c00000 */
[----:B------:R-:W-:Y:S01]  /*20de0*/  FMNMX.FTZ R4, R137, R51, !PT ;  /* 0x0000003389047209 */ /* 0x000fe20007810000 */
[----:B------:R-:W-:Y:S01]  /*20df0*/  IMAD.MOV.U32 R3, RZ, RZ, 0x1 ;  /* 0x00000001ff037424 */ /* 0x000fe200078e00ff */
        /* <DEDUP_REMOVED lines=16> */
[----:B------:R-:W-:Y:S01]  /*20f00*/  IMAD.MOV.U32 R3, RZ, RZ, 0x1 ;  /* 0x00000001ff037424 */ /* 0x000fe200078e00ff */
[----:B------:R-:W-:Y:S02]  /*20f10*/  FMNMX.FTZ R6, R6, R51, !PT ;  /* 0x0000003306067209 */ /* 0x000fe40007810000 */
[----:B------:R-:W-:Y:S03]  /*20f20*/  MOV R2, 0x20f50 ;  /* 0x00020f5000027802 */ /* 0x000fe60000000f00 */
[----:B------:R-:W-:Y:S02]  /*20f30*/  IMAD.MOV.U32 R4, RZ, RZ, R6 ;  /* 0x000000ffff047224 */ /* 0x000fe400078e0006 */
[----:B------:R-:W-:Y:S05]  /*20f40*/  CALL.REL.NOINC `($__internal_2_$__cuda_sm70_shflsync_bfly_p) ;  /* 0x0000e19000007944 */ /* 0x000fea0003c00000 */
[----:B------:R-:W-:Y:S01]  /*20f50*/  MOV R3, R51 ;  /* 0x0000003300037202 */ /* 0x000fe20000000f00 */
[----:B------:R-:W-:-:S05]  /*20f60*/  BRA `(.L_x_1454) ;  /* 0xfffef45000007947 */ /* 0x000fca000383ffff */
.L_x_1339:
        /* <DEDUP_REMOVED lines=8> */
.L_x_1340:
        /* <DEDUP_REMOVED lines=8> */
[----:B------:R-:W4:Y:S01]  /*21070*/  LDL R8, [R1+0x78] ;  /* 0x0000780001087983 */ /* 0x000f220000100800 */
[C---:B--2---:R-:W-:Y:S02]  /*21080*/  IADD3 R10, P0, R2.reuse, R240, RZ ;  /* 0x000000f0020a7210 */ /* 0x044fe40007f1e0ff */
[----:B---3--:R-:W-:Y:S03]  /*21090*/  ISETP.GE.AND P1, PT, R3, c[0x0][0x1d4], PT ;  /* 0x0000750003007a0c */ /* 0x008fe60003f26270 */
[C---:B------:R-:W-:Y:S01]  /*210a0*/  IMAD.X R11, R9.reuse, 0x1, R241, P0 ;  /* 0x00000001090b7824 */ /* 0x040fe200000e06f1 */
[----:B------:R-:W-:Y:S04]  /*210b0*/  IADD3 R2, P0, R2, R238, RZ ;  /* 0x000000ee02027210 */ /* 0x000fe80007f1e0ff */
[----:B------:R-:W-:Y:S01]  /*210c0*/  @!PT LDS RZ, [RZ] ;  /* 0x00000000fffff984 */ /* 0x000fe20000000800 */
[----:B------:R-:W-:Y:S01]  /*210d0*/  @!PT LDS RZ, [RZ] ;  /* 0x00000000fffff984 */ /* 0x000fe20000000800 */
[----:B------:R-:W-:Y:S01]  /*210e0*/  @!PT LDS RZ, [RZ] ;  /* 0x00000000fffff984 */ /* 0x000fe20000000800 */
[----:B----4-:R1:W-:Y:S01]  /*210f0*/  LDGSTS.E.BYPASS.LTC128B.128 [R8], [R10.64], !P3 ;  /* 0x000000000a087fae */ /* 0x0103e2000d901d46 */
[----:B------:R-:W-:Y:S01]  /*21100*/  IMAD.X R3, R9, 0x1, R239, P0 ;  /* 0x0000000109037824 */ /* 0x000fe200000e06ef */
[----:B------:R-:W-:Y:S04]  /*21110*/  MOV R9, 0x181f ;  /* 0x0000181f00097802 */ /* 0x000fe80000000f00 */
[----:B------:R2:W-:Y:S04]  /*21120*/  LDGSTS.E.BYPASS.LTC128B.128 [R8+0x1800], [R2.64], !P1 ;  /* 0x0180000002087fae */ /* 0x0005e8000c901d46 */
[----:B------:R3:W-:Y:S01]  /*21130*/  STL [R1+0x80], R9 ;  /* 0x0000800901007387 */ /* 0x0007e20000100800 */
[----:B-1----:R-:W-:Y:S05]  /*21140*/  IMAD.MOV.U32 R10, RZ, RZ, 0x1 ;  /* 0x00000001ff0a7424 */ /* 0x002fea00078e00ff */
[----:B------:R3:W-:Y:S01]  /*21150*/  STL [R1+0x84], R10 ;  /* 0x0000840a01007387 */ /* 0x0007e20000100800 */
[----:B--2--5:R-:W-:Y:S03]  /*21160*/  MOV R2, R4 ;  /* 0x0000000400027202 */ /* 0x024fe60000000f00 */
[----:B------:R3:W5:Y:S01]  /*21170*/  LDL R8, [R1+0xa0] ;  /* 0x0000a00001087983 */ /* 0x0007620000100800 */
[----:B------:R-:W-:Y:S03]  /*21180*/  MOV R3, 0x211a0 ;  /* 0x000211a000037802 */ /* 0x000fe60000000f00 */
[----:B---3-5:R-:W-:Y:S05]  /*21190*/  CALL.REL.NOINC `($__internal_3_$__cuda_sm70_shflsync_idx_p) ;  /* 0x0000dfa000007944 */ /* 0x028fea0003c00000 */
[----:B------:R1:W5:Y:S01]  /*211a0*/  LDL.LU R9, [R1+0x88] ;  /* 0x0000880001097983 */ /* 0x0003620000300800 */
        /* <DEDUP_REMOVED lines=9> */
[----:B--2---:R-:W-:Y:S05]  /*21240*/  IADD3 R2, P0, R11, R240, RZ ;  /* 0x000000f00b027210 */ /* 0x004fea0007f1e0ff */
[----:B------:R-:W-:Y:S05]  /*21250*/  IMAD.X R3, R9, 0x1, R241, P0 ;  /* 0x0000000109037824 */ /* 0x000fea00000e06f1 */
[----:B------:R-:W-:Y:S01]  /*21260*/  @!PT LDS RZ, [RZ] ;  /* 0x00000000fffff984 */ /* 0x000fe20000000800 */
[----:B------:R-:W-:Y:S01]  /*21270*/  @!PT LDS RZ, [RZ] ;  /* 0x00000000fffff984 */ /* 0x000fe20000000800 */
[----:B------:R-:W-:Y:S01]  /*21280*/  @!PT LDS RZ, [RZ] ;  /* 0x00000000fffff984 */ /* 0x000fe20000000800 */
[----:B---3--:R1:W-:Y:S02]  /*21290*/  LDGSTS.E.BYPASS.LTC128B.128 [R10+0x800], [R2.64], !P3 ;  /* 0x00800000020a7fae */ /* 0x0083e4000d901d46 */
        /* <DEDUP_REMOVED lines=23> */
.L_x_1343:
        /* <DEDUP_REMOVED lines=8> */
.L_x_1344:
        /* <DEDUP_REMOVED lines=8> */
[----:B------:R-:W4:Y:S02]  /*21510*/  LDL R3, [R1+0xf4] ;  /* 0x0000f40001037983 */ /* 0x000f240000100800 */
[----:B----4-:R-:W-:Y:S02]  /*21520*/  ISETP.GE.AND P1, PT, R3, c[0x0][0x1d4], PT ;  /* 0x0000750003007a0c */ /* 0x010fe40003f26270 */
[C---:B--2---:R-:W-:Y:S05]  /*21530*/  IADD3 R10, P0, R2.reuse, R240, RZ ;  /* 0x000000f0020a7210 */ /* 0x044fea0007f1e0ff */
[C---:B------:R-:W-:Y:S01]  /*21540*/  IMAD.X R11, R9.reuse, 0x1, R241, P0 ;  /* 0x00000001090b7824 */ /* 0x040fe200000e06f1 */
[----:B------:R-:W-:Y:S04]  /*21550*/  IADD3 R2, P0, R2, R238, RZ ;  /* 0x000000ee02027210 */ /* 0x000fe80007f1e0ff */
[----:B------:R-:W-:Y:S01]  /*21560*/  @!PT LDS RZ, [RZ] ;  /* 0x00000000fffff984 */ /* 0x000fe20000000800 */
[----:B------:R-:W-:Y:S01]  /*21570*/  @!PT LDS RZ, [RZ] ;  /* 0x00000000fffff984 */ /* 0x000fe20000000800 */
[----:B------:R-:W-:Y:S01]  /*21580*/  @!PT LDS RZ, [RZ] ;  /* 0x00000000fffff984 */ /* 0x000fe20000000800 */
[----:B---3--:R1:W-:Y:S01]  /*21590*/  LDGSTS.E.BYPASS.LTC128B.128 [R8+0x5080], [R10.64], !P3 ;  /* 0x050800000a087fae */ /* 0x0083e2000d901d46 */
[----:B------:R-:W-:Y:S02]  /*215a0*/  IMAD.X R3, R9, 0x1, R239, P0 ;  /* 0x0000000109037824 */ /* 0x000fe400000e06ef */
[----:B------:R-:W-:Y:S03]  /*215b0*/  IMAD.MOV.U32 R9, RZ, RZ, 0x1 ;  /* 0x00000001ff097424 */ /* 0x000fe600078e00ff */
[----:B------:R2:W-:Y:S04]  /*215c0*/  LDGSTS.E.BYPASS.LTC128B.128 [R8+0x6880], [R2.64], !P1 ;  /* 0x0688000002087fae */ /* 0x0005e8000c901d46 */
[----:B------:R3:W-:Y:S04]  /*215d0*/  STL [R1+0x84], R9 ;  /* 0x0000840901007387 */ /* 0x0007e80000100800 */
[----:B-1----:R3:W5:Y:S01]  /*215e0*/  LDL R10, [R1+0xa0] ;  /* 0x0000a000010a7983 */ /* 0x0027620000100800 */
[----:B--2---:R-:W-:Y:S02]  /*215f0*/  MOV R8, 0x181f ;  /* 0x0000181f00087802 */ /* 0x004fe40000000f00 */
[----:B-----5:R-:W-:Y:S02]  /*21600*/  MOV R2, R4 ;  /* 0x0000000400027202 */ /* 0x020fe40000000f00 */
[----:B------:R-:W-:Y:S01]  /*21610*/  MOV R3, 0x21640 ;  /* 0x0002164000037802 */ /* 0x000fe20000000f00 */
[----:B------:R3:W-:Y:S04]  /*21620*/  STL [R1+0x80], R8 ;  /* 0x0000800801007387 */ /* 0x0007e80000100800 */
[----:B---3--:R-:W-:Y:S05]  /*21630*/  CALL.REL.NOINC `($__internal_3_$__cuda_sm70_shflsync_idx_p) ;  /* 0x0000db0000007944 */ /* 0x008fea0003c00000 */
        /* <DEDUP_REMOVED lines=39> */
.L_x_1345:
[----:B------:R-:W-:Y:S02]  /*218b0*/  MOV R3, 0x2 ;  /* 0x0000000200037802 */ /* 0x000fe40000000f00 */
[----:B------:R-:W-:Y:S02]  /*218c0*/  MOV R2, 0x218e0 ;  /* 0x000218e000027802 */ /* 0x000fe40000000f00 */
[----:B------:R-:W-:Y:S05]  /*218d0*/  CALL.REL.NOINC `($__internal_2_$__cuda_sm70_shflsync_bfly_p) ;  /* 0x0000d80000007944 */ /* 0x000fea0003c00000 */
[----:B------:R-:W-:Y:S01]  /*218e0*/  MOV R139, R51 ;  /* 0x00000033008b7202 */ /* 0x000fe20000000f00 */
[----:B------:R-:W-:-:S05]  /*218f0*/  BRA `(.L_x_1459) ;  /* 0xffff283000007947 */ /* 0x000fca000383ffff */
.L_x_1346:
[----:B------:R-:W-:Y:S01]  /*21900*/  MOV R3, 0x1 ;  /* 0x0000000100037802 */ /* 0x000fe20000000f00 */
[----:B-1----:R-:W-:Y:S01]  /*21910*/  IMAD.MOV.U32 R4, RZ, RZ, R139 ;  /* 0x000000ffff047224 */ /* 0x002fe200078e008b */
[----:B------:R-:W-:Y:S02]  /*21920*/  MOV R2, 0x21940 ;  /* 0x0002194000027802 */ /* 0x000fe40000000f00 */
[----:B------:R-:W-:Y:S05]  /*21930*/  CALL.REL.NOINC `($__internal_2_$__cuda_sm70_shflsync_bfly_p) ;  /* 0x0000d7a000007944 */ /* 0x000fea0003c00000 */
[----:B------:R-:W-:Y:S01]  /*21940*/  IMAD.MOV.U32 R4, RZ, RZ, R140 ;  /* 0x000000ffff047224 */ /* 0x000fe200078e008c */
[----:B------:R-:W-:Y:S01]  /*21950*/  FMNMX.FTZ R139, R139, R51, !PT ;  /* 0x000000338b8b7209 */ /* 0x000fe20007810000 */
[----:B------:R-:W-:Y:S01]  /*21960*/  IMAD.MOV.U32 R3, RZ, RZ, 0x2 ;  /* 0x00000002ff037424 */ /* 0x000fe200078e00ff */
        /* <DEDUP_REMOVED lines=24> */
[----:B------:R-:W-:Y:S01]  /*21af0*/  MOV R2, R51 ;  /* 0x0000003300027202 */ /* 0x000fe20000000f00 */
[----:B------:R-:W-:-:S05]  /*21b00*/  BRA `(.L_x_1460) ;  /* 0xffff271000007947 */ /* 0x000fca000383ffff */
.L_x_1349:
[----:B----4-:R1:W-:Y:S01]  /*21b10*/  STL [R1+0x84], RZ ;  /* 0x000084ff01007387 */ /* 0x0103e20000100800 */
[----:B------:R-:W-:Y:S01]  /*21b20*/  MOV R7, 0x181f ;  /* 0x0000181f00077802 */ /* 0x000fe20000000f00 */
[----:B------:R-:W-:Y:S01]  /*21b30*/  IMAD.MOV.U32 R2, RZ, RZ, R0 ;  /* 0x000000ffff027224 */ /* 0x000fe200078e0000 */
[----:B------:R-:W-:Y:S03]  /*21b40*/  MOV R3, 0x21b70 ;  /* 0x00021b7000037802 */ /* 0x000fe60000000f00 */
[----:B------:R1:W-:Y:S04]  /*21b50*/  STL [R1+0x80], R7 ;  /* 0x0000800701007387 */ /* 0x0003e80000100800 */
[----:B-1----:R-:W-:Y:S05]  /*21b60*/  CALL.REL.NOINC `($__internal_3_$__cuda_sm70_shflsync_idx_p) ;  /* 0x0000d5d000007944 */ /* 0x002fea0003c00000 */
[----:B------:R1:W5:Y:S02]  /*21b70*/  LDL.LU R7, [R1+0x88] ;  /* 0x0000880001077983 */ /* 0x0003640000300800 */
[----:B-1---5:R-:W-:-:S05]  /*21b80*/  BRA `(.L_x_1461) ;  /* 0xffff46f000007947 */ /* 0x022fca000383ffff */
.L_x_1352:
        /* <DEDUP_REMOVED lines=8> */
.L_x_1353:
[----:B------:R4:W-:Y:S01]  /*21c10*/  STL [R1+0x84], RZ ;  /* 0x000084ff01007387 */ /* 0x0009e20000100800 */
[----:B------:R-:W-:Y:S01]  /*21c20*/  MOV R8, 0x181f ;  /* 0x0000181f00087802 */ /* 0x000fe20000000f00 */
[----:B------:R-:W-:Y:S01]  /*21c30*/  IMAD.MOV.U32 R2, RZ, RZ, R4 ;  /* 0x000000ffff027224 */ /* 0x000fe200078e0004 */
[----:B------:R-:W-:Y:S03]  /*21c40*/  MOV R3, 0x21c70 ;  /* 0x00021c7000037802 */ /* 0x000fe60000000f00 */
[----:B------:R4:W-:Y:S04]  /*21c50*/  STL [R1+0x80], R8 ;  /* 0x0000800801007387 */ /* 0x0009e80000100800 */
[----:B-1234-:R-:W-:Y:S05]  /*21c60*/  CALL.REL.NOINC `($__internal_3_$__cuda_sm70_shflsync_idx_p) ;  /* 0x0000d4d000007944 */ /* 0x01efea0003c00000 */
[----:B------:R-:W2:Y:S04]  /*21c70*/  LDL R11, [R1+0xa4] ;  /* 0x0000a400010b7983 */ /* 0x000ea80000100800 */
[----:B------:R-:W3:Y:S04]  /*21c80*/  LDL.LU R2, [R1+0x88] ;  /* 0x0000880001027983 */ /* 0x000ee80000300800 */
[----:B------:R-:W4:Y:S04]  /*21c90*/  LDL R10, [R1+0x74] ;  /* 0x00007400010a7983 */ /* 0x000f280000100800 */
[----:B------:R-:W2:Y:S02]  /*21ca0*/  LDL R3, [R1+0xf4] ;  /* 0x0000f40001037983 */ /* 0x000ea40000100800 */
[----:B--2---:R-:W-:Y:S02]  /*21cb0*/  ISETP.GE.AND P1, PT, R3, c[0x0][0x1d4], PT ;  /* 0x0000750003007a0c */ /* 0x004fe40003f26270 */
[----:B------:R-:W-:Y:S02]  /*21cc0*/  ISETP.GE.AND P2, PT, R11, c[0x0][0x1d4], PT ;  /* 0x000075000b007a0c */ /* 0x000fe40003f46270 */
[C---:B---3--:R-:W-:Y:S05]  /*21cd0*/  IADD3 R8, P0, R2.reuse, R212, RZ ;  /* 0x000000d402087210 */ /* 0x048fea0007f1e0ff */
[C---:B------:R-:W-:Y:S01]  /*21ce0*/  IMAD.X R9, R7.reuse, 0x1, R214, P0 ;  /* 0x0000000107097824 */ /* 0x040fe200000e06d6 */
[----:B------:R-:W-:Y:S05]  /*21cf0*/  IADD3 R2, P0, R2, R139, RZ ;  /* 0x0000008b02027210 */ /* 0x000fea0007f1e0ff */
[----:B------:R-:W-:Y:S01]  /*21d00*/  @!PT LDS RZ, [RZ] ;  /* 0x00000000fffff984 */ /* 0x000fe20000000800 */
[----:B------:R-:W-:Y:S01]  /*21d10*/  @!PT LDS RZ, [RZ] ;  /* 0x00000000fffff984 */ /* 0x000fe20000000800 */
[----:B------:R-:W-:Y:S01]  /*21d20*/  @!PT LDS RZ, [RZ] ;  /* 0x00000000fffff984 */ /* 0x000fe20000000800 */
[----:B----4-:R1:W-:Y:S01]  /*21d30*/  LDGSTS.E.BYPASS.LTC128B.128 [R10+0x5080], [R8.64], !P2 ;  /* 0x05080000080a7fae */ /* 0x0103e2000d101d46 */
[----:B------:R-:W-:Y:S02]  /*21d40*/  IMAD.X R3, R7, 0x1, R213, P0 ;  /* 0x0000000107037824 */ /* 0x000fe400000e06d5 */
[----:B------:R-:W-:Y:S03]  /*21d50*/  IMAD.MOV.U32 R7, RZ, RZ, 0x181f ;  /* 0x0000181fff077424 */ /* 0x000fe600078e00ff */
[----:B------:R2:W-:Y:S04]  /*21d60*/  LDGSTS.E.BYPASS.LTC128B.128 [R10+0x6880], [R2.64], !P1 ;  /* 0x06880000020a7fae */ /* 0x0005e8000c901d46 */
[----:B------:R3:W-:Y:S01]  /*21d70*/  STL [R1+0x80], R7 ;  /* 0x0000800701007387 */ /* 0x0007e20000100800 */
[----:B-1----:R-:W-:Y:S05]  /*21d80*/  IMAD.MOV.U32 R8, RZ, RZ, 0x1 ;  /* 0x00000001ff087424 */ /* 0x002fea00078e00ff */
[----:B------:R3:W-:Y:S01]  /*21d90*/  STL [R1+0x84], R8 ;  /* 0x0000840801007387 */ /* 0x0007e20000100800 */
[----:B--2---:R-:W-:Y:S01]  /*21da0*/  MOV R3, 0x21dd0 ;  /* 0x00021dd000037802 */ /* 0x004fe20000000f00 */
[----:B-----5:R-:W-:Y:S02]  /*21db0*/  IMAD.MOV.U32 R2, RZ, RZ, R0 ;  /* 0x000000ffff027224 */ /* 0x020fe400078e0000 */
[----:B---3--:R-:W-:Y:S05]  /*21dc0*/  CALL.REL.NOINC `($__internal_3_$__cuda_sm70_shflsync_idx_p) ;  /* 0x0000d37000007944 */ /* 0x008fea0003c00000 */
        /* <DEDUP_REMOVED lines=10> */
[----:B------:R-:W4:Y:S04]  /*21e70*/  LDL R3, [R1+0xf4] ;  /* 0x0000f40001037983 */ /* 0x000f280000100800 */
[----:B------:R-:W4:Y:S01]  /*21e80*/  LDL R10, [R1+0x74] ;  /* 0x00007400010a7983 */ /* 0x000f220000100800 */
[----:B--2---:R-:W-:Y:S02]  /*21e90*/  ISETP.GE.AND P2, PT, R11, c[0x0][0x1d4], PT ;  /* 0x000075000b007a0c */ /* 0x004fe40003f46270 */
[C---:B---3--:R-:W-:Y:S02]  /*21ea0*/  IADD3 R8, P0, R2.reuse, R212, RZ ;  /* 0x000000d402087210 */ /* 0x048fe40007f1e0ff */
[----:B----4-:R-:W-:Y:S03]  /*21eb0*/  ISETP.GE.AND P1, PT, R3, c[0x0][0x1d4], PT ;  /* 0x0000750003007a0c */ /* 0x010fe60003f26270 */
[C---:B------:R-:W-:Y:S01]  /*21ec0*/  IMAD.X R9, R7.reuse, 0x1, R214, P0 ;  /* 0x0000000107097824 */ /* 0x040fe200000e06d6 */
[----:B------:R-:W-:Y:S05]  /*21ed0*/  IADD3 R2, P0, R2, R139, RZ ;  /* 0x0000008b02027210 */ /* 0x000fea0007f1e0ff */
[----:B------:R-:W-:Y:S01]  /*21ee0*/  @!PT LDS RZ, [RZ] ;  /* 0x00000000fffff984 */ /* 0x000fe20000000800 */
[----:B------:R-:W-:Y:S01]  /*21ef0*/  @!PT LDS RZ, [RZ] ;  /* 0x00000000fffff984 */ /* 0x000fe20000000800 */
[----:B------:R-:W-:Y:S01]  /*21f00*/  @!PT LDS RZ, [RZ] ;  /* 0x00000000fffff984 */ /* 0x000fe20000000800 */
[----:B------:R1:W-:Y:S01]  /*21f10*/  LDGSTS.E.BYPASS.LTC128B.128 [R10+0x5880], [R8.64], !P2 ;  /* 0x05880000080a7fae */ /* 0x0003e2000d101d46 */
[----:B------:R-:W-:Y:S02]  /*21f20*/  IMAD.X R3, R7, 0x1, R213, P0 ;  /* 0x0000000107037824 */ /* 0x000fe400000e06d5 */
[----:B------:R-:W-:Y:S03]  /*21f30*/  IMAD.MOV.U32 R7, RZ, RZ, 0x2 ;  /* 0x00000002ff077424 */ /* 0x000fe600078e00ff */
[----:B------:R2:W-:Y:S04]  /*21f40*/  LDGSTS.E.BYPASS.LTC128B.128 [R10+0x7080], [R2.64], !P1 ;  /* 0x07080000020a7fae */ /* 0x0005e8000c901d46 */
[----:B------:R1:W-:Y:S01]  /*21f50*/  STL [R1+0x84], R7 ;  /* 0x0000840701007387 */ /* 0x0003e20000100800 */
        /* <DEDUP_REMOVED lines=15> */
.L_x_1354:
        /* <DEDUP_REMOVED lines=8> */
.L_x_1359:
[----:B------:R-:W-:Y:S01]  /*220d0*/  MOV R4, 0x1 ;  /* 0x0000000100047802 */ /* 0x000fe20000000f00 */
[----:B------:R-:W-:Y:S01]  /*220e0*/  IMAD.MOV.U32 R0, RZ, RZ, 0x1c1f ;  /* 0x00001c1fff007424 */ /* 0x000fe200078e00ff */
[----:B------:R-:W-:Y:S01]  /*220f0*/  MOV R3, 0x22140 ;  /* 0x0002214000037802 */ /* 0x000fe20000000f00 */
[----:B------:R-:W-:Y:S02]  /*22100*/  IMAD.MOV.U32 R2, RZ, RZ, R7 ;  /* 0x000000ffff027224 */ /* 0x000fe400078e0007 */
[----:B------:R2:W-:Y:S04]  /*22110*/  STL [R1+0x84], R4 ;  /* 0x0000840401007387 */ /* 0x0005e80000100800 */
[----:B------:R2:W-:Y:S02]  /*22120*/  STL [R1+0x80], R0 ;  /* 0x0000800001007387 */ /* 0x0005e40000100800 */
[----:B-12---:R-:W-:Y:S05]  /*22130*/  CALL.REL.NOINC `($__internal_3_$__cuda_sm70_shflsync_idx_p) ;  /* 0x0000d00000007944 */ /* 0x006fea0003c00000 */
[----:B------:R1:W5:Y:S02]  /*22140*/  LDL.LU R3, [R1+0x88] ;  /* 0x0000880001037983 */ /* 0x0003640000300800 */
[----:B-1---5:R-:W-:-:S05]  /*22150*/  BRA `(.L_x_1465) ;  /* 0xffff5e3000007947 */ /* 0x022fca000383ffff */
.L_x_1364:
[----:B------:R-:W-:Y:S01]  /*22160*/  MOV R4, 0x2 ;  /* 0x0000000200047802 */ /* 0x000fe20000000f00 */
[----:B------:R-:W-:Y:S01]  /*22170*/  IMAD.MOV.U32 R0, RZ, RZ, 0x1c1f ;  /* 0x00001c1fff007424 */ /* 0x000fe200078e00ff */
[----:B------:R-:W-:Y:S01]  /*22180*/  MOV R3, 0x221d0 ;  /* 0x000221d000037802 */ /* 0x000fe20000000f00 */
[----:B------:R-:W-:Y:S02]  /*22190*/  IMAD.MOV.U32 R2, RZ, RZ, R7 ;  /* 0x000000ffff027224 */ /* 0x000fe400078e0007 */
[----:B------:R3:W-:Y:S04]  /*221a0*/  STL [R1+0x84], R4 ;  /* 0x0000840401007387 */ /* 0x0007e80000100800 */
[----:B------:R3:W-:Y:S02]  /*221b0*/  STL [R1+0x80], R0 ;  /* 0x0000800001007387 */ /* 0x0007e40000100800 */
[----:B-123--:R-:W-:Y:S05]  /*221c0*/  CALL.REL.NOINC `($__internal_3_$__cuda_sm70_shflsync_idx_p) ;  /* 0x0000cf7000007944 */ /* 0x00efea0003c00000 */
[----:B------:R1:W5:Y:S02]  /*221d0*/  LDL.LU R3, [R1+0x88] ;  /* 0x0000880001037983 */ /* 0x0003640000300800 */
[----:B-1---5:R-:W-:-:S05]  /*221e0*/  BRA `(.L_x_1466) ;  /* 0xffff624000007947 */ /* 0x022fca000383ffff */
.L_x_1369:
[----:B------:R-:W-:Y:S01]  /*221f0*/  MOV R4, 0x3 ;  /* 0x0000000300047802 */ /* 0x000fe20000000f00 */
[----:B------:R-:W-:Y:S01]  /*22200*/  IMAD.MOV.U32 R0, RZ, RZ, 0x1c1f ;  /* 0x00001c1fff007424 */ /* 0x000fe200078e00ff */
[----:B------:R-:W-:Y:S01]  /*22210*/  MOV R3, 0x22260 ;  /* 0x0002226000037802 */ /* 0x000fe20000000f00 */
[----:B------:R-:W-:Y:S02]  /*22220*/  IMAD.MOV.U32 R2, RZ, RZ, R7 ;  /* 0x000000ffff027224 */ /* 0x000fe400078e0007 */
[----:B------:R4:W-:Y:S04]  /*22230*/  STL [R1+0x84], R4 ;  /* 0x0000840401007387 */ /* 0x0009e80000100800 */
[----:B------:R4:W-:Y:S02]  /*22240*/  STL [R1+0x80], R0 ;  /* 0x0000800001007387 */ /* 0x0009e40000100800 */
[----:B-1234-:R-:W-:Y:S05]  /*22250*/  CALL.REL.NOINC `($__internal_3_$__cuda_sm70_shflsync_idx_p) ;  /* 0x0000cee000007944 */ /* 0x01efea0003c00000 */
[----:B------:R1:W5:Y:S02]  /*22260*/  LDL.LU R3, [R1+0x88] ;  /* 0x0000880001037983 */ /* 0x0003640000300800 */
[----:B-1---5:R-:W-:-:S05]  /*22270*/  BRA `(.L_x_1467) ;  /* 0xffff665000007947 */ /* 0x022fca000383ffff */
.L_x_1374:
[----:B------:R-:W-:Y:S02]  /*22280*/  MOV R3, 0x2 ;  /* 0x0000000200037802 */ /* 0x000fe40000000f00 */
[----:B------:R-:W-:Y:S02]  /*22290*/  MOV R2, 0x222b0 ;  /* 0x000222b000027802 */ /* 0x000fe40000000f00 */
[----:B------:R-:W-:Y:S05]  /*222a0*/  CALL.REL.NOINC `($__internal_2_$__cuda_sm70_shflsync_bfly_p) ;  /* 0x0000ce3000007944 */ /* 0x000fea0003c00000 */
[----:B------:R-:W-:Y:S01]  /*222b0*/  MOV R139, R51 ;  /* 0x00000033008b7202 */ /* 0x000fe20000000f00 */
[----:B------:R-:W-:-:S05]  /*222c0*/  BRA `(.L_x_1468) ;  /* 0xffff6da000007947 */ /* 0x000fca000383ffff */
.L_x_1375:
        /* <DEDUP_REMOVED lines=33> */
.L_x_1377:
[----:B------:R2:W5:Y:S01]  /*224e0*/  LDL R4, [R1+0x90] ;  /* 0x0000900001047983 */ /* 0x0005620000100800 */
[----:B-1----:R-:W-:-:S02]  /*224f0*/  MOV R3, 0x2 ;  /* 0x0000000200037802 */ /* 0x002fc40000000f00 */
[----:B------:R-:W-:Y:S02]  /*22500*/  MOV R2, 0x22520 ;  /* 0x0002252000027802 */ /* 0x000fe40000000f00 */
[----:B--2--5:R-:W-:Y:S05]  /*22510*/  CALL.REL.NOINC `($__internal_2_$__cuda_sm70_shflsync_bfly_p) ;  /* 0x0000cbc000007944 */ /* 0x024fea0003c00000 */
[----:B------:R-:W-:Y:S01]  /*22520*/  MOV R6, R51 ;  /* 0x0000003300067202 */ /* 0x000fe20000000f00 */
[----:B------:R-:W-:Y:S05]  /*22530*/  BRA `(.L_x_1470) ;  /* 0xffff8bc000007947 */ /* 0x000fea000383ffff */
.L_x_1378:
[----:B------:R-:W-:Y:S01]  /*22540*/  IMAD.MOV.U32 R4, RZ, RZ, R6 ;  /* 0x000000ffff047224 */ /* 0x000fe200078e0006 */
[----:B-1----:R-:W-:Y:S02]  /*22550*/  MOV R3, 0x1 ;  /* 0x0000000100037802 */ /* 0x002fe40000000f00 */
[----:B------:R-:W-:Y:S02]  /*22560*/  MOV R2, 0x22580 ;  /* 0x0002258000027802 */ /* 0x000fe40000000f00 */
[----:B------:R-:W-:Y:S05]  /*22570*/  CALL.REL.NOINC `($__internal_2_$__cuda_sm70_shflsync_bfly_p) ;  /* 0x0000cb6000007944 */ /* 0x000fea0003c00000 */
[----:B------:R1:W5:Y:S01]  /*22580*/  LDL R4, [R1+0x94] ;  /* 0x0000940001047983 */ /* 0x0003620000100800 */
[----:B------:R-:W-:Y:S01]  /*22590*/  FADD.FTZ R6, R6, R51 ;  /* 0x0000003306067221 */ /* 0x000fe20000010000 */
[----:B------:R-:W-:Y:S02]  /*225a0*/  MOV R3, 0x2 ;  /* 0x0000000200037802 */ /* 0x000fe40000000f00 */
[----:B------:R-:W-:Y:S02]  /*225b0*/  MOV R2, 0x225d0 ;  /* 0x000225d000027802 */ /* 0x000fe40000000f00 */
[----:B-1---5:R-:W-:Y:S05]  /*225c0*/  CALL.REL.NOINC `($__internal_2_$__cuda_sm70_shflsync_bfly_p) ;  /* 0x0000cb1000007944 */ /* 0x022fea0003c00000 */
[----:B------:R-:W2:Y:S01]  /*225d0*/  LDL.LU R0, [R1+0x94] ;  /* 0x0000940001007983 */ /* 0x000ea20000300800 */
[----:B------:R-:W-:Y:S02]  /*225e0*/  MOV R3, 0x1 ;  /* 0x0000000100037802 */ /* 0x000fe40000000f00 */
[----:B------:R-:W-:Y:S01]  /*225f0*/  MOV R2, 0x22630 ;  /* 0x0002263000027802 */ /* 0x000fe20000000f00 */
[----:B--2---:R-:W-:-:S05]  /*22600*/  FADD.FTZ R5, R0, R51 ;  /* 0x0000003300057221 */ /* 0x004fca0000010000 */
[----:B------:R-:W-:Y:S02]  /*22610*/  MOV R4, R5 ;  /* 0x0000000500047202 */ /* 0x000fe40000000f00 */
        /* <DEDUP_REMOVED lines=23> */
[----:B------:R-:W-:Y:S05]  /*22790*/  BRA `(.L_x_1471) ;  /* 0xffff8a9000007947 */ /* 0x000fea000383ffff */
.L_x_1398:
        /* <DEDUP_REMOVED lines=8> */
.L_x_1399:
        /* <DEDUP_REMOVED lines=8> */
.L_x_1402:
[----:B--2---:R-:W-:Y:S01]  /*228a0*/  MOV R4, 0x1 ;  /* 0x0000000100047802 */ /* 0x004fe20000000f00 */
[----:B------:R-:W-:Y:S01]  /*228b0*/  IMAD.MOV.U32 R0, RZ, RZ, 0x181f ;  /* 0x0000181fff007424 */ /* 0x000fe200078e00ff */
[----:B------:R-:W-:Y:S01]  /*228c0*/  MOV R3, 0x22910 ;  /* 0x0002291000037802 */ /* 0x000fe20000000f00 */
[----:B----4-:R-:W-:Y:S02]  /*228d0*/  IMAD.MOV.U32 R2, RZ, RZ, R9 ;  /* 0x000000ffff027224 */ /* 0x010fe400078e0009 */
[----:B------:R2:W-:Y:S04]  /*228e0*/  STL [R1+0x84], R4 ;  /* 0x0000840401007387 */ /* 0x0005e80000100800 */
[----:B------:R2:W-:Y:S02]  /*228f0*/  STL [R1+0x80], R0 ;  /* 0x0000800001007387 */ /* 0x0005e40000100800 */
[----:B-123--:R-:W-:Y:S05]  /*22900*/  CALL.REL.NOINC `($__internal_3_$__cuda_sm70_shflsync_idx_p) ;  /* 0x0000c83000007944 */ /* 0x00efea0003c00000 */
        /* <DEDUP_REMOVED lines=10> */
.L_x_1405:
[----:B--2---:R-:W-:Y:S01]  /*229b0*/  MOV R4, 0x2 ;  /* 0x0000000200047802 */ /* 0x004fe20000000f00 */
[----:B------:R-:W-:Y:S01]  /*229c0*/  IMAD.MOV.U32 R0, RZ, RZ, 0x181f ;  /* 0x0000181fff007424 */ /* 0x000fe200078e00ff */
[----:B------:R-:W-:Y:S01]  /*229d0*/  MOV R3, 0x22a20 ;  /* 0x00022a2000037802 */ /* 0x000fe20000000f00 */
[----:B------:R-:W-:Y:S02]  /*229e0*/  IMAD.MOV.U32 R2, RZ, RZ, R9 ;  /* 0x000000ffff027224 */ /* 0x000fe400078e0009 */
[----:B------:R2:W-:Y:S04]  /*229f0*/  STL [R1+0x84], R4 ;  /* 0x0000840401007387 */ /* 0x0005e80000100800 */
[----:B------:R2:W-:Y:S02]  /*22a00*/  STL [R1+0x80], R0 ;  /* 0x0000800001007387 */ /* 0x0005e40000100800 */
[----:B-123--:R-:W-:Y:S05]  /*22a10*/  CALL.REL.NOINC `($__internal_3_$__cuda_sm70_shflsync_idx_p) ;  /* 0x0000c72000007944 */ /* 0x00efea0003c00000 */
[----:B-----5:R1:W5:Y:S02]  /*22a20*/  LDL.LU R0, [R1+0x88] ;  /* 0x0000880001007983 */ /* 0x0203640000300800 */
[----:B-1---5:R-:W-:Y:S05]  /*22a30*/  BRA `(.L_x_1475) ;  /* 0xffffb7b000007947 */ /* 0x022fea000383ffff */
.L_x_1406:
[----:B--2---:R-:W-:Y:S01]  /*22a40*/  MOV R5, 0x2 ;  /* 0x0000000200057802 */ /* 0x004fe20000000f00 */
[----:B------:R-:W-:Y:S01]  /*22a50*/  IMAD.MOV.U32 R4, RZ, RZ, 0x181f ;  /* 0x0000181fff047424 */ /* 0x000fe200078e00ff */
[----:B------:R-:W-:Y:S01]  /*22a60*/  MOV R3, 0x22ab0 ;  /* 0x00022ab000037802 */ /* 0x000fe20000000f00 */
[----:B------:R-:W-:-:S02]  /*22a70*/  IMAD.MOV.U32 R2, RZ, RZ, R11 ;  /* 0x000000ffff027224 */ /* 0x000fc400078e000b */
[----:B------:R2:W-:Y:S04]  /*22a80*/  STL [R1+0x84], R5 ;  /* 0x0000840501007387 */ /* 0x0005e80000100800 */
[----:B------:R2:W-:Y:S02]  /*22a90*/  STL [R1+0x80], R4 ;  /* 0x0000800401007387 */ /* 0x0005e40000100800 */
[----:B-1234-:R-:W-:Y:S05]  /*22aa0*/  CALL.REL.NOINC `($__internal_3_$__cuda_sm70_shflsync_idx_p) ;  /* 0x0000c69000007944 */ /* 0x01efea0003c00000 */
[----:B------:R1:W5:Y:S02]  /*22ab0*/  LDL.LU R2, [R1+0x88] ;  /* 0x0000880001027983 */ /* 0x0003640000300800 */
[----:B-1---5:R-:W-:Y:S05]  /*22ac0*/  BRA `(.L_x_1476) ;  /* 0xffffb74000007947 */ /* 0x022fea000383ffff */
.L_x_1409:
[----:B-1----:R-:W-:Y:S01]  /*22ad0*/  MOV R4, 0x3 ;  /* 0x0000000300047802 */ /* 0x002fe20000000f00 */
[----:B------:R-:W-:Y:S01]  /*22ae0*/  IMAD.MOV.U32 R0, RZ, RZ, 0x181f ;  /* 0x0000181fff007424 */ /* 0x000fe200078e00ff */
[----:B------:R-:W-:Y:S01]  /*22af0*/  MOV R3, 0x22b40 ;  /* 0x00022b4000037802 */ /* 0x000fe20000000f00 */
[----:B---3--:R-:W-:Y:S02]  /*22b00*/  IMAD.MOV.U32 R2, RZ, RZ, R9 ;  /* 0x000000ffff027224 */ /* 0x008fe400078e0009 */
[----:B------:R1:W-:Y:S04]  /*22b10*/  STL [R1+0x84], R4 ;  /* 0x0000840401007387 */ /* 0x0003e80000100800 */
[----:B------:R1:W-:Y:S02]  /*22b20*/  STL [R1+0x80], R0 ;  /* 0x0000800001007387 */ /* 0x0003e40000100800 */
[----:B-12-4-:R-:W-:Y:S05]  /*22b30*/  CALL.REL.NOINC `($__internal_3_$__cuda_sm70_shflsync_idx_p) ;  /* 0x0000c60000007944 */ /* 0x016fea0003c00000 */
        /* <DEDUP_REMOVED lines=10> */
.L_x_1412:
[----:B--2---:R-:W-:Y:S01]  /*22be0*/  MOV R4, 0x4 ;  /* 0x0000000400047802 */ /* 0x004fe20000000f00 */
[----:B------:R-:W-:Y:S01]  /*22bf0*/  IMAD.MOV.U32 R0, RZ, RZ, 0x181f ;  /* 0x0000181fff007424 */ /* 0x000fe200078e00ff */
[----:B------:R-:W-:Y:S01]  /*22c00*/  MOV R3, 0x22c50 ;  /* 0x00022c5000037802 */ /* 0x000fe20000000f00 */
[----:B---3--:R-:W-:Y:S02]  /*22c10*/  IMAD.MOV.U32 R2, RZ, RZ, R9 ;  /* 0x000000ffff027224 */ /* 0x008fe400078e0009 */
[----:B------:R2:W-:Y:S04]  /*22c20*/  STL [R1+0x84], R4 ;  /* 0x0000840401007387 */ /* 0x0005e80000100800 */
[----:B------:R2:W-:Y:S02]  /*22c30*/  STL [R1+0x80], R0 ;  /* 0x0000800001007387 */ /* 0x0005e40000100800 */
[----:B-12-4-:R-:W-:Y:S05]  /*22c40*/  CALL.REL.NOINC `($__internal_3_$__cuda_sm70_shflsync_idx_p) ;  /* 0x0000c4f000007944 */ /* 0x016fea0003c00000 */
[----:B-----5:R1:W5:Y:S02]  /*22c50*/  LDL.LU R0, [R1+0x88] ;  /* 0x0000880001007983 */ /* 0x0203640000300800 */
[----:B-1---5:R-:W-:Y:S05]  /*22c60*/  BRA `(.L_x_1478) ;  /* 0xffffb7d000007947 */ /* 0x022fea000383ffff */
.L_x_1413:
[----:B--2---:R-:W-:Y:S01]  /*22c70*/  MOV R5, 0x4 ;  /* 0x0000000400057802 */ /* 0x004fe20000000f00 */
[----:B------:R-:W-:Y:S01]  /*22c80*/  IMAD.MOV.U32 R4, RZ, RZ, 0x181f ;  /* 0x0000181fff047424 */ /* 0x000fe200078e00ff */
[----:B------:R-:W-:Y:S01]  /*22c90*/  MOV R3, 0x22ce0 ;  /* 0x00022ce000037802 */ /* 0x000fe20000000f00 */
[----:B---3--:R-:W-:-:S02]  /*22ca0*/  IMAD.MOV.U32 R2, RZ, RZ, R11 ;  /* 0x000000ffff027224 */ /* 0x008fc400078e000b */
[----:B------:R2:W-:Y:S04]  /*22cb0*/  STL [R1+0x84], R5 ;  /* 0x0000840501007387 */ /* 0x0005e80000100800 */
[----:B------:R2:W-:Y:S02]  /*22cc0*/  STL [R1+0x80], R4 ;  /* 0x0000800401007387 */ /* 0x0005e40000100800 */
[----:B-12-4-:R-:W-:Y:S05]  /*22cd0*/  CALL.REL.NOINC `($__internal_3_$__cuda_sm70_shflsync_idx_p) ;  /* 0x0000c46000007944 */ /* 0x016fea0003c00000 */
[----:B------:R1:W5:Y:S02]  /*22ce0*/  LDL.LU R2, [R1+0x88] ;  /* 0x0000880001027983 */ /* 0x0003640000300800 */
[----:B-1---5:R-:W-:Y:S05]  /*22cf0*/  BRA `(.L_x_1479) ;  /* 0xffffb76000007947 */ /* 0x022fea000383ffff */
.L_x_1416:
[----:B---3--:R-:W-:Y:S01]  /*22d00*/  MOV R4, 0x5 ;  /* 0x0000000500047802 */ /* 0x008fe20000000f00 */
[----:B------:R-:W-:Y:S01]  /*22d10*/  IMAD.MOV.U32 R0, RZ, RZ, 0x181f ;  /* 0x0000181fff007424 */ /* 0x000fe200078e00ff */
[----:B------:R-:W-:Y:S01]  /*22d20*/  MOV R3, 0x22d70 ;  /* 0x00022d7000037802 */ /* 0x000fe20000000f00 */
[----:B------:R-:W-:Y:S02]  /*22d30*/  IMAD.MOV.U32 R2, RZ, RZ, R9 ;  /* 0x000000ffff027224 */ /* 0x000fe400078e0009 */
[----:B------:R3:W-:Y:S04]  /*22d40*/  STL [R1+0x84], R4 ;  /* 0x0000840401007387 */ /* 0x0007e80000100800 */
[----:B------:R3:W-:Y:S02]  /*22d50*/  STL [R1+0x80], R0 ;  /* 0x0000800001007387 */ /* 0x0007e40000100800 */
[----:B-1234-:R-:W-:Y:S05]  /*22d60*/  CALL.REL.NOINC `($__internal_3_$__cuda_sm70_shflsync_idx_p) ;  /* 0x0000c3d000007944 */ /* 0x01efea0003c00000 */
        /* <DEDUP_REMOVED lines=10> */
.L_x_1419:
        /* <DEDUP_REMOVED lines=9> */
.L_x_1420:
        /* <DEDUP_REMOVED lines=9> */
.L_x_1423:
        /* <DEDUP_REMOVED lines=17> */
        .type           $_ZN7cutlass13device_kernelIN5flash19enable_sm80_to_sm89INS1_16FlashAttnFwdSm80INS1_25CollectiveMainloopFwdSm80ILi4ELi1ELb0EN4cute5tupleIJNS5_1CILi128EEENS7_ILi48EEES8_EEELi128ENS_6half_tEfNS_4arch4Sm80ELb0ELb1ELb1ELb1ELb1ELb1ELb1ELb0EEENS1_21CollectiveEpilogueFwdINS6_IJS8_S8_S9_EEENS6_IJNS7_ILi1EEESH_SH_EEESB_SD_Li128ELb1ELb1ELb0ELb0EEENS1_19SingleTileSchedulerILb1ELb0ELb1ELi128EEEEEEEEEvNT_6ParamsE$_ZZN5flash25CollectiveMainloopFwdSm80ILi4ELi1ELb0EN4cute5tupleIJNS1_1CILi128EEENS3_ILi48EEES4_EEELi128EN7cutlass6half_tEfNS7_4arch4Sm80ELb0ELb1ELb1ELb1ELb1ELb1ELb1ELb0EE3mmaINS_16FlashAttnFwdSm80ISB_NS_21CollectiveEpilogueFwdINS2_IJS4_S4_S5_EEENS2_IJNS3_ILi1EEESG_SG_EEES8_SA_Li128ELb1ELb1ELb0ELb0EEENS_19SingleTileSchedulerILb1ELb0ELb1ELi128EEEE13SharedStorageENS1_6TensorINS1_11ArrayEngineIfLm128EEENS1_6LayoutINS2_IJNS2_IJNS3_ILi2EEESR_EEESR_NS3_ILi16EEEEEENS2_IJNS2_IJSG_SR_EEENS3_ILi4EEENS3_ILi8EEEEEEEEEENS_7SoftmaxILi4ELi0EEEEEbRKNSB_6ParamsERT0_RT1_iRKNS_16SeqlenInfoQKNewKILb1ELb1EEENS2_IJiiiiEEERT_ENKUlvE_clEv,@function
        .size           $_ZN7cutlass13device_kernelIN5flash19enable_sm80_to_sm89INS1_16FlashAttnFwdSm80INS1_25CollectiveMainloopFwdSm80ILi4ELi1ELb0EN4cute5tupleIJNS5_1CILi128EEENS7_ILi48EEES8_EEELi128ENS_6half_tEfNS_4arch4Sm80ELb0ELb1ELb1ELb1ELb1ELb1ELb1ELb0EEENS1_21CollectiveEpilogueFwdINS6_IJS8_S8_S9_EEENS6_IJNS7_ILi1EEESH_SH_EEESB_SD_Li128ELb1ELb1ELb0ELb0EEENS1_19SingleTileSchedulerILb1ELb0ELb1ELi128EEEEEEEEEvNT_6ParamsE$_ZZN5flash25CollectiveMainloopFwdSm80ILi4ELi1ELb0EN4cute5tupleIJNS1_1CILi128EEENS3_ILi48EEES4_EEELi128EN7cutlass6half_tEfNS7_4arch4Sm80ELb0ELb1ELb1ELb1ELb1ELb1ELb1ELb0EE3mmaINS_16FlashAttnFwdSm80ISB_NS_21CollectiveEpilogueFwdINS2_IJS4_S4_S5_EEENS2_IJNS3_ILi1EEESG_SG_EEES8_SA_Li128ELb1ELb1ELb0ELb0EEENS_19SingleTileSchedulerILb1ELb0ELb1ELi128EEEE13SharedStorageENS1_6TensorINS1_11ArrayEngineIfLm128EEENS1_6LayoutINS2_IJNS2_IJNS3_ILi2EEESR_EEESR_NS3_ILi16EEEEEENS2_IJNS2_IJSG_SR_EEENS3_ILi4EEENS3_ILi8EEEEEEEEEENS_7SoftmaxILi4ELi0EEEEEbRKNSB_6ParamsERT0_RT1_iRKNS_16SeqlenInfoQKNewKILb1ELb1EEENS2_IJiiiiEEERT_ENKUlvE_clEv,($__internal_2_$__cuda_sm70_shflsync_bfly_p - $_ZN7cutlass13device_kernelIN5flash19enable_sm80_to_sm89INS1_16FlashAttnFwdSm80INS1_25CollectiveMainloopFwdSm80ILi4ELi1ELb0EN4cute5tupleIJNS5_1CILi128EEENS7_ILi48EEES8_EEELi128ENS_6half_tEfNS_4arch4Sm80ELb0ELb1ELb1ELb1ELb1ELb1ELb1ELb0EEENS1_21CollectiveEpilogueFwdINS6_IJS8_S8_S9_EEENS6_IJNS7_ILi1EEESH_SH_EEESB_SD_Li128ELb1ELb1ELb0ELb0EEENS1_19SingleTileSchedulerILb1ELb0ELb1ELi128EEEEEEEEEvNT_6ParamsE$_ZZN5flash25CollectiveMainloopFwdSm80ILi4ELi1ELb0EN4cute5tupleIJNS1_1CILi128EEENS3_ILi48EEES4_EEELi128EN7cutlass6half_tEfNS7_4arch4Sm80ELb0ELb1ELb1ELb1ELb1ELb1ELb1ELb0EE3mmaINS_16FlashAttnFwdSm80ISB_NS_21CollectiveEpilogueFwdINS2_IJS4_S4_S5_EEENS2_IJNS3_ILi1EEESG_SG_EEES8_SA_Li128ELb1ELb1ELb0ELb0EEENS_19SingleTileSchedulerILb1ELb0ELb1ELi128EEEE13SharedStorageENS1_6TensorINS1_11ArrayEngineIfLm128EEENS1_6LayoutINS2_IJNS2_IJNS3_ILi2EEESR_EEESR_NS3_ILi16EEEEEENS2_IJNS2_IJSG_SR_EEENS3_ILi4EEENS3_ILi8EEEEEEEEEENS_7SoftmaxILi4ELi0EEEEEbRKNSB_6ParamsERT0_RT1_iRKNS_16SeqlenInfoQKNewKILb1ELb1EEENS2_IJiiiiEEERT_ENKUlvE_clEv)
$_ZN7cutlass13device_kernelIN5flash19enable_sm80_to_sm89INS1_16FlashAttnFwdSm80INS1_25CollectiveMainloopFwdSm80ILi4ELi1ELb0EN4cute5tupleIJNS5_1CILi128EEENS7_ILi48EEES8_EEELi128ENS_6half_tEfNS_4arch4Sm80ELb0ELb1ELb1ELb1ELb1ELb1ELb1ELb0EEENS1_21CollectiveEpilogueFwdINS6_IJS8_S8_S9_EEENS6_IJNS7_ILi1EEESH_SH_EEESB_SD_Li128ELb1ELb1ELb0ELb0EEENS1_19SingleTileSchedulerILb1ELb0ELb1ELi128EEEEEEEEEvNT_6ParamsE$_ZZN5flash25CollectiveMainloopFwdSm80ILi4ELi1ELb0EN4cute5tupleIJNS1_1CILi128EEENS3_ILi48EEES4_EEELi128EN7cutlass6half_tEfNS7_4arch4Sm80ELb0ELb1ELb1ELb1ELb1ELb1ELb1ELb0EE3mmaINS_16FlashAttnFwdSm80ISB_NS_21CollectiveEpilogueFwdINS2_IJS4_S4_S5_EEENS2_IJNS3_ILi1EEESG_SG_EEES8_SA_Li128ELb1ELb1ELb0ELb0EEENS_19SingleTileSchedulerILb1ELb0ELb1ELi128EEEE13SharedStorageENS1_6TensorINS1_11ArrayEngineIfLm128EEENS1_6LayoutINS2_IJNS2_IJNS3_ILi2EEESR_EEESR_NS3_ILi16EEEEEENS2_IJNS2_IJSG_SR_EEENS3_ILi4EEENS3_ILi8EEEEEEEEEENS_7SoftmaxILi4ELi0EEEEEbRKNSB_6ParamsERT0_RT1_iRKNS_16SeqlenInfoQKNewKILb1ELb1EEENS2_IJiiiiEEERT_ENKUlvE_clEv:
[----:B------:R-:W-:-:S05]  /*23040*/  IADD3 R20, R100, -c[0x0][0x20], RZ ;  /* 0x8000080064147a10 */ /* 0x000fca0007ffe0ff */
[----:B------:R-:W2:Y:S01]  /*23050*/  LDL.64 R12, [R20] ;  /* 0x00000000140c7983 */ /* 0x000ea20000100a00 */
[----:B------:R-:W-:-:S03]  /*23060*/  ULDC.64 UR4, c[0x0][0x118] ;  /* 0x0000460000047ab9 */ /* 0x000fc60000000a00 */
[----:B--2---:R-:W2:Y:S02]  /*23070*/  LD.E R39, [R12.64+0x11c] ;  /* 0x00011c040c277980 */ /* 0x004ea4000c101900 */
[----:B--2---:R-:W-:-:S13]  /*23080*/  ISETP.GT.AND P0, PT, R39, RZ, PT ;  /* 0x000000ff2700720c */ /* 0x004fda0003f04270 */
[----:B------:R-:W-:Y:S05]  /*23090*/  @P0 BRA `(.L_x_1484) ;  /* 0x0000004000000947 */ /* 0x000fea0003800000 */
[----:B------:R-:W-:Y:S01]  /*230a0*/  MOV R2, R144 ;  /* 0x0000009000027202 */ /* 0x000fe20000000f00 */
[----:B------:R-:W-:-:S04]  /*230b0*/  DEPBAR.LE SB0, 0x1 ;  /* 0x000080400000791a */ /* 0x000fc80000000000 */
[----:B------:R-:W-:-:S04]  /*230c0*/  MOV R3, 0x0 ;  /* 0x0000000000037802 */ /* 0x000fc80000000f00 */
[----:B------:R-:W-:Y:S05]  /*230d0*/  RET.REL.NODEC R2 `(_ZN7cutlass13device_kernelIN5flash19enable_sm80_to_sm89INS1_16FlashAttnFwdSm80INS1_25CollectiveMainloopFwdSm80ILi4ELi1ELb0EN4cute5tupleIJNS5_1CILi128EEENS7_ILi48EEES8_EEELi128ENS_6half_tEfNS_4arch4Sm80ELb0ELb1ELb1ELb1ELb1ELb1ELb1ELb0EEENS1_21CollectiveEpilogueFwdINS6_IJS8_S8_S9_EEENS6_IJNS7_ILi1EEESH_SH_EEESB_SD_Li128ELb1ELb1ELb0ELb0EEENS1_19SingleTileSchedulerILb1ELb0ELb1ELi128EEEEEEEEEvNT_6ParamsE) ;  /* 0xfffdcf2002007950 */ /* 0x000fea0003c3ffff */
.L_x_1484:
[----:B------:R1:W2:Y:S04]  /*230e0*/  LDL.64 R2, [R20+0x8] ;  /* 0x0000080014027983 */ /* 0x0002a80000100a00 */
[----:B------:R1:W3:Y:S04]  /*230f0*/  LDL.64 R14, [R20+0x18] ;  /* 0x00001800140e7983 */ /* 0x0002e80000100a00 */
[----:B------:R1:W4:Y:S04]  /*23100*/  LDL.64 R18, [R20+0x20] ;  /* 0x0000200014127983 */ /* 0x0003280000100a00 */
[----:B------:R-:W3:Y:S04]  /*23110*/  LD.E.U8 R11, [R12.64+0x138] ;  /* 0x000138040c0b7980 */ /* 0x000ee8000c101100 */
[----:B------:R-:W3:Y:S04]  /*23120*/  LD.E.64 R16, [R12.64+0x120] ;  /* 0x000120040c107980 */ /* 0x000ee8000c101b00 */
[----:B------:R2:W5:Y:S04]  /*23130*/  LD.E R30, [R12.64+0x164] ;  /* 0x000164040c1e7980 */ /* 0x000568000c101900 */
[----:B------:R2:W5:Y:S04]  /*23140*/  LD.E.64 R26, [R12.64+0x110] ;  /* 0x000110040c1a7980 */ /* 0x000568000c101b00 */
[----:B------:R2:W5:Y:S04]  /*23150*/  LD.E.64 R24, [R12.64+0x128] ;  /* 0x000128040c187980 */ /* 0x000568000c101b00 */
[----:B-1----:R-:W3:Y:S04]  /*23160*/  LDL.64 R20, [R20+0x10] ;  /* 0x0000100014147983 */ /* 0x002ee80000100a00 */
[----:B--2---:R3:W2:Y:S04]  /*23170*/  LD.E R35, [R2.64] ;  /* 0x0000000402237980 */ /* 0x0046a8000c101900 */
[----:B----4-:R1:W4:Y:S04]  /*23180*/  LD.E R38, [R18.64] ;  /* 0x0000000412267980 */ /* 0x010328000c101900 */
[----:B---3--:R3:W4:Y:S01]  /*23190*/  LD.E R2, [R14.64+0x20] ;  /* 0x000020040e027980 */ /* 0x008722000c101900 */
[----:B------:R-:W-:-:S03]  /*231a0*/  ISETP.NE.AND P0, PT, R11, RZ, PT ;  /* 0x000000ff0b00720c */ /* 0x000fc60003f05270 */
[----:B------:R4:W5:Y:S04]  /*231b0*/  LD.E R34, [R20.64] ;  /* 0x0000000414227980 */ /* 0x000968000c101900 */
[----:B---3--:R-:W3:Y:S01]  /*231c0*/  LD.E.64 R14, [R12.64+0x130] ;  /* 0x000130040c0e7980 */ /* 0x008ee2000c101b00 */
[----:B--2---:R-:W-:-:S04]  /*231d0*/  SHF.R.S32.HI R3, RZ, 0x1f, R35 ;  /* 0x0000001fff037819 */ /* 0x004fc80000011423 */
[----:B------:R-:W-:-:S04]  /*231e0*/  LEA.HI R3, R3, R35, RZ, 0x3 ;  /* 0x0000002303037211 */ /* 0x000fc800078f18ff */
[----:B-1----:R-:W-:-:S05]  /*231f0*/  LOP3.LUT R18, R3, 0xfffffff8, RZ, 0xc0, !PT ;  /* 0xfffffff803127812 */ /* 0x002fca00078ec0ff */
[----:B------:R-:W-:-:S04]  /*23200*/  IMAD.IADD R36, R35, 0x1, -R18 ;  /* 0x0000000123247824 */ /* 0x000fc800078e0a12 */
[----:B------:R-:W-:-:S05]  /*23210*/  IMAD.SHL.U32 R32, R36, 0x4, RZ ;  /* 0x0000000424207824 */ /* 0x000fca00078e00ff */
[----:B------:R-:W-:-:S04]  /*23220*/  IADD3 R66, R32, 0x20, RZ ;  /* 0x0000002020427810 */ /* 0x000fc80007ffe0ff */
[-C--:B------:R-:W-:Y:S01]  /*23230*/  ISETP.GE.AND P1, PT, R66, R39.reuse, PT ;  /* 0x000000274200720c */ /* 0x080fe20003f26270 */
[----:B----4-:R-:W-:Y:S01]  /*23240*/  IMAD R20, R17, R2, RZ ;  /* 0x0000000211147224 */ /* 0x010fe200078e02ff */
[----:B------:R-:W-:Y:S02]  /*23250*/  SHF.R.S32.HI R18, RZ, 0x1f, R2 ;  /* 0x0000001fff127819 */ /* 0x000fe40000011402 */
[----:B------:R-:W-:Y:S02]  /*23260*/  SEL R11, RZ, 0xffffffff, P1 ;  /* 0xffffffffff0b7807 */ /* 0x000fe40000800000 */
[----:B------:R-:W-:Y:S02]  /*23270*/  ISETP.GE.AND P2, PT, R32, R39, PT ;  /* 0x000000272000720c */ /* 0x000fe40003f46270 */
[----:B------:R-:W-:Y:S01]  /*23280*/  SHF.R.S32.HI R68, RZ, 0x3, R3 ;  /* 0x00000003ff447819 */ /* 0x000fe20000011403 */
[----:B------:R-:W-:Y:S01]  /*23290*/  IMAD R20, R16, R18, R20 ;  /* 0x0000001210147224 */ /* 0x000fe200078e0214 */
[----:B------:R-:W-:Y:S01]  /*232a0*/  SEL R3, RZ, 0x1, P2 ;  /* 0x00000001ff037807 */ /* 0x000fe20001000000 */
[----:B------:R-:W-:Y:S01]  /*232b0*/  IMAD.SHL.U32 R11, R11, 0x2, RZ ;  /* 0x000000020b0b7824 */ /* 0x000fe200078e00ff */
[----:B------:R-:W-:Y:S01]  /*232c0*/  LEA R33, R38, R68, 0x7 ;  /* 0x0000004426217211 */ /* 0x000fe200078e38ff */
[----:B------:R-:W-:-:S03]  /*232d0*/  IMAD.WIDE.U32 R28, R16, R2, RZ ;  /* 0x00000002101c7225 */ /* 0x000fc600078e00ff */
[----:B------:R-:W-:Y:S01]  /*232e0*/  LOP3.LUT R31, R11, 0x2, R3, 0xe2, !PT ;  /* 0x000000020b1f7812 */ /* 0x000fe200078ee203 */
[-C--:B---3--:R-:W-:Y:S02]  /*232f0*/  IMAD R19, R15, R2.reuse, RZ ;  /* 0x000000020f137224 */ /* 0x088fe400078e02ff */
[----:B------:R-:W-:-:S04]  /*23300*/  IMAD.WIDE.U32 R22, R14, R2, RZ ;  /* 0x000000020e167225 */ /* 0x000fc800078e00ff */
[----:B------:R-:W-:Y:S01]  /*23310*/  IMAD R18, R14, R18, R19 ;  /* 0x000000120e127224 */ /* 0x000fe200078e0213 */
[----:B------:R-:W-:Y:S01]  /*23320*/  LEA R2, R36, R33, 0x4 ;  /* 0x0000002124027211 */ /* 0x000fe200078e20ff */
[----:B------:R-:W-:Y:S02]  /*23330*/  IMAD.IADD R21, R29, 0x1, R20 ;  /* 0x000000011d157824 */ /* 0x000fe400078e0214 */
[----:B------:R-:W-:Y:S01]  /*23340*/  IMAD.IADD R19, R23, 0x1, R18 ;  /* 0x0000000117137824 */ /* 0x000fe200078e0212 */
[----:B------:R-:W-:Y:S05]  /*23350*/  @!P0 BRA `(.L_x_1485) ;  /* 0x00004d1000008947 */ /* 0x000fea0003800000 */
[----:B-----5:R-:W-:Y:S01]  /*23360*/  ISETP.NE.AND P0, PT, R30, 0x1, PT ;  /* 0x000000011e00780c */ /* 0x020fe20003f05270 */
[----:B------:R-:W-:-:S12]  /*23370*/  BSSY B0, `(.L_x_1486) ;  /* 0x0000006000007945 */ /* 0x000fd80003800000 */
[----:B------:R-:W-:Y:S05]  /*23380*/  @!P0 BRA `(.L_x_1487) ;  /* 0x0000004000008947 */ /* 0x000fea0003800000 */
[----:B------:R1:W2:Y:S04]  /*23390*/  LD.E R3, [R12.64+0x168] ;  /* 0x000168040c037980 */ /* 0x0002a8000c101900 */
[----:B-1----:R-:W3:Y:S01]  /*233a0*/  LD.E R12, [R12.64+0x16c] ;  /* 0x00016c040c0c7980 */ /* 0x002ee2000c101900 */
[----:B--2---:R-:W-:-:S05]  /*233b0*/  IMAD.HI.U32 R2, R2, R3, RZ ;  /* 0x0000000302027227 */ /* 0x004fca00078e00ff */
[----:B---3--:R-:W-:Y:S02]  /*233c0*/  SHF.R.U32.HI R2, RZ, R12, R2 ;  /* 0x0000000cff027219 */ /* 0x008fe40000011602 */
.L_x_1487:
[----:B------:R-:W-:Y:S05]  /*233d0*/  BSYNC B0 ;  /* 0x0000000000007941 */ /* 0x000fea0003800000 */
.L_x_1486:
[----:B------:R-:W-:Y:S01]  /*233e0*/  MOV R20, R28 ;  /* 0x0000001c00147202 */ /* 0x000fe20000000f00 */
[----:B------:R-:W-:Y:S01]  /*233f0*/  IMAD R12, R17, R2, RZ ;  /* 0x00000002110c7224 */ /* 0x000fe200078e02ff */
[----:B------:R-:W-:Y:S01]  /*23400*/  MOV R18, R22 ;  /* 0x0000001600127202 */ /* 0x000fe20000000f00 */
[-C--:B------:R-:W-:Y:S01]  /*23410*/  IMAD R13, R15, R2.reuse, RZ ;  /* 0x000000020f0d7224 */ /* 0x080fe200078e02ff */
[----:B------:R-:W-:Y:S01]  /*23420*/  SHF.R.S32.HI R11, RZ, 0x1f, R2 ;  /* 0x0000001fff0b7819 */ /* 0x000fe20000011402 */
[----:B------:R-:W-:-:S04]  /*23430*/  IMAD.WIDE.U32 R20, R16, R2, R20 ;  /* 0x0000000210147225 */ /* 0x000fc800078e0014 */
[----:B------:R-:W-:Y:S01]  /*23440*/  IMAD.WIDE.U32 R2, R14, R2, R18 ;  /* 0x000000020e027225 */ /* 0x000fe200078e0012 */
[----:B------:R-:W-:-:S03]  /*23450*/  LEA R18, P1, R20, R26, 0x1 ;  /* 0x0000001a14127211 */ /* 0x000fc600078208ff */
[-C--:B------:R-:W-:Y:S01]  /*23460*/  IMAD R16, R16, R11.reuse, R12 ;  /* 0x0000000b10107224 */ /* 0x080fe200078e020c */
[----:B------:R-:W-:Y:S01]  /*23470*/  LEA R19, P0, R2, R24, 0x1 ;  /* 0x0000001802137211 */ /* 0x000fe200078008ff */
[----:B------:R-:W-:-:S03]  /*23480*/  IMAD R14, R14, R11, R13 ;  /* 0x0000000b0e0e7224 */ /* 0x000fc600078e020d */
[----:B------:R-:W-:Y:S02]  /*23490*/  IADD3 R11, R21, R16, RZ ;  /* 0x00000010150b7210 */ /* 0x000fe40007ffe0ff */
[----:B------:R-:W-:Y:S02]  /*234a0*/  IADD3 R14, R3, R14, RZ ;  /* 0x0000000e030e7210 */ /* 0x000fe40007ffe0ff */
[----:B------:R-:W-:Y:S02]  /*234b0*/  LEA.HI.X R20, R20, R27, R11, 0x1, P1 ;  /* 0x0000001b14147211 */ /* 0x000fe400008f0c0b */
[----:B------:R-:W-:Y:S01]  /*234c0*/  LEA.HI.X R24, R2, R25, R14, 0x1, P0 ;  /* 0x0000001902187211 */ /* 0x000fe200000f0c0e */
[----:B------:R-:W-:Y:S05]  /*234d0*/  BRA.DIV ~URZ, `(.L_x_1488) ;  /* 0x000099127f007947 */ /* 0x000fea000b800000 */
[----:B------:R1:W2:Y:S02]  /*234e0*/  SHFL.IDX PT, R11, R20, RZ, 0x181f ;  /* 0x00181fff140b7589 */ /* 0x0002a400000e0000 */
.L_x_1586:
[----:B------:R-:W-:Y:S05]  /*234f0*/  BRA.DIV ~URZ, `(.L_x_1489) ;  /* 0x000099727f007947 */ /* 0x000fea000b800000 */
[----:B------:R3:W4:Y:S01]  /*23500*/  SHFL.IDX PT, R12, R18, RZ, 0x181f ;  /* 0x00181fff120c7589 */ /* 0x00072200000e0000 */
[----:B--2---:R-:W-:-:S03]  /*23510*/  MOV R13, R11 ;  /* 0x0000000b000d7202 */ /* 0x004fc60000000f00 */
[----:B------:R3:W2:Y:S04]  /*23520*/  SHFL.IDX PT, R14, R24, RZ, 0x181f ;  /* 0x00181fff180e7589 */ /* 0x0006a800000e0000 */
[----:B------:R3:W1:Y:S02]  /*23530*/  SHFL.IDX PT, R2, R19, RZ, 0x181f ;  /* 0x00181fff13027589 */ /* 0x00066400000e0000 */
.L_x_1587:
[----:B------:R-:W-:Y:S01]  /*23540*/  IMAD R30, R34, R30, RZ ;  /* 0x0000001e221e7224 */ /* 0x000fe200078e02ff */
[----:B------:R-:W-:Y:S01]  /*23550*/  BSSY B0, `(.L_x_1490) ;  /* 0x000001b000007945 */ /* 0x000fe20003800000 */
[----:B------:R-:W-:Y:S01]  /*23560*/  CS2R R48, SRZ ;  /* 0x0000000000307805 */ /* 0x000fe2000001ff00 */
[----:B------:R-:W-:Y:S01]  /*23570*/  CS2R R36, SRZ ;  /* 0x0000000000247805 */ /* 0x000fe2000001ff00 */
[----:B------:R-:W-:Y:S01]  /*23580*/  CS2R R26, SRZ ;  /* 0x00000000001a7805 */ /* 0x000fe2000001ff00 */
[----:B------:R-:W-:Y:S01]  /*23590*/  ISETP.GE.AND P0, PT, R33, R30, PT ;  /* 0x0000001e2100720c */ /* 0x000fe20003f06270 */
[----:B------:R-:W-:Y:S01]  /*235a0*/  CS2R R40, SRZ ;  /* 0x0000000000287805 */ /* 0x000fe2000001ff00 */
[----:B------:R-:W-:Y:S01]  /*235b0*/  CS2R R28, SRZ ;  /* 0x00000000001c7805 */ /* 0x000fe2000001ff00 */
[----:B--2---:R-:W-:-:S10]  /*235c0*/  MOV R3, R14 ;  /* 0x0000000e00037202 */ /* 0x004fd40000000f00 */
[----:B------:R-:W-:Y:S05]  /*235d0*/  @P0 BRA `(.L_x_1491) ;  /* 0x0000012000000947 */ /* 0x000fea0003800000 */
[C---:B------:R-:W-:Y:S01]  /*235e0*/  LOP3.LUT P0, RZ, R31.reuse, 0x2, RZ, 0xc0, !PT ;  /* 0x000000021fff7812 */ /* 0x040fe2000780c0ff */
[----:B------:R-:W-:Y:S01]  /*235f0*/  CS2R R26, SRZ ;  /* 0x00000000001a7805 */ /* 0x000fe2000001ff00 */
[----:B------:R-:W-:Y:S01]  /*23600*/  LOP3.LUT R11, R31, 0x1, RZ, 0xc0, !PT ;  /* 0x000000011f0b7812 */ /* 0x000fe200078ec0ff */
[----:B------:R-:W-:Y:S01]  /*23610*/  CS2R R28, SRZ ;  /* 0x00000000001c7805 */ /* 0x000fe2000001ff00 */
[----:B------:R-:W-:Y:S01]  /*23620*/  CS2R R36, SRZ ;  /* 0x0000000000247805 */ /* 0x000fe2000001ff00 */
[----:B------:R-:W-:Y:S01]  /*23630*/  CS2R R40, SRZ ;  /* 0x0000000000287805 */ /* 0x000fe2000001ff00 */
[----:B------:R-:W-:-:S07]  /*23640*/  ISETP.NE.U32.AND P1, PT, R11, 0x1, PT ;  /* 0x000000010b00780c */ /* 0x000fce0003f25070 */
[----:B------:R-:W-:-:S04]  /*23650*/  @P0 SHF.R.S32.HI R11, RZ, 0x1f, R66 ;  /* 0x0000001fff0b0819 */ /* 0x000fc80000011442 */
[----:B------:R-:W-:Y:S02]  /*23660*/  @P0 LEA.HI R11, R11, R66, RZ, 0x2 ;  /* 0x000000420b0b0211 */ /* 0x000fe400078f10ff */
[----:B----4-:R-:W-:Y:S02]  /*23670*/  @!P1 IMAD.WIDE R16, R32, 0x2, R12 ;  /* 0x0000000220109825 */ /* 0x010fe400078e020c */
[----:B------:R-:W-:-:S03]  /*23680*/  @P0 LOP3.LUT R11, R11, 0xfffffffc, RZ, 0xc0, !PT ;  /* 0xfffffffc0b0b0812 */ /* 0x000fc600078ec0ff */
[----:B------:R2:W5:Y:S02]  /*23690*/  @!P1 LD.E.64 R26, [R16.64] ;  /* 0x00000004101a9980 */ /* 0x000564000c101b00 */
[----:B------:R-:W-:-:S04]  /*236a0*/  @P0 IMAD.WIDE R14, R11, 0x2, R12 ;  /* 0x000000020b0e0825 */ /* 0x000fc800078e020c */
[--C-:B-1----:R-:W-:Y:S01]  /*236b0*/  @P0 IMAD.WIDE R12, R11, 0x2, R2.reuse ;  /* 0x000000020b0c0825 */ /* 0x102fe200078e0202 */
[----:B------:R2:W5:Y:S03]  /*236c0*/  @P0 LD.E.64 R36, [R14.64] ;  /* 0x000000040e240980 */ /* 0x000566000c101b00 */
[----:B------:R-:W-:Y:S01]  /*236d0*/  @!P1 IMAD.WIDE R2, R32, 0x2, R2 ;  /* 0x0000000220029825 */ /* 0x000fe200078e0202 */
[----:B------:R2:W5:Y:S04]  /*236e0*/  @P0 LD.E.64 R40, [R12.64] ;  /* 0x000000040c280980 */ /* 0x000568000c101b00 */
[----:B------:R2:W5:Y:S02]  /*236f0*/  @!P1 LD.E.64 R28, [R2.64] ;  /* 0x00000004021c9980 */ /* 0x000564000c101b00 */
.L_x_1491:
[----:B------:R-:W-:Y:S05]  /*23700*/  BSYNC B0 ;  /* 0x0000000000007941 */ /* 0x000fea0003800000 */
.L_x_1490:
[----:B--2-45:R-:W-:Y:S02]  /*23710*/  IMAD.MOV.U32 R12, RZ, RZ, R36 ;  /* 0x000000ffff0c7224 */ /* 0x034fe400078e0024 */
[----:B------:R-:W-:-:S02]  /*23720*/  IMAD.MOV.U32 R11, RZ, RZ, R37 ;  /* 0x000000ffff0b7224 */ /* 0x000fc400078e0025 */
[----:B------:R-:W-:Y:S01]  /*23730*/  IMAD.MOV.U32 R3, RZ, RZ, R26 ;  /* 0x000000ffff037224 */ /* 0x000fe200078e001a */
[----:B------:R-:W-:Y:S01]  /*23740*/  PRMT R69, R69, 0x5410, R12 ;  /* 0x0000541045457816 */ /* 0x000fe2000000000c */
[----:B-1----:R-:W-:Y:S01]  /*23750*/  IMAD.MOV.U32 R2, RZ, RZ, R27 ;  /* 0x000000ffff027224 */ /* 0x002fe200078e001b */
        /* <DEDUP_REMOVED lines=8> */
[----:B------:R-:W-:-:S02]  /*237e0*/  PRMT R101, R101, 0x5410, R11 ;  /* 0x0000541065657816 */ /* 0x000fc4000000000b */
[----:B------:R-:W-:Y:S02]  /*237f0*/  PRMT R25, R3, 0x7610, R25 ;  /* 0x0000761003197816 */ /* 0x000fe40000000019 */
[----:B------:R-:W-:Y:S01]  /*23800*/  PRMT R34, R2, 0x7610, R34 ;  /* 0x0000761002227816 */ /* 0x000fe20000000022 */
[----:B------:R-:W-:Y:S05]  /*23810*/  BRA.DIV ~URZ, `(.L_x_1492) ;  /* 0x000097d27f007947 */ /* 0x000fea000b800000 */
[----:B------:R1:W2:Y:S04]  /*23820*/  SHFL.IDX PT, R13, R20, 0x1, 0x181f ;  /* 0x00381f00140d7f89 */ /* 0x0002a800000e0000 */
[----:B------:R1:W4:Y:S04]  /*23830*/  SHFL.IDX PT, R12, R18, 0x1, 0x181f ;  /* 0x00381f00120c7f89 */ /* 0x00032800000e0000 */
[----:B------:R1:W3:Y:S04]  /*23840*/  SHFL.IDX PT, R11, R24, 0x1, 0x181f ;  /* 0x00381f00180b7f89 */ /* 0x0002e800000e0000 */
[----:B------:R1:W1:Y:S02]  /*23850*/  SHFL.IDX PT, R2, R19, 0x1, 0x181f ;  /* 0x00381f0013027f89 */ /* 0x00026400000e0000 */
.L_x_1588:
[----:B------:R-:W-:Y:S01]  /*23860*/  IADD3 R3, R33, 0x10, RZ ;  /* 0x0000001021037810 */ /* 0x000fe20007ffe0ff */
[----:B------:R-:W-:Y:S01]  /*23870*/  BSSY B0, `(.L_x_1493) ;  /* 0x0000019000007945 */ /* 0x000fe20003800000 */
[----:B------:R-:W-:Y:S01]  /*23880*/  CS2R R42, SRZ ;  /* 0x00000000002a7805 */ /* 0x000fe2000001ff00 */
[----:B------:R-:W-:Y:S01]  /*23890*/  CS2R R46, SRZ ;  /* 0x00000000002e7805 */ /* 0x000fe2000001ff00 */
[----:B------:R-:W-:Y:S01]  /*238a0*/  ISETP.GE.AND P0, PT, R3, R30, PT ;  /* 0x0000001e0300720c */ /* 0x000fe20003f06270 */
[----:B------:R-:W-:Y:S01]  /*238b0*/  CS2R R44, SRZ ;  /* 0x00000000002c7805 */ /* 0x000fe2000001ff00 */
[----:B---3--:R-:W-:-:S11]  /*238c0*/  IMAD.MOV.U32 R3, RZ, RZ, R11 ;  /* 0x000000ffff037224 */ /* 0x008fd600078e000b */
        /* <DEDUP_REMOVED lines=10> */
[----:B--2-4-:R-:W-:Y:S02]  /*23970*/  @!P1 IMAD.WIDE R16, R32, 0x2, R12 ;  /* 0x0000000220109825 */ /* 0x014fe400078e020c */
        /* <DEDUP_REMOVED lines=8> */
.L_x_1494:
[----:B------:R-:W-:Y:S05]  /*23a00*/  BSYNC B0 ;  /* 0x0000000000007941 */ /* 0x000fea0003800000 */
.L_x_1493:
        /* <DEDUP_REMOVED lines=17> */
[----:B------:R1:W2:Y:S02]  /*23b20*/  SHFL.IDX PT, R11, R20, 0x2, 0x181f ;  /* 0x00581f00140b7f89 */ /* 0x0002a400000e0000 */
.L_x_1589:
[----:B------:R-:W-:Y:S05]  /*23b30*/  BRA.DIV ~URZ, `(.L_x_1496) ;  /* 0x000097727f007947 */ /* 0x000fea000b800000 */
[----:B------:R3:W4:Y:S01]  /*23b40*/  SHFL.IDX PT, R12, R18, 0x2, 0x181f ;  /* 0x00581f00120c7f89 */ /* 0x00072200000e0000 */
[----:B--2---:R-:W-:-:S03]  /*23b50*/  MOV R13, R11 ;  /* 0x0000000b000d7202 */ /* 0x004fc60000000f00 */
[----:B------:R3:W2:Y:S04]  /*23b60*/  SHFL.IDX PT, R14, R24, 0x2, 0x181f ;  /* 0x00581f00180e7f89 */ /* 0x0006a800000e0000 */
[----:B------:R3:W1:Y:S02]  /*23b70*/  SHFL.IDX PT, R2, R19, 0x2, 0x181f ;  /* 0x00581f0013027f89 */ /* 0x00066400000e0000 */
.L_x_1590:
[----:B------:R-:W-:Y:S01]  /*23b80*/  IADD3 R3, R33, 0x20, RZ ;  /* 0x0000002021037810 */ /* 0x000fe20007ffe0ff */
[----:B------:R-:W-:Y:S01]  /*23b90*/  BSSY B0, `(.L_x_1497) ;  /* 0x000001b000007945 */ /* 0x000fe20003800000 */
[----:B------:R-:W-:Y:S01]  /*23ba0*/  CS2R R64, SRZ ;  /* 0x0000000000407805 */ /* 0x000fe2000001ff00 */
[----:B------:R-:W-:Y:S01]  /*23bb0*/  CS2R R54, SRZ ;  /* 0x0000000000367805 */ /* 0x000fe2000001ff00 */
[----:B------:R-:W-:Y:S01]  /*23bc0*/  ISETP.GE.AND P0, PT, R3, R30, PT ;  /* 0x0000001e0300720c */ /* 0x000fe20003f06270 */
[----:B------:R-:W-:Y:S01]  /*23bd0*/  CS2R R50, SRZ ;  /* 0x0000000000327805 */ /* 0x000fe2000001ff00 */
[----:B------:R-:W-:Y:S01]  /*23be0*/  CS2R R56, SRZ ;  /* 0x0000000000387805 */ /* 0x000fe2000001ff00 */
[----:B------:R-:W-:Y:S01]  /*23bf0*/  CS2R R52, SRZ ;  /* 0x0000000000347805 */ /* 0x000fe2000001ff00 */
[----:B--2---:R-:W-:-:S09]  /*23c00*/  IMAD.MOV.U32 R3, RZ, RZ, R14 ;  /* 0x000000ffff037224 */ /* 0x004fd200078e000e */
        /* <DEDUP_REMOVED lines=19> */
.L_x_1498:
[----:B------:R-:W-:Y:S05]  /*23d40*/  BSYNC B0 ;  /* 0x0000000000007941 */ /* 0x000fea0003800000 */
.L_x_1497:
        /* <DEDUP_REMOVED lines=21> */
.L_x_1591:
        /* <DEDUP_REMOVED lines=26> */
.L_x_1501:
[----:B------:R-:W-:Y:S05]  /*24040*/  BSYNC B0 ;  /* 0x0000000000007941 */ /* 0x000fea0003800000 */
.L_x_1500:
        /* <DEDUP_REMOVED lines=18> */
.L_x_1592:
[----:B------:R-:W-:Y:S05]  /*24170*/  BRA.DIV ~URZ, `(.L_x_1503) ;  /* 0x000095a27f007947 */ /* 0x000fea000b800000 */
[----:B------:R3:W4:Y:S01]  /*24180*/  SHFL.IDX PT, R12, R18, 0x4, 0x181f ;  /* 0x00981f00120c7f89 */ /* 0x00072200000e0000 */
[----:B--2---:R-:W-:-:S03]  /*24190*/  MOV R13, R11 ;  /* 0x0000000b000d7202 */ /* 0x004fc60000000f00 */
[----:B------:R3:W2:Y:S04]  /*241a0*/  SHFL.IDX PT, R14, R24, 0x4, 0x181f ;  /* 0x00981f00180e7f89 */ /* 0x0006a800000e0000 */
[----:B------:R3:W1:Y:S02]  /*241b0*/  SHFL.IDX PT, R2, R19, 0x4, 0x181f ;  /* 0x00981f0013027f89 */ /* 0x00066400000e0000 */
.L_x_1593:
[----:B------:R-:W-:Y:S01]  /*241c0*/  IADD3 R3, R33, 0x40, RZ ;  /* 0x0000004021037810 */ /* 0x000fe20007ffe0ff */
[----:B------:R-:W-:Y:S01]  /*241d0*/  BSSY B0, `(.L_x_1504) ;  /* 0x000001b000007945 */ /* 0x000fe20003800000 */
[----:B------:R-:W-:Y:S01]  /*241e0*/  CS2R R72, SRZ ;  /* 0x0000000000487805 */ /* 0x000fe2000001ff00 */
[----:B------:R-:W-:Y:S01]  /*241f0*/  CS2R R66, SRZ ;  /* 0x0000000000427805 */ /* 0x000fe2000001ff00 */
[----:B------:R-:W-:Y:S01]  /*24200*/  ISETP.GE.AND P0, PT, R3, R30, PT ;  /* 0x0000001e0300720c */ /* 0x000fe20003f06270 */
[----:B------:R-:W-:Y:S01]  /*24210*/  CS2R R74, SRZ ;  /* 0x00000000004a7805 */ /* 0x000fe2000001ff00 */
[----:B------:R-:W-:Y:S01]  /*24220*/  CS2R R70, SRZ ;  /* 0x0000000000467805 */ /* 0x000fe2000001ff00 */
[----:B--2---:R-:W-:-:S10]  /*24230*/  IMAD.MOV.U32 R3, RZ, RZ, R14 ;  /* 0x000000ffff037224 */ /* 0x004fd400078e000e */
        /* <DEDUP_REMOVED lines=8> */
[----:B------:R-:W-:-:S04]  /*242c0*/  @P0 IADD3 R11, R32, 0x20, RZ ;  /* 0x00000020200b0810 */ /* 0x000fc80007ffe0ff */
[----:B------:R-:W-:Y:S02]  /*242d0*/  @P0 SHF.R.S32.HI R14, RZ, 0x1f, R11 ;  /* 0x0000001fff0e0819 */ /* 0x000fe4000001140b */
[----:B----4-:R-:W-:Y:S02]  /*242e0*/  @!P1 IMAD.WIDE R16, R32, 0x2, R12 ;  /* 0x0000000220109825 */ /* 0x010fe400078e020c */
[----:B------:R-:W-:-:S03]  /*242f0*/  @P0 LEA.HI R11, R14, R11, RZ, 0x2 ;  /* 0x0000000b0e0b0211 */ /* 0x000fc600078f10ff */
[----:B------:R2:W5:Y:S01]  /*24300*/  @!P1 LD.E.64 R66, [R16.64] ;  /* 0x0000000410429980 */ /* 0x000562000c101b00 */
[----:B------:R-:W-:-:S05]  /*24310*/  @P0 LOP3.LUT R11, R11, 0xfffffffc, RZ, 0xc0, !PT ;  /* 0xfffffffc0b0b0812 */ /* 0x000fca00078ec0ff */
[----:B------:R-:W-:-:S04]  /*24320*/  @P0 IMAD.WIDE R14, R11, 0x2, R12 ;  /* 0x000000020b0e0825 */ /* 0x000fc800078e020c */
[--C-:B-1----:R-:W-:Y:S01]  /*24330*/  @P0 IMAD.WIDE R12, R11, 0x2, R2.reuse ;  /* 0x000000020b0c0825 */ /* 0x102fe200078e0202 */
[----:B------:R2:W5:Y:S03]  /*24340*/  @P0 LD.E.64 R72, [R14.64] ;  /* 0x000000040e480980 */ /* 0x000566000c101b00 */
[----:B------:R-:W-:Y:S01]  /*24350*/  @!P1 IMAD.WIDE R2, R32, 0x2, R2 ;  /* 0x0000000220029825 */ /* 0x000fe200078e0202 */
[----:B------:R2:W5:Y:S04]  /*24360*/  @P0 LD.E.64 R74, [R12.64] ;  /* 0x000000040c4a0980 */ /* 0x000568000c101b00 */
[----:B------:R2:W5:Y:S02]  /*24370*/  @!P1 LD.E.64 R70, [R2.64] ;  /* 0x0000000402469980 */ /* 0x000564000c101b00 */
.L_x_1505:
[----:B------:R-:W-:Y:S05]  /*24380*/  BSYNC B0 ;  /* 0x0000000000007941 */ /* 0x000fea0003800000 */
.L_x_1504:
[----:B--2-45:R-:W-:Y:S01]  /*24390*/  IMAD.MOV.U32 R12, RZ, RZ, R72 ;  /* 0x000000ffff0c7224 */ /* 0x034fe200078e0048 */
[----:B------:R-:W-:Y:S01]  /*243a0*/  CS2R R82, SRZ ;  /* 0x0000000000527805 */ /* 0x000fe2000001ff00 */
        /* <DEDUP_REMOVED lines=17> */
.L_x_1594:
[----:B------:R-:W-:Y:S05]  /*244c0*/  BRA.DIV ~URZ, `(.L_x_1507) ;  /* 0x000094927f007947 */ /* 0x000fea000b800000 */
[----:B------:R4:W1:Y:S01]  /*244d0*/  SHFL.IDX PT, R12, R18, 0x5, 0x181f ;  /* 0x00b81f00120c7f89 */ /* 0x00086200000e0000 */
[----:B--2---:R-:W-:-:S03]  /*244e0*/  MOV R13, R11 ;  /* 0x0000000b000d7202 */ /* 0x004fc60000000f00 */
[----:B------:R4:W2:Y:S04]  /*244f0*/  SHFL.IDX PT, R14, R24, 0x5, 0x181f ;  /* 0x00b81f00180e7f89 */ /* 0x0008a800000e0000 */
[----:B------:R4:W3:Y:S02]  /*24500*/  SHFL.IDX PT, R2, R19, 0x5, 0x181f ;  /* 0x00b81f0013027f89 */ /* 0x0008e400000e0000 */
.L_x_1595:
[----:B------:R-:W-:Y:S01]  /*24510*/  IADD3 R3, R33, 0x50, RZ ;  /* 0x0000005021037810 */ /* 0x000fe20007ffe0ff */
[----:B------:R-:W-:Y:S01]  /*24520*/  BSSY B0, `(.L_x_1508) ;  /* 0x000001a000007945 */ /* 0x000fe20003800000 */
[----:B------:R-:W-:Y:S01]  /*24530*/  CS2R R76, SRZ ;  /* 0x00000000004c7805 */ /* 0x000fe2000001ff00 */
[----:B------:R-:W-:Y:S01]  /*24540*/  CS2R R80, SRZ ;  /* 0x0000000000507805 */ /* 0x000fe2000001ff00 */
[----:B------:R-:W-:Y:S01]  /*24550*/  ISETP.GE.AND P0, PT, R3, R30, PT ;  /* 0x0000001e0300720c */ /* 0x000fe20003f06270 */
[----:B------:R-:W-:Y:S01]  /*24560*/  CS2R R78, SRZ ;  /* 0x00000000004e7805 */ /* 0x000fe2000001ff00 */
[----:B--2---:R-:W-:-:S11]  /*24570*/  IMAD.MOV.U32 R3, RZ, RZ, R14 ;  /* 0x000000ffff037224 */ /* 0x004fd600078e000e */
        /* <DEDUP_REMOVED lines=10> */
[----:B-1----:R-:W-:Y:S02]  /*24620*/  @!P1 IMAD.WIDE R16, R32, 0x2, R12 ;  /* 0x0000000220109825 */ /* 0x002fe400078e020c */
[----:B------:R-:W-:-:S03]  /*24630*/  @P0 LEA.HI R11, R14, R11, RZ, 0x2 ;  /* 0x0000000b0e0b0211 */ /* 0x000fc600078f10ff */
[----:B------:R1:W5:Y:S01]  /*24640*/  @!P1 LD.E.64 R76, [R16.64] ;  /* 0x00000004104c9980 */ /* 0x000362000c101b00 */
[----:B------:R-:W-:-:S05]  /*24650*/  @P0 LOP3.LUT R11, R11, 0xfffffffc, RZ, 0xc0, !PT ;  /* 0xfffffffc0b0b0812 */ /* 0x000fca00078ec0ff */
[----:B------:R-:W-:-:S04]  /*24660*/  @P0 IMAD.WIDE R14, R11, 0x2, R12 ;  /* 0x000000020b0e0825 */ /* 0x000fc800078e020c */
[--C-:B---3--:R-:W-:Y:S01]  /*24670*/  @P0 IMAD.WIDE R12, R11, 0x2, R2.reuse ;  /* 0x000000020b0c0825 */ /* 0x108fe200078e0202 */
[----:B------:R1:W5:Y:S03]  /*24680*/  @P0 LD.E.64 R82, [R14.64] ;  /* 0x000000040e520980 */ /* 0x000366000c101b00 */
[----:B------:R-:W-:Y:S01]  /*24690*/  @!P1 IMAD.WIDE R2, R32, 0x2, R2 ;  /* 0x0000000220029825 */ /* 0x000fe200078e0202 */
[----:B------:R1:W5:Y:S04]  /*246a0*/  @P0 LD.E.64 R80, [R12.64] ;  /* 0x000000040c500980 */ /* 0x000368000c101b00 */
[----:B------:R1:W5:Y:S02]  /*246b0*/  @!P1 LD.E.64 R78, [R2.64] ;  /* 0x00000004024e9980 */ /* 0x000364000c101b00 */
.L_x_1509:
[----:B------:R-:W-:Y:S05]  /*246c0*/  BSYNC B0 ;  /* 0x0000000000007941 */ /* 0x000fea0003800000 */
.L_x_1508:
[----:B-1---5:R-:W-:Y:S02]  /*246d0*/  IMAD.MOV.U32 R12, RZ, RZ, R82 ;  /* 0x000000ffff0c7224 */ /* 0x022fe400078e0052 */
[----:B------:R-:W-:-:S02]  /*246e0*/  IMAD.MOV.U32 R11, RZ, RZ, R83 ;  /* 0x000000ffff0b7224 */ /* 0x000fc400078e0053 */
[----:B------:R-:W-:Y:S01]  /*246f0*/  IMAD.MOV.U32 R3, RZ, RZ, R76 ;  /* 0x000000ffff037224 */ /* 0x000fe200078e004c */
[----:B------:R-:W-:Y:S01]  /*24700*/  PRMT R120, R120, 0x5410, R12 ;  /* 0x0000541078787816 */ /* 0x000fe2000000000c */
[----:B---3--:R-:W-:Y:S01]  /*24710*/  IMAD.MOV.U32 R2, RZ, RZ, R77 ;  /* 0x000000ffff027224 */ /* 0x008fe200078e004d */
        /* <DEDUP_REMOVED lines=13> */
.L_x_1596:
[----:B------:R-:W-:Y:S01]  /*247f0*/  SHF.R.S32.HI R2, RZ, 0x1f, R35 ;  /* 0x0000001fff027819 */ /* 0x000fe20000011423 */
[----:B------:R-:W-:-:S03]  /*24800*/  IMAD.SHL.U32 R11, R38, 0x80, RZ ;  /* 0x00000080260b7824 */ /* 0x000fc600078e00ff */
[----:B------:R-:W-:-:S04]  /*24810*/  LEA.HI R2, R2, R35, RZ, 0x3 ;  /* 0x0000002302027211 */ /* 0x000fc800078f18ff */
[----:B------:R-:W-:Y:S01]  /*24820*/  LEA.HI.SX32 R11, R2, R11, 0x1d ;  /* 0x0000000b020b7211 */ /* 0x000fe200078feaff */
[----:B------:R-:W-:Y:S05]  /*24830*/  BRA.DIV ~URZ, `(.L_x_1511) ;  /* 0x000093627f007947 */ /* 0x000fea000b800000 */
[----:B------:R3:W1:Y:S04]  /*24840*/  SHFL.IDX PT, R12, R18, 0x6, 0x181f ;  /* 0x00d81f00120c7f89 */ /* 0x00066800000e0000 */
[----:B------:R3:W4:Y:S04]  /*24850*/  SHFL.IDX PT, R14, R24, 0x6, 0x181f ;  /* 0x00d81f00180e7f89 */ /* 0x00072800000e0000 */
[----:B------:R3:W2:Y:S02]  /*24860*/  SHFL.IDX PT, R2, R19, 0x6, 0x181f ;  /* 0x00d81f0013027f89 */ /* 0x0006a400000e0000 */
.L_x_1597:
[----:B------:R-:W-:Y:S01]  /*24870*/  IADD3 R11, R11, 0x60, RZ ;  /* 0x000000600b0b7810 */ /* 0x000fe20007ffe0ff */
[----:B------:R-:W-:Y:S01]  /*24880*/  BSSY B0, `(.L_x_1512) ;  /* 0x000001b000007945 */ /* 0x000fe20003800000 */
[----:B------:R-:W-:Y:S01]  /*24890*/  CS2R R88, SRZ ;  /* 0x0000000000587805 */ /* 0x000fe2000001ff00 */
[----:B------:R-:W-:Y:S01]  /*248a0*/  CS2R R84, SRZ ;  /* 0x0000000000547805 */ /* 0x000fe2000001ff00 */
[----:B------:R-:W-:Y:S01]  /*248b0*/  ISETP.GE.AND P0, PT, R11, R30, PT ;  /* 0x0000001e0b00720c */ /* 0x000fe20003f06270 */
[----:B------:R-:W-:Y:S01]  /*248c0*/  CS2R R90, SRZ ;  /* 0x00000000005a7805 */ /* 0x000fe2000001ff00 */
[----:B------:R-:W-:Y:S01]  /*248d0*/  CS2R R86, SRZ ;  /* 0x0000000000567805 */ /* 0x000fe2000001ff00 */
[----:B----4-:R-:W-:-:S10]  /*248e0*/  IMAD.MOV.U32 R3, RZ, RZ, R14 ;  /* 0x000000ffff037224 */ /* 0x010fd400078e000e */
        /* <DEDUP_REMOVED lines=10> */
[----:B-12---:R-:W-:Y:S02]  /*24990*/  @!P1 IMAD.WIDE R16, R32, 0x2, R12 ;  /* 0x0000000220109825 */ /* 0x006fe400078e020c */
[----:B------:R-:W-:-:S03]  /*249a0*/  @P0 LEA.HI R11, R14, R11, RZ, 0x2 ;  /* 0x0000000b0e0b0211 */ /* 0x000fc600078f10ff */
[----:B------:R1:W5:Y:S01]  /*249b0*/  @!P1 LD.E.64 R84, [R16.64] ;  /* 0x0000000410549980 */ /* 0x000362000c101b00 */
[----:B------:R-:W-:-:S05]  /*249c0*/  @P0 LOP3.LUT R11, R11, 0xfffffffc, RZ, 0xc0, !PT ;  /* 0xfffffffc0b0b0812 */ /* 0x000fca00078ec0ff */
[----:B------:R-:W-:-:S04]  /*249d0*/  @P0 IMAD.WIDE R14, R11, 0x2, R12 ;  /* 0x000000020b0e0825 */ /* 0x000fc800078e020c */
[--C-:B------:R-:W-:Y:S01]  /*249e0*/  @P0 IMAD.WIDE R12, R11, 0x2, R2.reuse ;  /* 0x000000020b0c0825 */ /* 0x100fe200078e0202 */
[----:B------:R1:W5:Y:S03]  /*249f0*/  @P0 LD.E.64 R88, [R14.64] ;  /* 0x000000040e580980 */ /* 0x000366000c101b00 */
[----:B------:R-:W-:Y:S01]  /*24a00*/  @!P1 IMAD.WIDE R2, R32, 0x2, R2 ;  /* 0x0000000220029825 */ /* 0x000fe200078e0202 */
[----:B------:R1:W5:Y:S04]  /*24a10*/  @P0 LD.E.64 R90, [R12.64] ;  /* 0x000000040c5a0980 */ /* 0x000368000c101b00 */
[----:B------:R1:W5:Y:S02]  /*24a20*/  @!P1 LD.E.64 R86, [R2.64] ;  /* 0x0000000402569980 */ /* 0x000364000c101b00 */
.L_x_1513:
[----:B------:R-:W-:Y:S05]  /*24a30*/  BSYNC B0 ;  /* 0x0000000000007941 */ /* 0x000fea0003800000 */
.L_x_1512:
[----:B-1---5:R-:W-:Y:S01]  /*24a40*/  IMAD.MOV.U32 R12, RZ, RZ, R88 ;  /* 0x000000ffff0c7224 */ /* 0x022fe200078e0058 */
[----:B------:R-:W-:Y:S01]  /*24a50*/  CS2R R98, SRZ ;  /* 0x0000000000627805 */ /* 0x000fe2000001ff00 */
[----:B------:R-:W-:-:S02]  /*24a60*/  IMAD.MOV.U32 R11, RZ, RZ, R89 ;  /* 0x000000ffff0b7224 */ /* 0x000fc400078e0059 */
[----:B------:R-:W-:Y:S01]  /*24a70*/  IMAD.MOV.U32 R3, RZ, RZ, R84 ;  /* 0x000000ffff037224 */ /* 0x000fe200078e0054 */
[----:B------:R-:W-:Y:S01]  /*24a80*/  PRMT R125, R125, 0x5410, R12 ;  /* 0x000054107d7d7816 */ /* 0x000fe2000000000c */
[----:B--2---:R-:W-:Y:S01]  /*24a90*/  IMAD.MOV.U32 R2, RZ, RZ, R85 ;  /* 0x000000ffff027224 */ /* 0x004fe200078e0055 */
        /* <DEDUP_REMOVED lines=13> */
.L_x_1598:
[----:B------:R-:W-:Y:S01]  /*24b70*/  SHF.R.S32.HI R2, RZ, 0x1f, R35 ;  /* 0x0000001fff027819 */ /* 0x000fe20000011423 */
[----:B------:R-:W-:-:S03]  /*24b80*/  IMAD.SHL.U32 R11, R38, 0x80, RZ ;  /* 0x00000080260b7824 */ /* 0x000fc600078e00ff */
[----:B------:R-:W-:-:S04]  /*24b90*/  LEA.HI R2, R2, R35, RZ, 0x3 ;  /* 0x0000002302027211 */ /* 0x000fc800078f18ff */
[----:B------:R-:W-:Y:S01]  /*24ba0*/  LEA.HI.SX32 R11, R2, R11, 0x1d ;  /* 0x0000000b020b7211 */ /* 0x000fe200078feaff */
[----:B------:R-:W-:Y:S05]  /*24bb0*/  BRA.DIV ~URZ, `(.L_x_1515) ;  /* 0x000092127f007947 */ /* 0x000fea000b800000 */
[----:B------:R4:W1:Y:S04]  /*24bc0*/  SHFL.IDX PT, R12, R18, 0x7, 0x181f ;  /* 0x00f81f00120c7f89 */ /* 0x00086800000e0000 */
[----:B------:R4:W3:Y:S04]  /*24bd0*/  SHFL.IDX PT, R14, R24, 0x7, 0x181f ;  /* 0x00f81f00180e7f89 */ /* 0x0008e800000e0000 */
[----:B------:R4:W2:Y:S02]  /*24be0*/  SHFL.IDX PT, R2, R19, 0x7, 0x181f ;  /* 0x00f81f0013027f89 */ /* 0x0008a400000e0000 */
.L_x_1599:
        /* <DEDUP_REMOVED lines=27> */
.L_x_1517:
[----:B------:R-:W-:Y:S05]  /*24da0*/  BSYNC B0 ;  /* 0x0000000000007941 */ /* 0x000fea0003800000 */
.L_x_1516:
[----:B-1----:R-:W-:Y:S01]  /*24db0*/  IADD3 R12, R100, -c[0x0][0x20], RZ ;  /* 0x80000800640c7a10 */ /* 0x002fe20007ffe0ff */
[----:B------:R-:W-:-:S04]  /*24dc0*/  DEPBAR.LE SB0, 0x1 ;  /* 0x000080400000791a */ /* 0x000fc80000000000 */
[----:B--2---:R1:W2:Y:S04]  /*24dd0*/  LDL.64 R2, [R12+0x20] ;  /* 0x000020000c027983 */ /* 0x0042a80000100a00 */
[----:B-1----:R-:W3:Y:S01]  /*24de0*/  LDL.64 R12, [R12+0x28] ;  /* 0x000028000c0c7983 */ /* 0x002ee20000100a00 */
[----:B------:R-:W-:Y:S03]  /*24df0*/  WARPSYNC 0xffffffff ;  /* 0xffffffff00007948 */ /* 0x000fe60003800000 */
[----:B------:R-:W-:Y:S06]  /*24e00*/  BAR.SYNC.DEFER_BLOCKING 0x0 ;  /* 0x0000000000007b1d */ /* 0x000fec0000010000 */
[----:B--2---:R1:W2:Y:S04]  /*24e10*/  LD.E R14, [R2.64] ;  /* 0x00000004020e7980 */ /* 0x0042a8000c101900 */
[----:B---34-:R3:W4:Y:S01]  /*24e20*/  LD.E.64 R22, [R12.64] ;  /* 0x000000040c167980 */ /* 0x018722000c101b00 */
[----:B------:R-:W-:Y:S01]  /*24e30*/  IMAD.SHL.U32 R11, R68, 0x40, RZ ;  /* 0x00000040440b7824 */ /* 0x000fe200078e00ff */
[----:B------:R-:W-:Y:S01]  /*24e40*/  BSSY B1, `(.L_x_1518) ;  /* 0x000007d000017945 */ /* 0x000fe20003800000 */
[----:B---3--:R-:W-:-:S04]  /*24e50*/  SHF.R.S32.HI R13, RZ, 0x1f, R35 ;  /* 0x0000001fff0d7819 */ /* 0x008fc80000011423 */
[CC--:B-1----:R-:W-:Y:S02]  /*24e60*/  LEA.HI R2, R13.reuse, R35.reuse, RZ, 0x3 ;  /* 0x000000230d027211 */ /* 0x0c2fe400078f18ff */
[----:B------:R-:W-:Y:S02]  /*24e70*/  LEA.HI R13, R13, R35, RZ, 0x6 ;  /* 0x000000230d0d7211 */ /* 0x000fe400078f30ff */
[----:B------:R-:W-:-:S03]  /*24e80*/  LOP3.LUT R2, R2, 0xfffffff8, RZ, 0xc0, !PT ;  /* 0xfffffff802027812 */ /* 0x000fc600078ec0ff */
[----:B------:R-:W-:Y:S02]  /*24e90*/  IMAD.SHL.U32 R13, R13, 0x8, RZ ;  /* 0x000000080d0d7824 */ /* 0x000fe400078e00ff */
[----:B------:R-:W-:Y:S01]  /*24ea0*/  IMAD.IADD R3, R35, 0x1, -R2 ;  /* 0x0000000123037824 */ /* 0x000fe200078e0a02 */
[----:B------:R-:W-:Y:S01]  /*24eb0*/  LOP3.LUT R2, R11, 0x1c0, RZ, 0xc0, !PT ;  /* 0x000001c00b027812 */ /* 0x000fe200078ec0ff */
[----:B-----5:R-:W-:Y:S02]  /*24ec0*/  IMAD.MOV.U32 R11, RZ, RZ, R98 ;  /* 0x000000ffff0b7224 */ /* 0x020fe400078e0062 */
[----:B------:R-:W-:-:S03]  /*24ed0*/  IMAD.SHL.U32 R3, R3, 0x8, RZ ;  /* 0x0000000803037824 */ /* 0x000fc600078e00ff */
[----:B------:R-:W-:Y:S01]  /*24ee0*/  PRMT R38, R38, 0x5410, R11 ;  /* 0x0000541026267816 */ /* 0x000fe2000000000b */
[----:B------:R-:W-:Y:S01]  /*24ef0*/  IMAD.MOV.U32 R11, RZ, RZ, R99 ;  /* 0x000000ffff0b7224 */ /* 0x000fe200078e0063 */
[----:B------:R-:W-:Y:S02]  /*24f00*/  LOP3.LUT R3, R2, 0x38, R3, 0xf8, !PT ;  /* 0x0000003802037812 */ /* 0x000fe400078ef803 */
[----:B------:R-:W-:Y:S02]  /*24f10*/  SHF.R.U32.HI R2, RZ, 0x3, R2 ;  /* 0x00000003ff027819 */ /* 0x000fe40000011602 */
[----:B------:R-:W-:Y:S01]  /*24f20*/  PRMT R100, R100, 0x5410, R11 ;  /* 0x0000541064647816 */ /* 0x000fe2000000000b */
[----:B------:R-:W-:Y:S01]  /*24f30*/  IMAD.MOV.U32 R11, RZ, RZ, R97 ;  /* 0x000000ffff0b7224 */ /* 0x000fe200078e0061 */
[----:B------:R-:W-:Y:S01]  /*24f40*/  LOP3.LUT R12, R3, R2, RZ, 0x3c, !PT ;  /* 0x00000002030c7212 */ /* 0x000fe200078e3cff */
[----:B------:R-:W-:Y:S02]  /*24f50*/  IMAD.MOV.U32 R3, RZ, RZ, R92 ;  /* 0x000000ffff037224 */ /* 0x000fe400078e005c */
[----:B------:R-:W-:Y:S01]  /*24f60*/  IMAD.MOV.U32 R2, RZ, RZ, R93 ;  /* 0x000000ffff027224 */ /* 0x000fe200078e005d */
[----:B------:R-:W-:Y:S01]  /*24f70*/  LOP3.LUT R13, R12, 0xfffffe00, R13, 0xf8, !PT ;  /* 0xfffffe000c0d7812 */ /* 0x000fe200078ef80d */
        /* <DEDUP_REMOVED lines=9> */
[----:B--2---:R-:W-:-:S05]  /*25010*/  IMAD R14, R14, -0x80, R30 ;  /* 0xffffff800e0e7824 */ /* 0x004fca00078e021e */
[----:B------:R-:W-:-:S04]  /*25020*/  IMNMX R30, R14, 0x80, PT ;  /* 0x000000800e1e7817 */ /* 0x000fc80003800200 */
[----:B------:R-:W-:Y:S01]  /*25030*/  ISETP.GE.AND P0, PT, R68, R30, PT ;  /* 0x0000001e4400720c */ /* 0x000fe20003f06270 */
[----:B----4-:R-:W-:-:S12]  /*25040*/  IMAD.WIDE.U32 R22, R13, 0x2, R22 ;  /* 0x000000020d167825 */ /* 0x010fd800078e0016 */
[----:B------:R-:W-:Y:S05]  /*25050*/  @P0 BRA `(.L_x_1519) ;  /* 0x000005b000000947 */ /* 0x000fea0003800000 */
[----:B------:R-:W-:Y:S01]  /*25060*/  ISETP.GE.AND P0, PT, R32, R39, PT ;  /* 0x000000272000720c */ /* 0x000fe20003f06270 */
[----:B------:R-:W-:-:S12]  /*25070*/  BSSY B0, `(.L_x_1520) ;  /* 0x000002c000007945 */ /* 0x000fd80003800000 */
[----:B------:R-:W-:Y:S05]  /*25080*/  @P0 BRA `(.L_x_1521) ;  /* 0x000002a000000947 */ /* 0x000fea0003800000 */
[----:B------:R-:W2:Y:S01]  /*25090*/  LD.E.128 R12, [R22.64] ;  /* 0x00000004160c7980 */ /* 0x000ea2000c101d00 */
[----:B------:R-:W-:Y:S01]  /*250a0*/  SHF.R.U32.HI R20, RZ, 0x10, R29 ;  /* 0x00000010ff147819 */ /* 0x000fe2000001161d */
[--C-:B------:R-:W-:Y:S01]  /*250b0*/  HADD2.F32 R16, -RZ, R25.reuse.H1_H1 ;  /* 0x30000019ff107230 */ /* 0x100fe20000004100 */
[--C-:B------:R-:W-:Y:S01]  /*250c0*/  SHF.R.U32.HI R11, RZ, 0x10, R27.reuse ;  /* 0x00000010ff0b7819 */ /* 0x100fe2000001161b */
[----:B------:R-:W-:Y:S01]  /*250d0*/  HADD2.F32 R19, -RZ, R25.H0_H0 ;  /* 0x20000019ff137230 */ /* 0x000fe20000004100 */
[----:B------:R-:W-:Y:S01]  /*250e0*/  SHF.R.U64 R21, R26, 0x10, R27 ;  /* 0x000000101a157819 */ /* 0x000fe2000000121b */
[----:B------:R-:W-:Y:S01]  /*250f0*/  HADD2.F32 R27, -RZ, R20.H0_H0 ;  /* 0x20000014ff1b7230 */ /* 0x000fe20000004100 */
[----:B------:R-:W-:Y:S01]  /*25100*/  SHF.R.U64 R24, R28, 0x10, R29 ;  /* 0x000000101c187819 */ /* 0x000fe2000000121d */
[----:B------:R-:W-:Y:S02]  /*25110*/  HADD2.F32 R26, -RZ, R11.H0_H0 ;  /* 0x2000000bff1a7230 */ /* 0x000fe40000004100 */
[----:B------:R-:W-:-:S02]  /*25120*/  HADD2.F32 R21, -RZ, R21.H0_H0 ;  /* 0x20000015ff157230 */ /* 0x000fc40000004100 */
[----:B------:R-:W-:Y:S02]  /*25130*/  HADD2.F32 R24, -RZ, R24.H0_H0 ;  /* 0x20000018ff187230 */ /* 0x000fe40000004100 */
[--C-:B--2---:R-:W-:Y:S02]  /*25140*/  HADD2.F32 R2, -RZ, R15.reuse.H1_H1 ;  /* 0x3000000fff027230 */ /* 0x104fe40000004100 */
[----:B------:R-:W-:Y:S02]  /*25150*/  HADD2.F32 R17, -RZ, R15.H0_H0 ;  /* 0x2000000fff117230 */ /* 0x000fe40000004100 */
[--C-:B------:R-:W-:Y:S01]  /*25160*/  HADD2.F32 R3, -RZ, R12.reuse.H1_H1 ;  /* 0x3000000cff037230 */ /* 0x100fe20000004100 */
[CC--:B------:R-:W-:Y:S01]  /*25170*/  FMUL.FTZ R20, R2.reuse, R27.reuse ;  /* 0x0000001b02147220 */ /* 0x0c0fe20000410000 */
[----:B------:R-:W-:Y:S01]  /*25180*/  HADD2.F32 R18, -RZ, R12.H0_H0 ;  /* 0x2000000cff127230 */ /* 0x000fe20000004100 */
[-C--:B------:R-:W-:Y:S01]  /*25190*/  FMUL.FTZ R2, R2, R26.reuse ;  /* 0x0000001a02027220 */ /* 0x080fe20000410000 */
[--C-:B------:R-:W-:Y:S01]  /*251a0*/  HADD2.F32 R15, -RZ, R14.reuse.H0_H0 ;  /* 0x2000000eff0f7230 */ /* 0x100fe20000004100 */
[C---:B------:R-:W-:Y:S01]  /*251b0*/  FFMA.FTZ R26, R17.reuse, R26, -R20 ;  /* 0x0000001a111a7223 */ /* 0x040fe20000010814 */
[--C-:B------:R-:W-:Y:S01]  /*251c0*/  HADD2.F32 R12, -RZ, R13.reuse.H0_H0 ;  /* 0x2000000dff0c7230 */ /* 0x100fe20000004100 */
[----:B------:R-:W-:Y:S01]  /*251d0*/  FFMA.FTZ R20, R17, R27, R2 ;  /* 0x0000001b11147223 */ /* 0x000fe20000010002 */
[----:B------:R-:W-:Y:S01]  /*251e0*/  HADD2.F32 R11, -RZ, R13.H1_H1 ;  /* 0x3000000dff0b7230 */ /* 0x000fe20000004100 */
[CC--:B------:R-:W-:Y:S01]  /*251f0*/  FMUL.FTZ R25, R3.reuse, R19.reuse ;  /* 0x0000001303197220 */ /* 0x0c0fe20000410000 */
[----:B------:R-:W-:Y:S01]  /*25200*/  HADD2.F32 R14, -RZ, R14.H1_H1 ;  /* 0x3000000eff0e7230 */ /* 0x000fe20000004100 */
[-C--:B------:R-:W-:Y:S01]  /*25210*/  FMUL.FTZ R13, R3, R16.reuse ;  /* 0x00000010030d7220 */ /* 0x080fe20000410000 */
[--C-:B------:R-:W-:Y:S01]  /*25220*/  HADD2.F32 R2, -RZ, R34.reuse.H0_H0 ;  /* 0x20000022ff027230 */ /* 0x100fe20000004100 */
[C---:B------:R-:W-:Y:S01]  /*25230*/  FFMA.FTZ R25, R18.reuse, R16, -R25 ;  /* 0x0000001012197223 */ /* 0x040fe20000010819 */
[----:B------:R-:W-:Y:S01]  /*25240*/  HADD2.F32 R3, -RZ, R34.H1_H1 ;  /* 0x30000022ff037230 */ /* 0x000fe20000004100 */
[----:B------:R-:W-:-:S02]  /*25250*/  FFMA.FTZ R18, R18, R19, R13 ;  /* 0x0000001312127223 */ /* 0x000fc4000001000d */
[C---:B------:R-:W-:Y:S02]  /*25260*/  FMUL.FTZ R17, R14.reuse, R2 ;  /* 0x000000020e117220 */ /* 0x040fe40000410000 */
[----:B------:R-:W-:Y:S02]  /*25270*/  FMUL.FTZ R14, R14, R3 ;  /* 0x000000030e0e7220 */ /* 0x000fe40000410000 */
[C---:B------:R-:W-:Y:S02]  /*25280*/  FMUL.FTZ R16, R11.reuse, R24 ;  /* 0x000000180b107220 */ /* 0x040fe40000410000 */
[----:B------:R-:W-:Y:S02]  /*25290*/  FMUL.FTZ R13, R11, R21 ;  /* 0x000000150b0d7220 */ /* 0x000fe40000410000 */
[C---:B------:R-:W-:Y:S02]  /*252a0*/  FFMA.FTZ R14, R15.reuse, R2, R14 ;  /* 0x000000020f0e7223 */ /* 0x040fe4000001000e */
[----:B------:R-:W-:Y:S01]  /*252b0*/  FFMA.FTZ R3, R15, R3, -R17 ;  /* 0x000000030f037223 */ /* 0x000fe20000010811 */
[----:B------:R-:W-:Y:S01]  /*252c0*/  F2FP.PACK_AB R15, R20, R26 ;  /* 0x0000001a140f723e */ /* 0x000fe200000000ff */
[----:B------:R-:W-:-:S02]  /*252d0*/  FFMA.FTZ R2, R12, R21, -R16 ;  /* 0x000000150c027223 */ /* 0x000fc40000010810 */
[----:B------:R-:W-:Y:S01]  /*252e0*/  FFMA.FTZ R13, R12, R24, R13 ;  /* 0x000000180c0d7223 */ /* 0x000fe2000001000d */
[----:B------:R-:W-:Y:S02]  /*252f0*/  F2FP.PACK_AB R14, R14, R3 ;  /* 0x000000030e0e723e */ /* 0x000fe400000000ff */
[----:B------:R-:W-:Y:S02]  /*25300*/  F2FP.PACK_AB R12, R18, R25 ;  /* 0x00000019120c723e */ /* 0x000fe400000000ff */
[----:B------:R-:W-:-:S05]  /*25310*/  F2FP.PACK_AB R13, R13, R2 ;  /* 0x000000020d0d723e */ /* 0x000fca00000000ff */
[----:B------:R1:W-:Y:S02]  /*25320*/  ST.E.128 [R22.64], R12 ;  /* 0x0000000c16007985 */ /* 0x0003e4000c101d04 */
.L_x_1521:
[----:B------:R-:W-:Y:S05]  /*25330*/  BSYNC B0 ;  /* 0x0000000000007941 */ /* 0x000fea0003800000 */
.L_x_1520:
[----:B------:R-:W-:-:S04]  /*25340*/  IADD3 R2, R32, 0x20, RZ ;  /* 0x0000002020027810 */ /* 0x000fc80007ffe0ff */
[----:B------:R-:W-:-:S13]  /*25350*/  ISETP.GE.AND P0, PT, R2, R39, PT ;  /* 0x000000270200720c */ /* 0x000fda0003f06270 */
[----:B------:R-:W-:Y:S05]  /*25360*/  @P0 BRA `(.L_x_1519) ;  /* 0x000002a000000947 */ /* 0x000fea0003800000 */
[----:B-1----:R-:W2:Y:S01]  /*25370*/  LD.E.128 R12, [R22.64+0x4000] ;  /* 0x00400004160c7980 */ /* 0x002ea2000c101d00 */
        /* <DEDUP_REMOVED lines=24> */
[----:B------:R-:W-:Y:S01]  /*25500*/  HADD2.F32 R2, -RZ, R101.H1_H1 ;  /* 0x30000065ff027230 */ /* 0x000fe20000004100 */
        /* <DEDUP_REMOVED lines=15> */
[----:B------:R1:W-:Y:S02]  /*25600*/  ST.E.128 [R22.64+0x4000], R12 ;  /* 0x0040000c16007985 */ /* 0x0003e4000c101d04 */
.L_x_1519:
[----:B------:R-:W-:Y:S05]  /*25610*/  BSYNC B1 ;  /* 0x0000000000017941 */ /* 0x000fea0003800000 */
.L_x_1518:
[----:B------:R-:W-:Y:S01]  /*25620*/  IADD3 R2, R68, 0x10, RZ ;  /* 0x0000001044027810 */ /* 0x000fe20007ffe0ff */
[----:B------:R-:W-:Y:S03]  /*25630*/  BSSY B1, `(.L_x_1522) ;  /* 0x000005e000017945 */ /* 0x000fe60003800000 */
[----:B------:R-:W-:-:S13]  /*25640*/  ISETP.GE.AND P0, PT, R2, R30, PT ;  /* 0x0000001e0200720c */ /* 0x000fda0003f06270 */
[----:B------:R-:W-:Y:S05]  /*25650*/  @P0 BRA `(.L_x_1523) ;  /* 0x000005b000000947 */ /* 0x000fea0003800000 */
[----:B------:R-:W-:Y:S01]  /*25660*/  ISETP.GE.AND P0, PT, R32, R39, PT ;  /* 0x000000272000720c */ /* 0x000fe20003f06270 */
[----:B------:R-:W-:-:S12]  /*25670*/  BSSY B0, `(.L_x_1524) ;  /* 0x000002c000007945 */ /* 0x000fd80003800000 */
[----:B------:R-:W-:Y:S05]  /*25680*/  @P0 BRA `(.L_x_1525) ;  /* 0x000002a000000947 */ /* 0x000fea0003800000 */
[----:B-1----:R-:W2:Y:S01]  /*25690*/  LD.E.128 R12, [R22.64+0x800] ;  /* 0x00080004160c7980 */ /* 0x002ea2000c101d00 */
[----:B------:R-:W-:Y:S01]  /*256a0*/  SHF.R.U32.HI R20, RZ, 0x10, R45 ;  /* 0x00000010ff147819 */ /* 0x000fe2000001162d */
[----:B------:R-:W-:Y:S01]  /*256b0*/  HADD2.F32 R16, -RZ, R102.H0_H0 ;  /* 0x20000066ff107230 */ /* 0x000fe20000004100 */
        /* <DEDUP_REMOVED lines=39> */
.L_x_1525:
[----:B------:R-:W-:Y:S05]  /*25930*/  BSYNC B0 ;  /* 0x0000000000007941 */ /* 0x000fea0003800000 */
.L_x_1524:
        /* <DEDUP_REMOVED lines=45> */
.L_x_1523:
[----:B------:R-:W-:Y:S05]  /*25c10*/  BSYNC B1 ;  /* 0x0000000000017941 */ /* 0x000fea0003800000 */
.L_x_1522:
        /* <DEDUP_REMOVED lines=49> */
.L_x_1529:
[----:B------:R-:W-:Y:S05]  /*25f30*/  BSYNC B0 ;  /* 0x0000000000007941 */ /* 0x000fea0003800000 */
.L_x_1528:
        /* <DEDUP_REMOVED lines=45> */
.L_x_1527:
[----:B------:R-:W-:Y:S05]  /*26210*/  BSYNC B1 ;  /* 0x0000000000017941 */ /* 0x000fea0003800000 */
.L_x_1526:
        /* <DEDUP_REMOVED lines=49> */
.L_x_1533:
[----:B------:R-:W-:Y:S05]  /*26530*/  BSYNC B0 ;  /* 0x0000000000007941 */ /* 0x000fea0003800000 */
.L_x_1532:
        /* <DEDUP_REMOVED lines=45> */
.L_x_1531:
[----:B------:R-:W-:Y:S05]  /*26810*/  BSYNC B1 ;  /* 0x0000000000017941 */ /* 0x000fea0003800000 */
.L_x_1530:
        /* <DEDUP_REMOVED lines=49> */
.L_x_1537:
[----:B------:R-:W-:Y:S05]  /*26b30*/  BSYNC B0 ;  /* 0x0000000000007941 */ /* 0x000fea0003800000 */
.L_x_1536:
        /* <DEDUP_REMOVED lines=45> */
.L_x_1535:
[----:B------:R-:W-:Y:S05]  /*26e10*/  BSYNC B1 ;  /* 0x0000000000017941 */ /* 0x000fea0003800000 */
.L_x_1534:
        /* <DEDUP_REMOVED lines=49> */
.L_x_1541:
[----:B------:R-:W-:Y:S05]  /*27130*/  BSYNC B0 ;  /* 0x0000000000007941 */ /* 0x000fea0003800000 */
.L_x_1540:
        /* <DEDUP_REMOVED lines=45> */
.L_x_1539:
[----:B------:R-:W-:Y:S05]  /*27410*/  BSYNC B1 ;  /* 0x0000000000017941 */ /* 0x000fea0003800000 */
.L_x_1538:
        /* <DEDUP_REMOVED lines=49> */
.L_x_1545:
[----:B------:R-:W-:Y:S05]  /*27730*/  BSYNC B0 ;  /* 0x0000000000007941 */ /* 0x000fea0003800000 */
.L_x_1544:
        /* <DEDUP_REMOVED lines=45> */
.L_x_1543:
[----:B------:R-:W-:Y:S05]  /*27a10*/  BSYNC B1 ;  /* 0x0000000000017941 */ /* 0x000fea0003800000 */
.L_x_1542:
[----:B------:R-:W-:Y:S01]  /*27a20*/  IADD3 R2, R68, 0x70, RZ ;  /* 0x0000007044027810 */ /* 0x000fe20007ffe0ff */
[----:B------:R-:W-:-:S03]  /*27a30*/  IMAD.MOV.U32 R3, RZ, RZ, 0x0 ;  /* 0x00000000ff037424 */ /* 0x000fc600078e00ff */
[----:B------:R-:W-:Y:S01]  /*27a40*/  ISETP.GE.AND P0, PT, R2, R30, PT ;  /* 0x0000001e0200720c */ /* 0x000fe20003f06270 */
[----:B------:R-:W-:-:S12]  /*27a50*/  IMAD.MOV.U32 R2, RZ, RZ, R144 ;  /* 0x000000ffff027224 */ /* 0x000fd800078e0090 */
[----:B------:R-:W-:Y:S05]  /*27a60*/  @P0 RET.REL.NODEC R2 `(_ZN7cutlass13device_kernelIN5flash19enable_sm80_to_sm89INS1_16FlashAttnFwdSm80INS1_25CollectiveMainloopFwdSm80ILi4ELi1ELb0EN4cute5tupleIJNS5_1CILi128EEENS7_ILi48EEES8_EEELi128ENS_6half_tEfNS_4arch4Sm80ELb0ELb1ELb1ELb1ELb1ELb1ELb1ELb0EEENS1_21CollectiveEpilogueFwdINS6_IJS8_S8_S9_EEENS6_IJNS7_ILi1EEESH_SH_EEESB_SD_Li128ELb1ELb1ELb0ELb0EEENS1_19SingleTileSchedulerILb1ELb0ELb1ELi128EEEEEEEEEvNT_6ParamsE) ;  /* 0xfffd859002000950 */ /* 0x000fea0003c3ffff */
        /* <DEDUP_REMOVED lines=45> */
.L_x_1547:
[----:B------:R-:W-:Y:S05]  /*27d40*/  BSYNC B0 ;  /* 0x0000000000007941 */ /* 0x000fea0003800000 */
.L_x_1546:
[----:B------:R-:W-:Y:S01]  /*27d50*/  IADD3 R2, R32, 0x20, RZ ;  /* 0x0000002020027810 */ /* 0x000fe20007ffe0ff */
[----:B------:R-:W-:-:S03]  /*27d60*/  IMAD.MOV.U32 R3, RZ, RZ, 0x0 ;  /* 0x00000000ff037424 */ /* 0x000fc600078e00ff */
[----:B------:R-:W-:Y:S01]  /*27d70*/  ISETP.GE.AND P0, PT, R2, R39, PT ;  /* 0x000000270200720c */ /* 0x000fe20003f06270 */
[----:B------:R-:W-:-:S12]  /*27d80*/  IMAD.MOV.U32 R2, RZ, RZ, R144 ;  /* 0x000000ffff027224 */ /* 0x000fd800078e0090 */
[----:B------:R-:W-:Y:S05]  /*27d90*/  @P0 RET.REL.NODEC R2 `(_ZN7cutlass13device_kernelIN5flash19enable_sm80_to_sm89INS1_16FlashAttnFwdSm80INS1_25CollectiveMainloopFwdSm80ILi4ELi1ELb0EN4cute5tupleIJNS5_1CILi128EEENS7_ILi48EEES8_EEELi128ENS_6half_tEfNS_4arch4Sm80ELb0ELb1ELb1ELb1ELb1ELb1ELb1ELb0EEENS1_21CollectiveEpilogueFwdINS6_IJS8_S8_S9_EEENS6_IJNS7_ILi1EEESH_SH_EEESB_SD_Li128ELb1ELb1ELb0ELb0EEENS1_19SingleTileSchedulerILb1ELb0ELb1ELi128EEEEEEEEEvNT_6ParamsE) ;  /* 0xfffd826002000950 */ /* 0x000fea0003c3ffff */
        /* <DEDUP_REMOVED lines=40> */
[----:B------:R-:W-:Y:S02]  /*28020*/  F2FP.PACK_AB R13, R13, R2 ;  /* 0x000000020d0d723e */ /* 0x000fe400000000ff */
[----:B------:R-:W-:Y:S02]  /*28030*/  MOV R2, R144 ;  /* 0x0000009000027202 */ /* 0x000fe40000000f00 */
[----:B------:R-:W-:Y:S01]  /*28040*/  MOV R3, 0x0 ;  /* 0x0000000000037802 */ /* 0x000fe20000000f00 */
[----:B------:R1:W-:Y:S03]  /*28050*/  ST.E.128 [R22.64+0x7800], R12 ;  /* 0x0078000c16007985 */ /* 0x0003e6000c101d04 */
[----:B------:R-:W-:Y:S05]  /*28060*/  RET.REL.NODEC R2 `(_ZN7cutlass13device_kernelIN5flash19enable_sm80_to_sm89INS1_16FlashAttnFwdSm80INS1_25CollectiveMainloopFwdSm80ILi4ELi1ELb0EN4cute5tupleIJNS5_1CILi128EEENS7_ILi48EEES8_EEELi128ENS_6half_tEfNS_4arch4Sm80ELb0ELb1ELb1ELb1ELb1ELb1ELb1ELb0EEENS1_21CollectiveEpilogueFwdINS6_IJS8_S8_S9_EEENS6_IJNS7_ILi1EEESH_SH_EEESB_SD_Li128ELb1ELb1ELb0ELb0EEENS1_19SingleTileSchedulerILb1ELb0ELb1ELi128EEEEEEEEEvNT_6ParamsE) ;  /* 0xfffd7f9002007950 */ /* 0x000fea0003c3ffff */
.L_x_1485:
[----:B-----5:R-:W-:Y:S01]  /*28070*/  ISETP.NE.AND P0, PT, R30, 0x1, PT ;  /* 0x000000011e00780c */ /* 0x020fe20003f05270 */
[----:B------:R-:W-:Y:S01]  /*28080*/  BSSY B0, `(.L_x_1548) ;  /* 0x0000007000007945 */ /* 0x000fe20003800000 */
[----:B------:R-:W-:-:S11]  /*28090*/  SHF.L.U32 R69, R36, 0x3, RZ ;  /* 0x0000000324457819 */ /* 0x000fd600000006ff */
[----:B------:R-:W-:Y:S05]  /*280a0*/  @!P0 BRA `(.L_x_1549) ;  /* 0x0000004000008947 */ /* 0x000fea0003800000 */
[----:B------:R1:W2:Y:S04]  /*280b0*/  LD.E R3, [R12.64+0x168] ;  /* 0x000168040c037980 */ /* 0x0002a8000c101900 */
[----:B-1----:R-:W3:Y:S01]  /*280c0*/  LD.E R12, [R12.64+0x16c] ;  /* 0x00016c040c0c7980 */ /* 0x002ee2000c101900 */
[----:B--2---:R-:W-:-:S05]  /*280d0*/  IMAD.HI.U32 R2, R2, R3, RZ ;  /* 0x0000000302027227 */ /* 0x004fca00078e00ff */
[----:B---3--:R-:W-:Y:S02]  /*280e0*/  SHF.R.U32.HI R2, RZ, R12, R2 ;  /* 0x0000000cff027219 */ /* 0x008fe40000011602 */
.L_x_1549:
[----:B------:R-:W-:Y:S05]  /*280f0*/  BSYNC B0 ;  /* 0x0000000000007941 */ /* 0x000fea0003800000 */
.L_x_1548:
[----:B------:R-:W-:Y:S01]  /*28100*/  MOV R12, R28 ;  /* 0x0000001c000c7202 */ /* 0x000fe20000000f00 */
[-C--:B------:R-:W-:Y:S01]  /*28110*/  IMAD R17, R17, R2.reuse, RZ ;  /* 0x0000000211117224 */ /* 0x080fe200078e02ff */
[----:B------:R-:W-:Y:S01]  /*28120*/  MOV R13, R21 ;  /* 0x00000015000d7202 */ /* 0x000fe20000000f00 */
[----:B------:R-:W-:Y:S01]  /*28130*/  IMAD.MOV.U32 R18, RZ, RZ, R22 ;  /* 0x000000ffff127224 */ /* 0x000fe200078e0016 */
[----:B------:R-:W-:Y:S01]  /*28140*/  SHF.R.S32.HI R11, RZ, 0x1f, R2 ;  /* 0x0000001fff0b7819 */ /* 0x000fe20000011402 */
[-C--:B------:R-:W-:Y:S02]  /*28150*/  IMAD R15, R15, R2.reuse, RZ ;  /* 0x000000020f0f7224 */ /* 0x080fe400078e02ff */
[----:B------:R-:W-:-:S04]  /*28160*/  IMAD.WIDE.U32 R12, R16, R2, R12 ;  /* 0x00000002100c7225 */ /* 0x000fc800078e000c */
[-C--:B------:R-:W-:Y:S02]  /*28170*/  IMAD R16, R16, R11.reuse, R17 ;  /* 0x0000000b10107224 */ /* 0x080fe400078e0211 */
[----:B------:R-:W-:Y:S01]  /*28180*/  IMAD.WIDE.U32 R2, R14, R2, R18 ;  /* 0x000000020e027225 */ /* 0x000fe200078e0012 */
[----:B------:R-:W-:Y:S02]  /*28190*/  LEA R18, P1, R12, R26, 0x1 ;  /* 0x0000001a0c127211 */ /* 0x000fe400078208ff */
[----:B------:R-:W-:Y:S01]  /*281a0*/  IADD3 R13, R13, R16, RZ ;  /* 0x000000100d0d7210 */ /* 0x000fe20007ffe0ff */
[----:B------:R-:W-:Y:S01]  /*281b0*/  IMAD R11, R14, R11, R15 ;  /* 0x0000000b0e0b7224 */ /* 0x000fe200078e020f */
[----:B------:R-:W-:Y:S02]  /*281c0*/  LEA R19, P0, R2, R24, 0x1 ;  /* 0x0000001802137211 */ /* 0x000fe400078008ff */
[----:B------:R-:W-:Y:S01]  /*281d0*/  LEA.HI.X R17, R12, R27, R13, 0x1, P1 ;  /* 0x0000001b0c117211 */ /* 0x000fe200008f0c0d */
[----:B------:R-:W-:-:S05]  /*281e0*/  IMAD.IADD R3, R3, 0x1, R11 ;  /* 0x0000000103037824 */ /* 0x000fca00078e020b */
[----:B------:R-:W-:Y:S01]  /*281f0*/  LEA.HI.X R16, R2, R25, R3, 0x1, P0 ;  /* 0x0000001902107211 */ /* 0x000fe200000f0c03 */
[----:B------:R-:W-:Y:S05]  /*28200*/  BRA.DIV ~URZ, `(.L_x_1550) ;  /* 0x00005d627f007947 */ /* 0x000fea000b800000 */
[----:B------:R1:W2:Y:S02]  /*28210*/  SHFL.IDX PT, R11, R17, RZ, 0x181f ;  /* 0x00181fff110b7589 */ /* 0x0002a400000e0000 */
.L_x_1600:
[----:B------:R-:W-:Y:S05]  /*28220*/  BRA.DIV ~URZ, `(.L_x_1551) ;  /* 0x00005dc27f007947 */ /* 0x000fea000b800000 */
[----:B------:R3:W4:Y:S01]  /*28230*/  SHFL.IDX PT, R12, R18, RZ, 0x181f ;  /* 0x00181fff120c7589 */ /* 0x00072200000e0000 */
[----:B--2---:R-:W-:-:S03]  /*28240*/  MOV R13, R11 ;  /* 0x0000000b000d7202 */ /* 0x004fc60000000f00 */
[----:B------:R3:W2:Y:S04]  /*28250*/  SHFL.IDX PT, R15, R16, RZ, 0x181f ;  /* 0x00181fff100f7589 */ /* 0x0006a800000e0000 */
[----:B------:R3:W1:Y:S02]  /*28260*/  SHFL.IDX PT, R14, R19, RZ, 0x181f ;  /* 0x00181fff130e7589 */ /* 0x00066400000e0000 */
.L_x_1601:
[----:B------:R-:W-:Y:S01]  /*28270*/  IMAD R20, R34, R30, RZ ;  /* 0x0000001e22147224 */ /* 0x000fe200078e02ff */
[----:B------:R-:W-:Y:S01]  /*28280*/  ISETP.GE.AND P0, PT, R69, R39, PT ;  /* 0x000000274500720c */ /* 0x000fe20003f06270 */
[----:B------:R-:W-:Y:S01]  /*28290*/  CS2R R30, SRZ ;  /* 0x00000000001e7805 */ /* 0x000fe2000001ff00 */
[----:B------:R-:W-:Y:S01]  /*282a0*/  SHF.R.S32.HI R21, RZ, 0x1f, R69 ;  /* 0x0000001fff157819 */ /* 0x000fe20000011445 */
[----:B------:R-:W-:Y:S01]  /*282b0*/  CS2R R28, SRZ ;  /* 0x00000000001c7805 */ /* 0x000fe2000001ff00 */
[----:B------:R-:W-:-:S13]  /*282c0*/  ISETP.GE.OR P0, PT, R33, R20, P0 ;  /* 0x000000142100720c */ /* 0x000fda0000706670 */
[C---:B------:R-:W-:Y:S01]  /*282d0*/  @!P0 IMAD.SHL.U32 R2, R69.reuse, 0x2, RZ ;  /* 0x0000000245028824 */ /* 0x040fe200078e00ff */
[----:B------:R-:W-:-:S04]  /*282e0*/  @!P0 SHF.L.U64.HI R3, R69, 0x1, R21 ;  /* 0x0000000145038819 */ /* 0x000fc80000010215 */
[----:B----4-:R-:W-:-:S05]  /*282f0*/  @!P0 IADD3 R12, P1, R12, R2, RZ ;  /* 0x000000020c0c8210 */ /* 0x010fca0007f3e0ff */
[--C-:B------:R-:W-:Y:S01]  /*28300*/  @!P0 IMAD.X R13, R13, 0x1, R3.reuse, P1 ;  /* 0x000000010d0d8824 */ /* 0x100fe200008e0603 */
[----:B-1----:R-:W-:Y:S01]  /*28310*/  @!P0 IADD3 R2, P1, R14, R2, RZ ;  /* 0x000000020e028210 */ /* 0x002fe20007f3e0ff */
[----:B------:R-:W-:Y:S01]  /*28320*/  CS2R R26, SRZ ;  /* 0x00000000001a7805 */ /* 0x000fe2000001ff00 */
[----:B------:R-:W-:Y:S02]  /*28330*/  CS2R R24, SRZ ;  /* 0x0000000000187805 */ /* 0x000fe4000001ff00 */
[----:B------:R-:W4:Y:S01]  /*28340*/  @!P0 LD.E.128 R28, [R12.64] ;  /* 0x000000040c1c8980 */ /* 0x000f22000c101d00 */
[----:B--2---:R-:W-:-:S05]  /*28350*/  @!P0 IMAD.X R3, R15, 0x1, R3, P1 ;  /* 0x000000010f038824 */ /* 0x004fca00008e0603 */
[----:B------:R1:W2:Y:S01]  /*28360*/  @!P0 LD.E.128 R24, [R2.64] ;  /* 0x0000000402188980 */ /* 0x0002a2000c101d00 */
[----:B------:R-:W-:Y:S01]  /*28370*/  CS2R R46, SRZ ;  /* 0x00000000002e7805 */ /* 0x000fe2000001ff00 */
[----:B----4-:R-:W-:Y:S02]  /*28380*/  IMAD.MOV.U32 R12, RZ, RZ, R30 ;  /* 0x000000ffff0c7224 */ /* 0x010fe400078e001e */
[----:B------:R-:W-:Y:S02]  /*28390*/  IMAD.MOV.U32 R11, RZ, RZ, R31 ;  /* 0x000000ffff0b7224 */ /* 0x000fe400078e001f */
[----:B-1----:R-:W-:Y:S01]  /*283a0*/  IMAD.MOV.U32 R3, RZ, RZ, R28 ;  /* 0x000000ffff037224 */ /* 0x002fe200078e001c */
[----:B------:R-:W-:Y:S01]  /*283b0*/  PRMT R101, R101, 0x5410, R12 ;  /* 0x0000541065657816 */ /* 0x000fe2000000000c */
        /* <DEDUP_REMOVED lines=17> */
.L_x_1602:
[----:B------:R-:W-:Y:S01]  /*284d0*/  IADD3 R3, R33, 0x10, RZ ;  /* 0x0000001021037810 */ /* 0x000fe20007ffe0ff */
[----:B------:R-:W-:Y:S01]  /*284e0*/  BSSY B0, `(.L_x_1553) ;  /* 0x0000013000007945 */ /* 0x000fe20003800000 */
[----:B------:R-:W-:Y:S01]  /*284f0*/  CS2R R44, SRZ ;  /* 0x00000000002c7805 */ /* 0x000fe2000001ff00 */
[----:B------:R-:W-:Y:S01]  /*28500*/  CS2R R42, SRZ ;  /* 0x00000000002a7805 */ /* 0x000fe2000001ff00 */
[----:B------:R-:W-:Y:S01]  /*28510*/  ISETP.GE.AND P0, PT, R3, R20, PT ;  /* 0x000000140300720c */ /* 0x000fe20003f06270 */
[----:B------:R-:W-:-:S12]  /*28520*/  CS2R R40, SRZ ;  /* 0x0000000000287805 */ /* 0x000fd8000001ff00 */
[----:B------:R-:W-:Y:S05]  /*28530*/  @P0 BRA `(.L_x_1554) ;  /* 0x000000d000000947 */ /* 0x000fea0003800000 */
[----:B------:R-:W-:Y:S01]  /*28540*/  ISETP.GE.AND P0, PT, R69, R39, PT ;  /* 0x000000274500720c */ /* 0x000fe20003f06270 */
[----:B------:R-:W-:Y:S01]  /*28550*/  CS2R R44, SRZ ;  /* 0x00000000002c7805 */ /* 0x000fe2000001ff00 */
[----:B------:R-:W-:Y:S01]  /*28560*/  CS2R R42, SRZ ;  /* 0x00000000002a7805 */ /* 0x000fe2000001ff00 */
[----:B------:R-:W-:-:S10]  /*28570*/  CS2R R40, SRZ ;  /* 0x0000000000287805 */ /* 0x000fd4000001ff00 */
[----:B------:R-:W-:Y:S05]  /*28580*/  @P0 BRA `(.L_x_1554) ;  /* 0x0000008000000947 */ /* 0x000fea0003800000 */
[C---:B------:R-:W-:Y:S01]  /*28590*/  IMAD.SHL.U32 R14, R69.reuse, 0x2, RZ ;  /* 0x00000002450e7824 */ /* 0x040fe200078e00ff */
[----:B------:R-:W-:-:S04]  /*285a0*/  SHF.L.U64.HI R3, R69, 0x1, R21 ;  /* 0x0000000145037819 */ /* 0x000fc80000010215 */
[-C--:B----4-:R-:W-:Y:S02]  /*285b0*/  IADD3 R12, P1, R12, R14.reuse, RZ ;  /* 0x0000000e0c0c7210 */ /* 0x090fe40007f3e0ff */
[----:B-1----:R-:W-:-:S03]  /*285c0*/  IADD3 R2, P0, R2, R14, RZ ;  /* 0x0000000e02027210 */ /* 0x002fc60007f1e0ff */
[--C-:B--2---:R-:W-:Y:S02]  /*285d0*/  IMAD.X R13, R13, 0x1, R3.reuse, P1 ;  /* 0x000000010d0d7824 */ /* 0x104fe400008e0603 */
[----:B---3--:R-:W-:-:S03]  /*285e0*/  IMAD.X R3, R11, 0x1, R3, P0 ;  /* 0x000000010b037824 */ /* 0x008fc600000e0603 */
[----:B------:R1:W5:Y:S04]  /*285f0*/  LD.E.128 R44, [R12.64] ;  /* 0x000000040c2c7980 */ /* 0x000368000c101d00 */
[----:B------:R1:W5:Y:S02]  /*28600*/  LD.E.128 R40, [R2.64] ;  /* 0x0000000402287980 */ /* 0x000364000c101d00 */
.L_x_1554:
[----:B------:R-:W-:Y:S05]  /*28610*/  BSYNC B0 ;  /* 0x0000000000007941 */ /* 0x000fea0003800000 */
.L_x_1553:
[----:B-1--45:R-:W-:Y:S02]  /*28620*/  IMAD.MOV.U32 R12, RZ, RZ, R46 ;  /* 0x000000ffff0c7224 */ /* 0x032fe400078e002e */
[----:B---3--:R-:W-:Y:S02]  /*28630*/  IMAD.MOV.U32 R11, RZ, RZ, R47 ;  /* 0x000000ffff0b7224 */ /* 0x008fe400078e002f */
        /* <DEDUP_REMOVED lines=15> */
[----:B------:R1:W3:Y:S02]  /*28730*/  SHFL.IDX PT, R11, R17, 0x2, 0x181f ;  /* 0x00581f00110b7f89 */ /* 0x0002e400000e0000 */
.L_x_1603:
[----:B------:R-:W-:Y:S05]  /*28740*/  BRA.DIV ~URZ, `(.L_x_1556) ;  /* 0x00005ce27f007947 */ /* 0x000fea000b800000 */
[----:B------:R4:W1:Y:S01]  /*28750*/  SHFL.IDX PT, R12, R18, 0x2, 0x181f ;  /* 0x00581f00120c7f89 */ /* 0x00086200000e0000 */
[----:B--23--:R-:W-:-:S03]  /*28760*/  MOV R13, R11 ;  /* 0x0000000b000d7202 */ /* 0x00cfc60000000f00 */
[----:B------:R4:W2:Y:S04]  /*28770*/  SHFL.IDX PT, R15, R16, 0x2, 0x181f ;  /* 0x00581f00100f7f89 */ /* 0x0008a800000e0000 */
[----:B------:R4:W3:Y:S02]  /*28780*/  SHFL.IDX PT, R14, R19, 0x2, 0x181f ;  /* 0x00581f00130e7f89 */ /* 0x0008e400000e0000 */
.L_x_1604:
[----:B------:R-:W-:Y:S01]  /*28790*/  ISETP.GE.AND P0, PT, R69, R39, PT ;  /* 0x000000274500720c */ /* 0x000fe20003f06270 */
[----:B------:R-:W-:Y:S01]  /*287a0*/  CS2R R62, SRZ ;  /* 0x00000000003e7805 */ /* 0x000fe2000001ff00 */
[----:B------:R-:W-:Y:S01]  /*287b0*/  IADD3 R2, R33, 0x20, RZ ;  /* 0x0000002021027810 */ /* 0x000fe20007ffe0ff */
[----:B------:R-:W-:-:S03]  /*287c0*/  CS2R R60, SRZ ;  /* 0x00000000003c7805 */ /* 0x000fc6000001ff00 */
[----:B------:R-:W-:-:S13]  /*287d0*/  ISETP.GE.OR P0, PT, R2, R20, P0 ;  /* 0x000000140200720c */ /* 0x000fda0000706670 */
[C---:B------:R-:W-:Y:S01]  /*287e0*/  @!P0 IMAD.SHL.U32 R2, R69.reuse, 0x2, RZ ;  /* 0x0000000245028824 */ /* 0x040fe200078e00ff */
[----:B------:R-:W-:-:S04]  /*287f0*/  @!P0 SHF.L.U64.HI R3, R69, 0x1, R21 ;  /* 0x0000000145038819 */ /* 0x000fc80000010215 */
[----:B-1----:R-:W-:-:S05]  /*28800*/  @!P0 IADD3 R12, P1, R12, R2, RZ ;  /* 0x000000020c0c8210 */ /* 0x002fca0007f3e0ff */
[--C-:B------:R-:W-:Y:S01]  /*28810*/  @!P0 IMAD.X R13, R13, 0x1, R3.reuse, P1 ;  /* 0x000000010d0d8824 */ /* 0x100fe200008e0603 */
[----:B---3--:R-:W-:Y:S01]  /*28820*/  @!P0 IADD3 R2, P1, R14, R2, RZ ;  /* 0x000000020e028210 */ /* 0x008fe20007f3e0ff */
[----:B------:R-:W-:Y:S01]  /*28830*/  CS2R R58, SRZ ;  /* 0x00000000003a7805 */ /* 0x000fe2000001ff00 */
[----:B------:R-:W-:Y:S02]  /*28840*/  CS2R R56, SRZ ;  /* 0x0000000000387805 */ /* 0x000fe4000001ff00 */
[----:B------:R-:W3:Y:S01]  /*28850*/  @!P0 LD.E.128 R60, [R12.64] ;  /* 0x000000040c3c8980 */ /* 0x000ee2000c101d00 */
[----:B--2---:R-:W-:-:S05]  /*28860*/  @!P0 IMAD.X R3, R15, 0x1, R3, P1 ;  /* 0x000000010f038824 */ /* 0x004fca00008e0603 */
[----:B------:R1:W2:Y:S01]  /*28870*/  @!P0 LD.E.128 R56, [R2.64] ;  /* 0x0000000402388980 */ /* 0x0002a2000c101d00 */
[----:B------:R-:W-:Y:S01]  /*28880*/  CS2R R74, SRZ ;  /* 0x00000000004a7805 */ /* 0x000fe2000001ff00 */
[----:B---3--:R-:W-:Y:S02]  /*28890*/  IMAD.MOV.U32 R12, RZ, RZ, R62 ;  /* 0x000000ffff0c7224 */ /* 0x008fe400078e003e */
        /* <DEDUP_REMOVED lines=17> */
[----:B------:R1:W3:Y:S04]  /*289b0*/  SHFL.IDX PT, R12, R18, 0x3, 0x181f ;  /* 0x00781f00120c7f89 */ /* 0x0002e800000e0000 */
[----:B------:R1:W4:Y:S04]  /*289c0*/  SHFL.IDX PT, R11, R16, 0x3, 0x181f ;  /* 0x00781f00100b7f89 */ /* 0x00032800000e0000 */
[----:B------:R1:W1:Y:S02]  /*289d0*/  SHFL.IDX PT, R2, R19, 0x3, 0x181f ;  /* 0x00781f0013027f89 */ /* 0x00026400000e0000 */
.L_x_1605:
        /* <DEDUP_REMOVED lines=14> */
[-C--:B---3--:R-:W-:Y:S02]  /*28ac0*/  IADD3 R12, P1, R12, R14.reuse, RZ ;  /* 0x0000000e0c0c7210 */ /* 0x088fe40007f3e0ff */
[----:B-1----:R-:W-:-:S03]  /*28ad0*/  IADD3 R2, P0, R2, R14, RZ ;  /* 0x0000000e02027210 */ /* 0x002fc60007f1e0ff */
[--C-:B--2---:R-:W-:Y:S02]  /*28ae0*/  IMAD.X R13, R13, 0x1, R3.reuse, P1 ;  /* 0x000000010d0d7824 */ /* 0x104fe400008e0603 */
[----:B----4-:R-:W-:-:S03]  /*28af0*/  IMAD.X R3, R11, 0x1, R3, P0 ;  /* 0x000000010b037824 */ /* 0x010fc600000e0603 */
[----:B------:R1:W5:Y:S04]  /*28b00*/  LD.E.128 R72, [R12.64] ;  /* 0x000000040c487980 */ /* 0x000368000c101d00 */
[----:B------:R1:W5:Y:S02]  /*28b10*/  LD.E.128 R64, [R2.64] ;  /* 0x0000000402407980 */ /* 0x000364000c101d00 */
.L_x_1559:
[----:B------:R-:W-:Y:S05]  /*28b20*/  BSYNC B0 ;  /* 0x0000000000007941 */ /* 0x000fea0003800000 */
.L_x_1558:
[----:B-1-3-5:R-:W-:Y:S02]  /*28b30*/  IMAD.MOV.U32 R12, RZ, RZ, R74 ;  /* 0x000000ffff0c7224 */ /* 0x02afe400078e004a */
[----:B----4-:R-:W-:Y:S02]  /*28b40*/  IMAD.MOV.U32 R11, RZ, RZ, R75 ;  /* 0x000000ffff0b7224 */ /* 0x010fe400078e004b */
        /* <DEDUP_REMOVED lines=16> */
.L_x_1606:
[----:B------:R-:W-:Y:S05]  /*28c50*/  BRA.DIV ~URZ, `(.L_x_1561) ;  /* 0x00005c427f007947 */ /* 0x000fea000b800000 */
[----:B------:R4:W1:Y:S01]  /*28c60*/  SHFL.IDX PT, R12, R18, 0x4, 0x181f ;  /* 0x00981f00120c7f89 */ /* 0x00086200000e0000 */
[----:B--23--:R-:W-:-:S03]  /*28c70*/  MOV R13, R11 ;  /* 0x0000000b000d7202 */ /* 0x00cfc60000000f00 */
[----:B------:R4:W2:Y:S04]  /*28c80*/  SHFL.IDX PT, R15, R16, 0x4, 0x181f ;  /* 0x00981f00100f7f89 */ /* 0x0008a800000e0000 */
[----:B------:R4:W3:Y:S02]  /*28c90*/  SHFL.IDX PT, R14, R19, 0x4, 0x181f ;  /* 0x00981f00130e7f89 */ /* 0x0008e400000e0000 */
.L_x_1607:
        /* <DEDUP_REMOVED lines=37> */
.L_x_1608:
        /* <DEDUP_REMOVED lines=20> */
.L_x_1564:
[----:B------:R-:W-:Y:S05]  /*29030*/  BSYNC B0 ;  /* 0x0000000000007941 */ /* 0x000fea0003800000 */
.L_x_1563:
        /* <DEDUP_REMOVED lines=18> */
.L_x_1609:
[----:B------:R-:W-:Y:S05]  /*29160*/  BRA.DIV ~URZ, `(.L_x_1566) ;  /* 0x00005ba27f007947 */ /* 0x000fea000b800000 */
[----:B------:R4:W1:Y:S01]  /*29170*/  SHFL.IDX PT, R12, R18, 0x6, 0x181f ;  /* 0x00d81f00120c7f89 */ /* 0x00086200000e0000 */
[----:B--23--:R-:W-:-:S03]  /*29180*/  MOV R13, R11 ;  /* 0x0000000b000d7202 */ /* 0x00cfc60000000f00 */
[----:B------:R4:W2:Y:S04]  /*29190*/  SHFL.IDX PT, R14, R16, 0x6, 0x181f ;  /* 0x00d81f00100e7f89 */ /* 0x0008a800000e0000 */
[----:B------:R4:W3:Y:S02]  /*291a0*/  SHFL.IDX PT, R2, R19, 0x6, 0x181f ;  /* 0x00d81f0013027f89 */ /* 0x0008e400000e0000 */
.L_x_1610:
[----:B------:R-:W-:Y:S01]  /*291b0*/  IADD3 R3, R33, 0x60, RZ ;  /* 0x0000006021037810 */ /* 0x000fe20007ffe0ff */
[----:B------:R-:W-:Y:S01]  /*291c0*/  BSSY B0, `(.L_x_1567) ;  /* 0x0000013000007945 */ /* 0x000fe20003800000 */
[----:B------:R-:W-:Y:S01]  /*291d0*/  CS2R R94, SRZ ;  /* 0x00000000005e7805 */ /* 0x000fe2000001ff00 */
[----:B------:R-:W-:Y:S01]  /*291e0*/  CS2R R92, SRZ ;  /* 0x00000000005c7805 */ /* 0x000fe2000001ff00 */
[----:B------:R-:W-:Y:S01]  /*291f0*/  ISETP.GE.AND P0, PT, R3, R20, PT ;  /* 0x000000140300720c */ /* 0x000fe20003f06270 */
[----:B------:R-:W-:Y:S01]  /*29200*/  CS2R R98, SRZ ;  /* 0x0000000000627805 */ /* 0x000fe2000001ff00 */
[----:B------:R-:W-:-:S11]  /*29210*/  CS2R R96, SRZ ;  /* 0x0000000000607805 */ /* 0x000fd6000001ff00 */
[----:B------:R-:W-:Y:S05]  /*29220*/  @P0 BRA `(.L_x_1568) ;  /* 0x000000c000000947 */ /* 0x000fea0003800000 */
[----:B------:R-:W-:Y:S01]  /*29230*/  ISETP.GE.AND P0, PT, R69, R39, PT ;  /* 0x000000274500720c */ /* 0x000fe20003f06270 */
[----:B------:R-:W-:-:S12]  /*29240*/  CS2R R94, SRZ ;  /* 0x00000000005e7805 */ /* 0x000fd8000001ff00 */
[----:B------:R-:W-:Y:S05]  /*29250*/  @P0 BRA `(.L_x_1568) ;  /* 0x0000009000000947 */ /* 0x000fea0003800000 */
[----:B------:R-:W-:Y:S01]  /*29260*/  IMAD.SHL.U32 R11, R69, 0x2, RZ ;  /* 0x00000002450b7824 */ /* 0x000fe200078e00ff */
[----:B------:R-:W-:-:S04]  /*29270*/  SHF.R.S32.HI R3, RZ, 0x1f, R69 ;  /* 0x0000001fff037819 */ /* 0x000fc80000011445 */
[----:B------:R-:W-:Y:S02]  /*29280*/  SHF.L.U64.HI R3, R69, 0x1, R3 ;  /* 0x0000000145037819 */ /* 0x000fe40000010203 */
[-C--:B-1----:R-:W-:Y:S02]  /*29290*/  IADD3 R12, P1, R12, R11.reuse, RZ ;  /* 0x0000000b0c0c7210 */ /* 0x082fe40007f3e0ff */
[----:B---3--:R-:W-:-:S03]  /*292a0*/  IADD3 R2, P0, R2, R11, RZ ;  /* 0x0000000b02027210 */ /* 0x008fc60007f1e0ff */
[--C-:B------:R-:W-:Y:S02]  /*292b0*/  IMAD.X R13, R13, 0x1, R3.reuse, P1 ;  /* 0x000000010d0d7824 */ /* 0x100fe400008e0603 */
[----:B--2---:R-:W-:-:S03]  /*292c0*/  IMAD.X R3, R14, 0x1, R3, P0 ;  /* 0x000000010e037824 */ /* 0x004fc600000e0603 */
[----:B------:R1:W5:Y:S04]  /*292d0*/  LD.E.128 R92, [R12.64] ;  /* 0x000000040c5c7980 */ /* 0x000368000c101d00 */
[----:B------:R1:W5:Y:S02]  /*292e0*/  LD.E.128 R96, [R2.64] ;  /* 0x0000000402607980 */ /* 0x000364000c101d00 */
.L_x_1568:
[----:B------:R-:W-:Y:S05]  /*292f0*/  BSYNC B0 ;  /* 0x0000000000007941 */ /* 0x000fea0003800000 */
.L_x_1567:
[----:B-1---5:R-:W-:Y:S01]  /*29300*/  IMAD.MOV.U32 R12, RZ, RZ, R94 ;  /* 0x000000ffff0c7224 */ /* 0x022fe200078e005e */
[----:B------:R-:W-:Y:S01]  /*29310*/  CS2R R106, SRZ ;  /* 0x00000000006a7805 */ /* 0x000fe2000001ff00 */
[----:B------:R-:W-:Y:S02]  /*29320*/  IMAD.MOV.U32 R11, RZ, RZ, R95 ;  /* 0x000000ffff0b7224 */ /* 0x000fe400078e005f */
        /* <DEDUP_REMOVED lines=15> */
[----:B------:R1:W3:Y:S04]  /*29420*/  SHFL.IDX PT, R13, R17, 0x7, 0x181f ;  /* 0x00f81f00110d7f89 */ /* 0x0002e800000e0000 */
[----:B------:R1:W4:Y:S04]  /*29430*/  SHFL.IDX PT, R12, R18, 0x7, 0x181f ;  /* 0x00f81f00120c7f89 */ /* 0x00032800000e0000 */
[----:B------:R1:W2:Y:S04]  /*29440*/  SHFL.IDX PT, R15, R16, 0x7, 0x181f ;  /* 0x00f81f00100f7f89 */ /* 0x0002a800000e0000 */
[----:B------:R1:W1:Y:S02]  /*29450*/  SHFL.IDX PT, R2, R19, 0x7, 0x181f ;  /* 0x00f81f0013027f89 */ /* 0x00026400000e0000 */
.L_x_1611:
[----:B------:R-:W-:Y:S01]  /*29460*/  IADD3 R3, R33, 0x70, RZ ;  /* 0x0000007021037810 */ /* 0x000fe20007ffe0ff */
[----:B------:R-:W-:Y:S01]  /*29470*/  BSSY B0, `(.L_x_1570) ;  /* 0x0000012000007945 */ /* 0x000fe20003800000 */
[----:B------:R-:W-:Y:S01]  /*29480*/  CS2R R104, SRZ ;  /* 0x0000000000687805 */ /* 0x000fe2000001ff00 */
[----:B------:R-:W-:Y:S01]  /*29490*/  CS2R R110, SRZ ;  /* 0x00000000006e7805 */ /* 0x000fe2000001ff00 */
[----:B------:R-:W-:Y:S01]  /*294a0*/  ISETP.GE.AND P0, PT, R3, R20, PT ;  /* 0x000000140300720c */ /* 0x000fe20003f06270 */
[----:B------:R-:W-:-:S12]  /*294b0*/  CS2R R108, SRZ ;  /* 0x00000000006c7805 */ /* 0x000fd8000001ff00 */
[----:B------:R-:W-:Y:S05]  /*294c0*/  @P0 BRA `(.L_x_1571) ;  /* 0x000000c000000947 */ /* 0x000fea0003800000 */
[C---:B------:R-:W-:Y:S01]  /*294d0*/  ISETP.GE.AND P0, PT, R69.reuse, R39, PT ;  /* 0x000000274500720c */ /* 0x040fe20003f06270 */
[----:B------:R-:W-:Y:S01]  /*294e0*/  IMAD.SHL.U32 R3, R69, 0x2, RZ ;  /* 0x0000000245037824 */ /* 0x000fe200078e00ff */
[----:B------:R-:W-:Y:S01]  /*294f0*/  SHF.R.S32.HI R11, RZ, 0x1f, R69 ;  /* 0x0000001fff0b7819 */ /* 0x000fe20000011445 */
[----:B------:R-:W-:-:S03]  /*29500*/  CS2R R106, SRZ ;  /* 0x00000000006a7805 */ /* 0x000fc6000001ff00 */
[-C--:B-12---:R-:W-:Y:S02]  /*29510*/  IADD3 R14, P1, R2, R3.reuse, RZ ;  /* 0x00000003020e7210 */ /* 0x086fe40007f3e0ff */
[----:B----4-:R-:W-:Y:S02]  /*29520*/  IADD3 R2, P2, R12, R3, RZ ;  /* 0x000000030c027210 */ /* 0x010fe40007f5e0ff */
[----:B------:R-:W-:-:S05]  /*29530*/  SHF.L.U64.HI R11, R69, 0x1, R11 ;  /* 0x00000001450b7819 */ /* 0x000fca000001020b */
[--C-:B---3--:R-:W-:Y:S02]  /*29540*/  IMAD.X R3, R13, 0x1, R11.reuse, P2 ;  /* 0x000000010d037824 */ /* 0x108fe400010e060b */
[----:B------:R-:W-:Y:S01]  /*29550*/  IMAD.X R15, R15, 0x1, R11, P1 ;  /* 0x000000010f0f7824 */ /* 0x000fe200008e060b */
[----:B------:R-:W-:Y:S05]  /*29560*/  @P0 BRA `(.L_x_1571) ;  /* 0x0000002000000947 */ /* 0x000fea0003800000 */
[----:B------:R1:W5:Y:S04]  /*29570*/  LD.E.128 R104, [R2.64] ;  /* 0x0000000402687980 */ /* 0x000368000c101d00 */
[----:B------:R1:W5:Y:S02]  /*29580*/  LD.E.128 R108, [R14.64] ;  /* 0x000000040e6c7980 */ /* 0x000364000c101d00 */
.L_x_1571:
[----:B------:R-:W-:Y:S05]  /*29590*/  BSYNC B0 ;  /* 0x0000000000007941 */ /* 0x000fea0003800000 */
.L_x_1570:
[----:B------:R-:W-:Y:S01]  /*295a0*/  IADD3 R11, R100, -c[0x0][0x20], RZ ;  /* 0x80000800640b7a10 */ /* 0x000fe20007ffe0ff */
[----:B------:R-:W-:-:S04]  /*295b0*/  DEPBAR.LE SB0, 0x1 ;  /* 0x000080400000791a */ /* 0x000fc80000000000 */
[----:B-1--4-:R-:W4:Y:S01]  /*295c0*/  LDL.64 R2, [R11+0x20] ;  /* 0x000020000b027983 */ /* 0x012f220000100a00 */
[----:B------:R-:W-:Y:S03]  /*295d0*/  WARPSYNC 0xffffffff ;  /* 0xffffffff00007948 */ /* 0x000fe60003800000 */
[----:B------:R-:W-:Y:S06]  /*295e0*/  BAR.SYNC.DEFER_BLOCKING 0x0 ;  /* 0x0000000000007b1d */ /* 0x000fec0000010000 */
[----:B---3--:R-:W3:Y:S04]  /*295f0*/  LDL.64 R12, [R11+0x28] ;  /* 0x000028000b0c7983 */ /* 0x008ee80000100a00 */
[----:B--2-4-:R1:W2:Y:S01]  /*29600*/  LD.E R14, [R2.64] ;  /* 0x00000004020e7980 */ /* 0x0142a2000c101900 */
[----:B------:R-:W-:-:S03]  /*29610*/  ISETP.GE.AND P1, PT, R69, R39, PT ;  /* 0x000000274500720c */ /* 0x000fc60003f26270 */
[----:B---3--:R2:W5:Y:S02]  /*29620*/  LD.E.64 R50, [R12.64] ;  /* 0x000000040c327980 */ /* 0x008564000c101b00 */
[----:B-----5:R-:W-:Y:S01]  /*29630*/  IMAD.MOV.U32 R11, RZ, RZ, R107 ;  /* 0x000000ffff0b7224 */ /* 0x020fe200078e006b */
[----:B------:R-:W-:Y:S04]  /*29640*/  BSSY B0, `(.L_x_1572) ;  /* 0x000007c000007945 */ /* 0x000fe80003800000 */
[----:B------:R-:W-:Y:S01]  /*29650*/  PRMT R136, R136, 0x5410, R11 ;  /* 0x0000541088887816 */ /* 0x000fe2000000000b */
[----:B------:R-:W-:-:S05]  /*29660*/  IMAD.MOV.U32 R11, RZ, RZ, R111 ;  /* 0x000000ffff0b7224 */ /* 0x000fca00078e006f */
[----:B------:R-:W-:Y:S01]  /*29670*/  PRMT R136, R11, 0x7610, R136 ;  /* 0x000076100b887816 */ /* 0x000fe20000000088 */
[----:B-1----:R-:W-:Y:S02]  /*29680*/  IMAD.MOV.U32 R2, RZ, RZ, R106 ;  /* 0x000000ffff027224 */ /* 0x002fe400078e006a */
[----:B------:R-:W-:-:S03]  /*29690*/  IMAD.MOV.U32 R3, RZ, RZ, R104 ;  /* 0x000000ffff037224 */ /* 0x000fc600078e0068 */
[----:B------:R-:W-:Y:S01]  /*296a0*/  PRMT R139, R139, 0x5410, R2 ;  /* 0x000054108b8b7816 */ /* 0x000fe20000000002 */
[----:B------:R-:W-:Y:S01]  /*296b0*/  IMAD.MOV.U32 R2, RZ, RZ, R105 ;  /* 0x000000ffff027224 */ /* 0x000fe200078e0069 */
[----:B------:R-:W-:Y:S01]  /*296c0*/  PRMT R138, R138, 0x5410, R3 ;  /* 0x000054108a8a7816 */ /* 0x000fe20000000003 */
[----:B------:R-:W-:-:S03]  /*296d0*/  IMAD.MOV.U32 R3, RZ, RZ, R108 ;  /* 0x000000ffff037224 */ /* 0x000fc600078e006c */
[----:B------:R-:W-:Y:S01]  /*296e0*/  PRMT R100, R100, 0x5410, R2 ;  /* 0x0000541064647816 */ /* 0x000fe20000000002 */
[----:B------:R-:W-:Y:S01]  /*296f0*/  IMAD.MOV.U32 R2, RZ, RZ, R109 ;  /* 0x000000ffff027224 */ /* 0x000fe200078e006d */
[----:B------:R-:W-:-:S04]  /*29700*/  PRMT R138, R3, 0x7610, R138 ;  /* 0x00007610038a7816 */ /* 0x000fc8000000008a */
[----:B------:R-:W-:Y:S01]  /*29710*/  PRMT R100, R2, 0x7610, R100 ;  /* 0x0000761002647816 */ /* 0x000fe20000000064 */
[----:B--2---:R-:W-:-:S05]  /*29720*/  IMAD R12, R14, -0x80, R20 ;  /* 0xffffff800e0c7824 */ /* 0x004fca00078e0214 */
[----:B------:R-:W-:Y:S01]  /*29730*/  IMNMX R70, R12, 0x80, PT ;  /* 0x000000800c467817 */ /* 0x000fe20003800200 */
[----:B------:R-:W-:-:S03]  /*29740*/  IMAD.MOV.U32 R12, RZ, RZ, R110 ;  /* 0x000000ffff0c7224 */ /* 0x000fc600078e006e */
[----:B------:R-:W-:Y:S02]  /*29750*/  ISETP.GE.OR P0, PT, R68, R70, P1 ;  /* 0x000000464400720c */ /* 0x000fe40000f06670 */
[----:B------:R-:W-:-:S11]  /*29760*/  PRMT R139, R12, 0x7610, R139 ;  /* 0x000076100c8b7816 */ /* 0x000fd6000000008b */
[----:B------:R-:W-:Y:S05]  /*29770*/  @P0 BRA `(.L_x_1573) ;  /* 0x0000068000000947 */ /* 0x000fea0003800000 */
[----:B------:R-:W-:Y:S02]  /*29780*/  SHF.R.S32.HI R3, RZ, 0x1f, R35 ;  /* 0x0000001fff037819 */ /* 0x000fe40000011423 */
[----:B------:R-:W-:Y:S02]  /*29790*/  LEA.HI R12, R39, R36, RZ, 0x1d ;  /* 0x00000024270c7211 */ /* 0x000fe400078fe8ff */
[----:B------:R-:W-:Y:S02]  /*297a0*/  SHF.L.U32 R2, R68, 0x6, RZ ;  /* 0x0000000644027819 */ /* 0x000fe400000006ff */
[----:B------:R-:W-:Y:S02]  /*297b0*/  LEA.HI R3, R3, R35, RZ, 0x6 ;  /* 0x0000002303037211 */ /* 0x000fe400078f30ff */
[----:B------:R-:W-:Y:S02]  /*297c0*/  SHF.R.S32.HI R13, RZ, 0x1f, R12 ;  /* 0x0000001fff0d7819 */ /* 0x000fe4000001140c */
[----:B------:R-:W-:-:S02]  /*297d0*/  LOP3.LUT R2, R2, 0x1c0, RZ, 0xc0, !PT ;  /* 0x000001c002027812 */ /* 0x000fc400078ec0ff */
[----:B------:R-:W-:Y:S02]  /*297e0*/  SHF.L.U32 R11, R3, 0x3, RZ ;  /* 0x00000003030b7819 */ /* 0x000fe400000006ff */
[----:B------:R-:W-:Y:S02]  /*297f0*/  LEA.HI R13, R13, R12, RZ, 0x3 ;  /* 0x0000000c0d0d7211 */ /* 0x000fe400078f18ff */
[----:B------:R-:W-:Y:S02]  /*29800*/  SHF.L.U32 R12, R12, 0x3, RZ ;  /* 0x000000030c0c7819 */ /* 0x000fe400000006ff */
[----:B------:R-:W-:Y:S02]  /*29810*/  LOP3.LUT R14, R2, 0x38, R69, 0xf8, !PT ;  /* 0x00000038020e7812 */ /* 0x000fe400078ef845 */
[----:B------:R-:W-:Y:S02]  /*29820*/  SHF.R.U32.HI R3, RZ, 0x3, R2 ;  /* 0x00000003ff037819 */ /* 0x000fe40000011602 */
[----:B------:R-:W-:-:S02]  /*29830*/  LOP3.LUT R11, R11, 0xfffffe00, RZ, 0xc0, !PT ;  /* 0xfffffe000b0b7812 */ /* 0x000fc400078ec0ff */
[----:B------:R-:W-:Y:S02]  /*29840*/  LOP3.LUT R2, R2, 0x38, R12, 0xf8, !PT ;  /* 0x0000003802027812 */ /* 0x000fe400078ef80c */
[----:B------:R-:W-:Y:S02]  /*29850*/  SHF.L.U32 R12, R13, 0xa, RZ ;  /* 0x0000000a0d0c7819 */ /* 0x000fe400000006ff */
[----:B------:R-:W-:Y:S02]  /*29860*/  LOP3.LUT R13, R11, R14, R3, 0xf6, !PT ;  /* 0x0000000e0b0d7212 */ /* 0x000fe400078ef603 */
[----:B------:R-:W-:Y:S02]  /*29870*/  LOP3.LUT R3, R2, R3, RZ, 0x3c, !PT ;  /* 0x0000000302037212 */ /* 0x000fe400078e3cff */
[----:B------:R-:W-:Y:S01]  /*29880*/  LOP3.LUT R2, R12, 0xffffe000, RZ, 0xc0, !PT ;  /* 0xffffe0000c027812 */ /* 0x000fe200078ec0ff */
[----:B------:R-:W-:-:S03]  /*29890*/  IMAD.WIDE.U32 R34, R13, 0x2, R50 ;  /* 0x000000020d227825 */ /* 0x000fc600078e0032 */
[----:B------:R-:W-:Y:S02]  /*298a0*/  IADD3 R2, R3, R2, R11 ;  /* 0x0000000203027210 */ /* 0x000fe40007ffe00b */
[----:B------:R-:W2:Y:S03]  /*298b0*/  LD.E.128 R12, [R34.64] ;  /* 0x00000004220c7980 */ /* 0x000ea6000c101d00 */
[----:B------:R-:W-:-:S05]  /*298c0*/  IMAD.WIDE.U32 R32, R2, 0x2, R50 ;  /* 0x0000000202207825 */ /* 0x000fca00078e0032 */
[----:B------:R-:W3:Y:S01]  /*298d0*/  LD.E.128 R16, [R32.64] ;  /* 0x0000000420107980 */ /* 0x000ee2000c101d00 */
[--C-:B------:R-:W-:Y:S01]  /*298e0*/  HADD2.F32 R11, -RZ, R37.reuse.H0_H0 ;  /* 0x20000025ff0b7230 */ /* 0x100fe20000004100 */
[--C-:B------:R-:W-:Y:S01]  /*298f0*/  SHF.R.U64 R52, R28, 0x10, R29.reuse ;  /* 0x000000101c347819 */ /* 0x100fe2000000121d */
[----:B------:R-:W-:Y:S01]  /*29900*/  HADD2.F32 R2, -RZ, R37.H1_H1 ;  /* 0x30000025ff027230 */ /* 0x000fe20000004100 */
[----:B------:R-:W-:Y:S02]  /*29910*/  SHF.R.U32.HI R28, RZ, 0x10, R29 ;  /* 0x00000010ff1c7819 */ /* 0x000fe4000001161d */
[----:B------:R-:W-:Y:S02]  /*29920*/  SHF.R.U32.HI R29, RZ, 0x10, R25 ;  /* 0x00000010ff1d7819 */ /* 0x000fe40000011619 */
[----:B------:R-:W-:Y:S01]  /*29930*/  SHF.R.U64 R49, R30, 0x10, R31 ;  /* 0x000000101e317819 */ /* 0x000fe2000000121f */
[----:B------:R-:W-:Y:S01]  /*29940*/  HADD2.F32 R28, -RZ, R28.H0_H0 ;  /* 0x2000001cff1c7230 */ /* 0x000fe20000004100 */
[----:B------:R-:W-:Y:S01]  /*29950*/  SHF.R.U64 R48, R24, 0x10, R25 ;  /* 0x0000001018307819 */ /* 0x000fe20000001219 */
[----:B------:R-:W-:Y:S01]  /*29960*/  HADD2.F32 R29, -RZ, R29.H0_H0 ;  /* 0x2000001dff1d7230 */ /* 0x000fe20000004100 */
[----:B------:R-:W-:-:S02]  /*29970*/  SHF.R.U64 R38, R26, 0x10, R27 ;  /* 0x000000101a267819 */ /* 0x000fc4000000121b */
[----:B------:R-:W-:Y:S02]  /*29980*/  SHF.R.U32.HI R30, RZ, 0x10, R27 ;  /* 0x00000010ff1e7819 */ /* 0x000fe4000001161b */
[----:B------:R-:W-:Y:S01]  /*29990*/  SHF.R.U32.HI R31, RZ, 0x10, R31 ;  /* 0x00000010ff1f7819 */ /* 0x000fe2000001161f */
[--C-:B--2---:R-:W-:Y:S02]  /*299a0*/  HADD2.F32 R22, -RZ, R13.reuse.H0_H0 ;  /* 0x2000000dff167230 */ /* 0x104fe40000004100 */
[----:B------:R-:W-:Y:S02]  /*299b0*/  HADD2.F32 R21, -RZ, R13.H1_H1 ;  /* 0x3000000dff157230 */ /* 0x000fe40000004100 */
[--C-:B------:R-:W-:Y:S02]  /*299c0*/  HADD2.F32 R25, -RZ, R12.reuse.H0_H0 ;  /* 0x2000000cff197230 */ /* 0x100fe40000004100 */
[----:B------:R-:W-:Y:S02]  /*299d0*/  HADD2.F32 R26, -RZ, R12.H1_H1 ;  /* 0x3000000cff1a7230 */ /* 0x000fe40000004100 */
[----:B---3--:R-:W-:-:S02]  /*299e0*/  HADD2.F32 R3, -RZ, R17.H0_H0 ;  /* 0x20000011ff037230 */ /* 0x008fc40000004100 */
[----:B------:R-:W-:Y:S02]  /*299f0*/  HADD2.F32 R13, -RZ, R17.H1_H1 ;  /* 0x30000011ff0d7230 */ /* 0x000fe40000004100 */
[--C-:B------:R-:W-:Y:S01]  /*29a00*/  HADD2.F32 R24, -RZ, R14.reuse.H0_H0 ;  /* 0x2000000eff187230 */ /* 0x100fe20000004100 */
[CC--:B------:R-:W-:Y:S01]  /*29a10*/  FMUL.FTZ R37, R3.reuse, R11.reuse ;  /* 0x0000000b03257220 */ /* 0x0c0fe20000410000 */
[----:B------:R-:W-:Y:S01]  /*29a20*/  HADD2.F32 R27, -RZ, R14.H1_H1 ;  /* 0x3000000eff1b7230 */ /* 0x000fe20000004100 */
[-C--:B------:R-:W-:Y:S01]  /*29a30*/  FMUL.FTZ R3, R3, R2.reuse ;  /* 0x0000000203037220 */ /* 0x080fe20000410000 */
[--C-:B------:R-:W-:Y:S01]  /*29a40*/  HADD2.F32 R12, -RZ, R19.reuse.H0_H0 ;  /* 0x20000013ff0c7230 */ /* 0x100fe20000004100 */
[C---:B------:R-:W-:Y:S01]  /*29a50*/  FFMA.FTZ R55, R22.reuse, R2, -R37 ;  /* 0x0000000216377223 */ /* 0x040fe20000010825 */
[----:B------:R-:W-:Y:S01]  /*29a60*/  HADD2.F32 R14, -RZ, R19.H1_H1 ;  /* 0x30000013ff0e7230 */ /* 0x000fe20000004100 */
[----:B------:R-:W-:Y:S01]  /*29a70*/  FFMA.FTZ R54, R22, R11, R3 ;  /* 0x0000000b16367223 */ /* 0x000fe20000010003 */
[----:B------:R-:W-:-:S02]  /*29a80*/  HADD2.F32 R20, -RZ, R15.H0_H0 ;  /* 0x2000000fff147230 */ /* 0x000fc40000004100 */
[----:B------:R-:W-:Y:S02]  /*29a90*/  HADD2.F32 R23, -RZ, R15.H1_H1 ;  /* 0x3000000fff177230 */ /* 0x000fe40000004100 */
[--C-:B------:R-:W-:Y:S02]  /*29aa0*/  HADD2.F32 R19, -RZ, R16.reuse.H0_H0 ;  /* 0x20000010ff137230 */ /* 0x100fe40000004100 */
[----:B------:R-:W-:Y:S02]  /*29ab0*/  HADD2.F32 R17, -RZ, R16.H1_H1 ;  /* 0x30000010ff117230 */ /* 0x000fe40000004100 */
[--C-:B------:R-:W-:Y:S02]  /*29ac0*/  HADD2.F32 R3, -RZ, R53.reuse.H1_H1 ;  /* 0x30000035ff037230 */ /* 0x100fe40000004100 */
[--C-:B------:R-:W-:Y:S02]  /*29ad0*/  HADD2.F32 R16, -RZ, R18.reuse.H0_H0 ;  /* 0x20000012ff107230 */ /* 0x100fe40000004100 */
[----:B------:R-:W-:Y:S01]  /*29ae0*/  HADD2.F32 R15, -RZ, R18.H1_H1 ;  /* 0x30000012ff0f7230 */ /* 0x000fe20000004100 */
[C---:B------:R-:W-:Y:S01]  /*29af0*/  FMUL.FTZ R18, R13.reuse, R29 ;  /* 0x0000001d0d127220 */ /* 0x040fe20000410000 */
[----:B------:R-:W-:Y:S01]  /*29b00*/  HADD2.F32 R2, -RZ, R53.H0_H0 ;  /* 0x20000035ff027230 */ /* 0x000fe20000004100 */
[----:B------:R-:W-:Y:S01]  /*29b10*/  FMUL.FTZ R13, R13, R28 ;  /* 0x0000001c0d0d7220 */ /* 0x000fe20000410000 */
[----:B------:R-:W-:Y:S01]  /*29b20*/  HADD2.F32 R22, -RZ, R30.H0_H0 ;  /* 0x2000001eff167230 */ /* 0x000fe20000004100 */
[----:B------:R-:W-:-:S02]  /*29b30*/  FMUL.FTZ R11, R12, R3 ;  /* 0x000000030c0b7220 */ /* 0x000fc40000410000 */
[C---:B------:R-:W-:Y:S02]  /*29b40*/  FFMA.FTZ R37, R21.reuse, R28, -R18 ;  /* 0x0000001c15257223 */ /* 0x040fe40000010812 */
[----:B------:R-:W-:Y:S01]  /*29b50*/  FFMA.FTZ R30, R21, R29, R13 ;  /* 0x0000001d151e7223 */ /* 0x000fe2000001000d */
[----:B------:R-:W-:Y:S01]  /*29b60*/  HADD2.F32 R13, -RZ, R31.H0_H0 ;  /* 0x2000001fff0d7230 */ /* 0x000fe20000004100 */
[-C--:B------:R-:W-:Y:S01]  /*29b70*/  FMUL.FTZ R18, R12, R2.reuse ;  /* 0x000000020c127220 */ /* 0x080fe20000410000 */
[----:B------:R-:W-:Y:S01]  /*29b80*/  HADD2.F32 R12, -RZ, R71.H1_H1 ;  /* 0x30000047ff0c7230 */ /* 0x000fe20000004100 */
[----:B------:R-:W-:Y:S01]  /*29b90*/  FFMA.FTZ R31, R20, R2, R11 ;  /* 0x00000002141f7223 */ /* 0x000fe2000001000b */
[----:B------:R-:W-:Y:S01]  /*29ba0*/  HADD2.F32 R11, -RZ, R101.H1_H1 ;  /* 0x30000065ff0b7230 */ /* 0x000fe20000004100 */
[----:B------:R-:W-:Y:S02]  /*29bb0*/  FMUL.FTZ R2, R14, R22 ;  /* 0x000000160e027220 */ /* 0x000fe40000410000 */
[----:B------:R-:W-:Y:S01]  /*29bc0*/  FFMA.FTZ R53, R20, R3, -R18 ;  /* 0x0000000314357223 */ /* 0x000fe20000010812 */
[----:B------:R-:W-:Y:S01]  /*29bd0*/  HADD2.F32 R3, -RZ, R71.H0_H0 ;  /* 0x20000047ff037230 */ /* 0x000fe20000004100 */
[-C--:B------:R-:W-:Y:S01]  /*29be0*/  FFMA.FTZ R28, R23, R13.reuse, -R2 ;  /* 0x0000000d171c7223 */ /* 0x080fe20000010802 */
[----:B------:R-:W-:Y:S01]  /*29bf0*/  HADD2.F32 R2, -RZ, R101.H0_H0 ;  /* 0x20000065ff027230 */ /* 0x000fe20000004100 */
[----:B------:R-:W-:-:S02]  /*29c00*/  FMUL.FTZ R14, R14, R13 ;  /* 0x0000000d0e0e7220 */ /* 0x000fc40000410000 */
[CC--:B------:R-:W-:Y:S02]  /*29c10*/  FMUL.FTZ R18, R19.reuse, R3.reuse ;  /* 0x0000000313127220 */ /* 0x0c0fe40000410000 */
[----:B------:R-:W-:Y:S02]  /*29c20*/  FMUL.FTZ R19, R19, R12 ;  /* 0x0000000c13137220 */ /* 0x000fe40000410000 */
[----:B------:R-:W-:Y:S02]  /*29c30*/  FMUL.FTZ R13, R16, R2 ;  /* 0x00000002100d7220 */ /* 0x000fe40000410000 */
[----:B------:R-:W-:Y:S01]  /*29c40*/  FFMA.FTZ R23, R23, R22, R14 ;  /* 0x0000001617177223 */ /* 0x000fe2000001000e */
[----:B------:R-:W-:Y:S01]  /*29c50*/  HADD2.F32 R14, -RZ, R48.H0_H0 ;  /* 0x20000030ff0e7230 */ /* 0x000fe20000004100 */
[C---:B------:R-:W-:Y:S01]  /*29c60*/  FFMA.FTZ R29, R25.reuse, R12, -R18 ;  /* 0x0000000c191d7223 */ /* 0x040fe20000010812 */
[----:B------:R-:W-:Y:S01]  /*29c70*/  HADD2.F32 R18, -RZ, R38.H0_H0 ;  /* 0x20000026ff127230 */ /* 0x000fe20000004100 */
[----:B------:R-:W-:Y:S01]  /*29c80*/  FFMA.FTZ R22, R25, R3, R19 ;  /* 0x0000000319167223 */ /* 0x000fe20000010013 */
[----:B------:R-:W-:Y:S01]  /*29c90*/  F2FP.PACK_AB R19, R28, R53 ;  /* 0x000000351c13723e */ /* 0x000fe200000000ff */
[-C--:B------:R-:W-:Y:S01]  /*29ca0*/  FMUL.FTZ R3, R16, R11.reuse ;  /* 0x0000000b10037220 */ /* 0x080fe20000410000 */
[----:B------:R-:W-:Y:S01]  /*29cb0*/  HADD2.F32 R16, -RZ, R49.H0_H0 ;  /* 0x20000031ff107230 */ /* 0x000fe20000004100 */
[C---:B------:R-:W-:Y:S01]  /*29cc0*/  FFMA.FTZ R21, R24.reuse, R11, -R13 ;  /* 0x0000000b18157223 */ /* 0x040fe2000001080d */
[----:B------:R-:W-:Y:S01]  /*29cd0*/  HADD2.F32 R13, -RZ, R52.H0_H0 ;  /* 0x20000034ff0d7230 */ /* 0x000fe20000004100 */
[----:B------:R-:W-:-:S02]  /*29ce0*/  FFMA.FTZ R20, R24, R2, R3 ;  /* 0x0000000218147223 */ /* 0x000fc40000010003 */
[----:B------:R-:W-:Y:S02]  /*29cf0*/  FMUL.FTZ R12, R17, R14 ;  /* 0x0000000e110c7220 */ /* 0x000fe40000410000 */
[----:B------:R-:W-:Y:S02]  /*29d00*/  FMUL.FTZ R3, R15, R18 ;  /* 0x000000120f037220 */ /* 0x000fe40000410000 */
[----:B------:R-:W-:Y:S01]  /*29d10*/  FMUL.FTZ R11, R17, R13 ;  /* 0x0000000d110b7220 */ /* 0x000fe20000410000 */
[----:B------:R-:W-:Y:S01]  /*29d20*/  F2FP.PACK_AB R17, R37, R55 ;  /* 0x000000372511723e */ /* 0x000fe200000000ff */
[----:B------:R-:W-:Y:S01]  /*29d30*/  FMUL.FTZ R2, R15, R16 ;  /* 0x000000100f027220 */ /* 0x000fe20000410000 */
[----:B------:R-:W-:Y:S01]  /*29d40*/  F2FP.PACK_AB R15, R23, R31 ;  /* 0x0000001f170f723e */ /* 0x000fe200000000ff */
[----:B------:R-:W-:Y:S01]  /*29d50*/  FFMA.FTZ R12, R26, R13, -R12 ;  /* 0x0000000d1a0c7223 */ /* 0x000fe2000001080c */
[----:B------:R-:W-:Y:S01]  /*29d60*/  F2FP.PACK_AB R13, R30, R54 ;  /* 0x000000361e0d723e */ /* 0x000fe200000000ff */
[----:B------:R-:W-:-:S02]  /*29d70*/  FFMA.FTZ R3, R27, R16, -R3 ;  /* 0x000000101b037223 */ /* 0x000fc40000010803 */
[----:B------:R-:W-:Y:S01]  /*29d80*/  FFMA.FTZ R11, R26, R14, R11 ;  /* 0x0000000e1a0b7223 */ /* 0x000fe2000001000b */
[----:B------:R-:W-:Y:S01]  /*29d90*/  F2FP.PACK_AB R16, R12, R29 ;  /* 0x0000001d0c10723e */ /* 0x000fe200000000ff */
[----:B------:R-:W-:Y:S01]  /*29da0*/  FFMA.FTZ R2, R27, R18, R2 ;  /* 0x000000121b027223 */ /* 0x000fe20000010002 */
[----:B------:R-:W-:Y:S02]  /*29db0*/  F2FP.PACK_AB R18, R3, R21 ;  /* 0x000000150312723e */ /* 0x000fe400000000ff */
[----:B------:R-:W-:Y:S02]  /*29dc0*/  F2FP.PACK_AB R12, R11, R22 ;  /* 0x000000160b0c723e */ /* 0x000fe400000000ff */
[----:B------:R-:W-:Y:S01]  /*29dd0*/  F2FP.PACK_AB R14, R2, R20 ;  /* 0x00000014020e723e */ /* 0x000fe200000000ff */
[----:B------:R1:W-:Y:S04]  /*29de0*/  ST.E.128 [R34.64], R16 ;  /* 0x0000001022007985 */ /* 0x0003e8000c101d04 */
[----:B------:R1:W-:Y:S02]  /*29df0*/  ST.E.128 [R32.64], R12 ;  /* 0x0000000c20007985 */ /* 0x0003e4000c101d04 */
.L_x_1573:
[----:B------:R-:W-:Y:S05]  /*29e00*/  BSYNC B0 ;  /* 0x0000000000007941 */ /* 0x000fea0003800000 */
.L_x_1572:
[----:B------:R-:W-:Y:S01]  /*29e10*/  IADD3 R3, R68, 0x10, RZ ;  /* 0x0000001044037810 */ /* 0x000fe20007ffe0ff */
[----:B------:R-:W-:Y:S03]  /*29e20*/  BSSY B0, `(.L_x_1574) ;  /* 0x000006b000007945 */ /* 0x000fe60003800000 */
[----:B------:R-:W-:-:S13]  /*29e30*/  ISETP.GE.OR P0, PT, R3, R70, P1 ;  /* 0x000000460300720c */ /* 0x000fda0000f06670 */
[----:B------:R-:W-:Y:S05]  /*29e40*/  @P0 BRA `(.L_x_1575) ;  /* 0x0000068000000947 */ /* 0x000fea0003800000 */
[----:B------:R-:W-:Y:S02]  /*29e50*/  SHF.R.S32.HI R2, RZ, 0x1f, R3 ;  /* 0x0000001fff027819 */ /* 0x000fe40000011403 */
[----:B-1----:R-:W-:Y:S02]  /*29e60*/  LEA.HI R12, R39, R36, RZ, 0x1d ;  /* 0x00000024270c7211 */ /* 0x002fe400078fe8ff */
        /* <DEDUP_REMOVED lines=21> */
[----:B------:R-:W-:Y:S01]  /*29fc0*/  SHF.R.U32.HI R29, RZ, 0x10, R41 ;  /* 0x00000010ff1d7819 */ /* 0x000fe20000011629 */
[----:B------:R-:W-:Y:S01]  /*29fd0*/  HADD2.F32 R2, -RZ, R102.H1_H1 ;  /* 0x30000066ff027230 */ /* 0x000fe20000004100 */
[----:B------:R-:W-:Y:S02]  /*29fe0*/  SHF.R.U32.HI R28, RZ, 0x10, R45 ;  /* 0x00000010ff1c7819 */ /* 0x000fe4000001162d */
[--C-:B------:R-:W-:Y:S01]  /*29ff0*/  SHF.R.U64 R38, R42, 0x10, R43.reuse ;  /* 0x000000102a267819 */ /* 0x100fe2000000122b */
[----:B------:R-:W-:Y:S01]  /*2a000*/  HADD2.F32 R29, -RZ, R29.H0_H0 ;  /* 0x2000001dff1d7230 */ /* 0x000fe20000004100 */
[----:B------:R-:W-:Y:S01]  /*2a010*/  SHF.R.U32.HI R30, RZ, 0x10, R43 ;  /* 0x00000010ff1e7819 */ /* 0x000fe2000001162b */
[----:B------:R-:W-:Y:S01]  /*2a020*/  HADD2.F32 R28, -RZ, R28.H0_H0 ;  /* 0x2000001cff1c7230 */ /* 0x000fe20000004100 */
[----:B------:R-:W-:-:S02]  /*2a030*/  SHF.R.U64 R44, R44, 0x10, R45 ;  /* 0x000000102c2c7819 */ /* 0x000fc4000000122d */
[----:B------:R-:W-:Y:S02]  /*2a040*/  SHF.R.U32.HI R31, RZ, 0x10, R47 ;  /* 0x00000010ff1f7819 */ /* 0x000fe4000001162f */
[----:B------:R-:W-:Y:S02]  /*2a050*/  SHF.R.U64 R40, R40, 0x10, R41 ;  /* 0x0000001028287819 */ /* 0x000fe40000001229 */
[----:B------:R-:W-:Y:S01]  /*2a060*/  SHF.R.U64 R41, R46, 0x10, R47 ;  /* 0x000000102e297819 */ /* 0x000fe2000000122f */
[--C-:B--2---:R-:W-:Y:S02]  /*2a070*/  HADD2.F32 R22, -RZ, R13.reuse.H0_H0 ;  /* 0x2000000dff167230 */ /* 0x104fe40000004100 */
[----:B------:R-:W-:Y:S02]  /*2a080*/  HADD2.F32 R21, -RZ, R13.H1_H1 ;  /* 0x3000000dff157230 */ /* 0x000fe40000004100 */
[--C-:B------:R-:W-:Y:S02]  /*2a090*/  HADD2.F32 R25, -RZ, R12.reuse.H0_H0 ;  /* 0x2000000cff197230 */ /* 0x100fe40000004100 */
[----:B------:R-:W-:-:S02]  /*2a0a0*/  HADD2.F32 R26, -RZ, R12.H1_H1 ;  /* 0x3000000cff1a7230 */ /* 0x000fc40000004100 */
[--C-:B---3--:R-:W-:Y:S02]  /*2a0b0*/  HADD2.F32 R3, -RZ, R17.reuse.H0_H0 ;  /* 0x20000011ff037230 */ /* 0x108fe40000004100 */
        /* <DEDUP_REMOVED lines=25> */
[--C-:B------:R-:W-:Y:S01]  /*2a250*/  HADD2.F32 R12, -RZ, R112.reuse.H1_H1 ;  /* 0x30000070ff0c7230 */ /* 0x100fe20000004100 */
[----:B------:R-:W-:Y:S01]  /*2a260*/  FFMA.FTZ R31, R20, R2, R11 ;  /* 0x00000002141f7223 */ /* 0x000fe2000001000b */
[--C-:B------:R-:W-:Y:S01]  /*2a270*/  HADD2.F32 R11, -RZ, R113.reuse.H1_H1 ;  /* 0x30000071ff0b7230 */ /* 0x100fe20000004100 */
        /* <DEDUP_REMOVED lines=24> */
[-C--:B------:R-:W-:Y:S01]  /*2a400*/  FMUL.FTZ R2, R15, R16.reuse ;  /* 0x000000100f027220 */ /* 0x080fe20000410000 */
        /* <DEDUP_REMOVED lines=12> */
.L_x_1575:
[----:B------:R-:W-:Y:S05]  /*2a4d0*/  BSYNC B0 ;  /* 0x0000000000007941 */ /* 0x000fea0003800000 */
.L_x_1574:
        /* <DEDUP_REMOVED lines=30> */
[----:B------:R-:W-:Y:S01]  /*2a6c0*/  SHF.R.U32.HI R30, RZ, 0x10, R59 ;  /* 0x00000010ff1e7819 */ /* 0x000fe2000001163b */
[----:B------:R-:W-:Y:S01]  /*2a6d0*/  HADD2.F32 R29, -RZ, R29.H0_H0 ;  /* 0x2000001dff1d7230 */ /* 0x000fe20000004100 */
[----:B------:R-:W-:Y:S01]  /*2a6e0*/  SHF.R.U32.HI R31, RZ, 0x10, R63 ;  /* 0x00000010ff1f7819 */ /* 0x000fe2000001163f */
[----:B------:R-:W-:Y:S01]  /*2a6f0*/  HADD2.F32 R28, -RZ, R28.H0_H0 ;  /* 0x2000001cff1c7230 */ /* 0x000fe20000004100 */
[----:B------:R-:W-:-:S02]  /*2a700*/  SHF.R.U64 R38, R56, 0x10, R57 ;  /* 0x0000001038267819 */ /* 0x000fc40000001239 */
[----:B------:R-:W-:Y:S02]  /*2a710*/  SHF.R.U64 R41, R58, 0x10, R59 ;  /* 0x000000103a297819 */ /* 0x000fe4000000123b */
        /* <DEDUP_REMOVED lines=72> */
.L_x_1577:
[----:B------:R-:W-:Y:S05]  /*2aba0*/  BSYNC B0 ;  /* 0x0000000000007941 */ /* 0x000fea0003800000 */
.L_x_1576:
        /* <DEDUP_REMOVED lines=56> */
[----:B------:R-:W-:Y:S02]  /*2af30*/  HADD2.F32 R3, -RZ, R120.H1_H1 ;  /* 0x30000078ff037230 */ /* 0x000fe40000004100 */
        /* <DEDUP_REMOVED lines=51> */
.L_x_1579:
[----:B------:R-:W-:Y:S05]  /*2b270*/  BSYNC B0 ;  /* 0x0000000000007941 */ /* 0x000fea0003800000 */
.L_x_1578:
        /* <DEDUP_REMOVED lines=108> */
.L_x_1581:
[----:B------:R-:W-:Y:S05]  /*2b940*/  BSYNC B0 ;  /* 0x0000000000007941 */ /* 0x000fea0003800000 */
.L_x_1580:
        /* <DEDUP_REMOVED lines=108> */
.L_x_1583:
[----:B------:R-:W-:Y:S05]  /*2c010*/  BSYNC B0 ;  /* 0x0000000000007941 */ /* 0x000fea0003800000 */
.L_x_1582:
        /* <DEDUP_REMOVED lines=108> */
.L_x_1585:
[----:B------:R-:W-:Y:S05]  /*2c6e0*/  BSYNC B0 ;  /* 0x0000000000007941 */ /* 0x000fea0003800000 */
.L_x_1584:
[----:B------:R-:W-:Y:S01]  /*2c6f0*/  IADD3 R2, R68, 0x70, RZ ;  /* 0x0000007044027810 */ /* 0x000fe20007ffe0ff */
[----:B-1----:R-:W-:-:S02]  /*2c700*/  IMAD.MOV.U32 R12, RZ, RZ, R144 ;  /* 0x000000ffff0c7224 */ /* 0x002fc400078e0090 */
[----:B------:R-:W-:Y:S01]  /*2c710*/  IMAD.MOV.U32 R13, RZ, RZ, 0x0 ;  /* 0x00000000ff0d7424 */ /* 0x000fe200078e00ff */
[----:B------:R-:W-:-:S13]  /*2c720*/  ISETP.GE.OR P0, PT, R2, R70, P1 ;  /* 0x000000460200720c */ /* 0x000fda0000f06670 */
[----:B------:R-:W-:Y:S05]  /*2c730*/  @P0 RET.REL.NODEC R12 `(_ZN7cutlass13device_kernelIN5flash19enable_sm80_to_sm89INS1_16FlashAttnFwdSm80INS1_25CollectiveMainloopFwdSm80ILi4ELi1ELb0EN4cute5tupleIJNS5_1CILi128EEENS7_ILi48EEES8_EEELi128ENS_6half_tEfNS_4arch4Sm80ELb0ELb1ELb1ELb1ELb1ELb1ELb1ELb0EEENS1_21CollectiveEpilogueFwdINS6_IJS8_S8_S9_EEENS6_IJNS7_ILi1EEESH_SH_EEESB_SD_Li128ELb1ELb1ELb0ELb0EEENS1_19SingleTileSchedulerILb1ELb0ELb1ELi128EEEEEEEEEvNT_6ParamsE) ;  /* 0xfffd38c00c000950 */ /* 0x000fea0003c3ffff */
        /* <DEDUP_REMOVED lines=30> */
[----:B------:R-:W-:Y:S01]  /*2c920*/  SHF.R.U64 R36, R108, 0x10, R109 ;  /* 0x000000106c247819 */ /* 0x000fe2000000126d */
[----:B------:R-:W-:Y:S01]  /*2c930*/  HADD2.F32 R30, -RZ, R30.H0_H0 ;  /* 0x2000001eff1e7230 */ /* 0x000fe20000004100 */
[----:B------:R-:W-:Y:S01]  /*2c940*/  SHF.R.U64 R38, R110, 0x10, R111 ;  /* 0x000000106e267819 */ /* 0x000fe2000000126f */
[----:B------:R-:W-:Y:S01]  /*2c950*/  HADD2.F32 R31, -RZ, R31.H0_H0 ;  /* 0x2000001fff1f7230 */ /* 0x000fe20000004100 */
[----:B------:R-:W-:-:S02]  /*2c960*/  SHF.R.U64 R37, R104, 0x10, R105 ;  /* 0x0000001068257819 */ /* 0x000fc40000001269 */
[----:B------:R-:W-:Y:S01]  /*2c970*/  SHF.R.U64 R39, R106, 0x10, R107 ;  /* 0x000000106a277819 */ /* 0x000fe2000000126b */
[--C-:B--2---:R-:W-:Y:S02]  /*2c980*/  HADD2.F32 R25, -RZ, R12.reuse.H0_H0 ;  /* 0x2000000cff197230 */ /* 0x104fe40000004100 */
[----:B------:R-:W-:Y:S02]  /*2c990*/  HADD2.F32 R26, -RZ, R12.H1_H1 ;  /* 0x3000000cff1a7230 */ /* 0x000fe40000004100 */
[--C-:B------:R-:W-:Y:S02]  /*2c9a0*/  HADD2.F32 R24, -RZ, R14.reuse.H0_H0 ;  /* 0x2000000eff187230 */ /* 0x100fe40000004100 */
[----:B------:R-:W-:Y:S02]  /*2c9b0*/  HADD2.F32 R27, -RZ, R14.H1_H1 ;  /* 0x3000000eff1b7230 */ /* 0x000fe40000004100 */
[----:B---3--:R-:W-:Y:S02]  /*2c9c0*/  HADD2.F32 R3, -RZ, R17.H0_H0 ;  /* 0x20000011ff037230 */ /* 0x008fe40000004100 */
[----:B------:R-:W-:-:S02]  /*2c9d0*/  HADD2.F32 R22, -RZ, R13.H0_H0 ;  /* 0x2000000dff167230 */ /* 0x000fc40000004100 */
[--C-:B------:R-:W-:Y:S02]  /*2c9e0*/  HADD2.F32 R12, -RZ, R19.reuse.H0_H0 ;  /* 0x20000013ff0c7230 */ /* 0x100fe40000004100 */
[----:B------:R-:W-:Y:S01]  /*2c9f0*/  HADD2.F32 R14, -RZ, R19.H1_H1 ;  /* 0x30000013ff0e7230 */ /* 0x000fe20000004100 */
[CC--:B------:R-:W-:Y:S01]  /*2ca00*/  FMUL.FTZ R19, R3.reuse, R11.reuse ;  /* 0x0000000b03137220 */ /* 0x0c0fe20000410000 */
[----:B------:R-:W-:Y:S01]  /*2ca10*/  HADD2.F32 R21, -RZ, R13.H1_H1 ;  /* 0x3000000dff157230 */ /* 0x000fe20000004100 */
[-C--:B------:R-:W-:Y:S01]  /*2ca20*/  FMUL.FTZ R3, R3, R2.reuse ;  /* 0x0000000203037220 */ /* 0x080fe20000410000 */
[----:B------:R-:W-:Y:S01]  /*2ca30*/  HADD2.F32 R13, -RZ, R17.H1_H1 ;  /* 0x30000011ff0d7230 */ /* 0x000fe20000004100 */
[C---:B------:R-:W-:Y:S01]  /*2ca40*/  FFMA.FTZ R42, R22.reuse, R2, -R19 ;  /* 0x00000002162a7223 */ /* 0x040fe20000010813 */
[--C-:B------:R-:W-:Y:S01]  /*2ca50*/  HADD2.F32 R2, -RZ, R136.reuse.H0_H0 ;  /* 0x20000088ff027230 */ /* 0x100fe20000004100 */
[----:B------:R-:W-:Y:S01]  /*2ca60*/  FFMA.FTZ R41, R22, R11, R3 ;  /* 0x0000000b16297223 */ /* 0x000fe20000010003 */
[----:B------:R-:W-:Y:S01]  /*2ca70*/  HADD2.F32 R3, -RZ, R136.H1_H1 ;  /* 0x30000088ff037230 */ /* 0x000fe20000004100 */
[C---:B------:R-:W-:Y:S01]  /*2ca80*/  FMUL.FTZ R19, R13.reuse, R29 ;  /* 0x0000001d0d137220 */ /* 0x040fe20000410000 */
[--C-:B------:R-:W-:Y:S01]  /*2ca90*/  HADD2.F32 R20, -RZ, R15.reuse.H0_H0 ;  /* 0x2000000fff147230 */ /* 0x100fe20000004100 */
[C---:B------:R-:W-:Y:S01]  /*2caa0*/  FMUL.FTZ R11, R12.reuse, R2 ;  /* 0x000000020c0b7220 */ /* 0x040fe20000410000 */
[----:B------:R-:W-:Y:S01]  /*2cab0*/  HADD2.F32 R23, -RZ, R15.H1_H1 ;  /* 0x3000000fff177230 */ /* 0x000fe20000004100 */
[----:B------:R-:W-:Y:S01]  /*2cac0*/  FMUL.FTZ R12, R12, R3 ;  /* 0x000000030c0c7220 */ /* 0x000fe20000410000 */
[----:B------:R-:W-:Y:S01]  /*2cad0*/  HADD2.F32 R17, -RZ, R16.H0_H0 ;  /* 0x20000010ff117230 */ /* 0x000fe20000004100 */
[-C--:B------:R-:W-:Y:S01]  /*2cae0*/  FMUL.FTZ R13, R13, R28.reuse ;  /* 0x0000001c0d0d7220 */ /* 0x080fe20000410000 */
[----:B------:R-:W-:Y:S01]  /*2caf0*/  HADD2.F32 R15, -RZ, R18.H0_H0 ;  /* 0x20000012ff0f7230 */ /* 0x000fe20000004100 */
[C---:B------:R-:W-:Y:S01]  /*2cb00*/  FFMA.FTZ R40, R21.reuse, R28, -R19 ;  /* 0x0000001c15287223 */ /* 0x040fe20000010813 */
[----:B------:R-:W-:Y:S01]  /*2cb10*/  HADD2.F32 R16, -RZ, R16.H1_H1 ;  /* 0x30000010ff107230 */ /* 0x000fe20000004100 */
[----:B------:R-:W-:Y:S01]  /*2cb20*/  FFMA.FTZ R28, R20, R2, R12 ;  /* 0x00000002141c7223 */ /* 0x000fe2000001000c */
[----:B------:R-:W-:Y:S01]  /*2cb30*/  HADD2.F32 R12, -RZ, R138.H1_H1 ;  /* 0x3000008aff0c7230 */ /* 0x000fe20000004100 */
[----:B------:R-:W-:Y:S01]  /*2cb40*/  FMUL.FTZ R2, R14, R30 ;  /* 0x0000001e0e027220 */ /* 0x000fe20000410000 */
[----:B------:R-:W-:Y:S01]  /*2cb50*/  HADD2.F32 R18, -RZ, R18.H1_H1 ;  /* 0x30000012ff127230 */ /* 0x000fe20000004100 */
[----:B------:R-:W-:-:S02]  /*2cb60*/  FFMA.FTZ R22, R21, R29, R13 ;  /* 0x0000001d15167223 */ /* 0x000fc4000001000d */
[----:B------:R-:W-:Y:S01]  /*2cb70*/  FFMA.FTZ R29, R20, R3, -R11 ;  /* 0x00000003141d7223 */ /* 0x000fe2000001080b */
[----:B------:R-:W-:Y:S01]  /*2cb80*/  HADD2.F32 R3, -RZ, R138.H0_H0 ;  /* 0x2000008aff037230 */ /* 0x000fe20000004100 */
[-C--:B------:R-:W-:Y:S01]  /*2cb90*/  FMUL.FTZ R14, R14, R31.reuse ;  /* 0x0000001f0e0e7220 */ /* 0x080fe20000410000 */
[--C-:B------:R-:W-:Y:S01]  /*2cba0*/  HADD2.F32 R11, -RZ, R139.reuse.H1_H1 ;  /* 0x3000008bff0b7230 */ /* 0x100fe20000004100 */
[----:B------:R-:W-:Y:S01]  /*2cbb0*/  FFMA.FTZ R31, R23, R31, -R2 ;  /* 0x0000001f171f7223 */ /* 0x000fe20000010802 */
[----:B------:R-:W-:Y:S01]  /*2cbc0*/  HADD2.F32 R2, -RZ, R139.H0_H0 ;  /* 0x2000008bff027230 */ /* 0x000fe20000004100 */
[C---:B------:R-:W-:Y:S02]  /*2cbd0*/  FMUL.FTZ R19, R17.reuse, R3 ;  /* 0x0000000311137220 */ /* 0x040fe40000410000 */
[----:B------:R-:W-:Y:S02]  /*2cbe0*/  FMUL.FTZ R17, R17, R12 ;  /* 0x0000000c11117220 */ /* 0x000fe40000410000 */
[----:B------:R-:W-:-:S02]  /*2cbf0*/  FMUL.FTZ R13, R15, R2 ;  /* 0x000000020f0d7220 */ /* 0x000fc40000410000 */
[----:B------:R-:W-:Y:S01]  /*2cc00*/  FFMA.FTZ R23, R23, R30, R14 ;  /* 0x0000001e17177223 */ /* 0x000fe2000001000e */
[----:B------:R-:W-:Y:S01]  /*2cc10*/  HADD2.F32 R14, -RZ, R38.H0_H0 ;  /* 0x20000026ff0e7230 */ /* 0x000fe20000004100 */
[----:B------:R-:W-:Y:S01]  /*2cc20*/  FFMA.FTZ R21, R25, R12, -R19 ;  /* 0x0000000c19157223 */ /* 0x000fe20000010813 */
[----:B------:R-:W-:Y:S01]  /*2cc30*/  HADD2.F32 R12, -RZ, R36.H0_H0 ;  /* 0x20000024ff0c7230 */ /* 0x000fe20000004100 */
[----:B------:R-:W-:Y:S01]  /*2cc40*/  FMUL.FTZ R15, R15, R11 ;  /* 0x0000000b0f0f7220 */ /* 0x000fe20000410000 */
[----:B------:R-:W-:Y:S01]  /*2cc50*/  F2FP.PACK_AB R19, R31, R29 ;  /* 0x0000001d1f13723e */ /* 0x000fe200000000ff */
[C---:B------:R-:W-:Y:S01]  /*2cc60*/  FFMA.FTZ R20, R24.reuse, R11, -R13 ;  /* 0x0000000b18147223 */ /* 0x040fe2000001080d */
[----:B------:R-:W-:Y:S01]  /*2cc70*/  HADD2.F32 R11, -RZ, R37.H0_H0 ;  /* 0x20000025ff0b7230 */ /* 0x000fe20000004100 */
[----:B------:R-:W-:Y:S01]  /*2cc80*/  FFMA.FTZ R25, R25, R3, R17 ;  /* 0x0000000319197223 */ /* 0x000fe20000010011 */
[----:B------:R-:W-:Y:S01]  /*2cc90*/  HADD2.F32 R13, -RZ, R39.H0_H0 ;  /* 0x20000027ff0d7230 */ /* 0x000fe20000004100 */
[----:B------:R-:W-:Y:S01]  /*2cca0*/  FFMA.FTZ R24, R24, R2, R15 ;  /* 0x0000000218187223 */ /* 0x000fe2000001000f */
[----:B------:R-:W-:Y:S01]  /*2ccb0*/  F2FP.PACK_AB R17, R40, R42 ;  /* 0x0000002a2811723e */ /* 0x000fe200000000ff */
[----:B------:R-:W-:Y:S01]  /*2ccc0*/  FMUL.FTZ R3, R16, R12 ;  /* 0x0000000c10037220 */ /* 0x000fe20000410000 */
[----:B------:R-:W-:Y:S01]  /*2ccd0*/  F2FP.PACK_AB R15, R23, R28 ;  /* 0x0000001c170f723e */ /* 0x000fe200000000ff */
[----:B------:R-:W-:-:S02]  /*2cce0*/  FMUL.FTZ R2, R18, R14 ;  /* 0x0000000e12027220 */ /* 0x000fc40000410000 */
[----:B------:R-:W-:Y:S02]  /*2ccf0*/  FMUL.FTZ R16, R16, R11 ;  /* 0x0000000b10107220 */ /* 0x000fe40000410000 */
[----:B------:R-:W-:Y:S02]  /*2cd00*/  FMUL.FTZ R18, R18, R13 ;  /* 0x0000000d12127220 */ /* 0x000fe40000410000 */
[----:B------:R-:W-:Y:S02]  /*2cd10*/  FFMA.FTZ R3, R26, R11, -R3 ;  /* 0x0000000b1a037223 */ /* 0x000fe40000010803 */
[----:B------:R-:W-:Y:S01]  /*2cd20*/  FFMA.FTZ R2, R27, R13, -R2 ;  /* 0x0000000d1b027223 */ /* 0x000fe20000010802 */
[----:B------:R-:W-:Y:S01]  /*2cd30*/  F2FP.PACK_AB R13, R22, R41 ;  /* 0x00000029160d723e */ /* 0x000fe200000000ff */
[----:B------:R-:W-:Y:S01]  /*2cd40*/  FFMA.FTZ R12, R26, R12, R16 ;  /* 0x0000000c1a0c7223 */ /* 0x000fe20000010010 */
[----:B------:R-:W-:Y:S01]  /*2cd50*/  F2FP.PACK_AB R16, R3, R21 ;  /* 0x000000150310723e */ /* 0x000fe200000000ff */
[----:B------:R-:W-:Y:S01]  /*2cd60*/  FFMA.FTZ R14, R27, R14, R18 ;  /* 0x0000000e1b0e7223 */ /* 0x000fe20000010012 */
[----:B------:R-:W-:-:S02]  /*2cd70*/  F2FP.PACK_AB R18, R2, R20 ;  /* 0x000000140212723e */ /* 0x000fc400000000ff */
[----:B------:R-:W-:Y:S02]  /*2cd80*/  F2FP.PACK_AB R12, R12, R25 ;  /* 0x000000190c0c723e */ /* 0x000fe400000000ff */
[----:B------:R-:W-:Y:S01]  /*2cd90*/  F2FP.PACK_AB R14, R14, R24 ;  /* 0x000000180e0e723e */ /* 0x000fe200000000ff */
[----:B------:R1:W-:Y:S01]  /*2cda0*/  ST.E.128 [R34.64], R16 ;  /* 0x0000001022007985 */ /* 0x0003e2000c101d04 */
[----:B------:R-:W-:Y:S02]  /*2cdb0*/  MOV R2, R144 ;  /* 0x0000009000027202 */ /* 0x000fe40000000f00 */
[----:B------:R-:W-:Y:S01]  /*2cdc0*/  MOV R3, 0x0 ;  /* 0x0000000000037802 */ /* 0x000fe20000000f00 */
[----:B------:R1:W-:Y:S03]  /*2cdd0*/  ST.E.128 [R32.64], R12 ;  /* 0x0000000c20007985 */ /* 0x0003e6000c101d04 */
[----:B------:R-:W-:Y:S05]  /*2cde0*/  RET.REL.NODEC R2 `(_ZN7cutlass13device_kernelIN5flash19enable_sm80_to_sm89INS1_16FlashAttnFwdSm80INS1_25CollectiveMainloopFwdSm80ILi4ELi1ELb0EN4cute5tupleIJNS5_1CILi128EEENS7_ILi48EEES8_EEELi128ENS_6half_tEfNS_4arch4Sm80ELb0ELb1ELb1ELb1ELb1ELb1ELb1ELb0EEENS1_21CollectiveEpilogueFwdINS6_IJS8_S8_S9_EEENS6_IJNS7_ILi1EEESH_SH_EEESB_SD_Li128ELb1ELb1ELb0ELb0EEENS1_19SingleTileSchedulerILb1ELb0ELb1ELi128EEEEEEEEEvNT_6ParamsE) ;  /* 0xfffd321002007950 */ /* 0x000fea0003c3ffff */
.L_x_1488:
        /* <DEDUP_REMOVED lines=8> */
.L_x_1489:
[----:B------:R-:W-:Y:S01]  /*2ce70*/  MOV R12, 0x181f ;  /* 0x0000181f000c7802 */ /* 0x000fe20000000f00 */
[----:B------:R3:W-:Y:S01]  /*2ce80*/  STL [R1+0x84], RZ ;  /* 0x000084ff01007387 */ /* 0x0007e20000100800 */
[----:B------:R-:W-:Y:S01]  /*2ce90*/  IMAD.MOV.U32 R2, RZ, RZ, R18 ;  /* 0x000000ffff027224 */ /* 0x000fe200078e0012 */
[----:B------:R-:W-:Y:S02]  /*2cea0*/  MOV R3, 0x2ced0 ;  /* 0x0002ced000037802 */ /* 0x000fe40000000f00 */
[----:B------:R3:W-:Y:S04]  /*2ceb0*/  STL [R1+0x80], R12 ;  /* 0x0000800c01007387 */ /* 0x0007e80000100800 */
[----:B-123--:R-:W-:Y:S05]  /*2cec0*/  CALL.REL.NOINC `($__internal_3_$__cuda_sm70_shflsync_idx_p) ;  /* 0x0000227000007944 */ /* 0x00efea0003c00000 */
[----:B------:R-:W2:Y:S01]  /*2ced0*/  LDL.LU R3, [R1+0x88] ;  /* 0x0000880001037983 */ /* 0x000ea20000300800 */
[----:B------:R-:W-:Y:S01]  /*2cee0*/  IMAD.MOV.U32 R14, RZ, RZ, 0x181f ;  /* 0x0000181fff0e7424 */ /* 0x000fe200078e00ff */
[----:B------:R-:W-:Y:S01]  /*2cef0*/  MOV R13, R11 ;  /* 0x0000000b000d7202 */ /* 0x000fe20000000f00 */
[----:B------:R-:W-:Y:S01]  /*2cf00*/  IMAD.MOV.U32 R2, RZ, RZ, R24 ;  /* 0x000000ffff027224 */ /* 0x000fe200078e0018 */
[----:B------:R1:W-:Y:S04]  /*2cf10*/  STL [R1+0x84], RZ ;  /* 0x000084ff01007387 */ /* 0x0003e80000100800 */
[----:B------:R1:W-:Y:S01]  /*2cf20*/  STL [R1+0x80], R14 ;  /* 0x0000800e01007387 */ /* 0x0003e20000100800 */
[----:B--2---:R-:W-:-:S02]  /*2cf30*/  MOV R12, R3 ;  /* 0x00000003000c7202 */ /* 0x004fc40000000f00 */
[----:B------:R-:W-:Y:S02]  /*2cf40*/  MOV R3, 0x2cf60 ;  /* 0x0002cf6000037802 */ /* 0x000fe40000000f00 */
[----:B-1---5:R-:W-:Y:S05]  /*2cf50*/  CALL.REL.NOINC `($__internal_3_$__cuda_sm70_shflsync_idx_p) ;  /* 0x000021e000007944 */ /* 0x022fea0003c00000 */
[----:B------:R1:W5:Y:S01]  /*2cf60*/  LDL.LU R14, [R1+0x88] ;  /* 0x00008800010e7983 */ /* 0x0003620000300800 */
[----:B------:R-:W-:Y:S01]  /*2cf70*/  MOV R11, 0x181f ;  /* 0x0000181f000b7802 */ /* 0x000fe20000000f00 */
[----:B------:R-:W-:Y:S01]  /*2cf80*/  IMAD.MOV.U32 R2, RZ, RZ, R19 ;  /* 0x000000ffff027224 */ /* 0x000fe200078e0013 */
[----:B------:R-:W-:Y:S01]  /*2cf90*/  MOV R3, 0x2cfd0 ;  /* 0x0002cfd000037802 */ /* 0x000fe20000000f00 */
[----:B------:R1:W-:Y:S04]  /*2cfa0*/  STL [R1+0x84], RZ ;  /* 0x000084ff01007387 */ /* 0x0003e80000100800 */
[----:B------:R1:W-:Y:S02]  /*2cfb0*/  STL [R1+0x80], R11 ;  /* 0x0000800b01007387 */ /* 0x0003e40000100800 */
[----:B-1---5:R-:W-:Y:S05]  /*2cfc0*/  CALL.REL.NOINC `($__internal_3_$__cuda_sm70_shflsync_idx_p) ;  /* 0x0000217000007944 */ /* 0x022fea0003c00000 */
[----:B------:R1:W5:Y:S02]  /*2cfd0*/  LDL.LU R2, [R1+0x88] ;  /* 0x0000880001027983 */ /* 0x0003640000300800 */
[----:B-1---5:R-:W-:Y:S05]  /*2cfe0*/  BRA `(.L_x_1587) ;  /* 0xffff655000007947 */ /* 0x022fea000383ffff */
.L_x_1492:
[----:B------:R-:W-:Y:S01]  /*2cff0*/  MOV R12, 0x1 ;  /* 0x00000001000c7802 */ /* 0x000fe20000000f00 */
[----:B------:R-:W-:Y:S01]  /*2d000*/  IMAD.MOV.U32 R11, RZ, RZ, 0x181f ;  /* 0x0000181fff0b7424 */ /* 0x000fe200078e00ff */
[----:B------:R-:W-:Y:S01]  /*2d010*/  MOV R3, 0x2d060 ;  /* 0x0002d06000037802 */ /* 0x000fe20000000f00 */
[----:B------:R-:W-:-:S02]  /*2d020*/  IMAD.MOV.U32 R2, RZ, RZ, R20 ;  /* 0x000000ffff027224 */ /* 0x000fc400078e0014 */
[----:B------:R1:W-:Y:S04]  /*2d030*/  STL [R1+0x84], R12 ;  /* 0x0000840c01007387 */ /* 0x0003e80000100800 */
[----:B------:R1:W-:Y:S02]  /*2d040*/  STL [R1+0x80], R11 ;  /* 0x0000800b01007387 */ /* 0x0003e40000100800 */
[----:B-1-3--:R-:W-:Y:S05]  /*2d050*/  CALL.REL.NOINC `($__internal_3_$__cuda_sm70_shflsync_idx_p) ;  /* 0x000020e000007944 */ /* 0x00afea0003c00000 */
        /* <DEDUP_REMOVED lines=8> */
[----:B------:R-:W2:Y:S01]  /*2d0e0*/  LDL.LU R3, [R1+0x88] ;  /* 0x0000880001037983 */ /* 0x000ea20000300800 */
[----:B------:R-:W-:Y:S01]  /*2d0f0*/  MOV R15, 0x1 ;  /* 0x00000001000f7802 */ /* 0x000fe20000000f00 */
[----:B------:R-:W-:-:S02]  /*2d100*/  IMAD.MOV.U32 R14, RZ, RZ, 0x181f ;  /* 0x0000181fff0e7424 */ /* 0x000fc400078e00ff */
[----:B------:R-:W-:Y:S02]  /*2d110*/  IMAD.MOV.U32 R2, RZ, RZ, R24 ;  /* 0x000000ffff027224 */ /* 0x000fe400078e0018 */
[----:B------:R1:W-:Y:S01]  /*2d120*/  STL [R1+0x84], R15 ;  /* 0x0000840f01007387 */ /* 0x0003e20000100800 */
[----:B------:R-:W-:-:S03]  /*2d130*/  IMAD.MOV.U32 R13, RZ, RZ, R11 ;  /* 0x000000ffff0d7224 */ /* 0x000fc600078e000b */
[----:B------:R1:W-:Y:S01]  /*2d140*/  STL [R1+0x80], R14 ;  /* 0x0000800e01007387 */ /* 0x0003e20000100800 */
[----:B--2---:R-:W-:Y:S02]  /*2d150*/  MOV R12, R3 ;  /* 0x00000003000c7202 */ /* 0x004fe40000000f00 */
[----:B------:R-:W-:Y:S02]  /*2d160*/  MOV R3, 0x2d180 ;  /* 0x0002d18000037802 */ /* 0x000fe40000000f00 */
[----:B-1---5:R-:W-:Y:S05]  /*2d170*/  CALL.REL.NOINC `($__internal_3_$__cuda_sm70_shflsync_idx_p) ;  /* 0x00001fc000007944 */ /* 0x022fea0003c00000 */
        /* <DEDUP_REMOVED lines=8> */
[----:B------:R1:W5:Y:S02]  /*2d200*/  LDL.LU R2, [R1+0x88] ;  /* 0x0000880001027983 */ /* 0x0003640000300800 */
[----:B-1---5:R-:W-:Y:S05]  /*2d210*/  BRA `(.L_x_1588) ;  /* 0xffff664000007947 */ /* 0x022fea000383ffff */
.L_x_1495:
        /* <DEDUP_REMOVED lines=9> */
.L_x_1496:
[----:B------:R-:W-:Y:S01]  /*2d2b0*/  MOV R13, 0x2 ;  /* 0x00000002000d7802 */ /* 0x000fe20000000f00 */
[----:B------:R-:W-:Y:S01]  /*2d2c0*/  IMAD.MOV.U32 R12, RZ, RZ, 0x181f ;  /* 0x0000181fff0c7424 */ /* 0x000fe200078e00ff */
[----:B------:R-:W-:Y:S01]  /*2d2d0*/  MOV R3, 0x2d320 ;  /* 0x0002d32000037802 */ /* 0x000fe20000000f00 */
[----:B------:R-:W-:Y:S02]  /*2d2e0*/  IMAD.MOV.U32 R2, RZ, RZ, R18 ;  /* 0x000000ffff027224 */ /* 0x000fe400078e0012 */
[----:B------:R3:W-:Y:S04]  /*2d2f0*/  STL [R1+0x84], R13 ;  /* 0x0000840d01007387 */ /* 0x0007e80000100800 */
[----:B------:R3:W-:Y:S02]  /*2d300*/  STL [R1+0x80], R12 ;  /* 0x0000800c01007387 */ /* 0x0007e40000100800 */
[----:B-123--:R-:W-:Y:S05]  /*2d310*/  CALL.REL.NOINC `($__internal_3_$__cuda_sm70_shflsync_idx_p) ;  /* 0x00001e2000007944 */ /* 0x00efea0003c00000 */
        /* <DEDUP_REMOVED lines=20> */
.L_x_1499:
        /* <DEDUP_REMOVED lines=35> */
.L_x_1502:
        /* <DEDUP_REMOVED lines=9> */
.L_x_1503:
        /* <DEDUP_REMOVED lines=27> */
.L_x_1506:
[----:B------:R-:W-:Y:S01]  /*2d8d0*/  MOV R12, 0x5 ;  /* 0x00000005000c7802 */ /* 0x000fe20000000f00 */
[----:B------:R-:W-:Y:S01]  /*2d8e0*/  IMAD.MOV.U32 R11, RZ, RZ, 0x181f ;  /* 0x0000181fff0b7424 */ /* 0x000fe200078e00ff */
[----:B------:R-:W-:Y:S01]  /*2d8f0*/  MOV R3, 0x2d940 ;  /* 0x0002d94000037802 */ /* 0x000fe20000000f00 */
[----:B------:R-:W-:-:S02]  /*2d900*/  IMAD.MOV.U32 R2, RZ, RZ, R20 ;  /* 0x000000ffff027224 */ /* 0x000fc400078e0014 */
[----:B------:R1:W-:Y:S04]  /*2d910*/  STL [R1+0x84], R12 ;  /* 0x0000840c01007387 */ /* 0x0003e80000100800 */
[----:B------:R1:W-:Y:S02]  /*2d920*/  STL [R1+0x80], R11 ;  /* 0x0000800b01007387 */ /* 0x0003e40000100800 */
[----:B-1-3--:R-:W-:Y:S05]  /*2d930*/  CALL.REL.NOINC `($__internal_3_$__cuda_sm70_shflsync_idx_p) ;  /* 0x0000180000007944 */ /* 0x00afea0003c00000 */
[----:B------:R1:W5:Y:S02]  /*2d940*/  LDL.LU R11, [R1+0x88] ;  /* 0x00008800010b7983 */ /* 0x0003640000300800 */
[----:B-1---5:R-:W-:Y:S05]  /*2d950*/  BRA `(.L_x_1594) ;  /* 0xffff6b6000007947 */ /* 0x022fea000383ffff */
.L_x_1507:
[----:B------:R-:W-:Y:S01]  /*2d960*/  MOV R13, 0x5 ;  /* 0x00000005000d7802 */ /* 0x000fe20000000f00 */
[----:B------:R-:W-:Y:S01]  /*2d970*/  IMAD.MOV.U32 R12, RZ, RZ, 0x181f ;  /* 0x0000181fff0c7424 */ /* 0x000fe200078e00ff */
[----:B------:R-:W-:Y:S01]  /*2d980*/  MOV R3, 0x2d9d0 ;  /* 0x0002d9d000037802 */ /* 0x000fe20000000f00 */
[----:B------:R-:W-:Y:S02]  /*2d990*/  IMAD.MOV.U32 R2, RZ, RZ, R18 ;  /* 0x000000ffff027224 */ /* 0x000fe400078e0012 */
[----:B------:R4:W-:Y:S04]  /*2d9a0*/  STL [R1+0x84], R13 ;  /* 0x0000840d01007387 */ /* 0x0009e80000100800 */
[----:B------:R4:W-:Y:S02]  /*2d9b0*/  STL [R1+0x80], R12 ;  /* 0x0000800c01007387 */ /* 0x0009e40000100800 */
[----:B-1234-:R-:W-:Y:S05]  /*2d9c0*/  CALL.REL.NOINC `($__internal_3_$__cuda_sm70_shflsync_idx_p) ;  /* 0x0000177000007944 */ /* 0x01efea0003c00000 */
        /* <DEDUP_REMOVED lines=20> */
.L_x_1510:
[----:B------:R-:W-:Y:S01]  /*2db10*/  MOV R12, 0x6 ;  /* 0x00000006000c7802 */ /* 0x000fe20000000f00 */
[----:B------:R-:W-:Y:S01]  /*2db20*/  IMAD.MOV.U32 R11, RZ, RZ, 0x181f ;  /* 0x0000181fff0b7424 */ /* 0x000fe200078e00ff */
[----:B------:R-:W-:Y:S01]  /*2db30*/  MOV R3, 0x2db80 ;  /* 0x0002db8000037802 */ /* 0x000fe20000000f00 */
[----:B------:R-:W-:-:S02]  /*2db40*/  IMAD.MOV.U32 R2, RZ, RZ, R20 ;  /* 0x000000ffff027224 */ /* 0x000fc400078e0014 */
[----:B------:R1:W-:Y:S04]  /*2db50*/  STL [R1+0x84], R12 ;  /* 0x0000840c01007387 */ /* 0x0003e80000100800 */
[----:B------:R1:W-:Y:S02]  /*2db60*/  STL [R1+0x80], R11 ;  /* 0x0000800b01007387 */ /* 0x0003e40000100800 */
[----:B-1--4-:R-:W-:Y:S05]  /*2db70*/  CALL.REL.NOINC `($__internal_3_$__cuda_sm70_shflsync_idx_p) ;  /* 0x000015c000007944 */ /* 0x012fea0003c00000 */
[----:B------:R1:W5:Y:S02]  /*2db80*/  LDL.LU R13, [R1+0x88] ;  /* 0x00008800010d7983 */ /* 0x0003640000300800 */
[----:B-1---5:R-:W-:Y:S05]  /*2db90*/  BRA `(.L_x_1596) ;  /* 0xffff6c5000007947 */ /* 0x022fea000383ffff */
.L_x_1511:
        /* <DEDUP_REMOVED lines=8> */
[----:B------:R-:W-:Y:S01]  /*2dc20*/  IMAD.MOV.U32 R15, RZ, RZ, 0x6 ;  /* 0x00000006ff0f7424 */ /* 0x000fe200078e00ff */
[----:B------:R-:W-:Y:S01]  /*2dc30*/  MOV R14, 0x181f ;  /* 0x0000181f000e7802 */ /* 0x000fe20000000f00 */
[----:B------:R-:W-:-:S03]  /*2dc40*/  IMAD.MOV.U32 R2, RZ, RZ, R24 ;  /* 0x000000ffff027224 */ /* 0x000fc600078e0018 */
[----:B------:R1:W-:Y:S04]  /*2dc50*/  STL [R1+0x84], R15 ;  /* 0x0000840f01007387 */ /* 0x0003e80000100800 */
        /* <DEDUP_REMOVED lines=14> */
.L_x_1514:
[----:B------:R-:W-:Y:S01]  /*2dd40*/  MOV R12, 0x7 ;  /* 0x00000007000c7802 */ /* 0x000fe20000000f00 */
[----:B------:R-:W-:Y:S01]  /*2dd50*/  IMAD.MOV.U32 R11, RZ, RZ, 0x181f ;  /* 0x0000181fff0b7424 */ /* 0x000fe200078e00ff */
[----:B------:R-:W-:Y:S01]  /*2dd60*/  MOV R3, 0x2ddb0 ;  /* 0x0002ddb000037802 */ /* 0x000fe20000000f00 */
[----:B------:R-:W-:Y:S02]  /*2dd70*/  IMAD.MOV.U32 R2, RZ, RZ, R20 ;  /* 0x000000ffff027224 */ /* 0x000fe400078e0014 */
[----:B------:R1:W-:Y:S04]  /*2dd80*/  STL [R1+0x84], R12 ;  /* 0x0000840c01007387 */ /* 0x0003e80000100800 */
[----:B------:R1:W-:Y:S02]  /*2dd90*/  STL [R1+0x80], R11 ;  /* 0x0000800b01007387 */ /* 0x0003e40000100800 */
[----:B-1-3--:R-:W-:Y:S05]  /*2dda0*/  CALL.REL.NOINC `($__internal_3_$__cuda_sm70_shflsync_idx_p) ;  /* 0x0000139000007944 */ /* 0x00afea0003c00000 */
[----:B------:R1:W5:Y:S02]  /*2ddb0*/  LDL.LU R13, [R1+0x88] ;  /* 0x00008800010d7983 */ /* 0x0003640000300800 */
[----:B-1---5:R-:W-:Y:S05]  /*2ddc0*/  BRA `(.L_x_1598) ;  /* 0xffff6da000007947 */ /* 0x022fea000383ffff */
.L_x_1515:
[----:B------:R-:W-:Y:S01]  /*2ddd0*/  MOV R14, 0x7 ;  /* 0x00000007000e7802 */ /* 0x000fe20000000f00 */
[----:B------:R-:W-:Y:S01]  /*2dde0*/  IMAD.MOV.U32 R12, RZ, RZ, 0x181f ;  /* 0x0000181fff0c7424 */ /* 0x000fe200078e00ff */
[----:B------:R-:W-:Y:S01]  /*2ddf0*/  MOV R3, 0x2de40 ;  /* 0x0002de4000037802 */ /* 0x000fe20000000f00 */
[----:B------:R-:W-:-:S02]  /*2de00*/  IMAD.MOV.U32 R2, RZ, RZ, R18 ;  /* 0x000000ffff027224 */ /* 0x000fc400078e0012 */
        /* <DEDUP_REMOVED lines=22> */
.L_x_1550:
[----:B------:R-:W-:Y:S01]  /*2df70*/  MOV R11, 0x181f ;  /* 0x0000181f000b7802 */ /* 0x000fe20000000f00 */
[----:B------:R1:W-:Y:S01]  /*2df80*/  STL [R1+0x84], RZ ;  /* 0x000084ff01007387 */ /* 0x0003e20000100800 */
[----:B------:R-:W-:Y:S01]  /*2df90*/  IMAD.MOV.U32 R2, RZ, RZ, R17 ;  /* 0x000000ffff027224 */ /* 0x000fe200078e0011 */
[----:B------:R-:W-:Y:S02]  /*2dfa0*/  MOV R3, 0x2dfd0 ;  /* 0x0002dfd000037802 */ /* 0x000fe40000000f00 */
[----:B------:R1:W-:Y:S04]  /*2dfb0*/  STL [R1+0x80], R11 ;  /* 0x0000800b01007387 */ /* 0x0003e80000100800 */
[----:B-1----:R-:W-:Y:S05]  /*2dfc0*/  CALL.REL.NOINC `($__internal_3_$__cuda_sm70_shflsync_idx_p) ;  /* 0x0000117000007944 */ /* 0x002fea0003c00000 */
[----:B------:R1:W5:Y:S02]  /*2dfd0*/  LDL.LU R11, [R1+0x88] ;  /* 0x00008800010b7983 */ /* 0x0003640000300800 */
[----:B-1---5:R-:W-:Y:S05]  /*2dfe0*/  BRA `(.L_x_1600) ;  /* 0xffffa23000007947 */ /* 0x022fea000383ffff */
.L_x_1551:
[----:B------:R-:W-:Y:S01]  /*2dff0*/  MOV R12, 0x181f ;  /* 0x0000181f000c7802 */ /* 0x000fe20000000f00 */
[----:B------:R3:W-:Y:S01]  /*2e000*/  STL [R1+0x84], RZ ;  /* 0x000084ff01007387 */ /* 0x0007e20000100800 */
[----:B------:R-:W-:Y:S01]  /*2e010*/  IMAD.MOV.U32 R2, RZ, RZ, R18 ;  /* 0x000000ffff027224 */ /* 0x000fe200078e0012 */
[----:B------:R-:W-:-:S02]  /*2e020*/  MOV R3, 0x2e050 ;  /* 0x0002e05000037802 */ /* 0x000fc40000000f00 */
        /* <DEDUP_REMOVED lines=8> */
[----:B--2---:R-:W-:Y:S02]  /*2e0b0*/  MOV R12, R3 ;  /* 0x00000003000c7202 */ /* 0x004fe40000000f00 */
[----:B------:R-:W-:-:S02]  /*2e0c0*/  MOV R3, 0x2e0e0 ;  /* 0x0002e0e000037802 */ /* 0x000fc40000000f00 */
        /* <DEDUP_REMOVED lines=10> */
.L_x_1552:
        /* <DEDUP_REMOVED lines=35> */
.L_x_1555:
[----:B------:R-:W-:Y:S01]  /*2e3a0*/  MOV R12, 0x2 ;  /* 0x00000002000c7802 */ /* 0x000fe20000000f00 */
[----:B------:R-:W-:Y:S01]  /*2e3b0*/  IMAD.MOV.U32 R11, RZ, RZ, 0x181f ;  /* 0x0000181fff0b7424 */ /* 0x000fe200078e00ff */
[----:B------:R-:W-:Y:S01]  /*2e3c0*/  MOV R3, 0x2e410 ;  /* 0x0002e41000037802 */ /* 0x000fe20000000f00 */
[----:B------:R-:W-:-:S02]  /*2e3d0*/  IMAD.MOV.U32 R2, RZ, RZ, R17 ;  /* 0x000000ffff027224 */ /* 0x000fc400078e0011 */
[----:B------:R1:W-:Y:S04]  /*2e3e0*/  STL [R1+0x84], R12 ;  /* 0x0000840c01007387 */ /* 0x0003e80000100800 */
[----:B------:R1:W-:Y:S02]  /*2e3f0*/  STL [R1+0x80], R11 ;  /* 0x0000800b01007387 */ /* 0x0003e40000100800 */
[----:B-12---:R-:W-:Y:S05]  /*2e400*/  CALL.REL.NOINC `($__internal_3_$__cuda_sm70_shflsync_idx_p) ;  /* 0x00000d3000007944 */ /* 0x006fea0003c00000 */
[----:B------:R1:W5:Y:S02]  /*2e410*/  LDL.LU R11, [R1+0x88] ;  /* 0x00008800010b7983 */ /* 0x0003640000300800 */
[----:B-1---5:R-:W-:Y:S05]  /*2e420*/  BRA `(.L_x_1603) ;  /* 0xffffa31000007947 */ /* 0x022fea000383ffff */
.L_x_1556:
[----:B--2---:R-:W-:Y:S01]  /*2e430*/  MOV R13, 0x2 ;  /* 0x00000002000d7802 */ /* 0x004fe20000000f00 */
        /* <DEDUP_REMOVED lines=26> */
.L_x_1557:
[----:B------:R-:W-:Y:S01]  /*2e5e0*/  MOV R12, 0x3 ;  /* 0x00000003000c7802 */ /* 0x000fe20000000f00 */
[----:B------:R-:W-:Y:S01]  /*2e5f0*/  IMAD.MOV.U32 R11, RZ, RZ, 0x181f ;  /* 0x0000181fff0b7424 */ /* 0x000fe200078e00ff */
[----:B------:R-:W-:Y:S01]  /*2e600*/  MOV R3, 0x2e650 ;  /* 0x0002e65000037802 */ /* 0x000fe20000000f00 */
[----:B------:R-:W-:-:S02]  /*2e610*/  IMAD.MOV.U32 R2, RZ, RZ, R17 ;  /* 0x000000ffff027224 */ /* 0x000fc400078e0011 */
[----:B------:R1:W-:Y:S04]  /*2e620*/  STL [R1+0x84], R12 ;  /* 0x0000840c01007387 */ /* 0x0003e80000100800 */
[----:B------:R1:W-:Y:S02]  /*2e630*/  STL [R1+0x80], R11 ;  /* 0x0000800b01007387 */ /* 0x0003e40000100800 */
[----:B-1--4-:R-:W-:Y:S05]  /*2e640*/  CALL.REL.NOINC `($__internal_3_$__cuda_sm70_shflsync_idx_p) ;  /* 0x00000af000007944 */ /* 0x012fea0003c00000 */
        /* <DEDUP_REMOVED lines=28> */
.L_x_1560:
        /* <DEDUP_REMOVED lines=9> */
.L_x_1561:
        /* <DEDUP_REMOVED lines=27> */
.L_x_1562:
        /* <DEDUP_REMOVED lines=35> */
.L_x_1565:
        /* <DEDUP_REMOVED lines=9> */
.L_x_1566:
        /* <DEDUP_REMOVED lines=27> */
.L_x_1569:
[----:B------:R-:W-:Y:S01]  /*2eec0*/  MOV R12, 0x7 ;  /* 0x00000007000c7802 */ /* 0x000fe20000000f00 */
[----:B------:R-:W-:Y:S01]  /*2eed0*/  IMAD.MOV.U32 R11, RZ, RZ, 0x181f ;  /* 0x0000181fff0b7424 */ /* 0x000fe200078e00ff */
[----:B------:R-:W-:Y:S01]  /*2eee0*/  MOV R3, 0x2ef30 ;  /* 0x0002ef3000037802 */ /* 0x000fe20000000f00 */
[----:B------:R-:W-:-:S02]  /*2eef0*/  IMAD.MOV.U32 R2, RZ, RZ, R17 ;  /* 0x000000ffff027224 */ /* 0x000fc400078e0011 */
[----:B------:R1:W-:Y:S04]  /*2ef00*/  STL [R1+0x84], R12 ;  /* 0x0000840c01007387 */ /* 0x0003e80000100800 */
[----:B------:R1:W-:Y:S02]  /*2ef10*/  STL [R1+0x80], R11 ;  /* 0x0000800b01007387 */ /* 0x0003e40000100800 */
[----:B-12-4-:R-:W-:Y:S05]  /*2ef20*/  CALL.REL.NOINC `($__internal_3_$__cuda_sm70_shflsync_idx_p) ;  /* 0x0000021000007944 */ /* 0x016fea0003c00000 */
        /* <DEDUP_REMOVED lines=27> */
        .weak           $__internal_2_$__cuda_sm70_shflsync_bfly_p
        .type           $__internal_2_$__cuda_sm70_shflsync_bfly_p,@function
        .size           $__internal_2_$__cuda_sm70_shflsync_bfly_p,($__internal_3_$__cuda_sm70_shflsync_idx_p - $__internal_2_$__cuda_sm70_shflsync_bfly_p)
$__internal_2_$__cuda_sm70_shflsync_bfly_p:
[----:B------:R-:W-:Y:S02]  /*2f0e0*/  MOV R51, 0x1f ;  /* 0x0000001f00337802 */ /* 0x000fe40000000f00 */
[----:B------:R-:W-:-:S04]  /*2f0f0*/  MOV R247, 0xffffffff ;  /* 0xffffffff00f77802 */ /* 0x000fc80000000f00 */
[----:B------:R-:W-:Y:S04]  /*2f100*/  WARPSYNC R247 ;  /* 0x000000f700007348 */ /* 0x000fe80003800000 */
[----:B------:R1:W2:Y:S02]  /*2f110*/  SHFL.BFLY PT, R51, R4, R3, R51 ;  /* 0x0c00000304337389 */ /* 0x0002a400000e0033 */
[----:B-1----:R-:W-:-:S04]  /*2f120*/  MOV R3, 0x0 ;  /* 0x0000000000037802 */ /* 0x002fc80000000f00 */
[----:B--2---:R-:W-:Y:S05]  /*2f130*/  RET.REL.NODEC R2 `(_ZN7cutlass13device_kernelIN5flash19enable_sm80_to_sm89INS1_16FlashAttnFwdSm80INS1_25CollectiveMainloopFwdSm80ILi4ELi1ELb0EN4cute5tupleIJNS5_1CILi128EEENS7_ILi48EEES8_EEELi128ENS_6half_tEfNS_4arch4Sm80ELb0ELb1ELb1ELb1ELb1ELb1ELb1ELb0EEENS1_21CollectiveEpilogueFwdINS6_IJS8_S8_S9_EEENS6_IJNS7_ILi1EEESH_SH_EEESB_SD_Li128ELb1ELb1ELb0ELb0EEENS1_19SingleTileSchedulerILb1ELb0ELb1ELi128EEEEEEEEEvNT_6ParamsE) ;  /* 0xfffd0ec002007950 */ /* 0x004fea0003c3ffff */
        .weak           $__internal_3_$__cuda_sm70_shflsync_idx_p
        .type           $__internal_3_$__cuda_sm70_shflsync_idx_p,@function
        .size           $__internal_3_$__cuda_sm70_shflsync_idx_p,(.L_x_2181 - $__internal_3_$__cuda_sm70_shflsync_idx_p)
$__internal_3_$__cuda_sm70_shflsync_idx_p:
[----:B------:R1:W-:Y:S04]  /*2f140*/  STL [R1+0xfc], R4 ;  /* 0x0000fc0401007387 */ /* 0x0003e80000100800 */
[----:B------:R2:W-:Y:S04]  /*2f150*/  STL [R1+0xf8], R0 ;  /* 0x0000f80001007387 */ /* 0x0005e80000100800 */
[----:B------:R3:W-:Y:S04]  /*2f160*/  STL [R1+0x100], R5 ;  /* 0x0001000501007387 */ /* 0x0007e80000100800 */
[----:B-1----:R-:W4:Y:S04]  /*2f170*/  LDL.LU R4, [R1+0x80] ;  /* 0x0000800001047983 */ /* 0x002f280000300800 */
[----:B--2---:R-:W4:Y:S01]  /*2f180*/  LDL.LU R0, [R1+0x84] ;  /* 0x0000840001007983 */ /* 0x004f220000300800 */
[----:B---3--:R-:W-:-:S04]  /*2f190*/  MOV R5, 0xffffffff ;  /* 0xffffffff00057802 */ /* 0x008fc80000000f00 */
[----:B------:R-:W-:Y:S04]  /*2f1a0*/  WARPSYNC R5 ;  /* 0x0000000500007348 */ /* 0x000fe80003800000 */
[----:B----4-:R1:W2:Y:S04]  /*2f1b0*/  SHFL.IDX PT, R2, R2, R0, R4 ;  /* 0x0000000002027389 */ /* 0x0102a800000e0004 */
[----:B-1----:R1:W5:Y:S04]  /*2f1c0*/  LDL.LU R5, [R1+0x100] ;  /* 0x0001000001057983 */ /* 0x0023680000300800 */
[----:B------:R1:W5:Y:S04]  /*2f1d0*/  LDL.LU R4, [R1+0xfc] ;  /* 0x0000fc0001047983 */ /* 0x0003680000300800 */
[----:B------:R1:W5:Y:S04]  /*2f1e0*/  LDL.LU R0, [R1+0xf8] ;  /* 0x0000f80001007983 */ /* 0x0003680000300800 */
[----:B--2---:R2:W-:Y:S02]  /*2f1f0*/  STL [R1+0x88], R2 ;  /* 0x0000880201007387 */ /* 0x0045e40000100800 */
[----:B--2---:R-:W-:-:S02]  /*2f200*/  MOV R2, R3 ;  /* 0x0000000300027202 */ /* 0x004fc40000000f00 */
[----:B------:R-:W-:-:S04]  /*2f210*/  MOV R3, 0x0 ;  /* 0x0000000000037802 */ /* 0x000fc80000000f00 */
[----:B-1----:R-:W-:Y:S05]  /*2f220*/  RET.REL.NODEC R2 `(_ZN7cutlass13device_kernelIN5flash19enable_sm80_to_sm89INS1_16FlashAttnFwdSm80INS1_25CollectiveMainloopFwdSm80ILi4ELi1ELb0EN4cute5tupleIJNS5_1CILi128EEENS7_ILi48EEES8_EEELi128ENS_6half_tEfNS_4arch4Sm80ELb0ELb1ELb1ELb1ELb1ELb1ELb1ELb0EEENS1_21CollectiveEpilogueFwdINS6_IJS8_S8_S9_EEENS6_IJNS7_ILi1EEESH_SH_EEESB_SD_Li128ELb1ELb1ELb0ELb0EEENS1_19SingleTileSchedulerILb1ELb0ELb1ELi128EEEEEEEEEvNT_6ParamsE) ;  /* 0xfffd0dd002007950 */ /* 0x002fea0003c3ffff */
.L_x_1612:
        /* <DEDUP_REMOVED lines=13> */
.L_x_2181:


//--------------------- .text._ZN7cutlass13device_kernelIN5flash19enable_sm80_to_sm89INS1_16FlashAttnFwdSm80INS1_25CollectiveMainloopFwdSm80ILi4ELi1ELb0EN4cute5tupleIJNS5_1CILi128EEENS7_ILi64EEES8_EEELi128ENS_6half_tEfNS_4arch4Sm80ELb1ELb0ELb1ELb0ELb1ELb0ELb1ELb0EEENS1_21CollectiveEpilogueFwdINS6_IJS8_S8_S9_EEENS6_IJNS7_ILi1EEESH_SH_EEESB_SD_Li128ELb0ELb1ELb0ELb0EEENS1_30DynamicPersistentTileSchedulerILi128ELi128ELb0ELb1ELb0EEEEEEEEEvNT_6ParamsE --------------------------
	.section	.text._ZN7cutlass13device_kernelIN5flash19enable_sm80_to_sm89INS1_16FlashAttnFwdSm80INS1_25CollectiveMainloopFwdSm80ILi4ELi1ELb0EN4cute5tupleIJNS5_1CILi128EEENS7_ILi64EEES8_EEELi128ENS_6half_tEfNS_4arch4Sm80ELb1ELb0ELb1ELb0ELb1ELb0ELb1ELb0EEENS1_21CollectiveEpilogueFwdINS6_IJS8_S8_S9_EEENS6_IJNS7_ILi1EEESH_SH_EEESB_SD_Li128ELb0ELb1ELb0ELb0EEENS1_30DynamicPersistentTileSchedulerILi128ELi128ELb0ELb1ELb0EEEEEEEEEvNT_6ParamsE,"ax",@progbits
	.sectioninfo	@"SHI_REGISTERS=255"
	.align	128
.text._ZN7cutlass13device_kernelIN5flash19enable_sm80_to_sm89INS1_16FlashAttnFwdSm80INS1_25CollectiveMainloopFwdSm80ILi4ELi1ELb0EN4cute5tupleIJNS5_1CILi128EEENS7_ILi64EEES8_EEELi128ENS_6half_tEfNS_4arch4Sm80ELb1ELb0ELb1ELb0ELb1ELb0ELb1ELb0EEENS1_21CollectiveEpilogueFwdINS6_IJS8_S8_S9_EEENS6_IJNS7_ILi1EEESH_SH_EEESB_SD_Li128ELb0ELb1ELb0ELb0EEENS1_30DynamicPersistentTileSchedulerILi128ELi128ELb0ELb1ELb0EEEEEEEEEvNT_6ParamsE:
        .type           _ZN7cutlass13device_kernelIN5flash19enable_sm80_to_sm89INS1_16FlashAttnFwdSm80INS1_25CollectiveMainloopFwdSm80ILi4ELi1ELb0EN4cute5tupleIJNS5_1CILi128EEENS7_ILi64EEES8_EEELi128ENS_6half_tEfNS_4arch4Sm80ELb1ELb0ELb1ELb0ELb1ELb0ELb1ELb0EEENS1_21CollectiveEpilogueFwdINS6_IJS8_S8_S9_EEENS6_IJNS7_ILi1EEESH_SH_EEESB_SD_Li128ELb0ELb1ELb0ELb0EEENS1_30DynamicPersistentTileSchedulerILi128ELi128ELb0ELb1ELb0EEEEEEEEEvNT_6ParamsE,@function
        .size           _ZN7cutlass13device_kernelIN5flash19enable_sm80_to_sm89INS1_16FlashAttnFwdSm80INS1_25CollectiveMainloopFwdSm80ILi4ELi1ELb0EN4cute5tupleIJNS5_1CILi128EEENS7_ILi64EEES8_EEELi128ENS_6half_tEfNS_4arch4Sm80ELb1ELb0ELb1ELb0ELb1ELb0ELb1ELb0EEENS1_21CollectiveEpilogueFwdINS6_IJS8_S8_S9_EEENS6_IJNS7_ILi1EEESH_SH_EEESB_SD_Li128ELb0ELb1ELb0ELb0EEENS1_30DynamicPersistentTileSchedulerILi128ELi128ELb0ELb1ELb0EEEEEEEEEvNT_6ParamsE,(.L_x_2185 - _ZN7cutlass13device_kernelIN5flash19enable_sm80_to_sm89INS1_16FlashAttnFwdSm80INS1_25CollectiveMainloopFwdSm80ILi4ELi1ELb0EN4cute5tupleIJNS5_1CILi128EEENS7_ILi64EEES8_EEELi128ENS_6half_tEfNS_4arch4Sm80ELb1ELb0ELb1ELb0ELb1ELb0ELb1ELb0EEENS1_21CollectiveEpilogueFwdINS6_IJS8_S8_S9_EEENS6_IJNS7_ILi1EEESH_SH_EEESB_SD_Li128ELb0ELb1ELb0ELb0EEENS1_30DynamicPersistentTileSchedulerILi128ELi128ELb0ELb1ELb0EEEEEEEEEvNT_6ParamsE)
        .other          _ZN7cutlass13device_kernelIN5flash19enable_sm80_to_sm89INS1_16FlashAttnFwdSm80INS1_25CollectiveMainloopFwdSm80ILi4ELi1ELb0EN4cute5tupleIJNS5_1CILi128EEENS7_ILi64EEES8_EEELi128ENS_6half_tEfNS_4arch4Sm80ELb1ELb0ELb1ELb0ELb1ELb0ELb1ELb0EEENS1_21CollectiveEpilogueFwdINS6_IJS8_S8_S9_EEENS6_IJNS7_ILi1EEESH_SH_EEESB_SD_Li128ELb0ELb1ELb0ELb0EEENS1_30DynamicPersistentTileSchedulerILi128ELi128ELb0ELb1ELb0EEEEEEEEEvNT_6ParamsE,@"STO_CUDA_ENTRY STV_DEFAULT"
_ZN7cutlass13device_kernelIN5flash19enable_sm80_to_sm89INS1_16FlashAttnFwdSm80INS1_25CollectiveMainloopFwdSm80ILi4ELi1ELb0EN4cute5tupleIJNS5_1CILi128EEENS7_ILi64EEES8_EEELi128ENS_6half_tEfNS_4arch4Sm80ELb1ELb0ELb1ELb0ELb1ELb0ELb1ELb0EEENS1_21CollectiveEpilogueFwdINS6_IJS8_S8_S9_EEENS6_IJNS7_ILi1EEESH_SH_EEESB_SD_Li128ELb0ELb1ELb0ELb0EEENS1_30DynamicPersistentTileSchedulerILi128ELi128ELb0ELb1ELb0EEEEEEEEEvNT_6ParamsE:
        /* <DEDUP_REMOVED lines=13> */
[----:B------:R-:W-:Y:S01]  /*00d0*/  ULDC.64 UR6, c[0x0][0x118] ;  /* 0x0000460000067ab9 */ /* 0x000fe20000000a00 */
[----:B------:R-:W-:Y:S01]  /*00e0*/  IMAD.MOV.U32 R236, RZ, RZ, 0x40 ;  /* 0x00000040ffec7424 */ /* 0x000fe200078e00ff */
[CC--:B------:R-:W-:Y:S02]  /*00f0*/  LEA.HI R7, R2.reuse, R247.reuse, RZ, 0x4 ;  /* 0x000000f702077211 */ /* 0x0c0fe400078f20ff */
[CC--:B------:R-:W-:Y:S02]  /*0100*/  LEA.HI R6, R2.reuse, R247.reuse, RZ, 0x3 ;  /* 0x000000f702067211 */ /* 0x0c0fe400078f18ff */
[----:B------:R-:W-:Y:S02]  /*0110*/  SHF.R.S32.HI R4, RZ, 0x4, R7 ;  /* 0x00000004ff047819 */ /* 0x000fe40000011407 */
[----:B------:R-:W-:-:S02]  /*0120*/  LEA.HI R3, R2, R247, RZ, 0x2 ;  /* 0x000000f702037211 */ /* 0x000fc400078f10ff */
[----:B------:R-:W-:Y:S02]  /*0130*/  LEA.HI R8, R7, R4, RZ, 0x1 ;  /* 0x0000000407087211 */ /* 0x000fe400078f08ff */
[----:B------:R-:W-:Y:S02]  /*0140*/  LOP3.LUT R5, R6, 0xfffffff8, RZ, 0xc0, !PT ;  /* 0xfffffff806057812 */ /* 0x000fe400078ec0ff */
[----:B------:R-:W-:Y:S02]  /*0150*/  LOP3.LUT R8, R8, 0xfffffffe, RZ, 0xc0, !PT ;  /* 0xfffffffe08087812 */ /* 0x000fe400078ec0ff */
[----:B------:R-:W-:Y:S01]  /*0160*/  SHF.R.S32.HI R12, RZ, 0x2, R3 ;  /* 0x00000002ff0c7819 */ /* 0x000fe20000011403 */
[----:B------:R-:W-:Y:S01]  /*0170*/  IMAD.IADD R16, R247, 0x1, -R5 ;  /* 0x00000001f7107824 */ /* 0x000fe200078e0a05 */
[----:B------:R-:W-:Y:S01]  /*0180*/  LOP3.LUT R7, R7, 0xfffffff0, RZ, 0xc0, !PT ;  /* 0xfffffff007077812 */ /* 0x000fe200078ec0ff */
[----:B------:R-:W-:Y:S01]  /*0190*/  IMAD.IADD R8, R4, 0x1, -R8 ;  /* 0x0000000104087824 */ /* 0x000fe200078e0a08 */
[----:B------:R-:W-:Y:S01]  /*01a0*/  SHF.R.S32.HI R4, RZ, 0x1f, R3 ;  /* 0x0000001fff047819 */ /* 0x000fe20000011403 */
[----:B------:R-:W-:Y:S01]  /*01b0*/  IMAD.SHL.U32 R5, R16, 0x40, RZ ;  /* 0x0000004010057824 */ /* 0x000fe200078e00ff */
[----:B------:R-:W-:Y:S01]  /*01c0*/  SHF.R.S32.HI R17, RZ, 0x3, R6 ;  /* 0x00000003ff117819 */ /* 0x000fe20000011406 */
[----:B------:R-:W-:Y:S01]  /*01d0*/  IMAD.IADD R7, R247, 0x1, -R7 ;  /* 0x00000001f7077824 */ /* 0x000fe200078e0a07 */
[----:B------:R-:W-:Y:S01]  /*01e0*/  LEA.HI R4, R4, R12, RZ, 0x3 ;  /* 0x0000000c04047211 */ /* 0x000fe200078f18ff */
[----:B------:R-:W-:Y:S01]  /*01f0*/  IMAD.SHL.U32 R15, R16, 0x8, RZ ;  /* 0x00000008100f7824 */ /* 0x000fe200078e00ff */
[----:B------:R-:W-:Y:S01]  /*0200*/  LOP3.LUT R5, R5, 0x1c0, RZ, 0xc0, !PT ;  /* 0x000001c005057812 */ /* 0x000fe200078ec0ff */
[----:B------:R-:W-:Y:S01]  /*0210*/  IMAD.SHL.U32 R11, R17, 0x40, RZ ;  /* 0x00000040110b7824 */ /* 0x000fe200078e00ff */
[----:B------:R-:W-:-:S02]  /*0220*/  LOP3.LUT R4, R4, 0xfffffff8, RZ, 0xc0, !PT ;  /* 0xfffffff804047812 */ /* 0x000fc400078ec0ff */
[----:B------:R-:W-:Y:S01]  /*0230*/  LOP3.LUT R243, R5, 0x8, R6, 0xf8, !PT ;  /* 0x0000000805f37812 */ /* 0x000fe200078ef806 */
[----:B------:R-:W-:Y:S01]  /*0240*/  STL [R1+0xc], R15 ;  /* 0x00000c0f01007387 */ /* 0x000fe20000100800 */
[----:B------:R-:W-:Y:S01]  /*0250*/  SHF.R.U32.HI R5, RZ, 0x3, R5 ;  /* 0x00000003ff057819 */ /* 0x000fe20000011605 */
[----:B------:R-:W-:Y:S01]  /*0260*/  IMAD.IADD R4, R12, 0x1, -R4 ;  /* 0x000000010c047824 */ /* 0x000fe200078e0a04 */
[----:B------:R-:W-:Y:S02]  /*0270*/  LEA.HI R12, R2, R247, RZ, 0x5 ;  /* 0x000000f7020c7211 */ /* 0x000fe400078f28ff */
[----:B------:R-:W-:Y:S02]  /*0280*/  SHF.R.S32.HI R10, RZ, 0x1f, R7 ;  /* 0x0000001fff0a7819 */ /* 0x000fe40000011407 */
[----:B------:R-:W-:Y:S02]  /*0290*/  LOP3.LUT R6, R4, 0x1, RZ, 0xc0, !PT ;  /* 0x0000000104067812 */ /* 0x000fe400078ec0ff */
[----:B------:R-:W-:-:S02]  /*02a0*/  LOP3.LUT R3, R3, 0xfffffffc, RZ, 0xc0, !PT ;  /* 0xfffffffc03037812 */ /* 0x000fc400078ec0ff */
[----:B------:R-:W-:Y:S02]  /*02b0*/  ISETP.NE.U32.AND P0, PT, R6, 0x1, PT ;  /* 0x000000010600780c */ /* 0x000fe40003f05070 */
[----:B------:R-:W-:Y:S01]  /*02c0*/  LOP3.LUT R6, R12, 0xffffffe0, RZ, 0xc0, !PT ;  /* 0xffffffe00c067812 */ /* 0x000fe200078ec0ff */
[----:B------:R-:W-:Y:S01]  /*02d0*/  IMAD.IADD R3, R247, 0x1, -R3 ;  /* 0x00000001f7037824 */ /* 0x000fe200078e0a03 */
[----:B------:R-:W-:Y:S02]  /*02e0*/  LOP3.LUT R243, R243, R5, RZ, 0x3c, !PT ;  /* 0x00000005f3f37212 */ /* 0x000fe400078e3cff */
[----:B------:R-:W-:Y:S01]  /*02f0*/  SHF.R.S32.HI R5, RZ, 0x5, R12 ;  /* 0x00000005ff057819 */ /* 0x000fe2000001140c */
[----:B------:R-:W-:Y:S01]  /*0300*/  IMAD.IADD R14, R247, 0x1, -R6 ;  /* 0x00000001f70e7824 */ /* 0x000fe200078e0a06 */
[----:B------:R-:W-:Y:S01]  /*0310*/  SHF.R.S32.HI R12, RZ, 0x1f, R12 ;  /* 0x0000001fff0c7819 */ /* 0x000fe2000001140c */
[----:B------:R-:W-:Y:S01]  /*0320*/  IMAD R243, R8, 0x200, R243 ;  /* 0x0000020008f37824 */ /* 0x000fe200078e02f3 */
[----:B------:R-:W-:-:S02]  /*0330*/  LEA.HI R10, R10, R7, RZ, 0x3 ;  /* 0x000000070a0a7211 */ /* 0x000fc400078f18ff */
[----:B------:R-:W-:Y:S02]  /*0340*/  LOP3.LUT R11, R11, 0x1c0, RZ, 0xc0, !PT ;  /* 0x000001c00b0b7812 */ /* 0x000fe400078ec0ff */
[----:B------:R-:W-:Y:S02]  /*0350*/  LEA.HI R12, R12, R5, RZ, 0x2 ;  /* 0x000000050c0c7211 */ /* 0x000fe400078f10ff */
[----:B------:R-:W-:Y:S02]  /*0360*/  SHF.R.S32.HI R248, RZ, 0x1f, R14 ;  /* 0x0000001ffff87819 */ /* 0x000fe4000001140e */
[C---:B------:R-:W-:Y:S01]  /*0370*/  LOP3.LUT R9, R10.reuse, 0xfffffff8, RZ, 0xc0, !PT ;  /* 0xfffffff80a097812 */ /* 0x040fe200078ec0ff */
[----:B------:R-:W-:Y:S01]  /*0380*/  IMAD.SHL.U32 R10, R10, 0x40, RZ ;  /* 0x000000400a0a7824 */ /* 0x000fe200078e00ff */
[----:B------:R-:W-:Y:S02]  /*0390*/  SHF.R.U32.HI R251, RZ, 0x3, R11 ;  /* 0x00000003fffb7819 */ /* 0x000fe4000001160b */
[C---:B------:R-:W-:Y:S01]  /*03a0*/  R2P PR, R4.reuse, 0x6 ;  /* 0x0000000604007804 */ /* 0x040fe20000000000 */
[----:B------:R-:W-:Y:S01]  /*03b0*/  IMAD.SHL.U32 R4, R4, 0x40, RZ ;  /* 0x0000004004047824 */ /* 0x000fe200078e00ff */
[----:B------:R-:W-:Y:S01]  /*03c0*/  LOP3.LUT R11, R11, 0x38, R15, 0xf8, !PT ;  /* 0x000000380b0b7812 */ /* 0x000fe200078ef80f */
[----:B------:R-:W-:Y:S01]  /*03d0*/  IMAD.IADD R9, R7, 0x1, -R9 ;  /* 0x0000000107097824 */ /* 0x000fe200078e0a09 */
[----:B------:R-:W-:-:S02]  /*03e0*/  LEA.HI R252, R3, R3, RZ, 0x1 ;  /* 0x0000000303fc7211 */ /* 0x000fc400078f08ff */
[----:B------:R-:W-:Y:S02]  /*03f0*/  LOP3.LUT R12, R12, 0xffffffc, RZ, 0xc0, !PT ;  /* 0x0ffffffc0c0c7812 */ /* 0x000fe400078ec0ff */
[----:B------:R-:W-:Y:S02]  /*0400*/  LEA.HI R248, R248, R14, RZ, 0x2 ;  /* 0x0000000ef8f87211 */ /* 0x000fe400078f10ff */
[----:B------:R-:W-:Y:S01]  /*0410*/  LOP3.LUT R251, R11, R251, RZ, 0x3c, !PT ;  /* 0x000000fb0bfb7212 */ /* 0x000fe200078e3cff */
[C---:B------:R-:W-:Y:S01]  /*0420*/  IMAD.IADD R12, R5.reuse, 0x1, -R12 ;  /* 0x00000001050c7824 */ /* 0x040fe200078e0a0c */
[C---:B------:R-:W-:Y:S01]  /*0430*/  LOP3.LUT R7, R252.reuse, 0x1ffffffe, RZ, 0xc0, !PT ;  /* 0x1ffffffefc077812 */ /* 0x040fe200078ec0ff */
[----:B------:R-:W-:Y:S01]  /*0440*/  IMAD.SHL.U32 R5, R5, 0x400, RZ ;  /* 0x0000040005057824 */ /* 0x000fe200078e00ff */
[----:B------:R-:W-:Y:S01]  /*0450*/  SHF.R.S32.HI R11, RZ, 0x2, R248 ;  /* 0x00000002ff0b7819 */ /* 0x000fe200000114f8 */
[----:B------:R-:W-:Y:S01]  /*0460*/  IMAD.SHL.U32 R252, R252, 0x20, RZ ;  /* 0x00000020fcfc7824 */ /* 0x000fe200078e00ff */
[----:B------:R-:W-:Y:S01]  /*0470*/  LOP3.LUT R4, R4, 0x1c0, RZ, 0xc0, !PT ;  /* 0x000001c004047812 */ /* 0x000fe200078ec0ff */
[C---:B------:R-:W-:Y:S01]  /*0480*/  IMAD.IADD R7, R3.reuse, 0x1, -R7 ;  /* 0x0000000103077824 */ /* 0x040fe200078e0a07 */
[-C--:B------:R-:W-:Y:S01]  /*0490*/  LEA.HI R6, R2, R247.reuse, RZ, 0x6 ;  /* 0x000000f702067211 */ /* 0x080fe200078f30ff */
[----:B------:R-:W-:Y:S01]  /*04a0*/  IMAD R13, R12, 0x10, R11 ;  /* 0x000000100c0d7824 */ /* 0x000fe200078e020b */
[----:B------:R-:W-:Y:S01]  /*04b0*/  LEA.HI R4, R4, R4, RZ, 0x1d ;  /* 0x0000000404047211 */ /* 0x000fe200078fe8ff */
[----:B------:R-:W-:Y:S01]  /*04c0*/  IMAD R3, R3, 0x2, R5 ;  /* 0x0000000203037824 */ /* 0x000fe200078e0205 */
[----:B------:R-:W-:Y:S01]  /*04d0*/  LEA.HI R2, R2, R247, RZ, 0x7 ;  /* 0x000000f702027211 */ /* 0x000fe200078f38ff */
[----:B------:R-:W-:Y:S01]  /*04e0*/  IMAD.SHL.U32 R6, R6, 0x8, RZ ;  /* 0x0000000806067824 */ /* 0x000fe200078e00ff */
[----:B------:R-:W-:Y:S01]  /*04f0*/  STL [R1], R13 ;  /* 0x0000000d01007387 */ /* 0x000fe20000100800 */
[----:B------:R-:W-:Y:S01]  /*0500*/  IMAD.IADD R3, R3, 0x1, R4 ;  /* 0x0000000103037824 */ /* 0x000fe200078e0204 */
[----:B------:R-:W-:-:S02]  /*0510*/  LOP3.LUT R252, R252, 0xffffffc0, RZ, 0xc0, !PT ;  /* 0xffffffc0fcfc7812 */ /* 0x000fc400078ec0ff */
[----:B------:R1:W-:Y:S01]  /*0520*/  STL [R1+0x10], R0 ;  /* 0x0000100001007387 */ /* 0x0003e20000100800 */
[----:B------:R-:W-:Y:S01]  /*0530*/  LOP3.LUT R251, R251, 0x7ffffe00, R6, 0xf8, !PT ;  /* 0x7ffffe00fbfb7812 */ /* 0x000fe200078ef806 */
[----:B------:R-:W-:Y:S01]  /*0540*/  IMAD.SHL.U32 R6, R8, 0x8, RZ ;  /* 0x0000000808067824 */ /* 0x000fe200078e00ff */
[----:B------:R-:W-:Y:S01]  /*0550*/  LEA R4, R3, 0x80, 0x1 ;  /* 0x0000008003047811 */ /* 0x000fe200078e08ff */
[----:B------:R-:W-:Y:S01]  /*0560*/  IMAD R252, R7, 0x8, R252 ;  /* 0x0000000807fc7824 */ /* 0x000fe200078e02fc */
[----:B------:R-:W-:Y:S01]  /*0570*/  LOP3.LUT R10, R10, 0xfffffe00, RZ, 0xc0, !PT ;  /* 0xfffffe000a0a7812 */ /* 0x000fe200078ec0ff */
[----:B------:R-:W-:Y:S01]  /*0580*/  IMAD.SHL.U32 R7, R9, 0x40, RZ ;  /* 0x0000004009077824 */ /* 0x000fe200078e00ff */
[C---:B------:R-:W-:Y:S01]  /*0590*/  IADD3 R249, R4.reuse, -0x10, RZ ;  /* 0xfffffff004f97810 */ /* 0x040fe20007ffe0ff */
[----:B------:R-:W-:Y:S01]  /*05a0*/  IMAD.SHL.U32 R251, R251, 0x2, RZ ;  /* 0x00000002fbfb7824 */ /* 0x000fe200078e00ff */
[----:B------:R-:W-:Y:S01]  /*05b0*/  @P0 IADD3 R249, R4, 0x10, RZ ;  /* 0x0000001004f90810 */ /* 0x000fe20007ffe0ff */
[----:B------:R-:W-:Y:S01]  /*05c0*/  IMAD.IADD R252, R13, 0x1, R252 ;  /* 0x000000010dfc7824 */ /* 0x000fe200078e02fc */
[----:B------:R-:W-:-:S02]  /*05d0*/  LOP3.LUT R7, R7, 0x1c0, RZ, 0xc0, !PT ;  /* 0x000001c007077812 */ /* 0x000fc400078ec0ff */
[----:B------:R-:W-:Y:S02]  /*05e0*/  LOP3.LUT P4, RZ, R9, 0x2, RZ, 0xc0, !PT ;  /* 0x0000000209ff7812 */ /* 0x000fe4000788c0ff */
[----:B------:R-:W-:Y:S02]  /*05f0*/  LOP3.LUT R6, R7, 0x8, R6, 0xf8, !PT ;  /* 0x0000000807067812 */ /* 0x000fe400078ef806 */
[----:B------:R-:W-:Y:S02]  /*0600*/  SHF.R.U32.HI R7, RZ, 0x3, R7 ;  /* 0x00000003ff077819 */ /* 0x000fe40000011607 */
[----:B------:R-:W-:Y:S02]  /*0610*/  LOP3.LUT P3, RZ, R9, 0x4, RZ, 0xc0, !PT ;  /* 0x0000000409ff7812 */ /* 0x000fe4000786c0ff */
[----:B------:R-:W-:Y:S02]  /*0620*/  LOP3.LUT R6, R6, R7, RZ, 0x3c, !PT ;  /* 0x0000000706067212 */ /* 0x000fe400078e3cff */
[----:B------:R-:W-:-:S02]  /*0630*/  LOP3.LUT R248, R248, 0x7ffffffc, RZ, 0xc0, !PT ;  /* 0x7ffffffcf8f87812 */ /* 0x000fc400078ec0ff */
[----:B-1----:R-:W-:Y:S01]  /*0640*/  SHF.R.S32.HI R0, RZ, 0x7, R2 ;  /* 0x00000007ff007819 */ /* 0x002fe20000011402 */
[----:B------:R-:W-:Y:S01]  /*0650*/  IMAD R0, R16, 0x10, R17 ;  /* 0x0000001010007824 */ /* 0x000fe200078e0211 */
[C---:B------:R-:W-:Y:S01]  /*0660*/  SEL R2, R233.reuse, 0xffffffe0, !P1 ;  /* 0xffffffe0e9027807 */ /* 0x040fe20004800000 */
[----:B------:R-:W-:Y:S01]  /*0670*/  IMAD.IADD R248, R14, 0x1, -R248 ;  /* 0x000000010ef87824 */ /* 0x000fe200078e0af8 */
[-C--:B------:R-:W-:Y:S02]  /*0680*/  IADD3 R244, R6, R10.reuse, R5 ;  /* 0x0000000a06f47210 */ /* 0x080fe40007ffe005 */
[----:B------:R1:W-:Y:S01]  /*0690*/  STL [R1+0x4], R0 ;  /* 0x0000040001007387 */ /* 0x0003e20000100800 */
[----:B------:R-:W-:Y:S01]  /*06a0*/  IMAD.IADD R3, R4, 0x1, R2 ;  /* 0x0000000104037824 */ /* 0x000fe200078e0202 */
[----:B------:R-:W-:Y:S01]  /*06b0*/  LOP3.LUT R239, R6, R10, RZ, 0xfc, !PT ;  /* 0x0000000a06ef7212 */ /* 0x000fe200078efcff */
[----:B------:R-:W-:Y:S01]  /*06c0*/  IMAD.IADD R2, R2, 0x1, R249 ;  /* 0x0000000102027824 */ /* 0x000fe200078e02f9 */
[----:B------:R2:W-:Y:S01]  /*06d0*/  STL [R1+0x8], R4 ;  /* 0x0000080401007387 */ /* 0x0005e20000100800 */
[----:B------:R-:W-:Y:S01]  /*06e0*/  SEL R233, R233, 0xffffffe0, !P4 ;  /* 0xffffffe0e9e97807 */ /* 0x000fe20006000000 */
[----:B------:R-:W-:Y:S01]  /*06f0*/  IMAD.SHL.U32 R248, R248, 0x2, RZ ;  /* 0x00000002f8f87824 */ /* 0x000fe200078e00ff */
[----:B------:R-:W-:Y:S01]  /*0700*/  LEA R244, R244, 0x8100, 0x1 ;  /* 0x00008100f4f47811 */ /* 0x000fe200078e08ff */
[----:B------:R3:W-:Y:S01]  /*0710*/  STL [R1+0x24], R3 ;  /* 0x0000240301007387 */ /* 0x0007e20000100800 */
[----:B------:R-:W-:-:S02]  /*0720*/  LEA R239, R239, 0x100, 0x1 ;  /* 0x00000100efef7811 */ /* 0x000fc400078e08ff */
[----:B------:R-:W-:Y:S01]  /*0730*/  IADD3 R250, R15, 0x40, RZ ;  /* 0x000000400ffa7810 */ /* 0x000fe20007ffe0ff */
[----:B------:R-:W-:Y:S01]  /*0740*/  IMAD.IADD R242, R244, 0x1, R233 ;  /* 0x00000001f4f27824 */ /* 0x000fe200078e02e9 */
[----:B------:R-:W-:Y:S01]  /*0750*/  SHF.R.S32.HI R246, RZ, 0x1f, R15 ;  /* 0x0000001ffff67819 */ /* 0x000fe2000001140f */
[----:B------:R-:W-:Y:S01]  /*0760*/  IMAD.IADD R238, R233, 0x1, R239 ;  /* 0x00000001e9ee7824 */ /* 0x000fe200078e02ef */
[----:B------:R-:W-:Y:S02]  /*0770*/  SHF.R.S32.HI R245, RZ, 0x1f, R250 ;  /* 0x0000001ffff57819 */ /* 0x000fe400000114fa */
[----:B------:R-:W-:Y:S02]  /*0780*/  LEA R243, R243, 0x4100, 0x1 ;  /* 0x00004100f3f37811 */ /* 0x000fe400078e08ff */
[C---:B-1----:R-:W-:Y:S02]  /*0790*/  SEL R0, R236.reuse, 0xffffffc0, !P2 ;  /* 0xffffffc0ec007807 */ /* 0x042fe40005000000 */
[----:B------:R-:W-:-:S03]  /*07a0*/  SEL R236, R236, 0xffffffc0, !P3 ;  /* 0xffffffc0ecec7807 */ /* 0x000fc60005800000 */
[----:B--2---:R-:W-:Y:S02]  /*07b0*/  IMAD.IADD R4, R4, 0x1, R0 ;  /* 0x0000000104047824 */ /* 0x004fe400078e0200 */
[----:B------:R-:W-:Y:S02]  /*07c0*/  IMAD.IADD R241, R244, 0x1, R236 ;  /* 0x00000001f4f17824 */ /* 0x000fe400078e02ec */
[----:B---3--:R-:W-:Y:S01]  /*07d0*/  IMAD.IADD R3, R3, 0x1, R0 ;  /* 0x0000000103037824 */ /* 0x008fe200078e0200 */
[----:B------:R-:W-:Y:S01]  /*07e0*/  STL [R1+0x20], R4 ;  /* 0x0000200401007387 */ /* 0x000fe20000100800 */
[----:B------:R-:W-:Y:S02]  /*07f0*/  IMAD.IADD R237, R236, 0x1, R239 ;  /* 0x00000001eced7824 */ /* 0x000fe400078e02ef */
[----:B------:R-:W-:Y:S01]  /*0800*/  IMAD.IADD R240, R242, 0x1, R236 ;  /* 0x00000001f2f07824 */ /* 0x000fe200078e02ec */
[----:B------:R1:W-:Y:S01]  /*0810*/  STL [R1+0x1c], R3 ;  /* 0x00001c0301007387 */ /* 0x0003e20000100800 */
[----:B------:R-:W-:-:S02]  /*0820*/  IMAD.IADD R233, R233, 0x1, R241 ;  /* 0x00000001e9e97824 */ /* 0x000fc400078e02f1 */
[----:B------:R-:W-:Y:S01]  /*0830*/  IMAD.IADD R236, R236, 0x1, R238 ;  /* 0x00000001ecec7824 */ /* 0x000fe200078e02ee */
[----:B------:R2:W-:Y:S01]  /*0840*/  STL [R1+0x18], R2 ;  /* 0x0000180201007387 */ /* 0x0005e20000100800 */
[----:B-1----:R-:W-:Y:S02]  /*0850*/  IMAD.IADD R3, R0, 0x1, R249 ;  /* 0x0000000100037824 */ /* 0x002fe400078e02f9 */
[----:B------:R-:W-:-:S03]  /*0860*/  IMAD.IADD R0, R2, 0x1, R0 ;  /* 0x0000000102007824 */ /* 0x000fc600078e0200 */
[----:B------:R2:W-:Y:S04]  /*0870*/  STL [R1+0x2c], R3 ;  /* 0x00002c0301007387 */ /* 0x0005e80000100800 */
[----:B------:R2:W-:Y:S02]  /*0880*/  STL [R1+0x28], R0 ;  /* 0x0000280001007387 */ /* 0x0005e40000100800 */
.L_x_1722:
[----:B--2---:R-:W2:Y:S01]  /*0890*/  LDL R2, [R1+0x10] ;  /* 0x0000100001027983 */ /* 0x004ea20000100800 */
        /* <DEDUP_REMOVED lines=11> */
[----:B------:R-:W-:Y:S02]  /*0950*/  MOV R2, c[0x0][0x56c] ;  /* 0x00015b0000027a02 */ /* 0x000fe40000000f00 */
[----:B------:R-:W-:Y:S02]  /*0960*/  MOV R3, R0 ;  /* 0x0000000000037202 */ /* 0x000fe40000000f00 */
[----:B------:R-:W-:-:S13]  /*0970*/  ISETP.NE.AND P0, PT, R2, 0x1, PT ;  /* 0x000000010200780c */ /* 0x000fda0003f05270 */
[----:B------:R-:W-:-:S05]  /*0980*/  @P0 IMAD.HI.U32 R2, R0, c[0x0][0x570], RZ ;  /* 0x00015c0000020a27 */ /* 0x000fca00078e00ff */
[----:B------:R-:W-:-:S05]  /*0990*/  @P0 SHF.R.U32.HI R3, RZ, c[0x0][0x574], R2 ;  /* 0x00015d00ff030a19 */ /* 0x000fca0000011602 */
[----:B------:R-:W-:Y:S01]  /*09a0*/  IMAD R4, R3, c[0x0][0x56c], RZ ;  /* 0x00015b0003047a24 */ /* 0x000fe200078e02ff */
[----:B------:R-:W-:Y:S05]  /*09b0*/  BRA `(.L_x_1615) ;  /* 0x0000006000007947 */ /* 0x000fea0003800000 */
.L_x_1614:
[----:B------:R-:W-:Y:S02]  /*09c0*/  MOV R2, c[0x0][0x554] ;  /* 0x0001550000027a02 */ /* 0x000fe40000000f00 */
[----:B------:R-:W-:Y:S02]  /*09d0*/  MOV R3, R0 ;  /* 0x0000000000037202 */ /* 0x000fe40000000f00 */
[----:B------:R-:W-:-:S13]  /*09e0*/  ISETP.NE.AND P0, PT, R2, 0x1, PT ;  /* 0x000000010200780c */ /* 0x000fda0003f05270 */
[----:B------:R-:W-:-:S05]  /*09f0*/  @P0 IMAD.HI.U32 R2, R0, c[0x0][0x558], RZ ;  /* 0x0001560000020a27 */ /* 0x000fca00078e00ff */
[----:B------:R-:W-:-:S05]  /*0a00*/  @P0 SHF.R.U32.HI R3, RZ, c[0x0][0x55c], R2 ;  /* 0x00015700ff030a19 */ /* 0x000fca0000011602 */
[----:B------:R-:W-:Y:S02]  /*0a10*/  IMAD R4, R3, c[0x0][0x554], RZ ;  /* 0x0001550003047a24 */ /* 0x000fe400078e02ff */
.L_x_1615:
[----:B------:R-:W-:Y:S05]  /*0a20*/  BSYNC B0 ;  /* 0x0000000000007941 */ /* 0x000fea0003800000 */
.L_x_1613:
[----:B------:R-:W-:Y:S01]  /*0a30*/  IMAD.MOV.U32 R2, RZ, RZ, c[0x0][0x548] ;  /* 0x00015200ff027624 */ /* 0x000fe200078e00ff */
[----:B------:R-:W-:Y:S02]  /*0a40*/  ISETP.NE.U32.AND P0, PT, RZ, c[0x0][0x370], PT ;  /* 0x0000dc00ff007a0c */ /* 0x000fe40003f05070 */
[----:B------:R-:W-:Y:S02]  /*0a50*/  MOV R6, RZ ;  /* 0x000000ff00067202 */ /* 0x000fe40000000f00 */
[----:B------:R-:W-:Y:S01]  /*0a60*/  ISETP.NE.AND P1, PT, R2, 0x1, PT ;  /* 0x000000010200780c */ /* 0x000fe20003f25270 */
[----:B------:R-:W-:Y:S01]  /*0a70*/  IMAD.IADD R2, R0, 0x1, -R4 ;  /* 0x0000000100027824 */ /* 0x000fe200078e0a04 */
[----:B------:R-:W-:-:S03]  /*0a80*/  ISETP.NE.AND.EX P0, PT, RZ, c[0x0][0x374], PT, P0 ;  /* 0x0000dd00ff007a0c */ /* 0x000fc60003f05300 */
[----:B------:R-:W-:-:S04]  /*0a90*/  IMAD R2, R5, c[0x0][0x554], R2 ;  /* 0x0001550005027a24 */ /* 0x000fc800078e0202 */
[----:B------:R-:W-:-:S04]  /*0aa0*/  IMAD.MOV.U32 R14, RZ, RZ, R2 ;  /* 0x000000ffff0e7224 */ /* 0x000fc800078e0002 */
[----:B------:R-:W-:-:S04]  /*0ab0*/  @P1 IMAD.HI.U32 R4, R2, c[0x0][0x54c], RZ ;  /* 0x0001530002041a27 */ /* 0x000fc800078e00ff */
[----:B------:R-:W-:Y:S01]  /*0ac0*/  @P0 IMAD.MOV.U32 R0, RZ, RZ, 0x4 ;  /* 0x00000004ff000424 */ /* 0x000fe200078e00ff */
[----:B------:R-:W-:-:S05]  /*0ad0*/  @P1 SHF.R.U32.HI R14, RZ, c[0x0][0x550], R4 ;  /* 0x00015400ff0e1a19 */ /* 0x000fca0000011604 */
[----:B------:R-:W-:Y:S01]  /*0ae0*/  @P0 IMAD.WIDE R4, R14, R0, c[0x0][0x370] ;  /* 0x0000dc000e040625 */ /* 0x000fe200078e0200 */
[----:B------:R-:W-:Y:S01]  /*0af0*/  LOP3.LUT R3, R3, 0x1ffffff, RZ, 0x3c, !PT ;  /* 0x01ffffff03037812 */ /* 0x000fe200078e3cff */
[----:B------:R-:W-:Y:S04]  /*0b00*/  STL [R1+0x50], R14 ;  /* 0x0000500e01007387 */ /* 0x000fe80000100800 */
[----:B------:R1:W2:Y:S01]  /*0b10*/  @P0 LDG.E R6, [R4.64] ;  /* 0x0000000604060981 */ /* 0x0002a2000c1e1900 */
[----:B------:R-:W-:Y:S01]  /*0b20*/  IMAD.MOV.U32 R0, RZ, RZ, c[0x0][0x2c4] ;  /* 0x0000b100ff007624 */ /* 0x000fe200078e00ff */
[----:B------:R-:W-:Y:S01]  /*0b30*/  IADD3 R3, R3, c[0x0][0x53c], RZ ;  /* 0x00014f0003037a10 */ /* 0x000fe20007ffe0ff */
[----:B------:R-:W-:Y:S01]  /*0b40*/  IMAD.MOV.U32 R9, RZ, RZ, RZ ;  /* 0x000000ffff097224 */ /* 0x000fe200078e00ff */
[----:B------:R-:W-:Y:S01]  /*0b50*/  MOV R126, RZ ;  /* 0x000000ff007e7202 */ /* 0x000fe20000000f00 */
[----:B------:R-:W-:Y:S01]  /*0b60*/  IMAD.MOV.U32 R124, RZ, RZ, RZ ;  /* 0x000000ffff7c7224 */ /* 0x000fe200078e00ff */
[----:B------:R-:W-:Y:S01]  /*0b70*/  ISETP.NE.AND P4, PT, R0, 0x1, PT ;  /* 0x000000010000780c */ /* 0x000fe20003f85270 */
[----:B------:R-:W-:Y:S01]  /*0b80*/  IMAD.SHL.U32 R15, R3, 0x80, RZ ;  /* 0x00000080030f7824 */ /* 0x000fe200078e00ff */
[----:B------:R-:W-:Y:S01]  /*0b90*/  MOV R3, c[0x0][0x2ac] ;  /* 0x0000ab0000037a02 */ /* 0x000fe20000000f00 */
[----:B------:R-:W-:Y:S01]  /*0ba0*/  IMAD.MOV.U32 R130, RZ, RZ, RZ ;  /* 0x000000ffff827224 */ /* 0x000fe200078e00ff */
[----:B------:R-:W-:Y:S01]  /*0bb0*/  MOV R128, RZ ;  /* 0x000000ff00807202 */ /* 0x000fe20000000f00 */
[----:B------:R-:W-:Y:S01]  /*0bc0*/  CS2R R122, SRZ ;  /* 0x00000000007a7805 */ /* 0x000fe2000001ff00 */
[----:B------:R-:W-:Y:S01]  /*0bd0*/  STL [R1+0x3c], R15 ;  /* 0x00003c0f01007387 */ /* 0x000fe20000100800 */
[----:B------:R-:W-:Y:S01]  /*0be0*/  IMAD R49, R3, c[0x0][0x1d0], RZ ;  /* 0x0000740003317a24 */ /* 0x000fe200078e02ff */
        /* <DEDUP_REMOVED lines=11> */
[----:B-1----:R-:W-:Y:S01]  /*0ca0*/  IADD3 R4, R15, 0x7f, RZ ;  /* 0x0000007f0f047810 */ /* 0x002fe20007ffe0ff */
[----:B------:R-:W-:Y:S01]  /*0cb0*/  IMAD.MOV.U32 R5, RZ, RZ, 0x40 ;  /* 0x00000040ff057424 */ /* 0x000fe200078e00ff */
[----:B------:R-:W-:Y:S01]  /*0cc0*/  CS2R R94, SRZ ;  /* 0x00000000005e7805 */ /* 0x000fe2000001ff00 */
[----:B------:R-:W-:Y:S01]  /*0cd0*/  CS2R R92, SRZ ;  /* 0x00000000005c7805 */ /* 0x000fe2000001ff00 */
[----:B------:R-:W-:Y:S01]  /*0ce0*/  CS2R R98, SRZ ;  /* 0x0000000000627805 */ /* 0x000fe2000001ff00 */
[----:B------:R-:W-:Y:S01]  /*0cf0*/  @P4 IMAD.HI.U32 R0, R4, c[0x0][0x2c8], RZ ;  /* 0x0000b20004004a27 */ /* 0x000fe200078e00ff */
[----:B------:R-:W-:Y:S01]  /*0d00*/  IADD3 R5, R5, -c[0x0][0x168], RZ ;  /* 0x80005a0005057a10 */ /* 0x000fe20007ffe0ff */
[----:B------:R-:W-:Y:S01]  /*0d10*/  CS2R R96, SRZ ;  /* 0x0000000000607805 */ /* 0x000fe2000001ff00 */
[----:B------:R-:W-:Y:S01]  /*0d20*/  CS2R R90, SRZ ;  /* 0x00000000005a7805 */ /* 0x000fe2000001ff00 */
[----:B------:R-:W-:Y:S01]  /*0d30*/  CS2R R88, SRZ ;  /* 0x0000000000587805 */ /* 0x000fe2000001ff00 */
[----:B------:R-:W-:Y:S01]  /*0d40*/  @P4 SHF.R.U32.HI R4, RZ, c[0x0][0x2cc], R0 ;  /* 0x0000b300ff044a19 */ /* 0x000fe20000011600 */
[----:B------:R-:W-:Y:S01]  /*0d50*/  IMAD R3, R3, c[0x0][0x1d0], R5 ;  /* 0x0000740003037a24 */ /* 0x000fe200078e0205 */
[----:B------:R-:W-:Y:S01]  /*0d60*/  IADD3 R0, R49, 0x3f, RZ ;  /* 0x0000003f31007810 */ /* 0x000fe20007ffe0ff */
[----:B------:R-:W-:Y:S01]  /*0d70*/  CS2R R86, SRZ ;  /* 0x0000000000567805 */ /* 0x000fe2000001ff00 */
[----:B------:R-:W-:Y:S01]  /*0d80*/  CS2R R84, SRZ ;  /* 0x0000000000547805 */ /* 0x000fe2000001ff00 */
[----:B------:R-:W-:Y:S01]  /*0d90*/  IMAD.IADD R3, R3, 0x1, R4 ;  /* 0x0000000103037824 */ /* 0x000fe200078e0204 */
[----:B------:R-:W-:Y:S01]  /*0da0*/  SHF.R.S32.HI R4, RZ, 0x1f, R0 ;  /* 0x0000001fff047819 */ /* 0x000fe20000011400 */
[----:B------:R-:W-:Y:S01]  /*0db0*/  CS2R R78, SRZ ;  /* 0x00000000004e7805 */ /* 0x000fe2000001ff00 */
[----:B------:R-:W-:Y:S01]  /*0dc0*/  CS2R R76, SRZ ;  /* 0x00000000004c7805 */ /* 0x000fe2000001ff00 */
[----:B------:R-:W-:Y:S01]  /*0dd0*/  CS2R R82, SRZ ;  /* 0x0000000000527805 */ /* 0x000fe2000001ff00 */
[----:B------:R-:W-:Y:S01]  /*0de0*/  SHF.R.S32.HI R48, RZ, 0x1f, R3 ;  /* 0x0000001fff307819 */ /* 0x000fe20000011403 */
[----:B------:R-:W-:Y:S01]  /*0df0*/  CS2R R80, SRZ ;  /* 0x0000000000507805 */ /* 0x000fe2000001ff00 */
[----:B------:R-:W-:Y:S01]  /*0e00*/  LEA.HI R0, R4, R0, RZ, 0x6 ;  /* 0x0000000004007211 */ /* 0x000fe200078f30ff */
[----:B------:R-:W-:Y:S01]  /*0e10*/  CS2R R74, SRZ ;  /* 0x00000000004a7805 */ /* 0x000fe2000001ff00 */
[----:B------:R-:W-:Y:S01]  /*0e20*/  LEA.HI R48, R48, R3, RZ, 0x6 ;  /* 0x0000000330307211 */ /* 0x000fe200078f30ff */
[----:B------:R-:W-:Y:S01]  /*0e30*/  IMAD.MOV R3, RZ, RZ, -R14 ;  /* 0x000000ffff037224 */ /* 0x000fe200078e0a0e */
[----:B------:R-:W-:Y:S01]  /*0e40*/  SHF.R.S32.HI R0, RZ, 0x6, R0 ;  /* 0x00000006ff007819 */ /* 0x000fe20000011400 */
[----:B------:R-:W-:Y:S01]  /*0e50*/  CS2R R4, SRZ ;  /* 0x0000000000047805 */ /* 0x000fe2000001ff00 */
[----:B------:R-:W-:Y:S01]  /*0e60*/  SHF.R.S32.HI R48, RZ, 0x6, R48 ;  /* 0x00000006ff307819 */ /* 0x000fe20000011430 */
[--C-:B------:R-:W-:Y:S01]  /*0e70*/  IMAD R7, R3, c[0x0][0x548], R2.reuse ;  /* 0x0001520003077a24 */ /* 0x100fe200078e0202 */
[----:B------:R-:W-:Y:S01]  /*0e80*/  PRMT R2, RZ, 0x7610, R2 ;  /* 0x00007610ff027816 */ /* 0x000fe20000000002 */
[----:B------:R-:W-:Y:S01]  /*0e90*/  CS2R R72, SRZ ;  /* 0x0000000000487805 */ /* 0x000fe2000001ff00 */
[----:B------:R-:W-:Y:S01]  /*0ea0*/  IMNMX R48, R0, R48, PT ;  /* 0x0000003000307217 */ /* 0x000fe20003800200 */
[----:B------:R-:W-:Y:S01]  /*0eb0*/  CS2R R70, SRZ ;  /* 0x0000000000467805 */ /* 0x000fe2000001ff00 */
[----:B------:R-:W-:Y:S01]  /*0ec0*/  STL [R1+0x40], R7 ;  /* 0x0000400701007387 */ /* 0x000fe20000100800 */
[----:B------:R-:W-:Y:S01]  /*0ed0*/  CS2R R68, SRZ ;  /* 0x0000000000447805 */ /* 0x000fe2000001ff00 */
[----:B------:R-:W-:Y:S01]  /*0ee0*/  ISETP.GE.AND P0, PT, R48, 0x1, PT ;  /* 0x000000013000780c */ /* 0x000fe20003f06270 */
        /* <DEDUP_REMOVED lines=34> */
[----:B------:R-:W-:Y:S01]  /*1110*/  IMAD.MOV.U32 R10, RZ, RZ, RZ ;  /* 0x000000ffff0a7224 */ /* 0x000fe200078e00ff */
[----:B--2---:R1:W-:Y:S02]  /*1120*/  STL [R1+0x4c], R6 ;  /* 0x00004c0601007387 */ /* 0x0043e40000100800 */
[----:B-1----:R-:W-:Y:S01]  /*1130*/  IMAD.MOV.U32 R6, RZ, RZ, RZ ;  /* 0x000000ffff067224 */ /* 0x002fe200078e00ff */
[----:B------:R-:W-:Y:S05]  /*1140*/  @!P0 BRA `(.L_x_1616) ;  /* 0x0000fc0000008947 */ /* 0x000fea0003800000 */
[----:B------:R-:W2:Y:S01]  /*1150*/  LDL R8, [R1+0x4] ;  /* 0x0000040001087983 */ /* 0x000ea20000100800 */
[----:B------:R-:W-:-:S03]  /*1160*/  ISETP.NE.U32.AND P1, PT, RZ, c[0x0][0x340], PT ;  /* 0x0000d000ff007a0c */ /* 0x000fc60003f25070 */
[----:B------:R-:W3:Y:S01]  /*1170*/  LDL R11, [R1+0xc] ;  /* 0x00000c00010b7983 */ /* 0x000ee20000100800 */
[----:B------:R-:W-:-:S13]  /*1180*/  ISETP.NE.AND.EX P1, PT, RZ, c[0x0][0x344], PT, P1 ;  /* 0x0000d100ff007a0c */ /* 0x000fda0003f25310 */
[----:B------:R-:W-:-:S05]  /*1190*/  @P1 MOV R0, 0x4 ;  /* 0x0000000400001802 */ /* 0x000fca0000000f00 */
[----:B------:R-:W-:-:S05]  /*11a0*/  @P1 IMAD.WIDE R2, R14, R0, c[0x0][0x340] ;  /* 0x0000d0000e021625 */ /* 0x000fca00078e0200 */
[----:B------:R1:W5:Y:S01]  /*11b0*/  @P1 LDG.E R0, [R2.64] ;  /* 0x0000000602001981 */ /* 0x000362000c1e1900 */
[----:B------:R-:W-:Y:S02]  /*11c0*/  SHF.R.S32.HI R5, RZ, 0x1f, R14 ;  /* 0x0000001fff057819 */ /* 0x000fe4000001140e */
[----:B------:R-:W-:-:S03]  /*11d0*/  ISETP.GE.AND P3, PT, R250, c[0x0][0x198], PT ;  /* 0x00006600fa007a0c */ /* 0x000fc60003f66270 */
[----:B------:R-:W-:-:S04]  /*11e0*/  IMAD R5, R5, c[0x0][0x1c0], RZ ;  /* 0x0000700005057a24 */ /* 0x000fc800078e02ff */
[----:B------:R-:W-:Y:S01]  /*11f0*/  IMAD R5, R14, c[0x0][0x1c4], R5 ;  /* 0x000071000e057a24 */ /* 0x000fe200078e0205 */
[----:B-1----:R-:W-:-:S05]  /*1200*/  SHF.R.S32.HI R2, RZ, 0x1f, R7 ;  /* 0x0000001fff027819 */ /* 0x002fca0000011407 */
[----:B------:R-:W-:-:S04]  /*1210*/  IMAD R4, R2, c[0x0][0x1b8], RZ ;  /* 0x00006e0002047a24 */ /* 0x000fc800078e02ff */
[C---:B------:R-:W-:Y:S01]  /*1220*/  IMAD R4, R7.reuse, c[0x0][0x1bc], R4 ;  /* 0x00006f0007047a24 */ /* 0x040fe200078e0204 */
[----:B--2---:R-:W-:Y:S01]  /*1230*/  IADD3 R3, R8, R15, RZ ;  /* 0x0000000f08037210 */ /* 0x004fe20007ffe0ff */
[----:B------:R-:W-:Y:S01]  /*1240*/  IMAD.WIDE.U32 R8, R7, c[0x0][0x1b8], RZ ;  /* 0x00006e0007087a25 */ /* 0x000fe200078e00ff */
[----:B---3--:R-:W-:-:S03]  /*1250*/  ISETP.GE.AND P5, PT, R11, c[0x0][0x198], PT ;  /* 0x000066000b007a0c */ /* 0x008fc60003fa6270 */
[----:B------:R-:W-:Y:S01]  /*1260*/  @P4 IMAD.HI.U32 R6, R3, c[0x0][0x2c8], RZ ;  /* 0x0000b20003064a27 */ /* 0x000fe200078e00ff */
[----:B------:R-:W-:-:S03]  /*1270*/  IADD3 R9, R9, R4, RZ ;  /* 0x0000000409097210 */ /* 0x000fc60007ffe0ff */
[----:B------:R-:W-:Y:S01]  /*1280*/  IMAD.MOV.U32 R7, RZ, RZ, R3 ;  /* 0x000000ffff077224 */ /* 0x000fe200078e0003 */
[----:B------:R-:W-:Y:S01]  /*1290*/  @P4 SHF.R.U32.HI R7, RZ, c[0x0][0x2cc], R6 ;  /* 0x0000b300ff074a19 */ /* 0x000fe20000011606 */
[----:B------:R-:W-:-:S03]  /*12a0*/  IMAD.WIDE.U32 R8, R14, c[0x0][0x1c0], R8 ;  /* 0x000070000e087a25 */ /* 0x000fc600078e0008 */
[--C-:B------:R-:W-:Y:S01]  /*12b0*/  SHF.R.S32.HI R6, RZ, 0x1f, R7.reuse ;  /* 0x0000001fff067819 */ /* 0x100fe20000011407 */
[----:B------:R-:W-:Y:S01]  /*12c0*/  IMAD.MOV R4, RZ, RZ, -R7 ;  /* 0x000000ffff047224 */ /* 0x000fe200078e0a07 */
[----:B------:R-:W-:-:S03]  /*12d0*/  IADD3 R9, R9, R5, RZ ;  /* 0x0000000509097210 */ /* 0x000fc60007ffe0ff */
[----:B------:R-:W-:Y:S02]  /*12e0*/  IMAD R6, R6, c[0x0][0x1b0], RZ ;  /* 0x00006c0006067a24 */ /* 0x000fe400078e02ff */
[----:B------:R-:W-:Y:S02]  /*12f0*/  IMAD R4, R4, c[0x0][0x2c4], R3 ;  /* 0x0000b10004047a24 */ /* 0x000fe400078e0203 */
[C---:B------:R-:W-:Y:S02]  /*1300*/  IMAD R6, R7.reuse, c[0x0][0x1b4], R6 ;  /* 0x00006d0007067a24 */ /* 0x040fe400078e0206 */
[----:B------:R-:W-:Y:S01]  /*1310*/  IMAD.WIDE.U32 R8, R7, c[0x0][0x1b0], R8 ;  /* 0x00006c0007087a25 */ /* 0x000fe200078e0008 */
[----:B------:R-:W-:Y:S02]  /*1320*/  SHF.R.S32.HI R3, RZ, 0x1f, R4 ;  /* 0x0000001fff037819 */ /* 0x000fe40000011404 */
[----:B------:R-:W-:Y:S02]  /*1330*/  @!P1 MOV R0, R14 ;  /* 0x0000000e00009202 */ /* 0x000fe40000000f00 */
[----:B------:R-:W-:Y:S01]  /*1340*/  IADD3 R7, R9, R6, RZ ;  /* 0x0000000609077210 */ /* 0x000fe20007ffe0ff */
[----:B------:R-:W-:-:S02]  /*1350*/  IMAD R3, R3, c[0x0][0x1a8], RZ ;  /* 0x00006a0003037a24 */ /* 0x000fc400078e02ff */
[----:B------:R-:W-:Y:S02]  /*1360*/  IMAD.MOV.U32 R6, RZ, RZ, R8 ;  /* 0x000000ffff067224 */ /* 0x000fe400078e0008 */
[C---:B------:R-:W-:Y:S02]  /*1370*/  IMAD R3, R4.reuse, c[0x0][0x1ac], R3 ;  /* 0x00006b0004037a24 */ /* 0x040fe400078e0203 */
[----:B------:R-:W-:-:S05]  /*1380*/  IMAD.WIDE.U32 R6, R4, c[0x0][0x1a8], R6 ;  /* 0x00006a0004067a25 */ /* 0x000fca00078e0006 */
[----:B------:R-:W-:Y:S02]  /*1390*/  LEA R11, P0, R6, c[0x0][0x160], 0x1 ;  /* 0x00005800060b7a11 */ /* 0x000fe400078008ff */
[----:B------:R-:W-:-:S04]  /*13a0*/  IADD3 R3, R7, R3, RZ ;  /* 0x0000000307037210 */ /* 0x000fc80007ffe0ff */
[----:B------:R-:W-:Y:S01]  /*13b0*/  LEA.HI.X R10, R6, c[0x0][0x164], R3, 0x1, P0 ;  /* 0x00005900060a7a11 */ /* 0x000fe200000f0c03 */
[----:B------:R-:W-:Y:S05]  /*13c0*/  BRA.DIV ~URZ, `(.L_x_1617) ;  /* 0x000121027f007947 */ /* 0x000fea000b800000 */
[----:B------:R1:W2:Y:S02]  /*13d0*/  SHFL.IDX PT, R12, R10, RZ, 0x181f ;  /* 0x00181fff0a0c7589 */ /* 0x0002a400000e0000 */
.L_x_1723:
[----:B------:R-:W-:Y:S05]  /*13e0*/  BRA.DIV ~URZ, `(.L_x_1618) ;  /* 0x000121527f007947 */ /* 0x000fea000b800000 */
[----:B------:R3:W4:Y:S02]  /*13f0*/  SHFL.IDX PT, R4, R11, RZ, 0x181f ;  /* 0x00181fff0b047589 */ /* 0x00072400000e0000 */
.L_x_1724:
[----:B---3--:R-:W3:Y:S01]  /*1400*/  LDL R5, [R1+0x3c] ;  /* 0x00003c0001057983 */ /* 0x008ee20000100800 */
[----:B------:R-:W-:Y:S01]  /*1410*/  SHF.R.S32.HI R3, RZ, 0x1f, R247 ;  /* 0x0000001fff037819 */ /* 0x000fe200000114f7 */
[----:B------:R-:W-:Y:S01]  /*1420*/  IMAD.MOV.U32 R13, RZ, RZ, c[0x0][0x2c4] ;  /* 0x0000b100ff0d7624 */ /* 0x000fe200078e00ff */
[----:B------:R-:W-:Y:S02]  /*1430*/  BSSY B0, `(.L_x_1619) ;  /* 0x0000011000007945 */ /* 0x000fe40003800000 */
[----:B------:R-:W-:Y:S01]  /*1440*/  LEA.HI R3, R3, R247, RZ, 0x3 ;  /* 0x000000f703037211 */ /* 0x000fe200078f18ff */
[----:B------:R-:W-:-:S03]  /*1450*/  IMAD R13, R13, c[0x0][0x168], RZ ;  /* 0x00005a000d0d7a24 */ /* 0x000fc600078e02ff */
[----:B------:R-:W-:-:S05]  /*1460*/  SHF.R.S32.HI R3, RZ, 0x3, R3 ;  /* 0x00000003ff037819 */ /* 0x000fca0000011403 */
[----:B---3--:R-:W-:-:S05]  /*1470*/  IMAD.IADD R3, R3, 0x1, R5 ;  /* 0x0000000103037824 */ /* 0x008fca00078e0205 */
[----:B------:R-:W-:-:S13]  /*1480*/  ISETP.GE.AND P0, PT, R3, R13, PT ;  /* 0x0000000d0300720c */ /* 0x000fda0003f06270 */
[----:B------:R-:W-:Y:S05]  /*1490*/  @P0 BRA `(.L_x_1620) ;  /* 0x000000a000000947 */ /* 0x000fea0003800000 */
[----:B------:R-:W3:Y:S02]  /*14a0*/  LDL R8, [R1+0xc] ;  /* 0x00000c0001087983 */ /* 0x000ee40000100800 */
[-C--:B---34-:R-:W-:Y:S02]  /*14b0*/  LEA R6, P1, R8, R4.reuse, 0x1 ;  /* 0x0000000408067211 */ /* 0x098fe400078208ff */
[----:B------:R-:W-:Y:S02]  /*14c0*/  LEA R4, P0, R250, R4, 0x1 ;  /* 0x00000004fa047211 */ /* 0x000fe400078008ff */
[-C--:B--2---:R-:W-:Y:S02]  /*14d0*/  LEA.HI.X R7, R8, R12.reuse, R246, 0x1, P1 ;  /* 0x0000000c08077211 */ /* 0x084fe400008f0cf6 */
[----:B------:R-:W-:-:S03]  /*14e0*/  LEA.HI.X R5, R250, R12, R245, 0x1, P0 ;  /* 0x0000000cfa057211 */ /* 0x000fc600000f0cf5 */
[----:B------:R-:W-:Y:S01]  /*14f0*/  @!PT LDS RZ, [RZ] ;  /* 0x00000000fffff984 */ /* 0x000fe20000000800 */
[----:B------:R-:W-:Y:S01]  /*1500*/  @!PT LDS RZ, [RZ] ;  /* 0x00000000fffff984 */ /* 0x000fe20000000800 */
[----:B------:R-:W-:Y:S01]  /*1510*/  @!PT LDS RZ, [RZ] ;  /* 0x00000000fffff984 */ /* 0x000fe20000000800 */
[----:B------:R2:W-:Y:S04]  /*1520*/  LDGSTS.E.BYPASS.LTC128B.128 [R251+0x8100], [R6.64], !P5 ;  /* 0x0810000006fb7fae */ /* 0x0005e8000e901d46 */
[----:B------:R2:W-:Y:S02]  /*1530*/  LDGSTS.E.BYPASS.LTC128B.128 [R251+0xc100], [R4.64], !P3 ;  /* 0x0c10000004fb7fae */ /* 0x0005e4000d901d46 */
.L_x_1620:
[----:B------:R-:W-:Y:S05]  /*1540*/  BSYNC B0 ;  /* 0x0000000000007941 */ /* 0x000fea0003800000 */
.L_x_1619:
[----:B------:R-:W-:Y:S05]  /*1550*/  BRA.DIV ~URZ, `(.L_x_1621) ;  /* 0x000120527f007947 */ /* 0x000fea000b800000 */
[----:B--2---:R2:W3:Y:S04]  /*1560*/  SHFL.IDX PT, R12, R10, 0x1, 0x181f ;  /* 0x00381f000a0c7f89 */ /* 0x0044e800000e0000 */
[----:B----4-:R2:W4:Y:S02]  /*1570*/  SHFL.IDX PT, R4, R11, 0x1, 0x181f ;  /* 0x00381f000b047f89 */ /* 0x01052400000e0000 */
.L_x_1725:
[----:B------:R-:W-:Y:S01]  /*1580*/  IADD3 R5, R3, 0x10, RZ ;  /* 0x0000001003057810 */ /* 0x000fe20007ffe0ff */
[----:B------:R-:W-:Y:S03]  /*1590*/  BSSY B0, `(.L_x_1622) ;  /* 0x000000d000007945 */ /* 0x000fe60003800000 */
[----:B------:R-:W-:-:S13]  /*15a0*/  ISETP.GE.AND P0, PT, R5, R13, PT ;  /* 0x0000000d0500720c */ /* 0x000fda0003f06270 */
[----:B------:R-:W-:Y:S05]  /*15b0*/  @P0 BRA `(.L_x_1623) ;  /* 0x000000a000000947 */ /* 0x000fea0003800000 */
[----:B--2---:R-:W2:Y:S02]  /*15c0*/  LDL R8, [R1+0xc] ;  /* 0x00000c0001087983 */ /* 0x004ea40000100800 */
[-C--:B--2-4-:R-:W-:Y:S02]  /*15d0*/  LEA R6, P1, R8, R4.reuse, 0x1 ;  /* 0x0000000408067211 */ /* 0x094fe400078208ff */
[----:B------:R-:W-:Y:S02]  /*15e0*/  LEA R4, P0, R250, R4, 0x1 ;  /* 0x00000004fa047211 */ /* 0x000fe400078008ff */
[-C--:B---3--:R-:W-:Y:S02]  /*15f0*/  LEA.HI.X R7, R8, R12.reuse, R246, 0x1, P1 ;  /* 0x0000000c08077211 */ /* 0x088fe400008f0cf6 */
[----:B------:R-:W-:-:S03]  /*1600*/  LEA.HI.X R5, R250, R12, R245, 0x1, P0 ;  /* 0x0000000cfa057211 */ /* 0x000fc600000f0cf5 */
[----:B------:R-:W-:Y:S01]  /*1610*/  @!PT LDS RZ, [RZ] ;  /* 0x00000000fffff984 */ /* 0x000fe20000000800 */
[----:B------:R-:W-:Y:S01]  /*1620*/  @!PT LDS RZ, [RZ] ;  /* 0x00000000fffff984 */ /* 0x000fe20000000800 */
[----:B------:R-:W-:Y:S01]  /*1630*/  @!PT LDS RZ, [RZ] ;  /* 0x00000000fffff984 */ /* 0x000fe20000000800 */
[----:B------:R2:W-:Y:S04]  /*1640*/  LDGSTS.E.BYPASS.LTC128B.128 [R251+0x8900], [R6.64], !P5 ;  /* 0x0890000006fb7fae */ /* 0x0005e8000e901d46 */
[----:B------:R2:W-:Y:S02]  /*1650*/  LDGSTS.E.BYPASS.LTC128B.128 [R251+0xc900], [R4.64], !P3 ;  /* 0x0c90000004fb7fae */ /* 0x0005e4000d901d46 */
.L_x_1623:
[----:B------:R-:W-:Y:S05]  /*1660*/  BSYNC B0 ;  /* 0x0000000000007941 */ /* 0x000fea0003800000 */
.L_x_1622:
[----:B------:R-:W-:Y:S05]  /*1670*/  BRA.DIV ~URZ, `(.L_x_1624) ;  /* 0x000120027f007947 */ /* 0x000fea000b800000 */
[----:B---3--:R3:W1:Y:S02]  /*1680*/  SHFL.IDX PT, R12, R10, 0x2, 0x181f ;  /* 0x00581f000a0c7f89 */ /* 0x00866400000e0000 */
.L_x_1726:
[----:B------:R-:W-:Y:S05]  /*1690*/  BRA.DIV ~URZ, `(.L_x_1625) ;  /* 0x000120527f007947 */ /* 0x000fea000b800000 */
[----:B--2-4-:R2:W4:Y:S02]  /*16a0*/  SHFL.IDX PT, R4, R11, 0x2, 0x181f ;  /* 0x00581f000b047f89 */ /* 0x01452400000e0000 */
.L_x_1727:
[----:B------:R-:W-:Y:S01]  /*16b0*/  IADD3 R5, R3, 0x20, RZ ;  /* 0x0000002003057810 */ /* 0x000fe20007ffe0ff */
[----:B------:R-:W-:Y:S03]  /*16c0*/  BSSY B0, `(.L_x_1626) ;  /* 0x000000d000007945 */ /* 0x000fe60003800000 */
[----:B------:R-:W-:-:S13]  /*16d0*/  ISETP.GE.AND P0, PT, R5, R13, PT ;  /* 0x0000000d0500720c */ /* 0x000fda0003f06270 */
[----:B------:R-:W-:Y:S05]  /*16e0*/  @P0 BRA `(.L_x_1627) ;  /* 0x000000a000000947 */ /* 0x000fea0003800000 */
[----:B--2---:R-:W2:Y:S02]  /*16f0*/  LDL R8, [R1+0xc] ;  /* 0x00000c0001087983 */ /* 0x004ea40000100800 */
[-C--:B--2-4-:R-:W-:Y:S02]  /*1700*/  LEA R6, P1, R8, R4.reuse, 0x1 ;  /* 0x0000000408067211 */ /* 0x094fe400078208ff */
[----:B------:R-:W-:Y:S02]  /*1710*/  LEA R4, P0, R250, R4, 0x1 ;  /* 0x00000004fa047211 */ /* 0x000fe400078008ff */
[-C--:B-1----:R-:W-:Y:S02]  /*1720*/  LEA.HI.X R7, R8, R12.reuse, R246, 0x1, P1 ;  /* 0x0000000c08077211 */ /* 0x082fe400008f0cf6 */
[----:B------:R-:W-:-:S03]  /*1730*/  LEA.HI.X R5, R250, R12, R245, 0x1, P0 ;  /* 0x0000000cfa057211 */ /* 0x000fc600000f0cf5 */
[----:B------:R-:W-:Y:S01]  /*1740*/  @!PT LDS RZ, [RZ] ;  /* 0x00000000fffff984 */ /* 0x000fe20000000800 */
[----:B------:R-:W-:Y:S01]  /*1750*/  @!PT LDS RZ, [RZ] ;  /* 0x00000000fffff984 */ /* 0x000fe20000000800 */
[----:B------:R-:W-:Y:S01]  /*1760*/  @!PT LDS RZ, [RZ] ;  /* 0x00000000fffff984 */ /* 0x000fe20000000800 */
[----:B------:R1:W-:Y:S04]  /*1770*/  LDGSTS.E.BYPASS.LTC128B.128 [R251+0x9100], [R6.64], !P5 ;  /* 0x0910000006fb7fae */ /* 0x0003e8000e901d46 */
[----:B------:R1:W-:Y:S02]  /*1780*/  LDGSTS.E.BYPASS.LTC128B.128 [R251+0xd100], [R4.64], !P3 ;  /* 0x0d10000004fb7fae */ /* 0x0003e4000d901d46 */
.L_x_1627:
[----:B------:R-:W-:Y:S05]  /*1790*/  BSYNC B0 ;  /* 0x0000000000007941 */ /* 0x000fea0003800000 */
.L_x_1626:
[----:B------:R-:W-:Y:S05]  /*17a0*/  BRA.DIV ~URZ, `(.L_x_1628) ;  /* 0x00011fb27f007947 */ /* 0x000fea000b800000 */
[----:B-1----:R1:W2:Y:S04]  /*17b0*/  SHFL.IDX PT, R12, R10, 0x3, 0x181f ;  /* 0x00781f000a0c7f89 */ /* 0x0022a800000e0000 */
[----:B----4-:R1:W4:Y:S02]  /*17c0*/  SHFL.IDX PT, R4, R11, 0x3, 0x181f ;  /* 0x00781f000b047f89 */ /* 0x01032400000e0000 */
.L_x_1728:
[----:B------:R-:W-:Y:S01]  /*17d0*/  IADD3 R5, R3, 0x30, RZ ;  /* 0x0000003003057810 */ /* 0x000fe20007ffe0ff */
[----:B------:R-:W-:Y:S03]  /*17e0*/  BSSY B0, `(.L_x_1629) ;  /* 0x000000d000007945 */ /* 0x000fe60003800000 */
[----:B------:R-:W-:-:S13]  /*17f0*/  ISETP.GE.AND P0, PT, R5, R13, PT ;  /* 0x0000000d0500720c */ /* 0x000fda0003f06270 */
[----:B------:R-:W-:Y:S05]  /*1800*/  @P0 BRA `(.L_x_1630) ;  /* 0x000000a000000947 */ /* 0x000fea0003800000 */
[----:B---3--:R-:W3:Y:S02]  /*1810*/  LDL R8, [R1+0xc] ;  /* 0x00000c0001087983 */ /* 0x008ee40000100800 */
        /* <DEDUP_REMOVED lines=9> */
.L_x_1630:
[----:B------:R-:W-:Y:S05]  /*18b0*/  BSYNC B0 ;  /* 0x0000000000007941 */ /* 0x000fea0003800000 */
.L_x_1629:
[----:B------:R-:W-:Y:S05]  /*18c0*/  BRA.DIV ~URZ, `(.L_x_1631) ;  /* 0x00011f627f007947 */ /* 0x000fea000b800000 */
[----:B--2---:R2:W1:Y:S02]  /*18d0*/  SHFL.IDX PT, R12, R10, 0x4, 0x181f ;  /* 0x00981f000a0c7f89 */ /* 0x00446400000e0000 */
.L_x_1729:
[----:B------:R-:W-:Y:S05]  /*18e0*/  BRA.DIV ~URZ, `(.L_x_1632) ;  /* 0x00011fb27f007947 */ /* 0x000fea000b800000 */
[----:B----4-:R4:W2:Y:S02]  /*18f0*/  SHFL.IDX PT, R4, R11, 0x4, 0x181f ;  /* 0x00981f000b047f89 */ /* 0x0108a400000e0000 */
.L_x_1730:
[----:B------:R-:W-:Y:S01]  /*1900*/  IADD3 R5, R3, 0x40, RZ ;  /* 0x0000004003057810 */ /* 0x000fe20007ffe0ff */
[----:B------:R-:W-:Y:S03]  /*1910*/  BSSY B0, `(.L_x_1633) ;  /* 0x000000d000007945 */ /* 0x000fe60003800000 */
[----:B------:R-:W-:-:S13]  /*1920*/  ISETP.GE.AND P0, PT, R5, R13, PT ;  /* 0x0000000d0500720c */ /* 0x000fda0003f06270 */
[----:B------:R-:W-:Y:S05]  /*1930*/  @P0 BRA `(.L_x_1634) ;  /* 0x000000a000000947 */ /* 0x000fea0003800000 */
[----:B---3--:R-:W3:Y:S02]  /*1940*/  LDL R8, [R1+0xc] ;  /* 0x00000c0001087983 */ /* 0x008ee40000100800 */
[-C--:B--23--:R-:W-:Y:S02]  /*1950*/  LEA R6, P1, R8, R4.reuse, 0x1 ;  /* 0x0000000408067211 */ /* 0x08cfe400078208ff */
        /* <DEDUP_REMOVED lines=8> */
.L_x_1634:
[----:B------:R-:W-:Y:S05]  /*19e0*/  BSYNC B0 ;  /* 0x0000000000007941 */ /* 0x000fea0003800000 */
.L_x_1633:
[----:B------:R-:W-:Y:S05]  /*19f0*/  BRA.DIV ~URZ, `(.L_x_1635) ;  /* 0x00011f127f007947 */ /* 0x000fea000b800000 */
[----:B-1----:R1:W3:Y:S04]  /*1a00*/  SHFL.IDX PT, R12, R10, 0x5, 0x181f ;  /* 0x00b81f000a0c7f89 */ /* 0x0022e800000e0000 */
[----:B--2---:R1:W2:Y:S02]  /*1a10*/  SHFL.IDX PT, R4, R11, 0x5, 0x181f ;  /* 0x00b81f000b047f89 */ /* 0x0042a400000e0000 */
.L_x_1731:
[----:B------:R-:W-:Y:S01]  /*1a20*/  IADD3 R5, R3, 0x50, RZ ;  /* 0x0000005003057810 */ /* 0x000fe20007ffe0ff */
[----:B------:R-:W-:Y:S03]  /*1a30*/  BSSY B0, `(.L_x_1636) ;  /* 0x000000d000007945 */ /* 0x000fe60003800000 */
[----:B------:R-:W-:-:S13]  /*1a40*/  ISETP.GE.AND P0, PT, R5, R13, PT ;  /* 0x0000000d0500720c */ /* 0x000fda0003f06270 */
[----:B------:R-:W-:Y:S05]  /*1a50*/  @P0 BRA `(.L_x_1637) ;  /* 0x000000a000000947 */ /* 0x000fea0003800000 */
[----:B----4-:R-:W4:Y:S02]  /*1a60*/  LDL R8, [R1+0xc] ;  /* 0x00000c0001087983 */ /* 0x010f240000100800 */
        /* <DEDUP_REMOVED lines=9> */
.L_x_1637:
[----:B------:R-:W-:Y:S05]  /*1b00*/  BSYNC B0 ;  /* 0x0000000000007941 */ /* 0x000fea0003800000 */
.L_x_1636:
[----:B------:R-:W-:Y:S05]  /*1b10*/  BRA.DIV ~URZ, `(.L_x_1638) ;  /* 0x00011ec27f007947 */ /* 0x000fea000b800000 */
[----:B---3--:R3:W1:Y:S02]  /*1b20*/  SHFL.IDX PT, R12, R10, 0x6, 0x181f ;  /* 0x00d81f000a0c7f89 */ /* 0x00866400000e0000 */
.L_x_1732:
[----:B------:R-:W-:Y:S05]  /*1b30*/  BRA.DIV ~URZ, `(.L_x_1639) ;  /* 0x00011f127f007947 */ /* 0x000fea000b800000 */
[----:B--2---:R2:W3:Y:S02]  /*1b40*/  SHFL.IDX PT, R4, R11, 0x6, 0x181f ;  /* 0x00d81f000b047f89 */ /* 0x0044e400000e0000 */
.L_x_1733:
[----:B------:R-:W-:Y:S01]  /*1b50*/  IADD3 R5, R3, 0x60, RZ ;  /* 0x0000006003057810 */ /* 0x000fe20007ffe0ff */
[----:B------:R-:W-:Y:S03]  /*1b60*/  BSSY B0, `(.L_x_1640) ;  /* 0x000000d000007945 */ /* 0x000fe60003800000 */
[----:B------:R-:W-:-:S13]  /*1b70*/  ISETP.GE.AND P0, PT, R5, R13, PT ;  /* 0x0000000d0500720c */ /* 0x000fda0003f06270 */
[----:B------:R-:W-:Y:S05]  /*1b80*/  @P0 BRA `(.L_x_1641) ;  /* 0x000000a000000947 */ /* 0x000fea0003800000 */
[----:B--2---:R-:W2:Y:S02]  /*1b90*/  LDL R8, [R1+0xc] ;  /* 0x00000c0001087983 */ /* 0x004ea40000100800 */
        /* <DEDUP_REMOVED lines=9> */
.L_x_1641:
[----:B------:R-:W-:Y:S05]  /*1c30*/  BSYNC B0 ;  /* 0x0000000000007941 */ /* 0x000fea0003800000 */
.L_x_1640:
[----:B------:R-:W-:Y:S05]  /*1c40*/  BRA.DIV ~URZ, `(.L_x_1642) ;  /* 0x00011e727f007947 */ /* 0x000fea000b800000 */
[----:B-1-3--:R-:W1:Y:S04]  /*1c50*/  SHFL.IDX PT, R10, R10, 0x7, 0x181f ;  /* 0x00f81f000a0a7f89 */ /* 0x00ae6800000e0000 */
[----:B--2-4-:R-:W2:Y:S02]  /*1c60*/  SHFL.IDX PT, R11, R11, 0x7, 0x181f ;  /* 0x00f81f000b0b7f89 */ /* 0x014ea400000e0000 */
.L_x_1734:
[----:B------:R-:W3:Y:S01]  /*1c70*/  LDL R31, [R1+0xc] ;  /* 0x00000c00011f7983 */ /* 0x000ee20000100800 */
[----:B------:R-:W-:Y:S01]  /*1c80*/  IADD3 R3, R3, 0x70, RZ ;  /* 0x0000007003037810 */ /* 0x000fe20007ffe0ff */
[----:B-----5:R-:W-:-:S03]  /*1c90*/  IMAD.WIDE.U32 R142, R0, c[0x0][0x2b0], RZ ;  /* 0x0000ac00008e7a25 */ /* 0x020fc600078e00ff */
[----:B------:R-:W-:Y:S02]  /*1ca0*/  ISETP.GE.AND P2, PT, R3, R13, PT ;  /* 0x0000000d0300720c */ /* 0x000fe40003f46270 */
[----:B------:R-:W-:Y:S01]  /*1cb0*/  SHF.R.S32.HI R3, RZ, 0x1f, R0 ;  /* 0x0000001fff037819 */ /* 0x000fe20000011400 */
[----:B------:R4:W-:Y:S04]  /*1cc0*/  STL.64 [R1+0x68], R142 ;  /* 0x0000688e01007387 */ /* 0x0009e80000100a00 */
[----:B------:R-:W-:-:S04]  /*1cd0*/  IMAD R3, R3, c[0x0][0x2b0], RZ ;  /* 0x0000ac0003037a24 */ /* 0x000fc800078e02ff */
[----:B------:R-:W-:Y:S02]  /*1ce0*/  IMAD R3, R0, c[0x0][0x2b4], R3 ;  /* 0x0000ad0000037a24 */ /* 0x000fe400078e0203 */
[C---:B--2---:R-:W-:Y:S02]  /*1cf0*/  @!P2 LEA R6, P0, R250.reuse, R11, 0x1 ;  /* 0x0000000bfa06a211 */ /* 0x044fe400078008ff */
[----:B------:R-:W-:Y:S02]  /*1d00*/  IMAD.IADD R139, R143, 0x1, R3 ;  /* 0x000000018f8b7824 */ /* 0x000fe400078e0203 */
[----:B-1----:R-:W-:-:S03]  /*1d10*/  @!P2 LEA.HI.X R7, R250, R10, R245, 0x1, P0 ;  /* 0x0000000afa07a211 */ /* 0x002fc600000f0cf5 */
[----:B------:R4:W-:Y:S01]  /*1d20*/  STL [R1+0x38], R139 ;  /* 0x0000388b01007387 */ /* 0x0009e20000100800 */
[----:B---3--:R-:W-:-:S04]  /*1d30*/  @!P2 LEA R4, P1, R31, R11, 0x1 ;  /* 0x0000000b1f04a211 */ /* 0x008fc800078208ff */
[----:B------:R-:W-:-:S05]  /*1d40*/  @!P2 LEA.HI.X R5, R31, R10, R246, 0x1, P1 ;  /* 0x0000000a1f05a211 */ /* 0x000fca00008f0cf6 */
[----:B------:R-:W-:Y:S01]  /*1d50*/  @!PT LDS RZ, [RZ] ;  /* 0x00000000fffff984 */ /* 0x000fe20000000800 */
[----:B------:R-:W-:Y:S01]  /*1d60*/  @!PT LDS RZ, [RZ] ;  /* 0x00000000fffff984 */ /* 0x000fe20000000800 */
[----:B------:R-:W-:Y:S01]  /*1d70*/  @!PT LDS RZ, [RZ] ;  /* 0x00000000fffff984 */ /* 0x000fe20000000800 */
[----:B------:R4:W-:Y:S04]  /*1d80*/  @!P2 LDGSTS.E.BYPASS.LTC128B.128 [R251+0xb900], [R4.64], !P5 ;  /* 0x0b90000004fbafae */ /* 0x0009e8000e901d46 */
[----:B------:R4:W-:Y:S04]  /*1d90*/  @!P2 LDGSTS.E.BYPASS.LTC128B.128 [R251+0xf900], [R6.64], !P3 ;  /* 0x0f90000006fbafae */ /* 0x0009e8000d901d46 */
[----:B------:R-:W0:Y:S01]  /*1da0*/  LDGDEPBAR ;  /* 0x00000000000079af */ /* 0x000e220000000000 */
[----:B------:R-:W-:Y:S02]  /*1db0*/  WARPSYNC 0xffffffff ;  /* 0xffffffff00007948 */ /* 0x000fe40003800000 */
[----:B------:R-:W2:Y:S04]  /*1dc0*/  LDL R144, [R1+0x4] ;  /* 0x0000040001907983 */ /* 0x000ea80000100800 */
[----:B------:R-:W3:Y:S01]  /*1dd0*/  LDL R145, [R1+0x4c] ;  /* 0x00004c0001917983 */ /* 0x000ee20000100800 */
[----:B------:R-:W-:-:S03]  /*1de0*/  MOV R0, c[0x0][0x2b8] ;  /* 0x0000ae0000007a02 */ /* 0x000fc60000000f00 */
[----:B------:R-:W5:Y:S01]  /*1df0*/  LDL R19, [R1+0x40] ;  /* 0x0000400001137983 */ /* 0x000f620000100800 */
[----:B------:R-:W-:Y:S02]  /*1e00*/  ISETP.NE.AND P3, PT, R0, 0x1, PT ;  /* 0x000000010000780c */ /* 0x000fe40003f65270 */
[----:B------:R-:W-:Y:S01]  /*1e10*/  MOV R18, RZ ;  /* 0x000000ff00127202 */ /* 0x000fe20000000f00 */
[----:B------:R-:W-:Y:S01]  /*1e20*/  BAR.SYNC.DEFER_BLOCKING 0x0 ;  /* 0x0000000000007b1d */ /* 0x000fe20000010000 */
[----:B--2---:R-:W-:-:S05]  /*1e30*/  IMAD R3, R48, 0x40, R144 ;  /* 0x0000004030037824 */ /* 0x004fca00078e0290 */
[----:B------:R-:W-:-:S04]  /*1e40*/  IADD3 R3, R3, -0x40, RZ ;  /* 0xffffffc003037810 */ /* 0x000fc80007ffe0ff */
[C---:B------:R-:W-:Y:S02]  /*1e50*/  ISETP.GE.AND P1, PT, R3.reuse, R49, PT ;  /* 0x000000310300720c */ /* 0x040fe40003f26270 */
[----:B---3--:R-:W-:Y:S02]  /*1e60*/  IADD3 R0, R3, R145, RZ ;  /* 0x0000009103007210 */ /* 0x008fe40007ffe0ff */
[----:B------:R-:W-:-:S03]  /*1e70*/  ISETP.GT.OR P1, PT, R144, 0x3f, P1 ;  /* 0x0000003f9000780c */ /* 0x000fc60000f24670 */
[----:B----4-:R-:W-:-:S04]  /*1e80*/  @P3 IMAD.HI.U32 R4, R0, c[0x0][0x2bc], RZ ;  /* 0x0000af0000043a27 */ /* 0x010fc800078e00ff */
[----:B------:R-:W-:Y:S01]  /*1e90*/  IMAD.MOV.U32 R3, RZ, RZ, R0 ;  /* 0x000000ffff037224 */ /* 0x000fe200078e0000 */
[----:B------:R-:W-:-:S05]  /*1ea0*/  @P3 SHF.R.U32.HI R3, RZ, c[0x0][0x2c0], R4 ;  /* 0x0000b000ff033a19 */ /* 0x000fca0000011604 */
[----:B------:R-:W-:-:S04]  /*1eb0*/  @!P1 IADD3 R5, P0, R3, R142, RZ ;  /* 0x0000008e03059210 */ /* 0x000fc80007f1e0ff */
[----:B------:R-:W-:Y:S02]  /*1ec0*/  @!P1 LEA.HI.X.SX32 R4, R3, R139, 0x1, P0 ;  /* 0x0000008b03049211 */ /* 0x000fe400000f0eff */
[----:B------:R-:W-:-:S04]  /*1ed0*/  @!P1 LEA R6, P0, R5, c[0x0][0x2a0], 0x2 ;  /* 0x0000a80005069a11 */ /* 0x000fc800078010ff */
[----:B------:R-:W-:-:S05]  /*1ee0*/  @!P1 LEA.HI.X R7, R5, c[0x0][0x2a4], R4, 0x2, P0 ;  /* 0x0000a90005079a11 */ /* 0x000fca00000f1404 */
[----:B------:R1:W2:Y:S01]  /*1ef0*/  @!P1 LDG.E R18, [R6.64] ;  /* 0x0000000606129981 */ /* 0x0002a2000c1e1900 */
[----:B------:R-:W-:-:S04]  /*1f00*/  IMAD.MOV R3, RZ, RZ, -R3 ;  /* 0x000000ffff037224 */ /* 0x000fc800078e0a03 */
[----:B------:R-:W-:-:S05]  /*1f10*/  IMAD R24, R3, c[0x0][0x2b8], R0 ;  /* 0x0000ae0003187a24 */ /* 0x000fca00078e0200 */
[----:B------:R-:W-:-:S05]  /*1f20*/  SHF.R.S32.HI R13, RZ, 0x1f, R24 ;  /* 0x0000001fff0d7819 */ /* 0x000fca0000011418 */
[----:B------:R-:W-:-:S04]  /*1f30*/  IMAD R4, R13, c[0x0][0x1e0], RZ ;  /* 0x000078000d047a24 */ /* 0x000fc800078e02ff */
[C---:B------:R-:W-:Y:S02]  /*1f40*/  IMAD R4, R24.reuse, c[0x0][0x1e4], R4 ;  /* 0x0000790018047a24 */ /* 0x040fe400078e0204 */
[----:B-1----:R-:W-:-:S04]  /*1f50*/  IMAD.WIDE.U32 R6, R24, c[0x0][0x1e0], RZ ;  /* 0x0000780018067a25 */ /* 0x002fc800078e00ff */
[----:B------:R-:W-:Y:S01]  /*1f60*/  IMAD R0, R2, c[0x0][0x1e8], RZ ;  /* 0x00007a0002007a24 */ /* 0x000fe200078e02ff */
[----:B------:R-:W-:Y:S01]  /*1f70*/  IADD3 R5, R7, R4, RZ ;  /* 0x0000000407057210 */ /* 0x000fe20007ffe0ff */
[----:B------:R-:W-:Y:S02]  /*1f80*/  IMAD.MOV.U32 R4, RZ, RZ, R6 ;  /* 0x000000ffff047224 */ /* 0x000fe400078e0006 */
[----:B-----5:R-:W-:-:S04]  /*1f90*/  IMAD.WIDE.U32 R140, R19, c[0x0][0x1e8], RZ ;  /* 0x00007a00138c7a25 */ /* 0x020fc800078e00ff */
[----:B------:R-:W-:Y:S01]  /*1fa0*/  IMAD R0, R19, c[0x0][0x1ec], R0 ;  /* 0x00007b0013007a24 */ /* 0x000fe200078e0200 */
[----:B------:R-:W-:-:S04]  /*1fb0*/  SHF.R.S32.HI R8, RZ, 0x1f, R247 ;  /* 0x0000001fff087819 */ /* 0x000fc800000114f7 */
[----:B------:R-:W-:Y:S02]  /*1fc0*/  IADD3 R138, R141, R0, RZ ;  /* 0x000000008d8a7210 */ /* 0x000fe40007ffe0ff */
[----:B------:R-:W-:Y:S02]  /*1fd0*/  LEA R3, R48, 0xffffffc0, 0x6 ;  /* 0xffffffc030037811 */ /* 0x000fe400078e30ff */
[----:B------:R-:W-:-:S03]  /*1fe0*/  LEA.HI R8, R8, R247, RZ, 0x3 ;  /* 0x000000f708087211 */ /* 0x000fc600078f18ff */
[----:B------:R-:W-:Y:S01]  /*1ff0*/  IMAD.IADD R3, R49, 0x1, -R3 ;  /* 0x0000000131037824 */ /* 0x000fe200078e0a03 */
[----:B------:R-:W-:Y:S01]  /*2000*/  SHF.R.S32.HI R8, RZ, 0x3, R8 ;  /* 0x00000003ff087819 */ /* 0x000fe20000011408 */
[----:B------:R-:W-:Y:S02]  /*2010*/  IMAD R2, R2, c[0x0][0x210], RZ ;  /* 0x0000840002027a24 */ /* 0x000fe400078e02ff */
[----:B------:R-:W-:Y:S02]  /*2020*/  IMAD R13, R13, c[0x0][0x208], RZ ;  /* 0x000082000d0d7a24 */ /* 0x000fe400078e02ff */
[----:B------:R-:W-:Y:S02]  /*2030*/  IMAD R2, R19, c[0x0][0x214], R2 ;  /* 0x0000850013027a24 */ /* 0x000fe400078e0202 */
[----:B------:R-:W-:Y:S01]  /*2040*/  IMAD R13, R24, c[0x0][0x20c], R13 ;  /* 0x00008300180d7a24 */ /* 0x000fe200078e020d */
[----:B------:R-:W-:Y:S01]  /*2050*/  STL [R1+0x48], R24 ;  /* 0x0000481801007387 */ /* 0x000fe20000100800 */
[C---:B------:R-:W-:Y:S01]  /*2060*/  SHF.L.U32 R51, R31.reuse, 0x1, RZ ;  /* 0x000000011f337819 */ /* 0x040fe200000006ff */
[----:B------:R-:W-:Y:S01]  /*2070*/  IMAD.SHL.U32 R137, R250, 0x2, RZ ;  /* 0x00000002fa897824 */ /* 0x000fe200078e00ff */
[----:B------:R-:W-:-:S02]  /*2080*/  SHF.L.U64.HI R50, R31, 0x1, R246 ;  /* 0x000000011f327819 */ /* 0x000fc400000102f6 */
[----:B------:R-:W-:Y:S02]  /*2090*/  IADD3 R235, R243, 0x20, RZ ;  /* 0x00000020f3eb7810 */ /* 0x000fe40007ffe0ff */
[----:B------:R-:W-:Y:S02]  /*20a0*/  SHF.L.U64.HI R136, R250, 0x1, R245 ;  /* 0x00000001fa887819 */ /* 0x000fe400000102f5 */
[----:B--2---:R-:W-:Y:S01]  /*20b0*/  SHF.R.S32.HI R12, RZ, 0x1f, R18 ;  /* 0x0000001fff0c7819 */ /* 0x004fe20000011412 */
[----:B------:R-:W-:-:S04]  /*20c0*/  IMAD.WIDE.U32 R4, R18, c[0x0][0x1f0], R4 ;  /* 0x00007c0012047a25 */ /* 0x000fc800078e0004 */
[----:B------:R-:W-:Y:S01]  /*20d0*/  IMAD R9, R12, c[0x0][0x1f0], RZ ;  /* 0x00007c000c097a24 */ /* 0x000fe200078e02ff */
[----:B------:R-:W-:-:S03]  /*20e0*/  IADD3 R0, P0, R4, R140, RZ ;  /* 0x0000008c04007210 */ /* 0x000fc60007f1e0ff */
[----:B------:R-:W-:-:S05]  /*20f0*/  IMAD R9, R18, c[0x0][0x1f4], R9 ;  /* 0x00007d0012097a24 */ /* 0x000fca00078e0209 */
[----:B------:R-:W-:Y:S02]  /*2100*/  IADD3.X R9, R138, R5, R9, P0, !PT ;  /* 0x000000058a097210 */ /* 0x000fe400007fe409 */
[----:B------:R-:W-:-:S04]  /*2110*/  LEA R10, P0, R0, c[0x0][0x1c8], 0x1 ;  /* 0x00007200000a7a11 */ /* 0x000fc800078008ff */
[----:B------:R-:W-:Y:S01]  /*2120*/  LEA.HI.X R9, R0, c[0x0][0x1cc], R9, 0x1, P0 ;  /* 0x0000730000097a11 */ /* 0x000fe200000f0c09 */
[----:B------:R-:W1:Y:S01]  /*2130*/  SHFL.IDX PT, R16, R10, RZ, 0x181f ;  /* 0x00181fff0a107589 */ /* 0x000e6200000e0000 */
[----:B------:R-:W-:-:S03]  /*2140*/  IADD3 R0, -R8, R3, RZ ;  /* 0x0000000308007210 */ /* 0x000fc60007ffe1ff */
[----:B------:R-:W2:Y:S01]  /*2150*/  SHFL.IDX PT, R8, R9, RZ, 0x181f ;  /* 0x00181fff09087589 */ /* 0x000ea200000e0000 */
[----:B------:R-:W-:-:S03]  /*2160*/  ISETP.GE.AND P5, PT, R0, 0x1, PT ;  /* 0x000000010000780c */ /* 0x000fc60003fa6270 */
[----:B------:R-:W3:Y:S04]  /*2170*/  SHFL.IDX PT, R6, R10, 0x1, 0x181f ;  /* 0x00381f000a067f89 */ /* 0x000ee800000e0000 */
[----:B------:R-:W4:Y:S01]  /*2180*/  SHFL.IDX PT, R7, R9, 0x1, 0x181f ;  /* 0x00381f0009077f89 */ /* 0x000f2200000e0000 */
[----:B------:R-:W-:-:S05]  /*2190*/  ISETP.GE.AND P2, PT, R0, 0x11, PT ;  /* 0x000000110000780c */ /* 0x000fca0003f46270 */
[C---:B------:R-:W-:Y:S01]  /*21a0*/  @P5 ISETP.GE.AND P1, PT, R31.reuse, c[0x0][0x1d4], PT ;  /* 0x000075001f005a0c */ /* 0x040fe20003f26270 */
[----:B------:R-:W5:Y:S01]  /*21b0*/  SHFL.IDX PT, R4, R10, 0x2, 0x181f ;  /* 0x00581f000a047f89 */ /* 0x000f6200000e0000 */
[----:B-1----:R-:W-:-:S04]  /*21c0*/  @P5 LEA R14, P0, R31, R16, 0x1 ;  /* 0x000000101f0e5211 */ /* 0x002fc800078008ff */
[----:B--2---:R-:W-:Y:S01]  /*21d0*/  @P5 LEA.HI.X R15, R31, R8, R246, 0x1, P0 ;  /* 0x000000081f0f5211 */ /* 0x004fe200000f0cf6 */
[----:B------:R-:W1:Y:S06]  /*21e0*/  SHFL.IDX PT, R5, R9, 0x2, 0x181f ;  /* 0x00581f0009057f89 */ /* 0x000e6c00000e0000 */
[----:B------:R3:W-:Y:S01]  /*21f0*/  @P5 LDGSTS.E.BYPASS.LTC128B.128 [R251+0x4100], [R14.64], !P1 ;  /* 0x041000000efb5fae */ /* 0x0007e2000c901d46 */
[C---:B------:R-:W-:Y:S02]  /*2200*/  @P5 LEA R16, P1, R250.reuse, R16, 0x1 ;  /* 0x00000010fa105211 */ /* 0x040fe400078208ff */
[----:B------:R-:W-:-:S02]  /*2210*/  @P5 ISETP.GE.AND P0, PT, R250, c[0x0][0x1d4], PT ;  /* 0x00007500fa005a0c */ /* 0x000fc40003f06270 */
[----:B------:R-:W-:Y:S02]  /*2220*/  @P5 LEA.HI.X R17, R250, R8, R245, 0x1, P1 ;  /* 0x00000008fa115211 */ /* 0x000fe400008f0cf5 */
[C---:B------:R-:W-:Y:S01]  /*2230*/  @P2 ISETP.GE.AND P1, PT, R31.reuse, c[0x0][0x1d4], PT ;  /* 0x000075001f002a0c */ /* 0x040fe20003f26270 */
[----:B------:R-:W2:Y:S04]  /*2240*/  SHFL.IDX PT, R10, R10, 0x3, 0x181f ;  /* 0x00781f000a0a7f89 */ /* 0x000ea800000e0000 */
[----:B------:R-:W1:Y:S04]  /*2250*/  SHFL.IDX PT, R9, R9, 0x3, 0x181f ;  /* 0x00781f0009097f89 */ /* 0x000e6800000e0000 */
[----:B------:R1:W-:Y:S01]  /*2260*/  @P5 LDGSTS.E.BYPASS.LTC128B.128 [R251+0x6100], [R16.64], !P0 ;  /* 0x0610000010fb5fae */ /* 0x0003e2000c101d46 */
[----:B---3--:R-:W-:-:S04]  /*2270*/  @P2 LEA R14, P6, R31, R6, 0x1 ;  /* 0x000000061f0e2211 */ /* 0x008fc800078c08ff */
[-C--:B----4-:R-:W-:Y:S02]  /*2280*/  @P2 LEA.HI.X R15, R31, R7.reuse, R246, 0x1, P6 ;  /* 0x000000071f0f2211 */ /* 0x090fe400030f0cf6 */
[----:B------:R-:W-:Y:S02]  /*2290*/  ISETP.GE.AND P6, PT, R0, 0x21, PT ;  /* 0x000000210000780c */ /* 0x000fe40003fc6270 */
[C---:B------:R-:W-:Y:S01]  /*22a0*/  @P2 LEA R6, P0, R250.reuse, R6, 0x1 ;  /* 0x00000006fa062211 */ /* 0x040fe200078008ff */
[----:B------:R5:W-:Y:S01]  /*22b0*/  @P2 LDGSTS.E.BYPASS.LTC128B.128 [R251+0x4900], [R14.64], !P1 ;  /* 0x049000000efb2fae */ /* 0x000be2000c901d46 */
[C---:B------:R-:W-:Y:S02]  /*22c0*/  @P2 ISETP.GE.AND P1, PT, R250.reuse, c[0x0][0x1d4], PT ;  /* 0x00007500fa002a0c */ /* 0x040fe40003f26270 */
[----:B------:R-:W-:-:S07]  /*22d0*/  @P2 LEA.HI.X R7, R250, R7, R245, 0x1, P0 ;  /* 0x00000007fa072211 */ /* 0x000fce00000f0cf5 */
[----:B------:R-:W-:-:S04]  /*22e0*/  @P6 ISETP.GE.AND P0, PT, R31, c[0x0][0x1d4], PT ;  /* 0x000075001f006a0c */ /* 0x000fc80003f06270 */
[----:B------:R2:W-:Y:S01]  /*22f0*/  @P2 LDGSTS.E.BYPASS.LTC128B.128 [R251+0x6900], [R6.64], !P1 ;  /* 0x0690000006fb2fae */ /* 0x0005e2000c901d46 */
[----:B-----5:R-:W-:-:S04]  /*2300*/  @P6 LEA R14, P5, R31, R4, 0x1 ;  /* 0x000000041f0e6211 */ /* 0x020fc800078a08ff */
[-C--:B-1----:R-:W-:Y:S02]  /*2310*/  @P6 LEA.HI.X R15, R31, R5.reuse, R246, 0x1, P5 ;  /* 0x000000051f0f6211 */ /* 0x082fe400028f0cf6 */
[----:B------:R-:W-:Y:S02]  /*2320*/  ISETP.GE.AND P5, PT, R0, 0x31, PT ;  /* 0x000000310000780c */ /* 0x000fe40003fa6270 */
[C---:B------:R-:W-:Y:S01]  /*2330*/  @P6 LEA R4, P2, R250.reuse, R4, 0x1 ;  /* 0x00000004fa046211 */ /* 0x040fe200078408ff */
[----:B------:R1:W-:Y:S03]  /*2340*/  @P6 LDGSTS.E.BYPASS.LTC128B.128 [R251+0x5100], [R14.64], !P0 ;  /* 0x051000000efb6fae */ /* 0x0003e6000c101d46 */
[C---:B------:R-:W-:Y:S02]  /*2350*/  @P6 LEA.HI.X R5, R250.reuse, R5, R245, 0x1, P2 ;  /* 0x00000005fa056211 */ /* 0x040fe400010f0cf5 */
[----:B------:R-:W-:-:S05]  /*2360*/  @P6 ISETP.GE.AND P2, PT, R250, c[0x0][0x1d4], PT ;  /* 0x00007500fa006a0c */ /* 0x000fca0003f46270 */
[CC--:B--2---:R-:W-:Y:S02]  /*2370*/  @P5 LEA R6, P1, R31.reuse, R10.reuse, 0x1 ;  /* 0x0000000a1f065211 */ /* 0x0c4fe400078208ff */
[C---:B------:R-:W-:Y:S02]  /*2380*/  @P5 LEA R10, P0, R250.reuse, R10, 0x1 ;  /* 0x0000000afa0a5211 */ /* 0x040fe400078008ff */
[CC--:B------:R-:W-:Y:S02]  /*2390*/  @P5 LEA.HI.X R7, R31.reuse, R9.reuse, R246, 0x1, P1 ;  /* 0x000000091f075211 */ /* 0x0c0fe400008f0cf6 */
[----:B------:R-:W-:Y:S02]  /*23a0*/  @P5 ISETP.GE.AND P1, PT, R31, c[0x0][0x1d4], PT ;  /* 0x000075001f005a0c */ /* 0x000fe40003f26270 */
[C---:B------:R-:W-:Y:S01]  /*23b0*/  @P5 LEA.HI.X R11, R250.reuse, R9, R245, 0x1, P0 ;  /* 0x00000009fa0b5211 */ /* 0x040fe200000f0cf5 */
[----:B------:R2:W-:Y:S01]  /*23c0*/  @P6 LDGSTS.E.BYPASS.LTC128B.128 [R251+0x7100], [R4.64], !P2 ;  /* 0x0710000004fb6fae */ /* 0x0005e2000d101d46 */
[----:B------:R-:W-:-:S09]  /*23d0*/  @P5 ISETP.GE.AND P0, PT, R250, c[0x0][0x1d4], PT ;  /* 0x00007500fa005a0c */ /* 0x000fd20003f06270 */
[----:B------:R2:W-:Y:S04]  /*23e0*/  @P5 LDGSTS.E.BYPASS.LTC128B.128 [R251+0x5900], [R6.64], !P1 ;  /* 0x0590000006fb5fae */ /* 0x0005e8000c901d46 */
[----:B------:R3:W-:Y:S04]  /*23f0*/  @P5 LDGSTS.E.BYPASS.LTC128B.128 [R251+0x7900], [R10.64], !P0 ;  /* 0x079000000afb5fae */ /* 0x0007e8000c101d46 */
[----:B------:R-:W0:Y:S01]  /*2400*/  LDGDEPBAR ;  /* 0x00000000000079af */ /* 0x000e220000000000 */
[----:B------:R-:W-:-:S04]  /*2410*/  DEPBAR.LE SB0, 0x1 ;  /* 0x000080400000791a */ /* 0x000fc80000000000 */
[----:B------:R-:W-:-:S04]  /*2420*/  DEPBAR.LE SB0, 0x0 ;  /* 0x000080000000791a */ /* 0x000fc80000000000 */
[----:B------:R-:W-:Y:S01]  /*2430*/  BAR.SYNC.DEFER_BLOCKING 0x0 ;  /* 0x0000000000007b1d */ /* 0x000fe20000010000 */
[----:B------:R-:W-:Y:S01]  /*2440*/  IMAD.WIDE.U32 R16, R19, c[0x0][0x210], RZ ;  /* 0x0000840013107a25 */ /* 0x000fe200078e00ff */
[----:B------:R-:W-:-:S03]  /*2450*/  SHF.R.S32.HI R19, RZ, 0x1f, R247 ;  /* 0x0000001fff137819 */ /* 0x000fc600000114f7 */
[----:B-1----:R-:W-:Y:S01]  /*2460*/  IMAD.WIDE.U32 R14, R24, c[0x0][0x208], RZ ;  /* 0x00008200180e7a25 */ /* 0x002fe200078e00ff */
[----:B------:R-:W-:-:S03]  /*2470*/  LEA.HI R19, R19, R247, RZ, 0x3 ;  /* 0x000000f713137211 */ /* 0x000fc600078f18ff */
[----:B------:R-:W-:Y:S01]  /*2480*/  IMAD.IADD R15, R15, 0x1, R13 ;  /* 0x000000010f0f7824 */ /* 0x000fe200078e020d */
[----:B------:R-:W-:Y:S01]  /*2490*/  LOP3.LUT R19, R19, 0xfffffff8, RZ, 0xc0, !PT ;  /* 0xfffffff813137812 */ /* 0x000fe200078ec0ff */
[----:B------:R-:W-:Y:S01]  /*24a0*/  IMAD R30, R12, c[0x0][0x218], RZ ;  /* 0x000086000c1e7a24 */ /* 0x000fe200078e02ff */
[----:B------:R-:W-:Y:S04]  /*24b0*/  LDSM.16.M88.4 R52, [R244+0x2000] ;  /* 0x00200000f434783b */ /* 0x000fe80000000200 */
[----:B---3--:R-:W1:Y:S04]  /*24c0*/  LDSM.16.M88.4 R8, [R243+0x1800] ;  /* 0x00180000f308783b */ /* 0x008e680000000200 */
[----:B------:R-:W3:Y:S01]  /*24d0*/  LDSM.16.M88.4 R100, [R244] ;  /* 0x00000000f464783b */ /* 0x000ee20000000200 */
[----:B------:R-:W-:Y:S01]  /*24e0*/  IADD3 R19, -R19, R247, RZ ;  /* 0x000000f713137210 */ /* 0x000fe20007ffe1ff */
[----:B------:R-:W-:-:S02]  /*24f0*/  IMAD.WIDE.U32 R12, R18, c[0x0][0x218], R14 ;  /* 0x00008600120c7a25 */ /* 0x000fc400078e000e */
[----:B------:R-:W-:Y:S01]  /*2500*/  STL [R1+0x44], R18 ;  /* 0x0000441201007387 */ /* 0x000fe20000100800 */
[----:B------:R-:W-:Y:S01]  /*2510*/  R2P PR, R19, 0x6 ;  /* 0x0000000613007804 */ /* 0x000fe20000000000 */
[----:B------:R-:W-:Y:S01]  /*2520*/  IMAD.IADD R2, R17, 0x1, R2 ;  /* 0x0000000111027824 */ /* 0x000fe200078e0202 */
[----:B------:R-:W-:Y:S01]  /*2530*/  IADD3 R12, P0, R12, R16, RZ ;  /* 0x000000100c0c7210 */ /* 0x000fe20007f1e0ff */
[----:B------:R-:W-:Y:S01]  /*2540*/  IMAD R30, R18, c[0x0][0x21c], R30 ;  /* 0x00008700121e7a24 */ /* 0x000fe200078e021e */
[----:B------:R-:W-:Y:S04]  /*2550*/  STL.64 [R1+0x60], R140 ;  /* 0x0000608c01007387 */ /* 0x000fe80000100a00 */
[----:B------:R-:W-:Y:S01]  /*2560*/  STL [R1+0x34], R138 ;  /* 0x0000348a01007387 */ /* 0x000fe20000100800 */
[----:B------:R-:W-:-:S03]  /*2570*/  IADD3.X R30, R2, R13, R30, P0, !PT ;  /* 0x0000000d021e7210 */ /* 0x000fc600007fe41e */
[----:B------:R-:W-:Y:S04]  /*2580*/  STL.64 [R1+0x58], R16 ;  /* 0x0000581001007387 */ /* 0x000fe80000100a00 */
[----:B------:R4:W-:Y:S04]  /*2590*/  STL [R1+0x30], R2 ;  /* 0x0000300201007387 */ /* 0x0009e80000100800 */
[----:B------:R-:W-:Y:S04]  /*25a0*/  LDSM.16.M88.4 R36, [R243] ;  /* 0x00000000f324783b */ /* 0x000fe80000000200 */
[----:B------:R-:W-:Y:S04]  /*25b0*/  LDSM.16.M88.4 R68, [R243+0x800] ;  /* 0x00080000f344783b */ /* 0x000fe80000000200 */
[----:B------:R-:W-:Y:S04]  /*25c0*/  LDSM.16.M88.4 R108, [R243+0x1000] ;  /* 0x00100000f36c783b */ /* 0x000fe80000000200 */
[----:B------:R-:W-:Y:S01]  /*25d0*/  LDSM.16.M88.4 R24, [R242+0x2000] ;  /* 0x00200000f218783b */ /* 0x000fe20000000200 */
[----:B----4-:R-:W-:-:S04]  /*25e0*/  LEA R2, P0, R12, c[0x0][0x1f8], 0x1 ;  /* 0x00007e000c027a11 */ /* 0x010fc800078008ff */
[----:B------:R-:W-:Y:S01]  /*25f0*/  LEA.HI.X R30, R12, c[0x0][0x1fc], R30, 0x1, P0 ;  /* 0x00007f000c1e7a11 */ /* 0x000fe200000f0c1e */
[----:B------:R-:W4:Y:S04]  /*2600*/  SHFL.IDX PT, R44, R2, RZ, 0x181f ;  /* 0x00181fff022c7589 */ /* 0x000f2800000e0000 */
[----:B------:R-:W5:Y:S04]  /*2610*/  SHFL.IDX PT, R40, R2, 0x1, 0x181f ;  /* 0x00381f0002287f89 */ /* 0x000f6800000e0000 */
[----:B------:R-:W2:Y:S04]  /*2620*/  SHFL.IDX PT, R29, R30, RZ, 0x181f ;  /* 0x00181fff1e1d7589 */ /* 0x000ea800000e0000 */
[----:B------:R-:W2:Y:S04]  /*2630*/  SHFL.IDX PT, R32, R2, 0x2, 0x181f ;  /* 0x00581f0002207f89 */ /* 0x000ea800000e0000 */
[----:B------:R-:W2:Y:S01]  /*2640*/  SHFL.IDX PT, R28, R30, 0x1, 0x181f ;  /* 0x00381f001e1c7f89 */ /* 0x000ea200000e0000 */
[-C--:B-1----:R-:W-:Y:S03]  /*2650*/  HMMA.16816.F32 R56, R52, R8.reuse, RZ ;  /* 0x000000083438723c */ /* 0x082fe600000018ff */
[----:B------:R-:W-:Y:S05]  /*2660*/  SHFL.IDX PT, R2, R2, 0x3, 0x181f ;  /* 0x00781f0002027f89 */ /* 0x000fea00000e0000 */
[----:B---3--:R-:W-:Y:S01]  /*2670*/  HMMA.16816.F32 R104, R100, R8, RZ ;  /* 0x000000086468723c */ /* 0x008fe200000018ff */
[----:B------:R-:W1:Y:S04]  /*2680*/  SHFL.IDX PT, R8, R30, 0x2, 0x181f ;  /* 0x00581f001e087f89 */ /* 0x000e6800000e0000 */
[----:B------:R-:W3:Y:S01]  /*2690*/  SHFL.IDX PT, R30, R30, 0x3, 0x181f ;  /* 0x00781f001e1e7f89 */ /* 0x000ee200000e0000 */
[----:B----4-:R-:W-:-:S02]  /*26a0*/  IADD3 R46, P0, R44, R51, RZ ;  /* 0x000000332c2e7210 */ /* 0x010fc40007f1e0ff */
[----:B------:R-:W-:Y:S02]  /*26b0*/  IADD3 R44, P5, R44, R137, RZ ;  /* 0x000000892c2c7210 */ /* 0x000fe40007fbe0ff */
[----:B------:R-:W-:Y:S02]  /*26c0*/  @P1 IADD3 R235, R243, -0x20, RZ ;  /* 0xffffffe0f3eb1810 */ /* 0x000fe40007ffe0ff */
[C---:B-----5:R-:W-:Y:S02]  /*26d0*/  IADD3 R42, P1, R40.reuse, R51, RZ ;  /* 0x00000033282a7210 */ /* 0x060fe40007f3e0ff */
[CC--:B--2---:R-:W-:Y:S01]  /*26e0*/  IADD3.X R47, R29.reuse, R50.reuse, RZ, P0, !PT ;  /* 0x000000321d2f7210 */ /* 0x0c4fe200007fe4ff */
[--C-:B------:R-:W-:Y:S01]  /*26f0*/  IMAD.X R45, R29, 0x1, R136.reuse, P5 ;  /* 0x000000011d2d7824 */ /* 0x100fe200028e0688 */
[----:B------:R-:W-:Y:S02]  /*2700*/  IADD3 R40, P0, R40, R137, RZ ;  /* 0x0000008928287210 */ /* 0x000fe40007f1e0ff */
[----:B------:R-:W-:Y:S01]  /*2710*/  ISETP.GE.AND P6, PT, R31, c[0x0][0x1d4], PT ;  /* 0x000075001f007a0c */ /* 0x000fe20003fc6270 */
[----:B------:R-:W-:Y:S01]  /*2720*/  HMMA.16816.F32 R20, R52, R36, RZ ;  /* 0x000000243414723c */ /* 0x000fe200000018ff */
[----:B------:R-:W-:Y:S01]  /*2730*/  IADD3 R34, P5, R32, R51, RZ ;  /* 0x0000003320227210 */ /* 0x000fe20007fbe0ff */
[----:B------:R-:W2:Y:S01]  /*2740*/  LDSM.16.M88.4 R96, [R235] ;  /* 0x00000000eb60783b */ /* 0x000ea20000000200 */
[C---:B------:R-:W-:Y:S01]  /*2750*/  IADD3.X R43, R28.reuse, R50, RZ, P1, !PT ;  /* 0x000000321c2b7210 */ /* 0x040fe20000ffe4ff */
[----:B------:R-:W-:Y:S01]  /*2760*/  IMAD.X R41, R28, 0x1, R136, P0 ;  /* 0x000000011c297824 */ /* 0x000fe200000e0688 */
[----:B------:R-:W-:Y:S01]  /*2770*/  IADD3 R32, P1, R32, R137, RZ ;  /* 0x0000008920207210 */ /* 0x000fe20007f3e0ff */
[----:B------:R-:W4:Y:S01]  /*2780*/  LDSM.16.M88.4 R92, [R235+0x800] ;  /* 0x00080000eb5c783b */ /* 0x000f220000000200 */
[----:B------:R-:W-:-:S02]  /*2790*/  ISETP.LT.OR P0, PT, R0, 0x1, P6 ;  /* 0x000000010000780c */ /* 0x000fc40003701670 */
[CC--:B-1----:R-:W-:Y:S01]  /*27a0*/  IADD3.X R35, R8.reuse, R50.reuse, RZ, P5, !PT ;  /* 0x0000003208237210 */ /* 0x0c2fe20002ffe4ff */
[----:B------:R-:W-:Y:S01]  /*27b0*/  IMAD.X R33, R8, 0x1, R136, P1 ;  /* 0x0000000108217824 */ /* 0x000fe200008e0688 */
[----:B------:R-:W-:Y:S01]  /*27c0*/  IADD3 R28, P5, R2, R51, RZ ;  /* 0x00000033021c7210 */ /* 0x000fe20007fbe0ff */
[C---:B------:R-:W-:Y:S01]  /*27d0*/  HMMA.16816.F32 R76, R52.reuse, R68, RZ ;  /* 0x00000044344c723c */ /* 0x040fe200000018ff */
[----:B------:R-:W-:Y:S01]  /*27e0*/  ISETP.GE.AND P1, PT, R250, c[0x0][0x1d4], PT ;  /* 0x00007500fa007a0c */ /* 0x000fe20003f26270 */
[----:B------:R-:W1:Y:S01]  /*27f0*/  LDSM.16.M88.4 R16, [R235+0x1000] ;  /* 0x00100000eb10783b */ /* 0x000e620000000200 */
[----:B---3--:R-:W-:Y:S02]  /*2800*/  IADD3.X R29, R30, R50, RZ, P5, !PT ;  /* 0x000000321e1d7210 */ /* 0x008fe40002ffe4ff */
[C---:B------:R-:W-:Y:S01]  /*2810*/  ISETP.LT.OR P5, PT, R0.reuse, 0x1, P1 ;  /* 0x000000010000780c */ /* 0x040fe20000fa1670 */
[----:B------:R-:W3:Y:S02]  /*2820*/  LDSM.16.M88.4 R12, [R235+0x1800] ;  /* 0x00180000eb0c783b */ /* 0x000ee40000000200 */
[C---:B------:R-:W-:Y:S08]  /*2830*/  HMMA.16816.F32 R64, R52.reuse, R108, RZ ;  /* 0x0000006c3440723c */ /* 0x040ff000000018ff */
[C---:B------:R-:W-:Y:S08]  /*2840*/  HMMA.16816.F32 R84, R52.reuse, R38, RZ ;  /* 0x000000263454723c */ /* 0x040ff000000018ff */
[C---:B------:R-:W-:Y:S08]  /*2850*/  HMMA.16816.F32 R72, R52.reuse, R70, RZ ;  /* 0x000000463448723c */ /* 0x040ff000000018ff */
[----:B------:R-:W-:Y:S08]  /*2860*/  HMMA.16816.F32 R60, R52, R110, RZ ;  /* 0x0000006e343c723c */ /* 0x000ff000000018ff */
[C---:B------:R-:W-:Y:S08]  /*2870*/  HMMA.16816.F32 R4, R100.reuse, R36, RZ ;  /* 0x000000246404723c */ /* 0x040ff000000018ff */
[C---:B------:R-:W-:Y:S08]  /*2880*/  HMMA.16816.F32 R80, R100.reuse, R68, RZ ;  /* 0x000000446450723c */ /* 0x040ff000000018ff */
[C---:B------:R-:W-:Y:S08]  /*2890*/  HMMA.16816.F32 R112, R100.reuse, R108, RZ ;  /* 0x0000006c6470723c */ /* 0x040ff000000018ff */
[C---:B------:R-:W-:Y:S08]  /*28a0*/  HMMA.16816.F32 R36, R100.reuse, R38, RZ ;  /* 0x000000266424723c */ /* 0x040ff000000018ff */
[C---:B------:R-:W-:Y:S08]  /*28b0*/  HMMA.16816.F32 R68, R100.reuse, R70, RZ ;  /* 0x000000466444723c */ /* 0x040ff000000018ff */
[----:B------:R-:W-:Y:S08]  /*28c0*/  HMMA.16816.F32 R108, R100, R110, RZ ;  /* 0x0000006e646c723c */ /* 0x000ff000000018ff */
[-C--:B------:R-:W-:Y:S08]  /*28d0*/  HMMA.16816.F32 R52, R52, R10.reuse, RZ ;  /* 0x0000000a3434723c */ /* 0x080ff000000018ff */
[----:B------:R-:W-:Y:S01]  /*28e0*/  HMMA.16816.F32 R100, R100, R10, RZ ;  /* 0x0000000a6464723c */ /* 0x000fe200000018ff */
[----:B------:R-:W5:Y:S04]  /*28f0*/  LDSM.16.M88.4 R8, [R242] ;  /* 0x00000000f208783b */ /* 0x000f680000000200 */
[----:B------:R-:W-:Y:S01]  /*2900*/  @!PT LDS RZ, [RZ] ;  /* 0x00000000fffff984 */ /* 0x000fe20000000800 */
[----:B------:R-:W-:Y:S01]  /*2910*/  @!PT LDS RZ, [RZ] ;  /* 0x00000000fffff984 */ /* 0x000fe20000000800 */
[----:B------:R-:W-:Y:S01]  /*2920*/  @!PT LDS RZ, [RZ] ;  /* 0x00000000fffff984 */ /* 0x000fe20000000800 */
[----:B------:R1:W-:Y:S01]  /*2930*/  LDGSTS.E.BYPASS.LTC128B.128 [R251+0x100], [R46.64], !P0 ;  /* 0x001000002efb7fae */ /* 0x0003e2000c101d46 */
[----:B------:R-:W-:-:S03]  /*2940*/  ISETP.LT.OR P0, PT, R0, 0x11, P6 ;  /* 0x000000110000780c */ /* 0x000fc60003701670 */
[----:B------:R1:W-:Y:S01]  /*2950*/  LDGSTS.E.BYPASS.LTC128B.128 [R251+0x2100], [R44.64], !P5 ;  /* 0x021000002cfb7fae */ /* 0x0003e2000e901d46 */
[----:B------:R-:W-:-:S09]  /*2960*/  ISETP.LT.OR P5, PT, R0, 0x11, P1 ;  /* 0x000000110000780c */ /* 0x000fd20000fa1670 */
[----:B------:R1:W-:Y:S01]  /*2970*/  LDGSTS.E.BYPASS.LTC128B.128 [R251+0x900], [R42.64], !P0 ;  /* 0x009000002afb7fae */ /* 0x0003e2000c101d46 */
[----:B------:R-:W-:-:S03]  /*2980*/  ISETP.LT.OR P0, PT, R0, 0x21, P6 ;  /* 0x000000210000780c */ /* 0x000fc60003701670 */
[----:B------:R1:W-:Y:S01]  /*2990*/  LDGSTS.E.BYPASS.LTC128B.128 [R251+0x2900], [R40.64], !P5 ;  /* 0x0290000028fb7fae */ /* 0x0003e2000e901d46 */
[C---:B------:R-:W-:Y:S02]  /*29a0*/  ISETP.LT.OR P5, PT, R0.reuse, 0x31, P6 ;  /* 0x000000310000780c */ /* 0x040fe400037a1670 */
[C---:B------:R-:W-:Y:S02]  /*29b0*/  ISETP.LT.OR P6, PT, R0.reuse, 0x21, P1 ;  /* 0x000000210000780c */ /* 0x040fe40000fc1670 */
[----:B------:R-:W-:Y:S02]  /*29c0*/  ISETP.LT.OR P1, PT, R0, 0x31, P1 ;  /* 0x000000310000780c */ /* 0x000fe40000f21670 */
[----:B------:R-:W-:-:S03]  /*29d0*/  MOV R0, 0x40 ;  /* 0x0000004000007802 */ /* 0x000fc60000000f00 */
[----:B------:R1:W-:Y:S01]  /*29e0*/  LDGSTS.E.BYPASS.LTC128B.128 [R251+0x1100], [R34.64], !P0 ;  /* 0x0110000022fb7fae */ /* 0x0003e2000c101d46 */
[----:B------:R-:W-:-:S04]  /*29f0*/  SEL R0, R0, 0xffffffc0, !P2 ;  /* 0xffffffc000007807 */ /* 0x000fc80005000000 */
[----:B------:R-:W-:Y:S01]  /*2a00*/  IADD3 R234, R243, R0, RZ ;  /* 0x00000000f3ea7210 */ /* 0x000fe20007ffe0ff */
[----:B------:R3:W-:Y:S01]  /*2a10*/  LDGSTS.E.BYPASS.LTC128B.128 [R251+0x3100], [R32.64], !P6 ;  /* 0x0310000020fb7fae */ /* 0x0007e2000f101d46 */
[C---:B--2---:R-:W-:Y:S03]  /*2a20*/  HMMA.16816.F32 R20, R24.reuse, R96, R20 ;  /* 0x000000601814723c */ /* 0x044fe60000001814 */
[----:B------:R2:W-:Y:S05]  /*2a30*/  LDGSTS.E.BYPASS.LTC128B.128 [R251+0x1900], [R28.64], !P5 ;  /* 0x019000001cfb7fae */ /* 0x0005ea000e901d46 */
[----:B----4-:R-:W-:Y:S01]  /*2a40*/  HMMA.16816.F32 R76, R24, R92, R76 ;  /* 0x0000005c184c723c */ /* 0x010fe2000000184c */
[----:B-1----:R-:W-:-:S05]  /*2a50*/  IADD3 R34, P0, R2, R137, RZ ;  /* 0x0000008902227210 */ /* 0x002fca0007f1e0ff */
[----:B------:R-:W-:Y:S02]  /*2a60*/  IMAD.X R35, R30, 0x1, R136, P0 ;  /* 0x000000011e237824 */ /* 0x000fe400000e0688 */
[C---:B------:R-:W-:Y:S03]  /*2a70*/  HMMA.16816.F32 R64, R24.reuse, R16, R64 ;  /* 0x000000101840723c */ /* 0x040fe60000001840 */
[----:B------:R1:W-:Y:S05]  /*2a80*/  LDGSTS.E.BYPASS.LTC128B.128 [R251+0x3900], [R34.64], !P1 ;  /* 0x0390000022fb7fae */ /* 0x0003ea000c901d46 */
[C---:B---3--:R-:W-:Y:S01]  /*2a90*/  HMMA.16816.F32 R56, R24.reuse, R12, R56 ;  /* 0x0000000c1838723c */ /* 0x048fe20000001838 */
[----:B------:R-:W-:Y:S07]  /*2aa0*/  LDSM.16.M88.4 R88, [R234] ;  /* 0x00000000ea58783b */ /* 0x000fee0000000200 */
[C---:B------:R-:W-:Y:S08]  /*2ab0*/  HMMA.16816.F32 R84, R24.reuse, R98, R84 ;  /* 0x000000621854723c */ /* 0x040ff00000001854 */
[C---:B------:R-:W-:Y:S08]  /*2ac0*/  HMMA.16816.F32 R72, R24.reuse, R94, R72 ;  /* 0x0000005e1848723c */ /* 0x040ff00000001848 */
[C---:B------:R-:W-:Y:S08]  /*2ad0*/  HMMA.16816.F32 R60, R24.reuse, R18, R60 ;  /* 0x00000012183c723c */ /* 0x040ff0000000183c */
[----:B------:R-:W-:Y:S01]  /*2ae0*/  HMMA.16816.F32 R52, R24, R14, R52 ;  /* 0x0000000e1834723c */ /* 0x000fe20000001834 */
[----:B------:R-:W3:Y:S01]  /*2af0*/  LDSM.16.M88.4 R24, [R241] ;  /* 0x00000000f118783b */ /* 0x000ee20000000200 */
[----:B------:R-:W-:-:S03]  /*2b00*/  IADD3 R2, R235, 0x2000, RZ ;  /* 0x00002000eb027810 */ /* 0x000fc60007ffe0ff */
[----:B------:R-:W-:Y:S03]  /*2b10*/  LDSM.16.M88.4 R124, [R240] ;  /* 0x00000000f07c783b */ /* 0x000fe60000000200 */
[C---:B-----5:R-:W-:Y:S01]  /*2b20*/  HMMA.16816.F32 R4, R8.reuse, R96, R4 ;  /* 0x000000600804723c */ /* 0x060fe20000001804 */
[----:B------:R-:W-:Y:S01]  /*2b30*/  IADD3 R232, R2, R0, RZ ;  /* 0x0000000002e87210 */ /* 0x000fe20007ffe0ff */
[----:B------:R-:W-:Y:S04]  /*2b40*/  LDSM.16.M88.4 R44, [R241+0x2000] ;  /* 0x00200000f12c783b */ /* 0x000fe80000000200 */
[----:B------:R-:W-:Y:S02]  /*2b50*/  LDSM.16.M88.4 R40, [R234+0x800] ;  /* 0x00080000ea28783b */ /* 0x000fe40000000200 */
[C---:B------:R-:W-:Y:S02]  /*2b60*/  HMMA.16816.F32 R112, R8.reuse, R16, R112 ;  /* 0x000000100870723c */ /* 0x040fe40000001870 */
[----:B-1----:R-:W-:Y:S04]  /*2b70*/  LDSM.16.M88.4 R32, [R234+0x1000] ;  /* 0x00100000ea20783b */ /* 0x002fe80000000200 */
[----:B--2---:R-:W-:Y:S02]  /*2b80*/  LDSM.16.M88.4 R28, [R234+0x1800] ;  /* 0x00180000ea1c783b */ /* 0x004fe40000000200 */
[C---:B------:R-:W-:Y:S02]  /*2b90*/  HMMA.16816.F32 R108, R8.reuse, R18, R108 ;  /* 0x00000012086c723c */ /* 0x040fe4000000186c */
[----:B------:R-:W1:Y:S04]  /*2ba0*/  LDSM.16.M88.4 R16, [R232+-0x2000] ;  /* 0xffe00000e810783b */ /* 0x000e680000000200 */
[----:B------:R-:W-:Y:S02]  /*2bb0*/  LDSM.16.M88.4 R132, [R243+0x2000] ;  /* 0x00200000f384783b */ /* 0x000fe40000000200 */
[----:B------:R-:W-:Y:S02]  /*2bc0*/  HMMA.16816.F32 R36, R8, R98, R36 ;  /* 0x000000620824723c */ /* 0x000fe40000001824 */
[----:B------:R-:W2:Y:S04]  /*2bd0*/  LDSM.16.M88.4 R96, [R244+0x4000] ;  /* 0x00400000f460783b */ /* 0x000ea80000000200 */
[----:B------:R-:W-:Y:S02]  /*2be0*/  LDSM.16.M88.4 R128, [R235+0x2000] ;  /* 0x00200000eb80783b */ /* 0x000fe40000000200 */
[----:B---3--:R-:W-:Y:S02]  /*2bf0*/  HMMA.16816.F32 R4, R24, R88, R4 ;  /* 0x000000581804723c */ /* 0x008fe40000001804 */
[----:B------:R-:W-:Y:S04]  /*2c00*/  LDSM.16.M88.4 R120, [R232+-0x1000] ;  /* 0xfff00000e878783b */ /* 0x000fe80000000200 */
[----:B------:R-:W-:Y:S02]  /*2c10*/  LDSM.16.M88.4 R116, [R232+-0x800] ;  /* 0xfff80000e874783b */ /* 0x000fe40000000200 */
[C---:B------:R-:W-:Y:S02]  /*2c20*/  HMMA.16816.F32 R80, R8.reuse, R92, R80 ;  /* 0x0000005c0850723c */ /* 0x040fe40000001850 */
[----:B------:R-:W0:Y:S06]  /*2c30*/  LDGDEPBAR ;  /* 0x00000000000079af */ /* 0x000e2c0000000000 */
[----:B------:R-:W-:Y:S08]  /*2c40*/  HMMA.16816.F32 R104, R8, R12, R104 ;  /* 0x0000000c0868723c */ /* 0x000ff00000001868 */
[----:B-1----:R-:W-:Y:S08]  /*2c50*/  HMMA.16816.F32 R4, R124, R16, R4 ;  /* 0x000000107c04723c */ /* 0x002ff00000001804 */
[C---:B------:R-:W-:Y:S01]  /*2c60*/  HMMA.16816.F32 R68, R8.reuse, R94, R68 ;  /* 0x0000005e0844723c */ /* 0x040fe20000001844 */
[----:B------:R-:W-:Y:S07]  /*2c70*/  LDSM.16.M88.4 R92, [R244+0x6000] ;  /* 0x00600000f45c783b */ /* 0x000fee0000000200 */
[----:B------:R-:W-:Y:S01]  /*2c80*/  HMMA.16816.F32 R100, R8, R14, R100 ;  /* 0x0000000e0864723c */ /* 0x000fe20000001864 */
[----:B------:R-:W1:Y:S04]  /*2c90*/  LDSM.16.M88.4 R12, [R240+0x2000] ;  /* 0x00200000f00c783b */ /* 0x000e680000000200 */
[----:B------:R-:W-:Y:S03]  /*2ca0*/  LDSM.16.M88.4 R8, [R232+-0x1800] ;  /* 0xffe80000e808783b */ /* 0x000fe60000000200 */
        /* <DEDUP_REMOVED lines=31> */
[----:B------:R-:W1:Y:S07]  /*2ea0*/  LDSM.16.M88.4 R8, [R232] ;  /* 0x00000000e808783b */ /* 0x000e6e0000000200 */
        /* <DEDUP_REMOVED lines=18> */
[----:B------:R-:W-:Y:S08]  /*2fd0*/  HMMA.16816.F32 R36, R44, R130, R36 ;  /* 0x000000822c24723c */ /* 0x000ff00000001824 */
[C---:B------:R-:W-:Y:S08]  /*2fe0*/  HMMA.16816.F32 R104, R124.reuse, R116, R104 ;  /* 0x000000747c68723c */ /* 0x040ff00000001868 */
[----:B------:R-:W-:Y:S01]  /*2ff0*/  HMMA.16816.F32 R100, R124, R118, R100 ;  /* 0x000000767c64723c */ /* 0x000fe20000001864 */
[----:B------:R-:W1:Y:S07]  /*3000*/  LDSM.16.M88.4 R116, [R234+0x2800] ;  /* 0x00280000ea74783b */ /* 0x000e6e0000000200 */
[----:B------:R-:W-:Y:S01]  /*3010*/  HMMA.16816.F32 R84, R40, R130, R84 ;  /* 0x000000822854723c */ /* 0x000fe20000001854 */
[----:B------:R-:W-:-:S02]  /*3020*/  FMUL.FTZ R6, R6, c[0x0][0x320] ;  /* 0x0000c80006067a20 */ /* 0x000fc40000410000 */
[----:B------:R-:W-:-:S05]  /*3030*/  FMUL.FTZ R7, R7, c[0x0][0x320] ;  /* 0x0000c80007077a20 */ /* 0x000fca0000410000 */
[----:B--2---:R-:W-:Y:S01]  /*3040*/  HMMA.16816.F32 R80, R44, R120, R80 ;  /* 0x000000782c50723c */ /* 0x004fe20000001850 */
[----:B------:R-:W-:-:S07]  /*3050*/  FMUL.FTZ R0, R4, c[0x0][0x320] ;  /* 0x0000c80004007a20 */ /* 0x000fce0000410000 */
[----:B------:R-:W-:Y:S01]  /*3060*/  HMMA.16816.F32 R76, R40, R120, R76 ;  /* 0x00000078284c723c */ /* 0x000fe2000000184c */
[----:B------:R-:W-:-:S07]  /*3070*/  FMUL.FTZ R2, R5, c[0x0][0x320] ;  /* 0x0000c80005027a20 */ /* 0x000fce0000410000 */
[-C--:B------:R-:W-:Y:S01]  /*3080*/  HMMA.16816.F32 R68, R44, R122.reuse, R68 ;  /* 0x0000007a2c44723c */ /* 0x080fe20000001844 */
[----:B------:R-:W2:Y:S07]  /*3090*/  MUFU.TANH R88, R6 ;  /* 0x0000000600587308 */ /* 0x000eae0000002400 */
[----:B------:R-:W-:Y:S01]  /*30a0*/  HMMA.16816.F32 R72, R40, R122, R72 ;  /* 0x0000007a2848723c */ /* 0x000fe20000001848 */
[----:B------:R3:W4:Y:S07]  /*30b0*/  MUFU.TANH R89, R7 ;  /* 0x0000000700597308 */ /* 0x00072e0000002400 */
[----:B------:R-:W-:Y:S08]  /*30c0*/  HMMA.16816.F32 R20, R28, R24, R20 ;  /* 0x000000181c14723c */ /* 0x000ff00000001814 */
[-C--:B------:R-:W-:Y:S01]  /*30d0*/  HMMA.16816.F32 R36, R32, R26.reuse, R36 ;  /* 0x0000001a2024723c */ /* 0x080fe20000001824 */
[----:B---3--:R-:W3:Y:S07]  /*30e0*/  LDSM.16.M88.4 R4, [R232+0x800] ;  /* 0x00080000e804783b */ /* 0x008eee0000000200 */
[----:B------:R-:W-:Y:S01]  /*30f0*/  HMMA.16816.F32 R84, R28, R26, R84 ;  /* 0x0000001a1c54723c */ /* 0x000fe20000001854 */
[----:B------:R-:W-:Y:S07]  /*3100*/  LDSM.16.M88.4 R24, [R234+0x3000] ;  /* 0x00300000ea18783b */ /* 0x000fee0000000200 */
[-C--:B-1----:R-:W-:Y:S08]  /*3110*/  HMMA.16816.F32 R80, R32, R116.reuse, R80 ;  /* 0x000000742050723c */ /* 0x082ff00000001850 */
[----:B------:R-:W-:Y:S08]  /*3120*/  HMMA.16816.F32 R76, R28, R116, R76 ;  /* 0x000000741c4c723c */ /* 0x000ff0000000184c */
[-C--:B------:R-:W-:Y:S08]  /*3130*/  HMMA.16816.F32 R68, R32, R118.reuse, R68 ;  /* 0x000000762044723c */ /* 0x080ff00000001844 */
[----:B------:R-:W-:Y:S08]  /*3140*/  HMMA.16816.F32 R72, R28, R118, R72 ;  /* 0x000000761c48723c */ /* 0x000ff00000001848 */
[----:B------:R-:W-:Y:S08]  /*3150*/  HMMA.16816.F32 R20, R12, R8, R20 ;  /* 0x000000080c14723c */ /* 0x000ff00000001814 */
[-C--:B------:R-:W-:Y:S08]  /*3160*/  HMMA.16816.F32 R36, R16, R10.reuse, R36 ;  /* 0x0000000a1024723c */ /* 0x080ff00000001824 */
[----:B------:R-:W-:Y:S01]  /*3170*/  HMMA.16816.F32 R84, R12, R10, R84 ;  /* 0x0000000a0c54723c */ /* 0x000fe20000001854 */
[----:B------:R-:W1:Y:S07]  /*3180*/  LDSM.16.M88.4 R8, [R243+0x3000] ;  /* 0x00300000f308783b */ /* 0x000e6e0000000200 */
[----:B---3--:R-:W-:Y:S01]  /*3190*/  HMMA.16816.F32 R80, R16, R4, R80 ;  /* 0x000000041050723c */ /* 0x008fe20000001850 */
[----:B------:R-:W-:-:S02]  /*31a0*/  FMUL.FTZ R20, R20, c[0x0][0x320] ;  /* 0x0000c80014147a20 */ /* 0x000fc40000410000 */
[----:B------:R-:W-:Y:S02]  /*31b0*/  FMUL.FTZ R21, R21, c[0x0][0x320] ;  /* 0x0000c80015157a20 */ /* 0x000fe40000410000 */
[----:B------:R-:W-:-:S03]  /*31c0*/  FMUL.FTZ R22, R22, c[0x0][0x320] ;  /* 0x0000c80016167a20 */ /* 0x000fc60000410000 */
[----:B------:R-:W-:Y:S01]  /*31d0*/  HMMA.16816.F32 R76, R12, R4, R76 ;  /* 0x000000040c4c723c */ /* 0x000fe2000000184c */
[----:B------:R-:W-:-:S07]  /*31e0*/  FMUL.FTZ R23, R23, c[0x0][0x320] ;  /* 0x0000c80017177a20 */ /* 0x000fce0000410000 */
[-C--:B------:R-:W-:Y:S01]  /*31f0*/  HMMA.16816.F32 R68, R16, R6.reuse, R68 ;  /* 0x000000061044723c */ /* 0x080fe20000001844 */
[----:B------:R-:W3:Y:S07]  /*3200*/  MUFU.TANH R124, R20 ;  /* 0x00000014007c7308 */ /* 0x000eee0000002400 */
[----:B------:R-:W-:Y:S01]  /*3210*/  HMMA.16816.F32 R72, R12, R6, R72 ;  /* 0x000000060c48723c */ /* 0x000fe20000001848 */
[----:B------:R-:W5:Y:S01]  /*3220*/  LDSM.16.M88.4 R4, [R243+0x3800] ;  /* 0x00380000f304783b */ /* 0x000f620000000200 */
[----:B------:R-:W1:Y:S08]  /*3230*/  MUFU.TANH R120, R21 ;  /* 0x0000001500787308 */ /* 0x000e700000002400 */
[----:B------:R-:W1:Y:S08]  /*3240*/  MUFU.TANH R121, R22 ;  /* 0x0000001600797308 */ /* 0x000e700000002400 */
[----:B------:R1:W1:Y:S02]  /*3250*/  MUFU.TANH R125, R23 ;  /* 0x00000017007d7308 */ /* 0x0002640000002400 */
[----:B-1----:R-:W1:Y:S01]  /*3260*/  LDSM.16.M88.4 R20, [R235+0x3000] ;  /* 0x00300000eb14783b */ /* 0x002e620000000200 */
[-C--:B------:R-:W-:Y:S08]  /*3270*/  HMMA.16816.F32 R112, R96, R8.reuse, R112 ;  /* 0x000000086070723c */ /* 0x080ff00000001870 */
[----:B------:R-:W-:Y:S08]  /*3280*/  HMMA.16816.F32 R64, R92, R8, R64 ;  /* 0x000000085c40723c */ /* 0x000ff00000001840 */
[-C--:B------:R-:W-:Y:S08]  /*3290*/  HMMA.16816.F32 R108, R96, R10.reuse, R108 ;  /* 0x0000000a606c723c */ /* 0x080ff0000000186c */
[----:B------:R-:W-:Y:S01]  /*32a0*/  HMMA.16816.F32 R60, R92, R10, R60 ;  /* 0x0000000a5c3c723c */ /* 0x000fe2000000183c */
[----:B------:R-:W2:Y:S07]  /*32b0*/  LDSM.16.M88.4 R8, [R235+0x3800] ;  /* 0x00380000eb08783b */ /* 0x000eae0000000200 */
[C---:B-----5:R-:W-:Y:S08]  /*32c0*/  HMMA.16816.F32 R104, R96.reuse, R4, R104 ;  /* 0x000000046068723c */ /* 0x060ff00000001868 */
[-C--:B------:R-:W-:Y:S08]  /*32d0*/  HMMA.16816.F32 R100, R96, R6.reuse, R100 ;  /* 0x000000066064723c */ /* 0x080ff00000001864 */
[C---:B------:R-:W-:Y:S08]  /*32e0*/  HMMA.16816.F32 R52, R92.reuse, R6, R52 ;  /* 0x000000065c34723c */ /* 0x040ff00000001834 */
[----:B------:R-:W-:Y:S08]  /*32f0*/  HMMA.16816.F32 R56, R92, R4, R56 ;  /* 0x000000045c38723c */ /* 0x000ff00000001838 */
[-C--:B-1----:R-:W-:Y:S08]  /*3300*/  HMMA.16816.F32 R112, R44, R20.reuse, R112 ;  /* 0x000000142c70723c */ /* 0x082ff00000001870 */
[----:B------:R-:W-:Y:S08]  /*3310*/  HMMA.16816.F32 R64, R40, R20, R64 ;  /* 0x000000142840723c */ /* 0x000ff00000001840 */
[-C--:B------:R-:W-:Y:S08]  /*3320*/  HMMA.16816.F32 R108, R44, R22.reuse, R108 ;  /* 0x000000162c6c723c */ /* 0x080ff0000000186c */
[----:B------:R-:W-:Y:S01]  /*3330*/  HMMA.16816.F32 R60, R40, R22, R60 ;  /* 0x00000016283c723c */ /* 0x000fe2000000183c */
[----:B------:R-:W1:Y:S01]  /*3340*/  LDSM.16.M88.4 R20, [R234+0x3800] ;  /* 0x00380000ea14783b */ /* 0x000e620000000200 */
[----:B------:R-:W-:-:S02]  /*3350*/  FMUL.FTZ R36, R36, c[0x0][0x320] ;  /* 0x0000c80024247a20 */ /* 0x000fc40000410000 */
[----:B------:R-:W-:Y:S02]  /*3360*/  FMUL.FTZ R37, R37, c[0x0][0x320] ;  /* 0x0000c80025257a20 */ /* 0x000fe40000410000 */
[----:B------:R-:W-:Y:S02]  /*3370*/  FMUL.FTZ R38, R38, c[0x0][0x320] ;  /* 0x0000c80026267a20 */ /* 0x000fe40000410000 */
[----:B------:R-:W-:Y:S01]  /*3380*/  FMUL.FTZ R39, R39, c[0x0][0x320] ;  /* 0x0000c80027277a20 */ /* 0x000fe20000410000 */
[C---:B--2---:R-:W-:Y:S01]  /*3390*/  HMMA.16816.F32 R104, R44.reuse, R8, R104 ;  /* 0x000000082c68723c */ /* 0x044fe20000001868 */
[----:B------:R-:W2:Y:S07]  /*33a0*/  MUFU.TANH R126, R36 ;  /* 0x00000024007e7308 */ /* 0x000eae0000002400 */
[-C--:B------:R-:W-:Y:S01]  /*33b0*/  HMMA.16816.F32 R100, R44, R10.reuse, R100 ;  /* 0x0000000a2c64723c */ /* 0x080fe20000001864 */
[----:B------:R-:W1:Y:S07]  /*33c0*/  MUFU.TANH R90, R37 ;  /* 0x00000025005a7308 */ /* 0x000e6e0000002400 */
[C---:B------:R-:W-:Y:S01]  /*33d0*/  HMMA.16816.F32 R52, R40.reuse, R10, R52 ;  /* 0x0000000a2834723c */ /* 0x040fe20000001834 */
[----:B------:R-:W1:Y:S07]  /*33e0*/  MUFU.TANH R91, R38 ;  /* 0x00000026005b7308 */ /* 0x000e6e0000002400 */
[----:B------:R-:W-:Y:S01]  /*33f0*/  HMMA.16816.F32 R56, R40, R8, R56 ;  /* 0x000000082838723c */ /* 0x000fe20000001838 */
[----:B------:R5:W1:Y:S07]  /*3400*/  MUFU.TANH R116, R39 ;  /* 0x0000002700747308 */ /* 0x000a6e0000002400 */
[-C--:B------:R-:W-:Y:S01]  /*3410*/  HMMA.16816.F32 R112, R32, R24.reuse, R112 ;  /* 0x000000182070723c */ /* 0x080fe20000001870 */
[----:B-----5:R-:W5:Y:S07]  /*3420*/  LDSM.16.M88.4 R36, [R232+0x1000] ;  /* 0x00100000e824783b */ /* 0x020f6e0000000200 */
[----:B------:R-:W-:Y:S08]  /*3430*/  HMMA.16816.F32 R64, R28, R24, R64 ;  /* 0x000000181c40723c */ /* 0x000ff00000001840 */
[-C--:B------:R-:W-:Y:S08]  /*3440*/  HMMA.16816.F32 R108, R32, R26.reuse, R108 ;  /* 0x0000001a206c723c */ /* 0x080ff0000000186c */
[----:B------:R-:W-:Y:S01]  /*3450*/  HMMA.16816.F32 R60, R28, R26, R60 ;  /* 0x0000001a1c3c723c */ /* 0x000fe2000000183c */
[----:B------:R-:W2:Y:S01]  /*3460*/  LDSM.16.M88.4 R24, [R232+0x1800] ;  /* 0x00180000e818783b */ /* 0x000ea20000000200 */
[----:B------:R-:W-:Y:S01]  /*3470*/  FMUL.FTZ R80, R80, c[0x0][0x320] ;  /* 0x0000c80050507a20 */ /* 0x000fe20000410000 */
[----:B------:R-:W-:Y:S01]  /*3480*/  ISETP.GE.AND P0, PT, R48, 0x2, PT ;  /* 0x000000023000780c */ /* 0x000fe20003f06270 */
[----:B------:R-:W-:Y:S01]  /*3490*/  FMUL.FTZ R81, R81, c[0x0][0x320] ;  /* 0x0000c80051517a20 */ /* 0x000fe20000410000 */
[----:B------:R-:W2:Y:S01]  /*34a0*/  MUFU.TANH R0, R0 ;  /* 0x0000000000007308 */ /* 0x000ea20000002400 */
[----:B------:R-:W-:Y:S01]  /*34b0*/  FMUL.FTZ R78, R78, c[0x0][0x320] ;  /* 0x0000c8004e4e7a20 */ /* 0x000fe20000410000 */
[----:B------:R-:W-:-:S04]  /*34c0*/  DEPBAR.LE SB0, 0x0 ;  /* 0x000080000000791a */ /* 0x000fc80000000000 */
[C---:B-1----:R-:W-:Y:S08]  /*34d0*/  HMMA.16816.F32 R104, R32.reuse, R20, R104 ;  /* 0x000000142068723c */ /* 0x042ff00000001868 */
[-C--:B------:R-:W-:Y:S08]  /*34e0*/  HMMA.16816.F32 R100, R32, R22.reuse, R100 ;  /* 0x000000162064723c */ /* 0x080ff00000001864 */
[C---:B------:R-:W-:Y:S08]  /*34f0*/  HMMA.16816.F32 R52, R28.reuse, R22, R52 ;  /* 0x000000161c34723c */ /* 0x040ff00000001834 */
[----:B------:R-:W-:Y:S08]  /*3500*/  HMMA.16816.F32 R56, R28, R20, R56 ;  /* 0x000000141c38723c */ /* 0x000ff00000001838 */
[----:B-----5:R-:W-:Y:S08]  /*3510*/  HMMA.16816.F32 R64, R12, R36, R64 ;  /* 0x000000240c40723c */ /* 0x020ff00000001840 */
[-C--:B------:R-:W-:Y:S08]  /*3520*/  HMMA.16816.F32 R108, R16, R38.reuse, R108 ;  /* 0x00000026106c723c */ /* 0x080ff0000000186c */
[----:B------:R-:W-:Y:S08]  /*3530*/  HMMA.16816.F32 R60, R12, R38, R60 ;  /* 0x000000260c3c723c */ /* 0x000ff0000000183c */
[C---:B--2---:R-:W-:Y:S08]  /*3540*/  HMMA.16816.F32 R104, R16.reuse, R24, R104 ;  /* 0x000000181068723c */ /* 0x044ff00000001868 */
[-C--:B------:R-:W-:Y:S08]  /*3550*/  HMMA.16816.F32 R100, R16, R26.reuse, R100 ;  /* 0x0000001a1064723c */ /* 0x080ff00000001864 */
[----:B------:R-:W-:Y:S08]  /*3560*/  HMMA.16816.F32 R52, R12, R26, R52 ;  /* 0x0000001a0c34723c */ /* 0x000ff00000001834 */
[----:B------:R-:W-:Y:S08]  /*3570*/  HMMA.16816.F32 R112, R16, R36, R112 ;  /* 0x000000241070723c */ /* 0x000ff00000001870 */
[----:B------:R-:W-:Y:S01]  /*3580*/  HMMA.16816.F32 R56, R12, R24, R56 ;  /* 0x000000180c38723c */ /* 0x000fe20000001838 */
[----:B------:R-:W-:Y:S01]  /*3590*/  FMUL.FTZ R79, R79, c[0x0][0x320] ;  /* 0x0000c8004f4f7a20 */ /* 0x000fe20000410000 */
[----:B------:R1:W2:Y:S01]  /*35a0*/  MUFU.TANH R117, R80 ;  /* 0x0000005000757308 */ /* 0x0002a20000002400 */
[----:B------:R-:W-:-:S02]  /*35b0*/  FMUL.FTZ R68, R68, c[0x0][0x320] ;  /* 0x0000c80044447a20 */ /* 0x000fc40000410000 */
[----:B------:R-:W-:Y:S02]  /*35c0*/  FMUL.FTZ R69, R69, c[0x0][0x320] ;  /* 0x0000c80045457a20 */ /* 0x000fe40000410000 */
[----:B------:R-:W-:-:S03]  /*35d0*/  FMUL.FTZ R64, R64, c[0x0][0x320] ;  /* 0x0000c80040407a20 */ /* 0x000fc60000410000 */
[----:B------:R5:W2:Y:S01]  /*35e0*/  MUFU.TANH R122, R81 ;  /* 0x00000051007a7308 */ /* 0x000aa20000002400 */
[----:B------:R-:W-:Y:S02]  /*35f0*/  FMUL.FTZ R65, R65, c[0x0][0x320] ;  /* 0x0000c80041417a20 */ /* 0x000fe40000410000 */
[----:B------:R-:W-:Y:S02]  /*3600*/  FMUL.FTZ R66, R66, c[0x0][0x320] ;  /* 0x0000c80042427a20 */ /* 0x000fe40000410000 */
[----:B------:R-:W-:Y:S02]  /*3610*/  FMUL.FTZ R67, R67, c[0x0][0x320] ;  /* 0x0000c80043437a20 */ /* 0x000fe40000410000 */
[----:B-1----:R-:W-:Y:S02]  /*3620*/  FMUL.FTZ R80, R82, c[0x0][0x320] ;  /* 0x0000c80052507a20 */ /* 0x002fe40000410000 */
[----:B------:R-:W1:Y:S01]  /*3630*/  MUFU.TANH R82, R78 ;  /* 0x0000004e00527308 */ /* 0x000e620000002400 */
[----:B-----5:R-:W-:-:S07]  /*3640*/  FMUL.FTZ R81, R83, c[0x0][0x320] ;  /* 0x0000c80053517a20 */ /* 0x020fce0000410000 */
[----:B------:R-:W1:Y:S01]  /*3650*/  MUFU.TANH R83, R79 ;  /* 0x0000004f00537308 */ /* 0x000e620000002400 */
[----:B------:R-:W-:Y:S02]  /*3660*/  FMUL.FTZ R84, R84, c[0x0][0x320] ;  /* 0x0000c80054547a20 */ /* 0x000fe40000410000 */
[----:B------:R-:W-:-:S05]  /*3670*/  FMUL.FTZ R85, R85, c[0x0][0x320] ;  /* 0x0000c80055557a20 */ /* 0x000fca0000410000 */
[----:B------:R5:W1:Y:S01]  /*3680*/  MUFU.TANH R78, R68 ;  /* 0x00000044004e7308 */ /* 0x000a620000002400 */
[----:B------:R-:W-:Y:S02]  /*3690*/  FMUL.FTZ R86, R86, c[0x0][0x320] ;  /* 0x0000c80056567a20 */ /* 0x000fe40000410000 */
[----:B------:R-:W-:-:S05]  /*36a0*/  FMUL.FTZ R87, R87, c[0x0][0x320] ;  /* 0x0000c80057577a20 */ /* 0x000fca0000410000 */
[----:B------:R1:W1:Y:S01]  /*36b0*/  MUFU.TANH R79, R69 ;  /* 0x00000045004f7308 */ /* 0x0002620000002400 */
[----:B------:R-:W-:Y:S02]  /*36c0*/  FMUL.FTZ R76, R76, c[0x0][0x320] ;  /* 0x0000c8004c4c7a20 */ /* 0x000fe40000410000 */
[----:B------:R-:W-:Y:S02]  /*36d0*/  FMUL.FTZ R77, R77, c[0x0][0x320] ;  /* 0x0000c8004d4d7a20 */ /* 0x000fe40000410000 */
[----:B------:R-:W-:Y:S02]  /*36e0*/  FMUL.FTZ R36, R74, c[0x0][0x320] ;  /* 0x0000c8004a247a20 */ /* 0x000fe40000410000 */
[----:B-----5:R-:W-:Y:S01]  /*36f0*/  FMUL.FTZ R68, R70, c[0x0][0x320] ;  /* 0x0000c80046447a20 */ /* 0x020fe20000410000 */
[----:B------:R5:W2:Y:S01]  /*3700*/  MUFU.TANH R186, R66 ;  /* 0x0000004200ba7308 */ /* 0x000aa20000002400 */
[----:B------:R-:W-:Y:S02]  /*3710*/  FMUL.FTZ R70, R72, c[0x0][0x320] ;  /* 0x0000c80048467a20 */ /* 0x000fe40000410000 */
[----:B------:R-:W-:-:S02]  /*3720*/  FMUL.FTZ R37, R75, c[0x0][0x320] ;  /* 0x0000c8004b257a20 */ /* 0x000fc40000410000 */
[----:B-1----:R-:W-:-:S03]  /*3730*/  FMUL.FTZ R69, R71, c[0x0][0x320] ;  /* 0x0000c80047457a20 */ /* 0x002fc60000410000 */
[----:B------:R1:W1:Y:S01]  /*3740*/  MUFU.TANH R72, R64 ;  /* 0x0000004000487308 */ /* 0x0002620000002400 */
[----:B------:R-:W-:Y:S02]  /*3750*/  FMUL.FTZ R71, R73, c[0x0][0x320] ;  /* 0x0000c80049477a20 */ /* 0x000fe40000410000 */
[----:B------:R-:W-:Y:S02]  /*3760*/  FMUL.FTZ R111, R111, c[0x0][0x320] ;  /* 0x0000c8006f6f7a20 */ /* 0x000fe40000410000 */
[----:B------:R-:W-:Y:S02]  /*3770*/  FMUL.FTZ R21, R60, c[0x0][0x320] ;  /* 0x0000c8003c157a20 */ /* 0x000fe40000410000 */
[----:B------:R-:W-:Y:S01]  /*3780*/  FMUL.FTZ R20, R61, c[0x0][0x320] ;  /* 0x0000c8003d147a20 */ /* 0x000fe20000410000 */
[----:B------:R2:W2:Y:S01]  /*3790*/  MUFU.TANH R73, R65 ;  /* 0x0000004100497308 */ /* 0x0004a20000002400 */
[----:B------:R-:W-:Y:S02]  /*37a0*/  FMUL.FTZ R62, R62, c[0x0][0x320] ;  /* 0x0000c8003e3e7a20 */ /* 0x000fe40000410000 */
[----:B------:R-:W-:-:S02]  /*37b0*/  FMUL.FTZ R63, R63, c[0x0][0x320] ;  /* 0x0000c8003f3f7a20 */ /* 0x000fc40000410000 */
[----:B-----5:R-:W-:Y:S02]  /*37c0*/  FMUL.FTZ R66, R107, c[0x0][0x320] ;  /* 0x0000c8006b427a20 */ /* 0x020fe40000410000 */
[----:B------:R-:W-:Y:S01]  /*37d0*/  FMUL.FTZ R17, R52, c[0x0][0x320] ;  /* 0x0000c80034117a20 */ /* 0x000fe20000410000 */
[----:B------:R5:W3:Y:S01]  /*37e0*/  MUFU.TANH R179, R67 ;  /* 0x0000004300b37308 */ /* 0x000ae20000002400 */
[----:B-1----:R-:W-:Y:S02]  /*37f0*/  FMUL.FTZ R64, R103, c[0x0][0x320] ;  /* 0x0000c80067407a20 */ /* 0x002fe40000410000 */
[----:B------:R-:W-:Y:S02]  /*3800*/  FMUL.FTZ R16, R53, c[0x0][0x320] ;  /* 0x0000c80035107a20 */ /* 0x000fe40000410000 */
[----:B------:R-:W-:Y:S02]  /*3810*/  FMUL.FTZ R112, R112, c[0x0][0x320] ;  /* 0x0000c80070707a20 */ /* 0x000fe40000410000 */
[----:B--2---:R-:W-:-:S02]  /*3820*/  FMUL.FTZ R65, R102, c[0x0][0x320] ;  /* 0x0000c80066417a20 */ /* 0x004fc40000410000 */
[----:B------:R-:W-:Y:S02]  /*3830*/  FMUL.FTZ R113, R113, c[0x0][0x320] ;  /* 0x0000c80071717a20 */ /* 0x000fe40000410000 */
[----:B------:R-:W-:Y:S02]  /*3840*/  FMUL.FTZ R114, R114, c[0x0][0x320] ;  /* 0x0000c80072727a20 */ /* 0x000fe40000410000 */
[----:B------:R-:W-:Y:S02]  /*3850*/  FMUL.FTZ R115, R115, c[0x0][0x320] ;  /* 0x0000c80073737a20 */ /* 0x000fe40000410000 */
[----:B-----5:R-:W-:Y:S02]  /*3860*/  FMUL.FTZ R67, R106, c[0x0][0x320] ;  /* 0x0000c8006a437a20 */ /* 0x020fe40000410000 */
[----:B------:R-:W-:Y:S02]  /*3870*/  FMUL.FTZ R108, R108, c[0x0][0x320] ;  /* 0x0000c8006c6c7a20 */ /* 0x000fe40000410000 */
[----:B------:R-:W-:-:S02]  /*3880*/  FMUL.FTZ R109, R109, c[0x0][0x320] ;  /* 0x0000c8006d6d7a20 */ /* 0x000fc40000410000 */
[----:B------:R-:W-:Y:S02]  /*3890*/  FMUL.FTZ R110, R110, c[0x0][0x320] ;  /* 0x0000c8006e6e7a20 */ /* 0x000fe40000410000 */
[----:B------:R-:W-:Y:S02]  /*38a0*/  FMUL.FTZ R104, R104, c[0x0][0x320] ;  /* 0x0000c80068687a20 */ /* 0x000fe40000410000 */
[----:B------:R-:W-:Y:S02]  /*38b0*/  FMUL.FTZ R105, R105, c[0x0][0x320] ;  /* 0x0000c80069697a20 */ /* 0x000fe40000410000 */
[----:B------:R-:W-:Y:S02]  /*38c0*/  FMUL.FTZ R56, R56, c[0x0][0x320] ;  /* 0x0000c80038387a20 */ /* 0x000fe40000410000 */
[----:B------:R-:W-:Y:S02]  /*38d0*/  FMUL.FTZ R57, R57, c[0x0][0x320] ;  /* 0x0000c80039397a20 */ /* 0x000fe40000410000 */
[----:B------:R-:W-:-:S02]  /*38e0*/  FMUL.FTZ R58, R58, c[0x0][0x320] ;  /* 0x0000c8003a3a7a20 */ /* 0x000fc40000410000 */
[----:B------:R-:W-:Y:S02]  /*38f0*/  FMUL.FTZ R59, R59, c[0x0][0x320] ;  /* 0x0000c8003b3b7a20 */ /* 0x000fe40000410000 */
[----:B------:R-:W-:Y:S02]  /*3900*/  FMUL.FTZ R100, R100, c[0x0][0x320] ;  /* 0x0000c80064647a20 */ /* 0x000fe40000410000 */
[----:B------:R-:W-:Y:S02]  /*3910*/  FMUL.FTZ R101, R101, c[0x0][0x320] ;  /* 0x0000c80065657a20 */ /* 0x000fe40000410000 */
[----:B------:R-:W-:Y:S02]  /*3920*/  FMUL.FTZ R54, R54, c[0x0][0x320] ;  /* 0x0000c80036367a20 */ /* 0x000fe40000410000 */
[----:B------:R-:W-:Y:S01]  /*3930*/  FMUL.FTZ R55, R55, c[0x0][0x320] ;  /* 0x0000c80037377a20 */ /* 0x000fe20000410000 */
[----:B------:R1:W2:Y:S08]  /*3940*/  MUFU.TANH R215, R111 ;  /* 0x0000006f00d77308 */ /* 0x0002b00000002400 */
[----:B------:R1:W1:Y:S08]  /*3950*/  MUFU.TANH R177, R62 ;  /* 0x0000003e00b17308 */ /* 0x0002700000002400 */
[----:B------:R1:W1:Y:S08]  /*3960*/  MUFU.TANH R171, R63 ;  /* 0x0000003f00ab7308 */ /* 0x0002700000002400 */
        /* <DEDUP_REMOVED lines=25> */
[----:B------:R1:W1:Y:S08]  /*3b00*/  MUFU.TANH R199, R105 ;  /* 0x0000006900c77308 */ /* 0x0002700000002400 */
        /* <DEDUP_REMOVED lines=13> */
[----:B------:R1:W1:Y:S01]  /*3be0*/  MUFU.TANH R111, R55 ;  /* 0x00000037006f7308 */ /* 0x0002620000002400 */
[----:B------:R-:W-:Y:S01]  /*3bf0*/  BSSY B0, `(.L_x_1643) ;  /* 0x0000050000007945 */ /* 0x000fe20003800000 */
[----:B------:R-:W-:Y:S01]  /*3c00*/  BAR.SYNC.DEFER_BLOCKING 0x0 ;  /* 0x0000000000007b1d */ /* 0x000fe20000010000 */
[----:B------:R-:W-:-:S05]  /*3c10*/  ISETP.GT.AND P1, PT, R144, 0x3f, PT ;  /* 0x0000003f9000780c */ /* 0x000fca0003f24270 */
        /* <DEDUP_REMOVED lines=8> */
[----:B------:R-:W-:Y:S02]  /*3ca0*/  @!P1 LEA.HI.X.SX32 R6, R5, R139, 0x1, P0 ;  /* 0x0000008b05069211 */ /* 0x000fe400000f0eff */
[----:B------:R-:W-:-:S04]  /*3cb0*/  @!P1 LEA R8, P0, R7, c[0x0][0x2a0], 0x2 ;  /* 0x0000a80007089a11 */ /* 0x000fc800078010ff */
[----:B------:R-:W-:-:S05]  /*3cc0*/  @!P1 LEA.HI.X R9, R7, c[0x0][0x2a4], R6, 0x2, P0 ;  /* 0x0000a90007099a11 */ /* 0x000fca00000f1406 */
[----:B------:R-:W2:Y:S01]  /*3cd0*/  @!P1 LDG.E R11, [R8.64] ;  /* 0x00000006080b9981 */ /* 0x000ea2000c1e1900 */
[----:B------:R-:W-:-:S04]  /*3ce0*/  IMAD.MOV R5, RZ, RZ, -R5 ;  /* 0x000000ffff057224 */ /* 0x000fc800078e0a05 */
[----:B------:R-:W-:-:S04]  /*3cf0*/  IMAD R10, R5, c[0x0][0x2b8], R4 ;  /* 0x0000ae00050a7a24 */ /* 0x000fc800078e0204 */
[----:B------:R-:W-:Y:S01]  /*3d00*/  IMAD.WIDE.U32 R6, R10, c[0x0][0x1e0], RZ ;  /* 0x000078000a067a25 */ /* 0x000fe200078e00ff */
[----:B------:R-:W-:Y:S01]  /*3d10*/  SHF.R.S32.HI R4, RZ, 0x1f, R10 ;  /* 0x0000001fff047819 */ /* 0x000fe2000001140a */
[----:B------:R3:W-:Y:S04]  /*3d20*/  STL [R1+0x48], R10 ;  /* 0x0000480a01007387 */ /* 0x0007e80000100800 */
[----:B------:R-:W-:-:S04]  /*3d30*/  IMAD R4, R4, c[0x0][0x1e0], RZ ;  /* 0x0000780004047a24 */ /* 0x000fc800078e02ff */
[----:B------:R-:W-:-:S05]  /*3d40*/  IMAD R4, R10, c[0x0][0x1e4], R4 ;  /* 0x000079000a047a24 */ /* 0x000fca00078e0204 */
[----:B------:R-:W-:Y:S02]  /*3d50*/  IADD3 R7, R7, R4, RZ ;  /* 0x0000000407077210 */ /* 0x000fe40007ffe0ff */
[----:B--2---:R-:W-:-:S03]  /*3d60*/  SHF.R.S32.HI R4, RZ, 0x1f, R11 ;  /* 0x0000001fff047819 */ /* 0x004fc6000001140b */
[----:B------:R-:W-:Y:S01]  /*3d70*/  IMAD.WIDE.U32 R6, R11, c[0x0][0x1f0], R6 ;  /* 0x00007c000b067a25 */ /* 0x000fe200078e0006 */
[----:B------:R2:W-:Y:S03]  /*3d80*/  STL [R1+0x44], R11 ;  /* 0x0000440b01007387 */ /* 0x0005e60000100800 */
[----:B------:R-:W-:Y:S01]  /*3d90*/  IMAD R4, R4, c[0x0][0x1f0], RZ ;  /* 0x00007c0004047a24 */ /* 0x000fe200078e02ff */
[----:B---3--:R-:W-:-:S03]  /*3da0*/  IADD3 R10, P2, R140, R6, RZ ;  /* 0x000000068c0a7210 */ /* 0x008fc60007f5e0ff */
[----:B------:R-:W-:-:S05]  /*3db0*/  IMAD R4, R11, c[0x0][0x1f4], R4 ;  /* 0x00007d000b047a24 */ /* 0x000fca00078e0204 */
[----:B------:R-:W-:Y:S02]  /*3dc0*/  IADD3.X R4, R138, R7, R4, P2, !PT ;  /* 0x000000078a047210 */ /* 0x000fe400017fe404 */
[----:B--2---:R-:W-:-:S04]  /*3dd0*/  LEA R11, P0, R10, c[0x0][0x1c8], 0x1 ;  /* 0x000072000a0b7a11 */ /* 0x004fc800078008ff */
[----:B------:R-:W-:Y:S01]  /*3de0*/  LEA.HI.X R10, R10, c[0x0][0x1cc], R4, 0x1, P0 ;  /* 0x000073000a0a7a11 */ /* 0x000fe200000f0c04 */
[----:B------:R-:W-:Y:S06]  /*3df0*/  BRA.DIV ~URZ, `(.L_x_1645) ;  /* 0x0000fd927f007947 */ /* 0x000fec000b800000 */
[----:B------:R2:W3:Y:S02]  /*3e00*/  SHFL.IDX PT, R12, R10, RZ, 0x181f ;  /* 0x00181fff0a0c7589 */ /* 0x0004e400000e0000 */
.L_x_1735:
[----:B------:R-:W-:Y:S05]  /*3e10*/  BRA.DIV ~URZ, `(.L_x_1646) ;  /* 0x0000fde27f007947 */ /* 0x000fea000b800000 */
[----:B------:R-:W4:Y:S01]  /*3e20*/  LDL R9, [R1+0xc] ;  /* 0x00000c0001097983 */ /* 0x000f220000100800 */
[----:B------:R-:W-:-:S03]  /*3e30*/  ISETP.GE.AND P0, PT, R250, c[0x0][0x1d4], PT ;  /* 0x00007500fa007a0c */ /* 0x000fc60003f06270 */
[----:B------:R-:W5:Y:S04]  /*3e40*/  SHFL.IDX PT, R8, R11, RZ, 0x181f ;  /* 0x00181fff0b087589 */ /* 0x000f6800000e0000 */
[----:B------:R-:W2:Y:S04]  /*3e50*/  SHFL.IDX PT, R6, R11, 0x1, 0x181f ;  /* 0x00381f000b067f89 */ /* 0x000ea800000e0000 */
[----:B------:R-:W3:Y:S04]  /*3e60*/  SHFL.IDX PT, R7, R10, 0x1, 0x181f ;  /* 0x00381f000a077f89 */ /* 0x000ee800000e0000 */
[----:B------:R-:W1:Y:S04]  /*3e70*/  SHFL.IDX PT, R4, R11, 0x2, 0x181f ;  /* 0x00581f000b047f89 */ /* 0x000e6800000e0000 */
[----:B------:R-:W1:Y:S04]  /*3e80*/  SHFL.IDX PT, R5, R10, 0x2, 0x181f ;  /* 0x00581f000a057f89 */ /* 0x000e6800000e0000 */
[----:B--2---:R-:W2:Y:S01]  /*3e90*/  SHFL.IDX PT, R10, R10, 0x3, 0x181f ;  /* 0x00781f000a0a7f89 */ /* 0x004ea200000e0000 */
[----:B-----5:R-:W-:-:S03]  /*3ea0*/  IADD3 R14, P6, R8, R51, RZ ;  /* 0x00000033080e7210 */ /* 0x020fc60007fde0ff */
[----:B------:R-:W1:Y:S01]  /*3eb0*/  SHFL.IDX PT, R11, R11, 0x3, 0x181f ;  /* 0x00781f000b0b7f89 */ /* 0x000e6200000e0000 */
[----:B------:R-:W-:Y:S01]  /*3ec0*/  IADD3 R18, P5, R8, R137, RZ ;  /* 0x0000008908127210 */ /* 0x000fe20007fbe0ff */
[----:B---3--:R-:W-:Y:S01]  /*3ed0*/  IMAD.X R15, R12, 0x1, R50, P6 ;  /* 0x000000010c0f7824 */ /* 0x008fe200030e0632 */
[----:B------:R-:W-:-:S03]  /*3ee0*/  IADD3 R8, P6, R6, R51, RZ ;  /* 0x0000003306087210 */ /* 0x000fc60007fde0ff */
[----:B------:R-:W-:Y:S01]  /*3ef0*/  IMAD.X R19, R12, 0x1, R136, P5 ;  /* 0x000000010c137824 */ /* 0x000fe200028e0688 */
[----:B------:R-:W-:-:S05]  /*3f00*/  IADD3 R12, P5, R6, R137, RZ ;  /* 0x00000089060c7210 */ /* 0x000fca0007fbe0ff */
[----:B------:R-:W-:Y:S01]  /*3f10*/  IMAD.X R13, R7, 0x1, R136, P5 ;  /* 0x00000001070d7824 */ /* 0x000fe200028e0688 */
[----:B----4-:R-:W-:Y:S01]  /*3f20*/  ISETP.GE.AND P2, PT, R9, c[0x0][0x1d4], PT ;  /* 0x0000750009007a0c */ /* 0x010fe20003f46270 */
[----:B------:R-:W-:Y:S01]  /*3f30*/  IMAD.X R9, R7, 0x1, R50, P6 ;  /* 0x0000000107097824 */ /* 0x000fe200030e0632 */
[C---:B-1----:R-:W-:Y:S02]  /*3f40*/  IADD3 R6, P6, R4.reuse, R51, RZ ;  /* 0x0000003304067210 */ /* 0x042fe40007fde0ff */
[----:B------:R-:W-:-:S03]  /*3f50*/  IADD3 R4, P5, R4, R137, RZ ;  /* 0x0000008904047210 */ /* 0x000fc60007fbe0ff */
[C---:B------:R-:W-:Y:S02]  /*3f60*/  IMAD.X R7, R5.reuse, 0x1, R50, P6 ;  /* 0x0000000105077824 */ /* 0x040fe400030e0632 */
[----:B------:R-:W-:-:S04]  /*3f70*/  IMAD.X R5, R5, 0x1, R136, P5 ;  /* 0x0000000105057824 */ /* 0x000fc800028e0688 */
[----:B------:R1:W-:Y:S04]  /*3f80*/  LDGSTS.E.BYPASS.LTC128B.128 [R251+0x4100], [R14.64], !P2 ;  /* 0x041000000efb7fae */ /* 0x0003e8000d101d46 */
[----:B------:R3:W-:Y:S04]  /*3f90*/  LDGSTS.E.BYPASS.LTC128B.128 [R251+0x6100], [R18.64], !P0 ;  /* 0x0610000012fb7fae */ /* 0x0007e8000c101d46 */
[----:B------:R3:W-:Y:S04]  /*3fa0*/  LDGSTS.E.BYPASS.LTC128B.128 [R251+0x4900], [R8.64], !P2 ;  /* 0x0490000008fb7fae */ /* 0x0007e8000d101d46 */
[----:B------:R4:W-:Y:S04]  /*3fb0*/  LDGSTS.E.BYPASS.LTC128B.128 [R251+0x6900], [R12.64], !P0 ;  /* 0x069000000cfb7fae */ /* 0x0009e8000c101d46 */
[----:B------:R3:W-:Y:S04]  /*3fc0*/  LDGSTS.E.BYPASS.LTC128B.128 [R251+0x5100], [R6.64], !P2 ;  /* 0x0510000006fb7fae */ /* 0x0007e8000d101d46 */
[----:B------:R3:W-:Y:S01]  /*3fd0*/  LDGSTS.E.BYPASS.LTC128B.128 [R251+0x7100], [R4.64], !P0 ;  /* 0x0710000004fb7fae */ /* 0x0007e2000c101d46 */
[----:B-1----:R-:W-:-:S02]  /*3fe0*/  SEL R14, RZ, 0x10, P2 ;  /* 0x00000010ff0e7807 */ /* 0x002fc40001000000 */
[----:B----4-:R-:W-:Y:S02]  /*3ff0*/  SEL R13, RZ, 0x10, P0 ;  /* 0x00000010ff0d7807 */ /* 0x010fe40000000000 */
.L_x_1736:
[C---:B--23--:R-:W-:Y:S02]  /*4000*/  IADD3 R5, -R14.reuse, 0x10, RZ ;  /* 0x000000100e057810 */ /* 0x04cfe40007ffe1ff */
[----:B------:R-:W-:Y:S02]  /*4010*/  IADD3 R4, -R13, 0x10, RZ ;  /* 0x000000100d047810 */ /* 0x000fe40007ffe1ff */
[----:B------:R-:W-:Y:S02]  /*4020*/  LOP3.LUT R5, R5, 0xf, RZ, 0xc0, !PT ;  /* 0x0000000f05057812 */ /* 0x000fe400078ec0ff */
[----:B------:R-:W-:Y:S02]  /*4030*/  ISETP.NE.U32.AND P6, PT, R14, RZ, PT ;  /* 0x000000ff0e00720c */ /* 0x000fe40003fc5070 */
[----:B------:R-:W-:Y:S02]  /*4040*/  IADD3 R6, P2, P0, R5, R11, R51 ;  /* 0x0000000b05067210 */ /* 0x000fe4000785e033 */
[----:B------:R-:W-:-:S02]  /*4050*/  LOP3.LUT R4, R4, 0xf, RZ, 0xc0, !PT ;  /* 0x0000000f04047812 */ /* 0x000fc400078ec0ff */
        /* <DEDUP_REMOVED lines=9> */
.L_x_1644:
[----:B--234-:R-:W-:Y:S05]  /*40f0*/  BSYNC B0 ;  /* 0x0000000000007941 */ /* 0x01cfea0003800000 */
.L_x_1643:
[----:B-1----:R-:W2:Y:S01]  /*4100*/  LDL R4, [R1+0x3c] ;  /* 0x00003c0001047983 */ /* 0x002ea20000100800 */
[----:B------:R-:W-:Y:S02]  /*4110*/  MOV R6, 0xffffffc0 ;  /* 0xffffffc000067802 */ /* 0x000fe40000000f00 */
[----:B------:R-:W-:Y:S01]  /*4120*/  IADD3 R18, -R248, R3, RZ ;  /* 0x00000003f8127210 */ /* 0x000fe20007ffe1ff */
[----:B------:R-:W0:Y:S02]  /*4130*/  LDGDEPBAR ;  /* 0x00000000000079af */ /* 0x000e240000000000 */
[----:B------:R-:W-:Y:S01]  /*4140*/  IMAD R6, R48, R6, 0x41 ;  /* 0x0000004130067424 */ /* 0x000fe200078e0206 */
[----:B--2---:R-:W-:Y:S02]  /*4150*/  IADD3 R7, R252, R4, RZ ;  /* 0x00000004fc077210 */ /* 0x004fe40007ffe0ff */
[----:B------:R-:W-:-:S03]  /*4160*/  MOV R4, c[0x0][0x2ac] ;  /* 0x0000ab0000047a02 */ /* 0x000fc60000000f00 */
[----:B------:R-:W-:-:S04]  /*4170*/  @P4 IMAD.HI.U32 R5, R7, c[0x0][0x2c8], RZ ;  /* 0x0000b20007054a27 */ /* 0x000fc800078e00ff */
[----:B------:R-:W-:Y:S01]  /*4180*/  IMAD R4, R4, c[0x0][0x1d0], R6 ;  /* 0x0000740004047a24 */ /* 0x000fe200078e0206 */
[----:B------:R-:W-:-:S04]  /*4190*/  @P4 SHF.R.U32.HI R7, RZ, c[0x0][0x2cc], R5 ;  /* 0x0000b300ff074a19 */ /* 0x000fc80000011605 */
[----:B------:R-:W-:Y:S01]  /*41a0*/  IADD3 R3, R4, -c[0x0][0x168], -R248 ;  /* 0x80005a0004037a10 */ /* 0x000fe20007ffe8f8 */
[----:B------:R-:W-:Y:S05]  /*41b0*/  BRA.DIV ~URZ, `(.L_x_1647) ;  /* 0x0000ff827f007947 */ /* 0x000fea000b800000 */
[----:B------:R1:W2:Y:S02]  /*41c0*/  SHFL.IDX PT, R4, R7, RZ, 0x1c1f ;  /* 0x001c1fff07047589 */ /* 0x0002a400000e0000 */
.L_x_1737:
        /* <DEDUP_REMOVED lines=33> */
[----:B------:R-:W-:Y:S01]  /*43e0*/  FSEL R197, R197, -INF , P0 ;  /* 0xff800000c5c57808 */ /* 0x000fe20000000000 */
[----:B------:R-:W-:Y:S05]  /*43f0*/  BRA.DIV ~URZ, `(.L_x_1648) ;  /* 0x0000fda27f007947 */ /* 0x000fea000b800000 */
[----:B------:R-:W2:Y:S04]  /*4400*/  SHFL.IDX PT, R2, R7, 0x2, 0x1c1f ;  /* 0x005c1f0007027f89 */ /* 0x000ea800000e0000 */
[----:B------:R-:W3:Y:S04]  /*4410*/  SHFL.IDX PT, R0, R7, 0x1, 0x1c1f ;  /* 0x003c1f0007007f89 */ /* 0x000ee800000e0000 */
[----:B-1----:R-:W1:Y:S01]  /*4420*/  SHFL.IDX PT, R7, R7, 0x3, 0x1c1f ;  /* 0x007c1f0007077f89 */ /* 0x002e6200000e0000 */
[----:B--2---:R-:W-:-:S02]  /*4430*/  IMAD.IADD R2, R3, 0x1, R2 ;  /* 0x0000000103027824 */ /* 0x004fc400078e0202 */
[----:B---3--:R-:W-:-:S03]  /*4440*/  IMAD.IADD R0, R3, 0x1, R0 ;  /* 0x0000000103007824 */ /* 0x008fc600078e0200 */
[----:B------:R-:W-:Y:S01]  /*4450*/  IMNMX R2, R18, R2, PT ;  /* 0x0000000212027217 */ /* 0x000fe20003800200 */
[----:B-1----:R-:W-:-:S03]  /*4460*/  IMAD.IADD R3, R3, 0x1, R7 ;  /* 0x0000000103037824 */ /* 0x002fc600078e0207 */
[C---:B------:R-:W-:Y:S02]  /*4470*/  ISETP.GT.AND P6, PT, R2.reuse, RZ, PT ;  /* 0x000000ff0200720c */ /* 0x040fe40003fc4270 */
[C---:B------:R-:W-:Y:S02]  /*4480*/  ISETP.GT.AND P5, PT, R2.reuse, 0x1, PT ;  /* 0x000000010200780c */ /* 0x040fe40003fa4270 */
[----:B------:R-:W-:Y:S02]  /*4490*/  ISETP.GT.AND P2, PT, R2, 0x8, PT ;  /* 0x000000080200780c */ /* 0x000fe40003f44270 */
[----:B------:R-:W-:Y:S02]  /*44a0*/  FSEL R124, R124, -INF , P6 ;  /* 0xff8000007c7c7808 */ /* 0x000fe40003000000 */
[----:B------:R-:W-:Y:S02]  /*44b0*/  FSEL R120, R120, -INF , P5 ;  /* 0xff80000078787808 */ /* 0x000fe40002800000 */
[----:B------:R-:W-:-:S02]  /*44c0*/  ISETP.GT.AND P6, PT, R2, 0x10, PT ;  /* 0x000000100200780c */ /* 0x000fc40003fc4270 */
[C---:B------:R-:W-:Y:S02]  /*44d0*/  ISETP.GT.AND P5, PT, R2.reuse, 0x11, PT ;  /* 0x000000110200780c */ /* 0x040fe40003fa4270 */
[----:B------:R-:W-:Y:S02]  /*44e0*/  ISETP.GT.AND P0, PT, R2, 0x9, PT ;  /* 0x000000090200780c */ /* 0x000fe40003f04270 */
[----:B------:R-:W-:Y:S02]  /*44f0*/  FSEL R84, R84, -INF , P2 ;  /* 0xff80000054547808 */ /* 0x000fe40001000000 */
[----:B------:R-:W-:Y:S02]  /*4500*/  ISETP.GT.AND P2, PT, R2, 0x18, PT ;  /* 0x000000180200780c */ /* 0x000fe40003f44270 */
[----:B------:R-:W-:Y:S02]  /*4510*/  FSEL R11, R76, -INF , P6 ;  /* 0xff8000004c0b7808 */ /* 0x000fe40003000000 */
[----:B------:R-:W-:-:S02]  /*4520*/  FSEL R10, R77, -INF , P5 ;  /* 0xff8000004d0a7808 */ /* 0x000fc40002800000 */
[C---:B------:R-:W-:Y:S02]  /*4530*/  ISETP.GT.AND P6, PT, R2.reuse, 0x20, PT ;  /* 0x000000200200780c */ /* 0x040fe40003fc4270 */
[C---:B------:R-:W-:Y:S02]  /*4540*/  ISETP.GT.AND P5, PT, R2.reuse, 0x21, PT ;  /* 0x000000210200780c */ /* 0x040fe40003fa4270 */
[----:B------:R-:W-:Y:S02]  /*4550*/  FSEL R85, R85, -INF , P0 ;  /* 0xff80000055557808 */ /* 0x000fe40000000000 */
[----:B------:R-:W-:Y:S02]  /*4560*/  ISETP.GT.AND P0, PT, R2, 0x19, PT ;  /* 0x000000190200780c */ /* 0x000fe40003f04270 */
[----:B------:R-:W-:Y:S02]  /*4570*/  FSEL R70, R70, -INF , P2 ;  /* 0xff80000046467808 */ /* 0x000fe40001000000 */
[----:B------:R-:W-:-:S02]  /*4580*/  ISETP.GT.AND P2, PT, R2, 0x28, PT ;  /* 0x000000280200780c */ /* 0x000fc40003f44270 */
[----:B------:R-:W-:Y:S02]  /*4590*/  FSEL R108, R72, -INF , P6 ;  /* 0xff800000486c7808 */ /* 0x000fe40003000000 */
[----:B------:R-:W-:Y:S02]  /*45a0*/  FSEL R93, R73, -INF , P5 ;  /* 0xff800000495d7808 */ /* 0x000fe40002800000 */
[C---:B------:R-:W-:Y:S02]  /*45b0*/  ISETP.GT.AND P6, PT, R2.reuse, 0x30, PT ;  /* 0x000000300200780c */ /* 0x040fe40003fc4270 */
[----:B------:R-:W-:Y:S02]  /*45c0*/  ISETP.GT.AND P5, PT, R2, 0x31, PT ;  /* 0x000000310200780c */ /* 0x000fe40003fa4270 */
[----:B------:R-:W-:Y:S02]  /*45d0*/  IMNMX R0, R18, R0, PT ;  /* 0x0000000012007217 */ /* 0x000fe40003800200 */
[----:B------:R-:W-:-:S02]  /*45e0*/  FSEL R71, R71, -INF , P0 ;  /* 0xff80000047477808 */ /* 0x000fc40000000000 */
[C---:B------:R-:W-:Y:S02]  /*45f0*/  ISETP.GT.AND P0, PT, R2.reuse, 0x29, PT ;  /* 0x000000290200780c */ /* 0x040fe40003f04270 */
[----:B------:R-:W-:Y:S02]  /*4600*/  FSEL R79, R21, -INF , P2 ;  /* 0xff800000154f7808 */ /* 0x000fe40001000000 */
[----:B------:R-:W-:Y:S02]  /*4610*/  ISETP.GT.AND P2, PT, R2, 0x38, PT ;  /* 0x000000380200780c */ /* 0x000fe40003f44270 */
[----:B------:R-:W-:Y:S02]  /*4620*/  FSEL R63, R63, -INF , P6 ;  /* 0xff8000003f3f7808 */ /* 0x000fe40003000000 */
[----:B------:R-:W-:Y:S02]  /*4630*/  FSEL R62, R62, -INF , P5 ;  /* 0xff8000003e3e7808 */ /* 0x000fe40002800000 */
[----:B------:R-:W-:-:S02]  /*4640*/  ISETP.GT.AND P6, PT, R0, RZ, PT ;  /* 0x000000ff0000720c */ /* 0x000fc40003fc4270 */
[----:B------:R-:W-:Y:S02]  /*4650*/  ISETP.GT.AND P5, PT, R0, 0x1, PT ;  /* 0x000000010000780c */ /* 0x000fe40003fa4270 */
[----:B------:R-:W-:Y:S02]  /*4660*/  FSEL R78, R20, -INF , P0 ;  /* 0xff800000144e7808 */ /* 0x000fe40000000000 */
[----:B------:R-:W-:Y:S02]  /*4670*/  ISETP.GT.AND P0, PT, R2, 0x39, PT ;  /* 0x000000390200780c */ /* 0x000fe40003f04270 */
[----:B------:R-:W-:Y:S02]  /*4680*/  FSEL R77, R17, -INF , P2 ;  /* 0xff800000114d7808 */ /* 0x000fe40001000000 */
[----:B------:R-:W-:Y:S02]  /*4690*/  ISETP.GT.AND P2, PT, R0, 0x8, PT ;  /* 0x000000080000780c */ /* 0x000fe40003f44270 */
[----:B------:R-:W-:-:S02]  /*46a0*/  FSEL R88, R88, -INF , P6 ;  /* 0xff80000058587808 */ /* 0x000fc40003000000 */
[----:B------:R-:W-:Y:S02]  /*46b0*/  FSEL R89, R89, -INF , P5 ;  /* 0xff80000059597808 */ /* 0x000fe40002800000 */
[C---:B------:R-:W-:Y:S02]  /*46c0*/  ISETP.GT.AND P6, PT, R0.reuse, 0x10, PT ;  /* 0x000000100000780c */ /* 0x040fe40003fc4270 */
[----:B------:R-:W-:Y:S02]  /*46d0*/  ISETP.GT.AND P5, PT, R0, 0x11, PT ;  /* 0x000000110000780c */ /* 0x000fe40003fa4270 */
[----:B------:R-:W-:Y:S02]  /*46e0*/  FSEL R76, R16, -INF , P0 ;  /* 0xff800000104c7808 */ /* 0x000fe40000000000 */
[----:B------:R-:W-:Y:S02]  /*46f0*/  ISETP.GT.AND P0, PT, R0, 0x9, PT ;  /* 0x000000090000780c */ /* 0x000fe40003f04270 */
[----:B------:R-:W-:-:S02]  /*4700*/  FSEL R91, R91, -INF , P2 ;  /* 0xff8000005b5b7808 */ /* 0x000fc40001000000 */
[----:B------:R-:W-:Y:S02]  /*4710*/  ISETP.GT.AND P2, PT, R0, 0x18, PT ;  /* 0x000000180000780c */ /* 0x000fe40003f44270 */
[----:B------:R-:W-:Y:S02]  /*4720*/  FSEL R80, R80, -INF , P6 ;  /* 0xff80000050507808 */ /* 0x000fe40003000000 */
        /* <DEDUP_REMOVED lines=10> */
[----:B------:R-:W-:Y:S02]  /*47d0*/  ISETP.GT.AND P5, PT, R0, 0x31, PT ;  /* 0x000000310000780c */ /* 0x000fe40003fa4270 */
[----:B------:R-:W-:Y:S02]  /*47e0*/  IMNMX R18, R18, R3, PT ;  /* 0x0000000312127217 */ /* 0x000fe40003800200 */
[----:B------:R-:W-:Y:S02]  /*47f0*/  FSEL R69, R69, -INF , P0 ;  /* 0xff80000045457808 */ /* 0x000fe40000000000 */
[----:B------:R-:W-:Y:S02]  /*4800*/  ISETP.GT.AND P0, PT, R0, 0x29, PT ;  /* 0x000000290000780c */ /* 0x000fe40003f04270 */
[----:B------:R-:W-:Y:S02]  /*4810*/  FSEL R176, R176, -INF , P2 ;  /* 0xff800000b0b07808 */ /* 0x000fe40001000000 */
[----:B------:R-:W-:-:S02]  /*4820*/  ISETP.GT.AND P2, PT, R0, 0x38, PT ;  /* 0x000000380000780c */ /* 0x000fc40003f44270 */
[----:B------:R-:W-:Y:S02]  /*4830*/  FSEL R67, R67, -INF , P6 ;  /* 0xff80000043437808 */ /* 0x000fe40003000000 */
[----:B------:R-:W-:Y:S02]  /*4840*/  FSEL R66, R66, -INF , P5 ;  /* 0xff80000042427808 */ /* 0x000fe40002800000 */
[C---:B------:R-:W-:Y:S02]  /*4850*/  ISETP.GT.AND P6, PT, R18.reuse, RZ, PT ;  /* 0x000000ff1200720c */ /* 0x040fe40003fc4270 */
[----:B------:R-:W-:Y:S02]  /*4860*/  ISETP.GT.AND P5, PT, R18, 0x1, PT ;  /* 0x000000011200780c */ /* 0x000fe40003fa4270 */
[----:B------:R-:W-:Y:S02]  /*4870*/  FSEL R215, R215, -INF , P0 ;  /* 0xff800000d7d77808 */ /* 0x000fe40000000000 */
[----:B------:R-:W-:-:S02]  /*4880*/  ISETP.GT.AND P0, PT, R0, 0x39, PT ;  /* 0x000000390000780c */ /* 0x000fc40003f04270 */
[----:B------:R-:W-:Y:S02]  /*4890*/  FSEL R65, R65, -INF , P2 ;  /* 0xff80000041417808 */ /* 0x000fe40001000000 */
[----:B------:R-:W-:Y:S02]  /*48a0*/  FMNMX.FTZ R3, R15, R14, !PT ;  /* 0x0000000e0f037209 */ /* 0x000fe40007810000 */
[----:B------:R-:W-:Y:S02]  /*48b0*/  ISETP.GT.AND P2, PT, R18, 0x8, PT ;  /* 0x000000081200780c */ /* 0x000fe40003f44270 */
[----:B------:R-:W-:Y:S02]  /*48c0*/  FSEL R121, R121, -INF , P6 ;  /* 0xff80000079797808 */ /* 0x000fe40003000000 */
[----:B------:R-:W-:Y:S02]  /*48d0*/  FSEL R125, R125, -INF , P5 ;  /* 0xff8000007d7d7808 */ /* 0x000fe40002800000 */
[----:B------:R-:W-:-:S02]  /*48e0*/  FMNMX.FTZ R5, R88, R89, !PT ;  /* 0x0000005958057209 */ /* 0x000fc40007810000 */
[----:B------:R-:W-:Y:S02]  /*48f0*/  FMNMX.FTZ R4, R124, R120, !PT ;  /* 0x000000787c047209 */ /* 0x000fe40007810000 */
[----:B------:R-:W-:Y:S02]  /*4900*/  FSEL R64, R64, -INF , P0 ;  /* 0xff80000040407808 */ /* 0x000fe40000000000 */
[----:B------:R-:W-:Y:S02]  /*4910*/  FMNMX.FTZ R2, R126, R3, !PT ;  /* 0x000000037e027209 */ /* 0x000fe40007810000 */
[----:B------:R-:W-:Y:S02]  /*4920*/  ISETP.GT.AND P0, PT, R18, 0x9, PT ;  /* 0x000000091200780c */ /* 0x000fe40003f04270 */
[----:B------:R-:W-:Y:S02]  /*4930*/  FSEL R86, R86, -INF , P2 ;  /* 0xff80000056567808 */ /* 0x000fe40001000000 */
[----:B------:R-:W-:-:S02]  /*4940*/  FMNMX.FTZ R5, R91, R5, !PT ;  /* 0x000000055b057209 */ /* 0x000fc40007810000 */
[----:B------:R-:W-:Y:S02]  /*4950*/  FMNMX.FTZ R4, R84, R4, !PT ;  /* 0x0000000454047209 */ /* 0x000fe40007810000 */
[----:B------:R-:W-:Y:S02]  /*4960*/  FMNMX.FTZ R6, R121, R125, !PT ;  /* 0x0000007d79067209 */ /* 0x000fe40007810000 */
[----:B------:R-:W-:Y:S02]  /*4970*/  FMNMX.FTZ R2, R90, R2, !PT ;  /* 0x000000025a027209 */ /* 0x000fe40007810000 */
[----:B------:R-:W-:Y:S02]  /*4980*/  ISETP.GT.AND P6, PT, R18, 0x10, PT ;  /* 0x000000101200780c */ /* 0x000fe40003fc4270 */
[----:B------:R-:W-:Y:S02]  /*4990*/  FSEL R87, R87, -INF , P0 ;  /* 0xff80000057577808 */ /* 0x000fe40000000000 */
[----:B------:R-:W-:-:S02]  /*49a0*/  FMNMX.FTZ R5, R116, R5, !PT ;  /* 0x0000000574057209 */ /* 0x000fc40007810000 */
[----:B------:R-:W-:Y:S02]  /*49b0*/  FMNMX.FTZ R4, R85, R4, !PT ;  /* 0x0000000455047209 */ /* 0x000fe40007810000 */
[----:B------:R-:W-:Y:S02]  /*49c0*/  FMNMX.FTZ R6, R86, R6, !PT ;  /* 0x0000000656067209 */ /* 0x000fe40007810000 */
[----:B------:R-:W-:Y:S02]  /*49d0*/  ISETP.GT.AND P5, PT, R18, 0x11, PT ;  /* 0x000000111200780c */ /* 0x000fe40003fa4270 */
[----:B------:R-:W-:Y:S02]  /*49e0*/  FSEL R82, R82, -INF , P6 ;  /* 0xff80000052527808 */ /* 0x000fe40003000000 */
[----:B------:R-:W-:Y:S02]  /*49f0*/  FMNMX.FTZ R2, R117, R2, !PT ;  /* 0x0000000275027209 */ /* 0x000fe40007810000 */
        /* <DEDUP_REMOVED lines=63> */
[----:B------:R-:W-:Y:S02]  /*4df0*/  FMNMX.FTZ R7, R197, R7, !PT ;  /* 0x00000007c5077209 */ /* 0x000fe40007810000 */
[----:B------:R-:W-:Y:S02]  /*4e00*/  FMNMX.FTZ R5, R64, R5, !PT ;  /* 0x0000000540057209 */ /* 0x000fe40007810000 */
[----:B------:R-:W-:Y:S01]  /*4e10*/  FMNMX.FTZ R4, R76, R4, !PT ;  /* 0x000000044c047209 */ /* 0x000fe20007810000 */
[----:B------:R-:W1:Y:S01]  /*4e20*/  SHFL.BFLY PT, R3, R7, 0x2, 0x1f ;  /* 0x0c401f0007037f89 */ /* 0x000e6200000e0000 */
[----:B------:R-:W-:-:S02]  /*4e30*/  FSEL R111, R111, -INF , P0 ;  /* 0xff8000006f6f7808 */ /* 0x000fc40000000000 */
[----:B------:R-:W-:Y:S01]  /*4e40*/  FMNMX.FTZ R6, R168, R6, !PT ;  /* 0x00000006a8067209 */ /* 0x000fe20007810000 */
[----:B------:R-:W2:Y:S03]  /*4e50*/  SHFL.BFLY PT, R2, R5, 0x2, 0x1f ;  /* 0x0c401f0005027f89 */ /* 0x000ea600000e0000 */
[----:B------:R-:W-:Y:S01]  /*4e60*/  FMNMX.FTZ R6, R111, R6, !PT ;  /* 0x000000066f067209 */ /* 0x000fe20007810000 */
[----:B------:R-:W3:Y:S04]  /*4e70*/  SHFL.BFLY PT, R0, R4, 0x2, 0x1f ;  /* 0x0c401f0004007f89 */ /* 0x000ee800000e0000 */
[----:B------:R-:W4:Y:S01]  /*4e80*/  SHFL.BFLY PT, R196, R6, 0x2, 0x1f ;  /* 0x0c401f0006c47f89 */ /* 0x000f2200000e0000 */
[----:B-1----:R-:W-:-:S02]  /*4e90*/  FMNMX.FTZ R7, R3, R7, !PT ;  /* 0x0000000703077209 */ /* 0x002fc40007810000 */
[----:B--2---:R-:W-:-:S03]  /*4ea0*/  FMNMX.FTZ R5, R5, R2, !PT ;  /* 0x0000000205057209 */ /* 0x004fc60007810000 */
[----:B------:R-:W1:Y:S01]  /*4eb0*/  SHFL.BFLY PT, R3, R7, 0x1, 0x1f ;  /* 0x0c201f0007037f89 */ /* 0x000e6200000e0000 */
[----:B---3--:R-:W-:-:S03]  /*4ec0*/  FMNMX.FTZ R4, R4, R0, !PT ;  /* 0x0000000004047209 */ /* 0x008fc60007810000 */
[----:B------:R-:W2:Y:S01]  /*4ed0*/  SHFL.BFLY PT, R2, R5, 0x1, 0x1f ;  /* 0x0c201f0005027f89 */ /* 0x000ea200000e0000 */
[----:B----4-:R-:W-:-:S03]  /*4ee0*/  FMNMX.FTZ R196, R6, R196, !PT ;  /* 0x000000c406c47209 */ /* 0x010fc60007810000 */
[----:B------:R-:W3:Y:S04]  /*4ef0*/  SHFL.BFLY PT, R0, R4, 0x1, 0x1f ;  /* 0x0c201f0004007f89 */ /* 0x000ee800000e0000 */
[----:B------:R4:W4:Y:S01]  /*4f00*/  SHFL.BFLY PT, R6, R196, 0x1, 0x1f ;  /* 0x0c201f00c4067f89 */ /* 0x00092200000e0000 */
[----:B-1----:R-:W-:Y:S02]  /*4f10*/  FMNMX.FTZ R3, R7, R3, !PT ;  /* 0x0000000307037209 */ /* 0x002fe40007810000 */
[----:B--2---:R-:W-:Y:S02]  /*4f20*/  FMNMX.FTZ R2, R5, R2, !PT ;  /* 0x0000000205027209 */ /* 0x004fe40007810000 */
[----:B---3--:R-:W-:Y:S02]  /*4f30*/  FMNMX.FTZ R0, R4, R0, !PT ;  /* 0x0000000004007209 */ /* 0x008fe40007810000 */
.L_x_1738:
[C---:B------:R-:W-:Y:S01]  /*4f40*/  FMUL.FTZ R193, R3.reuse, c[0x0][0x2d0] ;  /* 0x0000b40003c17a20 */ /* 0x040fe20000410000 */
[----:B------:R-:W-:Y:S01]  /*4f50*/  FSETP.NEU.FTZ.AND P0, PT, R3, -INF , PT ;  /* 0xff8000000300780b */ /* 0x000fe20003f1d000 */
[----:B------:R-:W-:Y:S01]  /*4f60*/  FMUL.FTZ R192, R2, c[0x0][0x2d0] ;  /* 0x0000b40002c07a20 */ /* 0x000fe20000410000 */
[----:B------:R-:W2:Y:S01]  /*4f70*/  LDL R221, [R1+0x3c] ;  /* 0x00003c0001dd7983 */ /* 0x000ea20000100800 */
[----:B------:R-:W-:Y:S01]  /*4f80*/  FMUL.FTZ R187, R0, c[0x0][0x2d0] ;  /* 0x0000b40000bb7a20 */ /* 0x000fe20000410000 */
[----:B------:R-:W-:Y:S01]  /*4f90*/  FSEL R193, R193, RZ, P0 ;  /* 0x000000ffc1c17208 */ /* 0x000fe20000000000 */
[----:B------:R-:W-:Y:S01]  /*4fa0*/  WARPSYNC 0xffffffff ;  /* 0xffffffff00007948 */ /* 0x000fe20003800000 */
[----:B------:R-:W-:Y:S01]  /*4fb0*/  FSETP.NEU.FTZ.AND P0, PT, R2, -INF , PT ;  /* 0xff8000000200780b */ /* 0x000fe20003f1d000 */
[----:B------:R-:W1:Y:S01]  /*4fc0*/  LDSM.16.MT88.4 R24, [R236+0x2000] ;  /* 0x00200000ec18783b */ /* 0x000e620000004200 */
[----:B----4-:R-:W-:Y:S01]  /*4fd0*/  FMNMX.FTZ R196, R6, R196, !PT ;  /* 0x000000c406c47209 */ /* 0x010fe20007810000 */
[----:B------:R-:W-:Y:S01]  /*4fe0*/  FFMA.FTZ R185, R15, c[0x0][0x2d0], -R193 ;  /* 0x0000b4000fb97a23 */ /* 0x000fe200000108c1 */
[----:B------:R-:W-:Y:S01]  /*4ff0*/  FSEL R192, R192, RZ, P0 ;  /* 0x000000ffc0c07208 */ /* 0x000fe20000000000 */
[----:B------:R-:W3:Y:S01]  /*5000*/  LDSM.16.MT88.4 R156, [R239] ;  /* 0x00000000ef9c783b */ /* 0x000ee20000004200 */
[----:B------:R-:W-:Y:S01]  /*5010*/  FSETP.NEU.FTZ.AND P0, PT, R0, -INF , PT ;  /* 0xff8000000000780b */ /* 0x000fe20003f1d000 */
[----:B------:R-:W-:-:S02]  /*5020*/  FMUL.FTZ R110, R196, c[0x0][0x2d0] ;  /* 0x0000b400c46e7a20 */ /* 0x000fc40000410000 */
[--C-:B------:R-:W-:Y:S01]  /*5030*/  FFMA.FTZ R206, R80, c[0x0][0x2d0], -R192.reuse ;  /* 0x0000b40050ce7a23 */ /* 0x100fe200000108c0 */
[----:B------:R-:W-:Y:S01]  /*5040*/  FSEL R187, R187, RZ, P0 ;  /* 0x000000ffbbbb7208 */ /* 0x000fe20000000000 */
[----:B------:R-:W-:Y:S01]  /*5050*/  FFMA.FTZ R60, R81, c[0x0][0x2d0], -R192 ;  /* 0x0000b400513c7a23 */ /* 0x000fe200000108c0 */
[----:B------:R-:W-:Y:S01]  /*5060*/  FSETP.NEU.FTZ.AND P0, PT, R196, -INF , PT ;  /* 0xff800000c400780b */ /* 0x000fe20003f1d000 */
[----:B------:R-:W4:Y:S01]  /*5070*/  LDSM.16.MT88.4 R148, [R238] ;  /* 0x00000000ee94783b */ /* 0x000f220000004200 */
[--C-:B------:R-:W-:Y:S01]  /*5080*/  FFMA.FTZ R184, R14, c[0x0][0x2d0], -R193.reuse ;  /* 0x0000b4000eb87a23 */ /* 0x100fe200000108c1 */
[----:B------:R-:W-:Y:S01]  /*5090*/  MUFU.EX2 R185, R185 ;  /* 0x000000b900b97308 */ /* 0x000fe20000000800 */
[----:B------:R-:W-:Y:S01]  /*50a0*/  FSEL R110, R110, RZ, P0 ;  /* 0x000000ff6e6e7208 */ /* 0x000fe20000000000 */
[----:B------:R-:W5:Y:S01]  /*50b0*/  LDSM.16.MT88.4 R140, [R237] ;  /* 0x00000000ed8c783b */ /* 0x000f620000004200 */
[--C-:B------:R-:W-:Y:S02]  /*50c0*/  FFMA.FTZ R92, R126, c[0x0][0x2d0], -R193.reuse ;  /* 0x0000b4007e5c7a23 */ /* 0x100fe400000108c1 */
[----:B------:R-:W-:Y:S01]  /*50d0*/  FFMA.FTZ R213, R90, c[0x0][0x2d0], -R193 ;  /* 0x0000b4005ad57a23 */ /* 0x000fe200000108c1 */
[----:B------:R-:W1:Y:S01]  /*50e0*/  LDSM.16.MT88.4 R132, [R236] ;  /* 0x00000000ec84783b */ /* 0x000e620000004200 */
[--C-:B------:R-:W-:Y:S01]  /*50f0*/  FFMA.FTZ R57, R82, c[0x0][0x2d0], -R110.reuse ;  /* 0x0000b40052397a23 */ /* 0x100fe2000001086e */
[----:B------:R-:W3:Y:S01]  /*5100*/  MUFU.EX2 R184, R184 ;  /* 0x000000b800b87308 */ /* 0x000ee20000000800 */
[----:B------:R-:W-:Y:S01]  /*5110*/  FFMA.FTZ R52, R83, c[0x0][0x2d0], -R110 ;  /* 0x0000b40053347a23 */ /* 0x000fe2000001086e */
[----:B------:R-:W-:Y:S01]  /*5120*/  LDSM.16.MT88.4 R96, [R238+0x2000] ;  /* 0x00200000ee60783b */ /* 0x000fe20000004200 */
[----:B------:R-:W-:-:S02]  /*5130*/  FFMA.FTZ R109, R88, c[0x0][0x2d0], -R192 ;  /* 0x0000b400586d7a23 */ /* 0x000fc400000108c0 */
[--C-:B------:R-:W-:Y:S01]  /*5140*/  FFMA.FTZ R214, R89, c[0x0][0x2d0], -R192.reuse ;  /* 0x0000b40059d67a23 */ /* 0x100fe200000108c0 */
[----:B------:R-:W1:Y:S01]  /*5150*/  LDSM.16.MT88.4 R80, [R239+0x2000] ;  /* 0x00200000ef50783b */ /* 0x000e620000004200 */
[--C-:B------:R-:W-:Y:S01]  /*5160*/  FFMA.FTZ R212, R91, c[0x0][0x2d0], -R192.reuse ;  /* 0x0000b4005bd47a23 */ /* 0x100fe200000108c0 */
[----:B------:R-:W-:Y:S01]  /*5170*/  MUFU.EX2 R92, R92 ;  /* 0x0000005c005c7308 */ /* 0x000fe20000000800 */
[----:B------:R-:W-:Y:S01]  /*5180*/  FFMA.FTZ R208, R116, c[0x0][0x2d0], -R192 ;  /* 0x0000b40074d07a23 */ /* 0x000fe200000108c0 */
[----:B------:R-:W1:Y:S01]  /*5190*/  LDSM.16.MT88.4 R112, [R237+0x2000] ;  /* 0x00200000ed70783b */ /* 0x000e620000004200 */
[--C-:B------:R-:W-:Y:S02]  /*51a0*/  FFMA.FTZ R95, R124, c[0x0][0x2d0], -R187.reuse ;  /* 0x0000b4007c5f7a23 */ /* 0x100fe400000108bb */
[--C-:B------:R-:W-:Y:S01]  /*51b0*/  FFMA.FTZ R94, R120, c[0x0][0x2d0], -R187.reuse ;  /* 0x0000b400785e7a23 */ /* 0x100fe200000108bb */
[----:B------:R-:W-:Y:S01]  /*51c0*/  LDSM.16.MT88.4 R44, [R239+0x800] ;  /* 0x00080000ef2c783b */ /* 0x000fe20000004200 */
[--C-:B------:R-:W-:Y:S01]  /*51d0*/  FFMA.FTZ R211, R84, c[0x0][0x2d0], -R187.reuse ;  /* 0x0000b40054d37a23 */ /* 0x100fe200000108bb */
[----:B------:R-:W4:Y:S01]  /*51e0*/  MUFU.EX2 R213, R213 ;  /* 0x000000d500d57308 */ /* 0x000f220000000800 */
[--C-:B------:R-:W-:Y:S01]  /*51f0*/  FFMA.FTZ R205, R85, c[0x0][0x2d0], -R187.reuse ;  /* 0x0000b40055cd7a23 */ /* 0x100fe200000108bb */
[----:B------:R-:W-:Y:S01]  /*5200*/  LDSM.16.MT88.4 R40, [R238+0x800] ;  /* 0x00080000ee28783b */ /* 0x000fe20000004200 */
[--C-:B------:R-:W-:Y:S01]  /*5210*/  FFMA.FTZ R210, R121, c[0x0][0x2d0], -R110.reuse ;  /* 0x0000b40079d27a23 */ /* 0x100fe2000001086e */
[----:B---3--:R-:W-:Y:S01]  /*5220*/  F2FP.PACK_AB R128, R184, R185 ;  /* 0x000000b9b880723e */ /* 0x008fe200000000ff */
[--C-:B------:R-:W-:Y:S01]  /*5230*/  FFMA.FTZ R209, R125, c[0x0][0x2d0], -R110.reuse ;  /* 0x0000b4007dd17a23 */ /* 0x100fe2000001086e */
[----:B------:R-:W-:Y:S01]  /*5240*/  LDSM.16.MT88.4 R32, [R236+0x800] ;  /* 0x00080000ec20783b */ /* 0x000fe20000004200 */
[--C-:B------:R-:W-:Y:S01]  /*5250*/  FFMA.FTZ R203, R86, c[0x0][0x2d0], -R110.reuse ;  /* 0x0000b40056cb7a23 */ /* 0x100fe2000001086e */
[----:B------:R-:W-:Y:S01]  /*5260*/  MUFU.EX2 R109, R109 ;  /* 0x0000006d006d7308 */ /* 0x000fe20000000800 */
[----:B------:R-:W-:Y:S01]  /*5270*/  FFMA.FTZ R201, R87, c[0x0][0x2d0], -R110 ;  /* 0x0000b40057c97a23 */ /* 0x000fe2000001086e */
[----:B------:R-:W-:Y:S01]  /*5280*/  LDSM.16.MT88.4 R28, [R239+0x2800] ;  /* 0x00280000ef1c783b */ /* 0x000fe20000004200 */
[----:B------:R-:W-:-:S02]  /*5290*/  FFMA.FTZ R204, R11, c[0x0][0x2d0], -R187 ;  /* 0x0000b4000bcc7a23 */ /* 0x000fc400000108bb */
[----:B------:R-:W-:Y:S01]  /*52a0*/  FFMA.FTZ R58, R10, c[0x0][0x2d0], -R187 ;  /* 0x0000b4000a3a7a23 */ /* 0x000fe200000108bb */
[----:B------:R-:W-:Y:S01]  /*52b0*/  LDSM.16.MT88.4 R16, [R238+0x2800] ;  /* 0x00280000ee10783b */ /* 0x000fe20000004200 */
[--C-:B------:R-:W-:Y:S01]  /*52c0*/  FFMA.FTZ R61, R13, c[0x0][0x2d0], -R193.reuse ;  /* 0x0000b4000d3d7a23 */ /* 0x100fe200000108c1 */
[----:B------:R-:W3:Y:S01]  /*52d0*/  MUFU.EX2 R214, R214 ;  /* 0x000000d600d67308 */ /* 0x000ee20000000800 */
[--C-:B------:R-:W-:Y:S01]  /*52e0*/  FFMA.FTZ R56, R12, c[0x0][0x2d0], -R193.reuse ;  /* 0x0000b4000c387a23 */ /* 0x100fe200000108c1 */
[----:B------:R-:W5:Y:S01]  /*52f0*/  LDSM.16.MT88.4 R8, [R236+0x2800] ;  /* 0x00280000ec08783b */ /* 0x000f620000004200 */
[--C-:B------:R-:W-:Y:S01]  /*5300*/  FFMA.FTZ R51, R36, c[0x0][0x2d0], -R110.reuse ;  /* 0x0000b40024337a23 */ /* 0x100fe2000001086e */
[----:B----4-:R-:W-:Y:S01]  /*5310*/  F2FP.PACK_AB R130, R213, R92 ;  /* 0x0000005cd582723e */ /* 0x010fe200000000ff */
[----:B------:R-:W-:Y:S01]  /*5320*/  FFMA.FTZ R50, R37, c[0x0][0x2d0], -R110 ;  /* 0x0000b40025327a23 */ /* 0x000fe2000001086e */
[----:B------:R-:W-:Y:S01]  /*5330*/  LDSM.16.MT88.4 R12, [R237+0x2800] ;  /* 0x00280000ed0c783b */ /* 0x000fe20000004200 */
[--C-:B------:R-:W-:Y:S01]  /*5340*/  FFMA.FTZ R207, R117, c[0x0][0x2d0], -R193.reuse ;  /* 0x0000b40075cf7a23 */ /* 0x100fe200000108c1 */
[----:B------:R-:W-:Y:S01]  /*5350*/  MUFU.EX2 R212, R212 ;  /* 0x000000d400d47308 */ /* 0x000fe20000000800 */
[----:B------:R-:W-:Y:S01]  /*5360*/  FFMA.FTZ R202, R122, c[0x0][0x2d0], -R193 ;  /* 0x0000b4007aca7a23 */ /* 0x000fe200000108c1 */
[----:B------:R-:W4:Y:S01]  /*5370*/  LDSM.16.MT88.4 R36, [R237+0x800] ;  /* 0x00080000ed24783b */ /* 0x000f220000004200 */
[----:B------:R-:W-:-:S02]  /*5380*/  FFMA.FTZ R59, R68, c[0x0][0x2d0], -R192 ;  /* 0x0000b400443b7a23 */ /* 0x000fc400000108c0 */
[----:B------:R-:W-:Y:S02]  /*5390*/  FFMA.FTZ R55, R69, c[0x0][0x2d0], -R192 ;  /* 0x0000b40045377a23 */ /* 0x000fe400000108c0 */
[--C-:B------:R-:W-:Y:S01]  /*53a0*/  FFMA.FTZ R54, R70, c[0x0][0x2d0], -R187.reuse ;  /* 0x0000b40046367a23 */ /* 0x100fe200000108bb */
[----:B------:R-:W1:Y:S01]  /*53b0*/  MUFU.EX2 R208, R208 ;  /* 0x000000d000d07308 */ /* 0x000e620000000800 */
[----:B---3--:R-:W-:Y:S01]  /*53c0*/  F2FP.PACK_AB R129, R214, R109 ;  /* 0x0000006dd681723e */ /* 0x008fe200000000ff */
        /* <DEDUP_REMOVED lines=8> */
[----:B------:R-:W3:Y:S01]  /*5450*/  MUFU.EX2 R94, R94 ;  /* 0x0000005e005e7308 */ /* 0x000ee20000000800 */
[----:B-1----:R-:W-:Y:S01]  /*5460*/  F2FP.PACK_AB R131, R208, R212 ;  /* 0x000000d4d083723e */ /* 0x002fe200000000ff */
[--C-:B------:R-:W-:Y:S02]  /*5470*/  FFMA.FTZ R198, R198, c[0x0][0x2d0], -R193.reuse ;  /* 0x0000b400c6c67a23 */ /* 0x100fe400000108c1 */
[----:B------:R-:W-:Y:S02]  /*5480*/  FFMA.FTZ R197, R197, c[0x0][0x2d0], -R193 ;  /* 0x0000b400c5c57a23 */ /* 0x000fe400000108c1 */
[----:B------:R-:W-:-:S02]  /*5490*/  FFMA.FTZ R216, R216, c[0x0][0x2d0], -R192 ;  /* 0x0000b400d8d87a23 */ /* 0x000fc400000108c0 */
[----:B------:R-:W-:Y:S01]  /*54a0*/  MUFU.EX2 R211, R211 ;  /* 0x000000d300d37308 */ /* 0x000fe20000000800 */
[C---:B------:R-:W-:Y:S01]  /*54b0*/  HMMA.16816.F32 R116, R128.reuse, R24, RZ ;  /* 0x000000188074723c */ /* 0x040fe200000018ff */
[--C-:B------:R-:W-:Y:S02]  /*54c0*/  FFMA.FTZ R215, R215, c[0x0][0x2d0], -R192.reuse ;  /* 0x0000b400d7d77a23 */ /* 0x100fe400000108c0 */
[--C-:B------:R-:W-:Y:S02]  /*54d0*/  FFMA.FTZ R67, R67, c[0x0][0x2d0], -R192.reuse ;  /* 0x0000b40043437a23 */ /* 0x100fe400000108c0 */
[--C-:B------:R-:W-:Y:S02]  /*54e0*/  FFMA.FTZ R66, R66, c[0x0][0x2d0], -R192.reuse ;  /* 0x0000b40042427a23 */ /* 0x100fe400000108c0 */
[----:B------:R-:W1:Y:S01]  /*54f0*/  MUFU.EX2 R205, R205 ;  /* 0x000000cd00cd7308 */ /* 0x000e620000000800 */
[----:B---3--:R-:W-:Y:S01]  /*5500*/  F2FP.PACK_AB R20, R94, R95 ;  /* 0x0000005f5e14723e */ /* 0x008fe200000000ff */
[----:B------:R-:W-:Y:S01]  /*5510*/  HMMA.16816.F32 R160, R128, R156, RZ ;  /* 0x0000009c80a0723c */ /* 0x000fe200000018ff */
[----:B------:R-:W-:-:S02]  /*5520*/  FFMA.FTZ R65, R65, c[0x0][0x2d0], -R192 ;  /* 0x0000b40041417a23 */ /* 0x000fc400000108c0 */
[----:B------:R-:W-:Y:S02]  /*5530*/  FFMA.FTZ R64, R64, c[0x0][0x2d0], -R192 ;  /* 0x0000b40040407a23 */ /* 0x000fe400000108c0 */
[--C-:B------:R-:W-:Y:S01]  /*5540*/  FFMA.FTZ R63, R63, c[0x0][0x2d0], -R187.reuse ;  /* 0x0000b4003f3f7a23 */ /* 0x100fe200000108bb */
[----:B------:R-:W-:Y:S01]  /*5550*/  MUFU.EX2 R210, R210 ;  /* 0x000000d200d27308 */ /* 0x000fe20000000800 */
[----:B------:R-:W-:Y:S01]  /*5560*/  FFMA.FTZ R62, R62, c[0x0][0x2d0], -R187 ;  /* 0x0000b4003e3e7a23 */ /* 0x000fe200000108bb */
[----:B------:R-:W-:Y:S01]  /*5570*/  HMMA.16816.F32 R152, R128, R148, RZ ;  /* 0x000000948098723c */ /* 0x000fe200000018ff */
[----:B------:R-:W-:-:S04]  /*5580*/  FADD.FTZ R214, R109, R214 ;  /* 0x000000d66dd67221 */ /* 0x000fc80000010000 */
[----:B------:R-:W-:Y:S01]  /*5590*/  FADD.FTZ R214, R212, R214 ;  /* 0x000000d6d4d67221 */ /* 0x000fe20000010000 */
[----:B------:R-:W3:Y:S01]  /*55a0*/  MUFU.EX2 R209, R209 ;  /* 0x000000d100d17308 */ /* 0x000ee20000000800 */
[----:B-1----:R-:W-:Y:S01]  /*55b0*/  F2FP.PACK_AB R22, R205, R211 ;  /* 0x000000d3cd16723e */ /* 0x002fe200000000ff */
[----:B-----5:R-:W-:Y:S01]  /*55c0*/  HMMA.16816.F32 R144, R128, R140, RZ ;  /* 0x0000008c8090723c */ /* 0x020fe200000018ff */
[----:B------:R-:W-:-:S05]  /*55d0*/  FADD.FTZ R214, R208, R214 ;  /* 0x000000d6d0d67221 */ /* 0x000fca0000010000 */
[----:B------:R-:W1:Y:S02]  /*55e0*/  MUFU.EX2 R203, R203 ;  /* 0x000000cb00cb7308 */ /* 0x000e640000000800 */
[C---:B------:R-:W-:Y:S06]  /*55f0*/  HMMA.16816.F32 R136, R128.reuse, R132, RZ ;  /* 0x000000848088723c */ /* 0x040fec00000018ff */
[----:B------:R-:W5:Y:S01]  /*5600*/  MUFU.EX2 R201, R201 ;  /* 0x000000c900c97308 */ /* 0x000f620000000800 */
[----:B---3--:R-:W-:Y:S01]  /*5610*/  F2FP.PACK_AB R21, R209, R210 ;  /* 0x000000d2d115723e */ /* 0x008fe200000000ff */
[----:B------:R-:W-:Y:S01]  /*5620*/  HMMA.16816.F32 R68, R128, R80, RZ ;  /* 0x000000508044723c */ /* 0x000fe200000018ff */
[----:B------:R-:W-:-:S05]  /*5630*/  FADD.FTZ R209, R210, R209 ;  /* 0x000000d1d2d17221 */ /* 0x000fca0000010000 */
[----:B------:R-:W-:Y:S01]  /*5640*/  MUFU.EX2 R207, R207 ;  /* 0x000000cf00cf7308 */ /* 0x000fe20000000800 */
[----:B-1----:R-:W-:Y:S01]  /*5650*/  FADD.FTZ R209, R203, R209 ;  /* 0x000000d1cbd17221 */ /* 0x002fe20000010000 */
[----:B------:R-:W-:Y:S01]  /*5660*/  HMMA.16816.F32 R84, R128, R96, RZ ;  /* 0x000000608054723c */ /* 0x000fe200000018ff */
[----:B-----5:R-:W-:-:S05]  /*5670*/  F2FP.PACK_AB R23, R201, R203 ;  /* 0x000000cbc917723e */ /* 0x020fca00000000ff */
[----:B------:R-:W1:Y:S02]  /*5680*/  MUFU.EX2 R202, R202 ;  /* 0x000000ca00ca7308 */ /* 0x000e640000000800 */
[----:B------:R-:W-:Y:S01]  /*5690*/  HMMA.16816.F32 R100, R128, R112, RZ ;  /* 0x000000708064723c */ /* 0x000fe200000018ff */
[----:B------:R-:W-:-:S05]  /*56a0*/  FADD.FTZ R201, R201, R209 ;  /* 0x000000d1c9c97221 */ /* 0x000fca0000010000 */
[----:B------:R-:W-:Y:S02]  /*56b0*/  MUFU.EX2 R61, R61 ;  /* 0x0000003d003d7308 */ /* 0x000fe40000000800 */
[C---:B------:R-:W-:Y:S06]  /*56c0*/  HMMA.16816.F32 R120, R20.reuse, R24, RZ ;  /* 0x000000181478723c */ /* 0x040fec00000018ff */
[----:B------:R-:W3:Y:S02]  /*56d0*/  MUFU.EX2 R56, R56 ;  /* 0x0000003800387308 */ /* 0x000ee40000000800 */
[----:B------:R-:W-:Y:S01]  /*56e0*/  HMMA.16816.F32 R164, R20, R156, RZ ;  /* 0x0000009c14a4723c */ /* 0x000fe200000018ff */
[----:B-1----:R-:W-:Y:S01]  /*56f0*/  F2FP.PACK_AB R4, R202, R207 ;  /* 0x000000cfca04723e */ /* 0x002fe200000000ff */
[----:B------:R-:W-:-:S02]  /*5700*/  FFMA.FTZ R25, R168, c[0x0][0x2d0], -R110 ;  /* 0x0000b400a8197a23 */ /* 0x000fc4000001086e */
[----:B------:R-:W-:Y:S02]  /*5710*/  FFMA.FTZ R24, R111, c[0x0][0x2d0], -R110 ;  /* 0x0000b4006f187a23 */ /* 0x000fe4000001086e */
[----:B------:R-:W-:Y:S02]  /*5720*/  MUFU.EX2 R206, R206 ;  /* 0x000000ce00ce7308 */ /* 0x000fe40000000800 */
[C---:B------:R-:W-:Y:S06]  /*5730*/  HMMA.16816.F32 R172, R20.reuse, R148, RZ ;  /* 0x0000009414ac723c */ /* 0x040fec00000018ff */
[----:B------:R-:W1:Y:S02]  /*5740*/  MUFU.EX2 R60, R60 ;  /* 0x0000003c003c7308 */ /* 0x000e640000000800 */
[----:B------:R-:W-:Y:S01]  /*5750*/  HMMA.16816.F32 R180, R20, R140, RZ ;  /* 0x0000008c14b4723c */ /* 0x000fe200000018ff */
[----:B---3--:R-:W-:-:S05]  /*5760*/  F2FP.PACK_AB R6, R56, R61 ;  /* 0x0000003d3806723e */ /* 0x008fca00000000ff */
[----:B------:R-:W-:Y:S02]  /*5770*/  MUFU.EX2 R59, R59 ;  /* 0x0000003b003b7308 */ /* 0x000fe40000000800 */
[C---:B------:R-:W-:Y:S06]  /*5780*/  HMMA.16816.F32 R188, R20.reuse, R132, RZ ;  /* 0x0000008414bc723c */ /* 0x040fec00000018ff */
[----:B------:R-:W3:Y:S02]  /*5790*/  MUFU.EX2 R55, R55 ;  /* 0x0000003700377308 */ /* 0x000ee40000000800 */
[----:B------:R-:W-:Y:S01]  /*57a0*/  HMMA.16816.F32 R72, R20, R80, RZ ;  /* 0x000000501448723c */ /* 0x000fe200000018ff */
[----:B-1----:R-:W-:Y:S01]  /*57b0*/  F2FP.PACK_AB R5, R60, R206 ;  /* 0x000000ce3c05723e */ /* 0x002fe200000000ff */
[----:B------:R-:W-:-:S04]  /*57c0*/  FADD.FTZ R206, R206, R214 ;  /* 0x000000d6cece7221 */ /* 0x000fc80000010000 */
[----:B------:R-:W-:Y:S01]  /*57d0*/  FADD.FTZ R206, R60, R206 ;  /* 0x000000ce3cce7221 */ /* 0x000fe20000010000 */
[----:B------:R-:W-:Y:S01]  /*57e0*/  MUFU.EX2 R204, R204 ;  /* 0x000000cc00cc7308 */ /* 0x000fe20000000800 */
[C---:B------:R-:W-:Y:S07]  /*57f0*/  HMMA.16816.F32 R88, R20.reuse, R96, RZ ;  /* 0x000000601458723c */ /* 0x040fee00000018ff */
[----:B------:R-:W1:Y:S01]  /*5800*/  MUFU.EX2 R58, R58 ;  /* 0x0000003a003a7308 */ /* 0x000e620000000800 */
[----:B------:R-:W-:Y:S01]  /*5810*/  HMMA.16816.F32 R104, R20, R112, RZ ;  /* 0x000000701468723c */ /* 0x000fe200000018ff */
[----:B---3--:R-:W-:Y:S01]  /*5820*/  F2FP.PACK_AB R7, R55, R59 ;  /* 0x0000003b3707723e */ /* 0x008fe200000000ff */
[----:B------:R-:W-:-:S05]  /*5830*/  FADD.FTZ R59, R59, R206 ;  /* 0x000000ce3b3b7221 */ /* 0x000fca0000010000 */
[----:B------:R-:W-:Y:S01]  /*5840*/  MUFU.EX2 R54, R54 ;  /* 0x0000003600367308 */ /* 0x000fe20000000800 */
[C---:B------:R-:W-:Y:S07]  /*5850*/  HMMA.16816.F32 R116, R4.reuse, R8, R116 ;  /* 0x000000080474723c */ /* 0x040fee0000001874 */
[----:B------:R-:W3:Y:S01]  /*5860*/  MUFU.EX2 R53, R53 ;  /* 0x0000003500357308 */ /* 0x000ee20000000800 */
[----:B-1----:R-:W-:Y:S01]  /*5870*/  F2FP.PACK_AB R124, R58, R204 ;  /* 0x000000cc3a7c723e */ /* 0x002fe200000000ff */
[C---:B------:R-:W-:Y:S06]  /*5880*/  HMMA.16816.F32 R160, R4.reuse, R44, R160 ;  /* 0x0000002c04a0723c */ /* 0x040fec00000018a0 */
[----:B------:R-:W1:Y:S02]  /*5890*/  MUFU.EX2 R57, R57 ;  /* 0x0000003900397308 */ /* 0x000e640000000800 */
[C---:B------:R-:W-:Y:S06]  /*58a0*/  HMMA.16816.F32 R152, R4.reuse, R40, R152 ;  /* 0x000000280498723c */ /* 0x040fec0000001898 */
[----:B------:R-:W5:Y:S01]  /*58b0*/  MUFU.EX2 R52, R52 ;  /* 0x0000003400347308 */ /* 0x000f620000000800 */
[----:B---3--:R-:W-:Y:S01]  /*58c0*/  F2FP.PACK_AB R126, R53, R54 ;  /* 0x00000036357e723e */ /* 0x008fe200000000ff */
[C---:B----4-:R-:W-:Y:S06]  /*58d0*/  HMMA.16816.F32 R144, R4.reuse, R36, R144 ;  /* 0x000000240490723c */ /* 0x050fec0000001890 */
[----:B------:R-:W-:Y:S01]  /*58e0*/  MUFU.EX2 R51, R51 ;  /* 0x0000003300337308 */ /* 0x000fe20000000800 */
[----:B-1----:R-:W-:Y:S01]  /*58f0*/  FADD.FTZ R201, R57, R201 ;  /* 0x000000c939c97221 */ /* 0x002fe20000010000 */
[C---:B------:R-:W-:Y:S06]  /*5900*/  HMMA.16816.F32 R136, R4.reuse, R32, R136 ;  /* 0x000000200488723c */ /* 0x040fec0000001888 */
[----:B------:R-:W1:Y:S01]  /*5910*/  MUFU.EX2 R50, R50 ;  /* 0x0000003200327308 */ /* 0x000e620000000800 */
[----:B-----5:R-:W-:Y:S01]  /*5920*/  F2FP.PACK_AB R125, R52, R57 ;  /* 0x00000039347d723e */ /* 0x020fe200000000ff */
[C---:B------:R-:W-:Y:S06]  /*5930*/  HMMA.16816.F32 R68, R4.reuse, R28, R68 ;  /* 0x0000001c0444723c */ /* 0x040fec0000001844 */
[----:B------:R-:W-:Y:S02]  /*5940*/  MUFU.EX2 R200, R200 ;  /* 0x000000c800c87308 */ /* 0x000fe40000000800 */
[----:B------:R-:W-:Y:S01]  /*5950*/  HMMA.16816.F32 R84, R4, R16, R84 ;  /* 0x000000100454723c */ /* 0x000fe20000001854 */
[----:B-1----:R-:W-:-:S05]  /*5960*/  F2FP.PACK_AB R127, R50, R51 ;  /* 0x00000033327f723e */ /* 0x002fca00000000ff */
[----:B------:R-:W-:Y:S02]  /*5970*/  MUFU.EX2 R199, R199 ;  /* 0x000000c700c77308 */ /* 0x000fe40000000800 */
[----:B------:R-:W-:Y:S06]  /*5980*/  HMMA.16816.F32 R100, R4, R12, R100 ;  /* 0x0000000c0464723c */ /* 0x000fec0000001864 */
[----:B------:R-:W-:Y:S02]  /*5990*/  MUFU.EX2 R198, R198 ;  /* 0x000000c600c67308 */ /* 0x000fe40000000800 */
[C---:B------:R-:W-:Y:S07]  /*59a0*/  HMMA.16816.F32 R120, R124.reuse, R8, R120 ;  /* 0x000000087c78723c */ /* 0x040fee0000001878 */
[----:B------:R-:W-:Y:S01]  /*59b0*/  FADD.FTZ R8, R185, R184 ;  /* 0x000000b8b9087221 */ /* 0x000fe20000010000 */
[----:B------:R-:W-:Y:S01]  /*59c0*/  HMMA.16816.F32 R164, R124, R44, R164 ;  /* 0x0000002c7ca4723c */ /* 0x000fe200000018a4 */
[----:B------:R-:W-:Y:S01]  /*59d0*/  FADD.FTZ R9, R95, R94 ;  /* 0x0000005e5f097221 */ /* 0x000fe20000010000 */
[----:B------:R-:W-:Y:S01]  /*59e0*/  MUFU.EX2 R197, R197 ;  /* 0x000000c500c57308 */ /* 0x000fe20000000800 */
[----:B------:R-:W-:-:S02]  /*59f0*/  FADD.FTZ R8, R92, R8 ;  /* 0x000000085c087221 */ /* 0x000fc40000010000 */
[----:B------:R-:W-:Y:S02]  /*5a00*/  FADD.FTZ R211, R211, R9 ;  /* 0x00000009d3d37221 */ /* 0x000fe40000010000 */
[--C-:B------:R-:W-:Y:S01]  /*5a10*/  FFMA.FTZ R45, R77, c[0x0][0x2d0], -R187.reuse ;  /* 0x0000b4004d2d7a23 */ /* 0x100fe200000108bb */
[C---:B------:R-:W-:Y:S01]  /*5a20*/  HMMA.16816.F32 R172, R124.reuse, R40, R172 ;  /* 0x000000287cac723c */ /* 0x040fe200000018ac */
[----:B------:R-:W-:Y:S01]  /*5a30*/  FFMA.FTZ R44, R76, c[0x0][0x2d0], -R187 ;  /* 0x0000b4004c2c7a23 */ /* 0x000fe200000108bb */
[----:B------:R-:W-:Y:S01]  /*5a40*/  MUFU.EX2 R67, R67 ;  /* 0x0000004300437308 */ /* 0x000fe20000000800 */
[----:B------:R-:W-:Y:S02]  /*5a50*/  FADD.FTZ R213, R213, R8 ;  /* 0x00000008d5d57221 */ /* 0x000fe40000010000 */
[----:B------:R-:W-:Y:S02]  /*5a60*/  FADD.FTZ R211, R205, R211 ;  /* 0x000000d3cdd37221 */ /* 0x000fe40000010000 */
[--C-:B------:R-:W-:Y:S01]  /*5a70*/  FFMA.FTZ R41, R178, c[0x0][0x2d0], -R192.reuse ;  /* 0x0000b400b2297a23 */ /* 0x100fe200000108c0 */
[----:B------:R-:W-:Y:S01]  /*5a80*/  HMMA.16816.F32 R180, R124, R36, R180 ;  /* 0x000000247cb4723c */ /* 0x000fe200000018b4 */
[----:B------:R-:W-:Y:S01]  /*5a90*/  FFMA.FTZ R40, R176, c[0x0][0x2d0], -R192 ;  /* 0x0000b400b0287a23 */ /* 0x000fe200000108c0 */
        /* <DEDUP_REMOVED lines=24> */
[----:B------:R-:W-:Y:S05]  /*5c20*/  MUFU.EX2 R36, R36 ;  /* 0x0000002400247308 */ /* 0x000fea0000000800 */
[--C-:B------:R-:W-:Y:S01]  /*5c30*/  FFMA.FTZ R13, R186, c[0x0][0x2d0], -R110.reuse ;  /* 0x0000b400ba0d7a23 */ /* 0x100fe2000001086e */
[C---:B------:R-:W-:Y:S01]  /*5c40*/  HMMA.16816.F32 R168, R20.reuse, R158, RZ ;  /* 0x0000009e14a8723c */ /* 0x040fe200000018ff */
[----:B------:R-:W-:Y:S01]  /*5c50*/  FFMA.FTZ R12, R179, c[0x0][0x2d0], -R110 ;  /* 0x0000b400b30c7a23 */ /* 0x000fe2000001086e */
[----:B------:R-:W-:Y:S06]  /*5c60*/  MUFU.EX2 R33, R33 ;  /* 0x0000002100217308 */ /* 0x000fec0000000800 */
[C---:B------:R-:W-:Y:S02]  /*5c70*/  HMMA.16816.F32 R176, R20.reuse, R150, RZ ;  /* 0x0000009614b0723c */ /* 0x040fe400000018ff */
        /* <DEDUP_REMOVED lines=9> */
[----:B------:R-:W-:Y:S02]  /*5d10*/  HMMA.16816.F32 R108, R20, R114, RZ ;  /* 0x00000072146c723c */ /* 0x000fe400000018ff */
[----:B------:R-:W-:Y:S06]  /*5d20*/  MUFU.EX2 R45, R45 ;  /* 0x0000002d002d7308 */ /* 0x000fec0000000800 */
[C---:B------:R-:W-:Y:S02]  /*5d30*/  HMMA.16816.F32 R156, R128.reuse, R158, RZ ;  /* 0x0000009e809c723c */ /* 0x040fe400000018ff */
[----:B------:R-:W-:Y:S06]  /*5d40*/  MUFU.EX2 R44, R44 ;  /* 0x0000002c002c7308 */ /* 0x000fec0000000800 */
[C---:B------:R-:W-:Y:S02]  /*5d50*/  HMMA.16816.F32 R148, R128.reuse, R150, RZ ;  /* 0x000000968094723c */ /* 0x040fe400000018ff */
[----:B------:R-:W-:Y:S06]  /*5d60*/  MUFU.EX2 R202, R24 ;  /* 0x0000001800ca7308 */ /* 0x000fec0000000800 */
[C---:B------:R-:W-:Y:S08]  /*5d70*/  HMMA.16816.F32 R140, R128.reuse, R142, RZ ;  /* 0x0000008e808c723c */ /* 0x040ff000000018ff */
[C---:B------:R-:W-:Y:S08]  /*5d80*/  HMMA.16816.F32 R132, R128.reuse, R134, RZ ;  /* 0x000000868084723c */ /* 0x040ff000000018ff */
[C---:B------:R-:W-:Y:S08]  /*5d90*/  HMMA.16816.F32 R80, R128.reuse, R82, RZ ;  /* 0x000000528050723c */ /* 0x040ff000000018ff */
[C---:B------:R-:W-:Y:S08]  /*5da0*/  HMMA.16816.F32 R96, R128.reuse, R98, RZ ;  /* 0x000000628060723c */ /* 0x040ff000000018ff */
[----:B------:R-:W-:Y:S08]  /*5db0*/  HMMA.16816.F32 R112, R128, R114, RZ ;  /* 0x000000728070723c */ /* 0x000ff000000018ff */
[-C--:B------:R-:W-:Y:S08]  /*5dc0*/  HMMA.16816.F32 R20, R20, R26.reuse, RZ ;  /* 0x0000001a1414723c */ /* 0x080ff000000018ff */
[----:B------:R-:W-:Y:S08]  /*5dd0*/  HMMA.16816.F32 R128, R128, R26, RZ ;  /* 0x0000001a8080723c */ /* 0x000ff000000018ff */
[C---:B------:R-:W-:Y:S08]  /*5de0*/  HMMA.16816.F32 R168, R124.reuse, R46, R168 ;  /* 0x0000002e7ca8723c */ /* 0x040ff000000018a8 */
[C---:B------:R-:W-:Y:S08]  /*5df0*/  HMMA.16816.F32 R176, R124.reuse, R42, R176 ;  /* 0x0000002a7cb0723c */ /* 0x040ff000000018b0 */
[C---:B------:R-:W-:Y:S08]  /*5e00*/  HMMA.16816.F32 R184, R124.reuse, R38, R184 ;  /* 0x000000267cb8723c */ /* 0x040ff000000018b8 */
[C---:B------:R-:W-:Y:S08]  /*5e10*/  HMMA.16816.F32 R192, R124.reuse, R34, R192 ;  /* 0x000000227cc0723c */ /* 0x040ff000000018c0 */
[C---:B------:R-:W-:Y:S08]  /*5e20*/  HMMA.16816.F32 R76, R124.reuse, R30, R76 ;  /* 0x0000001e7c4c723c */ /* 0x040ff0000000184c */
[C---:B------:R-:W-:Y:S08]  /*5e30*/  HMMA.16816.F32 R92, R124.reuse, R18, R92 ;  /* 0x000000127c5c723c */ /* 0x040ff0000000185c */
[C---:B------:R-:W-:Y:S08]  /*5e40*/  HMMA.16816.F32 R108, R124.reuse, R14, R108 ;  /* 0x0000000e7c6c723c */ /* 0x040ff0000000186c */
[-C--:B------:R-:W-:Y:S01]  /*5e50*/  HMMA.16816.F32 R124, R124, R10.reuse, R20 ;  /* 0x0000000a7c7c723c */ /* 0x080fe20000001814 */
[----:B------:R-:W1:Y:S07]  /*5e60*/  MUFU.EX2 R22, R220 ;  /* 0x000000dc00167308 */ /* 0x000e6e0000000800 */
[C---:B------:R-:W-:Y:S01]  /*5e70*/  HMMA.16816.F32 R128, R4.reuse, R10, R128 ;  /* 0x0000000a0480723c */ /* 0x040fe20000001880 */
[----:B------:R-:W3:Y:S01]  /*5e80*/  LDSM.16.MT88.4 R8, [R239+0x1000] ;  /* 0x00100000ef08783b */ /* 0x000ee20000004200 */
[----:B------:R-:W4:Y:S06]  /*5e90*/  MUFU.EX2 R20, R219 ;  /* 0x000000db00147308 */ /* 0x000f2c0000000800 */
[C---:B------:R-:W-:Y:S01]  /*5ea0*/  HMMA.16816.F32 R156, R4.reuse, R46, R156 ;  /* 0x0000002e049c723c */ /* 0x040fe2000000189c */
[----:B-1----:R-:W-:Y:S01]  /*5eb0*/  FADD.FTZ R54, R22, R54 ;  /* 0x0000003616367221 */ /* 0x002fe20000010000 */
[----:B------:R-:W-:Y:S06]  /*5ec0*/  MUFU.EX2 R21, R216 ;  /* 0x000000d800157308 */ /* 0x000fec0000000800 */
[----:B------:R-:W-:Y:S02]  /*5ed0*/  HMMA.16816.F32 R148, R4, R42, R148 ;  /* 0x0000002a0494723c */ /* 0x000fe40000001894 */
[----:B------:R-:W1:Y:S01]  /*5ee0*/  MUFU.EX2 R43, R218 ;  /* 0x000000da002b7308 */ /* 0x000e620000000800 */
[----:B----4-:R-:W-:-:S05]  /*5ef0*/  FADD.FTZ R54, R20, R54 ;  /* 0x0000003614367221 */ /* 0x010fca0000010000 */
[C---:B------:R-:W-:Y:S02]  /*5f00*/  HMMA.16816.F32 R140, R4.reuse, R38, R140 ;  /* 0x00000026048c723c */ /* 0x040fe4000000188c */
[----:B------:R-:W4:Y:S06]  /*5f10*/  MUFU.EX2 R42, R217 ;  /* 0x000000d9002a7308 */ /* 0x000f2c0000000800 */
[----:B------:R-:W-:Y:S02]  /*5f20*/  HMMA.16816.F32 R132, R4, R34, R132 ;  /* 0x000000220484723c */ /* 0x000fe40000001884 */
[----:B------:R-:W5:Y:S01]  /*5f30*/  MUFU.EX2 R39, R215 ;  /* 0x000000d700277308 */ /* 0x000f620000000800 */
[----:B-1----:R-:W-:-:S05]  /*5f40*/  FADD.FTZ R54, R43, R54 ;  /* 0x000000362b367221 */ /* 0x002fca0000010000 */
[----:B------:R-:W-:Y:S02]  /*5f50*/  HMMA.16816.F32 R80, R4, R30, R80 ;  /* 0x0000001e0450723c */ /* 0x000fe40000001850 */
[----:B------:R1:W1:Y:S01]  /*5f60*/  MUFU.EX2 R23, R17 ;  /* 0x0000001100177308 */ /* 0x0002620000000800 */
[----:B----4-:R-:W-:-:S04]  /*5f70*/  FADD.FTZ R54, R42, R54 ;  /* 0x000000362a367221 */ /* 0x010fc80000010000 */
[----:B------:R-:W-:Y:S01]  /*5f80*/  F2FP.PACK_AB R30, R197, R198 ;  /* 0x000000c6c51e723e */ /* 0x000fe200000000ff */
[----:B------:R-:W-:Y:S01]  /*5f90*/  HMMA.16816.F32 R96, R4, R18, R96 ;  /* 0x000000120460723c */ /* 0x000fe20000001860 */
[----:B------:R-:W-:Y:S01]  /*5fa0*/  F2FP.PACK_AB R31, R64, R65 ;  /* 0x00000041401f723e */ /* 0x000fe200000000ff */
[----:B------:R4:W2:Y:S01]  /*5fb0*/  MUFU.EX2 R38, R16 ;  /* 0x0000001000267308 */ /* 0x0008a20000000800 */
[----:B------:R-:W-:-:S04]  /*5fc0*/  FADD.FTZ R54, R200, R54 ;  /* 0x00000036c8367221 */ /* 0x000fc80000010000 */
[----:B------:R-:W-:Y:S01]  /*5fd0*/  F2FP.PACK_AB R18, R42, R43 ;  /* 0x0000002b2a12723e */ /* 0x000fe200000000ff */
[----:B------:R-:W-:Y:S01]  /*5fe0*/  HMMA.16816.F32 R112, R4, R14, R112 ;  /* 0x0000000e0470723c */ /* 0x000fe20000001870 */
[----:B-----5:R-:W-:Y:S01]  /*5ff0*/  F2FP.PACK_AB R19, R39, R40 ;  /* 0x000000282713723e */ /* 0x020fe200000000ff */
[----:B------:R-:W-:Y:S01]  /*6000*/  MUFU.EX2 R35, R13 ;  /* 0x0000000d00237308 */ /* 0x000fe20000000800 */
[----:B-1----:R-:W-:Y:S01]  /*6010*/  F2FP.PACK_AB R17, R41, R21 ;  /* 0x000000152911723e */ /* 0x002fe200000000ff */
[----:B------:R-:W-:Y:S02]  /*6020*/  FADD.FTZ R53, R23, R53 ;  /* 0x0000003517357221 */ /* 0x000fe40000010000 */
[----:B------:R-:W-:Y:S01]  /*6030*/  FADD.FTZ R54, R199, R54 ;  /* 0x00000036c7367221 */ /* 0x000fe20000010000 */
[----:B------:R-:W-:Y:S02]  /*6040*/  F2FP.PACK_AB R6, R36, R37 ;  /* 0x000000252406723e */ /* 0x000fe400000000ff */
[----:B------:R-:W-:Y:S01]  /*6050*/  F2FP.PACK_AB R7, R32, R33 ;  /* 0x000000212007723e */ /* 0x000fe200000000ff */
[----:B------:R-:W1:Y:S01]  /*6060*/  MUFU.EX2 R34, R12 ;  /* 0x0000000c00227308 */ /* 0x000e620000000800 */
[----:B----4-:R-:W-:Y:S01]  /*6070*/  F2FP.PACK_AB R16, R20, R22 ;  /* 0x000000161410723e */ /* 0x010fe200000000ff */
[----:B------:R-:W-:Y:S01]  /*6080*/  FADD.FTZ R54, R198, R54 ;  /* 0x00000036c6367221 */ /* 0x000fe20000010000 */
[C---:B--2---:R-:W-:Y:S01]  /*6090*/  F2FP.PACK_AB R4, R38.reuse, R23 ;  /* 0x000000172604723e */ /* 0x044fe200000000ff */
[----:B------:R-:W-:-:S04]  /*60a0*/  FADD.FTZ R53, R38, R53 ;  /* 0x0000003526357221 */ /* 0x000fc80000010000 */
[----:B---3--:R-:W-:Y:S01]  /*60b0*/  HMMA.16816.F32 R160, R16, R8, R160 ;  /* 0x0000000810a0723c */ /* 0x008fe200000018a0 */
[----:B------:R2:W-:Y:S01]  /*60c0*/  MUFU.EX2 R46, R29 ;  /* 0x0000001d002e7308 */ /* 0x0005e20000000800 */
[----:B------:R-:W-:-:S04]  /*60d0*/  FADD.FTZ R53, R37, R53 ;  /* 0x0000003525357221 */ /* 0x000fc80000010000 */
[----:B------:R-:W-:Y:S01]  /*60e0*/  FADD.FTZ R53, R36, R53 ;  /* 0x0000003524357221 */ /* 0x000fe20000010000 */
[----:B-1----:R-:W-:Y:S01]  /*60f0*/  F2FP.PACK_AB R5, R34, R35 ;  /* 0x000000232205723e */ /* 0x002fe200000000ff */
[----:B------:R-:W-:Y:S01]  /*6100*/  HMMA.16816.F32 R156, R16, R10, R156 ;  /* 0x0000000a109c723c */ /* 0x000fe2000000189c */
[----:B------:R-:W1:Y:S01]  /*6110*/  LDSM.16.MT88.4 R12, [R237+0x3000] ;  /* 0x00300000ed0c783b */ /* 0x000e620000004200 */
[----:B------:R3:W4:Y:S01]  /*6120*/  MUFU.EX2 R47, R28 ;  /* 0x0000001c002f7308 */ /* 0x0007220000000800 */
[----:B------:R-:W-:-:S04]  /*6130*/  FADD.FTZ R53, R63, R53 ;  /* 0x000000353f357221 */ /* 0x000fc80000010000 */
[----:B------:R-:W-:Y:S01]  /*6140*/  FADD.FTZ R53, R62, R53 ;  /* 0x000000353e357221 */ /* 0x000fe20000010000 */
[----:B------:R-:W-:Y:S01]  /*6150*/  HMMA.16816.F32 R164, R4, R8, R164 ;  /* 0x0000000804a4723c */ /* 0x000fe200000018a4 */
[----:B--2---:R-:W-:Y:S02]  /*6160*/  F2FP.PACK_AB R29, R66, R67 ;  /* 0x00000043421d723e */ /* 0x004fe400000000ff */
[----:B------:R-:W-:-:S04]  /*6170*/  FADD.FTZ R53, R45, R53 ;  /* 0x000000352d357221 */ /* 0x000fc80000010000 */
[----:B------:R-:W-:Y:S01]  /*6180*/  FADD.FTZ R203, R44, R53 ;  /* 0x000000352ccb7221 */ /* 0x000fe20000010000 */
[----:B------:R-:W-:Y:S01]  /*6190*/  HMMA.16816.F32 R168, R4, R10, R168 ;  /* 0x0000000a04a8723c */ /* 0x000fe200000018a8 */
[----:B------:R-:W2:Y:S01]  /*61a0*/  LDSM.16.MT88.4 R8, [R238+0x1000] ;  /* 0x00100000ee08783b */ /* 0x000ea20000004200 */
[----:B---3--:R-:W-:-:S06]  /*61b0*/  F2FP.PACK_AB R28, R199, R200 ;  /* 0x000000c8c71c723e */ /* 0x008fcc00000000ff */
[C---:B-1----:R-:W-:Y:S08]  /*61c0*/  HMMA.16816.F32 R100, R16.reuse, R12, R100 ;  /* 0x0000000c1064723c */ /* 0x042ff00000001864 */
[C---:B------:R-:W-:Y:S08]  /*61d0*/  HMMA.16816.F32 R112, R16.reuse, R14, R112 ;  /* 0x0000000e1070723c */ /* 0x040ff00000001870 */
[-C--:B--2---:R-:W-:Y:S08]  /*61e0*/  HMMA.16816.F32 R152, R16, R8.reuse, R152 ;  /* 0x000000081098723c */ /* 0x084ff00000001898 */
[----:B------:R-:W-:Y:S08]  /*61f0*/  HMMA.16816.F32 R172, R4, R8, R172 ;  /* 0x0000000804ac723c */ /* 0x000ff000000018ac */
[-C--:B------:R-:W-:Y:S08]  /*6200*/  HMMA.16816.F32 R148, R16, R10.reuse, R148 ;  /* 0x0000000a1094723c */ /* 0x080ff00000001894 */
[C---:B------:R-:W-:Y:S01]  /*6210*/  HMMA.16816.F32 R176, R4.reuse, R10, R176 ;  /* 0x0000000a04b0723c */ /* 0x040fe200000018b0 */
[----:B------:R-:W1:Y:S07]  /*6220*/  LDSM.16.MT88.4 R8, [R237+0x1000] ;  /* 0x00100000ed08783b */ /* 0x000e6e0000004200 */
[C---:B------:R-:W-:Y:S08]  /*6230*/  HMMA.16816.F32 R104, R4.reuse, R12, R104 ;  /* 0x0000000c0468723c */ /* 0x040ff00000001868 */
[----:B------:R-:W-:Y:S01]  /*6240*/  HMMA.16816.F32 R108, R4, R14, R108 ;  /* 0x0000000e046c723c */ /* 0x000fe2000000186c */
[----:B------:R-:W2:Y:S07]  /*6250*/  LDSM.16.MT88.4 R12, [R238+0x1800] ;  /* 0x00180000ee0c783b */ /* 0x000eae0000004200 */
[-C--:B-1----:R-:W-:Y:S08]  /*6260*/  HMMA.16816.F32 R144, R16, R8.reuse, R144 ;  /* 0x000000081090723c */ /* 0x082ff00000001890 */
[----:B------:R-:W-:Y:S08]  /*6270*/  HMMA.16816.F32 R180, R4, R8, R180 ;  /* 0x0000000804b4723c */ /* 0x000ff000000018b4 */
[-C--:B------:R-:W-:Y:S08]  /*6280*/  HMMA.16816.F32 R140, R16, R10.reuse, R140 ;  /* 0x0000000a108c723c */ /* 0x080ff0000000188c */
[----:B------:R-:W-:Y:S01]  /*6290*/  HMMA.16816.F32 R184, R4, R10, R184 ;  /* 0x0000000a04b8723c */ /* 0x000fe200000018b8 */
[----:B------:R-:W1:Y:S07]  /*62a0*/  LDSM.16.MT88.4 R8, [R236+0x1000] ;  /* 0x00100000ec08783b */ /* 0x000e6e0000004200 */
[C---:B--2---:R-:W-:Y:S08]  /*62b0*/  HMMA.16816.F32 R152, R28.reuse, R12, R152 ;  /* 0x0000000c1c98723c */ /* 0x044ff00000001898 */
[----:B------:R-:W-:Y:S08]  /*62c0*/  HMMA.16816.F32 R148, R28, R14, R148 ;  /* 0x0000000e1c94723c */ /* 0x000ff00000001894 */
[-C--:B-1----:R-:W-:Y:S08]  /*62d0*/  HMMA.16816.F32 R136, R16, R8.reuse, R136 ;  /* 0x000000081088723c */ /* 0x082ff00000001888 */
[----:B------:R-:W-:Y:S08]  /*62e0*/  HMMA.16816.F32 R188, R4, R8, R188 ;  /* 0x0000000804bc723c */ /* 0x000ff000000018bc */
[-C--:B------:R-:W-:Y:S08]  /*62f0*/  HMMA.16816.F32 R132, R16, R10.reuse, R132 ;  /* 0x0000000a1084723c */ /* 0x080ff00000001884 */
[----:B------:R-:W-:Y:S01]  /*6300*/  HMMA.16816.F32 R192, R4, R10, R192 ;  /* 0x0000000a04c0723c */ /* 0x000fe200000018c0 */
[----:B------:R-:W1:Y:S07]  /*6310*/  LDSM.16.MT88.4 R8, [R239+0x3000] ;  /* 0x00300000ef08783b */ /* 0x000e6e0000004200 */
        /* <DEDUP_REMOVED lines=8> */
[C---:B------:R-:W-:Y:S01]  /*63a0*/  HMMA.16816.F32 R92, R4.reuse, R10, R92 ;  /* 0x0000000a045c723c */ /* 0x040fe2000000185c */
[----:B------:R-:W1:Y:S07]  /*63b0*/  LDSM.16.MT88.4 R8, [R236+0x3000] ;  /* 0x00300000ec08783b */ /* 0x000e6e0000004200 */
[C---:B-1----:R-:W-:Y:S08]  /*63c0*/  HMMA.16816.F32 R120, R4.reuse, R8, R120 ;  /* 0x000000080478723c */ /* 0x042ff00000001878 */
[----:B------:R-:W-:Y:S07]  /*63d0*/  HMMA.16816.F32 R124, R4, R10, R124 ;  /* 0x0000000a047c723c */ /* 0x000fee000000187c */
[----:B------:R-:W-:Y:S01]  /*63e0*/  FADD.FTZ R4, R52, R201 ;  /* 0x000000c934047221 */ /* 0x000fe20000010000 */
[----:B------:R-:W-:Y:S01]  /*63f0*/  HMMA.16816.F32 R116, R16, R8, R116 ;  /* 0x000000081074723c */ /* 0x000fe20000001874 */
[----:B------:R-:W-:Y:S01]  /*6400*/  F2FP.PACK_AB R6, R44, R45 ;  /* 0x0000002d2c06723e */ /* 0x000fe200000000ff */
[----:B------:R-:W-:Y:S01]  /*6410*/  FADD.FTZ R52, R55, R59 ;  /* 0x0000003b37347221 */ /* 0x000fe20000010000 */
[----:B----4-:R-:W-:Y:S01]  /*6420*/  F2FP.PACK_AB R5, R47, R46 ;  /* 0x0000002e2f05723e */ /* 0x010fe200000000ff */
[----:B------:R-:W-:-:S02]  /*6430*/  FADD.FTZ R4, R51, R4 ;  /* 0x0000000433047221 */ /* 0x000fc40000010000 */
[----:B------:R-:W1:Y:S01]  /*6440*/  MUFU.EX2 R51, R25 ;  /* 0x0000001900337308 */ /* 0x000e620000000800 */
[----:B------:R-:W-:Y:S01]  /*6450*/  FADD.FTZ R52, R21, R52 ;  /* 0x0000003415347221 */ /* 0x000fe20000010000 */
[----:B------:R-:W-:Y:S01]  /*6460*/  HMMA.16816.F32 R128, R16, R10, R128 ;  /* 0x0000000a1080723c */ /* 0x000fe20000001880 */
[----:B------:R-:W2:Y:S01]  /*6470*/  LDSM.16.MT88.4 R8, [R237+0x1800] ;  /* 0x00180000ed08783b */ /* 0x000ea20000004200 */
[----:B------:R-:W-:Y:S01]  /*6480*/  FADD.FTZ R50, R50, R4 ;  /* 0x0000000432327221 */ /* 0x000fe20000010000 */
[----:B------:R-:W-:Y:S01]  /*6490*/  F2FP.PACK_AB R4, R62, R63 ;  /* 0x0000003f3e04723e */ /* 0x000fe200000000ff */
[----:B------:R-:W-:Y:S01]  /*64a0*/  FADD.FTZ R52, R41, R52 ;  /* 0x0000003429347221 */ /* 0x000fe20000010000 */
[----:B------:R-:W3:Y:S01]  /*64b0*/  LDSM.16.MT88.4 R16, [R239+0x1800] ;  /* 0x00180000ef10783b */ /* 0x000ee20000004200 */
[----:B------:R-:W-:Y:S02]  /*64c0*/  FADD.FTZ R50, R35, R50 ;  /* 0x0000003223327221 */ /* 0x000fe40000010000 */
[----:B------:R-:W-:Y:S01]  /*64d0*/  FADD.FTZ R52, R40, R52 ;  /* 0x0000003428347221 */ /* 0x000fe20000010000 */
[----:B------:R-:W-:Y:S01]  /*64e0*/  LDSM.16.MT88.4 R20, [R239+0x3800] ;  /* 0x00380000ef14783b */ /* 0x000fe20000004200 */
[----:B------:R-:W-:-:S02]  /*64f0*/  FADD.FTZ R50, R34, R50 ;  /* 0x0000003222327221 */ /* 0x000fc40000010000 */
[----:B------:R-:W-:Y:S01]  /*6500*/  FADD.FTZ R52, R39, R52 ;  /* 0x0000003427347221 */ /* 0x000fe20000010000 */
[----:B-1----:R-:W-:Y:S01]  /*6510*/  F2FP.PACK_AB R7, R202, R51 ;  /* 0x00000033ca07723e */ /* 0x002fe200000000ff */
[----:B------:R-:W-:Y:S02]  /*6520*/  LDSM.16.MT88.4 R24, [R236+0x1800] ;  /* 0x00180000ec18783b */ /* 0x000fe40000004200 */
[----:B------:R-:W-:Y:S02]  /*6530*/  FADD.FTZ R52, R67, R52 ;  /* 0x0000003443347221 */ /* 0x000fe40000010000 */
[----:B------:R-:W-:Y:S02]  /*6540*/  FADD.FTZ R50, R33, R50 ;  /* 0x0000003221327221 */ /* 0x000fe40000010000 */
[----:B------:R-:W-:Y:S01]  /*6550*/  FADD.FTZ R52, R66, R52 ;  /* 0x0000003442347221 */ /* 0x000fe20000010000 */
[----:B------:R-:W-:Y:S01]  /*6560*/  HMMA.16816.F32 R172, R4, R12, R172 ;  /* 0x0000000c04ac723c */ /* 0x000fe200000018ac */
[----:B------:R-:W-:-:S02]  /*6570*/  FADD.FTZ R50, R32, R50 ;  /* 0x0000003220327221 */ /* 0x000fc40000010000 */
[----:B------:R-:W-:Y:S02]  /*6580*/  FADD.FTZ R52, R65, R52 ;  /* 0x0000003441347221 */ /* 0x000fe40000010000 */
[----:B------:R-:W-:-:S03]  /*6590*/  FADD.FTZ R50, R46, R50 ;  /* 0x000000322e327221 */ /* 0x000fc60000010000 */
[----:B------:R-:W-:Y:S01]  /*65a0*/  HMMA.16816.F32 R176, R4, R14, R176 ;  /* 0x0000000e04b0723c */ /* 0x000fe200000018b0 */
[----:B------:R-:W1:Y:S01]  /*65b0*/  LDSM.16.MT88.4 R12, [R237+0x3800] ;  /* 0x00380000ed0c783b */ /* 0x000e620000004200 */
[----:B------:R-:W-:-:S04]  /*65c0*/  FADD.FTZ R50, R47, R50 ;  /* 0x000000322f327221 */ /* 0x000fc80000010000 */
[----:B------:R-:W-:-:S04]  /*65d0*/  FADD.FTZ R50, R51, R50 ;  /* 0x0000003233327221 */ /* 0x000fc80000010000 */
[----:B------:R-:W-:Y:S01]  /*65e0*/  FADD.FTZ R202, R202, R50 ;  /* 0x00000032caca7221 */ /* 0x000fe20000010000 */
[-C--:B--2---:R-:W-:Y:S08]  /*65f0*/  HMMA.16816.F32 R144, R28, R8.reuse, R144 ;  /* 0x000000081c90723c */ /* 0x084ff00000001890 */
[----:B------:R-:W-:Y:S08]  /*6600*/  HMMA.16816.F32 R180, R4, R8, R180 ;  /* 0x0000000804b4723c */ /* 0x000ff000000018b4 */
[-C--:B------:R-:W-:Y:S08]  /*6610*/  HMMA.16816.F32 R140, R28, R10.reuse, R140 ;  /* 0x0000000a1c8c723c */ /* 0x080ff0000000188c */
[----:B------:R-:W-:Y:S01]  /*6620*/  HMMA.16816.F32 R184, R4, R10, R184 ;  /* 0x0000000a04b8723c */ /* 0x000fe200000018b8 */
[----:B------:R-:W2:Y:S07]  /*6630*/  LDSM.16.MT88.4 R8, [R236+0x3800] ;  /* 0x00380000ec08783b */ /* 0x000eae0000004200 */
[-C--:B---3--:R-:W-:Y:S08]  /*6640*/  HMMA.16816.F32 R160, R28, R16.reuse, R160 ;  /* 0x000000101ca0723c */ /* 0x088ff000000018a0 */
[----:B------:R-:W-:Y:S08]  /*6650*/  HMMA.16816.F32 R164, R4, R16, R164 ;  /* 0x0000001004a4723c */ /* 0x000ff000000018a4 */
[-C--:B------:R-:W-:Y:S08]  /*6660*/  HMMA.16816.F32 R156, R28, R18.reuse, R156 ;  /* 0x000000121c9c723c */ /* 0x080ff0000000189c */
[----:B------:R-:W-:Y:S01]  /*6670*/  HMMA.16816.F32 R168, R4, R18, R168 ;  /* 0x0000001204a8723c */ /* 0x000fe200000018a8 */
[----:B------:R-:W3:Y:S07]  /*6680*/  LDSM.16.MT88.4 R16, [R238+0x3800] ;  /* 0x00380000ee10783b */ /* 0x000eee0000004200 */
[-C--:B-1----:R-:W-:Y:S08]  /*6690*/  HMMA.16816.F32 R100, R28, R12.reuse, R100 ;  /* 0x0000000c1c64723c */ /* 0x082ff00000001864 */
[----:B------:R-:W-:Y:S07]  /*66a0*/  HMMA.16816.F32 R104, R4, R12, R104 ;  /* 0x0000000c0468723c */ /* 0x000fee0000001868 */
[----:B------:R-:W-:Y:S01]  /*66b0*/  @P4 IMAD.HI.U32 R12, R221, c[0x0][0x2c8], RZ ;  /* 0x0000b200dd0c4a27 */ /* 0x000fe200078e00ff */
[----:B------:R-:W-:Y:S01]  /*66c0*/  MOV R13, R221 ;  /* 0x000000dd000d7202 */ /* 0x000fe20000000f00 */
[----:B--2---:R-:W-:Y:S03]  /*66d0*/  HMMA.16816.F32 R116, R28, R8, R116 ;  /* 0x000000081c74723c */ /* 0x004fe60000001874 */
[----:B------:R-:W-:-:S04]  /*66e0*/  @P4 SHF.R.U32.HI R13, RZ, c[0x0][0x2cc], R12 ;  /* 0x0000b300ff0d4a19 */ /* 0x000fc8000001160c */
[----:B------:R-:W-:Y:S01]  /*66f0*/  IADD3 R49, R13, -c[0x0][0x168], R49 ;  /* 0x80005a000d317a10 */ /* 0x000fe20007ffe031 */
[----:B------:R-:W-:Y:S07]  /*6700*/  HMMA.16816.F32 R120, R4, R8, R120 ;  /* 0x000000080478723c */ /* 0x000fee0000001878 */
[----:B------:R-:W-:Y:S01]  /*6710*/  SHF.R.S32.HI R8, RZ, 0x1f, R49 ;  /* 0x0000001fff087819 */ /* 0x000fe20000011431 */
[----:B---3--:R-:W-:Y:S03]  /*6720*/  HMMA.16816.F32 R84, R28, R16, R84 ;  /* 0x000000101c54723c */ /* 0x008fe60000001854 */
[----:B------:R-:W-:-:S04]  /*6730*/  LEA.HI R49, R8, R49, RZ, 0x6 ;  /* 0x0000003108317211 */ /* 0x000fc800078f30ff */
[----:B------:R-:W-:Y:S01]  /*6740*/  SHF.R.S32.HI R49, RZ, 0x6, R49 ;  /* 0x00000006ff317819 */ /* 0x000fe20000011431 */
[C---:B------:R-:W-:Y:S07]  /*6750*/  HMMA.16816.F32 R88, R4.reuse, R16, R88 ;  /* 0x000000100458723c */ /* 0x040fee0000001858 */
[----:B------:R-:W-:Y:S01]  /*6760*/  IADD3 R16, R48, -0x2, RZ ;  /* 0xfffffffe30107810 */ /* 0x000fe20007ffe0ff */
[----:B------:R-:W-:Y:S01]  /*6770*/  HMMA.16816.F32 R188, R4, R24, R188 ;  /* 0x0000001804bc723c */ /* 0x000fe200000018bc */
[----:B------:R-:W-:-:S03]  /*6780*/  IMNMX R17, RZ, R49, !PT ;  /* 0x00000031ff117217 */ /* 0x000fc60007800200 */
[----:B------:R1:W-:Y:S01]  /*6790*/  STL [R1+0x78], R16 ;  /* 0x0000781001007387 */ /* 0x0003e20000100800 */
[----:B------:R-:W-:-:S03]  /*67a0*/  ISETP.GE.AND P0, PT, R16, R17, PT ;  /* 0x000000111000720c */ /* 0x000fc60003f06270 */
[C---:B------:R-:W-:Y:S01]  /*67b0*/  HMMA.16816.F32 R192, R4.reuse, R26, R192 ;  /* 0x0000001a04c0723c */ /* 0x040fe200000018c0 */
[----:B------:R1:W-:Y:S07]  /*67c0*/  STL [R1+0x7c], R17 ;  /* 0x00007c1101007387 */ /* 0x0003ee0000100800 */
[C---:B------:R-:W-:Y:S08]  /*67d0*/  HMMA.16816.F32 R72, R4.reuse, R20, R72 ;  /* 0x000000140448723c */ /* 0x040ff00000001848 */
[C---:B------:R-:W-:Y:S08]  /*67e0*/  HMMA.16816.F32 R76, R4.reuse, R22, R76 ;  /* 0x00000016044c723c */ /* 0x040ff0000000184c */
[C---:B------:R-:W-:Y:S08]  /*67f0*/  HMMA.16816.F32 R92, R4.reuse, R18, R92 ;  /* 0x00000012045c723c */ /* 0x040ff0000000185c */
[C---:B------:R-:W-:Y:S08]  /*6800*/  HMMA.16816.F32 R108, R4.reuse, R14, R108 ;  /* 0x0000000e046c723c */ /* 0x040ff0000000186c */
[----:B------:R-:W-:Y:S07]  /*6810*/  HMMA.16816.F32 R124, R4, R10, R124 ;  /* 0x0000000a047c723c */ /* 0x000fee000000187c */
[----:B------:R-:W-:Y:S01]  /*6820*/  FADD.FTZ R5, R197, R54 ;  /* 0x00000036c5057221 */ /* 0x000fe20000010000 */
[----:B------:R-:W-:Y:S01]  /*6830*/  HMMA.16816.F32 R136, R28, R24, R136 ;  /* 0x000000181c88723c */ /* 0x000fe20000001888 */
[----:B------:R-:W-:-:S03]  /*6840*/  FADD.FTZ R4, R64, R52 ;  /* 0x0000003440047221 */ /* 0x000fc60000010000 */
[----:B------:R1:W-:Y:S04]  /*6850*/  STL [R1+0x70], R5 ;  /* 0x0000700501007387 */ /* 0x0003e80000100800 */
[----:B------:R1:W-:Y:S01]  /*6860*/  STL [R1+0x74], R4 ;  /* 0x0000740401007387 */ /* 0x0003e20000100800 */
[C---:B------:R-:W-:Y:S08]  /*6870*/  HMMA.16816.F32 R132, R28.reuse, R26, R132 ;  /* 0x0000001a1c84723c */ /* 0x040ff00000001884 */
[C---:B------:R-:W-:Y:S08]  /*6880*/  HMMA.16816.F32 R68, R28.reuse, R20, R68 ;  /* 0x000000141c44723c */ /* 0x040ff00000001844 */
[C---:B------:R-:W-:Y:S08]  /*6890*/  HMMA.16816.F32 R80, R28.reuse, R22, R80 ;  /* 0x000000161c50723c */ /* 0x040ff00000001850 */
[C---:B------:R-:W-:Y:S08]  /*68a0*/  HMMA.16816.F32 R96, R28.reuse, R18, R96 ;  /* 0x000000121c60723c */ /* 0x040ff00000001860 */
[C---:B------:R-:W-:Y:S08]  /*68b0*/  HMMA.16816.F32 R112, R28.reuse, R14, R112 ;  /* 0x0000000e1c70723c */ /* 0x040ff00000001870 */
[----:B------:R-:W-:Y:S01]  /*68c0*/  HMMA.16816.F32 R128, R28, R10, R128 ;  /* 0x0000000a1c80723c */ /* 0x000fe20000001880 */
[----:B------:R-:W-:Y:S01]  /*68d0*/  @!UPT UIADD3 URZ, URZ, URZ, URZ ;  /* 0x0000003f3f3ff290 */ /* 0x000fe2000fffe03f */
[----:B------:R-:W-:Y:S11]  /*68e0*/  @!P0 BRA `(.L_x_1649) ;  /* 0x000051c000008947 */ /* 0x000ff60003800000 */
[----:B-1----:R-:W-:Y:S01]  /*68f0*/  MOV R197, R0 ;  /* 0x0000000000c57202 */ /* 0x002fe20000000f00 */
[----:B------:R-:W-:Y:S01]  /*6900*/  IMAD.MOV.U32 R0, RZ, RZ, R16 ;  /* 0x000000ffff007224 */ /* 0x000fe200078e0010 */
[----:B------:R-:W-:Y:S01]  /*6910*/  MOV R200, R2 ;  /* 0x0000000200c87202 */ /* 0x000fe20000000f00 */
[----:B------:R-:W-:Y:S01]  /*6920*/  IMAD.MOV.U32 R198, RZ, RZ, R196 ;  /* 0x000000ffffc67224 */ /* 0x000fe200078e00c4 */
[----:B------:R-:W-:-:S02]  /*6930*/  MOV R199, R3 ;  /* 0x0000000300c77202 */ /* 0x000fc40000000f00 */
[----:B------:R1:W-:Y:S05]  /*6940*/  STL [R1+0x78], R0 ;  /* 0x0000780001007387 */ /* 0x0003ea0000100800 */
.L_x_1660:
[----:B-1----:R-:W2:Y:S01]  /*6950*/  LDL R0, [R1+0x78] ;  /* 0x0000780001007983 */ /* 0x002ea20000100800 */
[----:B------:R-:W-:Y:S04]  /*6960*/  DEPBAR.LE SB0, 0x0 ;  /* 0x000080000000791a */ /* 0x000fe80000000000 */
[----:B------:R-:W-:Y:S01]  /*6970*/  WARPSYNC 0xffffffff ;  /* 0xffffffff00007948 */ /* 0x000fe20003800000 */
[----:B------:R-:W-:Y:S06]  /*6980*/  BAR.SYNC.DEFER_BLOCKING 0x0 ;  /* 0x0000000000007b1d */ /* 0x000fec0000010000 */
[----:B------:R1:W3:Y:S01]  /*6990*/  LDSM.16.M88.4 R64, [R244] ;  /* 0x00000000f440783b */ /* 0x0002e20000000200 */
[----:B------:R-:W-:Y:S03]  /*69a0*/  BSSY B0, `(.L_x_1650) ;  /* 0x0000057000007945 */ /* 0x000fe60003800000 */
[----:B------:R1:W4:Y:S04]  /*69b0*/  LDSM.16.M88.4 R60, [R244+0x2000] ;  /* 0x00200000f43c783b */ /* 0x0003280000000200 */
[----:B------:R1:W1:Y:S04]  /*69c0*/  LDSM.16.M88.4 R16, [R243] ;  /* 0x00000000f310783b */ /* 0x0002680000000200 */
[----:B------:R1:W1:Y:S04]  /*69d0*/  LDSM.16.M88.4 R32, [R243+0x800] ;  /* 0x00080000f320783b */ /* 0x0002680000000200 */
[----:B------:R1:W1:Y:S04]  /*69e0*/  LDSM.16.M88.4 R48, [R243+0x1000] ;  /* 0x00100000f330783b */ /* 0x0002680000000200 */
[----:B------:R1:W1:Y:S04]  /*69f0*/  LDSM.16.M88.4 R204, [R243+0x1800] ;  /* 0x00180000f3cc783b */ /* 0x0002680000000200 */
[----:B------:R1:W1:Y:S04]  /*6a00*/  LDSM.16.M88.4 R208, [R242] ;  /* 0x00000000f2d0783b */ /* 0x0002680000000200 */
[----:B------:R1:W1:Y:S04]  /*6a10*/  LDSM.16.M88.4 R216, [R242+0x2000] ;  /* 0x00200000f2d8783b */ /* 0x0002680000000200 */
[----:B------:R1:W1:Y:S04]  /*6a20*/  LDSM.16.M88.4 R212, [R235] ;  /* 0x00000000ebd4783b */ /* 0x0002680000000200 */
[----:B------:R1:W1:Y:S04]  /*6a30*/  LDSM.16.M88.4 R220, [R235+0x800] ;  /* 0x00080000ebdc783b */ /* 0x0002680000000200 */
[----:B------:R1:W1:Y:S04]  /*6a40*/  LDSM.16.M88.4 R224, [R235+0x1000] ;  /* 0x00100000ebe0783b */ /* 0x0002680000000200 */
[----:B------:R1:W1:Y:S01]  /*6a50*/  LDSM.16.M88.4 R228, [R235+0x1800] ;  /* 0x00180000ebe4783b */ /* 0x0002620000000200 */
[----:B--2---:R-:W-:Y:S11]  /*6a60*/  ISETP.GE.AND P0, PT, R0, RZ, PT ;  /* 0x000000ff0000720c */ /* 0x004ff60003f06270 */
[----:B------:R-:W-:Y:S02]  /*6a70*/  @!UPT UIADD3 URZ, URZ, URZ, URZ ;  /* 0x0000003f3f3ff290 */ /* 0x000fe4000fffe03f */
[----:B------:R-:W-:-:S05]  /*6a80*/  @!P0 BRA `(.L_x_1651) ;  /* 0x0000048000008947 */ /* 0x000fca0003800000 */
[----:B-1-34-:R-:W2:Y:S01]  /*6a90*/  LDL R9, [R1+0x48] ;  /* 0x0000480001097983 */ /* 0x01aea20000100800 */
[----:B------:R-:W-:Y:S03]  /*6aa0*/  SHF.L.U64.HI R10, R250, 0x1, R245 ;  /* 0x00000001fa0a7819 */ /* 0x000fe600000102f5 */
[----:B------:R-:W3:Y:S04]  /*6ab0*/  LDL R8, [R1+0x44] ;  /* 0x0000440001087983 */ /* 0x000ee80000100800 */
[----:B------:R-:W4:Y:S04]  /*6ac0*/  LDL.64 R6, [R1+0x58] ;  /* 0x0000580001067983 */ /* 0x000f280000100a00 */
[----:B------:R-:W5:Y:S04]  /*6ad0*/  LDL R5, [R1+0x30] ;  /* 0x0000300001057983 */ /* 0x000f680000100800 */
[----:B------:R-:W4:Y:S01]  /*6ae0*/  LDL R4, [R1+0xc] ;  /* 0x00000c0001047983 */ /* 0x000f220000100800 */
[----:B--2---:R-:W-:Y:S01]  /*6af0*/  IMAD.WIDE.U32 R2, R9, c[0x0][0x208], RZ ;  /* 0x0000820009027a25 */ /* 0x004fe200078e00ff */
[----:B------:R-:W-:Y:S02]  /*6b00*/  SHF.R.S32.HI R0, RZ, 0x1f, R9 ;  /* 0x0000001fff007819 */ /* 0x000fe40000011409 */
[----:B---3--:R-:W-:Y:S03]  /*6b10*/  SHF.R.S32.HI R11, RZ, 0x1f, R8 ;  /* 0x0000001fff0b7819 */ /* 0x008fe60000011408 */
[----:B------:R-:W-:Y:S02]  /*6b20*/  IMAD R0, R0, c[0x0][0x208], RZ ;  /* 0x0000820000007a24 */ /* 0x000fe400078e02ff */
[----:B------:R-:W-:Y:S02]  /*6b30*/  IMAD R11, R11, c[0x0][0x218], RZ ;  /* 0x000086000b0b7a24 */ /* 0x000fe400078e02ff */
[----:B------:R-:W-:Y:S02]  /*6b40*/  IMAD R0, R9, c[0x0][0x20c], R0 ;  /* 0x0000830009007a24 */ /* 0x000fe400078e0200 */
[C---:B------:R-:W-:Y:S02]  /*6b50*/  IMAD R11, R8.reuse, c[0x0][0x21c], R11 ;  /* 0x00008700080b7a24 */ /* 0x040fe400078e020b */
[----:B------:R-:W-:Y:S04]  /*6b60*/  IMAD.IADD R3, R3, 0x1, R0 ;  /* 0x0000000103037824 */ /* 0x000fe800078e0200 */
[----:B------:R-:W-:Y:S05]  /*6b70*/  IMAD.WIDE.U32 R2, R8, c[0x0][0x218], R2 ;  /* 0x0000860008027a25 */ /* 0x000fea00078e0002 */
[----:B----4-:R-:W-:Y:S02]  /*6b80*/  IADD3 R0, P0, R6, R2, RZ ;  /* 0x0000000206007210 */ /* 0x010fe40007f1e0ff */
[----:B------:R-:W-:Y:S02]  /*6b90*/  SHF.L.U64.HI R2, R4, 0x1, R246 ;  /* 0x0000000104027819 */ /* 0x000fe400000102f6 */
[----:B-----5:R-:W-:Y:S02]  /*6ba0*/  IADD3.X R11, R5, R3, R11, P0, !PT ;  /* 0x00000003050b7210 */ /* 0x020fe400007fe40b */
[----:B------:R-:W-:Y:S02]  /*6bb0*/  LEA R12, P0, R0, c[0x0][0x1f8], 0x1 ;  /* 0x00007e00000c7a11 */ /* 0x000fe400078008ff */
[----:B------:R-:W-:Y:S02]  /*6bc0*/  SHF.L.U32 R3, R250, 0x1, RZ ;  /* 0x00000001fa037819 */ /* 0x000fe400000006ff */
[----:B------:R-:W-:Y:S01]  /*6bd0*/  LEA.HI.X R11, R0, c[0x0][0x1fc], R11, 0x1, P0 ;  /* 0x00007f00000b7a11 */ /* 0x000fe200000f0c0b */
[----:B------:R-:W-:Y:S01]  /*6be0*/  IMAD.SHL.U32 R0, R4, 0x2, RZ ;  /* 0x0000000204007824 */ /* 0x000fe200078e00ff */
[----:B------:R-:W-:-:S05]  /*6bf0*/  BRA.DIV ~URZ, `(.L_x_1652) ;  /* 0x0000e3027f007947 */ /* 0x000fca000b800000 */
[----:B------:R1:W2:Y:S02]  /*6c00*/  SHFL.IDX PT, R13, R11, RZ, 0x181f ;  /* 0x00181fff0b0d7589 */ /* 0x0002a400000e0000 */
.L_x_1739:
[----:B------:R-:W-:-:S05]  /*6c10*/  BRA.DIV ~URZ, `(.L_x_1653) ;  /* 0x0000e3527f007947 */ /* 0x000fca000b800000 */
[----:B------:R-:W3:Y:S04]  /*6c20*/  LDL R4, [R1+0xc] ;  /* 0x00000c0001047983 */ /* 0x000ee80000100800 */
[----:B------:R-:W4:Y:S01]  /*6c30*/  SHFL.IDX PT, R6, R12, RZ, 0x181f ;  /* 0x00181fff0c067589 */ /* 0x000f2200000e0000 */
[----:B---3--:R-:W-:Y:S02]  /*6c40*/  ISETP.GE.AND P2, PT, R4, c[0x0][0x1d4], PT ;  /* 0x0000750004007a0c */ /* 0x008fe40003f46270 */
[CC--:B----4-:R-:W-:Y:S02]  /*6c50*/  IADD3 R4, P0, R6.reuse, R0.reuse, RZ ;  /* 0x0000000006047210 */ /* 0x0d0fe40007f1e0ff */
[-C--:B------:R-:W-:Y:S03]  /*6c60*/  IADD3 R8, P5, R6, R3.reuse, RZ ;  /* 0x0000000306087210 */ /* 0x080fe60007fbe0ff */
[C---:B--2---:R-:W-:Y:S01]  /*6c70*/  IMAD.X R5, R13.reuse, 0x1, R2, P0 ;  /* 0x000000010d057824 */ /* 0x044fe200000e0602 */
[----:B------:R-:W-:Y:S01]  /*6c80*/  ISETP.GE.AND P0, PT, R250, c[0x0][0x1d4], PT ;  /* 0x00007500fa007a0c */ /* 0x000fe20003f06270 */
[----:B------:R-:W-:Y:S04]  /*6c90*/  IMAD.X R9, R13, 0x1, R10, P5 ;  /* 0x000000010d097824 */ /* 0x000fe800028e060a */
[----:B------:R-:W-:Y:S01]  /*6ca0*/  @!PT LDS RZ, [RZ] ;  /* 0x00000000fffff984 */ /* 0x000fe20000000800 */
[----:B------:R-:W-:Y:S01]  /*6cb0*/  @!PT LDS RZ, [RZ] ;  /* 0x00000000fffff984 */ /* 0x000fe20000000800 */
[----:B------:R2:W-:Y:S08]  /*6cc0*/  LDGSTS.E.BYPASS.LTC128B.128 [R251+0x100], [R4.64], !P2 ;  /* 0x0010000004fb7fae */ /* 0x0005f0000d101d46 */
[----:B------:R3:W-:Y:S04]  /*6cd0*/  LDGSTS.E.BYPASS.LTC128B.128 [R251+0x2100], [R8.64], !P0 ;  /* 0x0210000008fb7fae */ /* 0x0007e8000c101d46 */
[----:B--2---:R-:W2:Y:S04]  /*6ce0*/  SHFL.IDX PT, R4, R12, 0x1, 0x181f ;  /* 0x00381f000c047f89 */ /* 0x004ea800000e0000 */
[----:B------:R-:W4:Y:S01]  /*6cf0*/  SHFL.IDX PT, R5, R11, 0x1, 0x181f ;  /* 0x00381f000b057f89 */ /* 0x000f2200000e0000 */
[CC--:B--2---:R-:W-:Y:S02]  /*6d00*/  IADD3 R6, P6, R4.reuse, R0.reuse, RZ ;  /* 0x0000000004067210 */ /* 0x0c4fe40007fde0ff */
[-C--:B------:R-:W-:Y:S02]  /*6d10*/  IADD3 R14, P5, R4, R3.reuse, RZ ;  /* 0x00000003040e7210 */ /* 0x080fe40007fbe0ff */
[----:B------:R-:W2:Y:S01]  /*6d20*/  SHFL.IDX PT, R4, R12, 0x2, 0x181f ;  /* 0x00581f000c047f89 */ /* 0x000ea200000e0000 */
[C---:B----4-:R-:W-:Y:S02]  /*6d30*/  IMAD.X R7, R5.reuse, 0x1, R2, P6 ;  /* 0x0000000105077824 */ /* 0x050fe400030e0602 */
[----:B------:R-:W-:Y:S02]  /*6d40*/  IMAD.X R15, R5, 0x1, R10, P5 ;  /* 0x00000001050f7824 */ /* 0x000fe400028e060a */
[----:B------:R-:W4:Y:S04]  /*6d50*/  SHFL.IDX PT, R5, R11, 0x2, 0x181f ;  /* 0x00581f000b057f89 */ /* 0x000f2800000e0000 */
[----:B------:R2:W-:Y:S04]  /*6d60*/  LDGSTS.E.BYPASS.LTC128B.128 [R251+0x900], [R6.64], !P2 ;  /* 0x0090000006fb7fae */ /* 0x0005e8000d101d46 */
[----:B------:R5:W-:Y:S04]  /*6d70*/  LDGSTS.E.BYPASS.LTC128B.128 [R251+0x2900], [R14.64], !P0 ;  /* 0x029000000efb7fae */ /* 0x000be8000c101d46 */
[----:B-1----:R-:W1:Y:S01]  /*6d80*/  SHFL.IDX PT, R11, R11, 0x3, 0x181f ;  /* 0x00781f000b0b7f89 */ /* 0x002e6200000e0000 */
[C---:B--2---:R-:W-:Y:S02]  /*6d90*/  IADD3 R6, P5, R4.reuse, R0, RZ ;  /* 0x0000000004067210 */ /* 0x044fe40007fbe0ff */
[----:B-----5:R-:W-:Y:S03]  /*6da0*/  SEL R15, RZ, 0x10, P2 ;  /* 0x00000010ff0f7807 */ /* 0x020fe60001000000 */
[C---:B----4-:R-:W-:Y:S01]  /*6db0*/  IMAD.X R7, R5.reuse, 0x1, R2, P5 ;  /* 0x0000000105077824 */ /* 0x050fe200028e0602 */
[----:B------:R-:W-:Y:S04]  /*6dc0*/  SEL R14, RZ, 0x10, P0 ;  /* 0x00000010ff0e7807 */ /* 0x000fe80000000000 */
[----:B------:R2:W-:Y:S02]  /*6dd0*/  LDGSTS.E.BYPASS.LTC128B.128 [R251+0x1100], [R6.64], !P2 ;  /* 0x0110000006fb7fae */ /* 0x0005e4000d101d46 */
[----:B--2---:R-:W-:Y:S05]  /*6de0*/  IADD3 R6, P5, R4, R3, RZ ;  /* 0x0000000304067210 */ /* 0x004fea0007fbe0ff */
[----:B------:R-:W-:Y:S02]  /*6df0*/  IMAD.X R7, R5, 0x1, R10, P5 ;  /* 0x0000000105077824 */ /* 0x000fe400028e060a */
[----:B------:R3:W2:Y:S04]  /*6e00*/  SHFL.IDX PT, R5, R12, 0x3, 0x181f ;  /* 0x00781f000c057f89 */ /* 0x0006a800000e0000 */
[----:B------:R3:W-:Y:S02]  /*6e10*/  LDGSTS.E.BYPASS.LTC128B.128 [R251+0x3100], [R6.64], !P0 ;  /* 0x0310000006fb7fae */ /* 0x0007e4000c101d46 */
.L_x_1740:
[C---:B-1----:R-:W-:Y:S02]  /*6e20*/  IADD3 R4, -R15.reuse, 0x10, RZ ;  /* 0x000000100f047810 */ /* 0x042fe40007ffe1ff */
[----:B------:R-:W-:Y:S02]  /*6e30*/  ISETP.NE.U32.AND P6, PT, R15, RZ, PT ;  /* 0x000000ff0f00720c */ /* 0x000fe40003fc5070 */
[----:B------:R-:W-:Y:S02]  /*6e40*/  LOP3.LUT R4, R4, 0xf, RZ, 0xc0, !PT ;  /* 0x0000000f04047812 */ /* 0x000fe400078ec0ff */
[----:B------:R-:W-:Y:S02]  /*6e50*/  ISETP.NE.U32.AND P5, PT, R14, RZ, PT ;  /* 0x000000ff0e00720c */ /* 0x000fe40003fa5070 */
[----:B--23--:R-:W-:Y:S02]  /*6e60*/  IADD3 R6, P2, P0, R4, R5, R0 ;  /* 0x0000000504067210 */ /* 0x00cfe4000785e000 */
[----:B------:R-:W-:Y:S02]  /*6e70*/  IADD3 R0, -R14, 0x10, RZ ;  /* 0x000000100e007810 */ /* 0x000fe40007ffe1ff */
[----:B------:R-:W-:Y:S02]  /*6e80*/  IADD3.X R7, RZ, R11, R2, P2, P0 ;  /* 0x0000000bff077210 */ /* 0x000fe400017e0402 */
[----:B------:R-:W-:Y:S03]  /*6e90*/  LOP3.LUT R0, R0, 0xf, RZ, 0xc0, !PT ;  /* 0x0000000f00007812 */ /* 0x000fe600078ec0ff */
[----:B------:R-:W-:Y:S01]  /*6ea0*/  @!PT LDS RZ, [RZ] ;  /* 0x00000000fffff984 */ /* 0x000fe20000000800 */
[----:B------:R-:W-:Y:S01]  /*6eb0*/  @!PT LDS RZ, [RZ] ;  /* 0x00000000fffff984 */ /* 0x000fe20000000800 */
[----:B------:R-:W-:Y:S01]  /*6ec0*/  @!PT LDS RZ, [RZ] ;  /* 0x00000000fffff984 */ /* 0x000fe20000000800 */
[----:B------:R1:W-:Y:S01]  /*6ed0*/  LDGSTS.E.BYPASS.LTC128B.128.ZFILL [R251+0x1900], [R6.64], P6 ;  /* 0x0190000006fb7fae */ /* 0x0003e2000b141d46 */
[----:B------:R-:W-:Y:S04]  /*6ee0*/  IADD3 R2, P2, P0, R0, R5, R3 ;  /* 0x0000000500027210 */ /* 0x000fe8000785e003 */
[----:B------:R-:W-:Y:S05]  /*6ef0*/  IADD3.X R3, RZ, R11, R10, P2, P0 ;  /* 0x0000000bff037210 */ /* 0x000fea00017e040a */
[----:B------:R1:W-:Y:S04]  /*6f00*/  LDGSTS.E.BYPASS.LTC128B.128.ZFILL [R251+0x3900], [R2.64], P5 ;  /* 0x0390000002fb7fae */ /* 0x0003e8000a941d46 */
.L_x_1651:
[----:B-1-34-:R-:W-:Y:S05]  /*6f10*/  BSYNC B0 ;  /* 0x0000000000007941 */ /* 0x01afea0003800000 */
.L_x_1650:
[----:B------:R-:W0:Y:S01]  /*6f20*/  LDGDEPBAR ;  /* 0x00000000000079af */ /* 0x000e220000000000 */
[----:B------:R-:W-:Y:S01]  /*6f30*/  WARPSYNC 0xffffffff ;  /* 0xffffffff00007948 */ /* 0x000fe20003800000 */
[-C--:B------:R-:W-:Y:S01]  /*6f40*/  HMMA.16816.F32 R4, R64, R16.reuse, RZ ;  /* 0x000000104004723c */ /* 0x080fe200000018ff */
[----:B------:R-:W-:Y:S07]  /*6f50*/  BSSY B0, `(.L_x_1654) ;  /* 0x0000182000007945 */ /* 0x000fee0003800000 */
        /* <DEDUP_REMOVED lines=15> */
[----:B------:R-:W-:Y:S07]  /*7050*/  LDSM.16.M88.4 R204, [R241] ;  /* 0x00000000f1cc783b */ /* 0x000fee0000000200 */
[-C--:B------:R-:W-:Y:S08]  /*7060*/  HMMA.16816.F32 R4, R208, R212.reuse, R4 ;  /* 0x000000d4d004723c */ /* 0x080ff00000001804 */
[C---:B------:R-:W-:Y:S08]  /*7070*/  HMMA.16816.F32 R8, R216.reuse, R212, R8 ;  /* 0x000000d4d808723c */ /* 0x040ff00000001808 */
[-C--:B------:R-:W-:Y:S08]  /*7080*/  HMMA.16816.F32 R12, R216, R214.reuse, R12 ;  /* 0x000000d6d80c723c */ /* 0x080ff0000000180c */
[C---:B------:R-:W-:Y:S01]  /*7090*/  HMMA.16816.F32 R16, R208.reuse, R214, R16 ;  /* 0x000000d6d010723c */ /* 0x040fe20000001810 */
[----:B------:R-:W1:Y:S07]  /*70a0*/  LDSM.16.M88.4 R212, [R234] ;  /* 0x00000000ead4783b */ /* 0x000e6e0000000200 */
        /* <DEDUP_REMOVED lines=20> */
[----:B------:R-:W-:Y:S07]  /*71f0*/  LDSM.16.M88.4 R212, [R232+-0x2000] ;  /* 0xffe00000e8d4783b */ /* 0x000fee0000000200 */
[-C--:B---3--:R-:W-:Y:S08]  /*7200*/  HMMA.16816.F32 R20, R204, R208.reuse, R20 ;  /* 0x000000d0cc14723c */ /* 0x088ff00000001814 */
        /* <DEDUP_REMOVED lines=12> */
[----:B------:R-:W-:Y:S07]  /*72d0*/  LDSM.16.M88.4 R220, [R232+-0x1000] ;  /* 0xfff00000e8dc783b */ /* 0x000fee0000000200 */
[----:B------:R-:W-:Y:S01]  /*72e0*/  HMMA.16816.F32 R64, R204, R226, R64 ;  /* 0x000000e2cc40723c */ /* 0x000fe20000001840 */
[----:B------:R-:W3:Y:S07]  /*72f0*/  LDSM.16.M88.4 R204, [R232+-0x1800] ;  /* 0xffe80000e8cc783b */ /* 0x000eee0000000200 */
[-C--:B-1----:R-:W-:Y:S01]  /*7300*/  HMMA.16816.F32 R4, R208, R212.reuse, R4 ;  /* 0x000000d4d004723c */ /* 0x082fe20000001804 */
[----:B------:R-:W1:Y:S07]  /*7310*/  LDSM.16.M88.4 R224, [R232+-0x800] ;  /* 0xfff80000e8e0783b */ /* 0x000e6e0000000200 */
        /* <DEDUP_REMOVED lines=39> */
[----:B------:R-:W-:Y:S07]  /*7590*/  LDSM.16.M88.4 R220, [R235+0x3000] ;  /* 0x00300000ebdc783b */ /* 0x000fee0000000200 */
[----:B------:R-:W-:Y:S01]  /*75a0*/  HMMA.16816.F32 R64, R204, R226, R64 ;  /* 0x000000e2cc40723c */ /* 0x000fe20000001840 */
[----:B------:R-:W2:Y:S07]  /*75b0*/  LDSM.16.M88.4 R204, [R235+0x2800] ;  /* 0x00280000ebcc783b */ /* 0x000eae0000000200 */
[-C--:B-1----:R-:W-:Y:S01]  /*75c0*/  HMMA.16816.F32 R4, R208, R212.reuse, R4 ;  /* 0x000000d4d004723c */ /* 0x082fe20000001804 */
[----:B------:R-:W1:Y:S07]  /*75d0*/  LDSM.16.M88.4 R224, [R235+0x3800] ;  /* 0x00380000ebe0783b */ /* 0x000e6e0000000200 */
        /* <DEDUP_REMOVED lines=30> */
[----:B------:R-:W1:Y:S07]  /*77c0*/  LDSM.16.M88.4 R216, [R232] ;  /* 0x00000000e8d8783b */ /* 0x000e6e0000000200 */
[-C--:B----4-:R-:W-:Y:S08]  /*77d0*/  HMMA.16816.F32 R36, R204, R208.reuse, R36 ;  /* 0x000000d0cc24723c */ /* 0x090ff00000001824 */
[C---:B------:R-:W-:Y:S08]  /*77e0*/  HMMA.16816.F32 R40, R220.reuse, R208, R40 ;  /* 0x000000d0dc28723c */ /* 0x040ff00000001828 */
[-C--:B------:R-:W-:Y:S08]  /*77f0*/  HMMA.16816.F32 R44, R220, R210.reuse, R44 ;  /* 0x000000d2dc2c723c */ /* 0x080ff0000000182c */
[C---:B------:R-:W-:Y:S01]  /*7800*/  HMMA.16816.F32 R48, R204.reuse, R210, R48 ;  /* 0x000000d2cc30723c */ /* 0x040fe20000001830 */
[----:B------:R-:W3:Y:S07]  /*7810*/  LDSM.16.M88.4 R208, [R233+0x6000] ;  /* 0x00600000e9d0783b */ /* 0x000eee0000000200 */
[-C--:B--2---:R-:W-:Y:S08]  /*7820*/  HMMA.16816.F32 R52, R204, R224.reuse, R52 ;  /* 0x000000e0cc34723c */ /* 0x084ff00000001834 */
[C---:B------:R-:W-:Y:S08]  /*7830*/  HMMA.16816.F32 R56, R220.reuse, R224, R56 ;  /* 0x000000e0dc38723c */ /* 0x040ff00000001838 */
[-C--:B------:R-:W-:Y:S01]  /*7840*/  HMMA.16816.F32 R60, R220, R226.reuse, R60 ;  /* 0x000000e2dc3c723c */ /* 0x080fe2000000183c */
[----:B------:R-:W2:Y:S07]  /*7850*/  LDL R220, [R1+0x78] ;  /* 0x0000780001dc7983 */ /* 0x000eae0000100800 */
[----:B------:R-:W-:Y:S08]  /*7860*/  HMMA.16816.F32 R64, R204, R226, R64 ;  /* 0x000000e2cc40723c */ /* 0x000ff00000001840 */
[-C--:B-1----:R-:W-:Y:S08]  /*7870*/  HMMA.16816.F32 R4, R212, R216.reuse, R4 ;  /* 0x000000d8d404723c */ /* 0x082ff00000001804 */
[C---:B---3--:R-:W-:Y:S08]  /*7880*/  HMMA.16816.F32 R8, R208.reuse, R216, R8 ;  /* 0x000000d8d008723c */ /* 0x048ff00000001808 */
[-C--:B------:R-:W-:Y:S08]  /*7890*/  HMMA.16816.F32 R12, R208, R218.reuse, R12 ;  /* 0x000000dad00c723c */ /* 0x080ff0000000180c */
[----:B------:R-:W-:Y:S01]  /*78a0*/  FMUL.FTZ R7, R7, c[0x0][0x320] ;  /* 0x0000c80007077a20 */ /* 0x000fe20000410000 */
[C---:B------:R-:W-:Y:S03]  /*78b0*/  HMMA.16816.F32 R16, R212.reuse, R218, R16 ;  /* 0x000000dad410723c */ /* 0x040fe60000001810 */
[----:B------:R1:W3:Y:S01]  /*78c0*/  MUFU.TANH R196, R7 ;  /* 0x0000000700c47308 */ /* 0x0002e20000002400 */
[----:B------:R-:W-:Y:S02]  /*78d0*/  FMUL.FTZ R0, R4, c[0x0][0x320] ;  /* 0x0000c80004007a20 */ /* 0x000fe40000410000 */
[----:B------:R-:W-:Y:S02]  /*78e0*/  FMUL.FTZ R2, R5, c[0x0][0x320] ;  /* 0x0000c80005027a20 */ /* 0x000fe40000410000 */
[----:B------:R-:W-:Y:S04]  /*78f0*/  FMUL.FTZ R3, R6, c[0x0][0x320] ;  /* 0x0000c80006037a20 */ /* 0x000fe80000410000 */
[----:B------:R-:W-:Y:S01]  /*7900*/  FMUL.FTZ R8, R8, c[0x0][0x320] ;  /* 0x0000c80008087a20 */ /* 0x000fe20000410000 */
[----:B------:R-:W4:Y:S01]  /*7910*/  MUFU.TANH R0, R0 ;  /* 0x0000000000007308 */ /* 0x000f220000002400 */
        /* <DEDUP_REMOVED lines=8> */
[----:B-1----:R-:W1:Y:S01]  /*79a0*/  LDSM.16.M88.4 R4, [R232+0x800] ;  /* 0x00080000e804783b */ /* 0x002e620000000200 */
[----:B------:R-:W-:Y:S02]  /*79b0*/  FMUL.FTZ R16, R16, c[0x0][0x320] ;  /* 0x0000c80010107a20 */ /* 0x000fe40000410000 */
[----:B------:R-:W-:Y:S02]  /*79c0*/  FMUL.FTZ R17, R17, c[0x0][0x320] ;  /* 0x0000c80011117a20 */ /* 0x000fe40000410000 */
[----:B------:R-:W-:Y:S01]  /*79d0*/  FMUL.FTZ R18, R18, c[0x0][0x320] ;  /* 0x0000c80012127a20 */ /* 0x000fe20000410000 */
[----:B------:R-:W1:Y:S01]  /*79e0*/  MUFU.TANH R204, R9 ;  /* 0x0000000900cc7308 */ /* 0x000e620000002400 */
[----:B------:R-:W-:Y:S09]  /*79f0*/  FMUL.FTZ R19, R19, c[0x0][0x320] ;  /* 0x0000c80013137a20 */ /* 0x000ff20000410000 */
[----:B------:R-:W1:Y:S10]  /*7a00*/  MUFU.TANH R205, R10 ;  /* 0x0000000a00cd7308 */ /* 0x000e740000002400 */
[----:B------:R5:W2:Y:S10]  /*7a10*/  MUFU.TANH R206, R11 ;  /* 0x0000000b00ce7308 */ /* 0x000ab40000002400 */
[----:B------:R-:W2:Y:S01]  /*7a20*/  MUFU.TANH R2, R2 ;  /* 0x0000000200027308 */ /* 0x000ea20000002400 */
[-C--:B-1----:R-:W-:Y:S09]  /*7a30*/  HMMA.16816.F32 R20, R212, R4.reuse, R20 ;  /* 0x00000004d414723c */ /* 0x082ff20000001814 */
[----:B------:R-:W1:Y:S01]  /*7a40*/  MUFU.TANH R3, R3 ;  /* 0x0000000300037308 */ /* 0x000e620000002400 */
[C---:B------:R-:W-:Y:S01]  /*7a50*/  HMMA.16816.F32 R24, R208.reuse, R4, R24 ;  /* 0x00000004d018723c */ /* 0x040fe20000001818 */
[----:B-----5:R-:W5:Y:S08]  /*7a60*/  LDSM.16.M88.4 R8, [R232+0x1000] ;  /* 0x00100000e808783b */ /* 0x020f700000000200 */
[----:B------:R-:W1:Y:S01]  /*7a70*/  MUFU.TANH R12, R12 ;  /* 0x0000000c000c7308 */ /* 0x000e620000002400 */
[-C--:B------:R-:W-:Y:S04]  /*7a80*/  HMMA.16816.F32 R28, R208, R6.reuse, R28 ;  /* 0x00000006d01c723c */ /* 0x080fe8000000181c */
[----:B------:R-:W-:Y:S04]  /*7a90*/  FMUL.FTZ R20, R20, c[0x0][0x320] ;  /* 0x0000c80014147a20 */ /* 0x000fe80000410000 */
[C---:B------:R-:W-:Y:S01]  /*7aa0*/  HMMA.16816.F32 R32, R212.reuse, R6, R32 ;  /* 0x00000006d420723c */ /* 0x040fe20000001820 */
[----:B------:R-:W1:Y:S01]  /*7ab0*/  MUFU.TANH R13, R13 ;  /* 0x0000000d000d7308 */ /* 0x000e620000002400 */
[----:B------:R-:W1:Y:S01]  /*7ac0*/  LDSM.16.M88.4 R4, [R232+0x1800] ;  /* 0x00180000e804783b */ /* 0x000e620000000200 */
[----:B------:R-:W-:Y:S04]  /*7ad0*/  DEPBAR.LE SB0, 0x0 ;  /* 0x000080000000791a */ /* 0x000fe80000000000 */
[----:B------:R-:W-:Y:S02]  /*7ae0*/  FMUL.FTZ R21, R21, c[0x0][0x320] ;  /* 0x0000c80015157a20 */ /* 0x000fe40000410000 */
[----:B------:R-:W-:Y:S02]  /*7af0*/  FMUL.FTZ R22, R22, c[0x0][0x320] ;  /* 0x0000c80016167a20 */ /* 0x000fe40000410000 */
[----:B------:R-:W1:Y:S01]  /*7b00*/  MUFU.TANH R14, R14 ;  /* 0x0000000e000e7308 */ /* 0x000e620000002400 */
[----:B------:R-:W-:Y:S01]  /*7b10*/  BAR.SYNC.DEFER_BLOCKING 0x0 ;  /* 0x0000000000007b1d */ /* 0x000fe20000010000 */
[----:B------:R-:W-:Y:S02]  /*7b20*/  FMUL.FTZ R23, R23, c[0x0][0x320] ;  /* 0x0000c80017177a20 */ /* 0x000fe40000410000 */
[----:B------:R-:W-:Y:S02]  /*7b30*/  FMUL.FTZ R24, R24, c[0x0][0x320] ;  /* 0x0000c80018187a20 */ /* 0x000fe40000410000 */
[----:B------:R-:W-:Y:S02]  /*7b40*/  FMUL.FTZ R25, R25, c[0x0][0x320] ;  /* 0x0000c80019197a20 */ /* 0x000fe40000410000 */
[----:B------:R-:W-:Y:S02]  /*7b50*/  FMUL.FTZ R26, R26, c[0x0][0x320] ;  /* 0x0000c8001a1a7a20 */ /* 0x000fe40000410000 */
[----:B------:R-:W1:Y:S01]  /*7b60*/  MUFU.TANH R15, R15 ;  /* 0x0000000f000f7308 */ /* 0x000e620000002400 */
[----:B------:R-:W-:Y:S02]  /*7b70*/  FMUL.FTZ R27, R27, c[0x0][0x320] ;  /* 0x0000c8001b1b7a20 */ /* 0x000fe40000410000 */
[----:B------:R-:W-:Y:S01]  /*7b80*/  FMUL.FTZ R28, R28, c[0x0][0x320] ;  /* 0x0000c8001c1c7a20 */ /* 0x000fe20000410000 */
[-C--:B-----5:R-:W-:Y:S05]  /*7b90*/  HMMA.16816.F32 R36, R212, R8.reuse, R36 ;  /* 0x00000008d424723c */ /* 0x0a0fea0000001824 */
[----:B------:R-:W-:Y:S01]  /*7ba0*/  FMUL.FTZ R29, R29, c[0x0][0x320] ;  /* 0x0000c8001d1d7a20 */ /* 0x000fe20000410000 */
[----:B------:R-:W1:Y:S01]  /*7bb0*/  MUFU.TANH R16, R16 ;  /* 0x0000001000107308 */ /* 0x000e620000002400 */
[----:B------:R-:W-:Y:S01]  /*7bc0*/  FMUL.FTZ R30, R30, c[0x0][0x320] ;  /* 0x0000c8001e1e7a20 */ /* 0x000fe20000410000 */
[C---:B------:R-:W-:Y:S04]  /*7bd0*/  HMMA.16816.F32 R40, R208.reuse, R8, R40 ;  /* 0x00000008d028723c */ /* 0x040fe80000001828 */
[----:B------:R-:W-:Y:S02]  /*7be0*/  FMUL.FTZ R31, R31, c[0x0][0x320] ;  /* 0x0000c8001f1f7a20 */ /* 0x000fe40000410000 */
[----:B------:R-:W-:Y:S02]  /*7bf0*/  FMUL.FTZ R32, R32, c[0x0][0x320] ;  /* 0x0000c80020207a20 */ /* 0x000fe40000410000 */
[----:B------:R-:W2:Y:S01]  /*7c00*/  MUFU.TANH R17, R17 ;  /* 0x0000001100117308 */ /* 0x000ea20000002400 */
[-C--:B------:R-:W-:Y:S03]  /*7c10*/  HMMA.16816.F32 R44, R208, R10.reuse, R44 ;  /* 0x0000000ad02c723c */ /* 0x080fe6000000182c */
[----:B------:R-:W-:Y:S02]  /*7c20*/  FMUL.FTZ R33, R33, c[0x0][0x320] ;  /* 0x0000c80021217a20 */ /* 0x000fe40000410000 */
[----:B------:R-:W-:Y:S02]  /*7c30*/  FMUL.FTZ R34, R34, c[0x0][0x320] ;  /* 0x0000c80022227a20 */ /* 0x000fe40000410000 */
[----:B------:R-:W-:Y:S01]  /*7c40*/  FMUL.FTZ R35, R35, c[0x0][0x320] ;  /* 0x0000c80023237a20 */ /* 0x000fe20000410000 */
[C---:B------:R-:W-:Y:S01]  /*7c50*/  HMMA.16816.F32 R48, R212.reuse, R10, R48 ;  /* 0x0000000ad430723c */ /* 0x040fe20000001830 */
[----:B------:R-:W2:Y:S03]  /*7c60*/  MUFU.TANH R18, R18 ;  /* 0x0000001200127308 */ /* 0x000ea60000002400 */
[----:B------:R-:W-:Y:S02]  /*7c70*/  FMUL.FTZ R36, R36, c[0x0][0x320] ;  /* 0x0000c80024247a20 */ /* 0x000fe40000410000 */
[----:B------:R-:W-:Y:S02]  /*7c80*/  FMUL.FTZ R37, R37, c[0x0][0x320] ;  /* 0x0000c80025257a20 */ /* 0x000fe40000410000 */
[-C--:B-1----:R-:W-:Y:S03]  /*7c90*/  HMMA.16816.F32 R52, R212, R4.reuse, R52 ;  /* 0x00000004d434723c */ /* 0x082fe60000001834 */
[----:B------:R-:W1:Y:S01]  /*7ca0*/  MUFU.TANH R19, R19 ;  /* 0x0000001300137308 */ /* 0x000e620000002400 */
[----:B------:R-:W-:Y:S02]  /*7cb0*/  FMUL.FTZ R38, R38, c[0x0][0x320] ;  /* 0x0000c80026267a20 */ /* 0x000fe40000410000 */
[----:B------:R-:W-:Y:S02]  /*7cc0*/  FMUL.FTZ R39, R39, c[0x0][0x320] ;  /* 0x0000c80027277a20 */ /* 0x000fe40000410000 */
[C---:B------:R-:W-:Y:S04]  /*7cd0*/  HMMA.16816.F32 R56, R208.reuse, R4, R56 ;  /* 0x00000004d038723c */ /* 0x040fe80000001838 */
[----:B------:R-:W-:Y:S01]  /*7ce0*/  FMUL.FTZ R40, R40, c[0x0][0x320] ;  /* 0x0000c80028287a20 */ /* 0x000fe20000410000 */
[----:B------:R-:W1:Y:S01]  /*7cf0*/  MUFU.TANH R20, R20 ;  /* 0x0000001400147308 */ /* 0x000e620000002400 */
[----:B------:R-:W-:Y:S02]  /*7d00*/  FMUL.FTZ R41, R41, c[0x0][0x320] ;  /* 0x0000c80029297a20 */ /* 0x000fe40000410000 */
[-C--:B------:R-:W-:Y:S04]  /*7d10*/  HMMA.16816.F32 R60, R208, R6.reuse, R60 ;  /* 0x00000006d03c723c */ /* 0x080fe8000000183c */
[----:B------:R-:W-:Y:S02]  /*7d20*/  FMUL.FTZ R51, R51, c[0x0][0x320] ;  /* 0x0000c80033337a20 */ /* 0x000fe40000410000 */
[----:B------:R-:W-:Y:S01]  /*7d30*/  FMUL.FTZ R42, R42, c[0x0][0x320] ;  /* 0x0000c8002a2a7a20 */ /* 0x000fe20000410000 */
[----:B------:R-:W1:Y:S01]  /*7d40*/  MUFU.TANH R21, R21 ;  /* 0x0000001500157308 */ /* 0x000e620000002400 */
[----:B------:R-:W-:Y:S04]  /*7d50*/  HMMA.16816.F32 R64, R212, R6, R64 ;  /* 0x00000006d440723c */ /* 0x000fe80000001840 */
[----:B------:R-:W-:Y:S02]  /*7d60*/  FMUL.FTZ R43, R43, c[0x0][0x320] ;  /* 0x0000c8002b2b7a20 */ /* 0x000fe40000410000 */
[----:B------:R-:W-:Y:S02]  /*7d70*/  FMUL.FTZ R10, R44, c[0x0][0x320] ;  /* 0x0000c8002c0a7a20 */ /* 0x000fe40000410000 */
[----:B------:R-:W-:Y:S01]  /*7d80*/  FMUL.FTZ R11, R45, c[0x0][0x320] ;  /* 0x0000c8002d0b7a20 */ /* 0x000fe20000410000 */
        /* <DEDUP_REMOVED lines=17> */
[----:B------:R5:W2:Y:S01]  /*7ea0*/  MUFU.TANH R218, R64 ;  /* 0x0000004000da7308 */ /* 0x000aa20000002400 */
[----:B------:R-:W-:Y:S02]  /*7eb0*/  FMUL.FTZ R56, R56, c[0x0][0x320] ;  /* 0x0000c80038387a20 */ /* 0x000fe40000410000 */
[----:B------:R-:W-:Y:S02]  /*7ec0*/  FMUL.FTZ R57, R57, c[0x0][0x320] ;  /* 0x0000c80039397a20 */ /* 0x000fe40000410000 */
[----:B------:R-:W-:Y:S02]  /*7ed0*/  FMUL.FTZ R58, R58, c[0x0][0x320] ;  /* 0x0000c8003a3a7a20 */ /* 0x000fe40000410000 */
[----:B------:R-:W-:Y:S02]  /*7ee0*/  FMUL.FTZ R60, R60, c[0x0][0x320] ;  /* 0x0000c8003c3c7a20 */ /* 0x000fe40000410000 */
[----:B------:R-:W-:Y:S01]  /*7ef0*/  FMUL.FTZ R66, R66, c[0x0][0x320] ;  /* 0x0000c80042427a20 */ /* 0x000fe20000410000 */
[----:B------:R-:W2:Y:S01]  /*7f00*/  MUFU.TANH R23, R23 ;  /* 0x0000001700177308 */ /* 0x000ea20000002400 */
[----:B-1----:R-:W-:Y:S09]  /*7f10*/  FMUL.FTZ R61, R63, c[0x0][0x320] ;  /* 0x0000c8003f3d7a20 */ /* 0x002ff20000410000 */
[----:B------:R-:W1:Y:S01]  /*7f20*/  MUFU.TANH R24, R24 ;  /* 0x0000001800187308 */ /* 0x000e620000002400 */
[----:B-----5:R-:W-:Y:S09]  /*7f30*/  FMUL.FTZ R64, R67, c[0x0][0x320] ;  /* 0x0000c80043407a20 */ /* 0x020ff20000410000 */
[----:B------:R-:W1:Y:S10]  /*7f40*/  MUFU.TANH R25, R25 ;  /* 0x0000001900197308 */ /* 0x000e740000002400 */
[----:B------:R-:W1:Y:S01]  /*7f50*/  MUFU.TANH R26, R26 ;  /* 0x0000001a001a7308 */ /* 0x000e620000002400 */
[----:B--2---:R-:W-:Y:S09]  /*7f60*/  ISETP.GE.AND P0, PT, R220, 0x1, PT ;  /* 0x00000001dc00780c */ /* 0x004ff20003f06270 */
        /* <DEDUP_REMOVED lines=33> */
[----:B------:R-:W1:Y:S10]  /*8180*/  MUFU.TANH R62, R62 ;  /* 0x0000003e003e7308 */ /* 0x000e740000002400 */
[----:B------:R-:W1:Y:S10]  /*8190*/  MUFU.TANH R61, R61 ;  /* 0x0000003d003d7308 */ /* 0x000e740000002400 */
[----:B------:R-:W1:Y:S10]  /*81a0*/  MUFU.TANH R51, R51 ;  /* 0x0000003300337308 */ /* 0x000e740000002400 */
[----:B------:R1:W1:Y:S10]  /*81b0*/  MUFU.TANH R214, R66 ;  /* 0x0000004200d67308 */ /* 0x0002740000002400 */
[----:B------:R-:W1:Y:S01]  /*81c0*/  MUFU.TANH R64, R64 ;  /* 0x0000004000407308 */ /* 0x000e620000002400 */
[----:B------:R-:W-:-:S05]  /*81d0*/  @!P0 BRA `(.L_x_1655) ;  /* 0x0000059000008947 */ /* 0x000fca0003800000 */
[----:B--234-:R-:W2:Y:S01]  /*81e0*/  LDL R219, [R1+0x4c] ;  /* 0x00004c0001db7983 */ /* 0x01cea20000100800 */
[----:B-1----:R-:W-:Y:S01]  /*81f0*/  IMAD.MOV.U32 R49, RZ, RZ, RZ ;  /* 0x000000ffff317224 */ /* 0x002fe200078e00ff */
[C---:B------:R-:W-:Y:S01]  /*8200*/  SHF.L.U64.HI R54, R250.reuse, 0x1, R245 ;  /* 0x00000001fa367819 */ /* 0x040fe200000102f5 */
[----:B------:R-:W-:Y:S01]  /*8210*/  IMAD.SHL.U32 R53, R250, 0x2, RZ ;  /* 0x00000002fa357824 */ /* 0x000fe200078e00ff */
[----:B------:R-:W3:Y:S04]  /*8220*/  LDL R225, [R1+0x4] ;  /* 0x0000040001e17983 */ /* 0x000ee80000100800 */
[----:B------:R-:W4:Y:S04]  /*8230*/  LDL.64 R8, [R1+0x68] ;  /* 0x0000680001087983 */ /* 0x000f280000100a00 */
[----:B------:R-:W5:Y:S04]  /*8240*/  LDL R230, [R1+0x38] ;  /* 0x0000380001e67983 */ /* 0x000f680000100800 */
[----:B------:R-:W2:Y:S04]  /*8250*/  LDL.64 R226, [R1+0x60] ;  /* 0x0000600001e27983 */ /* 0x000ea80000100a00 */
[----:B------:R-:W2:Y:S04]  /*8260*/  LDL R228, [R1+0x34] ;  /* 0x0000340001e47983 */ /* 0x000ea80000100800 */
[----:B------:R-:W2:Y:S02]  /*8270*/  LDL R229, [R1+0xc] ;  /* 0x00000c0001e57983 */ /* 0x000ea40000100800 */
[C---:B--2---:R-:W-:Y:S01]  /*8280*/  SHF.L.U64.HI R52, R229.reuse, 0x1, R246 ;  /* 0x00000001e5347819 */ /* 0x044fe200000102f6 */
[----:B------:R-:W-:Y:S01]  /*8290*/  IMAD R4, R220, 0x40, R219 ;  /* 0x00000040dc047824 */ /* 0x000fe200078e02db */
[----:B------:R-:W-:Y:S04]  /*82a0*/  SHF.L.U32 R50, R229, 0x1, RZ ;  /* 0x00000001e5327819 */ /* 0x000fe800000006ff */
[----:B---3--:R-:W-:Y:S05]  /*82b0*/  IADD3 R4, R4, -0x40, R225 ;  /* 0xffffffc004047810 */ /* 0x008fea0007ffe0e1 */
[----:B------:R-:W-:Y:S04]  /*82c0*/  @P3 IMAD.HI.U32 R6, R4, c[0x0][0x2bc], RZ ;  /* 0x0000af0004063a27 */ /* 0x000fe800078e00ff */
[----:B------:R-:W-:Y:S01]  /*82d0*/  IMAD.MOV.U32 R5, RZ, RZ, R4 ;  /* 0x000000ffff057224 */ /* 0x000fe200078e0004 */
[----:B------:R-:W-:Y:S04]  /*82e0*/  @P3 SHF.R.U32.HI R5, RZ, c[0x0][0x2c0], R6 ;  /* 0x0000b000ff053a19 */ /* 0x000fe80000011606 */
[C---:B----4-:R-:W-:Y:S04]  /*82f0*/  @!P1 IADD3 R7, P0, R5.reuse, R8, RZ ;  /* 0x0000000805079210 */ /* 0x050fe80007f1e0ff */
[----:B-----5:R-:W-:Y:S02]  /*8300*/  @!P1 LEA.HI.X.SX32 R6, R5, R230, 0x1, P0 ;  /* 0x000000e605069211 */ /* 0x020fe400000f0eff */
[----:B------:R-:W-:Y:S02]  /*8310*/  @!P1 LEA R8, P0, R7, c[0x0][0x2a0], 0x2 ;  /* 0x0000a80007089a11 */ /* 0x000fe400078010ff */
[----:B------:R-:W-:Y:S02]  /*8320*/  IADD3 R5, -R5, RZ, RZ ;  /* 0x000000ff05057210 */ /* 0x000fe40007ffe1ff */
[----:B------:R-:W-:Y:S03]  /*8330*/  @!P1 LEA.HI.X R9, R7, c[0x0][0x2a4], R6, 0x2, P0 ;  /* 0x0000a90007099a11 */ /* 0x000fe600000f1406 */
[----:B------:R-:W-:Y:S02]  /*8340*/  IMAD R48, R5, c[0x0][0x2b8], R4 ;  /* 0x0000ae0005307a24 */ /* 0x000fe400078e0204 */
[----:B------:R-:W2:Y:S02]  /*8350*/  @!P1 LDG.E R49, [R8.64] ;  /* 0x0000000608319981 */ /* 0x000ea4000c1e1900 */
[----:B------:R-:W-:Y:S01]  /*8360*/  IMAD.WIDE.U32 R4, R48, c[0x0][0x1e0], RZ ;  /* 0x0000780030047a25 */ /* 0x000fe200078e00ff */
[----:B------:R-:W-:Y:S01]  /*8370*/  SHF.R.S32.HI R6, RZ, 0x1f, R48 ;  /* 0x0000001fff067819 */ /* 0x000fe20000011430 */
[----:B------:R2:W-:Y:S04]  /*8380*/  STL [R1+0x48], R48 ;  /* 0x0000483001007387 */ /* 0x0005e80000100800 */
[----:B------:R-:W-:Y:S04]  /*8390*/  IMAD R6, R6, c[0x0][0x1e0], RZ ;  /* 0x0000780006067a24 */ /* 0x000fe800078e02ff */
[----:B------:R-:W-:Y:S04]  /*83a0*/  IMAD R6, R48, c[0x0][0x1e4], R6 ;  /* 0x0000790030067a24 */ /* 0x000fe800078e0206 */
[----:B------:R-:W-:Y:S01]  /*83b0*/  IMAD.IADD R5, R5, 0x1, R6 ;  /* 0x0000000105057824 */ /* 0x000fe200078e0206 */
[----:B--2---:R-:W-:Y:S01]  /*83c0*/  SHF.R.S32.HI R48, RZ, 0x1f, R49 ;  /* 0x0000001fff307819 */ /* 0x004fe20000011431 */
[----:B------:R1:W-:Y:S02]  /*83d0*/  STL [R1+0x44], R49 ;  /* 0x0000443101007387 */ /* 0x0003e40000100800 */
[C---:B------:R-:W-:Y:S04]  /*83e0*/  IMAD.WIDE.U32 R4, R49.reuse, c[0x0][0x1f0], R4 ;  /* 0x00007c0031047a25 */ /* 0x040fe800078e0004 */
[----:B------:R-:W-:Y:S01]  /*83f0*/  IMAD R48, R48, c[0x0][0x1f0], RZ ;  /* 0x00007c0030307a24 */ /* 0x000fe200078e02ff */
[----:B------:R-:W-:Y:S03]  /*8400*/  IADD3 R4, P0, R226, R4, RZ ;  /* 0x00000004e2047210 */ /* 0x000fe60007f1e0ff */
[----:B------:R-:W-:Y:S05]  /*8410*/  IMAD R48, R49, c[0x0][0x1f4], R48 ;  /* 0x00007d0031307a24 */ /* 0x000fea00078e0230 */
[----:B------:R-:W-:Y:S02]  /*8420*/  IADD3.X R48, R228, R5, R48, P0, !PT ;  /* 0x00000005e4307210 */ /* 0x000fe400007fe430 */
[C---:B-1----:R-:W-:Y:S04]  /*8430*/  LEA R49, P0, R4.reuse, c[0x0][0x1c8], 0x1 ;  /* 0x0000720004317a11 */ /* 0x042fe800078008ff */
[----:B------:R-:W-:Y:S01]  /*8440*/  LEA.HI.X R48, R4, c[0x0][0x1cc], R48, 0x1, P0 ;  /* 0x0000730004307a11 */ /* 0x000fe200000f0c30 */
[----:B------:R-:W-:-:S06]  /*8450*/  BRA.DIV ~URZ, `(.L_x_1656) ;  /* 0x0000d0427f007947 */ /* 0x000fcc000b800000 */
[----:B------:R1:W2:Y:S02]  /*8460*/  SHFL.IDX PT, R55, R48, RZ, 0x181f ;  /* 0x00181fff30377589 */ /* 0x0002a400000e0000 */
.L_x_1741:
        /* <DEDUP_REMOVED lines=33> */
.L_x_1742:
[C---:B-1----:R-:W-:Y:S02]  /*8680*/  IADD3 R4, -R57.reuse, 0x10, RZ ;  /* 0x0000001039047810 */ /* 0x042fe40007ffe1ff */
[----:B------:R-:W-:Y:S02]  /*8690*/  ISETP.NE.U32.AND P5, PT, R57, RZ, PT ;  /* 0x000000ff3900720c */ /* 0x000fe40003fa5070 */
[----:B------:R-:W-:Y:S04]  /*86a0*/  LOP3.LUT R4, R4, 0xf, RZ, 0xc0, !PT ;  /* 0x0000000f04047812 */ /* 0x000fe800078ec0ff */
[-C--:B--23--:R-:W-:Y:S02]  /*86b0*/  IADD3 R6, P2, P0, R4, R5.reuse, R50 ;  /* 0x0000000504067210 */ /* 0x08cfe4000785e032 */
[----:B------:R-:W-:Y:S02]  /*86c0*/  IADD3 R4, -R56, 0x10, RZ ;  /* 0x0000001038047810 */ /* 0x000fe40007ffe1ff */
[-C--:B------:R-:W-:Y:S02]  /*86d0*/  IADD3.X R7, RZ, R48.reuse, R52, P2, P0 ;  /* 0x00000030ff077210 */ /* 0x080fe400017e0434 */
[----:B------:R-:W-:Y:S03]  /*86e0*/  LOP3.LUT R4, R4, 0xf, RZ, 0xc0, !PT ;  /* 0x0000000f04047812 */ /* 0x000fe600078ec0ff */
[----:B------:R-:W-:Y:S01]  /*86f0*/  @!PT LDS RZ, [RZ] ;  /* 0x00000000fffff984 */ /* 0x000fe20000000800 */
[----:B------:R-:W-:Y:S01]  /*8700*/  @!PT LDS RZ, [RZ] ;  /* 0x00000000fffff984 */ /* 0x000fe20000000800 */
[----:B------:R-:W-:Y:S01]  /*8710*/  @!PT LDS RZ, [RZ] ;  /* 0x00000000fffff984 */ /* 0x000fe20000000800 */
[----:B------:R1:W-:Y:S01]  /*8720*/  LDGSTS.E.BYPASS.LTC128B.128.ZFILL [R251+0x5900], [R6.64], P5 ;  /* 0x0590000006fb7fae */ /* 0x0003e2000a941d46 */
[----:B------:R-:W-:Y:S02]  /*8730*/  ISETP.NE.U32.AND P5, PT, R56, RZ, PT ;  /* 0x000000ff3800720c */ /* 0x000fe40003fa5070 */
[----:B------:R-:W-:Y:S04]  /*8740*/  IADD3 R4, P2, P0, R4, R5, R53 ;  /* 0x0000000504047210 */ /* 0x000fe8000785e035 */
[----:B------:R-:W-:Y:S07]  /*8750*/  IADD3.X R5, RZ, R48, R54, P2, P0 ;  /* 0x00000030ff057210 */ /* 0x000fee00017e0436 */
[----:B------:R1:W-:Y:S02]  /*8760*/  LDGSTS.E.BYPASS.LTC128B.128.ZFILL [R251+0x7900], [R4.64], P5 ;  /* 0x0790000004fb7fae */ /* 0x0003e4000a941d46 */
.L_x_1655:
[----:B--234-:R-:W-:Y:S05]  /*8770*/  BSYNC B0 ;  /* 0x0000000000007941 */ /* 0x01cfea0003800000 */
.L_x_1654:
[----:B-1----:R-:W-:Y:S01]  /*8780*/  MOV R5, 0xffffffc0 ;  /* 0xffffffc000057802 */ /* 0x002fe20000000f00 */
[----:B------:R-:W2:Y:S04]  /*8790*/  LDL R4, [R1+0x3c] ;  /* 0x00003c0001047983 */ /* 0x000ea80000100800 */
[----:B------:R-:W3:Y:S04]  /*87a0*/  LDL R6, [R1+0x78] ;  /* 0x0000780001067983 */ /* 0x000ee80000100800 */
[----:B------:R-:W0:Y:S01]  /*87b0*/  LDGDEPBAR ;  /* 0x00000000000079af */ /* 0x000e220000000000 */
[----:B--2---:R-:W-:Y:S01]  /*87c0*/  IADD3 R7, R252, R4, RZ ;  /* 0x00000004fc077210 */ /* 0x004fe20007ffe0ff */
[----:B---3--:R-:W-:Y:S04]  /*87d0*/  IMAD R5, R6, R5, 0x1 ;  /* 0x0000000106057424 */ /* 0x008fe800078e0205 */
[----:B------:R-:W-:Y:S01]  /*87e0*/  @P4 IMAD.HI.U32 R4, R7, c[0x0][0x2c8], RZ ;  /* 0x0000b20007044a27 */ /* 0x000fe200078e00ff */
[----:B------:R-:W-:Y:S04]  /*87f0*/  IADD3 R5, -R248, R5, RZ ;  /* 0x00000005f8057210 */ /* 0x000fe80007ffe1ff */
[----:B------:R-:W-:Y:S02]  /*8800*/  @P4 SHF.R.U32.HI R7, RZ, c[0x0][0x2cc], R4 ;  /* 0x0000b300ff074a19 */ /* 0x000fe40000011604 */
[----:B------:R-:W-:Y:S05]  /*8810*/  MOV R4, c[0x0][0x2ac] ;  /* 0x0000ab0000047a02 */ /* 0x000fea0000000f00 */
[----:B------:R-:W-:Y:S05]  /*8820*/  IMAD R5, R4, c[0x0][0x1d0], R5 ;  /* 0x0000740004057a24 */ /* 0x000fea00078e0205 */
[----:B------:R-:W-:Y:S01]  /*8830*/  IADD3 R63, R5, -c[0x0][0x168], RZ ;  /* 0x80005a00053f7a10 */ /* 0x000fe20007ffe0ff */
[----:B------:R-:W-:-:S05]  /*8840*/  BRA.DIV ~URZ, `(.L_x_1658) ;  /* 0x0000d1f27f007947 */ /* 0x000fca000b800000 */
[----:B------:R1:W2:Y:S02]  /*8850*/  SHFL.IDX PT, R5, R7, RZ, 0x1c1f ;  /* 0x001c1fff07057589 */ /* 0x0002a400000e0000 */
.L_x_1743:
[----:B--2---:R-:W-:Y:S05]  /*8860*/  IMAD.IADD R5, R63, 0x1, R5 ;  /* 0x000000013f057824 */ /* 0x004fea00078e0205 */
[C---:B------:R-:W-:Y:S02]  /*8870*/  ISETP.GT.AND P6, PT, R5.reuse, RZ, PT ;  /* 0x000000ff0500720c */ /* 0x040fe40003fc4270 */
[C---:B------:R-:W-:Y:S02]  /*8880*/  ISETP.GT.AND P5, PT, R5.reuse, 0x1, PT ;  /* 0x000000010500780c */ /* 0x040fe40003fa4270 */
[C---:B------:R-:W-:Y:S02]  /*8890*/  ISETP.GT.AND P2, PT, R5.reuse, 0x8, PT ;  /* 0x000000080500780c */ /* 0x040fe40003f44270 */
        /* <DEDUP_REMOVED lines=30> */
[----:B------:R-:W2:Y:S08]  /*8a80*/  SHFL.IDX PT, R2, R7, 0x1, 0x1c1f ;  /* 0x003c1f0007027f89 */ /* 0x000eb000000e0000 */
[----:B------:R-:W3:Y:S08]  /*8a90*/  SHFL.IDX PT, R0, R7, 0x2, 0x1c1f ;  /* 0x005c1f0007007f89 */ /* 0x000ef000000e0000 */
[----:B-1----:R-:W1:Y:S01]  /*8aa0*/  SHFL.IDX PT, R7, R7, 0x3, 0x1c1f ;  /* 0x007c1f0007077f89 */ /* 0x002e6200000e0000 */
[C---:B--2---:R-:W-:Y:S05]  /*8ab0*/  IMAD.IADD R2, R63.reuse, 0x1, R2 ;  /* 0x000000013f027824 */ /* 0x044fea00078e0202 */
[C---:B------:R-:W-:Y:S02]  /*8ac0*/  ISETP.GT.AND P6, PT, R2.reuse, RZ, PT ;  /* 0x000000ff0200720c */ /* 0x040fe40003fc4270 */
[C---:B------:R-:W-:Y:S01]  /*8ad0*/  ISETP.GT.AND P5, PT, R2.reuse, 0x1, PT ;  /* 0x000000010200780c */ /* 0x040fe20003fa4270 */
[----:B---3--:R-:W-:Y:S01]  /*8ae0*/  IMAD.IADD R0, R63, 0x1, R0 ;  /* 0x000000013f007824 */ /* 0x008fe200078e0200 */
[C---:B------:R-:W-:Y:S02]  /*8af0*/  ISETP.GT.AND P2, PT, R2.reuse, 0x8, PT ;  /* 0x000000080200780c */ /* 0x040fe40003f44270 */
[C---:B------:R-:W-:Y:S02]  /*8b00*/  ISETP.GT.AND P0, PT, R2.reuse, 0x9, PT ;  /* 0x000000090200780c */ /* 0x040fe40003f04270 */
[----:B------:R-:W-:Y:S02]  /*8b10*/  FSEL R32, R3, -INF , P6 ;  /* 0xff80000003207808 */ /* 0x000fe40003000000 */
[----:B------:R-:W-:Y:S01]  /*8b20*/  ISETP.GT.AND P6, PT, R2, 0x10, PT ;  /* 0x000000100200780c */ /* 0x000fe20003fc4270 */
[----:B-1----:R-:W-:Y:S01]  /*8b30*/  IMAD.IADD R63, R63, 0x1, R7 ;  /* 0x000000013f3f7824 */ /* 0x002fe200078e0207 */
        /* <DEDUP_REMOVED lines=21> */
[----:B------:R-:W-:Y:S02]  /*8c90*/  ISETP.GT.AND P0, PT, R2, 0x39, PT ;  /* 0x000000390200780c */ /* 0x000fe40003f04270 */
[----:B------:R-:W-:Y:S02]  /*8ca0*/  FSEL R216, R224, -INF , P6 ;  /* 0xff800000e0d87808 */ /* 0x000fe40003000000 */
[C---:B------:R-:W-:Y:S02]  /*8cb0*/  ISETP.GT.AND P6, PT, R0.reuse, RZ, PT ;  /* 0x000000ff0000720c */ /* 0x040fe40003fc4270 */
        /* <DEDUP_REMOVED lines=30> */
[----:B------:R-:W-:Y:S02]  /*8ea0*/  FMNMX.FTZ R0, R52, R199, !PT ;  /* 0x000000c734007209 */ /* 0x000fe40007810000 */
[----:B------:R-:W-:Y:S02]  /*8eb0*/  FSEL R212, R207, -INF , P6 ;  /* 0xff800000cfd47808 */ /* 0x000fe40003000000 */
[----:B------:R-:W-:Y:S02]  /*8ec0*/  FMNMX.FTZ R0, R53, R0, !PT ;  /* 0x0000000035007209 */ /* 0x000fe40007810000 */
[----:B------:R-:W-:Y:S02]  /*8ed0*/  FSEL R211, R211, -INF , P5 ;  /* 0xff800000d3d37808 */ /* 0x000fe40002800000 */
[----:B------:R-:W-:Y:S02]  /*8ee0*/  FMNMX.FTZ R0, R54, R0, !PT ;  /* 0x0000000036007209 */ /* 0x000fe40007810000 */
[----:B------:R-:W-:Y:S02]  /*8ef0*/  FSEL R210, R210, -INF , P2 ;  /* 0xff800000d2d27808 */ /* 0x000fe40001000000 */
[----:B------:R-:W-:Y:S02]  /*8f00*/  FMNMX.FTZ R0, R56, R0, !PT ;  /* 0x0000000038007209 */ /* 0x000fe40007810000 */
[----:B------:R-:W-:Y:S02]  /*8f10*/  FSEL R12, R209, -INF , P0 ;  /* 0xff800000d10c7808 */ /* 0x000fe40000000000 */
[----:B------:R-:W-:Y:S02]  /*8f20*/  FMNMX.FTZ R0, R60, R0, !PT ;  /* 0x000000003c007209 */ /* 0x000fe40007810000 */
[----:B------:R-:W-:Y:S02]  /*8f30*/  ISETP.GT.AND P6, PT, R63, RZ, PT ;  /* 0x000000ff3f00720c */ /* 0x000fe40003fc4270 */
[----:B------:R-:W-:Y:S02]  /*8f40*/  FMNMX.FTZ R0, R59, R0, !PT ;  /* 0x000000003b007209 */ /* 0x000fe40007810000 */
[----:B------:R-:W-:Y:S02]  /*8f50*/  ISETP.GT.AND P5, PT, R63, 0x1, PT ;  /* 0x000000013f00780c */ /* 0x000fe40003fa4270 */
[----:B------:R-:W-:Y:S02]  /*8f60*/  FMNMX.FTZ R0, R220, R0, !PT ;  /* 0x00000000dc007209 */ /* 0x000fe40007810000 */
[----:B------:R-:W-:Y:S02]  /*8f70*/  FSEL R17, R205, -INF , P6 ;  /* 0xff800000cd117808 */ /* 0x000fe40003000000 */
        /* <DEDUP_REMOVED lines=18> */
[----:B------:R-:W-:Y:S01]  /*90a0*/  FSEL R27, R27, -INF , P5 ;  /* 0xff8000001b1b7808 */ /* 0x000fe20002800000 */
[----:B------:R-:W1:Y:S01]  /*90b0*/  SHFL.BFLY PT, R2, R0, 0x2, 0x1f ;  /* 0x0c401f0000027f89 */ /* 0x000e6200000e0000 */
        /* <DEDUP_REMOVED lines=12> */
[----:B-1----:R-:W-:Y:S02]  /*9180*/  FMNMX.FTZ R0, R2, R0, !PT ;  /* 0x0000000002007209 */ /* 0x002fe40007810000 */
[----:B------:R-:W-:Y:S02]  /*9190*/  FMNMX.FTZ R2, R32, R200, !PT ;  /* 0x000000c820027209 */ /* 0x000fe40007810000 */
[----:B------:R-:W-:Y:S01]  /*91a0*/  ISETP.GT.AND P5, PT, R63, 0x31, PT ;  /* 0x000000313f00780c */ /* 0x000fe20003fa4270 */
[----:B------:R-:W1:Y:S01]  /*91b0*/  SHFL.BFLY PT, R3, R0, 0x1, 0x1f ;  /* 0x0c201f0000037f89 */ /* 0x000e6200000e0000 */
        /* <DEDUP_REMOVED lines=11> */
[----:B------:R-:W-:Y:S02]  /*9270*/  FSEL R10, R61, -INF , P0 ;  /* 0xff8000003d0a7808 */ /* 0x000fe40000000000 */
[----:B------:R-:W-:Y:S02]  /*9280*/  FMNMX.FTZ R2, R35, R2, !PT ;  /* 0x0000000223027209 */ /* 0x000fe40007810000 */
[----:B-1----:R-:W-:Y:S02]  /*9290*/  FMNMX.FTZ R3, R0, R3, !PT ;  /* 0x0000000300037209 */ /* 0x002fe40007810000 */
[----:B------:R-:W-:Y:S04]  /*92a0*/  FMNMX.FTZ R2, R38, R2, !PT ;  /* 0x0000000226027209 */ /* 0x000fe80007810000 */
[----:B------:R-:W-:Y:S04]  /*92b0*/  FMNMX.FTZ R2, R39, R2, !PT ;  /* 0x0000000227027209 */ /* 0x000fe80007810000 */
[----:B------:R-:W-:Y:S04]  /*92c0*/  FMNMX.FTZ R2, R34, R2, !PT ;  /* 0x0000000222027209 */ /* 0x000fe80007810000 */
[----:B------:R-:W-:Y:S04]  /*92d0*/  FMNMX.FTZ R2, R33, R2, !PT ;  /* 0x0000000221027209 */ /* 0x000fe80007810000 */
[----:B------:R-:W-:Y:S04]  /*92e0*/  FMNMX.FTZ R2, R216, R2, !PT ;  /* 0x00000002d8027209 */ /* 0x000fe80007810000 */
[----:B------:R-:W-:Y:S04]  /*92f0*/  FMNMX.FTZ R2, R215, R2, !PT ;  /* 0x00000002d7027209 */ /* 0x000fe80007810000 */
[----:B------:R-:W-:Y:S04]  /*9300*/  FMNMX.FTZ R2, R214, R2, !PT ;  /* 0x00000002d6027209 */ /* 0x000fe80007810000 */
[----:B------:R-:W-:Y:S05]  /*9310*/  FMNMX.FTZ R2, R23, R2, !PT ;  /* 0x0000000217027209 */ /* 0x000fea0007810000 */
[----:B------:R-:W1:Y:S02]  /*9320*/  SHFL.BFLY PT, R0, R2, 0x2, 0x1f ;  /* 0x0c401f0002007f89 */ /* 0x000e6400000e0000 */
[----:B-1----:R-:W-:Y:S06]  /*9330*/  FMNMX.FTZ R0, R2, R0, !PT ;  /* 0x0000000002007209 */ /* 0x002fec0007810000 */
[----:B------:R-:W1:Y:S02]  /*9340*/  SHFL.BFLY PT, R2, R0, 0x1, 0x1f ;  /* 0x0c201f0000027f89 */ /* 0x000e6400000e0000 */
        /* <DEDUP_REMOVED lines=39> */
[----:B------:R1:W2:Y:S02]  /*95c0*/  SHFL.BFLY PT, R196, R4, 0x1, 0x1f ;  /* 0x0c201f0004c47f89 */ /* 0x0002a400000e0000 */
.L_x_1744:
[----:B------:R-:W3:Y:S01]  /*95d0*/  LDL.LU R7, [R1+0x70] ;  /* 0x0000700001077983 */ /* 0x000ee20000300800 */
[C---:B------:R-:W-:Y:S01]  /*95e0*/  FSETP.NEU.FTZ.AND P0, PT, R3.reuse, -INF , PT ;  /* 0xff8000000300780b */ /* 0x040fe20003f1d000 */
[C---:B------:R-:W-:Y:S01]  /*95f0*/  FMUL.FTZ R217, R3.reuse, c[0x0][0x2d0] ;  /* 0x0000b40003d97a20 */ /* 0x040fe20000410000 */
[----:B--2---:R-:W-:Y:S01]  /*9600*/  FMNMX.FTZ R196, R196, R4, !PT ;  /* 0x00000004c4c47209 */ /* 0x004fe20007810000 */
[----:B------:R-:W2:Y:S01]  /*9610*/  LDL.LU R6, [R1+0x74] ;  /* 0x0000740001067983 */ /* 0x000ea20000300800 */
[----:B-1----:R-:W-:Y:S01]  /*9620*/  FSEL R4, R3, RZ, P0 ;  /* 0x000000ff03047208 */ /* 0x002fe20000000000 */
[----:B------:R-:W-:Y:S01]  /*9630*/  FMUL.FTZ R213, R2, c[0x0][0x2d0] ;  /* 0x0000b40002d57a20 */ /* 0x000fe20000410000 */
[----:B------:R-:W-:Y:S01]  /*9640*/  FSEL R217, R217, RZ, P0 ;  /* 0x000000ffd9d97208 */ /* 0x000fe20000000000 */
[----:B------:R-:W-:Y:S01]  /*9650*/  FMUL.FTZ R209, R0, c[0x0][0x2d0] ;  /* 0x0000b40000d17a20 */ /* 0x000fe20000410000 */
[----:B------:R-:W-:Y:S01]  /*9660*/  FSETP.NEU.FTZ.AND P0, PT, R2, -INF , PT ;  /* 0xff8000000200780b */ /* 0x000fe20003f1d000 */
[----:B------:R-:W-:Y:S01]  /*9670*/  FADD.FTZ R4, -R4, R199 ;  /* 0x000000c704047221 */ /* 0x000fe20000010100 */
[----:B------:R-:W-:Y:S01]  /*9680*/  WARPSYNC 0xffffffff ;  /* 0xffffffff00007948 */ /* 0x000fe20003800000 */
[--C-:B------:R-:W-:Y:S01]  /*9690*/  FFMA.FTZ R52, R52, c[0x0][0x2d0], -R217.reuse ;  /* 0x0000b40034347a23 */ /* 0x100fe200000108d9 */
[----:B------:R-:W-:Y:S01]  /*96a0*/  FSEL R213, R213, RZ, P0 ;  /* 0x000000ffd5d57208 */ /* 0x000fe20000000000 */
[----:B------:R-:W-:Y:S01]  /*96b0*/  FMUL.FTZ R201, R4, c[0x0][0x2d0] ;  /* 0x0000b40004c97a20 */ /* 0x000fe20000410000 */
[----:B------:R-:W-:Y:S01]  /*96c0*/  FSEL R4, R2, RZ, P0 ;  /* 0x000000ff02047208 */ /* 0x000fe20000000000 */
[--C-:B------:R-:W-:Y:S01]  /*96d0*/  FFMA.FTZ R53, R53, c[0x0][0x2d0], -R217.reuse ;  /* 0x0000b40035357a23 */ /* 0x100fe200000108d9 */
[----:B------:R-:W-:Y:S01]  /*96e0*/  FSETP.NEU.FTZ.AND P0, PT, R0, -INF , PT ;  /* 0xff8000000000780b */ /* 0x000fe20003f1d000 */
[----:B------:R-:W-:Y:S01]  /*96f0*/  MUFU.EX2 R52, R52 ;  /* 0x0000003400347308 */ /* 0x000fe20000000800 */
[--C-:B------:R-:W-:Y:S02]  /*9700*/  FFMA.FTZ R5, R55, c[0x0][0x2d0], -R217.reuse ;  /* 0x0000b40037057a23 */ /* 0x100fe400000108d9 */
[----:B------:R-:W-:Y:S01]  /*9710*/  FADD.FTZ R4, -R4, R200 ;  /* 0x000000c804047221 */ /* 0x000fe20000010100 */
[----:B------:R-:W-:Y:S01]  /*9720*/  FSEL R209, R209, RZ, P0 ;  /* 0x000000ffd1d17208 */ /* 0x000fe20000000000 */
[----:B------:R-:W-:Y:S02]  /*9730*/  FFMA.FTZ R9, R54, c[0x0][0x2d0], -R217 ;  /* 0x0000b40036097a23 */ /* 0x000fe400000108d9 */
[----:B------:R-:W-:Y:S02]  /*9740*/  FMUL.FTZ R4, R4, c[0x0][0x2d0] ;  /* 0x0000b40004047a20 */ /* 0x000fe40000410000 */
[----:B------:R-:W-:Y:S01]  /*9750*/  FFMA.FTZ R36, R36, c[0x0][0x2d0], -R213 ;  /* 0x0000b40024247a23 */ /* 0x000fe200000108d5 */
[----:B------:R-:W-:Y:S01]  /*9760*/  MUFU.EX2 R201, R201 ;  /* 0x000000c900c97308 */ /* 0x000fe20000000800 */
[----:B------:R-:W-:Y:S02]  /*9770*/  FFMA.FTZ R56, R56, c[0x0][0x2d0], -R217 ;  /* 0x0000b40038387a23 */ /* 0x000fe400000108d9 */
[--C-:B------:R-:W-:Y:S02]  /*9780*/  FFMA.FTZ R32, R32, c[0x0][0x2d0], -R213.reuse ;  /* 0x0000b40020207a23 */ /* 0x100fe400000108d5 */
[--C-:B------:R-:W-:Y:S02]  /*9790*/  FFMA.FTZ R55, R39, c[0x0][0x2d0], -R213.reuse ;  /* 0x0000b40027377a23 */ /* 0x100fe400000108d5 */
[----:B------:R-:W-:Y:S02]  /*97a0*/  FFMA.FTZ R54, R34, c[0x0][0x2d0], -R213 ;  /* 0x0000b40022367a23 */ /* 0x000fe400000108d5 */
        /* <DEDUP_REMOVED lines=9> */
[----:B------:R-:W-:Y:S02]  /*9840*/  FFMA.FTZ R218, R218, c[0x0][0x2d0], -R217 ;  /* 0x0000b400dada7a23 */ /* 0x000fe400000108d9 */
[--C-:B------:R-:W-:Y:S02]  /*9850*/  FFMA.FTZ R207, R37, c[0x0][0x2d0], -R213.reuse ;  /* 0x0000b40025cf7a23 */ /* 0x100fe400000108d5 */
[----:B------:R-:W-:Y:S02]  /*9860*/  FFMA.FTZ R49, R49, c[0x0][0x2d0], -R213 ;  /* 0x0000b40031317a23 */ /* 0x000fe400000108d5 */
[--C-:B------:R-:W-:Y:S01]  /*9870*/  FFMA.FTZ R220, R220, c[0x0][0x2d0], -R217.reuse ;  /* 0x0000b400dcdc7a23 */ /* 0x100fe200000108d9 */
[----:B------:R-:W-:Y:S01]  /*9880*/  MUFU.EX2 R36, R36 ;  /* 0x0000002400247308 */ /* 0x000fe20000000800 */
[--C-:B------:R-:W-:Y:S02]  /*9890*/  FFMA.FTZ R219, R219, c[0x0][0x2d0], -R217.reuse ;  /* 0x0000b400dbdb7a23 */ /* 0x100fe400000108d9 */
[----:B------:R-:W-:Y:S02]  /*98a0*/  FFMA.FTZ R217, R51, c[0x0][0x2d0], -R217 ;  /* 0x0000b40033d97a23 */ /* 0x000fe400000108d9 */
[--C-:B-1----:R-:W-:Y:S02]  /*98b0*/  FFMA.FTZ R4, R16, c[0x0][0x2d0], -R209.reuse ;  /* 0x0000b40010047a23 */ /* 0x102fe400000108d1 */
[----:B------:R-:W-:Y:S02]  /*98c0*/  FFMA.FTZ R16, R21, c[0x0][0x2d0], -R209 ;  /* 0x0000b40015107a23 */ /* 0x000fe400000108d1 */
        /* <DEDUP_REMOVED lines=8> */
[----:B------:R-:W-:Y:S02]  /*9950*/  FFMA.FTZ R214, R214, c[0x0][0x2d0], -R213 ;  /* 0x0000b400d6d67a23 */ /* 0x000fe400000108d5 */
[--C-:B------:R-:W-:Y:S02]  /*9960*/  FFMA.FTZ R37, R19, c[0x0][0x2d0], -R209.reuse ;  /* 0x0000b40013257a23 */ /* 0x100fe400000108d1 */
        /* <DEDUP_REMOVED lines=8> */
[----:B------:R-:W-:Y:S01]  /*99f0*/  FFMA.FTZ R212, R212, c[0x0][0x2d0], -R209 ;  /* 0x0000b400d4d47a23 */ /* 0x000fe200000108d1 */
[----:B------:R-:W1:Y:S10]  /*9a00*/  MUFU.EX2 R56, R56 ;  /* 0x0000003800387308 */ /* 0x000e740000000800 */
[----:B------:R-:W-:Y:S10]  /*9a10*/  MUFU.EX2 R207, R207 ;  /* 0x000000cf00cf7308 */ /* 0x000ff40000000800 */
[----:B------:R-:W-:Y:S10]  /*9a20*/  MUFU.EX2 R226, R226 ;  /* 0x000000e200e27308 */ /* 0x000ff40000000800 */
[----:B------:R-:W-:Y:S10]  /*9a30*/  MUFU.EX2 R224, R224 ;  /* 0x000000e000e07308 */ /* 0x000ff40000000800 */
[----:B------:R-:W-:Y:S10]  /*9a40*/  MUFU.EX2 R216, R216 ;  /* 0x000000d800d87308 */ /* 0x000ff40000000800 */
[----:B------:R-:W-:Y:S10]  /*9a50*/  MUFU.EX2 R215, R215 ;  /* 0x000000d700d77308 */ /* 0x000ff40000000800 */
[----:B------:R-:W-:Y:S10]  /*9a60*/  MUFU.EX2 R214, R214 ;  /* 0x000000d600d67308 */ /* 0x000ff40000000800 */
[----:B------:R-:W-:Y:S01]  /*9a70*/  MUFU.EX2 R212, R212 ;  /* 0x000000d400d47308 */ /* 0x000fe20000000800 */
[----:B--2---:R-:W-:Y:S01]  /*9a80*/  FFMA.FTZ R6, R199, R6, R32 ;  /* 0x00000006c7067223 */ /* 0x004fe20000010020 */
[----:B------:R-:W-:Y:S01]  /*9a90*/  F2FP.PACK_AB R204, R53, R52 ;  /* 0x0000003435cc723e */ /* 0x000fe200000000ff */
[----:B---3--:R-:W-:Y:S01]  /*9aa0*/  FFMA.FTZ R8, R201, R7, R52 ;  /* 0x00000007c9087223 */ /* 0x008fe20000010034 */
[----:B------:R-:W-:Y:S01]  /*9ab0*/  MOV R52, R5 ;  /* 0x0000000500347202 */ /* 0x000fe20000000f00 */
[--C-:B------:R-:W-:Y:S01]  /*9ac0*/  FFMA.FTZ R7, R50, c[0x0][0x2d0], -R213.reuse ;  /* 0x0000b40032077a23 */ /* 0x100fe200000108d5 */
[----:B------:R-:W-:Y:S01]  /*9ad0*/  FSEL R5, R0, RZ, P0 ;  /* 0x000000ff00057208 */ /* 0x000fe20000000000 */
[----:B------:R-:W-:Y:S01]  /*9ae0*/  FADD.FTZ R8, R53, R8 ;  /* 0x0000000835087221 */ /* 0x000fe20000010000 */
[----:B------:R-:W-:Y:S01]  /*9af0*/  FSETP.NEU.FTZ.AND P0, PT, R196, -INF , PT ;  /* 0xff800000c400780b */ /* 0x000fe20003f1d000 */
[----:B------:R-:W-:Y:S01]  /*9b00*/  FFMA.FTZ R53, R38, c[0x0][0x2d0], -R213 ;  /* 0x0000b40026357a23 */ /* 0x000fe200000108d5 */
[----:B------:R-:W-:Y:S01]  /*9b10*/  F2FP.PACK_AB R205, R36, R32 ;  /* 0x0000002024cd723e */ /* 0x000fe200000000ff */
[----:B------:R-:W-:Y:S01]  /*9b20*/  FADD.FTZ R5, -R5, R197 ;  /* 0x000000c505057221 */ /* 0x000fe20000010100 */
[C---:B------:R-:W-:Y:S01]  /*9b30*/  FSEL R4, R196.reuse, RZ, P0 ;  /* 0x000000ffc4047208 */ /* 0x040fe20000000000 */
[----:B------:R-:W-:Y:S02]  /*9b40*/  FMUL.FTZ R197, R196, c[0x0][0x2d0] ;  /* 0x0000b400c4c57a20 */ /* 0x000fe40000410000 */
[----:B------:R-:W-:Y:S02]  /*9b50*/  FMUL.FTZ R5, R5, c[0x0][0x2d0] ;  /* 0x0000b40005057a20 */ /* 0x000fe40000410000 */
[----:B------:R-:W-:Y:S01]  /*9b60*/  FADD.FTZ R4, -R4, R198 ;  /* 0x000000c604047221 */ /* 0x000fe20000010100 */
[----:B------:R-:W-:Y:S01]  /*9b70*/  FSEL R197, R197, RZ, P0 ;  /* 0x000000ffc5c57208 */ /* 0x000fe20000000000 */
[----:B------:R-:W-:Y:S02]  /*9b80*/  FFMA.FTZ R213, R23, c[0x0][0x2d0], -R213 ;  /* 0x0000b40017d57a23 */ /* 0x000fe400000108d5 */
[----:B------:R-:W2:Y:S01]  /*9b90*/  MUFU.EX2 R5, R5 ;  /* 0x0000000500057308 */ /* 0x000ea20000000800 */
[----:B------:R-:W-:Y:S02]  /*9ba0*/  FMUL.FTZ R4, R4, c[0x0][0x2d0] ;  /* 0x0000b40004047a20 */ /* 0x000fe40000410000 */
[--C-:B------:R-:W-:Y:S02]  /*9bb0*/  FFMA.FTZ R23, R18, c[0x0][0x2d0], -R209.reuse ;  /* 0x0000b40012177a23 */ /* 0x100fe400000108d1 */
[--C-:B------:R-:W-:Y:S02]  /*9bc0*/  FFMA.FTZ R38, R20, c[0x0][0x2d0], -R209.reuse ;  /* 0x0000b40014267a23 */ /* 0x100fe400000108d1 */
[----:B------:R-:W-:Y:S02]  /*9bd0*/  FFMA.FTZ R18, R22, c[0x0][0x2d0], -R209 ;  /* 0x0000b40016127a23 */ /* 0x000fe400000108d1 */
[--C-:B------:R-:W-:Y:S01]  /*9be0*/  FFMA.FTZ R22, R17, c[0x0][0x2d0], -R197.reuse ;  /* 0x0000b40011167a23 */ /* 0x100fe200000108c5 */
[----:B------:R-:W3:Y:S01]  /*9bf0*/  MUFU.EX2 R20, R23 ;  /* 0x0000001700147308 */ /* 0x000ee20000000800 */
[--C-:B------:R-:W-:Y:S01]  /*9c00*/  FFMA.FTZ R32, R206, c[0x0][0x2d0], -R197.reuse ;  /* 0x0000b400ce207a23 */ /* 0x100fe200000108c5 */
[C---:B-1----:R-:W-:Y:S01]  /*9c10*/  F2FP.PACK_AB R206, R56.reuse, R9 ;  /* 0x0000000938ce723e */ /* 0x042fe200000000ff */
[----:B------:R-:W-:Y:S02]  /*9c20*/  FADD.FTZ R8, R9, R8 ;  /* 0x0000000809087221 */ /* 0x000fe40000010000 */
[--C-:B------:R-:W-:Y:S02]  /*9c30*/  FFMA.FTZ R17, R15, c[0x0][0x2d0], -R197.reuse ;  /* 0x0000b4000f117a23 */ /* 0x100fe400000108c5 */
[----:B------:R-:W-:Y:S02]  /*9c40*/  FADD.FTZ R35, R56, R8 ;  /* 0x0000000838237221 */ /* 0x000fe40000010000 */
[--C-:B------:R-:W-:Y:S01]  /*9c50*/  FFMA.FTZ R33, R26, c[0x0][0x2d0], -R197.reuse ;  /* 0x0000b4001a217a23 */ /* 0x100fe200000108c5 */
[----:B------:R-:W1:Y:S01]  /*9c60*/  MUFU.EX2 R4, R4 ;  /* 0x0000000400047308 */ /* 0x000e620000000800 */
[----:B------:R-:W-:Y:S02]  /*9c70*/  FFMA.FTZ R19, R14, c[0x0][0x2d0], -R197 ;  /* 0x0000b4000e137a23 */ /* 0x000fe400000108c5 */
[----:B------:R-:W-:Y:S02]  /*9c80*/  FFMA.FTZ R50, R24, c[0x0][0x2d0], -R209 ;  /* 0x0000b40018327a23 */ /* 0x000fe400000108d1 */
[C---:B--2---:R-:W-:Y:S02]  /*9c90*/  FMUL.FTZ R9, R5.reuse, R165 ;  /* 0x000000a505097220 */ /* 0x044fe40000410000 */
[C---:B------:R-:W-:Y:S02]  /*9ca0*/  FFMA.FTZ R203, R5.reuse, R203, R21 ;  /* 0x000000cb05cb7223 */ /* 0x040fe40000010015 */
[----:B------:R-:W-:Y:S01]  /*9cb0*/  FMUL.FTZ R8, R5, R164 ;  /* 0x000000a405087220 */ /* 0x000fe20000410000 */
[----:B------:R2:W4:Y:S01]  /*9cc0*/  MUFU.EX2 R165, R22 ;  /* 0x0000001600a57308 */ /* 0x0005220000000800 */
[----:B------:R-:W-:Y:S02]  /*9cd0*/  FFMA.FTZ R209, R12, c[0x0][0x2d0], -R209 ;  /* 0x0000b4000cd17a23 */ /* 0x000fe400000108d1 */
[--C-:B------:R-:W-:Y:S01]  /*9ce0*/  FFMA.FTZ R34, R27, c[0x0][0x2d0], -R197.reuse ;  /* 0x0000b4001b227a23 */ /* 0x100fe200000108c5 */
[----:B---3--:R-:W-:Y:S01]  /*9cf0*/  F2FP.PACK_AB R164, R20, R21 ;  /* 0x0000001514a4723e */ /* 0x008fe200000000ff */
[----:B------:R-:W-:Y:S02]  /*9d00*/  FFMA.FTZ R200, R13, c[0x0][0x2d0], -R197 ;  /* 0x0000b4000dc87a23 */ /* 0x000fe400000108c5 */
[C---:B------:R-:W-:Y:S02]  /*9d10*/  FMUL.FTZ R12, R5.reuse, R168 ;  /* 0x000000a8050c7220 */ /* 0x040fe40000410000 */
[C---:B------:R-:W-:Y:S01]  /*9d20*/  FMUL.FTZ R13, R5.reuse, R169 ;  /* 0x000000a9050d7220 */ /* 0x040fe20000410000 */
[----:B------:R-:W-:Y:S01]  /*9d30*/  MUFU.EX2 R168, R17 ;  /* 0x0000001100a87308 */ /* 0x000fe20000000800 */
[C---:B------:R-:W-:Y:S02]  /*9d40*/  FMUL.FTZ R24, R5.reuse, R172 ;  /* 0x000000ac05187220 */ /* 0x040fe40000410000 */
[C---:B------:R-:W-:Y:S02]  /*9d50*/  FMUL.FTZ R25, R5.reuse, R173 ;  /* 0x000000ad05197220 */ /* 0x040fe40000410000 */
[----:B-1----:R-:W-:Y:S02]  /*9d60*/  FMUL.FTZ R15, R4, R171 ;  /* 0x000000ab040f7220 */ /* 0x002fe40000410000 */
[----:B------:R-:W-:Y:S01]  /*9d70*/  FADD.FTZ R171, R20, R203 ;  /* 0x000000cb14ab7221 */ /* 0x000fe20000010000 */
[----:B------:R-:W-:Y:S01]  /*9d80*/  MOV R203, R65 ;  /* 0x0000004100cb7202 */ /* 0x000fe20000000f00 */
[C---:B------:R-:W-:Y:S01]  /*9d90*/  FMUL.FTZ R26, R4.reuse, R174 ;  /* 0x000000ae041a7220 */ /* 0x040fe20000410000 */
[----:B------:R-:W-:Y:S01]  /*9da0*/  MUFU.EX2 R169, R16 ;  /* 0x0000001000a97308 */ /* 0x000fe20000000800 */
[----:B------:R-:W-:Y:S02]  /*9db0*/  FMUL.FTZ R27, R4, R175 ;  /* 0x000000af041b7220 */ /* 0x000fe40000410000 */
[----:B------:R-:W-:Y:S01]  /*9dc0*/  FADD.FTZ R6, R36, R6 ;  /* 0x0000000624067221 */ /* 0x000fe20000010000 */
[----:B--2---:R-:W1:Y:S01]  /*9dd0*/  LDSM.16.MT88.4 R20, [R239] ;  /* 0x00000000ef14783b */ /* 0x004e620000004200 */
[--C-:B------:R-:W-:Y:S02]  /*9de0*/  FFMA.FTZ R208, R208, c[0x0][0x2d0], -R197.reuse ;  /* 0x0000b400d0d07a23 */ /* 0x100fe400000108c5 */
[C---:B------:R-:W-:Y:S01]  /*9df0*/  FMUL.FTZ R28, R5.reuse, R176 ;  /* 0x000000b0051c7220 */ /* 0x040fe20000410000 */
[----:B------:R-:W-:Y:S01]  /*9e00*/  MOV R176, R39 ;  /* 0x0000002700b07202 */ /* 0x000fe20000000f00 */
[C---:B------:R-:W-:Y:S01]  /*9e10*/  FMUL.FTZ R29, R5.reuse, R177 ;  /* 0x000000b1051d7220 */ /* 0x040fe20000410000 */
[----:B------:R-:W-:Y:S01]  /*9e20*/  MUFU.EX2 R174, R7 ;  /* 0x0000000700ae7308 */ /* 0x000fe20000000800 */
[C---:B------:R-:W-:Y:S01]  /*9e30*/  FMUL.FTZ R40, R5.reuse, R180 ;  /* 0x000000b405287220 */ /* 0x040fe20000410000 */
[----:B------:R-:W-:Y:S01]  /*9e40*/  MOV R177, R38 ;  /* 0x0000002600b17202 */ /* 0x000fe20000000f00 */
[C---:B------:R-:W-:Y:S01]  /*9e50*/  FMUL.FTZ R56, R5.reuse, R188 ;  /* 0x000000bc05387220 */ /* 0x040fe20000410000 */
[----:B------:R-:W-:Y:S01]  /*9e60*/  MOV R180, R37 ;  /* 0x0000002500b47202 */ /* 0x000fe20000000f00 */
[C---:B------:R-:W-:Y:S01]  /*9e70*/  FMUL.FTZ R57, R5.reuse, R189 ;  /* 0x000000bd05397220 */ /* 0x040fe20000410000 */
[----:B------:R-:W2:Y:S01]  /*9e80*/  LDSM.16.MT88.4 R36, [R238] ;  /* 0x00000000ee24783b */ /* 0x000ea20000004200 */
[C---:B------:R-:W-:Y:S01]  /*9e90*/  FMUL.FTZ R60, R5.reuse, R192 ;  /* 0x000000c0053c7220 */ /* 0x040fe20000410000 */
[----:B------:R-:W-:Y:S01]  /*9ea0*/  MOV R192, R52 ;  /* 0x0000003400c07202 */ /* 0x000fe20000000f00 */
[C---:B------:R-:W-:Y:S01]  /*9eb0*/  FMUL.FTZ R61, R5.reuse, R193 ;  /* 0x000000c1053d7220 */ /* 0x040fe20000410000 */
[----:B------:R-:W3:Y:S01]  /*9ec0*/  MUFU.EX2 R175, R32 ;  /* 0x0000002000af7308 */ /* 0x000ee20000000800 */
[C---:B------:R-:W-:Y:S01]  /*9ed0*/  FMUL.FTZ R72, R5.reuse, R72 ;  /* 0x0000004805487220 */ /* 0x040fe20000410000 */
[----:B------:R-:W-:Y:S01]  /*9ee0*/  MOV R189, R53 ;  /* 0x0000003500bd7202 */ /* 0x000fe20000000f00 */
[C---:B------:R-:W-:Y:S01]  /*9ef0*/  FMUL.FTZ R73, R5.reuse, R73 ;  /* 0x0000004905497220 */ /* 0x040fe20000410000 */
[----:B------:R-:W-:Y:S01]  /*9f00*/  MOV R188, R55 ;  /* 0x0000003700bc7202 */ /* 0x000fe20000000f00 */
[C---:B------:R-:W-:Y:S01]  /*9f10*/  FMUL.FTZ R76, R5.reuse, R76 ;  /* 0x0000004c054c7220 */ /* 0x040fe20000410000 */
[----:B------:R-:W-:Y:S01]  /*9f20*/  MOV R193, R67 ;  /* 0x0000004300c17202 */ /* 0x000fe20000000f00 */
        /* <DEDUP_REMOVED lines=10> */
[----:B------:R-:W-:Y:S02]  /*9fd0*/  FMUL.FTZ R109, R5, R109 ;  /* 0x0000006d056d7220 */ /* 0x000fe40000410000 */
        /* <DEDUP_REMOVED lines=23> */
[----:B------:R-:W-:Y:S02]  /*a150*/  FFMA.FTZ R227, R45, c[0x0][0x2d0], -R197 ;  /* 0x0000b4002de37a23 */ /* 0x000fe400000108c5 */
[C---:B------:R-:W-:Y:S01]  /*a160*/  FMUL.FTZ R45, R5.reuse, R185 ;  /* 0x000000b9052d7220 */ /* 0x040fe20000410000 */
[----:B------:R-:W-:Y:S01]  /*a170*/  MOV R185, R54 ;  /* 0x0000003600b97202 */ /* 0x000fe20000000f00 */
[C---:B------:R-:W-:Y:S01]  /*a180*/  FMUL.FTZ R41, R5.reuse, R181 ;  /* 0x000000b505297220 */ /* 0x040fe20000410000 */
[----:B------:R-:W1:Y:S01]  /*a190*/  LDSM.16.MT88.4 R52, [R237] ;  /* 0x00000000ed34783b */ /* 0x000e620000004200 */
[C---:B------:R-:W-:Y:S01]  /*a1a0*/  FMUL.FTZ R120, R5.reuse, R120 ;  /* 0x0000007805787220 */ /* 0x040fe20000410000 */
[----:B------:R-:W-:Y:S01]  /*a1b0*/  MOV R181, R48 ;  /* 0x0000003000b57202 */ /* 0x000fe20000000f00 */
[C---:B------:R-:W-:Y:S01]  /*a1c0*/  FMUL.FTZ R121, R5.reuse, R121 ;  /* 0x0000007905797220 */ /* 0x040fe20000410000 */
[----:B------:R-:W-:Y:S01]  /*a1d0*/  MUFU.EX2 R227, R227 ;  /* 0x000000e300e37308 */ /* 0x000fe20000000800 */
[C---:B------:R-:W-:Y:S02]  /*a1e0*/  FMUL.FTZ R124, R5.reuse, R124 ;  /* 0x0000007c057c7220 */ /* 0x040fe40000410000 */
[----:B------:R-:W-:Y:S02]  /*a1f0*/  FMUL.FTZ R125, R5, R125 ;  /* 0x0000007d057d7220 */ /* 0x000fe40000410000 */
[C---:B------:R-:W-:Y:S02]  /*a200*/  FMUL.FTZ R14, R4.reuse, R170 ;  /* 0x000000aa040e7220 */ /* 0x040fe40000410000 */
[C---:B------:R-:W-:Y:S01]  /*a210*/  FMUL.FTZ R46, R4.reuse, R186 ;  /* 0x000000ba042e7220 */ /* 0x040fe20000410000 */
[----:B------:R-:W-:Y:S01]  /*a220*/  MOV R186, R47 ;  /* 0x0000002f00ba7202 */ /* 0x000fe20000000f00 */
[C---:B------:R-:W-:Y:S01]  /*a230*/  FMUL.FTZ R47, R4.reuse, R187 ;  /* 0x000000bb042f7220 */ /* 0x040fe20000410000 */
[----:B------:R-:W-:Y:S01]  /*a240*/  MOV R187, R50 ;  /* 0x0000003200bb7202 */ /* 0x000fe20000000f00 */
[C---:B------:R-:W-:Y:S02]  /*a250*/  FMUL.FTZ R122, R4.reuse, R122 ;  /* 0x0000007a047a7220 */ /* 0x040fe40000410000 */
[C---:B------:R-:W-:Y:S02]  /*a260*/  FMUL.FTZ R123, R4.reuse, R123 ;  /* 0x0000007b047b7220 */ /* 0x040fe40000410000 */
[C---:B------:R-:W-:Y:S02]  /*a270*/  FMUL.FTZ R126, R4.reuse, R126 ;  /* 0x0000007e047e7220 */ /* 0x040fe40000410000 */
[C---:B------:R-:W-:Y:S02]  /*a280*/  FMUL.FTZ R127, R4.reuse, R127 ;  /* 0x0000007f047f7220 */ /* 0x040fe40000410000 */
[----:B----4-:R-:W-:Y:S01]  /*a290*/  FFMA.FTZ R202, R4, R202, R165 ;  /* 0x000000ca04ca7223 */ /* 0x010fe200000100a5 */
[----:B---3--:R-:W-:Y:S01]  /*a2a0*/  F2FP.PACK_AB R165, R175, R165 ;  /* 0x000000a5afa5723e */ /* 0x008fe200000000ff */
[----:B------:R-:W-:Y:S01]  /*a2b0*/  FADD.FTZ R170, R207, R6 ;  /* 0x00000006cfaa7221 */ /* 0x000fe20000010000 */
[----:B------:R-:W-:Y:S01]  /*a2c0*/  F2FP.PACK_AB R207, R174, R207 ;  /* 0x000000cfaecf723e */ /* 0x000fe200000000ff */
[C---:B------:R-:W-:Y:S02]  /*a2d0*/  FMUL.FTZ R6, R199.reuse, R162 ;  /* 0x000000a2c7067220 */ /* 0x040fe40000410000 */
[----:B------:R-:W-:Y:S02]  /*a2e0*/  FMUL.FTZ R7, R199, R163 ;  /* 0x000000a3c7077220 */ /* 0x000fe40000410000 */
[--C-:B------:R-:W-:Y:S02]  /*a2f0*/  FFMA.FTZ R225, R30, c[0x0][0x2d0], -R197.reuse ;  /* 0x0000b4001ee17a23 */ /* 0x100fe400000108c5 */
[C---:B------:R-:W-:Y:S01]  /*a300*/  FMUL.FTZ R30, R4.reuse, R178 ;  /* 0x000000b2041e7220 */ /* 0x040fe20000410000 */
[----:B------:R-:W-:Y:S01]  /*a310*/  MOV R178, R66 ;  /* 0x0000004200b27202 */ /* 0x000fe20000000f00 */
[--C-:B------:R-:W-:Y:S02]  /*a320*/  FFMA.FTZ R223, R31, c[0x0][0x2d0], -R197.reuse ;  /* 0x0000b4001fdf7a23 */ /* 0x100fe400000108c5 */
[----:B------:R-:W-:Y:S01]  /*a330*/  FMUL.FTZ R31, R4, R179 ;  /* 0x000000b3041f7220 */ /* 0x000fe20000410000 */
[----:B------:R-:W-:Y:S01]  /*a340*/  MOV R179, R35 ;  /* 0x0000002300b37202 */ /* 0x000fe20000000f00 */
[--C-:B------:R-:W-:Y:S01]  /*a350*/  FFMA.FTZ R230, R42, c[0x0][0x2d0], -R197.reuse ;  /* 0x0000b4002ae67a23 */ /* 0x100fe200000108c5 */
[----:B------:R-:W-:Y:S01]  /*a360*/  MUFU.EX2 R225, R225 ;  /* 0x000000e100e17308 */ /* 0x000fe20000000800 */
[C---:B------:R-:W-:Y:S01]  /*a370*/  FMUL.FTZ R42, R4.reuse, R182 ;  /* 0x000000b6042a7220 */ /* 0x040fe20000410000 */
[----:B------:R-:W-:Y:S01]  /*a380*/  MOV R182, R34 ;  /* 0x0000002200b67202 */ /* 0x000fe20000000f00 */
[--C-:B------:R-:W-:Y:S02]  /*a390*/  FFMA.FTZ R229, R43, c[0x0][0x2d0], -R197.reuse ;  /* 0x0000b4002be57a23 */ /* 0x100fe400000108c5 */
[----:B------:R-:W-:Y:S01]  /*a3a0*/  FMUL.FTZ R43, R4, R183 ;  /* 0x000000b7042b7220 */ /* 0x000fe20000410000 */
[----:B------:R-:W-:Y:S01]  /*a3b0*/  MOV R183, R33 ;  /* 0x0000002100b77202 */ /* 0x000fe20000000f00 */
[--C-:B------:R-:W-:Y:S02]  /*a3c0*/  FFMA.FTZ R228, R44, c[0x0][0x2d0], -R197.reuse ;  /* 0x0000b4002ce47a23 */ /* 0x100fe400000108c5 */
[----:B------:R-:W-:Y:S01]  /*a3d0*/  FMUL.FTZ R44, R5, R184 ;  /* 0x000000b8052c7220 */ /* 0x000fe20000410000 */
[----:B------:R-:W-:Y:S01]  /*a3e0*/  MOV R184, R51 ;  /* 0x0000003300b87202 */ /* 0x000fe20000000f00 */
[----:B------:R-:W-:Y:S01]  /*a3f0*/  FMUL.FTZ R5, R201, R161 ;  /* 0x000000a1c9057220 */ /* 0x000fe20000410000 */
[----:B------:R-:W-:Y:S01]  /*a400*/  MUFU.EX2 R163, R183 ;  /* 0x000000b700a37308 */ /* 0x000fe20000000800 */
[--C-:B------:R-:W-:Y:S02]  /*a410*/  FFMA.FTZ R198, R11, c[0x0][0x2d0], -R197.reuse ;  /* 0x0000b4000bc67a23 */ /* 0x100fe400000108c5 */
[----:B------:R-:W-:Y:S01]  /*a420*/  FMUL.FTZ R11, R4, R167 ;  /* 0x000000a7040b7220 */ /* 0x000fe20000410000 */
[----:B-----5:R-:W-:Y:S01]  /*a430*/  F2FP.PACK_AB R167, R168, R172 ;  /* 0x000000aca8a7723e */ /* 0x020fe200000000ff */
[----:B------:R-:W-:Y:S02]  /*a440*/  FFMA.FTZ R197, R10, c[0x0][0x2d0], -R197 ;  /* 0x0000b4000ac57a23 */ /* 0x000fe400000108c5 */
[----:B------:R-:W-:Y:S01]  /*a450*/  FMUL.FTZ R10, R4, R166 ;  /* 0x000000a6040a7220 */ /* 0x000fe20000410000 */
[----:B-1----:R-:W-:Y:S01]  /*a460*/  F2FP.PACK_AB R166, R169, R173 ;  /* 0x000000ada9a6723e */ /* 0x002fe200000000ff */
[----:B------:R-:W-:Y:S01]  /*a470*/  FMUL.FTZ R4, R201, R160 ;  /* 0x000000a0c9047220 */ /* 0x000fe20000410000 */
[----:B------:R-:W-:Y:S01]  /*a480*/  MOV R160, R64 ;  /* 0x0000004000a07202 */ /* 0x000fe20000000f00 */
[----:B------:R-:W-:Y:S01]  /*a490*/  FMUL.FTZ R19, R199, R159 ;  /* 0x0000009fc7137220 */ /* 0x000fe20000410000 */
[----:B------:R-:W-:Y:S01]  /*a4a0*/  MUFU.EX2 R161, R194 ;  /* 0x000000c200a17308 */ /* 0x000fe20000000800 */
[C---:B------:R-:W-:Y:S02]  /*a4b0*/  FMUL.FTZ R32, R201.reuse, R148 ;  /* 0x00000094c9207220 */ /* 0x040fe40000410000 */
[----:B------:R-:W-:Y:S01]  /*a4c0*/  FMUL.FTZ R33, R201, R149 ;  /* 0x00000095c9217220 */ /* 0x000fe20000410000 */
[-C--:B------:R-:W-:Y:S05]  /*a4d0*/  HMMA.16816.F32 R4, R204, R20.reuse, R4 ;  /* 0x00000014cc04723c */ /* 0x080fea0000001804 */
[C---:B------:R-:W-:Y:S01]  /*a4e0*/  FMUL.FTZ R34, R199.reuse, R150 ;  /* 0x00000096c7227220 */ /* 0x040fe20000410000 */
[----:B------:R-:W-:Y:S01]  /*a4f0*/  MUFU.EX2 R162, R182 ;  /* 0x000000b600a27308 */ /* 0x000fe20000000800 */
[----:B------:R-:W-:Y:S01]  /*a500*/  FMUL.FTZ R35, R199, R151 ;  /* 0x00000097c7237220 */ /* 0x000fe20000410000 */
[C---:B------:R-:W-:Y:S01]  /*a510*/  HMMA.16816.F32 R8, R164.reuse, R20, R8 ;  /* 0x00000014a408723c */ /* 0x040fe20000001808 */
[----:B------:R-:W-:Y:S03]  /*a520*/  LDSM.16.MT88.4 R148, [R237+0x800] ;  /* 0x00080000ed94783b */ /* 0x000fe60000004200 */
[C---:B------:R-:W-:Y:S02]  /*a530*/  FMUL.FTZ R48, R201.reuse, R140 ;  /* 0x0000008cc9307220 */ /* 0x040fe40000410000 */
[C---:B------:R-:W-:Y:S02]  /*a540*/  FMUL.FTZ R49, R201.reuse, R141 ;  /* 0x0000008dc9317220 */ /* 0x040fe40000410000 */
[-C--:B------:R-:W-:Y:S01]  /*a550*/  HMMA.16816.F32 R12, R164, R22.reuse, R12 ;  /* 0x00000016a40c723c */ /* 0x080fe2000000180c */
[----:B------:R-:W-:Y:S03]  /*a560*/  MUFU.EX2 R223, R223 ;  /* 0x000000df00df7308 */ /* 0x000fe60000000800 */
[C---:B------:R-:W-:Y:S02]  /*a570*/  FMUL.FTZ R16, R201.reuse, R156 ;  /* 0x0000009cc9107220 */ /* 0x040fe40000410000 */
[----:B------:R-:W-:Y:S02]  /*a580*/  FMUL.FTZ R17, R201, R157 ;  /* 0x0000009dc9117220 */ /* 0x000fe40000410000 */
[C---:B------:R-:W-:Y:S03]  /*a590*/  FMUL.FTZ R18, R199.reuse, R158 ;  /* 0x0000009ec7127220 */ /* 0x040fe60000410000 */
[----:B------:R-:W-:Y:S01]  /*a5a0*/  MUFU.EX2 R156, R178 ;  /* 0x000000b2009c7308 */ /* 0x000fe20000000800 */
[C---:B------:R-:W-:Y:S02]  /*a5b0*/  FMUL.FTZ R50, R199.reuse, R142 ;  /* 0x0000008ec7327220 */ /* 0x040fe40000410000 */
[----:B------:R-:W-:Y:S01]  /*a5c0*/  FMUL.FTZ R51, R199, R143 ;  /* 0x0000008fc7337220 */ /* 0x000fe20000410000 */
[C---:B------:R-:W-:Y:S01]  /*a5d0*/  HMMA.16816.F32 R16, R204.reuse, R22, R16 ;  /* 0x00000016cc10723c */ /* 0x040fe20000001810 */
[----:B------:R-:W1:Y:S03]  /*a5e0*/  LDSM.16.MT88.4 R140, [R236] ;  /* 0x00000000ec8c783b */ /* 0x000e660000004200 */
[C---:B------:R-:W-:Y:S02]  /*a5f0*/  FMUL.FTZ R20, R201.reuse, R152 ;  /* 0x00000098c9147220 */ /* 0x040fe40000410000 */
[----:B------:R-:W-:Y:S01]  /*a600*/  FMUL.FTZ R21, R201, R153 ;  /* 0x00000099c9157220 */ /* 0x000fe20000410000 */
[----:B------:R-:W3:Y:S01]  /*a610*/  MUFU.EX2 R152, R195 ;  /* 0x000000c300987308 */ /* 0x000ee20000000800 */
[C---:B------:R-:W-:Y:S04]  /*a620*/  FMUL.FTZ R23, R199.reuse, R155 ;  /* 0x0000009bc7177220 */ /* 0x040fe80000410000 */
[----:B------:R-:W-:Y:S02]  /*a630*/  FMUL.FTZ R22, R199, R154 ;  /* 0x0000009ac7167220 */ /* 0x000fe40000410000 */
[C---:B------:R-:W-:Y:S02]  /*a640*/  FMUL.FTZ R64, R201.reuse, R132 ;  /* 0x00000084c9407220 */ /* 0x040fe40000410000 */
[----:B------:R-:W-:Y:S01]  /*a650*/  FMUL.FTZ R65, R201, R133 ;  /* 0x00000085c9417220 */ /* 0x000fe20000410000 */
[----:B------:R-:W-:Y:S01]  /*a660*/  MUFU.EX2 R153, R187 ;  /* 0x000000bb00997308 */ /* 0x000fe20000000800 */
[C---:B------:R-:W-:Y:S01]  /*a670*/  FMUL.FTZ R66, R199.reuse, R134 ;  /* 0x00000086c7427220 */ /* 0x040fe20000410000 */
[-C--:B--2---:R-:W-:Y:S03]  /*a680*/  HMMA.16816.F32 R20, R204, R36.reuse, R20 ;  /* 0x00000024cc14723c */ /* 0x084fe60000001814 */
[----:B------:R-:W-:Y:S02]  /*a690*/  FMUL.FTZ R67, R199, R135 ;  /* 0x00000087c7437220 */ /* 0x000fe40000410000 */
[----:B------:R-:W2:Y:S01]  /*a6a0*/  LDSM.16.MT88.4 R132, [R239+0x2000] ;  /* 0x00200000ef84783b */ /* 0x000ea20000004200 */
[C---:B------:R-:W-:Y:S02]  /*a6b0*/  FMUL.FTZ R68, R201.reuse, R68 ;  /* 0x00000044c9447220 */ /* 0x040fe40000410000 */
[C---:B------:R-:W-:Y:S01]  /*a6c0*/  HMMA.16816.F32 R24, R164.reuse, R36, R24 ;  /* 0x00000024a418723c */ /* 0x040fe20000001818 */
[----:B------:R-:W-:Y:S03]  /*a6d0*/  MUFU.EX2 R158, R193 ;  /* 0x000000c1009e7308 */ /* 0x000fe60000000800 */
[----:B------:R-:W-:Y:S02]  /*a6e0*/  FMUL.FTZ R69, R201, R69 ;  /* 0x00000045c9457220 */ /* 0x000fe40000410000 */
[----:B------:R-:W-:Y:S02]  /*a6f0*/  FMUL.FTZ R70, R199, R70 ;  /* 0x00000046c7467220 */ /* 0x000fe40000410000 */
[-C--:B------:R-:W-:Y:S03]  /*a700*/  HMMA.16816.F32 R28, R164, R38.reuse, R28 ;  /* 0x00000026a41c723c */ /* 0x080fe6000000181c */
[----:B------:R-:W-:Y:S01]  /*a710*/  MUFU.EX2 R155, R192 ;  /* 0x000000c0009b7308 */ /* 0x000fe20000000800 */
[C---:B------:R-:W-:Y:S02]  /*a720*/  FMUL.FTZ R36, R201.reuse, R144 ;  /* 0x00000090c9247220 */ /* 0x040fe40000410000 */
[----:B------:R-:W-:Y:S02]  /*a730*/  FMUL.FTZ R37, R201, R145 ;  /* 0x00000091c9257220 */ /* 0x000fe40000410000 */
[C---:B------:R-:W-:Y:S04]  /*a740*/  HMMA.16816.F32 R32, R204.reuse, R38, R32 ;  /* 0x00000026cc20723c */ /* 0x040fe80000001820 */
[----:B------:R-:W-:Y:S01]  /*a750*/  FMUL.FTZ R71, R199, R71 ;  /* 0x00000047c7477220 */ /* 0x000fe20000410000 */
[----:B------:R-:W-:Y:S01]  /*a760*/  MUFU.EX2 R157, R231 ;  /* 0x000000e7009d7308 */ /* 0x000fe20000000800 */
[----:B------:R-:W-:Y:S02]  /*a770*/  FMUL.FTZ R80, R201, R80 ;  /* 0x00000050c9507220 */ /* 0x000fe40000410000 */
[C---:B------:R-:W-:Y:S04]  /*a780*/  FMUL.FTZ R38, R199.reuse, R146 ;  /* 0x00000092c7267220 */ /* 0x040fe80000410000 */
[----:B------:R-:W-:Y:S02]  /*a790*/  FMUL.FTZ R39, R199, R147 ;  /* 0x00000093c7277220 */ /* 0x000fe40000410000 */
[----:B------:R-:W-:Y:S01]  /*a7a0*/  LDSM.16.MT88.4 R144, [R238+0x800] ;  /* 0x00080000ee90783b */ /* 0x000fe20000004200 */
[----:B------:R-:W-:Y:S01]  /*a7b0*/  FMUL.FTZ R81, R201, R81 ;  /* 0x00000051c9517220 */ /* 0x000fe20000410000 */
[----:B------:R-:W-:Y:S01]  /*a7c0*/  MUFU.EX2 R231, R184 ;  /* 0x000000b800e77308 */ /* 0x000fe20000000800 */
[C---:B------:R-:W-:Y:S02]  /*a7d0*/  FMUL.FTZ R82, R199.reuse, R82 ;  /* 0x00000052c7527220 */ /* 0x040fe40000410000 */
[-C--:B------:R-:W-:Y:S03]  /*a7e0*/  HMMA.16816.F32 R36, R204, R52.reuse, R36 ;  /* 0x00000034cc24723c */ /* 0x080fe60000001824 */
[----:B------:R-:W-:Y:S02]  /*a7f0*/  FMUL.FTZ R83, R199, R83 ;  /* 0x00000053c7537220 */ /* 0x000fe40000410000 */
[C---:B------:R-:W-:Y:S02]  /*a800*/  FMUL.FTZ R84, R201.reuse, R84 ;  /* 0x00000054c9547220 */ /* 0x040fe40000410000 */
[----:B------:R-:W-:Y:S01]  /*a810*/  FMUL.FTZ R85, R201, R85 ;  /* 0x00000055c9557220 */ /* 0x000fe20000410000 */
[C---:B------:R-:W-:Y:S01]  /*a820*/  HMMA.16816.F32 R40, R164.reuse, R52, R40 ;  /* 0x00000034a428723c */ /* 0x040fe20000001828 */
[----:B------:R-:W-:Y:S03]  /*a830*/  MUFU.EX2 R178, R180 ;  /* 0x000000b400b27308 */ /* 0x000fe60000000800 */
[C---:B------:R-:W-:Y:S02]  /*a840*/  FMUL.FTZ R86, R199.reuse, R86 ;  /* 0x00000056c7567220 */ /* 0x040fe40000410000 */
[----:B------:R-:W-:Y:S02]  /*a850*/  FMUL.FTZ R87, R199, R87 ;  /* 0x00000057c7577220 */ /* 0x000fe40000410000 */
[-C--:B------:R-:W-:Y:S03]  /*a860*/  HMMA.16816.F32 R44, R164, R54.reuse, R44 ;  /* 0x00000036a42c723c */ /* 0x080fe6000000182c */
[----:B------:R-:W-:Y:S01]  /*a870*/  MUFU.EX2 R230, R230 ;  /* 0x000000e600e67308 */ /* 0x000fe20000000800 */
[C---:B------:R-:W-:Y:S02]  /*a880*/  FMUL.FTZ R52, R201.reuse, R136 ;  /* 0x00000088c9347220 */ /* 0x040fe40000410000 */
[C---:B------:R-:W-:Y:S02]  /*a890*/  FMUL.FTZ R53, R201.reuse, R137 ;  /* 0x00000089c9357220 */ /* 0x040fe40000410000 */
[C---:B------:R-:W-:Y:S04]  /*a8a0*/  HMMA.16816.F32 R48, R204.reuse, R54, R48 ;  /* 0x00000036cc30723c */ /* 0x040fe80000001830 */
[C---:B------:R-:W-:Y:S01]  /*a8b0*/  FMUL.FTZ R96, R201.reuse, R96 ;  /* 0x00000060c9607220 */ /* 0x040fe20000410000 */
[----:B------:R-:W4:Y:S01]  /*a8c0*/  MUFU.EX2 R136, R160 ;  /* 0x000000a000887308 */ /* 0x000f220000000800 */
[----:B------:R-:W-:Y:S02]  /*a8d0*/  FMUL.FTZ R97, R201, R97 ;  /* 0x00000061c9617220 */ /* 0x000fe40000410000 */
[C---:B------:R-:W-:Y:S04]  /*a8e0*/  FMUL.FTZ R54, R199.reuse, R138 ;  /* 0x0000008ac7367220 */ /* 0x040fe80000410000 */
[C---:B------:R-:W-:Y:S02]  /*a8f0*/  FMUL.FTZ R55, R199.reuse, R139 ;  /* 0x0000008bc7377220 */ /* 0x040fe40000410000 */
[C---:B------:R-:W-:Y:S01]  /*a900*/  FMUL.FTZ R98, R199.reuse, R98 ;  /* 0x00000062c7627220 */ /* 0x040fe20000410000 */
[----:B------:R-:W-:Y:S01]  /*a910*/  MUFU.EX2 R137, R219 ;  /* 0x000000db00897308 */ /* 0x000fe20000000800 */
[----:B------:R-:W-:Y:S02]  /*a920*/  FMUL.FTZ R99, R199, R99 ;  /* 0x00000063c7637220 */ /* 0x000fe40000410000 */
[C---:B------:R-:W-:Y:S01]  /*a930*/  FMUL.FTZ R100, R201.reuse, R100 ;  /* 0x00000064c9647220 */ /* 0x040fe20000410000 */
[-C--:B-1----:R-:W-:Y:S03]  /*a940*/  HMMA.16816.F32 R52, R204, R140.reuse, R52 ;  /* 0x0000008ccc34723c */ /* 0x082fe60000001834 */
[----:B------:R-:W-:Y:S02]  /*a950*/  FMUL.FTZ R101, R201, R101 ;  /* 0x00000065c9657220 */ /* 0x000fe40000410000 */
[C---:B------:R-:W-:Y:S01]  /*a960*/  FMUL.FTZ R102, R199.reuse, R102 ;  /* 0x00000066c7667220 */ /* 0x040fe20000410000 */
[----:B------:R-:W-:Y:S01]  /*a970*/  MUFU.EX2 R160, R186 ;  /* 0x000000ba00a07308 */ /* 0x000fe20000000800 */
[----:B------:R-:W-:Y:S01]  /*a980*/  FMUL.FTZ R103, R199, R103 ;  /* 0x00000067c7677220 */ /* 0x000fe20000410000 */
[C---:B------:R-:W-:Y:S04]  /*a990*/  HMMA.16816.F32 R56, R164.reuse, R140, R56 ;  /* 0x0000008ca438723c */ /* 0x040fe80000001838 */
[C---:B------:R-:W-:Y:S02]  /*a9a0*/  FMUL.FTZ R112, R201.reuse, R112 ;  /* 0x00000070c9707220 */ /* 0x040fe40000410000 */
[----:B------:R-:W-:Y:S02]  /*a9b0*/  FMUL.FTZ R113, R201, R113 ;  /* 0x00000071c9717220 */ /* 0x000fe40000410000 */
[-C--:B------:R-:W-:Y:S01]  /*a9c0*/  HMMA.16816.F32 R60, R164, R142.reuse, R60 ;  /* 0x0000008ea43c723c */ /* 0x080fe2000000183c */
[----:B------:R1:W5:Y:S03]  /*a9d0*/  MUFU.EX2 R139, R203 ;  /* 0x000000cb008b7308 */ /* 0x0003660000000800 */
[C---:B------:R-:W-:Y:S02]  /*a9e0*/  FMUL.FTZ R114, R199.reuse, R114 ;  /* 0x00000072c7727220 */ /* 0x040fe40000410000 */
[----:B------:R-:W-:Y:S02]  /*a9f0*/  FMUL.FTZ R115, R199, R115 ;  /* 0x00000073c7737220 */ /* 0x000fe40000410000 */
[C---:B------:R-:W-:Y:S01]  /*aa00*/  HMMA.16816.F32 R64, R204.reuse, R142, R64 ;  /* 0x0000008ecc40723c */ /* 0x040fe20000001840 */
[----:B------:R-:W-:Y:S02]  /*aa10*/  LDSM.16.MT88.4 R140, [R239+0x800] ;  /* 0x00080000ef8c783b */ /* 0x000fe40000004200 */
[----:B------:R-:W4:Y:S01]  /*aa20*/  MUFU.EX2 R138, R220 ;  /* 0x000000dc008a7308 */ /* 0x000f220000000800 */
[----:B------:R-:W-:Y:S02]  /*aa30*/  FADD.FTZ R171, R173, R171 ;  /* 0x000000abadab7221 */ /* 0x000fe40000010000 */
[----:B------:R-:W-:Y:S02]  /*aa40*/  FADD.FTZ R170, R174, R170 ;  /* 0x000000aaaeaa7221 */ /* 0x000fe40000010000 */
[-C--:B--2---:R-:W-:Y:S04]  /*aa50*/  HMMA.16816.F32 R68, R204, R132.reuse, R68 ;  /* 0x00000084cc44723c */ /* 0x084fe80000001844 */
[----:B---3--:R-:W-:Y:S01]  /*aa60*/  FADD.FTZ R170, R152, R170 ;  /* 0x000000aa98aa7221 */ /* 0x008fe20000010000 */
[----:B------:R-:W-:Y:S01]  /*aa70*/  MUFU.EX2 R173, R189 ;  /* 0x000000bd00ad7308 */ /* 0x000fe20000000800 */
[----:B------:R-:W-:Y:S02]  /*aa80*/  FMUL.FTZ R116, R201, R116 ;  /* 0x00000074c9747220 */ /* 0x000fe40000410000 */
[C---:B------:R-:W-:Y:S04]  /*aa90*/  HMMA.16816.F32 R72, R164.reuse, R132, R72 ;  /* 0x00000084a448723c */ /* 0x040fe80000001848 */
[----:B-1----:R-:W-:Y:S01]  /*aaa0*/  F2FP.PACK_AB R203, R213, R214 ;  /* 0x000000d6d5cb723e */ /* 0x002fe200000000ff */
[----:B------:R-:W-:Y:S02]  /*aab0*/  FMUL.FTZ R117, R201, R117 ;  /* 0x00000075c9757220 */ /* 0x000fe40000410000 */
[C---:B------:R-:W-:Y:S01]  /*aac0*/  FMUL.FTZ R118, R199.reuse, R118 ;  /* 0x00000076c7767220 */ /* 0x040fe20000410000 */
[-C--:B------:R-:W-:Y:S01]  /*aad0*/  HMMA.16816.F32 R76, R164, R134.reuse, R76 ;  /* 0x00000086a44c723c */ /* 0x080fe2000000184c */
[----:B------:R-:W-:Y:S03]  /*aae0*/  MUFU.EX2 R220, R191 ;  /* 0x000000bf00dc7308 */ /* 0x000fe60000000800 */
[----:B------:R-:W-:Y:S02]  /*aaf0*/  FMUL.FTZ R119, R199, R119 ;  /* 0x00000077c7777220 */ /* 0x000fe40000410000 */
[----:B----4-:R-:W-:Y:S01]  /*ab00*/  FADD.FTZ R154, R136, R179 ;  /* 0x000000b3889a7221 */ /* 0x010fe20000010000 */
[C---:B-----5:R-:W-:Y:S01]  /*ab10*/  F2FP.PACK_AB R136, R139.reuse, R136 ;  /* 0x000000888b88723e */ /* 0x060fe200000000ff */
[C---:B------:R-:W-:Y:S01]  /*ab20*/  HMMA.16816.F32 R80, R204.reuse, R134, R80 ;  /* 0x00000086cc50723c */ /* 0x040fe20000001850 */
[----:B------:R-:W1:Y:S02]  /*ab30*/  LDSM.16.MT88.4 R132, [R238+0x2000] ;  /* 0x00200000ee84783b */ /* 0x000e640000004200 */
[----:B------:R-:W2:Y:S01]  /*ab40*/  MUFU.EX2 R219, R190 ;  /* 0x000000be00db7308 */ /* 0x000ea20000000800 */
[----:B------:R-:W-:Y:S02]  /*ab50*/  FADD.FTZ R154, R139, R154 ;  /* 0x0000009a8b9a7221 */ /* 0x000fe40000010000 */
[----:B------:R-:W-:Y:S02]  /*ab60*/  FMUL.FTZ R128, R201, R128 ;  /* 0x00000080c9807220 */ /* 0x000fe40000410000 */
[----:B------:R-:W-:Y:S01]  /*ab70*/  FADD.FTZ R154, R138, R154 ;  /* 0x0000009a8a9a7221 */ /* 0x000fe20000010000 */
[C---:B------:R-:W-:Y:S03]  /*ab80*/  F2FP.PACK_AB R138, R137.reuse, R138 ;  /* 0x0000008a898a723e */ /* 0x040fe600000000ff */
[----:B------:R-:W-:Y:S01]  /*ab90*/  FADD.FTZ R154, R137, R154 ;  /* 0x0000009a899a7221 */ /* 0x000fe20000010000 */
[----:B------:R-:W-:Y:S01]  /*aba0*/  F2FP.PACK_AB R137, R161, R152 ;  /* 0x00000098a189723e */ /* 0x000fe200000000ff */
[----:B------:R-:W-:Y:S01]  /*abb0*/  FMUL.FTZ R129, R201, R129 ;  /* 0x00000081c9817220 */ /* 0x000fe20000410000 */
[----:B------:R-:W-:Y:S01]  /*abc0*/  F2FP.PACK_AB R201, R215, R216 ;  /* 0x000000d8d7c9723e */ /* 0x000fe200000000ff */
[C---:B------:R-:W-:Y:S01]  /*abd0*/  FMUL.FTZ R130, R199.reuse, R130 ;  /* 0x00000082c7827220 */ /* 0x040fe20000410000 */
[----:B------:R-:W-:Y:S01]  /*abe0*/  MUFU.EX2 R174, R181 ;  /* 0x000000b500ae7308 */ /* 0x000fe20000000800 */
[----:B------:R-:W-:Y:S02]  /*abf0*/  FMUL.FTZ R131, R199, R131 ;  /* 0x00000083c7837220 */ /* 0x000fe40000410000 */
[----:B------:R-:W-:Y:S04]  /*ac00*/  FADD.FTZ R202, R175, R202 ;  /* 0x000000caafca7221 */ /* 0x000fe80000010000 */
[----:B------:R-:W-:Y:S01]  /*ac10*/  FADD.FTZ R172, R172, R202 ;  /* 0x000000caacac7221 */ /* 0x000fe20000010000 */
[----:B--2---:R-:W-:Y:S02]  /*ac20*/  F2FP.PACK_AB R139, R219, R220 ;  /* 0x000000dcdb8b723e */ /* 0x004fe400000000ff */
[----:B------:R-:W-:Y:S01]  /*ac30*/  MUFU.EX2 R175, R188 ;  /* 0x000000bc00af7308 */ /* 0x000fe20000000800 */
[----:B------:R-:W-:Y:S04]  /*ac40*/  FADD.FTZ R172, R168, R172 ;  /* 0x000000aca8ac7221 */ /* 0x000fe80000010000 */
[----:B------:R-:W-:Y:S05]  /*ac50*/  FADD.FTZ R172, R163, R172 ;  /* 0x000000aca3ac7221 */ /* 0x000fea0000010000 */
[----:B------:R-:W-:Y:S01]  /*ac60*/  MUFU.EX2 R199, R185 ;  /* 0x000000b900c77308 */ /* 0x000fe20000000800 */
[-C--:B-1----:R-:W-:Y:S09]  /*ac70*/  HMMA.16816.F32 R84, R204, R132.reuse, R84 ;  /* 0x00000084cc54723c */ /* 0x082ff20000001854 */
[----:B------:R-:W-:Y:S01]  /*ac80*/  MUFU.EX2 R202, R218 ;  /* 0x000000da00ca7308 */ /* 0x000fe20000000800 */
[C---:B------:R-:W-:Y:S08]  /*ac90*/  HMMA.16816.F32 R88, R164.reuse, R132, R88 ;  /* 0x00000084a458723c */ /* 0x040ff00000001858 */
[-C--:B------:R-:W-:Y:S01]  /*aca0*/  HMMA.16816.F32 R92, R164, R134.reuse, R92 ;  /* 0x00000086a45c723c */ /* 0x080fe2000000185c */
[----:B------:R-:W-:Y:S07]  /*acb0*/  MUFU.EX2 R218, R210 ;  /* 0x000000d200da7308 */ /* 0x000fee0000000800 */
[C---:B------:R-:W-:Y:S01]  /*acc0*/  HMMA.16816.F32 R96, R204.reuse, R134, R96 ;  /* 0x00000086cc60723c */ /* 0x040fe20000001860 */
[----:B------:R-:W1:Y:S02]  /*acd0*/  LDSM.16.MT88.4 R132, [R237+0x2000] ;  /* 0x00200000ed84783b */ /* 0x000e640000004200 */
[----:B------:R-:W-:Y:S10]  /*ace0*/  MUFU.EX2 R168, R217 ;  /* 0x000000d900a87308 */ /* 0x000ff40000000800 */
[----:B------:R-:W2:Y:S10]  /*acf0*/  MUFU.EX2 R217, R211 ;  /* 0x000000d300d97308 */ /* 0x000eb40000000800 */
[----:B------:R-:W-:Y:S10]  /*ad00*/  MUFU.EX2 R229, R229 ;  /* 0x000000e500e57308 */ /* 0x000ff40000000800 */
[----:B------:R-:W-:Y:S01]  /*ad10*/  MUFU.EX2 R228, R228 ;  /* 0x000000e400e47308 */ /* 0x000fe20000000800 */
[-C--:B-1----:R-:W-:Y:S09]  /*ad20*/  HMMA.16816.F32 R100, R204, R132.reuse, R100 ;  /* 0x00000084cc64723c */ /* 0x082ff20000001864 */
[----:B------:R-:W-:Y:S01]  /*ad30*/  MUFU.EX2 R179, R200 ;  /* 0x000000c800b37308 */ /* 0x000fe20000000800 */
[C---:B------:R-:W-:Y:S09]  /*ad40*/  HMMA.16816.F32 R104, R164.reuse, R132, R104 ;  /* 0x00000084a468723c */ /* 0x040ff20000001868 */
[----:B------:R-:W-:Y:S01]  /*ad50*/  MUFU.EX2 R198, R198 ;  /* 0x000000c600c67308 */ /* 0x000fe20000000800 */
[-C--:B------:R-:W-:Y:S09]  /*ad60*/  HMMA.16816.F32 R108, R164, R134.reuse, R108 ;  /* 0x00000086a46c723c */ /* 0x080ff2000000186c */
[----:B------:R-:W1:Y:S01]  /*ad70*/  MUFU.EX2 R197, R197 ;  /* 0x000000c500c57308 */ /* 0x000e620000000800 */
[C---:B------:R-:W-:Y:S01]  /*ad80*/  HMMA.16816.F32 R112, R204.reuse, R134, R112 ;  /* 0x00000086cc70723c */ /* 0x040fe20000001870 */
[----:B------:R-:W3:Y:S07]  /*ad90*/  LDSM.16.MT88.4 R132, [R236+0x2000] ;  /* 0x00200000ec84783b */ /* 0x000eee0000004200 */
[-C--:B---3--:R-:W-:Y:S08]  /*ada0*/  HMMA.16816.F32 R116, R204, R132.reuse, R116 ;  /* 0x00000084cc74723c */ /* 0x088ff00000001874 */
[C---:B------:R-:W-:Y:S07]  /*adb0*/  HMMA.16816.F32 R120, R164.reuse, R132, R120 ;  /* 0x00000084a478723c */ /* 0x040fee0000001878 */
[----:B------:R-:W-:Y:S01]  /*adc0*/  F2FP.PACK_AB R132, R160, R153 ;  /* 0x00000099a084723e */ /* 0x000fe200000000ff */
[-C--:B------:R-:W-:Y:S01]  /*add0*/  HMMA.16816.F32 R124, R164, R134.reuse, R124 ;  /* 0x00000086a47c723c */ /* 0x080fe2000000187c */
[----:B------:R-:W-:Y:S03]  /*ade0*/  MUFU.EX2 R166, R222 ;  /* 0x000000de00a67308 */ /* 0x000fe60000000800 */
[----:B------:R-:W-:Y:S03]  /*adf0*/  F2FP.PACK_AB R133, R162, R163 ;  /* 0x000000a3a285723e */ /* 0x000fe600000000ff */
[----:B------:R-:W-:Y:S01]  /*ae00*/  FADD.FTZ R165, R169, R171 ;  /* 0x000000aba9a57221 */ /* 0x000fe20000010000 */
[----:B------:R-:W-:Y:S03]  /*ae10*/  HMMA.16816.F32 R128, R204, R134, R128 ;  /* 0x00000086cc80723c */ /* 0x000fe60000001880 */
[----:B------:R-:W3:Y:S01]  /*ae20*/  MUFU.EX2 R222, R208 ;  /* 0x000000d000de7308 */ /* 0x000ee20000000800 */
[----:B------:R-:W-:Y:S03]  /*ae30*/  FADD.FTZ R165, R153, R165 ;  /* 0x000000a599a57221 */ /* 0x000fe60000010000 */
[----:B------:R-:W-:Y:S01]  /*ae40*/  F2FP.PACK_AB R134, R224, R226 ;  /* 0x000000e2e086723e */ /* 0x000fe200000000ff */
[-C--:B------:R-:W-:Y:S05]  /*ae50*/  HMMA.16816.F32 R4, R136, R140.reuse, R4 ;  /* 0x0000008c8804723c */ /* 0x080fea0000001804 */
[----:B------:R-:W-:Y:S01]  /*ae60*/  F2FP.PACK_AB R135, R223, R225 ;  /* 0x000000e1df87723e */ /* 0x000fe200000000ff */
[----:B------:R-:W4:Y:S01]  /*ae70*/  MUFU.EX2 R167, R221 ;  /* 0x000000dd00a77308 */ /* 0x000f220000000800 */
[----:B--2---:R-:W-:Y:S02]  /*ae80*/  F2FP.PACK_AB R204, R217, R212 ;  /* 0x000000d4d9cc723e */ /* 0x004fe400000000ff */
[----:B-1----:R-:W-:Y:S03]  /*ae90*/  F2FP.PACK_AB R207, R197, R198 ;  /* 0x000000c6c5cf723e */ /* 0x002fe600000000ff */
[C---:B------:R-:W-:Y:S04]  /*aea0*/  HMMA.16816.F32 R8, R132.reuse, R140, R8 ;  /* 0x0000008c8408723c */ /* 0x040fe80000001808 */
[----:B------:R1:W2:Y:S01]  /*aeb0*/  MUFU.EX2 R221, R209 ;  /* 0x000000d100dd7308 */ /* 0x0002a20000000800 */
[----:B---3--:R-:W-:Y:S03]  /*aec0*/  F2FP.PACK_AB R205, R179, R222 ;  /* 0x000000deb3cd723e */ /* 0x008fe600000000ff */
[-C--:B------:R-:W-:Y:S08]  /*aed0*/  HMMA.16816.F32 R12, R132, R142.reuse, R12 ;  /* 0x0000008e840c723c */ /* 0x080ff0000000180c */
[C---:B------:R-:W-:Y:S01]  /*aee0*/  HMMA.16816.F32 R16, R136.reuse, R142, R16 ;  /* 0x0000008e8810723c */ /* 0x040fe20000001810 */
[----:B------:R-:W3:Y:S03]  /*aef0*/  LDSM.16.MT88.4 R140, [R236+0x800] ;  /* 0x00080000ec8c783b */ /* 0x000ee60000004200 */
[----:B----4-:R-:W-:Y:S04]  /*af00*/  F2FP.PACK_AB R200, R167, R166 ;  /* 0x000000a6a7c8723e */ /* 0x010fe800000000ff */
[-C--:B------:R-:W-:Y:S01]  /*af10*/  HMMA.16816.F32 R20, R136, R144.reuse, R20 ;  /* 0x000000908814723c */ /* 0x080fe20000001814 */
[----:B-1----:R-:W-:Y:S03]  /*af20*/  LDSM.16.MT88.4 R208, [R239+0x3800] ;  /* 0x00380000efd0783b */ /* 0x002fe60000004200 */
[----:B--2---:R-:W-:Y:S04]  /*af30*/  F2FP.PACK_AB R206, R221, R218 ;  /* 0x000000daddce723e */ /* 0x004fe800000000ff */
        /* <DEDUP_REMOVED lines=30> */
[C---:B------:R-:W-:Y:S07]  /*b120*/  HMMA.16816.F32 R120, R132.reuse, R144, R120 ;  /* 0x000000908478723c */ /* 0x040fee0000001878 */
[----:B------:R-:W-:Y:S01]  /*b130*/  FADD.FTZ R144, R156, R154 ;  /* 0x0000009a9c907221 */ /* 0x000fe20000010000 */
[-C--:B------:R-:W-:Y:S04]  /*b140*/  HMMA.16816.F32 R124, R132, R146.reuse, R124 ;  /* 0x00000092847c723c */ /* 0x080fe8000000187c */
[C---:B------:R-:W-:Y:S03]  /*b150*/  FADD.FTZ R144, R158.reuse, R144 ;  /* 0x000000909e907221 */ /* 0x040fe60000010000 */
[----:B------:R-:W-:Y:S01]  /*b160*/  F2FP.PACK_AB R132, R158, R156 ;  /* 0x0000009c9e84723e */ /* 0x000fe200000000ff */
[----:B------:R-:W-:Y:S04]  /*b170*/  HMMA.16816.F32 R128, R136, R146, R128 ;  /* 0x000000928880723c */ /* 0x000fe80000001880 */
[----:B------:R-:W-:Y:S01]  /*b180*/  F2FP.PACK_AB R134, R157, R155 ;  /* 0x0000009b9d86723e */ /* 0x000fe200000000ff */
[----:B------:R-:W-:Y:S01]  /*b190*/  FADD.FTZ R144, R155, R144 ;  /* 0x000000909b907221 */ /* 0x000fe20000010000 */
[----:B------:R-:W-:Y:S01]  /*b1a0*/  F2FP.PACK_AB R133, R175, R173 ;  /* 0x000000adaf85723e */ /* 0x000fe200000000ff */
[----:B------:R-:W-:Y:S01]  /*b1b0*/  LDSM.16.MT88.4 R152, [R239+0x3000] ;  /* 0x00300000ef98783b */ /* 0x000fe20000004200 */
[----:B------:R-:W-:Y:S01]  /*b1c0*/  F2FP.PACK_AB R135, R231, R199 ;  /* 0x000000c7e787723e */ /* 0x000fe200000000ff */
[----:B------:R-:W-:Y:S03]  /*b1d0*/  FADD.FTZ R164, R157, R144 ;  /* 0x000000909da47221 */ /* 0x000fe60000010000 */
[----:B------:R-:W-:Y:S01]  /*b1e0*/  F2FP.PACK_AB R136, R176, R174 ;  /* 0x000000aeb088723e */ /* 0x000fe200000000ff */
[----:B------:R-:W-:Y:S01]  /*b1f0*/  FADD.FTZ R164, R166, R164 ;  /* 0x000000a4a6a47221 */ /* 0x000fe20000010000 */
[----:B------:R-:W-:Y:S01]  /*b200*/  F2FP.PACK_AB R138, R178, R177 ;  /* 0x000000b1b28a723e */ /* 0x000fe200000000ff */
[-C--:B--2---:R-:W-:Y:S01]  /*b210*/  HMMA.16816.F32 R4, R132, R148.reuse, R4 ;  /* 0x000000948404723c */ /* 0x084fe20000001804 */
[----:B------:R-:W1:Y:S04]  /*b220*/  LDSM.16.MT88.4 R144, [R237+0x1000] ;  /* 0x00100000ed90783b */ /* 0x000e680000004200 */
[----:B------:R-:W-:Y:S02]  /*b230*/  F2FP.PACK_AB R137, R229, R230 ;  /* 0x000000e6e589723e */ /* 0x000fe400000000ff */
[----:B------:R-:W-:Y:S02]  /*b240*/  F2FP.PACK_AB R139, R227, R228 ;  /* 0x000000e4e38b723e */ /* 0x000fe400000000ff */
[----:B------:R-:W-:Y:S05]  /*b250*/  LDSM.16.MT88.4 R156, [R238+0x3000] ;  /* 0x00300000ee9c783b */ /* 0x000fea0000004200 */
        /* <DEDUP_REMOVED lines=18> */
[----:B------:R-:W-:Y:S07]  /*b380*/  LDSM.16.MT88.4 R148, [R238+0x1800] ;  /* 0x00180000ee94783b */ /* 0x000fee0000004200 */
[-C--:B------:R-:W-:Y:S08]  /*b390*/  HMMA.16816.F32 R68, R132, R152.reuse, R68 ;  /* 0x000000988444723c */ /* 0x080ff00000001844 */
[C---:B------:R-:W-:Y:S08]  /*b3a0*/  HMMA.16816.F32 R72, R136.reuse, R152, R72 ;  /* 0x000000988848723c */ /* 0x040ff00000001848 */
[-C--:B------:R-:W-:Y:S08]  /*b3b0*/  HMMA.16816.F32 R76, R136, R154.reuse, R76 ;  /* 0x0000009a884c723c */ /* 0x080ff0000000184c */
[C---:B------:R-:W-:Y:S08]  /*b3c0*/  HMMA.16816.F32 R80, R132.reuse, R154, R80 ;  /* 0x0000009a8450723c */ /* 0x040ff00000001850 */
[-C--:B------:R-:W-:Y:S08]  /*b3d0*/  HMMA.16816.F32 R84, R132, R156.reuse, R84 ;  /* 0x0000009c8454723c */ /* 0x080ff00000001854 */
[C---:B------:R-:W-:Y:S08]  /*b3e0*/  HMMA.16816.F32 R88, R136.reuse, R156, R88 ;  /* 0x0000009c8858723c */ /* 0x040ff00000001858 */
[-C--:B------:R-:W-:Y:S08]  /*b3f0*/  HMMA.16816.F32 R92, R136, R158.reuse, R92 ;  /* 0x0000009e885c723c */ /* 0x080ff0000000185c */
[C---:B------:R-:W-:Y:S01]  /*b400*/  HMMA.16816.F32 R96, R132.reuse, R158, R96 ;  /* 0x0000009e8460723c */ /* 0x040fe20000001860 */
[----:B------:R-:W2:Y:S07]  /*b410*/  LDSM.16.MT88.4 R156, [R239+0x1800] ;  /* 0x00180000ef9c783b */ /* 0x000eae0000004200 */
[-C--:B---3--:R-:W-:Y:S08]  /*b420*/  HMMA.16816.F32 R100, R132, R140.reuse, R100 ;  /* 0x0000008c8464723c */ /* 0x088ff00000001864 */
[C---:B------:R-:W-:Y:S07]  /*b430*/  HMMA.16816.F32 R104, R136.reuse, R140, R104 ;  /* 0x0000008c8868723c */ /* 0x040fee0000001868 */
[----:B------:R-:W-:Y:S01]  /*b440*/  FADD.FTZ R140, R167, R164 ;  /* 0x000000a4a78c7221 */ /* 0x000fe20000010000 */
[-C--:B------:R-:W-:Y:S04]  /*b450*/  HMMA.16816.F32 R108, R136, R142.reuse, R108 ;  /* 0x0000008e886c723c */ /* 0x080fe8000000186c */
[----:B------:R-:W-:Y:S01]  /*b460*/  FADD.FTZ R140, R202, R140 ;  /* 0x0000008cca8c7221 */ /* 0x000fe20000010000 */
[C---:B------:R-:W-:Y:S03]  /*b470*/  F2FP.PACK_AB R202, R168.reuse, R202 ;  /* 0x000000caa8ca723e */ /* 0x040fe600000000ff */
[C---:B------:R-:W-:Y:S08]  /*b480*/  HMMA.16816.F32 R112, R132.reuse, R142, R112 ;  /* 0x0000008e8470723c */ /* 0x040ff00000001870 */
[-C--:B-1----:R-:W-:Y:S08]  /*b490*/  HMMA.16816.F32 R116, R132, R144.reuse, R116 ;  /* 0x000000908474723c */ /* 0x082ff00000001874 */
[C---:B------:R-:W-:Y:S08]  /*b4a0*/  HMMA.16816.F32 R120, R136.reuse, R144, R120 ;  /* 0x000000908878723c */ /* 0x040ff00000001878 */
[-C--:B------:R-:W-:Y:S07]  /*b4b0*/  HMMA.16816.F32 R124, R136, R146.reuse, R124 ;  /* 0x00000092887c723c */ /* 0x080fee000000187c */
[----:B------:R-:W-:Y:S01]  /*b4c0*/  FADD.FTZ R136, R168, R140 ;  /* 0x0000008ca8887221 */ /* 0x000fe20000010000 */
[----:B------:R-:W-:Y:S01]  /*b4d0*/  HMMA.16816.F32 R128, R132, R146, R128 ;  /* 0x000000928480723c */ /* 0x000fe20000001880 */
[----:B------:R-:W1:Y:S03]  /*b4e0*/  LDSM.16.MT88.4 R140, [R237+0x1800] ;  /* 0x00180000ed8c783b */ /* 0x000e660000004200 */
[----:B------:R-:W-:Y:S02]  /*b4f0*/  FADD.FTZ R137, R161, R170 ;  /* 0x000000aaa1897221 */ /* 0x000fe40000010000 */
[----:B------:R-:W-:Y:S03]  /*b500*/  FADD.FTZ R138, R162, R172 ;  /* 0x000000aca28a7221 */ /* 0x000fe60000010000 */
[----:B------:R3:W-:Y:S04]  /*b510*/  STL [R1+0x70], R136 ;  /* 0x0000708801007387 */ /* 0x0007e80000100800 */
[----:B------:R-:W4:Y:S01]  /*b520*/  LDSM.16.MT88.4 R132, [R236+0x1800] ;  /* 0x00180000ec84783b */ /* 0x000f220000004200 */
[----:B---3--:R-:W-:Y:S02]  /*b530*/  FADD.FTZ R136, R160, R165 ;  /* 0x000000a5a0887221 */ /* 0x008fe40000010000 */
[-C--:B--2---:R-:W-:Y:S05]  /*b540*/  HMMA.16816.F32 R160, R200, R156.reuse, R4 ;  /* 0x0000009cc8a0723c */ /* 0x084fea0000001804 */
[----:B------:R-:W2:Y:S03]  /*b550*/  LDSM.16.MT88.4 R4, [R238+0x3800] ;  /* 0x00380000ee04783b */ /* 0x000ea60000004200 */
[C---:B------:R-:W-:Y:S05]  /*b560*/  HMMA.16816.F32 R164, R204.reuse, R156, R8 ;  /* 0x0000009ccca4723c */ /* 0x040fea0000001808 */
[----:B------:R-:W3:Y:S03]  /*b570*/  LDSM.16.MT88.4 R8, [R237+0x3800] ;  /* 0x00380000ed08783b */ /* 0x000ee60000004200 */
[-C--:B------:R-:W-:Y:S05]  /*b580*/  HMMA.16816.F32 R168, R204, R158.reuse, R12 ;  /* 0x0000009ecca8723c */ /* 0x080fea000000180c */
[----:B------:R-:W5:Y:S03]  /*b590*/  LDSM.16.MT88.4 R12, [R236+0x3800] ;  /* 0x00380000ec0c783b */ /* 0x000f660000004200 */
[C---:B------:R-:W-:Y:S07]  /*b5a0*/  HMMA.16816.F32 R156, R200.reuse, R158, R16 ;  /* 0x0000009ec89c723c */ /* 0x040fee0000001810 */
[----:B------:R-:W-:Y:S01]  /*b5b0*/  MOV R19, R179 ;  /* 0x000000b300137202 */ /* 0x000fe20000000f00 */
[-C--:B------:R-:W-:Y:S04]  /*b5c0*/  HMMA.16816.F32 R152, R200, R148.reuse, R20 ;  /* 0x00000094c898723c */ /* 0x080fe80000001814 */
[----:B------:R-:W-:Y:S02]  /*b5d0*/  MOV R18, R178 ;  /* 0x000000b200127202 */ /* 0x000fe40000000f00 */
[----:B------:R-:W-:Y:S02]  /*b5e0*/  MOV R17, R177 ;  /* 0x000000b100117202 */ /* 0x000fe40000000f00 */
[----:B------:R-:W-:Y:S04]  /*b5f0*/  MOV R23, R175 ;  /* 0x000000af00177202 */ /* 0x000fe80000000f00 */
[----:B------:R-:W-:Y:S02]  /*b600*/  MOV R21, R173 ;  /* 0x000000ad00157202 */ /* 0x000fe40000000f00 */
[----:B------:R-:W-:Y:S02]  /*b610*/  MOV R22, R174 ;  /* 0x000000ae00167202 */ /* 0x000fe40000000f00 */
[C---:B------:R-:W-:Y:S04]  /*b620*/  HMMA.16816.F32 R172, R204.reuse, R148, R24 ;  /* 0x00000094ccac723c */ /* 0x040fe80000001818 */
[----:B------:R-:W-:Y:S02]  /*b630*/  MOV R16, R176 ;  /* 0x000000b000107202 */ /* 0x000fe40000000f00 */
[----:B------:R-:W-:Y:S02]  /*b640*/  MOV R20, R138 ;  /* 0x0000008a00147202 */ /* 0x000fe40000000f00 */
[-C--:B------:R-:W-:Y:S04]  /*b650*/  HMMA.16816.F32 R176, R204, R150.reuse, R28 ;  /* 0x00000096ccb0723c */ /* 0x080fe8000000181c */
[----:B------:R-:W-:Y:S01]  /*b660*/  MOV R26, R137 ;  /* 0x00000089001a7202 */ /* 0x000fe20000000f00 */
[----:B------:R-:W-:Y:S01]  /*b670*/  FADD.FTZ R225, R225, R20 ;  /* 0x00000014e1e17221 */ /* 0x000fe20000010000 */
[----:B------:R-:W-:Y:S02]  /*b680*/  MOV R27, R136 ;  /* 0x00000088001b7202 */ /* 0x000fe40000000f00 */
[C---:B------:R-:W-:Y:S04]  /*b690*/  HMMA.16816.F32 R148, R200.reuse, R150, R32 ;  /* 0x00000096c894723c */ /* 0x040fe80000001820 */
[----:B------:R-:W-:Y:S02]  /*b6a0*/  FADD.FTZ R220, R220, R26 ;  /* 0x0000001adcdc7221 */ /* 0x000fe40000010000 */
[----:B------:R-:W-:Y:S02]  /*b6b0*/  FADD.FTZ R226, R226, R27 ;  /* 0x0000001be2e27221 */ /* 0x000fe40000010000 */
[-C--:B-1----:R-:W-:Y:S04]  /*b6c0*/  HMMA.16816.F32 R144, R200, R140.reuse, R36 ;  /* 0x0000008cc890723c */ /* 0x082fe80000001824 */
        /* <DEDUP_REMOVED lines=9> */
[----:B------:R-:W-:Y:S01]  /*b760*/  FADD.FTZ R220, R199, R220 ;  /* 0x000000dcc7dc7221 */ /* 0x000fe20000010000 */
[----:B------:R-:W-:Y:S01]  /*b770*/  MOV R199, R3 ;  /* 0x0000000300c77202 */ /* 0x000fe20000000f00 */
        /* <DEDUP_REMOVED lines=24> */
[----:B------:R-:W-:Y:S01]  /*b900*/  FADD.FTZ R225, R198, R225 ;  /* 0x000000e1c6e17221 */ /* 0x000fe20000010000 */
[----:B------:R-:W-:Y:S01]  /*b910*/  MOV R198, R196 ;  /* 0x000000c400c67202 */ /* 0x000fe20000000f00 */
[-C--:B--2---:R-:W-:Y:S08]  /*b920*/  HMMA.16816.F32 R84, R200, R4.reuse, R84 ;  /* 0x00000004c854723c */ /* 0x084ff00000001854 */
[C---:B------:R-:W-:Y:S01]  /*b930*/  HMMA.16816.F32 R88, R204.reuse, R4, R88 ;  /* 0x00000004cc58723c */ /* 0x040fe20000001858 */
[----:B------:R-:W2:Y:S04]  /*b940*/  LDL R5, [R1+0x7c] ;  /* 0x00007c0001057983 */ /* 0x000ea80000100800 */
[----:B------:R-:W2:Y:S03]  /*b950*/  LDL.LU R4, [R1+0x78] ;  /* 0x0000780001047983 */ /* 0x000ea60000300800 */
[-C--:B------:R-:W-:Y:S08]  /*b960*/  HMMA.16816.F32 R92, R204, R6.reuse, R92 ;  /* 0x00000006cc5c723c */ /* 0x080ff0000000185c */
[C---:B------:R-:W-:Y:S07]  /*b970*/  HMMA.16816.F32 R96, R200.reuse, R6, R96 ;  /* 0x00000006c860723c */ /* 0x040fee0000001860 */
[----:B------:R-:W-:Y:S01]  /*b980*/  FADD.FTZ R6, R213, R220 ;  /* 0x000000dcd5067221 */ /* 0x000fe20000010000 */
[-C--:B---3--:R-:W-:Y:S04]  /*b990*/  HMMA.16816.F32 R100, R200, R8.reuse, R100 ;  /* 0x00000008c864723c */ /* 0x088fe80000001864 */
[----:B------:R1:W-:Y:S04]  /*b9a0*/  STL [R1+0x74], R6 ;  /* 0x0000740601007387 */ /* 0x0003e80000100800 */
[C---:B------:R-:W-:Y:S08]  /*b9b0*/  HMMA.16816.F32 R104, R204.reuse, R8, R104 ;  /* 0x00000008cc68723c */ /* 0x040ff00000001868 */
[-C--:B------:R-:W-:Y:S08]  /*b9c0*/  HMMA.16816.F32 R108, R204, R10.reuse, R108 ;  /* 0x0000000acc6c723c */ /* 0x080ff0000000186c */
[C---:B------:R-:W-:Y:S08]  /*b9d0*/  HMMA.16816.F32 R112, R200.reuse, R10, R112 ;  /* 0x0000000ac870723c */ /* 0x040ff00000001870 */
[-C--:B-----5:R-:W-:Y:S08]  /*b9e0*/  HMMA.16816.F32 R116, R200, R12.reuse, R116 ;  /* 0x0000000cc874723c */ /* 0x0a0ff00000001874 */
[C---:B------:R-:W-:Y:S08]  /*b9f0*/  HMMA.16816.F32 R120, R204.reuse, R12, R120 ;  /* 0x0000000ccc78723c */ /* 0x040ff00000001878 */
[-C--:B------:R-:W-:Y:S08]  /*ba00*/  HMMA.16816.F32 R124, R204, R14.reuse, R124 ;  /* 0x0000000ecc7c723c */ /* 0x080ff0000000187c */
[----:B------:R-:W-:Y:S07]  /*ba10*/  HMMA.16816.F32 R128, R200, R14, R128 ;  /* 0x0000000ec880723c */ /* 0x000fee0000001880 */
[----:B------:R-:W-:Y:S01]  /*ba20*/  FADD.FTZ R203, R221, R226 ;  /* 0x000000e2ddcb7221 */ /* 0x000fe20000010000 */
[----:B------:R-:W-:Y:S01]  /*ba30*/  MOV R200, R2 ;  /* 0x0000000200c87202 */ /* 0x000fe20000000f00 */
[----:B------:R-:W-:Y:S03]  /*ba40*/  FADD.FTZ R202, R197, R225 ;  /* 0x000000e1c5ca7221 */ /* 0x000fe60000010000 */
[----:B------:R-:W-:Y:S02]  /*ba50*/  MOV R197, R0 ;  /* 0x0000000000c57202 */ /* 0x000fe40000000f00 */
[C---:B--2---:R-:W-:Y:S02]  /*ba60*/  ISETP.GT.AND P0, PT, R4.reuse, R5, PT ;  /* 0x000000050400720c */ /* 0x044fe40003f04270 */
[----:B------:R-:W-:Y:S05]  /*ba70*/  IADD3 R4, R4, -0x1, RZ ;  /* 0xffffffff04047810 */ /* 0x000fea0007ffe0ff */
[----:B------:R1:W-:Y:S04]  /*ba80*/  STL [R1+0x78], R4 ;  /* 0x0000780401007387 */ /* 0x0003e80000100800 */
[----:B------:R1:W-:Y:S02]  /*ba90*/  STL [R1+0x78], R4 ;  /* 0x0000780401007387 */ /* 0x0003e40000100800 */
[----:B-1----:R-:W-:-:S05]  /*baa0*/  @P0 BRA `(.L_x_1660) ;  /* 0xffffaea000000947 */ /* 0x002fca000383ffff */
.L_x_1649:
[----:B-1----:R-:W2:Y:S02]  /*bab0*/  LDL R4, [R1+0x78] ;  /* 0x0000780001047983 */ /* 0x002ea40000100800 */
[----:B--2---:R-:W-:-:S13]  /*bac0*/  ISETP.GE.AND P0, PT, R4, RZ, PT ;  /* 0x000000ff0400720c */ /* 0x004fda0003f06270 */
[----:B------:R-:W-:Y:S05]  /*bad0*/  @!P0 BRA `(.L_x_1661) ;  /* 0x000046e000008947 */ /* 0x000fea0003800000 */
[----:B------:R-:W-:Y:S01]  /*bae0*/  IMAD.MOV.U32 R200, RZ, RZ, R2 ;  /* 0x000000ffffc87224 */ /* 0x000fe200078e0002 */
[----:B------:R-:W-:Y:S01]  /*baf0*/  MOV R198, R196 ;  /* 0x000000c400c67202 */ /* 0x000fe20000000f00 */
[----:B------:R-:W-:Y:S01]  /*bb00*/  IMAD.MOV.U32 R199, RZ, RZ, R3 ;  /* 0x000000ffffc77224 */ /* 0x000fe200078e0003 */
[----:B------:R-:W-:Y:S02]  /*bb10*/  MOV R197, R0 ;  /* 0x0000000000c57202 */ /* 0x000fe40000000f00 */
.L_x_1668:
[----:B------:R-:W2:Y:S01]  /*bb20*/  LDL R4, [R1+0x48] ;  /* 0x0000480001047983 */ /* 0x000ea20000100800 */
[----:B------:R-:W-:Y:S04]  /*bb30*/  DEPBAR.LE SB0, 0x0 ;  /* 0x000080000000791a */ /* 0x000fe80000000000 */
[----:B------:R-:W3:Y:S01]  /*bb40*/  LDL R8, [R1+0x44] ;  /* 0x0000440001087983 */ /* 0x000ee20000100800 */
[----:B------:R-:W-:Y:S01]  /*bb50*/  WARPSYNC 0xffffffff ;  /* 0xffffffff00007948 */ /* 0x000fe20003800000 */
[----:B------:R-:W-:Y:S01]  /*bb60*/  IADD3 R196, R235, 0x2000, RZ ;  /* 0x00002000ebc47810 */ /* 0x000fe20007ffe0ff */
[C---:B------:R-:W-:Y:S01]  /*bb70*/  IMAD.SHL.U32 R45, R250.reuse, 0x2, RZ ;  /* 0x00000002fa2d7824 */ /* 0x040fe200078e00ff */
[----:B------:R-:W4:Y:S01]  /*bb80*/  LDL.64 R6, [R1+0x58] ;  /* 0x0000580001067983 */ /* 0x000f220000100a00 */
[----:B------:R-:W-:Y:S03]  /*bb90*/  SHF.L.U64.HI R52, R250, 0x1, R245 ;  /* 0x00000001fa347819 */ /* 0x000fe600000102f5 */
[----:B------:R-:W5:Y:S04]  /*bba0*/  LDL R5, [R1+0x30] ;  /* 0x0000300001057983 */ /* 0x000f680000100800 */
[----:B------:R-:W-:Y:S06]  /*bbb0*/  BAR.SYNC.DEFER_BLOCKING 0x0 ;  /* 0x0000000000007b1d */ /* 0x000fec0000010000 */
[----:B------:R1:W1:Y:S04]  /*bbc0*/  LDSM.16.M88.4 R64, [R244] ;  /* 0x00000000f440783b */ /* 0x0002680000000200 */
[----:B------:R1:W1:Y:S04]  /*bbd0*/  LDSM.16.M88.4 R60, [R244+0x2000] ;  /* 0x00200000f43c783b */ /* 0x0002680000000200 */
        /* <DEDUP_REMOVED lines=10> */
[----:B--2---:R-:W-:Y:S01]  /*bc80*/  SHF.R.S32.HI R0, RZ, 0x1f, R4 ;  /* 0x0000001fff007819 */ /* 0x004fe20000011404 */
[----:B------:R-:W-:Y:S01]  /*bc90*/  IMAD.WIDE.U32 R2, R4, c[0x0][0x208], RZ ;  /* 0x0000820004027a25 */ /* 0x000fe200078e00ff */
[----:B---3--:R-:W-:Y:S03]  /*bca0*/  SHF.R.S32.HI R53, RZ, 0x1f, R8 ;  /* 0x0000001fff357819 */ /* 0x008fe60000011408 */
[----:B------:R-:W-:Y:S04]  /*bcb0*/  IMAD R0, R0, c[0x0][0x208], RZ ;  /* 0x0000820000007a24 */ /* 0x000fe800078e02ff */
[----:B------:R-:W-:Y:S02]  /*bcc0*/  IMAD R0, R4, c[0x0][0x20c], R0 ;  /* 0x0000830004007a24 */ /* 0x000fe400078e0200 */
[----:B------:R-:W2:Y:S01]  /*bcd0*/  LDL R4, [R1+0xc] ;  /* 0x00000c0001047983 */ /* 0x000ea20000100800 */
[----:B------:R-:W-:Y:S02]  /*bce0*/  IMAD R53, R53, c[0x0][0x218], RZ ;  /* 0x0000860035357a24 */ /* 0x000fe400078e02ff */
[----:B------:R-:W-:Y:S02]  /*bcf0*/  IMAD.IADD R3, R3, 0x1, R0 ;  /* 0x0000000103037824 */ /* 0x000fe400078e0200 */
[C---:B------:R-:W-:Y:S02]  /*bd00*/  IMAD R53, R8.reuse, c[0x0][0x21c], R53 ;  /* 0x0000870008357a24 */ /* 0x040fe400078e0235 */
[----:B------:R-:W-:Y:S05]  /*bd10*/  IMAD.WIDE.U32 R2, R8, c[0x0][0x218], R2 ;  /* 0x0000860008027a25 */ /* 0x000fea00078e0002 */
[----:B----4-:R-:W-:Y:S02]  /*bd20*/  IADD3 R0, P0, R6, R2, RZ ;  /* 0x0000000206007210 */ /* 0x010fe40007f1e0ff */
[----:B------:R-:W-:Y:S02]  /*bd30*/  IADD3 R2, R235, 0x3000, RZ ;  /* 0x00003000eb027810 */ /* 0x000fe40007ffe0ff */
[----:B-----5:R-:W-:Y:S02]  /*bd40*/  IADD3.X R53, R5, R3, R53, P0, !PT ;  /* 0x0000000305357210 */ /* 0x020fe400007fe435 */
[C---:B------:R-:W-:Y:S02]  /*bd50*/  LEA R46, P0, R0.reuse, c[0x0][0x1f8], 0x1 ;  /* 0x00007e00002e7a11 */ /* 0x040fe400078008ff */
[C---:B------:R-:W-:Y:S02]  /*bd60*/  IADD3 R3, R235.reuse, 0x2800, RZ ;  /* 0x00002800eb037810 */ /* 0x040fe40007ffe0ff */
[----:B------:R-:W-:Y:S02]  /*bd70*/  LEA.HI.X R53, R0, c[0x0][0x1fc], R53, 0x1, P0 ;  /* 0x00007f0000357a11 */ /* 0x000fe400000f0c35 */
[----:B------:R-:W-:Y:S02]  /*bd80*/  IADD3 R0, R235, 0x3800, RZ ;  /* 0x00003800eb007810 */ /* 0x000fe40007ffe0ff */
[C---:B--2---:R-:W-:Y:S01]  /*bd90*/  SHF.L.U64.HI R44, R4.reuse, 0x1, R246 ;  /* 0x00000001042c7819 */ /* 0x044fe200000102f6 */
[----:B------:R-:W-:Y:S01]  /*bda0*/  IMAD.SHL.U32 R40, R4, 0x2, RZ ;  /* 0x0000000204287824 */ /* 0x000fe200078e00ff */
[----:B------:R-:W-:-:S05]  /*bdb0*/  BRA.DIV ~URZ, `(.L_x_1662) ;  /* 0x0000aa027f007947 */ /* 0x000fca000b800000 */
[----:B-1----:R1:W2:Y:S02]  /*bdc0*/  SHFL.IDX PT, R28, R53, RZ, 0x181f ;  /* 0x00181fff351c7589 */ /* 0x0022a400000e0000 */
.L_x_1745:
[-C--:B------:R-:W-:Y:S01]  /*bdd0*/  HMMA.16816.F32 R4, R64, R16.reuse, RZ ;  /* 0x000000104004723c */ /* 0x080fe200000018ff */
[----:B------:R-:W3:Y:S01]  /*bde0*/  LDL R20, [R1+0xc] ;  /* 0x00000c0001147983 */ /* 0x000ee20000100800 */
[----:B------:R-:W-:Y:S01]  /*bdf0*/  BSSY B0, `(.L_x_1663) ;  /* 0x00001a7000007945 */ /* 0x000fe20003800000 */
[----:B------:R-:W-:Y:S02]  /*be00*/  ISETP.GE.AND P0, PT, R250, c[0x0][0x1d4], PT ;  /* 0x00007500fa007a0c */ /* 0x000fe40003f06270 */
[----:B------:R-:W4:Y:S02]  /*be10*/  SHFL.IDX PT, R38, R46, RZ, 0x181f ;  /* 0x00181fff2e267589 */ /* 0x000f2400000e0000 */
[----:B------:R-:W-:Y:S01]  /*be20*/  SEL R47, RZ, 0x10, P0 ;  /* 0x00000010ff2f7807 */ /* 0x000fe20000000000 */
[C---:B------:R-:W-:Y:S05]  /*be30*/  HMMA.16816.F32 R8, R60.reuse, R16, RZ ;  /* 0x000000103c08723c */ /* 0x040fea00000018ff */
[----:B------:R-:W5:Y:S03]  /*be40*/  SHFL.IDX PT, R54, R46, 0x1, 0x181f ;  /* 0x00381f002e367f89 */ /* 0x000f6600000e0000 */
[-C--:B------:R-:W-:Y:S05]  /*be50*/  HMMA.16816.F32 R12, R60, R18.reuse, RZ ;  /* 0x000000123c0c723c */ /* 0x080fea00000018ff */
[----:B------:R-:W1:Y:S03]  /*be60*/  SHFL.IDX PT, R36, R53, 0x1, 0x181f ;  /* 0x00381f0035247f89 */ /* 0x000e6600000e0000 */
[C---:B------:R-:W-:Y:S05]  /*be70*/  HMMA.16816.F32 R16, R64.reuse, R18, RZ ;  /* 0x000000124010723c */ /* 0x040fea00000018ff */
[----:B------:R-:W2:Y:S08]  /*be80*/  SHFL.IDX PT, R41, R46, 0x2, 0x181f ;  /* 0x00581f002e297f89 */ /* 0x000eb000000e0000 */
[----:B------:R-:W1:Y:S08]  /*be90*/  SHFL.IDX PT, R42, R53, 0x2, 0x181f ;  /* 0x00581f00352a7f89 */ /* 0x000e7000000e0000 */
[----:B------:R-:W1:Y:S08]  /*bea0*/  SHFL.IDX PT, R46, R46, 0x3, 0x181f ;  /* 0x00781f002e2e7f89 */ /* 0x000e7000000e0000 */
[----:B-1----:R-:W1:Y:S01]  /*beb0*/  SHFL.IDX PT, R53, R53, 0x3, 0x181f ;  /* 0x00781f0035357f89 */ /* 0x002e6200000e0000 */
[----:B---3--:R-:W-:Y:S02]  /*bec0*/  ISETP.GE.AND P2, PT, R20, c[0x0][0x1d4], PT ;  /* 0x0000750014007a0c */ /* 0x008fe40003f46270 */
[-C--:B------:R-:W-:Y:S01]  /*bed0*/  HMMA.16816.F32 R20, R64, R32.reuse, RZ ;  /* 0x000000204014723c */ /* 0x080fe200000018ff */
[C---:B----4-:R-:W-:Y:S02]  /*bee0*/  IADD3 R30, P4, R38.reuse, R40, RZ ;  /* 0x00000028261e7210 */ /* 0x050fe40007f9e0ff */
[-C--:B------:R-:W-:Y:S02]  /*bef0*/  IADD3 R38, P5, R38, R45.reuse, RZ ;  /* 0x0000002d26267210 */ /* 0x080fe40007fbe0ff */
[C---:B--2---:R-:W-:Y:S02]  /*bf00*/  IADD3.X R31, R28.reuse, R44, RZ, P4, !PT ;  /* 0x0000002c1c1f7210 */ /* 0x044fe400027fe4ff */
[----:B------:R-:W-:Y:S01]  /*bf10*/  IADD3.X R39, R28, R52, RZ, P5, !PT ;  /* 0x000000341c277210 */ /* 0x000fe20002ffe4ff */
[C---:B------:R-:W-:Y:S01]  /*bf20*/  HMMA.16816.F32 R24, R60.reuse, R32, RZ ;  /* 0x000000203c18723c */ /* 0x040fe200000018ff */
[----:B------:R-:W-:Y:S02]  /*bf30*/  SEL R201, RZ, 0x10, P2 ;  /* 0x00000010ffc97807 */ /* 0x000fe40001000000 */
[----:B------:R2:W-:Y:S01]  /*bf40*/  LDGSTS.E.BYPASS.LTC128B.128 [R251+0x100], [R30.64], !P2 ;  /* 0x001000001efb7fae */ /* 0x0005e2000d101d46 */
[C---:B-----5:R-:W-:Y:S02]  /*bf50*/  IADD3 R56, P4, R54.reuse, R40, RZ ;  /* 0x0000002836387210 */ /* 0x060fe40007f9e0ff */
[-C--:B------:R-:W-:Y:S02]  /*bf60*/  IADD3 R54, P5, R54, R45.reuse, RZ ;  /* 0x0000002d36367210 */ /* 0x080fe40007fbe0ff */
[C---:B------:R-:W-:Y:S02]  /*bf70*/  IADD3.X R57, R36.reuse, R44, RZ, P4, !PT ;  /* 0x0000002c24397210 */ /* 0x040fe400027fe4ff */
[----:B------:R-:W-:Y:S01]  /*bf80*/  ISETP.NE.U32.AND P6, PT, R201, RZ, PT ;  /* 0x000000ffc900720c */ /* 0x000fe20003fc5070 */
[----:B------:R3:W-:Y:S01]  /*bf90*/  LDGSTS.E.BYPASS.LTC128B.128 [R251+0x2100], [R38.64], !P0 ;  /* 0x0210000026fb7fae */ /* 0x0007e2000c101d46 */
[----:B------:R-:W-:Y:S02]  /*bfa0*/  IADD3.X R55, R36, R52, RZ, P5, !PT ;  /* 0x0000003424377210 */ /* 0x000fe40002ffe4ff */
[C---:B------:R-:W-:Y:S02]  /*bfb0*/  ISETP.NE.U32.AND P5, PT, R47.reuse, RZ, PT ;  /* 0x000000ff2f00720c */ /* 0x040fe40003fa5070 */
[----:B------:R-:W-:Y:S03]  /*bfc0*/  IADD3 R47, -R47, 0x10, RZ ;  /* 0x000000102f2f7810 */ /* 0x000fe60007ffe1ff */
[----:B------:R4:W-:Y:S01]  /*bfd0*/  LDGSTS.E.BYPASS.LTC128B.128 [R251+0x900], [R56.64], !P2 ;  /* 0x0090000038fb7fae */ /* 0x0009e2000d101d46 */
[----:B------:R-:W-:Y:S07]  /*bfe0*/  LOP3.LUT R47, R47, 0xf, RZ, 0xc0, !PT ;  /* 0x0000000f2f2f7812 */ /* 0x000fee00078ec0ff */
[----:B------:R5:W-:Y:S01]  /*bff0*/  LDGSTS.E.BYPASS.LTC128B.128 [R251+0x2900], [R54.64], !P0 ;  /* 0x0290000036fb7fae */ /* 0x000be2000c101d46 */
[-C--:B--2---:R-:W-:Y:S08]  /*c000*/  HMMA.16816.F32 R28, R60, R34.reuse, RZ ;  /* 0x000000223c1c723c */ /* 0x084ff000000018ff */
[C---:B------:R-:W-:Y:S04]  /*c010*/  HMMA.16816.F32 R32, R64.reuse, R34, RZ ;  /* 0x000000224020723c */ /* 0x040fe800000018ff */
[C---:B---3--:R-:W-:Y:S04]  /*c020*/  IADD3 R38, P4, R41.reuse, R40, RZ ;  /* 0x0000002829267210 */ /* 0x048fe80007f9e0ff */
[C---:B------:R-:W-:Y:S05]  /*c030*/  IADD3.X R39, R42.reuse, R44, RZ, P4, !PT ;  /* 0x0000002c2a277210 */ /* 0x040fea00027fe4ff */
[----:B------:R2:W-:Y:S01]  /*c040*/  LDGSTS.E.BYPASS.LTC128B.128 [R251+0x1100], [R38.64], !P2 ;  /* 0x0110000026fb7fae */ /* 0x0005e2000d101d46 */
[----:B------:R-:W-:Y:S02]  /*c050*/  IADD3 R58, P2, R41, R45, RZ ;  /* 0x0000002d293a7210 */ /* 0x000fe40007f5e0ff */
[----:B-----5:R-:W-:Y:S02]  /*c060*/  IADD3 R54, -R201, 0x10, RZ ;  /* 0x00000010c9367810 */ /* 0x020fe40007ffe1ff */
[----:B------:R-:W-:Y:S02]  /*c070*/  IADD3.X R59, R42, R52, RZ, P2, !PT ;  /* 0x000000342a3b7210 */ /* 0x000fe400017fe4ff */
[----:B------:R-:W-:Y:S03]  /*c080*/  LOP3.LUT R54, R54, 0xf, RZ, 0xc0, !PT ;  /* 0x0000000f36367812 */ /* 0x000fe600078ec0ff */
[----:B------:R3:W-:Y:S01]  /*c090*/  LDGSTS.E.BYPASS.LTC128B.128 [R251+0x3100], [R58.64], !P0 ;  /* 0x031000003afb7fae */ /* 0x0007e2000c101d46 */
[-C--:B------:R-:W-:Y:S04]  /*c0a0*/  IADD3 R54, P4, P2, R54, R46.reuse, R40 ;  /* 0x0000002e36367210 */ /* 0x080fe80007a9e028 */
[-C--:B-1----:R-:W-:Y:S02]  /*c0b0*/  IADD3.X R55, RZ, R53.reuse, R44, P4, P2 ;  /* 0x00000035ff377210 */ /* 0x082fe400027e442c */
[----:B----4-:R-:W-:Y:S03]  /*c0c0*/  IADD3 R56, P4, P2, R47, R46, R45 ;  /* 0x0000002e2f387210 */ /* 0x010fe60007a9e02d */
[----:B------:R1:W-:Y:S01]  /*c0d0*/  LDGSTS.E.BYPASS.LTC128B.128.ZFILL [R251+0x1900], [R54.64], P6 ;  /* 0x0190000036fb7fae */ /* 0x0003e2000b141d46 */
[----:B------:R-:W-:Y:S01]  /*c0e0*/  IADD3.X R57, RZ, R53, R52, P4, P2 ;  /* 0x00000035ff397210 */ /* 0x000fe200027e4434 */
[-C--:B--2---:R-:W-:Y:S06]  /*c0f0*/  HMMA.16816.F32 R36, R64, R48.reuse, RZ ;  /* 0x000000304024723c */ /* 0x084fec00000018ff */
[----:B------:R3:W-:Y:S02]  /*c100*/  LDGSTS.E.BYPASS.LTC128B.128.ZFILL [R251+0x3900], [R56.64], P5 ;  /* 0x0390000038fb7fae */ /* 0x0007e4000a941d46 */
[C---:B------:R-:W-:Y:S06]  /*c110*/  HMMA.16816.F32 R40, R60.reuse, R48, RZ ;  /* 0x000000303c28723c */ /* 0x040fec00000018ff */
[----:B------:R-:W0:Y:S02]  /*c120*/  LDGDEPBAR ;  /* 0x00000000000079af */ /* 0x000e240000000000 */
[-C--:B------:R-:W-:Y:S08]  /*c130*/  HMMA.16816.F32 R44, R60, R50.reuse, RZ ;  /* 0x000000323c2c723c */ /* 0x080ff000000018ff */
[C---:B------:R-:W-:Y:S08]  /*c140*/  HMMA.16816.F32 R48, R64.reuse, R50, RZ ;  /* 0x000000324030723c */ /* 0x040ff000000018ff */
[-C--:B-1----:R-:W-:Y:S08]  /*c150*/  HMMA.16816.F32 R52, R64, R204.reuse, RZ ;  /* 0x000000cc4034723c */ /* 0x082ff000000018ff */
[C---:B---3--:R-:W-:Y:S08]  /*c160*/  HMMA.16816.F32 R56, R60.reuse, R204, RZ ;  /* 0x000000cc3c38723c */ /* 0x048ff000000018ff */
        /* <DEDUP_REMOVED lines=24> */
[-C--:B-1----:R-:W-:Y:S01]  /*c2f0*/  HMMA.16816.F32 R4, R204, R212.reuse, R4 ;  /* 0x000000d4cc04723c */ /* 0x082fe20000001804 */
[----:B------:R1:W-:Y:S07]  /*c300*/  LDSM.16.M88.4 R228, [R2] ;  /* 0x0000000002e4783b */ /* 0x0003ee0000000200 */
[C---:B--2---:R-:W-:Y:S08]  /*c310*/  HMMA.16816.F32 R8, R220.reuse, R212, R8 ;  /* 0x000000d4dc08723c */ /* 0x044ff00000001808 */
[-C--:B------:R-:W-:Y:S08]  /*c320*/  HMMA.16816.F32 R12, R220, R214.reuse, R12 ;  /* 0x000000d6dc0c723c */ /* 0x080ff0000000180c */
[C---:B------:R-:W-:Y:S01]  /*c330*/  HMMA.16816.F32 R16, R204.reuse, R214, R16 ;  /* 0x000000d6cc10723c */ /* 0x040fe20000001810 */
[----:B-1----:R-:W2:Y:S04]  /*c340*/  LDL R2, [R1+0x78] ;  /* 0x0000780001027983 */ /* 0x002ea80000100800 */
[----:B------:R-:W-:Y:S03]  /*c350*/  LDSM.16.M88.4 R212, [R232+-0x2000] ;  /* 0xffe00000e8d4783b */ /* 0x000fe60000000200 */
        /* <DEDUP_REMOVED lines=9> */
[----:B------:R-:W3:Y:S07]  /*c3f0*/  LDSM.16.M88.4 R216, [R240+0x2000] ;  /* 0x00200000f0d8783b */ /* 0x000eee0000000200 */
[-C--:B------:R-:W-:Y:S08]  /*c400*/  HMMA.16816.F32 R52, R204, R224.reuse, R52 ;  /* 0x000000e0cc34723c */ /* 0x080ff00000001834 */
[C---:B------:R-:W-:Y:S08]  /*c410*/  HMMA.16816.F32 R56, R220.reuse, R224, R56 ;  /* 0x000000e0dc38723c */ /* 0x040ff00000001838 */
[-C--:B------:R-:W-:Y:S01]  /*c420*/  HMMA.16816.F32 R60, R220, R226.reuse, R60 ;  /* 0x000000e2dc3c723c */ /* 0x080fe2000000183c */
[----:B------:R-:W-:Y:S07]  /*c430*/  LDSM.16.M88.4 R220, [R232+-0x1000] ;  /* 0xfff00000e8dc783b */ /* 0x000fee0000000200 */
[----:B------:R-:W-:Y:S01]  /*c440*/  HMMA.16816.F32 R64, R204, R226, R64 ;  /* 0x000000e2cc40723c */ /* 0x000fe20000001840 */
[----:B------:R-:W4:Y:S07]  /*c450*/  LDSM.16.M88.4 R204, [R232+-0x1800] ;  /* 0xffe80000e8cc783b */ /* 0x000f2e0000000200 */
[-C--:B-1----:R-:W-:Y:S01]  /*c460*/  HMMA.16816.F32 R4, R208, R212.reuse, R4 ;  /* 0x000000d4d004723c */ /* 0x082fe20000001804 */
[----:B------:R-:W1:Y:S07]  /*c470*/  LDSM.16.M88.4 R224, [R232+-0x800] ;  /* 0xfff80000e8e0783b */ /* 0x000e6e0000000200 */
        /* <DEDUP_REMOVED lines=14> */
[-C--:B-1----:R-:W-:Y:S08]  /*c560*/  HMMA.16816.F32 R52, R208, R224.reuse, R52 ;  /* 0x000000e0d034723c */ /* 0x082ff00000001834 */
[C---:B------:R-:W-:Y:S08]  /*c570*/  HMMA.16816.F32 R56, R216.reuse, R224, R56 ;  /* 0x000000e0d838723c */ /* 0x040ff00000001838 */
[-C--:B------:R-:W-:Y:S01]  /*c580*/  HMMA.16816.F32 R60, R216, R226.reuse, R60 ;  /* 0x000000e2d83c723c */ /* 0x080fe2000000183c */
[----:B------:R-:W-:Y:S07]  /*c590*/  LDSM.16.M88.4 R216, [R243+0x3000] ;  /* 0x00300000f3d8783b */ /* 0x000fee0000000200 */
[----:B------:R-:W-:Y:S01]  /*c5a0*/  HMMA.16816.F32 R64, R208, R226, R64 ;  /* 0x000000e2d040723c */ /* 0x000fe20000001840 */
[----:B------:R-:W1:Y:S07]  /*c5b0*/  LDSM.16.M88.4 R208, [R243+0x2800] ;  /* 0x00280000f3d0783b */ /* 0x000e6e0000000200 */
[-C--:B---3--:R-:W-:Y:S01]  /*c5c0*/  HMMA.16816.F32 R4, R204, R212.reuse, R4 ;  /* 0x000000d4cc04723c */ /* 0x088fe20000001804 */
[----:B------:R-:W3:Y:S07]  /*c5d0*/  LDSM.16.M88.4 R224, [R243+0x3800] ;  /* 0x00380000f3e0783b */ /* 0x000eee0000000200 */
[C---:B----4-:R-:W-:Y:S08]  /*c5e0*/  HMMA.16816.F32 R8, R220.reuse, R212, R8 ;  /* 0x000000d4dc08723c */ /* 0x050ff00000001808 */
        /* <DEDUP_REMOVED lines=8> */
[-C--:B------:R-:W-:Y:S03]  /*c670*/  HMMA.16816.F32 R36, R204, R216.reuse, R36 ;  /* 0x000000d8cc24723c */ /* 0x080fe60000001824 */
[----:B--2---:R-:W-:Y:S05]  /*c680*/  ISETP.GE.AND P2, PT, R2, 0x1, PT ;  /* 0x000000010200780c */ /* 0x004fea0003f46270 */
[C---:B------:R-:W-:Y:S08]  /*c690*/  HMMA.16816.F32 R40, R220.reuse, R216, R40 ;  /* 0x000000d8dc28723c */ /* 0x040ff00000001828 */
[-C--:B------:R-:W-:Y:S08]  /*c6a0*/  HMMA.16816.F32 R44, R220, R218.reuse, R44 ;  /* 0x000000dadc2c723c */ /* 0x080ff0000000182c */
[C---:B------:R-:W-:Y:S01]  /*c6b0*/  HMMA.16816.F32 R48, R204.reuse, R218, R48 ;  /* 0x000000dacc30723c */ /* 0x040fe20000001830 */
[----:B------:R-:W2:Y:S07]  /*c6c0*/  LDSM.16.M88.4 R216, [R242+0x6000] ;  /* 0x00600000f2d8783b */ /* 0x000eae0000000200 */
[-C--:B---3--:R-:W-:Y:S08]  /*c6d0*/  HMMA.16816.F32 R52, R204, R224.reuse, R52 ;  /* 0x000000e0cc34723c */ /* 0x088ff00000001834 */
[C---:B------:R-:W-:Y:S08]  /*c6e0*/  HMMA.16816.F32 R56, R220.reuse, R224, R56 ;  /* 0x000000e0dc38723c */ /* 0x040ff00000001838 */
[-C--:B------:R-:W-:Y:S01]  /*c6f0*/  HMMA.16816.F32 R60, R220, R226.reuse, R60 ;  /* 0x000000e2dc3c723c */ /* 0x080fe2000000183c */
[----:B------:R-:W3:Y:S07]  /*c700*/  LDSM.16.M88.4 R220, [R3] ;  /* 0x0000000003dc783b */ /* 0x000eee0000000200 */
[----:B------:R-:W-:Y:S01]  /*c710*/  HMMA.16816.F32 R64, R204, R226, R64 ;  /* 0x000000e2cc40723c */ /* 0x000fe20000001840 */
[----:B------:R-:W4:Y:S07]  /*c720*/  LDSM.16.M88.4 R204, [R0] ;  /* 0x0000000000cc783b */ /* 0x000f2e0000000200 */
[-C--:B-1----:R-:W-:Y:S01]  /*c730*/  HMMA.16816.F32 R4, R208, R212.reuse, R4 ;  /* 0x000000d4d004723c */ /* 0x082fe20000001804 */
[----:B------:R-:W-:Y:S07]  /*c740*/  LDSM.16.M88.4 R224, [R241+0x6000] ;  /* 0x00600000f1e0783b */ /* 0x000fee0000000200 */
        /* <DEDUP_REMOVED lines=14> */
[-C--:B----4-:R-:W-:Y:S08]  /*c830*/  HMMA.16816.F32 R52, R208, R204.reuse, R52 ;  /* 0x000000ccd034723c */ /* 0x090ff00000001834 */
[C---:B------:R-:W-:Y:S08]  /*c840*/  HMMA.16816.F32 R56, R216.reuse, R204, R56 ;  /* 0x000000ccd838723c */ /* 0x040ff00000001838 */
[-C--:B------:R-:W-:Y:S01]  /*c850*/  HMMA.16816.F32 R60, R216, R206.reuse, R60 ;  /* 0x000000ced83c723c */ /* 0x080fe2000000183c */
[----:B------:R-:W3:Y:S07]  /*c860*/  LDSM.16.M88.4 R216, [R234+0x3000] ;  /* 0x00300000ead8783b */ /* 0x000eee0000000200 */
[----:B------:R-:W-:Y:S01]  /*c870*/  HMMA.16816.F32 R64, R208, R206, R64 ;  /* 0x000000ced040723c */ /* 0x000fe20000001840 */
[----:B------:R-:W4:Y:S07]  /*c880*/  LDSM.16.M88.4 R204, [R234+0x3800] ;  /* 0x00380000eacc783b */ /* 0x000f2e0000000200 */
[-C--:B-1----:R-:W-:Y:S01]  /*c890*/  HMMA.16816.F32 R4, R212, R220.reuse, R4 ;  /* 0x000000dcd404723c */ /* 0x082fe20000001804 */
[----:B------:R-:W-:Y:S07]  /*c8a0*/  LDSM.16.M88.4 R208, [R240+0x4000] ;  /* 0x00400000f0d0783b */ /* 0x000fee0000000200 */
[C---:B------:R-:W-:Y:S08]  /*c8b0*/  HMMA.16816.F32 R8, R224.reuse, R220, R8 ;  /* 0x000000dce008723c */ /* 0x040ff00000001808 */
[-C--:B------:R-:W-:Y:S08]  /*c8c0*/  HMMA.16816.F32 R12, R224, R222.reuse, R12 ;  /* 0x000000dee00c723c */ /* 0x080ff0000000180c */
[C---:B------:R-:W-:Y:S01]  /*c8d0*/  HMMA.16816.F32 R16, R212.reuse, R222, R16 ;  /* 0x000000ded410723c */ /* 0x040fe20000001810 */
[----:B------:R-:W1:Y:S07]  /*c8e0*/  LDSM.16.M88.4 R220, [R232] ;  /* 0x00000000e8dc783b */ /* 0x000e6e0000000200 */
[-C--:B--2---:R-:W-:Y:S08]  /*c8f0*/  HMMA.16816.F32 R20, R212, R228.reuse, R20 ;  /* 0x000000e4d414723c */ /* 0x084ff00000001814 */
[C---:B------:R-:W-:Y:S08]  /*c900*/  HMMA.16816.F32 R24, R224.reuse, R228, R24 ;  /* 0x000000e4e018723c */ /* 0x040ff00000001818 */
[-C--:B------:R-:W-:Y:S08]  /*c910*/  HMMA.16816.F32 R28, R224, R230.reuse, R28 ;  /* 0x000000e6e01c723c */ /* 0x080ff0000000181c */
[C---:B------:R-:W-:Y:S01]  /*c920*/  HMMA.16816.F32 R32, R212.reuse, R230, R32 ;  /* 0x000000e6d420723c */ /* 0x040fe20000001820 */
[----:B------:R-:W2:Y:S07]  /*c930*/  LDSM.16.M88.4 R228, [R233+0x6000] ;  /* 0x00600000e9e4783b */ /* 0x000eae0000000200 */
[-C--:B---3--:R-:W-:Y:S08]  /*c940*/  HMMA.16816.F32 R36, R212, R216.reuse, R36 ;  /* 0x000000d8d424723c */ /* 0x088ff00000001824 */
[C---:B------:R-:W-:Y:S08]  /*c950*/  HMMA.16816.F32 R40, R224.reuse, R216, R40 ;  /* 0x000000d8e028723c */ /* 0x040ff00000001828 */
[-C--:B------:R-:W-:Y:S08]  /*c960*/  HMMA.16816.F32 R44, R224, R218.reuse, R44 ;  /* 0x000000dae02c723c */ /* 0x080ff0000000182c */
[C---:B------:R-:W-:Y:S08]  /*c970*/  HMMA.16816.F32 R48, R212.reuse, R218, R48 ;  /* 0x000000dad430723c */ /* 0x040ff00000001830 */
[-C--:B----4-:R-:W-:Y:S08]  /*c980*/  HMMA.16816.F32 R52, R212, R204.reuse, R52 ;  /* 0x000000ccd434723c */ /* 0x090ff00000001834 */
[C---:B------:R-:W-:Y:S08]  /*c990*/  HMMA.16816.F32 R56, R224.reuse, R204, R56 ;  /* 0x000000cce038723c */ /* 0x040ff00000001838 */
[-C--:B------:R-:W-:Y:S08]  /*c9a0*/  HMMA.16816.F32 R60, R224, R206.reuse, R60 ;  /* 0x000000cee03c723c */ /* 0x080ff0000000183c */
[----:B------:R-:W-:Y:S08]  /*c9b0*/  HMMA.16816.F32 R64, R212, R206, R64 ;  /* 0x000000ced440723c */ /* 0x000ff00000001840 */
[-C--:B-1----:R-:W-:Y:S08]  /*c9c0*/  HMMA.16816.F32 R4, R208, R220.reuse, R4 ;  /* 0x000000dcd004723c */ /* 0x082ff00000001804 */
[C---:B--2---:R-:W-:Y:S08]  /*c9d0*/  HMMA.16816.F32 R8, R228.reuse, R220, R8 ;  /* 0x000000dce408723c */ /* 0x044ff00000001808 */
        /* <DEDUP_REMOVED lines=18> */
[----:B------:R-:W-:Y:S03]  /*cb00*/  FMUL.FTZ R19, R19, c[0x0][0x320] ;  /* 0x0000c80013137a20 */ /* 0x000fe60000410000 */
[----:B------:R4:W1:Y:S10]  /*cb10*/  MUFU.TANH R214, R7 ;  /* 0x0000000700d67308 */ /* 0x0008740000002400 */
[----:B------:R-:W1:Y:S10]  /*cb20*/  MUFU.TANH R212, R8 ;  /* 0x0000000800d47308 */ /* 0x000e740000002400 */
[----:B------:R-:W1:Y:S01]  /*cb30*/  MUFU.TANH R225, R9 ;  /* 0x0000000900e17308 */ /* 0x000e620000002400 */
[----:B----4-:R-:W4:Y:S09]  /*cb40*/  LDSM.16.M88.4 R4, [R232+0x800] ;  /* 0x00080000e804783b */ /* 0x010f320000000200 */
[----:B------:R-:W1:Y:S10]  /*cb50*/  MUFU.TANH R206, R10 ;  /* 0x0000000a00ce7308 */ /* 0x000e740000002400 */
[----:B------:R5:W1:Y:S10]  /*cb60*/  MUFU.TANH R207, R11 ;  /* 0x0000000b00cf7308 */ /* 0x000a740000002400 */
[----:B------:R1:W1:Y:S10]  /*cb70*/  MUFU.TANH R222, R12 ;  /* 0x0000000c00de7308 */ /* 0x0002740000002400 */
[----:B------:R2:W2:Y:S01]  /*cb80*/  MUFU.TANH R223, R13 ;  /* 0x0000000d00df7308 */ /* 0x0004a20000002400 */
[----:B-----5:R-:W5:Y:S01]  /*cb90*/  LDSM.16.M88.4 R8, [R232+0x1000] ;  /* 0x00100000e808783b */ /* 0x020f620000000200 */
[-C--:B----4-:R-:W-:Y:S08]  /*cba0*/  HMMA.16816.F32 R20, R208, R4.reuse, R20 ;  /* 0x00000004d014723c */ /* 0x090ff00000001814 */
[----:B------:R-:W4:Y:S01]  /*cbb0*/  MUFU.TANH R218, R16 ;  /* 0x0000001000da7308 */ /* 0x000f220000002400 */
[C---:B------:R-:W-:Y:S04]  /*cbc0*/  HMMA.16816.F32 R24, R228.reuse, R4, R24 ;  /* 0x00000004e418723c */ /* 0x040fe80000001818 */
[----:B-1----:R-:W-:Y:S05]  /*cbd0*/  FMUL.FTZ R12, R14, c[0x0][0x320] ;  /* 0x0000c8000e0c7a20 */ /* 0x002fea0000410000 */
[----:B------:R-:W1:Y:S01]  /*cbe0*/  MUFU.TANH R219, R17 ;  /* 0x0000001100db7308 */ /* 0x000e620000002400 */
[-C--:B------:R-:W-:Y:S03]  /*cbf0*/  HMMA.16816.F32 R28, R228, R6.reuse, R28 ;  /* 0x00000006e41c723c */ /* 0x080fe6000000181c */
[----:B--2---:R-:W-:Y:S05]  /*cc00*/  FMUL.FTZ R13, R15, c[0x0][0x320] ;  /* 0x0000c8000f0d7a20 */ /* 0x004fea0000410000 */
[C---:B------:R-:W-:Y:S01]  /*cc10*/  HMMA.16816.F32 R32, R208.reuse, R6, R32 ;  /* 0x00000006d020723c */ /* 0x040fe20000001820 */
[----:B------:R2:W1:Y:S01]  /*cc20*/  MUFU.TANH R215, R18 ;  /* 0x0000001200d77308 */ /* 0x0004620000002400 */
[----:B------:R-:W1:Y:S01]  /*cc30*/  LDSM.16.M88.4 R4, [R232+0x1800] ;  /* 0x00180000e804783b */ /* 0x000e620000000200 */
[----:B------:R-:W-:Y:S04]  /*cc40*/  DEPBAR.LE SB0, 0x0 ;  /* 0x000080000000791a */ /* 0x000fe80000000000 */
[----:B------:R-:W-:Y:S02]  /*cc50*/  FMUL.FTZ R20, R20, c[0x0][0x320] ;  /* 0x0000c80014147a20 */ /* 0x000fe40000410000 */
[----:B------:R-:W-:Y:S02]  /*cc60*/  FMUL.FTZ R21, R21, c[0x0][0x320] ;  /* 0x0000c80015157a20 */ /* 0x000fe40000410000 */
[----:B------:R3:W1:Y:S01]  /*cc70*/  MUFU.TANH R216, R19 ;  /* 0x0000001300d87308 */ /* 0x0006620000002400 */
[----:B------:R-:W-:Y:S01]  /*cc80*/  BAR.SYNC.DEFER_BLOCKING 0x0 ;  /* 0x0000000000007b1d */ /* 0x000fe20000010000 */
[----:B------:R-:W-:Y:S01]  /*cc90*/  FMUL.FTZ R22, R22, c[0x0][0x320] ;  /* 0x0000c80016167a20 */ /* 0x000fe20000410000 */
[-C--:B-----5:R-:W-:Y:S05]  /*cca0*/  HMMA.16816.F32 R36, R208, R8.reuse, R36 ;  /* 0x00000008d024723c */ /* 0x0a0fea0000001824 */
[----:B------:R-:W-:Y:S02]  /*ccb0*/  FMUL.FTZ R28, R28, c[0x0][0x320] ;  /* 0x0000c8001c1c7a20 */ /* 0x000fe40000410000 */
[----:B------:R5:W1:Y:S01]  /*ccc0*/  MUFU.TANH R221, R20 ;  /* 0x0000001400dd7308 */ /* 0x000a620000002400 */
[----:B------:R-:W-:Y:S01]  /*ccd0*/  FMUL.FTZ R15, R26, c[0x0][0x320] ;  /* 0x0000c8001a0f7a20 */ /* 0x000fe20000410000 */
[C---:B------:R-:W-:Y:S04]  /*cce0*/  HMMA.16816.F32 R40, R228.reuse, R8, R40 ;  /* 0x00000008e428723c */ /* 0x040fe80000001828 */
[----:B--2---:R-:W-:Y:S02]  /*ccf0*/  FMUL.FTZ R18, R24, c[0x0][0x320] ;  /* 0x0000c80018127a20 */ /* 0x004fe40000410000 */
[----:B------:R-:W-:Y:S02]  /*cd00*/  FMUL.FTZ R14, R27, c[0x0][0x320] ;  /* 0x0000c8001b0e7a20 */ /* 0x000fe40000410000 */
[----:B------:R2:W2:Y:S01]  /*cd10*/  MUFU.TANH R220, R21 ;  /* 0x0000001500dc7308 */ /* 0x0004a20000002400 */
[-C--:B------:R-:W-:Y:S03]  /*cd20*/  HMMA.16816.F32 R44, R228, R10.reuse, R44 ;  /* 0x0000000ae42c723c */ /* 0x080fe6000000182c */
[----:B---3--:R-:W-:Y:S02]  /*cd30*/  FMUL.FTZ R19, R25, c[0x0][0x320] ;  /* 0x0000c80019137a20 */ /* 0x008fe40000410000 */
[----:B------:R-:W-:Y:S02]  /*cd40*/  FMUL.FTZ R17, R30, c[0x0][0x320] ;  /* 0x0000c8001e117a20 */ /* 0x000fe40000410000 */
[----:B------:R-:W-:Y:S01]  /*cd50*/  FMUL.FTZ R36, R36, c[0x0][0x320] ;  /* 0x0000c80024247a20 */ /* 0x000fe20000410000 */
[C---:B------:R-:W-:Y:S01]  /*cd60*/  HMMA.16816.F32 R48, R208.reuse, R10, R48 ;  /* 0x0000000ad030723c */ /* 0x040fe20000001830 */
[----:B------:R3:W3:Y:S03]  /*cd70*/  MUFU.TANH R226, R28 ;  /* 0x0000001c00e27308 */ /* 0x0006e60000002400 */
[----:B------:R-:W-:Y:S02]  /*cd80*/  FMUL.FTZ R16, R31, c[0x0][0x320] ;  /* 0x0000c8001f107a20 */ /* 0x000fe40000410000 */
[----:B-----5:R-:W-:Y:S02]  /*cd90*/  FMUL.FTZ R20, R29, c[0x0][0x320] ;  /* 0x0000c8001d147a20 */ /* 0x020fe40000410000 */
[-C--:B-1----:R-:W-:Y:S03]  /*cda0*/  HMMA.16816.F32 R52, R208, R4.reuse, R52 ;  /* 0x00000004d034723c */ /* 0x082fe60000001834 */
[----:B------:R-:W1:Y:S01]  /*cdb0*/  MUFU.TANH R224, R36 ;  /* 0x0000002400e07308 */ /* 0x000e620000002400 */
[----:B------:R-:W-:Y:S02]  /*cdc0*/  FMUL.FTZ R32, R32, c[0x0][0x320] ;  /* 0x0000c80020207a20 */ /* 0x000fe40000410000 */
[----:B------:R-:W-:Y:S02]  /*cdd0*/  FMUL.FTZ R33, R33, c[0x0][0x320] ;  /* 0x0000c80021217a20 */ /* 0x000fe40000410000 */
[C---:B------:R-:W-:Y:S04]  /*cde0*/  HMMA.16816.F32 R56, R228.reuse, R4, R56 ;  /* 0x00000004e438723c */ /* 0x040fe80000001838 */
[----:B------:R-:W-:Y:S01]  /*cdf0*/  FMUL.FTZ R47, R47, c[0x0][0x320] ;  /* 0x0000c8002f2f7a20 */ /* 0x000fe20000410000 */
[----:B------:R-:W1:Y:S01]  /*ce00*/  MUFU.TANH R12, R12 ;  /* 0x0000000c000c7308 */ /* 0x000e620000002400 */
[----:B--2---:R-:W-:Y:S02]  /*ce10*/  FMUL.FTZ R21, R23, c[0x0][0x320] ;  /* 0x0000c80017157a20 */ /* 0x004fe40000410000 */
[-C--:B------:R-:W-:Y:S04]  /*ce20*/  HMMA.16816.F32 R60, R228, R6.reuse, R60 ;  /* 0x00000006e43c723c */ /* 0x080fe8000000183c */
[----:B------:R-:W-:Y:S02]  /*ce30*/  FMUL.FTZ R29, R34, c[0x0][0x320] ;  /* 0x0000c800221d7a20 */ /* 0x000fe40000410000 */
[----:B---3--:R-:W-:Y:S01]  /*ce40*/  FMUL.FTZ R28, R35, c[0x0][0x320] ;  /* 0x0000c800231c7a20 */ /* 0x008fe20000410000 */
[----:B------:R2:W3:Y:S01]  /*ce50*/  MUFU.TANH R227, R47 ;  /* 0x0000002f00e37308 */ /* 0x0004e20000002400 */
[----:B------:R-:W-:Y:S04]  /*ce60*/  HMMA.16816.F32 R64, R208, R6, R64 ;  /* 0x00000006d040723c */ /* 0x000fe80000001840 */
[----:B------:R-:W-:Y:S02]  /*ce70*/  FMUL.FTZ R34, R37, c[0x0][0x320] ;  /* 0x0000c80025227a20 */ /* 0x000fe40000410000 */
[----:B------:R-:W-:Y:S02]  /*ce80*/  FMUL.FTZ R31, R38, c[0x0][0x320] ;  /* 0x0000c800261f7a20 */ /* 0x000fe40000410000 */
[----:B------:R-:W-:Y:S01]  /*ce90*/  FMUL.FTZ R30, R39, c[0x0][0x320] ;  /* 0x0000c800271e7a20 */ /* 0x000fe20000410000 */
[----:B------:R-:W1:Y:S03]  /*cea0*/  MUFU.TANH R13, R13 ;  /* 0x0000000d000d7308 */ /* 0x000e660000002400 */
        /* <DEDUP_REMOVED lines=9> */
[----:B--2---:R-:W-:Y:S01]  /*cf40*/  FMUL.FTZ R47, R49, c[0x0][0x320] ;  /* 0x0000c800312f7a20 */ /* 0x004fe20000410000 */
        /* <DEDUP_REMOVED lines=63> */
[----:B------:R-:W-:Y:S02]  /*d340*/  SHF.L.U64.HI R57, R250, 0x1, R245 ;  /* 0x00000001fa397819 */ /* 0x000fe400000102f5 */
[----:B------:R-:W3:Y:S04]  /*d350*/  LDL R3, [R1+0x4] ;  /* 0x0000040001037983 */ /* 0x000ee80000100800 */
[----:B------:R-:W4:Y:S04]  /*d360*/  LDL.64 R230, [R1+0x68] ;  /* 0x0000680001e67983 */ /* 0x000f280000100a00 */
[----:B------:R-:W5:Y:S04]  /*d370*/  LDL R5, [R1+0x38] ;  /* 0x0000380001057983 */ /* 0x000f680000100800 */
[----:B------:R-:W4:Y:S04]  /*d380*/  LDL.64 R8, [R1+0x60] ;  /* 0x0000600001087983 */ /* 0x000f280000100a00 */
[----:B------:R-:W5:Y:S04]  /*d390*/  LDL R217, [R1+0x34] ;  /* 0x0000340001d97983 */ /* 0x000f680000100800 */
[----:B------:R-:W5:Y:S01]  /*d3a0*/  LDL R196, [R1+0xc] ;  /* 0x00000c0001c47983 */ /* 0x000f620000100800 */
[----:B--2---:R-:W-:Y:S05]  /*d3b0*/  IMAD R0, R2, 0x40, R0 ;  /* 0x0000004002007824 */ /* 0x004fea00078e0200 */
[----:B---3--:R-:W-:Y:S05]  /*d3c0*/  IADD3 R0, R0, -0x40, R3 ;  /* 0xffffffc000007810 */ /* 0x008fea0007ffe003 */
[----:B------:R-:W-:Y:S04]  /*d3d0*/  @P3 IMAD.HI.U32 R3, R0, c[0x0][0x2bc], RZ ;  /* 0x0000af0000033a27 */ /* 0x000fe800078e00ff */
[--C-:B------:R-:W-:Y:S01]  /*d3e0*/  IMAD.MOV.U32 R2, RZ, RZ, R0.reuse ;  /* 0x000000ffff027224 */ /* 0x100fe200078e0000 */
        /* <DEDUP_REMOVED lines=13> */
[----:B------:R-:W-:Y:S02]  /*d4c0*/  IMAD.IADD R5, R5, 0x1, R0 ;  /* 0x0000000105057824 */ /* 0x000fe400078e0200 */
[----:B---3--:R-:W-:Y:S01]  /*d4d0*/  IMAD.SHL.U32 R56, R250, 0x2, RZ ;  /* 0x00000002fa387824 */ /* 0x008fe200078e00ff */
[----:B--2---:R-:W-:Y:S01]  /*d4e0*/  SHF.R.S32.HI R0, RZ, 0x1f, R55 ;  /* 0x0000001fff007819 */ /* 0x004fe20000011437 */
[----:B------:R2:W-:Y:S01]  /*d4f0*/  STL [R1+0x44], R55 ;  /* 0x0000443701007387 */ /* 0x0005e20000100800 */
[C---:B------:R-:W-:Y:S04]  /*d500*/  IMAD.WIDE.U32 R4, R55.reuse, c[0x0][0x1f0], R4 ;  /* 0x00007c0037047a25 */ /* 0x040fe800078e0004 */
[----:B------:R-:W-:Y:S01]  /*d510*/  IMAD R0, R0, c[0x0][0x1f0], RZ ;  /* 0x00007c0000007a24 */ /* 0x000fe200078e02ff */
[----:B------:R-:W-:Y:S03]  /*d520*/  IADD3 R3, P2, R8, R4, RZ ;  /* 0x0000000408037210 */ /* 0x000fe60007f5e0ff */
[----:B------:R-:W-:Y:S05]  /*d530*/  IMAD R0, R55, c[0x0][0x1f4], R0 ;  /* 0x00007d0037007a24 */ /* 0x000fea00078e0200 */
[----:B------:R-:W-:Y:S02]  /*d540*/  IADD3.X R0, R217, R5, R0, P2, !PT ;  /* 0x00000005d9007210 */ /* 0x000fe400017fe400 */
[C---:B------:R-:W-:Y:S04]  /*d550*/  LEA R2, P2, R3.reuse, c[0x0][0x1c8], 0x1 ;  /* 0x0000720003027a11 */ /* 0x040fe800078408ff */
[----:B------:R-:W-:Y:S02]  /*d560*/  LEA.HI.X R0, R3, c[0x0][0x1cc], R0, 0x1, P2 ;  /* 0x0000730003007a11 */ /* 0x000fe400010f0c00 */
[C---:B------:R-:W-:Y:S02]  /*d570*/  SHF.L.U32 R3, R196.reuse, 0x1, RZ ;  /* 0x00000001c4037819 */ /* 0x040fe400000006ff */
[----:B--2---:R-:W-:Y:S01]  /*d580*/  SHF.L.U64.HI R55, R196, 0x1, R246 ;  /* 0x00000001c4377819 */ /* 0x004fe200000102f6 */
[----:B------:R-:W-:-:S05]  /*d590*/  BRA.DIV ~URZ, `(.L_x_1665) ;  /* 0x000092927f007947 */ /* 0x000fca000b800000 */
[----:B------:R2:W3:Y:S02]  /*d5a0*/  SHFL.IDX PT, R58, R0, RZ, 0x181f ;  /* 0x00181fff003a7589 */ /* 0x0004e400000e0000 */
.L_x_1746:
[----:B------:R-:W-:-:S05]  /*d5b0*/  BRA.DIV ~URZ, `(.L_x_1666) ;  /* 0x000092e27f007947 */ /* 0x000fca000b800000 */
[----:B------:R-:W4:Y:S01]  /*d5c0*/  SHFL.IDX PT, R5, R2, RZ, 0x181f ;  /* 0x00181fff02057589 */ /* 0x000f2200000e0000 */
[C---:B------:R-:W-:Y:S02]  /*d5d0*/  IADD3 R4, -R201.reuse, 0x10, RZ ;  /* 0x00000010c9047810 */ /* 0x040fe40007ffe1ff */
[----:B------:R-:W-:Y:S02]  /*d5e0*/  ISETP.NE.U32.AND P2, PT, R201, RZ, PT ;  /* 0x000000ffc900720c */ /* 0x000fe40003f45070 */
[----:B------:R-:W-:Y:S04]  /*d5f0*/  LOP3.LUT R4, R4, 0xf, RZ, 0xc0, !PT ;  /* 0x0000000f04047812 */ /* 0x000fe800078ec0ff */
[----:B----4-:R-:W-:Y:S04]  /*d600*/  IADD3 R6, P5, P4, R4, R5, R3 ;  /* 0x0000000504067210 */ /* 0x010fe80007cbe003 */
[----:B---3--:R-:W-:Y:S05]  /*d610*/  IADD3.X R7, RZ, R58, R55, P5, P4 ;  /* 0x0000003aff077210 */ /* 0x008fea0002fe8437 */
[----:B------:R-:W-:Y:S01]  /*d620*/  @!PT LDS RZ, [RZ] ;  /* 0x00000000fffff984 */ /* 0x000fe20000000800 */
[----:B------:R-:W-:Y:S01]  /*d630*/  @!PT LDS RZ, [RZ] ;  /* 0x00000000fffff984 */ /* 0x000fe20000000800 */
[----:B------:R3:W-:Y:S02]  /*d640*/  LDGSTS.E.BYPASS.LTC128B.128.ZFILL [R251+0x4100], [R6.64], P2 ;  /* 0x0410000006fb7fae */ /* 0x0007e40009141d46 */
[----:B---3--:R-:W-:Y:S02]  /*d650*/  IADD3 R6, P4, R5, R56, RZ ;  /* 0x0000003805067210 */ /* 0x008fe40007f9e0ff */
[----:B------:R-:W3:Y:S03]  /*d660*/  SHFL.IDX PT, R5, R2, 0x1, 0x181f ;  /* 0x00381f0002057f89 */ /* 0x000ee600000e0000 */
[----:B------:R-:W-:Y:S05]  /*d670*/  IMAD.X R7, R58, 0x1, R57, P4 ;  /* 0x000000013a077824 */ /* 0x000fea00020e0639 */
[----:B------:R4:W-:Y:S01]  /*d680*/  LDGSTS.E.BYPASS.LTC128B.128 [R251+0x6100], [R6.64], !P0 ;  /* 0x0610000006fb7fae */ /* 0x0009e2000c101d46 */
[----:B---3--:R-:W-:Y:S03]  /*d690*/  IADD3 R8, P5, P4, R4, R5, R3 ;  /* 0x0000000504087210 */ /* 0x008fe60007cbe003 */
[----:B----4-:R-:W3:Y:S02]  /*d6a0*/  SHFL.IDX PT, R6, R0, 0x1, 0x181f ;  /* 0x00381f0000067f89 */ /* 0x010ee400000e0000 */
[----:B---3--:R-:W-:Y:S02]  /*d6b0*/  IADD3.X R9, RZ, R6, R55, P5, P4 ;  /* 0x00000006ff097210 */ /* 0x008fe40002fe8437 */
[----:B------:R-:W-:Y:S02]  /*d6c0*/  IADD3 R58, P4, R5, R56, RZ ;  /* 0x00000038053a7210 */ /* 0x000fe40007f9e0ff */
[----:B------:R-:W3:Y:S03]  /*d6d0*/  SHFL.IDX PT, R5, R2, 0x2, 0x181f ;  /* 0x00581f0002057f89 */ /* 0x000ee600000e0000 */
[----:B------:R-:W-:Y:S01]  /*d6e0*/  IMAD.X R59, R6, 0x1, R57, P4 ;  /* 0x00000001063b7824 */ /* 0x000fe200020e0639 */
[----:B------:R3:W-:Y:S04]  /*d6f0*/  LDGSTS.E.BYPASS.LTC128B.128.ZFILL [R251+0x4900], [R8.64], P2 ;  /* 0x0490000008fb7fae */ /* 0x0007e80009141d46 */
[----:B------:R-:W4:Y:S04]  /*d700*/  SHFL.IDX PT, R6, R0, 0x2, 0x181f ;  /* 0x00581f0000067f89 */ /* 0x000f2800000e0000 */
[----:B------:R2:W-:Y:S04]  /*d710*/  LDGSTS.E.BYPASS.LTC128B.128 [R251+0x6900], [R58.64], !P0 ;  /* 0x069000003afb7fae */ /* 0x0005e8000c101d46 */
[----:B--2---:R-:W2:Y:S01]  /*d720*/  SHFL.IDX PT, R0, R0, 0x3, 0x181f ;  /* 0x00781f0000007f89 */ /* 0x004ea200000e0000 */
[----:B---3--:R-:W-:Y:S04]  /*d730*/  IADD3 R8, P5, P4, R4, R5, R3 ;  /* 0x0000000504087210 */ /* 0x008fe80007cbe003 */
[----:B----4-:R-:W-:Y:S05]  /*d740*/  IADD3.X R9, RZ, R6, R55, P5, P4 ;  /* 0x00000006ff097210 */ /* 0x010fea0002fe8437 */
[----:B------:R3:W-:Y:S02]  /*d750*/  LDGSTS.E.BYPASS.LTC128B.128.ZFILL [R251+0x5100], [R8.64], P2 ;  /* 0x0510000008fb7fae */ /* 0x0007e40009141d46 */
[----:B---3--:R-:W-:Y:S02]  /*d760*/  IADD3 R8, P2, R5, R56, RZ ;  /* 0x0000003805087210 */ /* 0x008fe40007f5e0ff */
[----:B------:R3:W4:Y:S03]  /*d770*/  SHFL.IDX PT, R5, R2, 0x3, 0x181f ;  /* 0x00781f0002057f89 */ /* 0x00072600000e0000 */
[----:B------:R-:W-:Y:S05]  /*d780*/  IMAD.X R9, R6, 0x1, R57, P2 ;  /* 0x0000000106097824 */ /* 0x000fea00010e0639 */
[----:B------:R3:W-:Y:S03]  /*d790*/  LDGSTS.E.BYPASS.LTC128B.128 [R251+0x7100], [R8.64], !P0 ;  /* 0x0710000008fb7fae */ /* 0x0007e6000c101d46 */
.L_x_1747:
[C---:B--23--:R-:W-:Y:S02]  /*d7a0*/  IADD3 R2, -R201.reuse, 0x10, RZ ;  /* 0x00000010c9027810 */ /* 0x04cfe40007ffe1ff */
[----:B------:R-:W-:Y:S02]  /*d7b0*/  ISETP.NE.U32.AND P2, PT, R201, RZ, PT ;  /* 0x000000ffc900720c */ /* 0x000fe40003f45070 */
[----:B------:R-:W-:Y:S04]  /*d7c0*/  LOP3.LUT R2, R2, 0xf, RZ, 0xc0, !PT ;  /* 0x0000000f02027812 */ /* 0x000fe800078ec0ff */
[----:B----4-:R-:W-:Y:S04]  /*d7d0*/  IADD3 R2, P5, P4, R2, R5, R3 ;  /* 0x0000000502027210 */ /* 0x010fe80007cbe003 */
[----:B------:R-:W-:Y:S05]  /*d7e0*/  IADD3.X R3, RZ, R0, R55, P5, P4 ;  /* 0x00000000ff037210 */ /* 0x000fea0002fe8437 */
[----:B------:R-:W-:Y:S01]  /*d7f0*/  @!PT LDS RZ, [RZ] ;  /* 0x00000000fffff984 */ /* 0x000fe20000000800 */
[----:B------:R-:W-:Y:S01]  /*d800*/  @!PT LDS RZ, [RZ] ;  /* 0x00000000fffff984 */ /* 0x000fe20000000800 */
[----:B------:R-:W-:Y:S01]  /*d810*/  @!PT LDS RZ, [RZ] ;  /* 0x00000000fffff984 */ /* 0x000fe20000000800 */
[----:B------:R2:W-:Y:S01]  /*d820*/  LDGSTS.E.BYPASS.LTC128B.128.ZFILL [R251+0x5900], [R2.64], P2 ;  /* 0x0590000002fb7fae */ /* 0x0005e20009141d46 */
[----:B------:R-:W-:Y:S05]  /*d830*/  IADD3 R56, P2, R5, R56, RZ ;  /* 0x0000003805387210 */ /* 0x000fea0007f5e0ff */
[----:B------:R-:W-:Y:S05]  /*d840*/  IMAD.X R57, R0, 0x1, R57, P2 ;  /* 0x0000000100397824 */ /* 0x000fea00010e0639 */
[----:B------:R2:W-:Y:S03]  /*d850*/  LDGSTS.E.BYPASS.LTC128B.128 [R251+0x7900], [R56.64], !P0 ;  /* 0x0790000038fb7fae */ /* 0x0005e6000c101d46 */
.L_x_1664:
[----:B--234-:R-:W-:Y:S05]  /*d860*/  BSYNC B0 ;  /* 0x0000000000007941 */ /* 0x01cfea0003800000 */
.L_x_1663:
        /* <DEDUP_REMOVED lines=12> */
[----:B-1----:R-:W-:Y:S02]  /*d930*/  FMNMX.FTZ R7, R12, R7, !PT ;  /* 0x000000070c077209 */ /* 0x002fe40007810000 */
        /* <DEDUP_REMOVED lines=53> */
[----:B------:R-:W1:Y:S02]  /*dc90*/  SHFL.BFLY PT, R3, R4, 0x2, 0x1f ;  /* 0x0c401f0004037f89 */ /* 0x000e6400000e0000 */
[----:B-1----:R-:W-:Y:S05]  /*dca0*/  FMNMX.FTZ R4, R4, R3, !PT ;  /* 0x0000000304047209 */ /* 0x002fea0007810000 */
[----:B------:R-:W1:Y:S02]  /*dcb0*/  SHFL.BFLY PT, R3, R4, 0x1, 0x1f ;  /* 0x0c201f0004037f89 */ /* 0x000e6400000e0000 */
[----:B-1----:R-:W-:Y:S02]  /*dcc0*/  FMNMX.FTZ R3, R4, R3, !PT ;  /* 0x0000000304037209 */ /* 0x002fe40007810000 */
        /* <DEDUP_REMOVED lines=10> */
[----:B------:R1:W2:Y:S02]  /*dd70*/  SHFL.BFLY PT, R196, R4, 0x1, 0x1f ;  /* 0x0c201f0004c47f89 */ /* 0x0002a400000e0000 */
.L_x_1748:
[----:B------:R-:W3:Y:S01]  /*dd80*/  LDL.LU R5, [R1+0x70] ;  /* 0x0000700001057983 */ /* 0x000ee20000300800 */
[C---:B------:R-:W-:Y:S01]  /*dd90*/  FADD.FTZ R201, -R3.reuse, R199 ;  /* 0x000000c703c97221 */ /* 0x040fe20000010100 */
[----:B--2---:R-:W-:Y:S01]  /*dda0*/  FMNMX.FTZ R196, R196, R4, !PT ;  /* 0x00000004c4c47209 */ /* 0x004fe20007810000 */
[----:B------:R-:W-:Y:S01]  /*ddb0*/  FMUL.FTZ R217, R3, c[0x0][0x2d0] ;  /* 0x0000b40003d97a20 */ /* 0x000fe20000410000 */
[----:B------:R-:W2:Y:S01]  /*ddc0*/  LDL.LU R58, [R1+0x74] ;  /* 0x00007400013a7983 */ /* 0x000ea20000300800 */
[----:B------:R-:W-:Y:S01]  /*ddd0*/  FMUL.FTZ R201, R201, c[0x0][0x2d0] ;  /* 0x0000b400c9c97a20 */ /* 0x000fe20000410000 */
[----:B------:R-:W-:Y:S01]  /*dde0*/  WARPSYNC 0xffffffff ;  /* 0xffffffff00007948 */ /* 0x000fe20003800000 */
[--C-:B------:R-:W-:Y:S02]  /*ddf0*/  FFMA.FTZ R204, R204, c[0x0][0x2d0], -R217.reuse ;  /* 0x0000b400cccc7a23 */ /* 0x100fe400000108d9 */
[--C-:B------:R-:W-:Y:S02]  /*de00*/  FFMA.FTZ R213, R213, c[0x0][0x2d0], -R217.reuse ;  /* 0x0000b400d5d57a23 */ /* 0x100fe400000108d9 */
[----:B------:R-:W4:Y:S01]  /*de10*/  MUFU.EX2 R201, R201 ;  /* 0x000000c900c97308 */ /* 0x000f220000000800 */
[----:B-1----:R-:W-:Y:S02]  /*de20*/  FADD.FTZ R4, -R2, R200 ;  /* 0x000000c802047221 */ /* 0x002fe40000010100 */
[----:B------:R-:W-:Y:S02]  /*de30*/  FMUL.FTZ R209, R0, c[0x0][0x2d0] ;  /* 0x0000b40000d17a20 */ /* 0x000fe40000410000 */
[----:B------:R-:W-:Y:S02]  /*de40*/  FMUL.FTZ R4, R4, c[0x0][0x2d0] ;  /* 0x0000b40004047a20 */ /* 0x000fe40000410000 */
[----:B------:R-:W-:Y:S02]  /*de50*/  FFMA.FTZ R65, R33, c[0x0][0x2d0], -R217 ;  /* 0x0000b40021417a23 */ /* 0x000fe400000108d9 */
[--C-:B------:R-:W-:Y:S01]  /*de60*/  FFMA.FTZ R33, R223, c[0x0][0x2d0], -R209.reuse ;  /* 0x0000b400df217a23 */ /* 0x100fe200000108d1 */
[----:B------:R-:W-:Y:S01]  /*de70*/  MUFU.EX2 R204, R204 ;  /* 0x000000cc00cc7308 */ /* 0x000fe20000000800 */
        /* <DEDUP_REMOVED lines=8> */
[----:B------:R-:W-:Y:S02]  /*df00*/  FFMA.FTZ R48, R48, c[0x0][0x2d0], -R217 ;  /* 0x0000b40030307a23 */ /* 0x000fe400000108d9 */
[--C-:B------:R-:W-:Y:S02]  /*df10*/  FFMA.FTZ R211, R39, c[0x0][0x2d0], -R209.reuse ;  /* 0x0000b40027d37a23 */ /* 0x100fe400000108d1 */
[----:B------:R-:W-:Y:S01]  /*df20*/  FFMA.FTZ R231, R11, c[0x0][0x2d0], -R209 ;  /* 0x0000b4000be77a23 */ /* 0x000fe200000108d1 */
[----:B------:R1:W5:Y:S01]  /*df30*/  MUFU.EX2 R199, R4 ;  /* 0x0000000400c77308 */ /* 0x0003620000000800 */
[----:B------:R-:W-:Y:S01]  /*df40*/  MOV R39, R48 ;  /* 0x0000003000277202 */ /* 0x000fe20000000f00 */
[----:B------:R-:W-:Y:S02]  /*df50*/  FFMA.FTZ R60, R34, c[0x0][0x2d0], -R217 ;  /* 0x0000b400223c7a23 */ /* 0x000fe400000108d9 */
[----:B------:R-:W-:Y:S02]  /*df60*/  FFMA.FTZ R34, R222, c[0x0][0x2d0], -R209 ;  /* 0x0000b400de227a23 */ /* 0x000fe400000108d1 */
[--C-:B------:R-:W-:Y:S02]  /*df70*/  FFMA.FTZ R47, R47, c[0x0][0x2d0], -R217.reuse ;  /* 0x0000b4002f2f7a23 */ /* 0x100fe400000108d9 */
[--C-:B------:R-:W-:Y:S02]  /*df80*/  FFMA.FTZ R224, R49, c[0x0][0x2d0], -R217.reuse ;  /* 0x0000b40031e07a23 */ /* 0x100fe400000108d9 */
[----:B------:R-:W-:Y:S01]  /*df90*/  MUFU.EX2 R9, R9 ;  /* 0x0000000900097308 */ /* 0x000fe20000000800 */
[--C-:B------:R-:W-:Y:S02]  /*dfa0*/  FFMA.FTZ R218, R54, c[0x0][0x2d0], -R217.reuse ;  /* 0x0000b40036da7a23 */ /* 0x100fe400000108d9 */
[--C-:B------:R-:W-:Y:S02]  /*dfb0*/  FFMA.FTZ R220, R220, c[0x0][0x2d0], -R217.reuse ;  /* 0x0000b400dcdc7a23 */ /* 0x100fe400000108d9 */
[----:B------:R-:W-:Y:S02]  /*dfc0*/  FFMA.FTZ R217, R53, c[0x0][0x2d0], -R217 ;  /* 0x0000b40035d97a23 */ /* 0x000fe400000108d9 */
[--C-:B------:R-:W-:Y:S02]  /*dfd0*/  FFMA.FTZ R53, R25, c[0x0][0x2d0], -R209.reuse ;  /* 0x0000b40019357a23 */ /* 0x100fe400000108d1 */
[--C-:B------:R-:W-:Y:S01]  /*dfe0*/  FFMA.FTZ R210, R43, c[0x0][0x2d0], -R209.reuse ;  /* 0x0000b4002bd27a23 */ /* 0x100fe200000108d1 */
[----:B------:R-:W-:Y:S01]  /*dff0*/  MUFU.EX2 R223, R223 ;  /* 0x000000df00df7308 */ /* 0x000fe20000000800 */
[--C-:B------:R-:W-:Y:S02]  /*e000*/  FFMA.FTZ R226, R226, c[0x0][0x2d0], -R209.reuse ;  /* 0x0000b400e2e27a23 */ /* 0x100fe400000108d1 */
[--C-:B-1----:R-:W-:Y:S02]  /*e010*/  FFMA.FTZ R4, R212, c[0x0][0x2d0], -R209.reuse ;  /* 0x0000b400d4047a23 */ /* 0x102fe400000108d1 */
[----:B------:R-:W-:Y:S05]  /*e020*/  FFMA.FTZ R212, R40, c[0x0][0x2d0], -R209 ;  /* 0x0000b40028d47a23 */ /* 0x000fea00000108d1 */
[----:B------:R1:W-:Y:S10]  /*e030*/  MUFU.EX2 R20, R4 ;  /* 0x0000000400147308 */ /* 0x0003f40000000800 */
[----:B------:R-:W-:Y:S10]  /*e040*/  MUFU.EX2 R226, R226 ;  /* 0x000000e200e27308 */ /* 0x000ff40000000800 */
[----:B------:R-:W-:Y:S01]  /*e050*/  MUFU.EX2 R231, R231 ;  /* 0x000000e700e77308 */ /* 0x000fe20000000800 */
[----:B-1----:R-:W-:Y:S04]  /*e060*/  FADD.FTZ R4, -R196, R198 ;  /* 0x000000c6c4047221 */ /* 0x002fe80000010100 */
[----:B------:R-:W-:Y:S05]  /*e070*/  FMUL.FTZ R4, R4, c[0x0][0x2d0] ;  /* 0x0000b40004047a20 */ /* 0x000fea0000410000 */
[----:B------:R-:W-:Y:S10]  /*e080*/  MUFU.EX2 R212, R212 ;  /* 0x000000d400d47308 */ /* 0x000ff40000000800 */
[----:B------:R-:W1:Y:S01]  /*e090*/  MUFU.EX2 R4, R4 ;  /* 0x0000000400047308 */ /* 0x000e620000000800 */
[C---:B----4-:R-:W-:Y:S02]  /*e0a0*/  FMUL.FTZ R68, R201.reuse, R68 ;  /* 0x00000044c9447220 */ /* 0x050fe40000410000 */
[----:B------:R-:W-:Y:S02]  /*e0b0*/  FMUL.FTZ R69, R201, R69 ;  /* 0x00000045c9457220 */ /* 0x000fe40000410000 */
[C---:B-----5:R-:W-:Y:S02]  /*e0c0*/  FMUL.FTZ R70, R199.reuse, R70 ;  /* 0x00000046c7467220 */ /* 0x060fe40000410000 */
        /* <DEDUP_REMOVED lines=9> */
[C---:B-1----:R-:W-:Y:S02]  /*e160*/  FMUL.FTZ R74, R4.reuse, R74 ;  /* 0x0000004a044a7220 */ /* 0x042fe40000410000 */
        /* <DEDUP_REMOVED lines=36> */
[----:B---3--:R-:W-:Y:S01]  /*e3b0*/  FFMA.FTZ R8, R201, R5, R204 ;  /* 0x00000005c9087223 */ /* 0x008fe200000100cc */
[C---:B------:R-:W-:Y:S03]  /*e3c0*/  F2FP.PACK_AB R204, R213.reuse, R204 ;  /* 0x000000ccd5cc723e */ /* 0x040fe600000000ff */
[----:B------:R-:W-:Y:S02]  /*e3d0*/  FADD.FTZ R8, R213, R8 ;  /* 0x00000008d5087221 */ /* 0x000fe40000010000 */
[----:B------:R-:W-:Y:S02]  /*e3e0*/  FMUL.FTZ R213, R2, c[0x0][0x2d0] ;  /* 0x0000b40002d57a20 */ /* 0x000fe40000410000 */
[----:B------:R-:W-:Y:S02]  /*e3f0*/  FADD.FTZ R8, R9, R8 ;  /* 0x0000000809087221 */ /* 0x000fe40000010000 */
[--C-:B------:R-:W-:Y:S02]  /*e400*/  FFMA.FTZ R205, R205, c[0x0][0x2d0], -R213.reuse ;  /* 0x0000b400cdcd7a23 */ /* 0x100fe400000108d5 */
[--C-:B------:R-:W-:Y:S02]  /*e410*/  FFMA.FTZ R5, R214, c[0x0][0x2d0], -R213.reuse ;  /* 0x0000b400d6057a23 */ /* 0x100fe400000108d5 */
[----:B------:R-:W-:Y:S02]  /*e420*/  FFMA.FTZ R56, R21, c[0x0][0x2d0], -R213 ;  /* 0x0000b40015387a23 */ /* 0x000fe400000108d5 */
[----:B------:R-:W2:Y:S01]  /*e430*/  MUFU.EX2 R205, R205 ;  /* 0x000000cd00cd7308 */ /* 0x000ea20000000800 */
[----:B------:R-:W-:Y:S02]  /*e440*/  FFMA.FTZ R21, R225, c[0x0][0x2d0], -R209 ;  /* 0x0000b400e1157a23 */ /* 0x000fe400000108d1 */
[--C-:B------:R-:W-:Y:S02]  /*e450*/  FFMA.FTZ R50, R22, c[0x0][0x2d0], -R213.reuse ;  /* 0x0000b40016327a23 */ /* 0x100fe400000108d5 */
[--C-:B------:R-:W-:Y:S02]  /*e460*/  FFMA.FTZ R66, R30, c[0x0][0x2d0], -R213.reuse ;  /* 0x0000b4001e427a23 */ /* 0x100fe400000108d5 */
[----:B------:R-:W-:Y:S02]  /*e470*/  FMUL.FTZ R30, R4, R178 ;  /* 0x000000b2041e7220 */ /* 0x000fe40000410000 */
[--C-:B------:R-:W-:Y:S01]  /*e480*/  FFMA.FTZ R7, R215, c[0x0][0x2d0], -R213.reuse ;  /* 0x0000b400d7077a23 */ /* 0x100fe200000108d5 */
[----:B------:R-:W1:Y:S01]  /*e490*/  MUFU.EX2 R5, R5 ;  /* 0x0000000500057308 */ /* 0x000e620000000800 */
[--C-:B------:R-:W-:Y:S02]  /*e4a0*/  FFMA.FTZ R6, R216, c[0x0][0x2d0], -R213.reuse ;  /* 0x0000b400d8067a23 */ /* 0x100fe400000108d5 */
[--C-:B------:R-:W-:Y:S02]  /*e4b0*/  FFMA.FTZ R54, R41, c[0x0][0x2d0], -R213.reuse ;  /* 0x0000b40029367a23 */ /* 0x100fe400000108d5 */
[--C-:B------:R-:W-:Y:S02]  /*e4c0*/  FFMA.FTZ R67, R31, c[0x0][0x2d0], -R213.reuse ;  /* 0x0000b4001f437a23 */ /* 0x100fe400000108d5 */
[--C-:B------:R-:W-:Y:S02]  /*e4d0*/  FFMA.FTZ R214, R52, c[0x0][0x2d0], -R213.reuse ;  /* 0x0000b40034d67a23 */ /* 0x100fe400000108d5 */
[--C-:B------:R-:W-:Y:S01]  /*e4e0*/  FFMA.FTZ R62, R29, c[0x0][0x2d0], -R213.reuse ;  /* 0x0000b4001d3e7a23 */ /* 0x100fe200000108d5 */
[----:B------:R-:W3:Y:S01]  /*e4f0*/  MUFU.EX2 R22, R55 ;  /* 0x0000003700167308 */ /* 0x000ee20000000800 */
[--C-:B------:R-:W-:Y:S02]  /*e500*/  FFMA.FTZ R59, R28, c[0x0][0x2d0], -R213.reuse ;  /* 0x0000b4001c3b7a23 */ /* 0x100fe400000108d5 */
[----:B------:R-:W-:Y:S02]  /*e510*/  FFMA.FTZ R63, R42, c[0x0][0x2d0], -R213 ;  /* 0x0000b4002a3f7a23 */ /* 0x000fe400000108d5 */
[----:B--2---:R-:W-:Y:S02]  /*e520*/  FFMA.FTZ R32, R199, R58, R205 ;  /* 0x0000003ac7207223 */ /* 0x004fe400000100cd */
[----:B------:R-:W-:Y:S02]  /*e530*/  FMUL.FTZ R31, R4, R179 ;  /* 0x000000b3041f7220 */ /* 0x000fe40000410000 */
[--C-:B------:R-:W-:Y:S01]  /*e540*/  FFMA.FTZ R216, R45, c[0x0][0x2d0], -R213.reuse ;  /* 0x0000b4002dd87a23 */ /* 0x100fe200000108d5 */
[----:B------:R-:W-:Y:S01]  /*e550*/  MUFU.EX2 R21, R21 ;  /* 0x0000001500157308 */ /* 0x000fe20000000800 */
[--C-:B------:R-:W-:Y:S02]  /*e560*/  FFMA.FTZ R215, R44, c[0x0][0x2d0], -R213.reuse ;  /* 0x0000b4002cd77a23 */ /* 0x100fe400000108d5 */
[----:B------:R-:W-:Y:S01]  /*e570*/  FFMA.FTZ R213, R51, c[0x0][0x2d0], -R213 ;  /* 0x0000b40033d57a23 */ /* 0x000fe200000108d5 */
[C---:B-1----:R-:W-:Y:S01]  /*e580*/  F2FP.PACK_AB R205, R5.reuse, R205 ;  /* 0x000000cd05cd723e */ /* 0x042fe200000000ff */
[----:B------:R-:W-:Y:S02]  /*e590*/  FADD.FTZ R32, R5, R32 ;  /* 0x0000002005207221 */ /* 0x000fe40000010000 */
[----:B------:R-:W-:Y:S02]  /*e5a0*/  FADD.FTZ R5, -R0, R197 ;  /* 0x000000c500057221 */ /* 0x000fe40000010100 */
[----:B------:R-:W-:Y:S01]  /*e5b0*/  FMUL.FTZ R197, R196, c[0x0][0x2d0] ;  /* 0x0000b400c4c57a20 */ /* 0x000fe20000410000 */
[----:B------:R-:W-:Y:S01]  /*e5c0*/  MUFU.EX2 R213, R213 ;  /* 0x000000d500d57308 */ /* 0x000fe20000000800 */
[----:B------:R-:W-:Y:S02]  /*e5d0*/  FMUL.FTZ R5, R5, c[0x0][0x2d0] ;  /* 0x0000b40005057a20 */ /* 0x000fe40000410000 */
[--C-:B------:R-:W-:Y:S01]  /*e5e0*/  FFMA.FTZ R229, R23, c[0x0][0x2d0], -R197.reuse ;  /* 0x0000b40017e57a23 */ /* 0x100fe200000108c5 */
[----:B------:R-:W-:Y:S01]  /*e5f0*/  MOV R23, R57 ;  /* 0x0000003900177202 */ /* 0x000fe20000000f00 */
[----:B---3--:R-:W-:Y:S01]  /*e600*/  FADD.FTZ R222, R22, R8 ;  /* 0x0000000816de7221 */ /* 0x008fe20000010000 */
[----:B------:R-:W-:Y:S01]  /*e610*/  MOV R55, R47 ;  /* 0x0000002f00377202 */ /* 0x000fe20000000f00 */
[--C-:B------:R-:W-:Y:S01]  /*e620*/  FFMA.FTZ R11, R206, c[0x0][0x2d0], -R197.reuse ;  /* 0x0000b400ce0b7a23 */ /* 0x100fe200000108c5 */
[----:B------:R-:W-:Y:S01]  /*e630*/  F2FP.PACK_AB R206, R22, R9 ;  /* 0x0000000916ce723e */ /* 0x000fe200000000ff */
[--C-:B------:R-:W-:Y:S01]  /*e640*/  FFMA.FTZ R48, R14, c[0x0][0x2d0], -R197.reuse ;  /* 0x0000b4000e307a23 */ /* 0x100fe200000108c5 */
[----:B------:R-:W1:Y:S01]  /*e650*/  MUFU.EX2 R5, R5 ;  /* 0x0000000500057308 */ /* 0x000e620000000800 */
[----:B------:R-:W-:Y:S01]  /*e660*/  MOV R178, R23 ;  /* 0x0000001700b27202 */ /* 0x000fe20000000f00 */
[----:B------:R-:W-:Y:S02]  /*e670*/  FMUL.FTZ R14, R4, R170 ;  /* 0x000000aa040e7220 */ /* 0x000fe40000410000 */
[--C-:B------:R-:W-:Y:S02]  /*e680*/  FFMA.FTZ R16, R16, c[0x0][0x2d0], -R197.reuse ;  /* 0x0000b40010107a23 */ /* 0x100fe400000108c5 */
[----:B------:R-:W-:Y:S02]  /*e690*/  FFMA.FTZ R207, R207, c[0x0][0x2d0], -R197 ;  /* 0x0000b400cfcf7a23 */ /* 0x000fe400000108c5 */
[--C-:B------:R-:W-:Y:S01]  /*e6a0*/  FFMA.FTZ R51, R27, c[0x0][0x2d0], -R209.reuse ;  /* 0x0000b4001b337a23 */ /* 0x100fe200000108d1 */
[----:B------:R-:W-:Y:S01]  /*e6b0*/  MOV R179, R16 ;  /* 0x0000001000b37202 */ /* 0x000fe20000000f00 */
[----:B------:R-:W-:Y:S01]  /*e6c0*/  FMUL.FTZ R27, R4, R175 ;  /* 0x000000af041b7220 */ /* 0x000fe20000410000 */
[----:B------:R-:W-:Y:S01]  /*e6d0*/  MUFU.EX2 R16, R7 ;  /* 0x0000000700107308 */ /* 0x000fe20000000800 */
[--C-:B------:R-:W-:Y:S02]  /*e6e0*/  FFMA.FTZ R58, R18, c[0x0][0x2d0], -R209.reuse ;  /* 0x0000b400123a7a23 */ /* 0x100fe400000108d1 */
[----:B------:R-:W-:Y:S02]  /*e6f0*/  FFMA.FTZ R47, R19, c[0x0][0x2d0], -R209 ;  /* 0x0000b400132f7a23 */ /* 0x000fe400000108d1 */
[--C-:B------:R-:W-:Y:S02]  /*e700*/  FFMA.FTZ R19, R12, c[0x0][0x2d0], -R197.reuse ;  /* 0x0000b4000c137a23 */ /* 0x100fe400000108c5 */
[--C-:B------:R-:W-:Y:S02]  /*e710*/  FFMA.FTZ R18, R13, c[0x0][0x2d0], -R197.reuse ;  /* 0x0000b4000d127a23 */ /* 0x100fe400000108c5 */
[--C-:B------:R-:W-:Y:S01]  /*e720*/  FFMA.FTZ R49, R15, c[0x0][0x2d0], -R197.reuse ;  /* 0x0000b4000f317a23 */ /* 0x100fe200000108c5 */
[----:B------:R-:W-:Y:S01]  /*e730*/  MUFU.EX2 R175, R207 ;  /* 0x000000cf00af7308 */ /* 0x000fe20000000800 */
[----:B------:R-:W-:Y:S02]  /*e740*/  FFMA.FTZ R230, R24, c[0x0][0x2d0], -R197 ;  /* 0x0000b40018e67a23 */ /* 0x000fe400000108c5 */
[C---:B-1----:R-:W-:Y:S01]  /*e750*/  FFMA.FTZ R203, R5.reuse, R203, R20 ;  /* 0x000000cb05cb7223 */ /* 0x042fe20000010014 */
[----:B------:R-:W-:Y:S01]  /*e760*/  MOV R183, R49 ;  /* 0x0000003100b77202 */ /* 0x000fe20000000f00 */
[----:B------:R-:W-:Y:S01]  /*e770*/  FMUL.FTZ R8, R5, R164 ;  /* 0x000000a405087220 */ /* 0x000fe20000410000 */
[C---:B------:R-:W-:Y:S01]  /*e780*/  F2FP.PACK_AB R164, R21.reuse, R20 ;  /* 0x0000001415a4723e */ /* 0x040fe200000000ff */
[----:B------:R-:W-:Y:S01]  /*e790*/  FADD.FTZ R170, R21, R203 ;  /* 0x000000cb15aa7221 */ /* 0x000fe20000010000 */
[----:B------:R-:W-:Y:S01]  /*e7a0*/  MOV R203, R65 ;  /* 0x0000004100cb7202 */ /* 0x000fe20000000f00 */
[----:B------:R-:W1:Y:S01]  /*e7b0*/  LDSM.16.MT88.4 R20, [R239] ;  /* 0x00000000ef14783b */ /* 0x000e620000004200 */
[C---:B------:R-:W-:Y:S01]  /*e7c0*/  FMUL.FTZ R9, R5.reuse, R165 ;  /* 0x000000a505097220 */ /* 0x040fe20000410000 */
[----:B------:R-:W-:Y:S01]  /*e7d0*/  MUFU.EX2 R230, R230 ;  /* 0x000000e600e67308 */ /* 0x000fe20000000800 */
[C---:B------:R-:W-:Y:S02]  /*e7e0*/  FMUL.FTZ R25, R5.reuse, R173 ;  /* 0x000000ad05197220 */ /* 0x040fe40000410000 */
[C---:B------:R-:W-:Y:S02]  /*e7f0*/  FMUL.FTZ R12, R5.reuse, R168 ;  /* 0x000000a8050c7220 */ /* 0x040fe40000410000 */
[C---:B------:R-:W-:Y:S02]  /*e800*/  FMUL.FTZ R13, R5.reuse, R169 ;  /* 0x000000a9050d7220 */ /* 0x040fe40000410000 */
[----:B------:R-:W-:Y:S02]  /*e810*/  FMUL.FTZ R24, R5, R172 ;  /* 0x000000ac05187220 */ /* 0x000fe40000410000 */
[----:B------:R-:W-:Y:S01]  /*e820*/  FMUL.FTZ R15, R4, R171 ;  /* 0x000000ab040f7220 */ /* 0x000fe20000410000 */
[----:B------:R-:W-:Y:S01]  /*e830*/  MUFU.EX2 R165, R11 ;  /* 0x0000000b00a57308 */ /* 0x000fe20000000800 */
[----:B------:R-:W-:Y:S01]  /*e840*/  FFMA.FTZ R208, R36, c[0x0][0x2d0], -R197 ;  /* 0x0000b40024d07a23 */ /* 0x000fe200000108c5 */
[----:B------:R-:W-:Y:S01]  /*e850*/  MOV R36, R56 ;  /* 0x0000003800247202 */ /* 0x000fe20000000f00 */
[--C-:B------:R-:W-:Y:S02]  /*e860*/  FFMA.FTZ R52, R26, c[0x0][0x2d0], -R209.reuse ;  /* 0x0000b4001a347a23 */ /* 0x100fe400000108d1 */
[----:B------:R-:W-:Y:S02]  /*e870*/  FFMA.FTZ R209, R46, c[0x0][0x2d0], -R209 ;  /* 0x0000b4002ed17a23 */ /* 0x000fe400000108d1 */
[--C-:B------:R-:W-:Y:S01]  /*e880*/  FFMA.FTZ R225, R17, c[0x0][0x2d0], -R197.reuse ;  /* 0x0000b40011e17a23 */ /* 0x100fe200000108c5 */
[----:B------:R-:W-:Y:S01]  /*e890*/  MOV R17, R60 ;  /* 0x0000003c00117202 */ /* 0x000fe20000000f00 */
[----:B------:R-:W-:Y:S01]  /*e8a0*/  FFMA.FTZ R228, R10, c[0x0][0x2d0], -R197 ;  /* 0x0000b4000ae47a23 */ /* 0x000fe200000108c5 */
[----:B------:R-:W2:Y:S01]  /*e8b0*/  MUFU.EX2 R173, R6 ;  /* 0x0000000600ad7308 */ /* 0x000ea20000000800 */
        /* <DEDUP_REMOVED lines=17> */
[----:B------:R-:W-:Y:S01]  /*e9d0*/  LDSM.16.MT88.4 R52, [R237] ;  /* 0x00000000ed34783b */ /* 0x000fe20000004200 */
[C---:B------:R-:W-:Y:S01]  /*e9e0*/  FMUL.FTZ R76, R5.reuse, R76 ;  /* 0x0000004c054c7220 */ /* 0x040fe20000410000 */
[----:B------:R-:W3:Y:S01]  /*e9f0*/  MUFU.EX2 R169, R33 ;  /* 0x0000002100a97308 */ /* 0x000ee20000000800 */
[C---:B------:R-:W-:Y:S02]  /*ea00*/  FMUL.FTZ R77, R5.reuse, R77 ;  /* 0x0000004d054d7220 */ /* 0x040fe40000410000 */
[----:B------:R-:W-:Y:S01]  /*ea10*/  FMUL.FTZ R88, R5, R88 ;  /* 0x0000005805587220 */ /* 0x000fe20000410000 */
[----:B--2---:R-:W-:Y:S01]  /*ea20*/  F2FP.PACK_AB R207, R173, R16 ;  /* 0x00000010adcf723e */ /* 0x004fe200000000ff */
        /* <DEDUP_REMOVED lines=21> */
[----:B------:R-:W-:Y:S02]  /*eb80*/  FMUL.FTZ R125, R5, R125 ;  /* 0x0000007d057d7220 */ /* 0x000fe40000410000 */
[C---:B------:R-:W-:Y:S01]  /*eb90*/  FMUL.FTZ R10, R4.reuse, R166 ;  /* 0x000000a6040a7220 */ /* 0x040fe20000410000 */
[----:B---3--:R-:W-:Y:S01]  /*eba0*/  F2FP.PACK_AB R166, R169, R172 ;  /* 0x000000aca9a6723e */ /* 0x008fe200000000ff */
[C---:B------:R-:W-:Y:S02]  /*ebb0*/  FMUL.FTZ R11, R4.reuse, R167 ;  /* 0x000000a7040b7220 */ /* 0x040fe40000410000 */
        /* <DEDUP_REMOVED lines=14> */
[----:B------:R-:W-:Y:S01]  /*eca0*/  FFMA.FTZ R202, R4, R202, R165 ;  /* 0x000000ca04ca7223 */ /* 0x000fe200000100a5 */
[----:B------:R-:W-:Y:S01]  /*ecb0*/  F2FP.PACK_AB R165, R175, R165 ;  /* 0x000000a5afa5723e */ /* 0x000fe200000000ff */
[C---:B------:R-:W-:Y:S01]  /*ecc0*/  FMUL.FTZ R4, R201.reuse, R160 ;  /* 0x000000a0c9047220 */ /* 0x040fe20000410000 */
[----:B--2---:R-:W-:Y:S01]  /*ecd0*/  F2FP.PACK_AB R167, R168, R171 ;  /* 0x000000aba8a7723e */ /* 0x004fe200000000ff */
[----:B------:R-:W-:Y:S01]  /*ece0*/  FMUL.FTZ R5, R201, R161 ;  /* 0x000000a1c9057220 */ /* 0x000fe20000410000 */
[----:B------:R-:W-:Y:S01]  /*ecf0*/  MOV R160, R64 ;  /* 0x0000004000a07202 */ /* 0x000fe20000000f00 */
[C---:B------:R-:W-:Y:S01]  /*ed00*/  FMUL.FTZ R6, R199.reuse, R162 ;  /* 0x000000a2c7067220 */ /* 0x040fe20000410000 */
[----:B------:R-:W-:Y:S01]  /*ed10*/  MUFU.EX2 R161, R194 ;  /* 0x000000c200a17308 */ /* 0x000fe20000000800 */
[----:B------:R-:W-:Y:S02]  /*ed20*/  FMUL.FTZ R7, R199, R163 ;  /* 0x000000a3c7077220 */ /* 0x000fe40000410000 */
[--C-:B------:R-:W-:Y:S02]  /*ed30*/  FFMA.FTZ R198, R38, c[0x0][0x2d0], -R197.reuse ;  /* 0x0000b40026c67a23 */ /* 0x100fe400000108c5 */
[--C-:B------:R-:W-:Y:S02]  /*ed40*/  FFMA.FTZ R227, R227, c[0x0][0x2d0], -R197.reuse ;  /* 0x0000b400e3e37a23 */ /* 0x100fe400000108c5 */
[--C-:B------:R-:W-:Y:S01]  /*ed50*/  FFMA.FTZ R200, R35, c[0x0][0x2d0], -R197.reuse ;  /* 0x0000b40023c87a23 */ /* 0x100fe200000108c5 */
[-C--:B-1----:R-:W-:Y:S02]  /*ed60*/  HMMA.16816.F32 R4, R204, R20.reuse, R4 ;  /* 0x00000014cc04723c */ /* 0x082fe40000001804 */
[----:B------:R-:W-:Y:S03]  /*ed70*/  MUFU.EX2 R163, R183 ;  /* 0x000000b700a37308 */ /* 0x000fe60000000800 */
[----:B------:R-:W-:Y:S02]  /*ed80*/  FFMA.FTZ R197, R37, c[0x0][0x2d0], -R197 ;  /* 0x0000b40025c57a23 */ /* 0x000fe400000108c5 */
[----:B------:R-:W1:Y:S01]  /*ed90*/  LDSM.16.MT88.4 R36, [R238] ;  /* 0x00000000ee24783b */ /* 0x000e620000004200 */
[C---:B------:R-:W-:Y:S04]  /*eda0*/  HMMA.16816.F32 R8, R164.reuse, R20, R8 ;  /* 0x00000014a408723c */ /* 0x040fe80000001808 */
[----:B------:R-:W-:Y:S01]  /*edb0*/  FMUL.FTZ R19, R199, R159 ;  /* 0x0000009fc7137220 */ /* 0x000fe20000410000 */
[----:B------:R-:W-:Y:S01]  /*edc0*/  MUFU.EX2 R162, R182 ;  /* 0x000000b600a27308 */ /* 0x000fe20000000800 */
[C---:B------:R-:W-:Y:S02]  /*edd0*/  FMUL.FTZ R33, R201.reuse, R149 ;  /* 0x00000095c9217220 */ /* 0x040fe40000410000 */
[-C--:B------:R-:W-:Y:S04]  /*ede0*/  HMMA.16816.F32 R12, R164, R22.reuse, R12 ;  /* 0x00000016a40c723c */ /* 0x080fe8000000180c */
[----:B------:R-:W-:Y:S02]  /*edf0*/  FADD.FTZ R174, R16, R32 ;  /* 0x0000002010ae7221 */ /* 0x000fe40000010000 */
[C---:B------:R-:W-:Y:S01]  /*ee00*/  FMUL.FTZ R16, R201.reuse, R156 ;  /* 0x0000009cc9107220 */ /* 0x040fe20000410000 */
[----:B------:R-:W-:Y:S01]  /*ee10*/  MUFU.EX2 R177, R177 ;  /* 0x000000b100b17308 */ /* 0x000fe20000000800 */
[----:B------:R-:W-:Y:S04]  /*ee20*/  FMUL.FTZ R17, R201, R157 ;  /* 0x0000009dc9117220 */ /* 0x000fe80000410000 */
[----:B------:R-:W-:Y:S02]  /*ee30*/  FMUL.FTZ R18, R199, R158 ;  /* 0x0000009ec7127220 */ /* 0x000fe40000410000 */
[----:B------:R-:W-:Y:S02]  /*ee40*/  FMUL.FTZ R32, R201, R148 ;  /* 0x00000094c9207220 */ /* 0x000fe40000410000 */
[C---:B------:R-:W-:Y:S01]  /*ee50*/  FMUL.FTZ R34, R199.reuse, R150 ;  /* 0x00000096c7227220 */ /* 0x040fe20000410000 */
[----:B------:R-:W-:Y:S01]  /*ee60*/  MUFU.EX2 R156, R178 ;  /* 0x000000b2009c7308 */ /* 0x000fe20000000800 */
[----:B------:R-:W-:Y:S01]  /*ee70*/  FMUL.FTZ R35, R199, R151 ;  /* 0x00000097c7237220 */ /* 0x000fe20000410000 */
[C---:B------:R-:W-:Y:S01]  /*ee80*/  HMMA.16816.F32 R16, R204.reuse, R22, R16 ;  /* 0x00000016cc10723c */ /* 0x040fe20000001810 */
[----:B------:R-:W-:Y:S03]  /*ee90*/  LDSM.16.MT88.4 R148, [R237+0x800] ;  /* 0x00080000ed94783b */ /* 0x000fe60000004200 */
[C---:B------:R-:W-:Y:S02]  /*eea0*/  FMUL.FTZ R20, R201.reuse, R152 ;  /* 0x00000098c9147220 */ /* 0x040fe40000410000 */
[----:B------:R-:W-:Y:S02]  /*eeb0*/  FMUL.FTZ R21, R201, R153 ;  /* 0x00000099c9157220 */ /* 0x000fe40000410000 */
[C---:B------:R-:W-:Y:S01]  /*eec0*/  FMUL.FTZ R23, R199.reuse, R155 ;  /* 0x0000009bc7177220 */ /* 0x040fe20000410000 */
[----:B------:R-:W2:Y:S03]  /*eed0*/  MUFU.EX2 R152, R195 ;  /* 0x000000c300987308 */ /* 0x000ea60000000800 */
[----:B------:R-:W-:Y:S02]  /*eee0*/  FMUL.FTZ R22, R199, R154 ;  /* 0x0000009ac7167220 */ /* 0x000fe40000410000 */
[C---:B------:R-:W-:Y:S02]  /*eef0*/  FMUL.FTZ R48, R201.reuse, R140 ;  /* 0x0000008cc9307220 */ /* 0x040fe40000410000 */
[----:B------:R-:W-:Y:S02]  /*ef00*/  FMUL.FTZ R49, R201, R141 ;  /* 0x0000008dc9317220 */ /* 0x000fe40000410000 */
[C---:B------:R-:W-:Y:S01]  /*ef10*/  FMUL.FTZ R50, R199.reuse, R142 ;  /* 0x0000008ec7327220 */ /* 0x040fe20000410000 */
[-C--:B-1----:R-:W-:Y:S01]  /*ef20*/  HMMA.16816.F32 R20, R204, R36.reuse, R20 ;  /* 0x00000024cc14723c */ /* 0x082fe20000001814 */
[----:B------:R-:W-:Y:S02]  /*ef30*/  MUFU.EX2 R153, R187 ;  /* 0x000000bb00997308 */ /* 0x000fe40000000800 */
[----:B------:R-:W-:Y:S02]  /*ef40*/  FMUL.FTZ R51, R199, R143 ;  /* 0x0000008fc7337220 */ /* 0x000fe40000410000 */
[----:B------:R-:W1:Y:S01]  /*ef50*/  LDSM.16.MT88.4 R140, [R236] ;  /* 0x00000000ec8c783b */ /* 0x000e620000004200 */
[C---:B------:R-:W-:Y:S02]  /*ef60*/  FMUL.FTZ R64, R201.reuse, R132 ;  /* 0x00000084c9407220 */ /* 0x040fe40000410000 */
[C---:B------:R-:W-:Y:S03]  /*ef70*/  HMMA.16816.F32 R24, R164.reuse, R36, R24 ;  /* 0x00000024a418723c */ /* 0x040fe60000001818 */
[----:B------:R-:W-:Y:S01]  /*ef80*/  MUFU.EX2 R158, R193 ;  /* 0x000000c1009e7308 */ /* 0x000fe20000000800 */
[----:B------:R-:W-:Y:S02]  /*ef90*/  FMUL.FTZ R65, R201, R133 ;  /* 0x00000085c9417220 */ /* 0x000fe40000410000 */
[----:B------:R-:W-:Y:S02]  /*efa0*/  FMUL.FTZ R66, R199, R134 ;  /* 0x00000086c7427220 */ /* 0x000fe40000410000 */
[-C--:B------:R-:W-:Y:S04]  /*efb0*/  HMMA.16816.F32 R28, R164, R38.reuse, R28 ;  /* 0x00000026a41c723c */ /* 0x080fe8000000181c */
[C---:B------:R-:W-:Y:S01]  /*efc0*/  FMUL.FTZ R36, R201.reuse, R144 ;  /* 0x00000090c9247220 */ /* 0x040fe20000410000 */
[----:B------:R-:W-:Y:S01]  /*efd0*/  MUFU.EX2 R155, R192 ;  /* 0x000000c0009b7308 */ /* 0x000fe20000000800 */
[----:B------:R-:W-:Y:S02]  /*efe0*/  FMUL.FTZ R37, R201, R145 ;  /* 0x00000091c9257220 */ /* 0x000fe40000410000 */
[C---:B------:R-:W-:Y:S04]  /*eff0*/  HMMA.16816.F32 R32, R204.reuse, R38, R32 ;  /* 0x00000026cc20723c */ /* 0x040fe80000001820 */
[C---:B------:R-:W-:Y:S02]  /*f000*/  FMUL.FTZ R67, R199.reuse, R135 ;  /* 0x00000087c7437220 */ /* 0x040fe40000410000 */
[----:B------:R-:W3:Y:S01]  /*f010*/  LDSM.16.MT88.4 R132, [R239+0x2000] ;  /* 0x00200000ef84783b */ /* 0x000ee20000004200 */
[C---:B------:R-:W-:Y:S01]  /*f020*/  FMUL.FTZ R38, R199.reuse, R146 ;  /* 0x00000092c7267220 */ /* 0x040fe20000410000 */
[----:B------:R-:W-:Y:S01]  /*f030*/  MUFU.EX2 R157, R189 ;  /* 0x000000bd009d7308 */ /* 0x000fe20000000800 */
[----:B------:R-:W-:Y:S03]  /*f040*/  FMUL.FTZ R39, R199, R147 ;  /* 0x00000093c7277220 */ /* 0x000fe60000410000 */
[----:B------:R-:W-:Y:S02]  /*f050*/  FADD.FTZ R170, R172, R170 ;  /* 0x000000aaacaa7221 */ /* 0x000fe40000010000 */
[----:B------:R-:W-:Y:S01]  /*f060*/  LDSM.16.MT88.4 R144, [R238+0x800] ;  /* 0x00080000ee90783b */ /* 0x000fe20000004200 */
[----:B------:R-:W-:Y:S01]  /*f070*/  FADD.FTZ R174, R173, R174 ;  /* 0x000000aeadae7221 */ /* 0x000fe20000010000 */
[-C--:B------:R-:W-:Y:S02]  /*f080*/  HMMA.16816.F32 R36, R204, R52.reuse, R36 ;  /* 0x00000034cc24723c */ /* 0x080fe40000001824 */
[----:B------:R-:W-:Y:S01]  /*f090*/  MUFU.EX2 R172, R188 ;  /* 0x000000bc00ac7308 */ /* 0x000fe20000000800 */
[----:B--2---:R-:W-:Y:S02]  /*f0a0*/  FADD.FTZ R174, R152, R174 ;  /* 0x000000ae98ae7221 */ /* 0x004fe40000010000 */
[----:B------:R-:W-:Y:S03]  /*f0b0*/  FADD.FTZ R202, R175, R202 ;  /* 0x000000caafca7221 */ /* 0x000fe60000010000 */
[C---:B------:R-:W-:Y:S04]  /*f0c0*/  HMMA.16816.F32 R40, R164.reuse, R52, R40 ;  /* 0x00000034a428723c */ /* 0x040fe80000001828 */
[----:B------:R-:W-:Y:S01]  /*f0d0*/  MUFU.EX2 R175, R185 ;  /* 0x000000b900af7308 */ /* 0x000fe20000000800 */
[----:B------:R-:W-:Y:S02]  /*f0e0*/  FADD.FTZ R171, R171, R202 ;  /* 0x000000caabab7221 */ /* 0x000fe40000010000 */
[C---:B------:R-:W-:Y:S01]  /*f0f0*/  FMUL.FTZ R52, R201.reuse, R136 ;  /* 0x00000088c9347220 */ /* 0x040fe20000410000 */
[-C--:B------:R-:W-:Y:S04]  /*f100*/  HMMA.16816.F32 R44, R164, R54.reuse, R44 ;  /* 0x00000036a42c723c */ /* 0x080fe8000000182c */
[----:B------:R-:W-:Y:S02]  /*f110*/  FMUL.FTZ R53, R201, R137 ;  /* 0x00000089c9357220 */ /* 0x000fe40000410000 */
[----:B------:R-:W-:Y:S01]  /*f120*/  MUFU.EX2 R137, R203 ;  /* 0x000000cb00897308 */ /* 0x000fe20000000800 */
[----:B------:R-:W-:Y:S01]  /*f130*/  FADD.FTZ R171, R168, R171 ;  /* 0x000000aba8ab7221 */ /* 0x000fe20000010000 */
[C---:B------:R-:W-:Y:S04]  /*f140*/  HMMA.16816.F32 R48, R204.reuse, R54, R48 ;  /* 0x00000036cc30723c */ /* 0x040fe80000001830 */
[----:B------:R-:W-:Y:S03]  /*f150*/  FADD.FTZ R171, R163, R171 ;  /* 0x000000aba3ab7221 */ /* 0x000fe60000010000 */
[C---:B------:R-:W-:Y:S01]  /*f160*/  FMUL.FTZ R54, R199.reuse, R138 ;  /* 0x0000008ac7367220 */ /* 0x040fe20000410000 */
[----:B------:R-:W2:Y:S01]  /*f170*/  MUFU.EX2 R136, R160 ;  /* 0x000000a000887308 */ /* 0x000ea20000000800 */
[----:B------:R-:W-:Y:S07]  /*f180*/  FMUL.FTZ R55, R199, R139 ;  /* 0x0000008bc7377220 */ /* 0x000fee0000410000 */
[-C--:B-1----:R-:W-:Y:S02]  /*f190*/  HMMA.16816.F32 R52, R204, R140.reuse, R52 ;  /* 0x0000008ccc34723c */ /* 0x082fe40000001834 */
[----:B------:R-:W-:Y:S06]  /*f1a0*/  MUFU.EX2 R160, R186 ;  /* 0x000000ba00a07308 */ /* 0x000fec0000000800 */
[C---:B------:R-:W-:Y:S04]  /*f1b0*/  HMMA.16816.F32 R56, R164.reuse, R140, R56 ;  /* 0x0000008ca438723c */ /* 0x040fe80000001838 */
[----:B------:R-:W-:Y:S04]  /*f1c0*/  MUFU.EX2 R199, R184 ;  /* 0x000000b800c77308 */ /* 0x000fe80000000800 */
[-C--:B------:R-:W-:Y:S04]  /*f1d0*/  HMMA.16816.F32 R60, R164, R142.reuse, R60 ;  /* 0x0000008ea43c723c */ /* 0x080fe8000000183c */
[----:B--2---:R-:W-:Y:S02]  /*f1e0*/  FADD.FTZ R154, R136, R222 ;  /* 0x000000de889a7221 */ /* 0x004fe40000010000 */
[----:B------:R-:W-:Y:S02]  /*f1f0*/  MUFU.EX2 R178, R181 ;  /* 0x000000b500b27308 */ /* 0x000fe40000000800 */
[C---:B------:R-:W-:Y:S01]  /*f200*/  HMMA.16816.F32 R64, R204.reuse, R142, R64 ;  /* 0x0000008ecc40723c */ /* 0x040fe20000001840 */
[----:B------:R-:W-:Y:S07]  /*f210*/  LDSM.16.MT88.4 R140, [R239+0x800] ;  /* 0x00080000ef8c783b */ /* 0x000fee0000004200 */
[-C--:B---3--:R-:W-:Y:S01]  /*f220*/  HMMA.16816.F32 R68, R204, R132.reuse, R68 ;  /* 0x00000084cc44723c */ /* 0x088fe20000001844 */
[----:B------:R-:W-:Y:S07]  /*f230*/  MUFU.EX2 R202, R218 ;  /* 0x000000da00ca7308 */ /* 0x000fee0000000800 */
[C---:B------:R-:W-:Y:S03]  /*f240*/  HMMA.16816.F32 R72, R164.reuse, R132, R72 ;  /* 0x00000084a448723c */ /* 0x040fe60000001848 */
[----:B------:R-:W-:Y:S05]  /*f250*/  MUFU.EX2 R218, R210 ;  /* 0x000000d200da7308 */ /* 0x000fea0000000800 */
[-C--:B------:R-:W-:Y:S05]  /*f260*/  HMMA.16816.F32 R76, R164, R134.reuse, R76 ;  /* 0x00000086a44c723c */ /* 0x080fea000000184c */
[----:B------:R-:W-:Y:S03]  /*f270*/  MUFU.EX2 R168, R217 ;  /* 0x000000d900a87308 */ /* 0x000fe60000000800 */
[C---:B------:R-:W-:Y:S01]  /*f280*/  HMMA.16816.F32 R80, R204.reuse, R134, R80 ;  /* 0x00000086cc50723c */ /* 0x040fe20000001850 */
[----:B------:R-:W1:Y:S06]  /*f290*/  LDSM.16.MT88.4 R132, [R238+0x2000] ;  /* 0x00200000ee84783b */ /* 0x000e6c0000004200 */
[----:B------:R-:W-:Y:S10]  /*f2a0*/  MUFU.EX2 R217, R211 ;  /* 0x000000d300d97308 */ /* 0x000ff40000000800 */
[----:B------:R-:W2:Y:S10]  /*f2b0*/  MUFU.EX2 R139, R220 ;  /* 0x000000dc008b7308 */ /* 0x000eb40000000800 */
[----:B------:R-:W3:Y:S10]  /*f2c0*/  MUFU.EX2 R138, R219 ;  /* 0x000000db008a7308 */ /* 0x000ef40000000800 */
[----:B------:R-:W-:Y:S01]  /*f2d0*/  MUFU.EX2 R220, R191 ;  /* 0x000000bf00dc7308 */ /* 0x000fe20000000800 */
[-C--:B-1----:R-:W-:Y:S03]  /*f2e0*/  HMMA.16816.F32 R84, R204, R132.reuse, R84 ;  /* 0x00000084cc54723c */ /* 0x082fe60000001854 */
[C---:B--2---:R-:W-:Y:S01]  /*f2f0*/  F2FP.PACK_AB R136, R139.reuse, R136 ;  /* 0x000000888b88723e */ /* 0x044fe200000000ff */
[----:B------:R-:W-:Y:S05]  /*f300*/  FADD.FTZ R154, R139, R154 ;  /* 0x0000009a8b9a7221 */ /* 0x000fea0000010000 */
[----:B------:R-:W1:Y:S01]  /*f310*/  MUFU.EX2 R219, R190 ;  /* 0x000000be00db7308 */ /* 0x000e620000000800 */
[C---:B------:R-:W-:Y:S04]  /*f320*/  HMMA.16816.F32 R88, R164.reuse, R132, R88 ;  /* 0x00000084a458723c */ /* 0x040fe80000001858 */
[----:B---3--:R-:W-:Y:S01]  /*f330*/  FADD.FTZ R154, R138, R154 ;  /* 0x0000009a8a9a7221 */ /* 0x008fe20000010000 */
[C---:B------:R-:W-:Y:S03]  /*f340*/  F2FP.PACK_AB R138, R137.reuse, R138 ;  /* 0x0000008a898a723e */ /* 0x040fe600000000ff */
[-C--:B------:R-:W-:Y:S01]  /*f350*/  HMMA.16816.F32 R92, R164, R134.reuse, R92 ;  /* 0x00000086a45c723c */ /* 0x080fe2000000185c */
[----:B------:R-:W-:Y:S03]  /*f360*/  MUFU.EX2 R222, R179 ;  /* 0x000000b300de7308 */ /* 0x000fe60000000800 */
[----:B------:R-:W-:Y:S01]  /*f370*/  FADD.FTZ R154, R137, R154 ;  /* 0x0000009a899a7221 */ /* 0x000fe20000010000 */
[----:B------:R-:W-:Y:S03]  /*f380*/  F2FP.PACK_AB R137, R161, R152 ;  /* 0x00000098a189723e */ /* 0x000fe600000000ff */
[C---:B------:R-:W-:Y:S01]  /*f390*/  HMMA.16816.F32 R96, R204.reuse, R134, R96 ;  /* 0x00000086cc60723c */ /* 0x040fe20000001860 */
[----:B------:R-:W2:Y:S02]  /*f3a0*/  LDSM.16.MT88.4 R132, [R237+0x2000] ;  /* 0x00200000ed84783b */ /* 0x000ea40000004200 */
[----:B------:R-:W-:Y:S01]  /*f3b0*/  MUFU.EX2 R173, R180 ;  /* 0x000000b400ad7308 */ /* 0x000fe20000000800 */
[----:B-1----:R-:W-:Y:S09]  /*f3c0*/  F2FP.PACK_AB R139, R219, R220 ;  /* 0x000000dcdb8b723e */ /* 0x002ff200000000ff */
[----:B------:R-:W-:Y:S10]  /*f3d0*/  MUFU.EX2 R229, R229 ;  /* 0x000000e500e57308 */ /* 0x000ff40000000800 */
[----:B------:R-:W-:Y:S10]  /*f3e0*/  MUFU.EX2 R228, R228 ;  /* 0x000000e400e47308 */ /* 0x000ff40000000800 */
[----:B------:R-:W-:Y:S01]  /*f3f0*/  MUFU.EX2 R227, R227 ;  /* 0x000000e300e37308 */ /* 0x000fe20000000800 */
[-C--:B--2---:R-:W-:Y:S09]  /*f400*/  HMMA.16816.F32 R100, R204, R132.reuse, R100 ;  /* 0x00000084cc64723c */ /* 0x084ff20000001864 */
[----:B------:R-:W-:Y:S01]  /*f410*/  MUFU.EX2 R216, R216 ;  /* 0x000000d800d87308 */ /* 0x000fe20000000800 */
[C---:B------:R-:W-:Y:S09]  /*f420*/  HMMA.16816.F32 R104, R164.reuse, R132, R104 ;  /* 0x00000084a468723c */ /* 0x040ff20000001868 */
[----:B------:R-:W1:Y:S01]  /*f430*/  MUFU.EX2 R215, R215 ;  /* 0x000000d700d77308 */ /* 0x000e620000000800 */
[-C--:B------:R-:W-:Y:S09]  /*f440*/  HMMA.16816.F32 R108, R164, R134.reuse, R108 ;  /* 0x00000086a46c723c */ /* 0x080ff2000000186c */
[----:B------:R-:W2:Y:S01]  /*f450*/  MUFU.EX2 R214, R214 ;  /* 0x000000d600d67308 */ /* 0x000ea20000000800 */
[C---:B------:R-:W-:Y:S01]  /*f460*/  HMMA.16816.F32 R112, R204.reuse, R134, R112 ;  /* 0x00000086cc70723c */ /* 0x040fe20000001870 */
[----:B------:R-:W3:Y:S08]  /*f470*/  LDSM.16.MT88.4 R132, [R236+0x2000] ;  /* 0x00200000ec84783b */ /* 0x000ef00000004200 */
[----:B------:R-:W-:Y:S03]  /*f480*/  MUFU.EX2 R179, R200 ;  /* 0x000000c800b37308 */ /* 0x000fe60000000800 */
[----:B-1----:R-:W-:Y:S07]  /*f490*/  F2FP.PACK_AB R201, R215, R216 ;  /* 0x000000d8d7c9723e */ /* 0x002fee00000000ff */
[----:B------:R-:W-:Y:S01]  /*f4a0*/  MUFU.EX2 R198, R198 ;  /* 0x000000c600c67308 */ /* 0x000fe20000000800 */
[----:B--2---:R-:W-:Y:S09]  /*f4b0*/  F2FP.PACK_AB R203, R213, R214 ;  /* 0x000000d6d5cb723e */ /* 0x004ff200000000ff */
[----:B------:R-:W1:Y:S01]  /*f4c0*/  MUFU.EX2 R197, R197 ;  /* 0x000000c500c57308 */ /* 0x000e620000000800 */
        /* <DEDUP_REMOVED lines=8> */
[----:B------:R-:W2:Y:S01]  /*f550*/  MUFU.EX2 R224, R208 ;  /* 0x000000d000e07308 */ /* 0x000ea20000000800 */
[----:B------:R-:W-:Y:S03]  /*f560*/  FADD.FTZ R165, R153, R165 ;  /* 0x000000a599a57221 */ /* 0x000fe60000010000 */
[----:B------:R-:W-:Y:S01]  /*f570*/  F2FP.PACK_AB R134, R223, R226 ;  /* 0x000000e2df86723e */ /* 0x000fe200000000ff */
[-C--:B------:R-:W-:Y:S05]  /*f580*/  HMMA.16816.F32 R4, R136, R140.reuse, R4 ;  /* 0x0000008c8804723c */ /* 0x080fea0000001804 */
[----:B------:R-:W-:Y:S01]  /*f590*/  F2FP.PACK_AB R135, R222, R225 ;  /* 0x000000e1de87723e */ /* 0x000fe200000000ff */
[----:B------:R-:W3:Y:S01]  /*f5a0*/  MUFU.EX2 R167, R221 ;  /* 0x000000dd00a77308 */ /* 0x000ee20000000800 */
[----:B------:R-:W-:Y:S02]  /*f5b0*/  F2FP.PACK_AB R204, R217, R212 ;  /* 0x000000d4d9cc723e */ /* 0x000fe400000000ff */
[----:B-1----:R-:W-:Y:S03]  /*f5c0*/  F2FP.PACK_AB R207, R197, R198 ;  /* 0x000000c6c5cf723e */ /* 0x002fe600000000ff */
[C---:B------:R-:W-:Y:S04]  /*f5d0*/  HMMA.16816.F32 R8, R132.reuse, R140, R8 ;  /* 0x0000008c8408723c */ /* 0x040fe80000001808 */
[----:B------:R1:W4:Y:S01]  /*f5e0*/  MUFU.EX2 R221, R209 ;  /* 0x000000d100dd7308 */ /* 0x0003220000000800 */
[----:B--2---:R-:W-:Y:S03]  /*f5f0*/  F2FP.PACK_AB R205, R179, R224 ;  /* 0x000000e0b3cd723e */ /* 0x004fe600000000ff */
[-C--:B------:R-:W-:Y:S08]  /*f600*/  HMMA.16816.F32 R12, R132, R142.reuse, R12 ;  /* 0x0000008e840c723c */ /* 0x080ff0000000180c */
[C---:B------:R-:W-:Y:S01]  /*f610*/  HMMA.16816.F32 R16, R136.reuse, R142, R16 ;  /* 0x0000008e8810723c */ /* 0x040fe20000001810 */
[----:B------:R-:W2:Y:S03]  /*f620*/  LDSM.16.MT88.4 R140, [R236+0x800] ;  /* 0x00080000ec8c783b */ /* 0x000ea60000004200 */
[----:B---3--:R-:W-:Y:S04]  /*f630*/  F2FP.PACK_AB R200, R167, R166 ;  /* 0x000000a6a7c8723e */ /* 0x008fe800000000ff */
[-C--:B------:R-:W-:Y:S01]  /*f640*/  HMMA.16816.F32 R20, R136, R144.reuse, R20 ;  /* 0x000000908814723c */ /* 0x080fe20000001814 */
[----:B-1----:R-:W-:Y:S03]  /*f650*/  LDSM.16.MT88.4 R208, [R239+0x3800] ;  /* 0x00380000efd0783b */ /* 0x002fe60000004200 */
[----:B----4-:R-:W-:Y:S04]  /*f660*/  F2FP.PACK_AB R206, R221, R218 ;  /* 0x000000daddce723e */ /* 0x010fe800000000ff */
        /* <DEDUP_REMOVED lines=45> */
[-C--:B---3--:R-:W-:Y:S01]  /*f940*/  HMMA.16816.F32 R4, R132, R148.reuse, R4 ;  /* 0x000000948404723c */ /* 0x088fe20000001804 */
[----:B------:R-:W1:Y:S04]  /*f950*/  LDSM.16.MT88.4 R144, [R237+0x1000] ;  /* 0x00100000ed90783b */ /* 0x000e680000004200 */
[----:B------:R-:W-:Y:S02]  /*f960*/  F2FP.PACK_AB R137, R229, R230 ;  /* 0x000000e6e589723e */ /* 0x000fe400000000ff */
[----:B------:R-:W-:Y:S02]  /*f970*/  F2FP.PACK_AB R139, R227, R228 ;  /* 0x000000e4e38b723e */ /* 0x000fe400000000ff */
[----:B------:R-:W-:Y:S05]  /*f980*/  LDSM.16.MT88.4 R156, [R238+0x3000] ;  /* 0x00300000ee9c783b */ /* 0x000fea0000004200 */
        /* <DEDUP_REMOVED lines=45> */
[----:B--2---:R-:W-:Y:S02]  /*fc60*/  FADD.FTZ R136, R160, R165 ;  /* 0x000000a5a0887221 */ /* 0x004fe40000010000 */
[-C--:B---3--:R-:W-:Y:S05]  /*fc70*/  HMMA.16816.F32 R160, R200, R156.reuse, R4 ;  /* 0x0000009cc8a0723c */ /* 0x088fea0000001804 */
        /* <DEDUP_REMOVED lines=63> */
[----:B------:R-:W2:Y:S06]  /*10070*/  LDL.LU R4, [R1+0x78] ;  /* 0x0000780001047983 */ /* 0x000eac0000300800 */
[----:B------:R-:W-:Y:S01]  /*10080*/  FADD.FTZ R5, R213, R220 ;  /* 0x000000dcd5057221 */ /* 0x000fe20000010000 */
[-C--:B------:R-:W-:Y:S04]  /*10090*/  HMMA.16816.F32 R92, R204, R6.reuse, R92 ;  /* 0x00000006cc5c723c */ /* 0x080fe8000000185c */
[----:B------:R1:W-:Y:S04]  /*100a0*/  STL [R1+0x74], R5 ;  /* 0x0000740501007387 */ /* 0x0003e80000100800 */
[C---:B------:R-:W-:Y:S08]  /*100b0*/  HMMA.16816.F32 R96, R200.reuse, R6, R96 ;  /* 0x00000006c860723c */ /* 0x040ff00000001860 */
[-C--:B---3--:R-:W-:Y:S08]  /*100c0*/  HMMA.16816.F32 R100, R200, R8.reuse, R100 ;  /* 0x00000008c864723c */ /* 0x088ff00000001864 */
[C---:B------:R-:W-:Y:S08]  /*100d0*/  HMMA.16816.F32 R104, R204.reuse, R8, R104 ;  /* 0x00000008cc68723c */ /* 0x040ff00000001868 */
[-C--:B------:R-:W-:Y:S08]  /*100e0*/  HMMA.16816.F32 R108, R204, R10.reuse, R108 ;  /* 0x0000000acc6c723c */ /* 0x080ff0000000186c */
[C---:B------:R-:W-:Y:S08]  /*100f0*/  HMMA.16816.F32 R112, R200.reuse, R10, R112 ;  /* 0x0000000ac870723c */ /* 0x040ff00000001870 */
[-C--:B-----5:R-:W-:Y:S08]  /*10100*/  HMMA.16816.F32 R116, R200, R12.reuse, R116 ;  /* 0x0000000cc874723c */ /* 0x0a0ff00000001874 */
[C---:B------:R-:W-:Y:S08]  /*10110*/  HMMA.16816.F32 R120, R204.reuse, R12, R120 ;  /* 0x0000000ccc78723c */ /* 0x040ff00000001878 */
[-C--:B------:R-:W-:Y:S08]  /*10120*/  HMMA.16816.F32 R124, R204, R14.reuse, R124 ;  /* 0x0000000ecc7c723c */ /* 0x080ff0000000187c */
[----:B------:R-:W-:Y:S07]  /*10130*/  HMMA.16816.F32 R128, R200, R14, R128 ;  /* 0x0000000ec880723c */ /* 0x000fee0000001880 */
[----:B------:R-:W-:Y:S01]  /*10140*/  MOV R200, R2 ;  /* 0x0000000200c87202 */ /* 0x000fe20000000f00 */
[----:B------:R-:W-:Y:S04]  /*10150*/  FADD.FTZ R203, R221, R226 ;  /* 0x000000e2ddcb7221 */ /* 0x000fe80000010000 */
[----:B------:R-:W-:Y:S01]  /*10160*/  FADD.FTZ R202, R197, R225 ;  /* 0x000000e1c5ca7221 */ /* 0x000fe20000010000 */
[----:B------:R-:W-:Y:S02]  /*10170*/  MOV R197, R0 ;  /* 0x0000000000c57202 */ /* 0x000fe40000000f00 */
[C---:B--2---:R-:W-:Y:S02]  /*10180*/  ISETP.GT.AND P0, PT, R4.reuse, RZ, PT ;  /* 0x000000ff0400720c */ /* 0x044fe40003f04270 */
[----:B------:R-:W-:Y:S05]  /*10190*/  IADD3 R4, R4, -0x1, RZ ;  /* 0xffffffff04047810 */ /* 0x000fea0007ffe0ff */
[----:B------:R1:W-:Y:S06]  /*101a0*/  STL [R1+0x78], R4 ;  /* 0x0000780401007387 */ /* 0x0003ec0000100800 */
[----:B-1----:R-:W-:-:S05]  /*101b0*/  @P0 BRA `(.L_x_1668) ;  /* 0xffffb96000000947 */ /* 0x002fca000383ffff */
.L_x_1661:
[----:B------:R-:W-:Y:S05]  /*101c0*/  BRA.DIV ~URZ, `(.L_x_1669) ;  /* 0x00006dc27f007947 */ /* 0x000fea000b800000 */
[----:B------:R-:W2:Y:S04]  /*101d0*/  LDL R4, [R1+0x70] ;  /* 0x0000700001047983 */ /* 0x000ea80000100800 */
[----:B--2---:R1:W2:Y:S02]  /*101e0*/  SHFL.BFLY PT, R7, R4, 0x2, 0x1f ;  /* 0x0c401f0004077f89 */ /* 0x0042a400000e0000 */
.L_x_1749:
[----:B-1----:R-:W3:Y:S02]  /*101f0*/  LDL.LU R4, [R1+0x70] ;  /* 0x0000700001047983 */ /* 0x002ee40000300800 */
[----:B--23--:R-:W-:Y:S01]  /*10200*/  FADD.FTZ R7, R7, R4 ;  /* 0x0000000407077221 */ /* 0x00cfe20000010000 */
[----:B------:R-:W-:Y:S05]  /*10210*/  BRA.DIV ~URZ, `(.L_x_1670) ;  /* 0x00006dd27f007947 */ /* 0x000fea000b800000 */
[----:B------:R-:W2:Y:S04]  /*10220*/  LDL.LU R8, [R1+0x74] ;  /* 0x0000740001087983 */ /* 0x000ea80000300800 */
[----:B------:R-:W1:Y:S04]  /*10230*/  SHFL.BFLY PT, R4, R203, 0x2, 0x1f ;  /* 0x0c401f00cb047f89 */ /* 0x000e6800000e0000 */
[----:B------:R-:W3:Y:S01]  /*10240*/  SHFL.BFLY PT, R5, R202, 0x2, 0x1f ;  /* 0x0c401f00ca057f89 */ /* 0x000ee200000e0000 */
[----:B-1----:R-:W-:-:S02]  /*10250*/  FADD.FTZ R203, R4, R203 ;  /* 0x000000cb04cb7221 */ /* 0x002fc40000010000 */
[----:B---3--:R-:W-:-:S03]  /*10260*/  FADD.FTZ R202, R5, R202 ;  /* 0x000000ca05ca7221 */ /* 0x008fc60000010000 */
[----:B------:R-:W1:Y:S04]  /*10270*/  SHFL.BFLY PT, R11, R203, 0x1, 0x1f ;  /* 0x0c201f00cb0b7f89 */ /* 0x000e6800000e0000 */
[----:B------:R-:W-:Y:S01]  /*10280*/  SHFL.BFLY PT, R6, R202, 0x1, 0x1f ;  /* 0x0c201f00ca067f89 */ /* 0x000fe200000e0000 */
[----:B-1----:R-:W-:-:S03]  /*10290*/  FADD.FTZ R11, R203, R11 ;  /* 0x0000000bcb0b7221 */ /* 0x002fc60000010000 */
[----:B--2---:R-:W1:Y:S02]  /*102a0*/  SHFL.BFLY PT, R10, R8, 0x2, 0x1f ;  /* 0x0c401f00080a7f89 */ /* 0x004e6400000e0000 */
[----:B-1----:R-:W-:Y:S02]  /*102b0*/  FADD.FTZ R10, R10, R8 ;  /* 0x000000080a0a7221 */ /* 0x002fe40000010000 */
[----:B------:R-:W1:Y:S04]  /*102c0*/  SHFL.BFLY PT, R8, R7, 0x1, 0x1f ;  /* 0x0c201f0007087f89 */ /* 0x000e6800000e0000 */
[----:B------:R-:W2:Y:S01]  /*102d0*/  SHFL.BFLY PT, R4, R10, 0x1, 0x1f ;  /* 0x0c201f000a047f89 */ /* 0x000ea200000e0000 */
[----:B-1----:R-:W-:Y:S02]  /*102e0*/  FADD.FTZ R7, R7, R8 ;  /* 0x0000000807077221 */ /* 0x002fe40000010000 */
[----:B--2---:R-:W-:-:S03]  /*102f0*/  FADD.FTZ R10, R10, R4 ;  /* 0x000000040a0a7221 */ /* 0x004fc60000010000 */
.L_x_1750:
[----:B------:R-:W-:Y:S01]  /*10300*/  FSETP.NE.FTZ.AND P3, PT, R7, RZ, PT ;  /* 0x000000ff0700720b */ /* 0x000fe20003f75000 */
[----:B------:R-:W-:Y:S01]  /*10310*/  FADD.FTZ R202, R6, R202 ;  /* 0x000000ca06ca7221 */ /* 0x000fe20000010000 */
[----:B------:R-:W-:Y:S01]  /*10320*/  CS2R R4, SRZ ;  /* 0x0000000000047805 */ /* 0x000fe2000001ff00 */
[----:B------:R-:W-:-:S02]  /*10330*/  FSETP.NE.FTZ.AND P1, PT, R11, RZ, PT ;  /* 0x000000ff0b00720b */ /* 0x000fc40003f35000 */
[----:B------:R-:W-:Y:S02]  /*10340*/  FSETP.NE.FTZ.AND P2, PT, R10, RZ, PT ;  /* 0x000000ff0a00720b */ /* 0x000fe40003f55000 */
[----:B------:R-:W-:Y:S02]  /*10350*/  FSETP.NE.FTZ.AND P0, PT, R202, RZ, PT ;  /* 0x000000ffca00720b */ /* 0x000fe40003f15000 */
[----:B------:R-:W-:Y:S02]  /*10360*/  MOV R9, RZ ;  /* 0x000000ff00097202 */ /* 0x000fe40000000f00 */
[----:B------:R-:W-:Y:S02]  /*10370*/  MOV R6, RZ ;  /* 0x000000ff00067202 */ /* 0x000fe40000000f00 */
[----:B------:R-:W1:Y:S01]  /*10380*/  @P3 MUFU.RCP R5, R7 ;  /* 0x0000000700053308 */ /* 0x000e620000001000 */
[----:B------:R-:W-:Y:S02]  /*10390*/  @P3 MOV R15, 0x3f317218 ;  /* 0x3f317218000f3802 */ /* 0x000fe40000000f00 */
[----:B------:R-:W-:-:S02]  /*103a0*/  MOV R13, 0xff800000 ;  /* 0xff800000000d7802 */ /* 0x000fc40000000f00 */
[----:B------:R-:W-:Y:S01]  /*103b0*/  @P2 MOV R14, 0x3f317218 ;  /* 0x3f317218000e2802 */ /* 0x000fe20000000f00 */
[----:B------:R-:W-:Y:S01]  /*103c0*/  @P3 FMUL.FTZ R15, R15, c[0x0][0x2d0] ;  /* 0x0000b4000f0f3a20 */ /* 0x000fe20000410000 */
[----:B------:R-:W-:Y:S01]  /*103d0*/  MOV R12, 0xff800000 ;  /* 0xff800000000c7802 */ /* 0x000fe20000000f00 */
[----:B------:R-:W2:Y:S02]  /*103e0*/  @P3 MUFU.LG2 R7, R7 ;  /* 0x0000000700073308 */ /* 0x000ea40000000c00 */
[----:B------:R-:W-:-:S06]  /*103f0*/  @P2 FMUL.FTZ R14, R14, c[0x0][0x2d0] ;  /* 0x0000b4000e0e2a20 */ /* 0x000fcc0000410000 */
[----:B------:R-:W3:Y:S01]  /*10400*/  @P1 MUFU.LG2 R16, R11 ;  /* 0x0000000b00101308 */ /* 0x000ee20000000c00 */
[C---:B-1----:R-:W-:Y:S02]  /*10410*/  FMUL.FTZ R160, R5.reuse, R160 ;  /* 0x000000a005a07220 */ /* 0x042fe40000410000 */
[C---:B------:R-:W-:Y:S02]  /*10420*/  FMUL.FTZ R161, R5.reuse, R161 ;  /* 0x000000a105a17220 */ /* 0x040fe40000410000 */
[C---:B------:R-:W-:Y:S02]  /*10430*/  FMUL.FTZ R156, R5.reuse, R156 ;  /* 0x0000009c059c7220 */ /* 0x040fe40000410000 */
[----:B------:R-:W-:Y:S01]  /*10440*/  FMUL.FTZ R157, R5, R157 ;  /* 0x0000009d059d7220 */ /* 0x000fe20000410000 */
[----:B------:R-:W1:Y:S01]  /*10450*/  @P2 MUFU.LG2 R8, R10 ;  /* 0x0000000a00082308 */ /* 0x000e620000000c00 */
[----:B--2---:R-:W-:Y:S02]  /*10460*/  @P3 FMUL.FTZ R7, R7, 0.69314718246459960938 ;  /* 0x3f31721807073820 */ /* 0x004fe40000410000 */
[----:B------:R-:W-:-:S02]  /*10470*/  FMUL.FTZ R152, R5, R152 ;  /* 0x0000009805987220 */ /* 0x000fc40000410000 */
[C---:B------:R-:W-:Y:S02]  /*10480*/  FMUL.FTZ R153, R5.reuse, R153 ;  /* 0x0000009905997220 */ /* 0x040fe40000410000 */
[C---:B------:R-:W-:Y:S01]  /*10490*/  FMUL.FTZ R148, R5.reuse, R148 ;  /* 0x0000009405947220 */ /* 0x040fe20000410000 */
[----:B------:R-:W-:Y:S01]  /*104a0*/  @P0 MUFU.RCP R9, R202 ;  /* 0x000000ca00090308 */ /* 0x000fe20000001000 */
[----:B---3--:R-:W-:Y:S02]  /*104b0*/  @P1 FMUL.FTZ R16, R16, 0.69314718246459960938 ;  /* 0x3f31721810101820 */ /* 0x008fe40000410000 */
[C---:B------:R-:W-:Y:S02]  /*104c0*/  FMUL.FTZ R149, R5.reuse, R149 ;  /* 0x0000009505957220 */ /* 0x040fe40000410000 */
[C---:B------:R-:W-:Y:S02]  /*104d0*/  FMUL.FTZ R144, R5.reuse, R144 ;  /* 0x0000009005907220 */ /* 0x040fe40000410000 */
[----:B------:R-:W-:Y:S01]  /*104e0*/  FMUL.FTZ R145, R5, R145 ;  /* 0x0000009105917220 */ /* 0x000fe20000410000 */
[----:B------:R-:W2:Y:S01]  /*104f0*/  @P0 MUFU.LG2 R202, R202 ;  /* 0x000000ca00ca0308 */ /* 0x000ea20000000c00 */
[----:B-1----:R-:W-:-:S02]  /*10500*/  @P2 FMUL.FTZ R8, R8, 0.69314718246459960938 ;  /* 0x3f31721808082820 */ /* 0x002fc40000410000 */
[C---:B------:R-:W-:Y:S02]  /*10510*/  FMUL.FTZ R140, R5.reuse, R140 ;  /* 0x0000008c058c7220 */ /* 0x040fe40000410000 */
[C---:B------:R-:W-:Y:S02]  /*10520*/  FMUL.FTZ R141, R5.reuse, R141 ;  /* 0x0000008d058d7220 */ /* 0x040fe40000410000 */
[C---:B------:R-:W-:Y:S01]  /*10530*/  FMUL.FTZ R136, R5.reuse, R136 ;  /* 0x0000008805887220 */ /* 0x040fe20000410000 */
[----:B------:R1:W3:Y:S01]  /*10540*/  @P2 MUFU.RCP R4, R10 ;  /* 0x0000000a00042308 */ /* 0x0002e20000001000 */
[C---:B------:R-:W-:Y:S02]  /*10550*/  FMUL.FTZ R137, R5.reuse, R137 ;  /* 0x0000008905897220 */ /* 0x040fe40000410000 */
[C---:B------:R-:W-:Y:S02]  /*10560*/  FMUL.FTZ R132, R5.reuse, R132 ;  /* 0x0000008405847220 */ /* 0x040fe40000410000 */
[----:B------:R-:W-:-:S02]  /*10570*/  FMUL.FTZ R133, R5, R133 ;  /* 0x0000008505857220 */ /* 0x000fc40000410000 */
[C---:B------:R-:W-:Y:S01]  /*10580*/  FMUL.FTZ R68, R5.reuse, R68 ;  /* 0x0000004405447220 */ /* 0x040fe20000410000 */
[----:B------:R4:W5:Y:S01]  /*10590*/  @P1 MUFU.RCP R6, R11 ;  /* 0x0000000b00061308 */ /* 0x0009620000001000 */
[----:B--2---:R-:W-:Y:S02]  /*105a0*/  @P0 FMUL.FTZ R202, R202, 0.69314718246459960938 ;  /* 0x3f317218caca0820 */ /* 0x004fe40000410000 */
[C---:B------:R-:W-:Y:S02]  /*105b0*/  FMUL.FTZ R69, R5.reuse, R69 ;  /* 0x0000004505457220 */ /* 0x040fe40000410000 */
[C---:B------:R-:W-:Y:S02]  /*105c0*/  FMUL.FTZ R80, R5.reuse, R80 ;  /* 0x0000005005507220 */ /* 0x040fe40000410000 */
[----:B------:R-:W-:Y:S01]  /*105d0*/  FMUL.FTZ R81, R5, R81 ;  /* 0x0000005105517220 */ /* 0x000fe20000410000 */
[----:B-1----:R-:W-:Y:S01]  /*105e0*/  MOV R10, 0xff800000 ;  /* 0xff800000000a7802 */ /* 0x002fe20000000f00 */
[----:B------:R-:W-:Y:S01]  /*105f0*/  @P3 FFMA.FTZ R10, R15, R3, R7 ;  /* 0x000000030f0a3223 */ /* 0x000fe20000010007 */
[----:B------:R-:W-:Y:S01]  /*10600*/  @P0 MOV R3, 0x3f317218 ;  /* 0x3f31721800030802 */ /* 0x000fe20000000f00 */
[----:B------:R-:W-:-:S02]  /*10610*/  FMUL.FTZ R84, R5, R84 ;  /* 0x0000005405547220 */ /* 0x000fc40000410000 */
[----:B------:R-:W-:Y:S02]  /*10620*/  FMUL.FTZ R85, R5, R85 ;  /* 0x0000005505557220 */ /* 0x000fe40000410000 */
[----:B------:R-:W-:Y:S01]  /*10630*/  @P0 FMUL.FTZ R3, R3, c[0x0][0x2d0] ;  /* 0x0000b40003030a20 */ /* 0x000fe20000410000 */
[----:B----4-:R-:W-:Y:S01]  /*10640*/  @P1 MOV R11, 0x3f317218 ;  /* 0x3f317218000b1802 */ /* 0x010fe20000000f00 */
[C---:B------:R-:W-:Y:S02]  /*10650*/  FMUL.FTZ R96, R5.reuse, R96 ;  /* 0x0000006005607220 */ /* 0x040fe40000410000 */
[----:B------:R-:W-:Y:S02]  /*10660*/  FMUL.FTZ R97, R5, R97 ;  /* 0x0000006105617220 */ /* 0x000fe40000410000 */
[----:B------:R-:W-:Y:S02]  /*10670*/  @P1 FMUL.FTZ R11, R11, c[0x0][0x2d0] ;  /* 0x0000b4000b0b1a20 */ /* 0x000fe40000410000 */
[----:B------:R-:W-:-:S02]  /*10680*/  FMUL.FTZ R100, R5, R100 ;  /* 0x0000006405647220 */ /* 0x000fc40000410000 */
[----:B------:R-:W-:Y:S01]  /*10690*/  @P1 FFMA.FTZ R13, R11, R0, R16 ;  /* 0x000000000b0d1223 */ /* 0x000fe20000010010 */
[----:B------:R-:W-:Y:S01]  /*106a0*/  MOV R0, 0xff800000 ;  /* 0xff80000000007802 */ /* 0x000fe20000000f00 */
[C---:B------:R-:W-:Y:S02]  /*106b0*/  FMUL.FTZ R101, R5.reuse, R101 ;  /* 0x0000006505657220 */ /* 0x040fe40000410000 */
[C---:B------:R-:W-:Y:S02]  /*106c0*/  FMUL.FTZ R112, R5.reuse, R112 ;  /* 0x0000007005707220 */ /* 0x040fe40000410000 */
[C---:B------:R-:W-:Y:S02]  /*106d0*/  FMUL.FTZ R113, R5.reuse, R113 ;  /* 0x0000007105717220 */ /* 0x040fe40000410000 */
[C---:B------:R-:W-:Y:S02]  /*106e0*/  FMUL.FTZ R116, R5.reuse, R116 ;  /* 0x0000007405747220 */ /* 0x040fe40000410000 */
[----:B------:R-:W-:-:S02]  /*106f0*/  FMUL.FTZ R117, R5, R117 ;  /* 0x0000007505757220 */ /* 0x000fc40000410000 */
[----:B------:R-:W-:Y:S02]  /*10700*/  FMUL.FTZ R128, R5, R128 ;  /* 0x0000008005807220 */ /* 0x000fe40000410000 */
        /* <DEDUP_REMOVED lines=30> */
[----:B------:R-:W-:Y:S02]  /*108f0*/  FMUL.FTZ R130, R4, R130 ;  /* 0x0000008204827220 */ /* 0x000fe40000410000 */
[C---:B-----5:R-:W-:Y:S02]  /*10900*/  FMUL.FTZ R164, R6.reuse, R164 ;  /* 0x000000a406a47220 */ /* 0x060fe40000410000 */
        /* <DEDUP_REMOVED lines=30> */
[----:B------:R-:W-:Y:S01]  /*10af0*/  @P2 FFMA.FTZ R12, R14, R2, R8 ;  /* 0x000000020e0c2223 */ /* 0x000fe20000010008 */
        /* <DEDUP_REMOVED lines=31> */
[----:B------:R-:W-:Y:S02]  /*10cf0*/  FMUL.FTZ R126, R9, R126 ;  /* 0x0000007e097e7220 */ /* 0x000fe40000410000 */
[----:B------:R-:W-:-:S02]  /*10d00*/  FMUL.FTZ R5, R5, R129 ;  /* 0x0000008105057220 */ /* 0x000fc40000410000 */
[----:B------:R-:W-:Y:S02]  /*10d10*/  FMUL.FTZ R4, R4, R131 ;  /* 0x0000008304047220 */ /* 0x000fe40000410000 */
[----:B------:R-:W-:Y:S02]  /*10d20*/  FMUL.FTZ R6, R6, R125 ;  /* 0x0000007d06067220 */ /* 0x000fe40000410000 */
[----:B------:R-:W-:Y:S02]  /*10d30*/  FMUL.FTZ R9, R9, R127 ;  /* 0x0000007f09097220 */ /* 0x000fe40000410000 */
[----:B------:R-:W-:Y:S02]  /*10d40*/  @P0 FFMA.FTZ R0, R3, R196, R202 ;  /* 0x000000c403000223 */ /* 0x000fe400000100ca */
.L_x_1616:
[----:B------:R1:W5:Y:S01]  /*10d50*/  LDL R11, [R1+0x10] ;  /* 0x00001000010b7983 */ /* 0x0003620000100800 */
[----:B------:R-:W-:Y:S01]  /*10d60*/  LOP3.LUT P4, RZ, R247, 0x7f, RZ, 0xc0, !PT ;  /* 0x0000007ff7ff7812 */ /* 0x000fe2000788c0ff */
[----:B------:R-:W-:-:S12]  /*10d70*/  BSSY B0, `(.L_x_1671) ;  /* 0x0000010000007945 */ /* 0x000fd80003800000 */
[----:B------:R-:W-:Y:S05]  /*10d80*/  @P4 BRA `(.L_x_1672) ;  /* 0x000000e000004947 */ /* 0x000fea0003800000 */
[----:B------:R-:W2:Y:S01]  /*10d90*/  S2R R3, SR_LANEID ;  /* 0x0000000000037919 */ /* 0x000ea20000000000 */
[----:B------:R-:W-:Y:S01]  /*10da0*/  VOTEU.ANY UR4, UPT, PT ;  /* 0x0000000000047886 */ /* 0x000fe200038e0100 */
[----:B------:R-:W-:Y:S01]  /*10db0*/  IMAD.MOV.U32 R14, RZ, RZ, c[0x0][0x580] ;  /* 0x00016000ff0e7624 */ /* 0x000fe200078e00ff */
[----:B------:R-:W2:Y:S01]  /*10dc0*/  FLO.U32 R8, UR4 ;  /* 0x0000000400087d00 */ /* 0x000ea200080e0000 */
[----:B------:R-:W-:-:S07]  /*10dd0*/  IMAD.MOV.U32 R15, RZ, RZ, c[0x0][0x584] ;  /* 0x00016100ff0f7624 */ /* 0x000fce00078e00ff */
[----:B------:R-:W3:Y:S01]  /*10de0*/  POPC R7, UR4 ;  /* 0x0000000400077d09 */ /* 0x000ee20008000000 */
[----:B--2---:R-:W-:-:S13]  /*10df0*/  ISETP.EQ.U32.AND P0, PT, R8, R3, PT ;  /* 0x000000030800720c */ /* 0x004fda0003f02070 */
[----:B---3--:R-:W2:Y:S04]  /*10e00*/  @P0 ATOMG.E.ADD.STRONG.GPU PT, R7, [R14.64], R7 ;  /* 0x000000070e0709a8 */ /* 0x008ea800081ee1c6 */
[----:B------:R-:W3:Y:S02]  /*10e10*/  S2R R3, SR_LTMASK ;  /* 0x0000000000037919 */ /* 0x000ee40000003900 */
[----:B---3--:R-:W-:-:S06]  /*10e20*/  LOP3.LUT R3, R3, UR4, RZ, 0xc0, !PT ;  /* 0x0000000403037c12 */ /* 0x008fcc000f8ec0ff */
[----:B------:R-:W3:Y:S01]  /*10e30*/  POPC R3, R3 ;  /* 0x0000000300037309 */ /* 0x000ee20000000000 */
[----:B--2---:R-:W3:Y:S02]  /*10e40*/  SHFL.IDX PT, R7, R7, R8, 0x1f ;  /* 0x00001f0807077589 */ /* 0x004ee400000e0000 */
[----:B---3-5:R-:W-:-:S05]  /*10e50*/  IADD3 R11, R7, c[0x0][0xc], R3 ;  /* 0x00000300070b7a10 */ /* 0x028fca0007ffe003 */
[----:B------:R2:W-:Y:S02]  /*10e60*/  STL [R1+0x10], R11 ;  /* 0x0000100b01007387 */ /* 0x0005e40000100800 */
.L_x_1672:
[----:B------:R-:W-:Y:S05]  /*10e70*/  BSYNC B0 ;  /* 0x0000000000007941 */ /* 0x000fea0003800000 */
.L_x_1671:
[----:B------:R-:W-:Y:S01]  /*10e80*/  PRMT R2, R2, 0x9910, RZ ;  /* 0x0000991002027816 */ /* 0x000fe200000000ff */
[----:B------:R-:W-:Y:S03]  /*10e90*/  BSSY B1, `(.L_x_1673) ;  /* 0x000024f000017945 */ /* 0x000fe60003800000 */
[----:B------:R-:W-:Y:S01]  /*10ea0*/  ISETP.NE.AND P0, PT, R2, RZ, PT ;  /* 0x000000ff0200720c */ /* 0x000fe20003f05270 */
[----:B-----5:R-:W-:-:S12]  /*10eb0*/  IMAD.MOV.U32 R2, RZ, RZ, R11 ;  /* 0x000000ffff027224 */ /* 0x020fd800078e000b */
[----:B------:R-:W-:Y:S05]  /*10ec0*/  @!P0 BRA `(.L_x_1674) ;  /* 0x0000177000008947 */ /* 0x000fea0003800000 */
[----:B------:R-:W3:Y:S04]  /*10ed0*/  LDL R16, [R1+0x8] ;  /* 0x0000080001107983 */ /* 0x000ee80000100800 */
[----:B------:R-:W4:Y:S04]  /*10ee0*/  LDL R15, [R1+0x24] ;  /* 0x00002400010f7983 */ /* 0x000f280000100800 */
[----:B------:R-:W5:Y:S04]  /*10ef0*/  LDL R14, [R1+0x18] ;  /* 0x00001800010e7983 */ /* 0x000f680000100800 */
[----:B--2---:R-:W2:Y:S04]  /*10f00*/  LDL R11, [R1+0x20] ;  /* 0x00002000010b7983 */ /* 0x004ea80000100800 */
[----:B------:R-:W2:Y:S04]  /*10f10*/  LDL R8, [R1+0x2c] ;  /* 0x00002c0001087983 */ /* 0x000ea80000100800 */
[----:B------:R-:W2:Y:S04]  /*10f20*/  LDL R7, [R1+0x1c] ;  /* 0x00001c0001077983 */ /* 0x000ea80000100800 */
[----:B------:R-:W2:Y:S01]  /*10f30*/  LDL R3, [R1+0x28] ;  /* 0x0000280001037983 */ /* 0x000ea20000100800 */
        /* <DEDUP_REMOVED lines=65> */
[----:B------:R-:W-:Y:S01]  /*11350*/  F2FP.PACK_AB R9, R9, R126 ;  /* 0x0000007e0909723e */ /* 0x000fe200000000ff */
[----:B---3--:R3:W-:Y:S04]  /*11360*/  STS [R16], R160 ;  /* 0x000000a010007388 */ /* 0x0087e80000000800 */
[----:B------:R3:W-:Y:S04]  /*11370*/  STS [R16+0x400], R162 ;  /* 0x000400a210007388 */ /* 0x0007e80000000800 */
[----:B------:R3:W-:Y:S04]  /*11380*/  STS [R249], R156 ;  /* 0x0000009cf9007388 */ /* 0x0007e80000000800 */
[----:B------:R3:W-:Y:S04]  /*11390*/  STS [R249+0x400], R158 ;  /* 0x0004009ef9007388 */ /* 0x0007e80000000800 */
[----:B------:R3:W-:Y:S04]  /*113a0*/  STS [R16+0x2000], R164 ;  /* 0x002000a410007388 */ /* 0x0007e80000000800 */
[----:B------:R3:W-:Y:S04]  /*113b0*/  STS [R16+0x2400], R166 ;  /* 0x002400a610007388 */ /* 0x0007e80000000800 */
[----:B------:R3:W-:Y:S04]  /*113c0*/  STS [R249+0x2000], R168 ;  /* 0x002000a8f9007388 */ /* 0x0007e80000000800 */
[----:B------:R3:W-:Y:S04]  /*113d0*/  STS [R249+0x2400], R170 ;  /* 0x002400aaf9007388 */ /* 0x0007e80000000800 */
[----:B----4-:R3:W-:Y:S04]  /*113e0*/  STS [R15], R152 ;  /* 0x000000980f007388 */ /* 0x0107e80000000800 */
[----:B------:R3:W-:Y:S04]  /*113f0*/  STS [R15+0x400], R154 ;  /* 0x0004009a0f007388 */ /* 0x0007e80000000800 */
[----:B-----5:R3:W-:Y:S04]  /*11400*/  STS [R14], R148 ;  /* 0x000000940e007388 */ /* 0x0207e80000000800 */
[----:B------:R3:W-:Y:S04]  /*11410*/  STS [R14+0x400], R150 ;  /* 0x000400960e007388 */ /* 0x0007e80000000800 */
[----:B------:R3:W-:Y:S04]  /*11420*/  STS [R15+0x2000], R172 ;  /* 0x002000ac0f007388 */ /* 0x0007e80000000800 */
[----:B------:R3:W-:Y:S04]  /*11430*/  STS [R15+0x2400], R174 ;  /* 0x002400ae0f007388 */ /* 0x0007e80000000800 */
[----:B------:R3:W-:Y:S04]  /*11440*/  STS [R14+0x2000], R176 ;  /* 0x002000b00e007388 */ /* 0x0007e80000000800 */
[----:B------:R3:W-:Y:S04]  /*11450*/  STS [R14+0x2400], R178 ;  /* 0x002400b20e007388 */ /* 0x0007e80000000800 */
[----:B--2---:R3:W-:Y:S04]  /*11460*/  STS [R11], R144 ;  /* 0x000000900b007388 */ /* 0x0047e80000000800 */
[----:B------:R3:W-:Y:S04]  /*11470*/  STS [R11+0x400], R146 ;  /* 0x000400920b007388 */ /* 0x0007e80000000800 */
[----:B------:R3:W-:Y:S04]  /*11480*/  STS [R8], R140 ;  /* 0x0000008c08007388 */ /* 0x0007e80000000800 */
[----:B------:R3:W-:Y:S04]  /*11490*/  STS [R8+0x400], R142 ;  /* 0x0004008e08007388 */ /* 0x0007e80000000800 */
[----:B------:R3:W-:Y:S04]  /*114a0*/  STS [R11+0x2000], R180 ;  /* 0x002000b40b007388 */ /* 0x0007e80000000800 */
[----:B------:R3:W-:Y:S04]  /*114b0*/  STS [R11+0x2400], R182 ;  /* 0x002400b60b007388 */ /* 0x0007e80000000800 */
[----:B------:R3:W-:Y:S04]  /*114c0*/  STS [R8+0x2000], R184 ;  /* 0x002000b808007388 */ /* 0x0007e80000000800 */
        /* <DEDUP_REMOVED lines=43> */
[----:B---3--:R-:W-:Y:S01]  /*11780*/  SHF.R.S32.HI R3, RZ, 0x1f, R247 ;  /* 0x0000001fff037819 */ /* 0x008fe200000114f7 */
[----:B------:R-:W-:Y:S01]  /*11790*/  IMAD.MOV.U32 R6, RZ, RZ, RZ ;  /* 0x000000ffff067224 */ /* 0x000fe200078e00ff */
[----:B------:R-:W-:Y:S01]  /*117a0*/  MOV R4, 0x11800 ;  /* 0x0001180000047802 */ /* 0x000fe20000000f00 */
[----:B------:R-:W-:Y:S01]  /*117b0*/  IMAD.MOV.U32 R5, RZ, RZ, 0x1f ;  /* 0x0000001fff057424 */ /* 0x000fe200078e00ff */
[----:B------:R-:W-:-:S04]  /*117c0*/  LEA.HI R3, R3, R247, RZ, 0x7 ;  /* 0x000000f703037211 */ /* 0x000fc800078f38ff */
[----:B------:R-:W-:-:S05]  /*117d0*/  SHF.R.S32.HI R3, RZ, 0x7, R3 ;  /* 0x00000007ff037819 */ /* 0x000fca0000011403 */
[----:B------:R-:W-:Y:S02]  /*117e0*/  IMAD.MOV.U32 R7, RZ, RZ, R3 ;  /* 0x000000ffff077224 */ /* 0x000fe400078e0003 */
[----:B-1----:R-:W-:Y:S05]  /*117f0*/  CALL.REL.NOINC `($__internal_5_$__cuda_sm70_shflsync_idx_p) ;  /* 0x000061c000007944 */ /* 0x002fea0003c00000 */
.L_x_1675:
[----:B---3--:R-:W2:Y:S04]  /*11800*/  LDL.LU R11, [R1+0x40] ;  /* 0x00004000010b7983 */ /* 0x008ea80000300800 */
[----:B------:R-:W3:Y:S04]  /*11810*/  LDL.LU R18, [R1+0x50] ;  /* 0x0000500001127983 */ /* 0x000ee80000300800 */
[----:B------:R-:W4:Y:S04]  /*11820*/  LDL R16, [R1+0x4] ;  /* 0x0000040001107983 */ /* 0x000f280000100800 */
[----:B------:R-:W3:Y:S01]  /*11830*/  LDL.LU R64, [R1+0x3c] ;  /* 0x00003c0001407983 */ /* 0x000ee20000300800 */
[----:B------:R-:W-:-:S03]  /*11840*/  IMAD.MOV.U32 R3, RZ, RZ, 0x1 ;  /* 0x00000001ff037424 */ /* 0x000fc600078e00ff */
[----:B------:R-:W4:Y:S02]  /*11850*/  LDL R17, [R1] ;  /* 0x0000000001117983 */ /* 0x000f240000100800 */
[----:B------:R-:W-:Y:S02]  /*11860*/  ISETP.NE.AND P1, PT, R3, c[0x0][0x4e8], PT ;  /* 0x00013a0003007a0c */ /* 0x000fe40003f25270 */
[----:B------:R1:W5:Y:S01]  /*11870*/  LDL R71, [R1+0xc] ;  /* 0x00000c0001477983 */ /* 0x0003620000100800 */
[----:B------:R-:W-:Y:S02]  /*11880*/  ULDC UR5, c[0x0][0x4e8] ;  /* 0x00013a0000057ab9 */ /* 0x000fe40000000800 */
[----:B------:R-:W-:Y:S02]  /*11890*/  ULDC UR4, c[0x0][0x388] ;  /* 0x0000e20000047ab9 */ /* 0x000fe40000000800 */
[----:B------:R-:W-:Y:S01]  /*118a0*/  UIMAD UR4, UR5, UR4, URZ ;  /* 0x00000004050472a4 */ /* 0x000fe2000f8e023f */
[----:B------:R-:W-:-:S04]  /*118b0*/  SHF.R.S32.HI R61, RZ, 0x1f, R247 ;  /* 0x0000001fff3d7819 */ /* 0x000fc800000114f7 */
[----:B------:R-:W-:-:S04]  /*118c0*/  LEA.HI R61, R61, R247, RZ, 0x3 ;  /* 0x000000f73d3d7211 */ /* 0x000fc800078f18ff */
[----:B------:R-:W-:Y:S01]  /*118d0*/  SHF.R.S32.HI R61, RZ, 0x3, R61 ;  /* 0x00000003ff3d7819 */ /* 0x000fe2000001143d */
[----:B------:R-:W-:Y:S01]  /*118e0*/  BSSY B0, `(.L_x_1676) ;  /* 0x000006c000007945 */ /* 0x000fe20003800000 */
[----:B--2---:R-:W-:Y:S01]  /*118f0*/  SHF.R.S32.HI R6, RZ, 0x1f, R11 ;  /* 0x0000001fff067819 */ /* 0x004fe2000001140b */
[----:B------:R-:W-:-:S04]  /*11900*/  IMAD.WIDE.U32 R8, R11, c[0x0][0x490], RZ ;  /* 0x000124000b087a25 */ /* 0x000fc800078e00ff */
[C---:B------:R-:W-:Y:S02]  /*11910*/  IMAD R4, R6.reuse, c[0x0][0x490], RZ ;  /* 0x0001240006047a24 */ /* 0x040fe400078e02ff */
[----:B------:R-:W-:Y:S02]  /*11920*/  IMAD R6, R6, c[0x0][0x3e8], RZ ;  /* 0x0000fa0006067a24 */ /* 0x000fe400078e02ff */
[C---:B------:R-:W-:Y:S02]  /*11930*/  IMAD R4, R11.reuse, c[0x0][0x494], R4 ;  /* 0x000125000b047a24 */ /* 0x040fe400078e0204 */
[----:B------:R-:W-:Y:S02]  /*11940*/  IMAD R6, R11, c[0x0][0x3ec], R6 ;  /* 0x0000fb000b067a24 */ /* 0x000fe400078e0206 */
[----:B---3--:R-:W-:Y:S02]  /*11950*/  IMAD.IADD R3, R252, 0x1, R64 ;  /* 0x00000001fc037824 */ /* 0x008fe400078e0240 */
[----:B------:R-:W-:Y:S01]  /*11960*/  IMAD.IADD R9, R9, 0x1, R4 ;  /* 0x0000000109097824 */ /* 0x000fe200078e0204 */
[----:B------:R-:W-:Y:S01]  /*11970*/  SHF.R.S32.HI R4, RZ, 0x1f, R18 ;  /* 0x0000001fff047819 */ /* 0x000fe20000011412 */
[----:B------:R-:W-:Y:S01]  /*11980*/  @P1 IMAD.HI.U32 R5, R3, c[0x0][0x4ec], RZ ;  /* 0x00013b0003051a27 */ /* 0x000fe200078e00ff */
[----:B------:R-:W-:-:S03]  /*11990*/  MOV R7, R3 ;  /* 0x0000000300077202 */ /* 0x000fc60000000f00 */
[----:B------:R-:W-:Y:S01]  /*119a0*/  IMAD.WIDE.U32 R14, R11, c[0x0][0x3e8], RZ ;  /* 0x0000fa000b0e7a25 */ /* 0x000fe200078e00ff */
[----:B------:R-:W-:-:S05]  /*119b0*/  @P1 SHF.R.U32.HI R7, RZ, c[0x0][0x4f0], R5 ;  /* 0x00013c00ff071a19 */ /* 0x000fca0000011605 */
[----:B------:R-:W-:Y:S02]  /*119c0*/  IMAD.MOV R5, RZ, RZ, -R7 ;  /* 0x000000ffff057224 */ /* 0x000fe400078e0a07 */
[----:B------:R-:W-:Y:S02]  /*119d0*/  IMAD R11, R4, c[0x0][0x498], RZ ;  /* 0x00012600040b7a24 */ /* 0x000fe400078e02ff */
[----:B------:R-:W-:Y:S02]  /*119e0*/  IMAD R5, R5, c[0x0][0x4e8], R3 ;  /* 0x00013a0005057a24 */ /* 0x000fe400078e0203 */
[C---:B------:R-:W-:Y:S01]  /*119f0*/  IMAD.WIDE.U32 R8, R18.reuse, c[0x0][0x498], R8 ;  /* 0x0001260012087a25 */ /* 0x040fe200078e0008 */
[----:B------:R-:W-:Y:S02]  /*11a00*/  IADD3 R15, R15, R6, RZ ;  /* 0x000000060f0f7210 */ /* 0x000fe40007ffe0ff */
[----:B------:R-:W-:Y:S01]  /*11a10*/  SHF.R.S32.HI R3, RZ, 0x1f, R7 ;  /* 0x0000001fff037819 */ /* 0x000fe20000011407 */
[----:B------:R-:W-:Y:S01]  /*11a20*/  IMAD R11, R18, c[0x0][0x49c], R11 ;  /* 0x00012700120b7a24 */ /* 0x000fe200078e020b */
[----:B------:R-:W-:-:S02]  /*11a30*/  IADD3 R8, P0, R7, R8, RZ ;  /* 0x0000000807087210 */ /* 0x000fc40007f1e0ff */
[----:B------:R-:W-:Y:S01]  /*11a40*/  SHF.R.S32.HI R6, RZ, 0x1f, R5 ;  /* 0x0000001fff067819 */ /* 0x000fe20000011405 */
[----:B------:R-:W-:Y:S01]  /*11a50*/  IMAD R4, R4, c[0x0][0x3f0], RZ ;  /* 0x0000fc0004047a24 */ /* 0x000fe200078e02ff */
[----:B------:R-:W-:Y:S01]  /*11a60*/  IADD3.X R9, R3, R9, R11, P0, !PT ;  /* 0x0000000903097210 */ /* 0x000fe200007fe40b */
[----:B----4-:R-:W-:Y:S01]  /*11a70*/  IMAD.IADD R3, R16, 0x1, R64 ;  /* 0x0000000110037824 */ /* 0x010fe200078e0240 */
[----:B------:R-:W-:Y:S01]  /*11a80*/  SHF.R.S32.HI R16, RZ, 0x1f, R247 ;  /* 0x0000001fff107819 */ /* 0x000fe200000114f7 */
[----:B------:R-:W-:Y:S02]  /*11a90*/  IMAD R6, R6, c[0x0][0x488], RZ ;  /* 0x0001220006067a24 */ /* 0x000fe400078e02ff */
[----:B------:R-:W-:Y:S01]  /*11aa0*/  IMAD R4, R18, c[0x0][0x3f4], R4 ;  /* 0x0000fd0012047a24 */ /* 0x000fe200078e0204 */
[----:B------:R-:W-:Y:S01]  /*11ab0*/  LEA.HI R16, R16, R247, RZ, 0x5 ;  /* 0x000000f710107211 */ /* 0x000fe200078f28ff */
[----:B------:R-:W-:-:S04]  /*11ac0*/  IMAD.WIDE.U32 R14, R18, c[0x0][0x3f0], R14 ;  /* 0x0000fc00120e7a25 */ /* 0x000fc800078e000e */
[C---:B------:R-:W-:Y:S02]  /*11ad0*/  IMAD R6, R5.reuse, c[0x0][0x48c], R6 ;  /* 0x0001230005067a24 */ /* 0x040fe400078e0206 */
[----:B------:R-:W-:Y:S01]  /*11ae0*/  IMAD.WIDE.U32 R8, R5, c[0x0][0x488], R8 ;  /* 0x0001220005087a25 */ /* 0x000fe200078e0008 */
[----:B------:R-:W-:-:S03]  /*11af0*/  LOP3.LUT R16, R16, 0xffffffe0, RZ, 0xc0, !PT ;  /* 0xffffffe010107812 */ /* 0x000fc600078ec0ff */
[----:B------:R-:W-:Y:S01]  /*11b00*/  @P1 IMAD.HI.U32 R5, R3, c[0x0][0x4ec], RZ ;  /* 0x00013b0003051a27 */ /* 0x000fe200078e00ff */
[----:B------:R-:W-:-:S03]  /*11b10*/  IADD3 R6, R9, R6, RZ ;  /* 0x0000000609067210 */ /* 0x000fc60007ffe0ff */
[----:B------:R-:W-:Y:S01]  /*11b20*/  IMAD.IADD R21, R15, 0x1, R4 ;  /* 0x000000010f157824 */ /* 0x000fe200078e0204 */
[C---:B------:R-:W-:Y:S02]  /*11b30*/  LEA R4, P0, R8.reuse, c[0x0][0x450], 0x2 ;  /* 0x0001140008047a11 */ /* 0x040fe400078010ff */
[----:B------:R-:W-:Y:S02]  /*11b40*/  MOV R11, R3 ;  /* 0x00000003000b7202 */ /* 0x000fe40000000f00 */
[----:B------:R-:W-:Y:S02]  /*11b50*/  @P1 SHF.R.U32.HI R11, RZ, c[0x0][0x4f0], R5 ;  /* 0x00013c00ff0b1a19 */ /* 0x000fe40000011605 */
[----:B------:R-:W-:Y:S02]  /*11b60*/  LEA.HI.X R5, R8, c[0x0][0x454], R6, 0x2, P0 ;  /* 0x0001150008057a11 */ /* 0x000fe400000f1406 */
[----:B------:R-:W-:Y:S01]  /*11b70*/  IADD3 R16, -R16, R247, RZ ;  /* 0x000000f710107210 */ /* 0x000fe20007ffe1ff */
[----:B------:R-:W-:Y:S01]  /*11b80*/  IMAD.IADD R6, R17, 0x1, R64 ;  /* 0x0000000111067824 */ /* 0x000fe200078e0240 */
[----:B------:R-:W-:Y:S01]  /*11b90*/  SHF.R.S32.HI R62, RZ, 0x1f, R11 ;  /* 0x0000001fff3e7819 */ /* 0x000fe2000001140b */
[----:B------:R-:W-:Y:S01]  /*11ba0*/  SHFL.IDX PT, R18, R4, RZ, 0x1c1f ;  /* 0x001c1fff04127589 */ /* 0x000fe200000e0000 */
[----:B------:R-:W-:-:S03]  /*11bb0*/  LOP3.LUT P0, RZ, R16, 0x3, RZ, 0xc0, !PT ;  /* 0x0000000310ff7812 */ /* 0x000fc6000780c0ff */
[----:B------:R-:W2:Y:S01]  /*11bc0*/  SHFL.IDX PT, R19, R5, RZ, 0x1c1f ;  /* 0x001c1fff05137589 */ /* 0x000ea200000e0000 */
[----:B------:R-:W-:-:S03]  /*11bd0*/  IMAD.MOV.U32 R20, RZ, RZ, R14 ;  /* 0x000000ffff147224 */ /* 0x000fc600078e000e */
[----:B------:R-:W-:Y:S01]  /*11be0*/  SHFL.IDX PT, R16, R4, 0x1, 0x1c1f ;  /* 0x003c1f0004107f89 */ /* 0x000fe200000e0000 */
[----:B------:R-:W-:-:S03]  /*11bf0*/  IMAD R62, R62, c[0x0][0x3e0], RZ ;  /* 0x0000f8003e3e7a24 */ /* 0x000fc600078e02ff */
[----:B------:R-:W3:Y:S04]  /*11c00*/  SHFL.IDX PT, R17, R5, 0x1, 0x1c1f ;  /* 0x003c1f0005117f89 */ /* 0x000ee800000e0000 */
[----:B------:R-:W-:Y:S04]  /*11c10*/  SHFL.IDX PT, R8, R4, 0x2, 0x1c1f ;  /* 0x005c1f0004087f89 */ /* 0x000fe800000e0000 */
[----:B------:R-:W4:Y:S04]  /*11c20*/  SHFL.IDX PT, R9, R5, 0x2, 0x1c1f ;  /* 0x005c1f0005097f89 */ /* 0x000f2800000e0000 */
[----:B------:R-:W-:Y:S04]  /*11c30*/  SHFL.IDX PT, R4, R4, 0x3, 0x1c1f ;  /* 0x007c1f0004047f89 */ /* 0x000fe800000e0000 */
[----:B------:R-:W1:Y:S01]  /*11c40*/  SHFL.IDX PT, R5, R5, 0x3, 0x1c1f ;  /* 0x007c1f0005057f89 */ /* 0x000e6200000e0000 */
[C---:B------:R-:W-:Y:S01]  /*11c50*/  IADD3 R7, -R11.reuse, RZ, RZ ;  /* 0x000000ff0b077210 */ /* 0x040fe20007ffe1ff */
[C---:B------:R-:W-:Y:S01]  /*11c60*/  IMAD R62, R11.reuse, c[0x0][0x3e4], R62 ;  /* 0x0000f9000b3e7a24 */ /* 0x040fe200078e023e */
[C---:B------:R-:W-:Y:S01]  /*11c70*/  IADD3 R14, R6.reuse, 0x8, RZ ;  /* 0x00000008060e7810 */ /* 0x040fe20007ffe0ff */
[----:B------:R-:W-:Y:S01]  /*11c80*/  IMAD.WIDE.U32 R20, R11, c[0x0][0x3e0], R20 ;  /* 0x0000f8000b147a25 */ /* 0x000fe200078e0014 */
[----:B------:R-:W-:-:S02]  /*11c90*/  ISETP.GE.OR P3, PT, R6, UR4, P0 ;  /* 0x0000000406007c0c */ /* 0x000fc40008766670 */
[C---:B------:R-:W-:Y:S02]  /*11ca0*/  IADD3 R11, R6.reuse, 0x40, RZ ;  /* 0x00000040060b7810 */ /* 0x040fe40007ffe0ff */
[----:B------:R-:W-:Y:S01]  /*11cb0*/  IADD3 R6, R6, 0x48, RZ ;  /* 0x0000004806067810 */ /* 0x000fe20007ffe0ff */
[----:B------:R-:W-:Y:S01]  /*11cc0*/  IMAD R3, R7, c[0x0][0x4e8], R3 ;  /* 0x00013a0007037a24 */ /* 0x000fe200078e0203 */
[----:B------:R-:W-:Y:S02]  /*11cd0*/  ISETP.GE.OR P2, PT, R14, UR4, P0 ;  /* 0x000000040e007c0c */ /* 0x000fe40008746670 */
[----:B------:R-:W-:Y:S02]  /*11ce0*/  ISETP.GE.OR P1, PT, R11, UR4, P0 ;  /* 0x000000040b007c0c */ /* 0x000fe40008726670 */
[----:B------:R-:W-:Y:S02]  /*11cf0*/  ISETP.GE.OR P0, PT, R6, UR4, P0 ;  /* 0x0000000406007c0c */ /* 0x000fe40008706670 */
[----:B------:R-:W-:Y:S01]  /*11d00*/  SHF.R.S32.HI R6, RZ, 0x1f, R3 ;  /* 0x0000001fff067819 */ /* 0x000fe20000011403 */
[----:B--2---:R2:W-:Y:S04]  /*11d10*/  @!P3 ST.E [R18.64], R10 ;  /* 0x0000000a1200b985 */ /* 0x0045e8000c101906 */
[----:B------:R-:W-:-:S02]  /*11d20*/  IMAD R6, R6, c[0x0][0x3d8], RZ ;  /* 0x0000f60006067a24 */ /* 0x000fc400078e02ff */
[----:B---3--:R2:W-:Y:S01]  /*11d30*/  @!P2 ST.E [R16.64], R12 ;  /* 0x0000000c1000a985 */ /* 0x0085e2000c101906 */
[----:B------:R-:W-:Y:S01]  /*11d40*/  IMAD.IADD R63, R21, 0x1, R62 ;  /* 0x00000001153f7824 */ /* 0x000fe200078e023e */
[----:B------:R-:W-:Y:S01]  /*11d50*/  MOV R62, R20 ;  /* 0x00000014003e7202 */ /* 0x000fe20000000f00 */
[C---:B------:R-:W-:Y:S01]  /*11d60*/  IMAD R60, R3.reuse, c[0x0][0x3dc], R6 ;  /* 0x0000f700033c7a24 */ /* 0x040fe200078e0206 */
[----:B----4-:R2:W-:Y:S04]  /*11d70*/  @!P1 ST.E [R8.64], R13 ;  /* 0x0000000d08009985 */ /* 0x0105e8000c101906 */
[----:B-1----:R2:W-:Y:S04]  /*11d80*/  @!P0 ST.E [R4.64], R0 ;  /* 0x0000000004008985 */ /* 0x0025e8000c101906 */
        /* <DEDUP_REMOVED lines=14> */
[----:B------:R-:W-:Y:S01]  /*11e70*/  IMAD.WIDE.U32 R62, R3, c[0x0][0x3d8], R62 ;  /* 0x0000f600033e7a25 */ /* 0x000fe200078e003e */
[----:B------:R-:W-:-:S03]  /*11e80*/  IADD3 R70, R61, R64, RZ ;  /* 0x000000403d467210 */ /* 0x000fc60007ffe0ff */
[----:B------:R-:W-:Y:S01]  /*11e90*/  IMAD.IADD R60, R63, 0x1, R60 ;  /* 0x000000013f3c7824 */ /* 0x000fe200078e023c */
[----:B------:R-:W-:-:S04]  /*11ea0*/  LEA R69, P0, R62, c[0x0][0x380], 0x1 ;  /* 0x0000e0003e457a11 */ /* 0x000fc800078008ff */
[----:B------:R-:W-:Y:S02]  /*11eb0*/  LEA.HI.X R68, R62, c[0x0][0x384], R60, 0x1, P0 ;  /* 0x0000e1003e447a11 */ /* 0x000fe400000f0c3c */
[----:B------:R-:W-:Y:S01]  /*11ec0*/  ISETP.GE.AND P0, PT, R70, UR4, PT ;  /* 0x0000000446007c0c */ /* 0x000fe2000bf06270 */
[----:B------:R2:W1:Y:S04]  /*11ed0*/  SHFL.IDX PT, R0, R69, RZ, 0x181f ;  /* 0x00181fff45007589 */ /* 0x00046800000e0000 */
[----:B------:R2:W1:Y:S08]  /*11ee0*/  SHFL.IDX PT, R3, R68, RZ, 0x181f ;  /* 0x00181fff44037589 */ /* 0x00047000000e0000 */
[----:B------:R-:W-:Y:S05]  /*11ef0*/  @P0 BRA `(.L_x_1677) ;  /* 0x000000a000000947 */ /* 0x000fea0003800000 */
[----:B---34-:R-:W3:Y:S01]  /*11f00*/  LDS.128 R64, [R251+0x80] ;  /* 0x00008000fb407984 */ /* 0x018ee20000000c00 */
[----:B-----5:R-:W-:-:S02]  /*11f10*/  ISETP.GE.AND P3, PT, R71, c[0x0][0x3c8], PT ;  /* 0x0000f20047007a0c */ /* 0x020fc40003f66270 */
[----:B------:R-:W-:Y:S01]  /*11f20*/  ISETP.GE.AND P2, PT, R250, c[0x0][0x3c8], PT ;  /* 0x0000f200fa007a0c */ /* 0x000fe20003f46270 */
[----:B------:R-:W4:Y:S10]  /*11f30*/  LDS.128 R60, [R251+0x4080] ;  /* 0x00408000fb3c7984 */ /* 0x000f340000000c00 */
[----:B-1----:R-:W-:-:S02]  /*11f40*/  @!P3 LEA R72, P1, R71, R0, 0x1 ;  /* 0x000000004748b211 */ /* 0x002fc400078208ff */
[C---:B------:R-:W-:Y:S02]  /*11f50*/  @!P2 LEA R74, P0, R250.reuse, R0, 0x1 ;  /* 0x00000000fa4aa211 */ /* 0x040fe400078008ff */
[-C--:B------:R-:W-:Y:S02]  /*11f60*/  @!P3 LEA.HI.X R73, R71, R3.reuse, R246, 0x1, P1 ;  /* 0x000000034749b211 */ /* 0x080fe400008f0cf6 */
[----:B------:R-:W-:-:S03]  /*11f70*/  @!P2 LEA.HI.X R75, R250, R3, R245, 0x1, P0 ;  /* 0x00000003fa4ba211 */ /* 0x000fc600000f0cf5 */
[----:B---3--:R1:W-:Y:S04]  /*11f80*/  @!P3 ST.E.128 [R72.64], R64 ;  /* 0x000000404800b985 */ /* 0x0083e8000c101d06 */
[----:B----4-:R1:W-:Y:S02]  /*11f90*/  @!P2 ST.E.128 [R74.64], R60 ;  /* 0x0000003c4a00a985 */ /* 0x0103e4000c101d06 */
.L_x_1677:
[----:B---34-:R-:W-:Y:S05]  /*11fa0*/  BSYNC B0 ;  /* 0x0000000000007941 */ /* 0x018fea0003800000 */
.L_x_1676:
[----:B-1----:R-:W-:Y:S01]  /*11fb0*/  IADD3 R60, R70, 0x10, RZ ;  /* 0x00000010463c7810 */ /* 0x002fe20007ffe0ff */
[----:B------:R1:W3:Y:S01]  /*11fc0*/  SHFL.IDX PT, R3, R68, 0x1, 0x181f ;  /* 0x00381f0044037f89 */ /* 0x0002e200000e0000 */
[----:B------:R-:W-:Y:S02]  /*11fd0*/  BSSY B0, `(.L_x_1678) ;  /* 0x000000c000007945 */ /* 0x000fe40003800000 */
[----:B------:R-:W-:Y:S01]  /*11fe0*/  ISETP.GE.AND P0, PT, R60, UR4, PT ;  /* 0x000000043c007c0c */ /* 0x000fe2000bf06270 */
[----:B--2---:R1:W2:-:S12]  /*11ff0*/  SHFL.IDX PT, R0, R69, 0x1, 0x181f ;  /* 0x00381f0045007f89 */ /* 0x00429800000e0000 */
[----:B------:R-:W-:Y:S05]  /*12000*/  @P0 BRA `(.L_x_1679) ;  /* 0x0000008000000947 */ /* 0x000fea0003800000 */
[----:B-----5:R-:W-:Y:S02]  /*12010*/  ISETP.GE.AND P1, PT, R71, c[0x0][0x3c8], PT ;  /* 0x0000f20047007a0c */ /* 0x020fe40003f26270 */
[----:B------:R-:W-:-:S11]  /*12020*/  ISETP.GE.AND P0, PT, R250, c[0x0][0x3c8], PT ;  /* 0x0000f200fa007a0c */ /* 0x000fd60003f06270 */
[CC--:B--2---:R-:W-:Y:S02]  /*12030*/  @!P1 LEA R60, P3, R71.reuse, R0.reuse, 0x1 ;  /* 0x00000000473c9211 */ /* 0x0c4fe400078608ff */
[C---:B------:R-:W-:Y:S02]  /*12040*/  @!P0 LEA R62, P2, R250.reuse, R0, 0x1 ;  /* 0x00000000fa3e8211 */ /* 0x040fe400078408ff */
[-C--:B---3--:R-:W-:Y:S02]  /*12050*/  @!P1 LEA.HI.X R61, R71, R3.reuse, R246, 0x1, P3 ;  /* 0x00000003473d9211 */ /* 0x088fe400018f0cf6 */
[----:B------:R-:W-:-:S03]  /*12060*/  @!P0 LEA.HI.X R63, R250, R3, R245, 0x1, P2 ;  /* 0x00000003fa3f8211 */ /* 0x000fc600010f0cf5 */
[----:B------:R2:W-:Y:S04]  /*12070*/  @!P1 ST.E.128 [R60.64], R56 ;  /* 0x000000383c009985 */ /* 0x0005e8000c101d06 */
[----:B------:R2:W-:Y:S02]  /*12080*/  @!P0 ST.E.128 [R62.64], R28 ;  /* 0x0000001c3e008985 */ /* 0x0005e4000c101d06 */
.L_x_1679:
[----:B------:R-:W-:Y:S05]  /*12090*/  BSYNC B0 ;  /* 0x0000000000007941 */ /* 0x000fea0003800000 */
.L_x_1678:
[----:B--2---:R-:W-:Y:S01]  /*120a0*/  IADD3 R28, R70, 0x20, RZ ;  /* 0x00000020461c7810 */ /* 0x004fe20007ffe0ff */
[----:B---3--:R2:W3:Y:S01]  /*120b0*/  SHFL.IDX PT, R3, R68, 0x2, 0x181f ;  /* 0x00581f0044037f89 */ /* 0x0084e200000e0000 */
[----:B------:R-:W-:Y:S02]  /*120c0*/  BSSY B0, `(.L_x_1680) ;  /* 0x000000c000007945 */ /* 0x000fe40003800000 */
[----:B------:R-:W-:Y:S01]  /*120d0*/  ISETP.GE.AND P0, PT, R28, UR4, PT ;  /* 0x000000041c007c0c */ /* 0x000fe2000bf06270 */
[----:B------:R2:W4:-:S12]  /*120e0*/  SHFL.IDX PT, R0, R69, 0x2, 0x181f ;  /* 0x00581f0045007f89 */ /* 0x00051800000e0000 */
[----:B------:R-:W-:Y:S05]  /*120f0*/  @P0 BRA `(.L_x_1681) ;  /* 0x0000008000000947 */ /* 0x000fea0003800000 */
[----:B-----5:R-:W-:Y:S02]  /*12100*/  ISETP.GE.AND P1, PT, R71, c[0x0][0x3c8], PT ;  /* 0x0000f20047007a0c */ /* 0x020fe40003f26270 */
[----:B------:R-:W-:-:S11]  /*12110*/  ISETP.GE.AND P0, PT, R250, c[0x0][0x3c8], PT ;  /* 0x0000f200fa007a0c */ /* 0x000fd60003f06270 */
[CC--:B----4-:R-:W-:Y:S02]  /*12120*/  @!P1 LEA R28, P3, R71.reuse, R0.reuse, 0x1 ;  /* 0x00000000471c9211 */ /* 0x0d0fe400078608ff */
[C---:B------:R-:W-:Y:S02]  /*12130*/  @!P0 LEA R30, P2, R250.reuse, R0, 0x1 ;  /* 0x00000000fa1e8211 */ /* 0x040fe400078408ff */
[-C--:B---3--:R-:W-:Y:S02]  /*12140*/  @!P1 LEA.HI.X R29, R71, R3.reuse, R246, 0x1, P3 ;  /* 0x00000003471d9211 */ /* 0x088fe400018f0cf6 */
[----:B------:R-:W-:-:S03]  /*12150*/  @!P0 LEA.HI.X R31, R250, R3, R245, 0x1, P2 ;  /* 0x00000003fa1f8211 */ /* 0x000fc600010f0cf5 */
[----:B------:R3:W-:Y:S04]  /*12160*/  @!P1 ST.E.128 [R28.64], R52 ;  /* 0x000000341c009985 */ /* 0x0007e8000c101d06 */
[----:B------:R3:W-:Y:S02]  /*12170*/  @!P0 ST.E.128 [R30.64], R24 ;  /* 0x000000181e008985 */ /* 0x0007e4000c101d06 */
.L_x_1681:
[----:B------:R-:W-:Y:S05]  /*12180*/  BSYNC B0 ;  /* 0x0000000000007941 */ /* 0x000fea0003800000 */
.L_x_1680:
[----:B---3--:R-:W-:Y:S01]  /*12190*/  IADD3 R24, R70, 0x30, RZ ;  /* 0x0000003046187810 */ /* 0x008fe20007ffe0ff */
[----:B------:R3:W1:Y:S01]  /*121a0*/  SHFL.IDX PT, R3, R68, 0x3, 0x181f ;  /* 0x00781f0044037f89 */ /* 0x00066200000e0000 */
[----:B------:R-:W-:Y:S02]  /*121b0*/  BSSY B0, `(.L_x_1682) ;  /* 0x000000c000007945 */ /* 0x000fe40003800000 */
[----:B------:R-:W-:Y:S01]  /*121c0*/  ISETP.GE.AND P0, PT, R24, UR4, PT ;  /* 0x0000000418007c0c */ /* 0x000fe2000bf06270 */
[----:B----4-:R3:W4:-:S12]  /*121d0*/  SHFL.IDX PT, R0, R69, 0x3, 0x181f ;  /* 0x00781f0045007f89 */ /* 0x01071800000e0000 */
[----:B------:R-:W-:Y:S05]  /*121e0*/  @P0 BRA `(.L_x_1683) ;  /* 0x0000008000000947 */ /* 0x000fea0003800000 */
[----:B-----5:R-:W-:Y:S02]  /*121f0*/  ISETP.GE.AND P1, PT, R71, c[0x0][0x3c8], PT ;  /* 0x0000f20047007a0c */ /* 0x020fe40003f26270 */
[----:B------:R-:W-:-:S11]  /*12200*/  ISETP.GE.AND P0, PT, R250, c[0x0][0x3c8], PT ;  /* 0x0000f200fa007a0c */ /* 0x000fd60003f06270 */
[CC--:B----4-:R-:W-:Y:S02]  /*12210*/  @!P1 LEA R24, P3, R71.reuse, R0.reuse, 0x1 ;  /* 0x0000000047189211 */ /* 0x0d0fe400078608ff */
[C---:B------:R-:W-:Y:S02]  /*12220*/  @!P0 LEA R26, P2, R250.reuse, R0, 0x1 ;  /* 0x00000000fa1a8211 */ /* 0x040fe400078408ff */
[-C--:B-1----:R-:W-:Y:S02]  /*12230*/  @!P1 LEA.HI.X R25, R71, R3.reuse, R246, 0x1, P3 ;  /* 0x0000000347199211 */ /* 0x082fe400018f0cf6 */
[----:B------:R-:W-:-:S03]  /*12240*/  @!P0 LEA.HI.X R27, R250, R3, R245, 0x1, P2 ;  /* 0x00000003fa1b8211 */ /* 0x000fc600010f0cf5 */
[----:B------:R1:W-:Y:S04]  /*12250*/  @!P1 ST.E.128 [R24.64], R48 ;  /* 0x0000003018009985 */ /* 0x0003e8000c101d06 */
[----:B------:R1:W-:Y:S02]  /*12260*/  @!P0 ST.E.128 [R26.64], R20 ;  /* 0x000000141a008985 */ /* 0x0003e4000c101d06 */
.L_x_1683:
[----:B------:R-:W-:Y:S05]  /*12270*/  BSYNC B0 ;  /* 0x0000000000007941 */ /* 0x000fea0003800000 */
.L_x_1682:
[----:B-1----:R-:W-:Y:S01]  /*12280*/  IADD3 R20, R70, 0x40, RZ ;  /* 0x0000004046147810 */ /* 0x002fe20007ffe0ff */
[----:B------:R1:W2:Y:S01]  /*12290*/  SHFL.IDX PT, R3, R68, 0x4, 0x181f ;  /* 0x00981f0044037f89 */ /* 0x0002a200000e0000 */
        /* <DEDUP_REMOVED lines=8> */
[-C--:B--2---:R-:W-:Y:S02]  /*12320*/  @!P1 LEA.HI.X R21, R71, R3.reuse, R246, 0x1, P3 ;  /* 0x0000000347159211 */ /* 0x084fe400018f0cf6 */
[----:B------:R-:W-:-:S03]  /*12330*/  @!P0 LEA.HI.X R23, R250, R3, R245, 0x1, P2 ;  /* 0x00000003fa178211 */ /* 0x000fc600010f0cf5 */
[----:B------:R2:W-:Y:S04]  /*12340*/  @!P1 ST.E.128 [R20.64], R44 ;  /* 0x0000002c14009985 */ /* 0x0005e8000c101d06 */
[----:B------:R2:W-:Y:S02]  /*12350*/  @!P0 ST.E.128 [R22.64], R16 ;  /* 0x0000001016008985 */ /* 0x0005e4000c101d06 */
.L_x_1685:
[----:B------:R-:W-:Y:S05]  /*12360*/  BSYNC B0 ;  /* 0x0000000000007941 */ /* 0x000fea0003800000 */
.L_x_1684:
[----:B--2---:R-:W-:Y:S01]  /*12370*/  IADD3 R16, R70, 0x50, RZ ;  /* 0x0000005046107810 */ /* 0x004fe20007ffe0ff */
        /* <DEDUP_REMOVED lines=13> */
.L_x_1687:
[----:B------:R-:W-:Y:S05]  /*12450*/  BSYNC B0 ;  /* 0x0000000000007941 */ /* 0x000fea0003800000 */
.L_x_1686:
        /* <DEDUP_REMOVED lines=14> */
.L_x_1689:
[----:B------:R-:W-:Y:S05]  /*12540*/  BSYNC B0 ;  /* 0x0000000000007941 */ /* 0x000fea0003800000 */
.L_x_1688:
[----:B------:R-:W-:Y:S01]  /*12550*/  IADD3 R70, R70, 0x70, RZ ;  /* 0x0000007046467810 */ /* 0x000fe20007ffe0ff */
[----:B-123--:R-:W1:Y:S03]  /*12560*/  SHFL.IDX PT, R68, R68, 0x7, 0x181f ;  /* 0x00f81f0044447f89 */ /* 0x00ee6600000e0000 */
[----:B------:R-:W-:Y:S01]  /*12570*/  ISETP.GE.AND P0, PT, R70, UR4, PT ;  /* 0x0000000446007c0c */ /* 0x000fe2000bf06270 */
[----:B------:R-:W2:-:S12]  /*12580*/  SHFL.IDX PT, R69, R69, 0x7, 0x181f ;  /* 0x00f81f0045457f89 */ /* 0x000e9800000e0000 */
[----:B------:R-:W-:Y:S05]  /*12590*/  @P0 BRA `(.L_x_1690) ;  /* 0x00000de000000947 */ /* 0x000fea0003800000 */
[----:B-----5:R-:W-:-:S13]  /*125a0*/  ISETP.GE.AND P0, PT, R71, c[0x0][0x3c8], PT ;  /* 0x0000f20047007a0c */ /* 0x020fda0003f06270 */
[----:B--2---:R-:W-:-:S04]  /*125b0*/  @!P0 LEA R8, P1, R71, R69, 0x1 ;  /* 0x0000004547088211 */ /* 0x004fc800078208ff */
        /* <DEDUP_REMOVED lines=8> */
.L_x_1674:
[----:B--2---:R-:W2:Y:S04]  /*12640*/  LDL R11, [R1+0x40] ;  /* 0x00004000010b7983 */ /* 0x004ea80000100800 */
[----:B------:R-:W3:Y:S04]  /*12650*/  LDL R10, [R1+0x50] ;  /* 0x00005000010a7983 */ /* 0x000ee80000100800 */
[----:B------:R4:W5:Y:S01]  /*12660*/  LDL R12, [R1+0x3c] ;  /* 0x00003c00010c7983 */ /* 0x0009620000100800 */
[----:B------:R-:W-:Y:S01]  /*12670*/  ISETP.GE.AND P0, PT, R247, 0x80, PT ;  /* 0x00000080f700780c */ /* 0x000fe20003f06270 */
[----:B------:R-:W-:Y:S01]  /*12680*/  BSSY B0, `(.L_x_1691) ;  /* 0x0000022000007945 */ /* 0x000fe20003800000 */
[----:B--2---:R-:W-:-:S02]  /*12690*/  SHF.R.S32.HI R3, RZ, 0x1f, R11 ;  /* 0x0000001fff037819 */ /* 0x004fc4000001140b */
[----:B---3--:R-:W-:-:S09]  /*126a0*/  SHF.R.S32.HI R0, RZ, 0x1f, R10 ;  /* 0x0000001fff007819 */ /* 0x008fd2000001140a */
[----:B------:R-:W-:Y:S05]  /*126b0*/  @P0 BRA `(.L_x_1692) ;  /* 0x000001e000000947 */ /* 0x000fea0003800000 */
[----:B----4-:R-:W-:Y:S02]  /*126c0*/  MOV R6, c[0x0][0x4e8] ;  /* 0x00013a0000067a02 */ /* 0x010fe40000000f00 */
[----:B-----5:R-:W-:-:S03]  /*126d0*/  IADD3 R4, R12, R247, RZ ;  /* 0x000000f70c047210 */ /* 0x020fc60007ffe0ff */
[----:B------:R-:W-:-:S05]  /*126e0*/  IMAD R5, R6, c[0x0][0x388], RZ ;  /* 0x0000e20006057a24 */ /* 0x000fca00078e02ff */
[----:B------:R-:W-:-:S13]  /*126f0*/  ISETP.GE.AND P0, PT, R4, R5, PT ;  /* 0x000000050400720c */ /* 0x000fda0003f06270 */
[----:B------:R-:W-:Y:S05]  /*12700*/  @P0 BRA `(.L_x_1692) ;  /* 0x0000019000000947 */ /* 0x000fea0003800000 */
[----:B------:R-:W-:Y:S01]  /*12710*/  ISETP.NE.AND P0, PT, R6, 0x1, PT ;  /* 0x000000010600780c */ /* 0x000fe20003f05270 */
[----:B------:R-:W-:Y:S01]  /*12720*/  IMAD R5, R3, c[0x0][0x490], RZ ;  /* 0x0001240003057a24 */ /* 0x000fe200078e02ff */
[----:B------:R-:W-:Y:S01]  /*12730*/  MOV R7, R4 ;  /* 0x0000000400077202 */ /* 0x000fe20000000f00 */
[----:B------:R-:W-:-:S04]  /*12740*/  IMAD.WIDE.U32 R8, R11, c[0x0][0x490], RZ ;  /* 0x000124000b087a25 */ /* 0x000fc800078e00ff */
[----:B------:R-:W-:-:S05]  /*12750*/  IMAD R5, R11, c[0x0][0x494], R5 ;  /* 0x000125000b057a24 */ /* 0x000fca00078e0205 */
[----:B------:R-:W-:Y:S01]  /*12760*/  IADD3 R9, R9, R5, RZ ;  /* 0x0000000509097210 */ /* 0x000fe20007ffe0ff */
[----:B------:R-:W-:-:S04]  /*12770*/  @P0 IMAD.HI.U32 R6, R4, c[0x0][0x4ec], RZ ;  /* 0x00013b0004060a27 */ /* 0x000fc800078e00ff */
[----:B------:R-:W-:Y:S01]  /*12780*/  IMAD.WIDE.U32 R8, R10, c[0x0][0x498], R8 ;  /* 0x000126000a087a25 */ /* 0x000fe200078e0008 */
[----:B------:R-:W-:-:S03]  /*12790*/  @P0 SHF.R.U32.HI R7, RZ, c[0x0][0x4f0], R6 ;  /* 0x00013c00ff070a19 */ /* 0x000fc60000011606 */
[----:B------:R-:W-:Y:S01]  /*127a0*/  IMAD R6, R0, c[0x0][0x498], RZ ;  /* 0x0001260000067a24 */ /* 0x000fe200078e02ff */
[C---:B------:R-:W-:Y:S02]  /*127b0*/  IADD3 R5, -R7.reuse, RZ, RZ ;  /* 0x000000ff07057210 */ /* 0x040fe40007ffe1ff */
[----:B------:R-:W-:Y:S01]  /*127c0*/  IADD3 R8, P0, R7, R8, RZ ;  /* 0x0000000807087210 */ /* 0x000fe20007f1e0ff */
        /* <DEDUP_REMOVED lines=13> */
.L_x_1692:
[----:B----4-:R-:W-:Y:S05]  /*128a0*/  BSYNC B0 ;  /* 0x0000000000007941 */ /* 0x010fea0003800000 */
.L_x_1691:
[----:B------:R-:W3:Y:S01]  /*128b0*/  LDL R5, [R1+0x4] ;  /* 0x0000040001057983 */ /* 0x000ee20000100800 */
[----:B--2---:R-:W-:Y:S01]  /*128c0*/  MOV R4, c[0x0][0x4e8] ;  /* 0x00013a0000047a02 */ /* 0x004fe20000000f00 */
[----:B------:R-:W-:-:S03]  /*128d0*/  IMAD.WIDE.U32 R6, R11, c[0x0][0x3e8], RZ ;  /* 0x0000fa000b067a25 */ /* 0x000fc600078e00ff */
[----:B------:R-:W-:Y:S01]  /*128e0*/  ISETP.NE.AND P0, PT, R4, 0x1, PT ;  /* 0x000000010400780c */ /* 0x000fe20003f05270 */
[----:B------:R-:W-:Y:S02]  /*128f0*/  IMAD R4, R3, c[0x0][0x3e8], RZ ;  /* 0x0000fa0003047a24 */ /* 0x000fe400078e02ff */
[----:B------:R-:W-:Y:S02]  /*12900*/  IMAD R0, R0, c[0x0][0x3f0], RZ ;  /* 0x0000fc0000007a24 */ /* 0x000fe400078e02ff */
[----:B------:R-:W-:Y:S02]  /*12910*/  IMAD R4, R11, c[0x0][0x3ec], R4 ;  /* 0x0000fb000b047a24 */ /* 0x000fe400078e0204 */
[----:B------:R-:W-:-:S03]  /*12920*/  IMAD R0, R10, c[0x0][0x3f4], R0 ;  /* 0x0000fd000a007a24 */ /* 0x000fc600078e0200 */
[----:B------:R-:W-:-:S05]  /*12930*/  IADD3 R7, R7, R4, RZ ;  /* 0x0000000407077210 */ /* 0x000fca0007ffe0ff */
[----:B------:R-:W-:-:S05]  /*12940*/  IMAD.WIDE.U32 R6, R10, c[0x0][0x3f0], R6 ;  /* 0x0000fc000a067a25 */ /* 0x000fca00078e0006 */
[----:B------:R-:W-:Y:S02]  /*12950*/  IADD3 R7, R7, R0, RZ ;  /* 0x0000000007077210 */ /* 0x000fe40007ffe0ff */
[----:B---3-5:R-:W-:-:S04]  /*12960*/  IADD3 R3, R5, R12, RZ ;  /* 0x0000000c05037210 */ /* 0x028fc80007ffe0ff */
[----:B------:R-:W-:Y:S01]  /*12970*/  MOV R8, R3 ;  /* 0x0000000300087202 */ /* 0x000fe20000000f00 */
[----:B------:R-:W-:-:S05]  /*12980*/  @P0 IMAD.HI.U32 R5, R3, c[0x0][0x4ec], RZ ;  /* 0x00013b0003050a27 */ /* 0x000fca00078e00ff */
[----:B------:R-:W-:-:S04]  /*12990*/  @P0 SHF.R.U32.HI R8, RZ, c[0x0][0x4f0], R5 ;  /* 0x00013c00ff080a19 */ /* 0x000fc80000011605 */
[----:B------:R-:W-:Y:S01]  /*129a0*/  SHF.R.S32.HI R5, RZ, 0x1f, R8 ;  /* 0x0000001fff057819 */ /* 0x000fe20000011408 */
[C---:B------:R-:W-:Y:S01]  /*129b0*/  IMAD.WIDE.U32 R6, R8.reuse, c[0x0][0x3e0], R6 ;  /* 0x0000f80008067a25 */ /* 0x040fe200078e0006 */
[----:B------:R-:W-:-:S03]  /*129c0*/  IADD3 R4, -R8, RZ, RZ ;  /* 0x000000ff08047210 */ /* 0x000fc60007ffe1ff */
[----:B------:R-:W-:Y:S02]  /*129d0*/  IMAD R5, R5, c[0x0][0x3e0], RZ ;  /* 0x0000f80005057a24 */ /* 0x000fe400078e02ff */
[----:B------:R-:W-:Y:S02]  /*129e0*/  IMAD R4, R4, c[0x0][0x4e8], R3 ;  /* 0x00013a0004047a24 */ /* 0x000fe400078e0203 */
[----:B------:R-:W-:-:S03]  /*129f0*/  IMAD R5, R8, c[0x0][0x3e4], R5 ;  /* 0x0000f90008057a24 */ /* 0x000fc600078e0205 */
[----:B------:R-:W-:Y:S02]  /*12a00*/  SHF.R.S32.HI R0, RZ, 0x1f, R4 ;  /* 0x0000001fff007819 */ /* 0x000fe40000011404 */
[----:B------:R-:W-:-:S03]  /*12a10*/  IADD3 R7, R7, R5, RZ ;  /* 0x0000000507077210 */ /* 0x000fc60007ffe0ff */
[----:B------:R-:W-:Y:S02]  /*12a20*/  IMAD R0, R0, c[0x0][0x3d8], RZ ;  /* 0x0000f60000007a24 */ /* 0x000fe400078e02ff */
[----:B------:R-:W-:-:S04]  /*12a30*/  IMAD.WIDE.U32 R6, R4, c[0x0][0x3d8], R6 ;  /* 0x0000f60004067a25 */ /* 0x000fc800078e0006 */
[----:B------:R-:W-:Y:S01]  /*12a40*/  IMAD R0, R4, c[0x0][0x3dc], R0 ;  /* 0x0000f70004007a24 */ /* 0x000fe200078e0200 */
[----:B------:R-:W-:-:S04]  /*12a50*/  LEA R10, P0, R6, c[0x0][0x380], 0x1 ;  /* 0x0000e000060a7a11 */ /* 0x000fc800078008ff */
[----:B------:R-:W-:-:S04]  /*12a60*/  IADD3 R0, R7, R0, RZ ;  /* 0x0000000007007210 */ /* 0x000fc80007ffe0ff */
[----:B------:R-:W-:Y:S01]  /*12a70*/  LEA.HI.X R3, R6, c[0x0][0x384], R0, 0x1, P0 ;  /* 0x0000e10006037a11 */ /* 0x000fe200000f0c00 */
[----:B------:R-:W-:Y:S05]  /*12a80*/  BRA.DIV ~URZ, `(.L_x_1693) ;  /* 0x000047a27f007947 */ /* 0x000fea000b800000 */
[----:B------:R2:W3:Y:S02]  /*12a90*/  SHFL.IDX PT, R11, R3, RZ, 0x181f ;  /* 0x00181fff030b7589 */ /* 0x0004e400000e0000 */
.L_x_1751:
[----:B------:R-:W-:Y:S05]  /*12aa0*/  BRA.DIV ~URZ, `(.L_x_1694) ;  /* 0x000047f27f007947 */ /* 0x000fea000b800000 */
[----:B------:R4:W1:Y:S02]  /*12ab0*/  SHFL.IDX PT, R4, R10, RZ, 0x181f ;  /* 0x00181fff0a047589 */ /* 0x00086400000e0000 */
.L_x_1752:
[----:B------:R-:W5:Y:S01]  /*12ac0*/  LDL.LU R6, [R1+0x3c] ;  /* 0x00003c0001067983 */ /* 0x000f620000300800 */
[----:B------:R-:W-:Y:S01]  /*12ad0*/  SHF.R.S32.HI R5, RZ, 0x1f, R247 ;  /* 0x0000001fff057819 */ /* 0x000fe200000114f7 */
[----:B------:R-:W-:Y:S01]  /*12ae0*/  IMAD.MOV.U32 R0, RZ, RZ, c[0x0][0x4e8] ;  /* 0x00013a00ff007624 */ /* 0x000fe200078e00ff */
[----:B------:R-:W-:Y:S02]  /*12af0*/  BSSY B0, `(.L_x_1695) ;  /* 0x0000010000007945 */ /* 0x000fe40003800000 */
[----:B------:R-:W-:Y:S01]  /*12b00*/  LEA.HI R5, R5, R247, RZ, 0x3 ;  /* 0x000000f705057211 */ /* 0x000fe200078f18ff */
[----:B------:R-:W-:-:S03]  /*12b10*/  IMAD R0, R0, c[0x0][0x388], RZ ;  /* 0x0000e20000007a24 */ /* 0x000fc600078e02ff */
[----:B------:R-:W-:-:S05]  /*12b20*/  SHF.R.S32.HI R5, RZ, 0x3, R5 ;  /* 0x00000003ff057819 */ /* 0x000fca0000011405 */
[----:B-----5:R-:W-:-:S05]  /*12b30*/  IMAD.IADD R12, R5, 0x1, R6 ;  /* 0x00000001050c7824 */ /* 0x020fca00078e0206 */
[----:B------:R-:W-:-:S13]  /*12b40*/  ISETP.GE.AND P0, PT, R12, R0, PT ;  /* 0x000000000c00720c */ /* 0x000fda0003f06270 */
[----:B------:R-:W-:Y:S05]  /*12b50*/  @P0 BRA `(.L_x_1696) ;  /* 0x0000009000000947 */ /* 0x000fea0003800000 */
[----:B------:R-:W5:Y:S01]  /*12b60*/  LDL R8, [R1+0xc] ;  /* 0x00000c0001087983 */ /* 0x000f620000100800 */
[----:B------:R-:W-:Y:S02]  /*12b70*/  ISETP.GE.AND P0, PT, R250, c[0x0][0x3c8], PT ;  /* 0x0000f200fa007a0c */ /* 0x000fe40003f06270 */
[----:B-----5:R-:W-:-:S13]  /*12b80*/  ISETP.GE.AND P1, PT, R8, c[0x0][0x3c8], PT ;  /* 0x0000f20008007a0c */ /* 0x020fda0003f26270 */
[-C--:B-1----:R-:W-:Y:S02]  /*12b90*/  @!P1 LEA R6, P3, R8, R4.reuse, 0x1 ;  /* 0x0000000408069211 */ /* 0x082fe400078608ff */
[----:B------:R-:W-:Y:S02]  /*12ba0*/  @!P0 LEA R4, P2, R250, R4, 0x1 ;  /* 0x00000004fa048211 */ /* 0x000fe400078408ff */
[-C--:B---3--:R-:W-:Y:S02]  /*12bb0*/  @!P1 LEA.HI.X R7, R8, R11.reuse, R246, 0x1, P3 ;  /* 0x0000000b08079211 */ /* 0x088fe400018f0cf6 */
[----:B------:R-:W-:-:S03]  /*12bc0*/  @!P0 LEA.HI.X R5, R250, R11, R245, 0x1, P2 ;  /* 0x0000000bfa058211 */ /* 0x000fc600010f0cf5 */
[----:B------:R1:W-:Y:S04]  /*12bd0*/  @!P1 ST.E.128 [R6.64], RZ ;  /* 0x000000ff06009985 */ /* 0x0003e8000c101d06 */
[----:B------:R1:W-:Y:S02]  /*12be0*/  @!P0 ST.E.128 [R4.64], RZ ;  /* 0x000000ff04008985 */ /* 0x0003e4000c101d06 */
.L_x_1696:
[----:B------:R-:W-:Y:S05]  /*12bf0*/  BSYNC B0 ;  /* 0x0000000000007941 */ /* 0x000fea0003800000 */
.L_x_1695:
[----:B------:R-:W-:Y:S05]  /*12c00*/  BRA.DIV ~URZ, `(.L_x_1697) ;  /* 0x000047027f007947 */ /* 0x000fea000b800000 */
[----:B---3--:R3:W2:Y:S04]  /*12c10*/  SHFL.IDX PT, R11, R3, 0x1, 0x181f ;  /* 0x00381f00030b7f89 */ /* 0x0086a800000e0000 */
[----:B-1----:R3:W1:Y:S02]  /*12c20*/  SHFL.IDX PT, R4, R10, 0x1, 0x181f ;  /* 0x00381f000a047f89 */ /* 0x00266400000e0000 */
.L_x_1753:
[----:B------:R-:W-:Y:S01]  /*12c30*/  IADD3 R5, R12, 0x10, RZ ;  /* 0x000000100c057810 */ /* 0x000fe20007ffe0ff */
[----:B------:R-:W-:Y:S03]  /*12c40*/  BSSY B0, `(.L_x_1698) ;  /* 0x000000c000007945 */ /* 0x000fe60003800000 */
[----:B------:R-:W-:-:S13]  /*12c50*/  ISETP.GE.AND P0, PT, R5, R0, PT ;  /* 0x000000000500720c */ /* 0x000fda0003f06270 */
[----:B------:R-:W-:Y:S05]  /*12c60*/  @P0 BRA `(.L_x_1699) ;  /* 0x0000009000000947 */ /* 0x000fea0003800000 */
[----:B------:R-:W5:Y:S01]  /*12c70*/  LDL R8, [R1+0xc] ;  /* 0x00000c0001087983 */ /* 0x000f620000100800 */
[----:B------:R-:W-:Y:S02]  /*12c80*/  ISETP.GE.AND P0, PT, R250, c[0x0][0x3c8], PT ;  /* 0x0000f200fa007a0c */ /* 0x000fe40003f06270 */
[----:B-----5:R-:W-:-:S13]  /*12c90*/  ISETP.GE.AND P1, PT, R8, c[0x0][0x3c8], PT ;  /* 0x0000f20008007a0c */ /* 0x020fda0003f26270 */
[-C--:B-1----:R-:W-:Y:S02]  /*12ca0*/  @!P1 LEA R6, P3, R8, R4.reuse, 0x1 ;  /* 0x0000000408069211 */ /* 0x082fe400078608ff */
[----:B------:R-:W-:Y:S02]  /*12cb0*/  @!P0 LEA R4, P2, R250, R4, 0x1 ;  /* 0x00000004fa048211 */ /* 0x000fe400078408ff */
[-C--:B--2---:R-:W-:Y:S02]  /*12cc0*/  @!P1 LEA.HI.X R7, R8, R11.reuse, R246, 0x1, P3 ;  /* 0x0000000b08079211 */ /* 0x084fe400018f0cf6 */
[----:B------:R-:W-:-:S03]  /*12cd0*/  @!P0 LEA.HI.X R5, R250, R11, R245, 0x1, P2 ;  /* 0x0000000bfa058211 */ /* 0x000fc600010f0cf5 */
[----:B------:R1:W-:Y:S04]  /*12ce0*/  @!P1 ST.E.128 [R6.64], RZ ;  /* 0x000000ff06009985 */ /* 0x0003e8000c101d06 */
[----:B------:R1:W-:Y:S02]  /*12cf0*/  @!P0 ST.E.128 [R4.64], RZ ;  /* 0x000000ff04008985 */ /* 0x0003e4000c101d06 */
.L_x_1699:
[----:B------:R-:W-:Y:S05]  /*12d00*/  BSYNC B0 ;  /* 0x0000000000007941 */ /* 0x000fea0003800000 */
.L_x_1698:
[----:B------:R-:W-:Y:S05]  /*12d10*/  BRA.DIV ~URZ, `(.L_x_1700) ;  /* 0x000046c27f007947 */ /* 0x000fea000b800000 */
[----:B--2---:R2:W3:Y:S02]  /*12d20*/  SHFL.IDX PT, R11, R3, 0x2, 0x181f ;  /* 0x00581f00030b7f89 */ /* 0x0044e400000e0000 */
.L_x_1754:
[----:B------:R-:W-:Y:S05]  /*12d30*/  BRA.DIV ~URZ, `(.L_x_1701) ;  /* 0x000047127f007947 */ /* 0x000fea000b800000 */
[----:B-1----:R1:W2:Y:S02]  /*12d40*/  SHFL.IDX PT, R4, R10, 0x2, 0x181f ;  /* 0x00581f000a047f89 */ /* 0x0022a400000e0000 */
.L_x_1755:
[----:B------:R-:W-:Y:S01]  /*12d50*/  IADD3 R5, R12, 0x20, RZ ;  /* 0x000000200c057810 */ /* 0x000fe20007ffe0ff */
[----:B------:R-:W-:Y:S03]  /*12d60*/  BSSY B0, `(.L_x_1702) ;  /* 0x000000c000007945 */ /* 0x000fe60003800000 */
[----:B------:R-:W-:-:S13]  /*12d70*/  ISETP.GE.AND P0, PT, R5, R0, PT ;  /* 0x000000000500720c */ /* 0x000fda0003f06270 */
[----:B------:R-:W-:Y:S05]  /*12d80*/  @P0 BRA `(.L_x_1703) ;  /* 0x0000009000000947 */ /* 0x000fea0003800000 */
[----:B------:R-:W5:Y:S01]  /*12d90*/  LDL R8, [R1+0xc] ;  /* 0x00000c0001087983 */ /* 0x000f620000100800 */
[----:B------:R-:W-:Y:S02]  /*12da0*/  ISETP.GE.AND P0, PT, R250, c[0x0][0x3c8], PT ;  /* 0x0000f200fa007a0c */ /* 0x000fe40003f06270 */
[----:B-----5:R-:W-:-:S13]  /*12db0*/  ISETP.GE.AND P1, PT, R8, c[0x0][0x3c8], PT ;  /* 0x0000f20008007a0c */ /* 0x020fda0003f26270 */
[-C--:B--2---:R-:W-:Y:S02]  /*12dc0*/  @!P1 LEA R6, P3, R8, R4.reuse, 0x1 ;  /* 0x0000000408069211 */ /* 0x084fe400078608ff */
[----:B------:R-:W-:Y:S02]  /*12dd0*/  @!P0 LEA R4, P2, R250, R4, 0x1 ;  /* 0x00000004fa048211 */ /* 0x000fe400078408ff */
[-C--:B---3--:R-:W-:Y:S02]  /*12de0*/  @!P1 LEA.HI.X R7, R8, R11.reuse, R246, 0x1, P3 ;  /* 0x0000000b08079211 */ /* 0x088fe400018f0cf6 */
[----:B------:R-:W-:-:S03]  /*12df0*/  @!P0 LEA.HI.X R5, R250, R11, R245, 0x1, P2 ;  /* 0x0000000bfa058211 */ /* 0x000fc600010f0cf5 */
[----:B------:R2:W-:Y:S04]  /*12e00*/  @!P1 ST.E.128 [R6.64], RZ ;  /* 0x000000ff06009985 */ /* 0x0005e8000c101d06 */
[----:B------:R2:W-:Y:S02]  /*12e10*/  @!P0 ST.E.128 [R4.64], RZ ;  /* 0x000000ff04008985 */ /* 0x0005e4000c101d06 */
.L_x_1703:
[----:B------:R-:W-:Y:S05]  /*12e20*/  BSYNC B0 ;  /* 0x0000000000007941 */ /* 0x000fea0003800000 */
.L_x_1702:
[----:B------:R-:W-:Y:S05]  /*12e30*/  BRA.DIV ~URZ, `(.L_x_1704) ;  /* 0x000046827f007947 */ /* 0x000fea000b800000 */
[----:B---3--:R3:W1:Y:S04]  /*12e40*/  SHFL.IDX PT, R11, R3, 0x3, 0x181f ;  /* 0x00781f00030b7f89 */ /* 0x00866800000e0000 */
[----:B--2---:R3:W2:Y:S02]  /*12e50*/  SHFL.IDX PT, R4, R10, 0x3, 0x181f ;  /* 0x00781f000a047f89 */ /* 0x0046a400000e0000 */
.L_x_1756:
        /* <DEDUP_REMOVED lines=9> */
[-C--:B-1----:R-:W-:Y:S02]  /*12ef0*/  @!P1 LEA.HI.X R7, R8, R11.reuse, R246, 0x1, P3 ;  /* 0x0000000b08079211 */ /* 0x082fe400018f0cf6 */
[----:B------:R-:W-:-:S03]  /*12f00*/  @!P0 LEA.HI.X R5, R250, R11, R245, 0x1, P2 ;  /* 0x0000000bfa058211 */ /* 0x000fc600010f0cf5 */
[----:B------:R1:W-:Y:S04]  /*12f10*/  @!P1 ST.E.128 [R6.64], RZ ;  /* 0x000000ff06009985 */ /* 0x0003e8000c101d06 */
[----:B------:R1:W-:Y:S02]  /*12f20*/  @!P0 ST.E.128 [R4.64], RZ ;  /* 0x000000ff04008985 */ /* 0x0003e4000c101d06 */
.L_x_1706:
[----:B------:R-:W-:Y:S05]  /*12f30*/  BSYNC B0 ;  /* 0x0000000000007941 */ /* 0x000fea0003800000 */
.L_x_1705:
[----:B------:R-:W-:Y:S05]  /*12f40*/  BRA.DIV ~URZ, `(.L_x_1707) ;  /* 0x000046427f007947 */ /* 0x000fea000b800000 */
[----:B-1----:R1:W3:Y:S02]  /*12f50*/  SHFL.IDX PT, R11, R3, 0x4, 0x181f ;  /* 0x00981f00030b7f89 */ /* 0x0022e400000e0000 */
.L_x_1757:
[----:B------:R-:W-:Y:S05]  /*12f60*/  BRA.DIV ~URZ, `(.L_x_1708) ;  /* 0x000046927f007947 */ /* 0x000fea000b800000 */
[----:B--2---:R2:W1:Y:S02]  /*12f70*/  SHFL.IDX PT, R4, R10, 0x4, 0x181f ;  /* 0x00981f000a047f89 */ /* 0x00446400000e0000 */
.L_x_1758:
        /* <DEDUP_REMOVED lines=13> */
.L_x_1710:
[----:B------:R-:W-:Y:S05]  /*13050*/  BSYNC B0 ;  /* 0x0000000000007941 */ /* 0x000fea0003800000 */
.L_x_1709:
[----:B------:R-:W-:Y:S05]  /*13060*/  BRA.DIV ~URZ, `(.L_x_1711) ;  /* 0x000046027f007947 */ /* 0x000fea000b800000 */
[----:B---3--:R3:W2:Y:S04]  /*13070*/  SHFL.IDX PT, R11, R3, 0x5, 0x181f ;  /* 0x00b81f00030b7f89 */ /* 0x0086a800000e0000 */
[----:B-1----:R3:W1:Y:S02]  /*13080*/  SHFL.IDX PT, R4, R10, 0x5, 0x181f ;  /* 0x00b81f000a047f89 */ /* 0x00266400000e0000 */
.L_x_1759:
        /* <DEDUP_REMOVED lines=13> */
.L_x_1713:
[----:B------:R-:W-:Y:S05]  /*13160*/  BSYNC B0 ;  /* 0x0000000000007941 */ /* 0x000fea0003800000 */
.L_x_1712:
[----:B------:R-:W-:Y:S05]  /*13170*/  BRA.DIV ~URZ, `(.L_x_1714) ;  /* 0x000045c27f007947 */ /* 0x000fea000b800000 */
[----:B--2---:R2:W3:Y:S02]  /*13180*/  SHFL.IDX PT, R11, R3, 0x6, 0x181f ;  /* 0x00d81f00030b7f89 */ /* 0x0044e400000e0000 */
.L_x_1760:
[----:B------:R-:W-:Y:S05]  /*13190*/  BRA.DIV ~URZ, `(.L_x_1715) ;  /* 0x000046127f007947 */ /* 0x000fea000b800000 */
[----:B-1----:R1:W2:Y:S02]  /*131a0*/  SHFL.IDX PT, R4, R10, 0x6, 0x181f ;  /* 0x00d81f000a047f89 */ /* 0x0022a400000e0000 */
.L_x_1761:
        /* <DEDUP_REMOVED lines=13> */
.L_x_1717:
[----:B------:R-:W-:Y:S05]  /*13280*/  BSYNC B0 ;  /* 0x0000000000007941 */ /* 0x000fea0003800000 */
.L_x_1716:
[----:B------:R-:W-:Y:S05]  /*13290*/  BRA.DIV ~URZ, `(.L_x_1718) ;  /* 0x000045827f007947 */ /* 0x000fea000b800000 */
[----:B--23--:R-:W2:Y:S04]  /*132a0*/  SHFL.IDX PT, R3, R3, 0x7, 0x181f ;  /* 0x00f81f0003037f89 */ /* 0x00cea800000e0000 */
[----:B-1--4-:R-:W1:Y:S02]  /*132b0*/  SHFL.IDX PT, R10, R10, 0x7, 0x181f ;  /* 0x00f81f000a0a7f89 */ /* 0x012e6400000e0000 */
.L_x_1762:
[----:B------:R-:W-:-:S04]  /*132c0*/  IADD3 R12, R12, 0x70, RZ ;  /* 0x000000700c0c7810 */ /* 0x000fc80007ffe0ff */
[----:B------:R-:W-:-:S13]  /*132d0*/  ISETP.GE.AND P0, PT, R12, R0, PT ;  /* 0x000000000c00720c */ /* 0x000fda0003f06270 */
[----:B------:R-:W-:Y:S05]  /*132e0*/  @P0 BRA `(.L_x_1690) ;  /* 0x0000009000000947 */ /* 0x000fea0003800000 */
[----:B------:R-:W3:Y:S01]  /*132f0*/  LDL R6, [R1+0xc] ;  /* 0x00000c0001067983 */ /* 0x000ee20000100800 */
[----:B------:R-:W-:Y:S02]  /*13300*/  ISETP.GE.AND P0, PT, R250, c[0x0][0x3c8], PT ;  /* 0x0000f200fa007a0c */ /* 0x000fe40003f06270 */
[----:B---3--:R-:W-:-:S13]  /*13310*/  ISETP.GE.AND P1, PT, R6, c[0x0][0x3c8], PT ;  /* 0x0000f20006007a0c */ /* 0x008fda0003f26270 */
[-C--:B-1----:R-:W-:Y:S02]  /*13320*/  @!P1 LEA R4, P3, R6, R10.reuse, 0x1 ;  /* 0x0000000a06049211 */ /* 0x082fe400078608ff */
[----:B------:R-:W-:Y:S02]  /*13330*/  @!P0 LEA R10, P2, R250, R10, 0x1 ;  /* 0x0000000afa0a8211 */ /* 0x000fe400078408ff */
[-C--:B--2---:R-:W-:Y:S02]  /*13340*/  @!P1 LEA.HI.X R5, R6, R3.reuse, R246, 0x1, P3 ;  /* 0x0000000306059211 */ /* 0x084fe400018f0cf6 */
[----:B------:R-:W-:-:S03]  /*13350*/  @!P0 LEA.HI.X R11, R250, R3, R245, 0x1, P2 ;  /* 0x00000003fa0b8211 */ /* 0x000fc600010f0cf5 */
[----:B------:R1:W-:Y:S04]  /*13360*/  @!P1 ST.E.128 [R4.64], RZ ;  /* 0x000000ff04009985 */ /* 0x0003e8000c101d06 */
[----:B------:R1:W-:Y:S02]  /*13370*/  @!P0 ST.E.128 [R10.64], RZ ;  /* 0x000000ff0a008985 */ /* 0x0003e4000c101d06 */
.L_x_1690:
[----:B------:R-:W-:Y:S05]  /*13380*/  BSYNC B1 ;  /* 0x0000000000017941 */ /* 0x000fea0003800000 */
.L_x_1673:
[----:B----4-:R-:W3:Y:S02]  /*13390*/  LDL R0, [R1+0x14] ;  /* 0x0000140001007983 */ /* 0x010ee40000100800 */
        /* <DEDUP_REMOVED lines=8> */
[----:B-1----:R1:W4:Y:S02]  /*13420*/  SHFL.IDX PT, R5, R2, RZ, 0x1f ;  /* 0x00001fff02057589 */ /* 0x00232400000e0000 */
.L_x_1763:
[----:B------:R-:W-:Y:S01]  /*13430*/  WARPSYNC 0xffffffff ;  /* 0xffffffff00007948 */ /* 0x000fe20003800000 */
[----:B------:R-:W-:Y:S06]  /*13440*/  BAR.SYNC.DEFER_BLOCKING 0x4, 0x80 ;  /* 0x0102000000007b1d */ /* 0x000fec0000010000 */
[----:B----4-:R4:W-:Y:S04]  /*13450*/  STL [R1+0x10], R5 ;  /* 0x0000100501007387 */ /* 0x0109e80000100800 */
[----:B------:R4:W-:Y:S04]  /*13460*/  @!P4 STS [0x10100], R2 ;  /* 0x01010002ff00c388 */ /* 0x0009e80000000800 */
[----:B------:R-:W-:Y:S06]  /*13470*/  BAR.ARV 0x5, 0x80 ;  /* 0x0142000000007b1d */ /* 0x000fec0000002000 */
.L_x_1719:
[----:B---3--:R-:W3:Y:S02]  /*13480*/  LDL R0, [R1+0x10] ;  /* 0x0000100001007983 */ /* 0x008ee40000100800 */
[----:B---3--:R-:W-:-:S13]  /*13490*/  ISETP.GE.AND P0, PT, R0, c[0x0][0x538], PT ;  /* 0x00014e0000007a0c */ /* 0x008fda0003f06270 */
[----:B-12-45:R-:W-:Y:S01]  /*134a0*/  @P0 CALL.REL.NOINC `(.L_x_1721) ;  /* 0x0000001000000944 */ /* 0x036fe20003c00000 */
[----:B------:R-:W-:Y:S05]  /*134b0*/  BRA `(.L_x_1722) ;  /* 0xfffed3d000007947 */ /* 0x000fea000383ffff */
.L_x_1721:
[----:B------:R-:W-:Y:S05]  /*134c0*/  EXIT ;  /* 0x000000000000794d */ /* 0x000fea0003800000 */
.L_x_1617:
[----:B------:R-:W-:Y:S01]  /*134d0*/  IMAD.MOV.U32 R7, RZ, RZ, R10 ;  /* 0x000000ffff077224 */ /* 0x000fe200078e000a */
[----:B------:R-:W-:Y:S01]  /*134e0*/  MOV R6, RZ ;  /* 0x000000ff00067202 */ /* 0x000fe20000000f00 */
[----:B------:R-:W-:Y:S01]  /*134f0*/  IMAD.MOV.U32 R5, RZ, RZ, 0x181f ;  /* 0x0000181fff057424 */ /* 0x000fe200078e00ff */
[----:B------:R-:W-:Y:S02]  /*13500*/  MOV R4, 0x13520 ;  /* 0x0001352000047802 */ /* 0x000fe40000000f00 */
[----:B-----5:R-:W-:Y:S05]  /*13510*/  CALL.REL.NOINC `($__internal_5_$__cuda_sm70_shflsync_idx_p) ;  /* 0x000044a000007944 */ /* 0x020fea0003c00000 */
[----:B------:R-:W-:Y:S01]  /*13520*/  MOV R12, R5 ;  /* 0x00000005000c7202 */ /* 0x000fe20000000f00 */
[----:B------:R-:W-:Y:S05]  /*13530*/  BRA `(.L_x_1723) ;  /* 0xfffedea000007947 */ /* 0x000fea000383ffff */
.L_x_1618:
[----:B------:R-:W-:Y:S01]  /*13540*/  IMAD.MOV.U32 R7, RZ, RZ, R11 ;  /* 0x000000ffff077224 */ /* 0x000fe200078e000b */
[----:B------:R-:W-:Y:S01]  /*13550*/  MOV R6, RZ ;  /* 0x000000ff00067202 */ /* 0x000fe20000000f00 */
[----:B------:R-:W-:Y:S01]  /*13560*/  IMAD.MOV.U32 R5, RZ, RZ, 0x181f ;  /* 0x0000181fff057424 */ /* 0x000fe200078e00ff */
[----:B------:R-:W-:Y:S02]  /*13570*/  MOV R4, 0x13590 ;  /* 0x0001359000047802 */ /* 0x000fe40000000f00 */
[----:B-12--5:R-:W-:Y:S05]  /*13580*/  CALL.REL.NOINC `($__internal_5_$__cuda_sm70_shflsync_idx_p) ;  /* 0x0000443000007944 */ /* 0x026fea0003c00000 */
[----:B------:R-:W-:Y:S01]  /*13590*/  MOV R4, R5 ;  /* 0x0000000500047202 */ /* 0x000fe20000000f00 */
[----:B------:R-:W-:Y:S05]  /*135a0*/  BRA `(.L_x_1724) ;  /* 0xfffede5000007947 */ /* 0x000fea000383ffff */
.L_x_1621:
[----:B--2---:R-:W-:Y:S01]  /*135b0*/  IMAD.MOV.U32 R7, RZ, RZ, R10 ;  /* 0x000000ffff077224 */ /* 0x004fe200078e000a */
[----:B------:R-:W-:Y:S01]  /*135c0*/  MOV R6, 0x1 ;  /* 0x0000000100067802 */ /* 0x000fe20000000f00 */
[----:B------:R-:W-:Y:S01]  /*135d0*/  IMAD.MOV.U32 R5, RZ, RZ, 0x181f ;  /* 0x0000181fff057424 */ /* 0x000fe200078e00ff */
[----:B----4-:R-:W-:-:S02]  /*135e0*/  MOV R4, 0x13600 ;  /* 0x0001360000047802 */ /* 0x010fc40000000f00 */
[----:B-1---5:R-:W-:Y:S05]  /*135f0*/  CALL.REL.NOINC `($__internal_5_$__cuda_sm70_shflsync_idx_p) ;  /* 0x000043c000007944 */ /* 0x022fea0003c00000 */
[----:B------:R-:W-:Y:S01]  /*13600*/  IMAD.MOV.U32 R12, RZ, RZ, R5 ;  /* 0x000000ffff0c7224 */ /* 0x000fe200078e0005 */
[----:B------:R-:W-:Y:S01]  /*13610*/  MOV R6, 0x1 ;  /* 0x0000000100067802 */ /* 0x000fe20000000f00 */
[----:B------:R-:W-:Y:S01]  /*13620*/  IMAD.MOV.U32 R7, RZ, RZ, R11 ;  /* 0x000000ffff077224 */ /* 0x000fe200078e000b */
[----:B------:R-:W-:-:S02]  /*13630*/  MOV R5, 0x181f ;  /* 0x0000181f00057802 */ /* 0x000fc40000000f00 */
[----:B------:R-:W-:Y:S02]  /*13640*/  MOV R4, 0x13660 ;  /* 0x0001366000047802 */ /* 0x000fe40000000f00 */
[----:B------:R-:W-:Y:S05]  /*13650*/  CALL.REL.NOINC `($__internal_5_$__cuda_sm70_shflsync_idx_p) ;  /* 0x0000436000007944 */ /* 0x000fea0003c00000 */
[----:B------:R-:W-:Y:S01]  /*13660*/  MOV R4, R5 ;  /* 0x0000000500047202 */ /* 0x000fe20000000f00 */
[----:B------:R-:W-:Y:S05]  /*13670*/  BRA `(.L_x_1725) ;  /* 0xfffedf0000007947 */ /* 0x000fea000383ffff */
.L_x_1624:
[----:B--2---:R-:W-:Y:S01]  /*13680*/  IMAD.MOV.U32 R7, RZ, RZ, R10 ;  /* 0x000000ffff077224 */ /* 0x004fe200078e000a */
[----:B------:R-:W-:Y:S01]  /*13690*/  MOV R6, 0x2 ;  /* 0x0000000200067802 */ /* 0x000fe20000000f00 */
[----:B------:R-:W-:Y:S01]  /*136a0*/  IMAD.MOV.U32 R5, RZ, RZ, 0x181f ;  /* 0x0000181fff057424 */ /* 0x000fe200078e00ff */
[----:B----4-:R-:W-:Y:S02]  /*136b0*/  MOV R4, 0x136d0 ;  /* 0x000136d000047802 */ /* 0x010fe40000000f00 */
[----:B-1-3-5:R-:W-:Y:S05]  /*136c0*/  CALL.REL.NOINC `($__internal_5_$__cuda_sm70_shflsync_idx_p) ;  /* 0x000042f000007944 */ /* 0x02afea0003c00000 */
[----:B------:R-:W-:Y:S01]  /*136d0*/  MOV R12, R5 ;  /* 0x00000005000c7202 */ /* 0x000fe20000000f00 */
[----:B------:R-:W-:Y:S05]  /*136e0*/  BRA `(.L_x_1726) ;  /* 0xfffedfa000007947 */ /* 0x000fea000383ffff */
.L_x_1625:
[----:B--2---:R-:W-:Y:S01]  /*136f0*/  IMAD.MOV.U32 R7, RZ, RZ, R11 ;  /* 0x000000ffff077224 */ /* 0x004fe200078e000b */
[----:B------:R-:W-:Y:S01]  /*13700*/  MOV R6, 0x2 ;  /* 0x0000000200067802 */ /* 0x000fe20000000f00 */
[----:B------:R-:W-:Y:S01]  /*13710*/  IMAD.MOV.U32 R5, RZ, RZ, 0x181f ;  /* 0x0000181fff057424 */ /* 0x000fe200078e00ff */
[----:B----4-:R-:W-:Y:S02]  /*13720*/  MOV R4, 0x13740 ;  /* 0x0001374000047802 */ /* 0x010fe40000000f00 */
[----:B-1-3-5:R-:W-:Y:S05]  /*13730*/  CALL.REL.NOINC `($__internal_5_$__cuda_sm70_shflsync_idx_p) ;  /* 0x0000428000007944 */ /* 0x02afea0003c00000 */
[----:B------:R-:W-:Y:S01]  /*13740*/  MOV R4, R5 ;  /* 0x0000000500047202 */ /* 0x000fe20000000f00 */
[----:B------:R-:W-:Y:S05]  /*13750*/  BRA `(.L_x_1727) ;  /* 0xfffedf5000007947 */ /* 0x000fea000383ffff */
.L_x_1628:
[----:B-1----:R-:W-:Y:S01]  /*13760*/  IMAD.MOV.U32 R7, RZ, RZ, R10 ;  /* 0x000000ffff077224 */ /* 0x002fe200078e000a */
[----:B------:R-:W-:Y:S01]  /*13770*/  MOV R6, 0x3 ;  /* 0x0000000300067802 */ /* 0x000fe20000000f00 */
[----:B------:R-:W-:Y:S01]  /*13780*/  IMAD.MOV.U32 R5, RZ, RZ, 0x181f ;  /* 0x0000181fff057424 */ /* 0x000fe200078e00ff */
[----:B----4-:R-:W-:-:S02]  /*13790*/  MOV R4, 0x137b0 ;  /* 0x000137b000047802 */ /* 0x010fc40000000f00 */
[----:B--23-5:R-:W-:Y:S05]  /*137a0*/  CALL.REL.NOINC `($__internal_5_$__cuda_sm70_shflsync_idx_p) ;  /* 0x0000421000007944 */ /* 0x02cfea0003c00000 */
        /* <DEDUP_REMOVED lines=8> */
.L_x_1631:
[----:B--2---:R-:W-:Y:S01]  /*13830*/  IMAD.MOV.U32 R7, RZ, RZ, R10 ;  /* 0x000000ffff077224 */ /* 0x004fe200078e000a */
[----:B------:R-:W-:Y:S01]  /*13840*/  MOV R6, 0x4 ;  /* 0x0000000400067802 */ /* 0x000fe20000000f00 */
[----:B------:R-:W-:Y:S01]  /*13850*/  IMAD.MOV.U32 R5, RZ, RZ, 0x181f ;  /* 0x0000181fff057424 */ /* 0x000fe200078e00ff */
[----:B----4-:R-:W-:Y:S02]  /*13860*/  MOV R4, 0x13880 ;  /* 0x0001388000047802 */ /* 0x010fe40000000f00 */
[----:B-1-3-5:R-:W-:Y:S05]  /*13870*/  CALL.REL.NOINC `($__internal_5_$__cuda_sm70_shflsync_idx_p) ;  /* 0x0000414000007944 */ /* 0x02afea0003c00000 */
[----:B------:R-:W-:Y:S01]  /*13880*/  MOV R12, R5 ;  /* 0x00000005000c7202 */ /* 0x000fe20000000f00 */
[----:B------:R-:W-:Y:S05]  /*13890*/  BRA `(.L_x_1729) ;  /* 0xfffee04000007947 */ /* 0x000fea000383ffff */
.L_x_1632:
[----:B------:R-:W-:Y:S01]  /*138a0*/  IMAD.MOV.U32 R7, RZ, RZ, R11 ;  /* 0x000000ffff077224 */ /* 0x000fe200078e000b */
[----:B------:R-:W-:Y:S01]  /*138b0*/  MOV R6, 0x4 ;  /* 0x0000000400067802 */ /* 0x000fe20000000f00 */
[----:B------:R-:W-:Y:S01]  /*138c0*/  IMAD.MOV.U32 R5, RZ, RZ, 0x181f ;  /* 0x0000181fff057424 */ /* 0x000fe200078e00ff */
[----:B----4-:R-:W-:Y:S02]  /*138d0*/  MOV R4, 0x138f0 ;  /* 0x000138f000047802 */ /* 0x010fe40000000f00 */
[----:B-123-5:R-:W-:Y:S05]  /*138e0*/  CALL.REL.NOINC `($__internal_5_$__cuda_sm70_shflsync_idx_p) ;  /* 0x000040d000007944 */ /* 0x02efea0003c00000 */
[----:B------:R-:W-:Y:S01]  /*138f0*/  MOV R4, R5 ;  /* 0x0000000500047202 */ /* 0x000fe20000000f00 */
[----:B------:R-:W-:Y:S05]  /*13900*/  BRA `(.L_x_1730) ;  /* 0xfffedff000007947 */ /* 0x000fea000383ffff */
.L_x_1635:
[----:B-1----:R-:W-:Y:S01]  /*13910*/  IMAD.MOV.U32 R7, RZ, RZ, R10 ;  /* 0x000000ffff077224 */ /* 0x002fe200078e000a */
[----:B------:R-:W-:Y:S01]  /*13920*/  MOV R6, 0x5 ;  /* 0x0000000500067802 */ /* 0x000fe20000000f00 */
[----:B------:R-:W-:Y:S01]  /*13930*/  IMAD.MOV.U32 R5, RZ, RZ, 0x181f ;  /* 0x0000181fff057424 */ /* 0x000fe200078e00ff */
[----:B--2---:R-:W-:-:S02]  /*13940*/  MOV R4, 0x13960 ;  /* 0x0001396000047802 */ /* 0x004fc40000000f00 */
[----:B---345:R-:W-:Y:S05]  /*13950*/  CALL.REL.NOINC `($__internal_5_$__cuda_sm70_shflsync_idx_p) ;  /* 0x0000406000007944 */ /* 0x038fea0003c00000 */
        /* <DEDUP_REMOVED lines=8> */
.L_x_1638:
[----:B--2---:R-:W-:Y:S01]  /*139e0*/  IMAD.MOV.U32 R7, RZ, RZ, R10 ;  /* 0x000000ffff077224 */ /* 0x004fe200078e000a */
[----:B------:R-:W-:Y:S01]  /*139f0*/  MOV R6, 0x6 ;  /* 0x0000000600067802 */ /* 0x000fe20000000f00 */
[----:B------:R-:W-:Y:S01]  /*13a00*/  IMAD.MOV.U32 R5, RZ, RZ, 0x181f ;  /* 0x0000181fff057424 */ /* 0x000fe200078e00ff */
[----:B------:R-:W-:Y:S02]  /*13a10*/  MOV R4, 0x13a30 ;  /* 0x00013a3000047802 */ /* 0x000fe40000000f00 */
[----:B-1-345:R-:W-:Y:S05]  /*13a20*/  CALL.REL.NOINC `($__internal_5_$__cuda_sm70_shflsync_idx_p) ;  /* 0x00003f9000007944 */ /* 0x03afea0003c00000 */
[----:B------:R-:W-:Y:S01]  /*13a30*/  MOV R12, R5 ;  /* 0x00000005000c7202 */ /* 0x000fe20000000f00 */
[----:B------:R-:W-:Y:S05]  /*13a40*/  BRA `(.L_x_1732) ;  /* 0xfffee0e000007947 */ /* 0x000fea000383ffff */
.L_x_1639:
[----:B--2---:R-:W-:Y:S01]  /*13a50*/  IMAD.MOV.U32 R7, RZ, RZ, R11 ;  /* 0x000000ffff077224 */ /* 0x004fe200078e000b */
[----:B------:R-:W-:Y:S01]  /*13a60*/  MOV R6, 0x6 ;  /* 0x0000000600067802 */ /* 0x000fe20000000f00 */
[----:B------:R-:W-:Y:S01]  /*13a70*/  IMAD.MOV.U32 R5, RZ, RZ, 0x181f ;  /* 0x0000181fff057424 */ /* 0x000fe200078e00ff */
[----:B------:R-:W-:Y:S02]  /*13a80*/  MOV R4, 0x13aa0 ;  /* 0x00013aa000047802 */ /* 0x000fe40000000f00 */
[----:B-1-345:R-:W-:Y:S05]  /*13a90*/  CALL.REL.NOINC `($__internal_5_$__cuda_sm70_shflsync_idx_p) ;  /* 0x00003f2000007944 */ /* 0x03afea0003c00000 */
[----:B------:R-:W-:Y:S01]  /*13aa0*/  MOV R4, R5 ;  /* 0x0000000500047202 */ /* 0x000fe20000000f00 */
[----:B------:R-:W-:Y:S05]  /*13ab0*/  BRA `(.L_x_1733) ;  /* 0xfffee09000007947 */ /* 0x000fea000383ffff */
.L_x_1642:
[----:B-1----:R-:W-:Y:S01]  /*13ac0*/  IMAD.MOV.U32 R7, RZ, RZ, R10 ;  /* 0x000000ffff077224 */ /* 0x002fe200078e000a */
[----:B------:R-:W-:Y:S01]  /*13ad0*/  MOV R6, 0x7 ;  /* 0x0000000700067802 */ /* 0x000fe20000000f00 */
[----:B------:R-:W-:Y:S01]  /*13ae0*/  IMAD.MOV.U32 R5, RZ, RZ, 0x181f ;  /* 0x0000181fff057424 */ /* 0x000fe200078e00ff */
[----:B---3--:R-:W-:-:S02]  /*13af0*/  MOV R4, 0x13b10 ;  /* 0x00013b1000047802 */ /* 0x008fc40000000f00 */
        /* <DEDUP_REMOVED lines=9> */
.L_x_1645:
[----:B------:R-:W-:Y:S01]  /*13b90*/  IMAD.MOV.U32 R7, RZ, RZ, R10 ;  /* 0x000000ffff077224 */ /* 0x000fe200078e000a */
[----:B------:R-:W-:Y:S01]  /*13ba0*/  MOV R6, RZ ;  /* 0x000000ff00067202 */ /* 0x000fe20000000f00 */
[----:B------:R-:W-:Y:S01]  /*13bb0*/  IMAD.MOV.U32 R5, RZ, RZ, 0x181f ;  /* 0x0000181fff057424 */ /* 0x000fe200078e00ff */
[----:B------:R-:W-:Y:S02]  /*13bc0*/  MOV R4, 0x13be0 ;  /* 0x00013be000047802 */ /* 0x000fe40000000f00 */
[----:B-1----:R-:W-:Y:S05]  /*13bd0*/  CALL.REL.NOINC `($__internal_5_$__cuda_sm70_shflsync_idx_p) ;  /* 0x00003de000007944 */ /* 0x002fea0003c00000 */
[----:B------:R-:W-:Y:S01]  /*13be0*/  MOV R12, R5 ;  /* 0x00000005000c7202 */ /* 0x000fe20000000f00 */
[----:B------:R-:W-:Y:S05]  /*13bf0*/  BRA `(.L_x_1735) ;  /* 0xffff021000007947 */ /* 0x000fea000383ffff */
.L_x_1646:
[----:B------:R-:W-:Y:S01]  /*13c00*/  IMAD.MOV.U32 R7, RZ, RZ, R11 ;  /* 0x000000ffff077224 */ /* 0x000fe200078e000b */
[----:B------:R-:W-:Y:S01]  /*13c10*/  MOV R6, RZ ;  /* 0x000000ff00067202 */ /* 0x000fe20000000f00 */
[----:B------:R-:W-:Y:S01]  /*13c20*/  IMAD.MOV.U32 R5, RZ, RZ, 0x181f ;  /* 0x0000181fff057424 */ /* 0x000fe200078e00ff */
[----:B------:R-:W-:Y:S02]  /*13c30*/  MOV R4, 0x13c50 ;  /* 0x00013c5000047802 */ /* 0x000fe40000000f00 */
[----:B-123--:R-:W-:Y:S05]  /*13c40*/  CALL.REL.NOINC `($__internal_5_$__cuda_sm70_shflsync_idx_p) ;  /* 0x00003d7000007944 */ /* 0x00efea0003c00000 */
[----:B------:R-:W2:Y:S01]  /*13c50*/  LDL R4, [R1+0xc] ;  /* 0x00000c0001047983 */ /* 0x000ea20000100800 */
[----:B------:R-:W-:Y:S02]  /*13c60*/  ISETP.GE.AND P0, PT, R250, c[0x0][0x1d4], PT ;  /* 0x00007500fa007a0c */ /* 0x000fe40003f06270 */
[----:B------:R-:W-:-:S02]  /*13c70*/  IADD3 R6, P5, R5, R137, RZ ;  /* 0x0000008905067210 */ /* 0x000fc40007fbe0ff */
[----:B------:R-:W-:-:S03]  /*13c80*/  SEL R13, RZ, 0x10, P0 ;  /* 0x00000010ff0d7807 */ /* 0x000fc60000000000 */
[----:B------:R-:W-:Y:S01]  /*13c90*/  IMAD.X R7, R12, 0x1, R136, P5 ;  /* 0x000000010c077824 */ /* 0x000fe200028e0688 */
[----:B--2---:R-:W-:Y:S02]  /*13ca0*/  ISETP.GE.AND P2, PT, R4, c[0x0][0x1d4], PT ;  /* 0x0000750004007a0c */ /* 0x004fe40003f46270 */
[----:B------:R-:W-:Y:S02]  /*13cb0*/  IADD3 R4, P6, R5, R51, RZ ;  /* 0x0000003305047210 */ /* 0x000fe40007fde0ff */
[----:B------:R-:W-:-:S03]  /*13cc0*/  SEL R14, RZ, 0x10, P2 ;  /* 0x00000010ff0e7807 */ /* 0x000fc60001000000 */
[----:B------:R-:W-:-:S06]  /*13cd0*/  IMAD.X R5, R12, 0x1, R50, P6 ;  /* 0x000000010c057824 */ /* 0x000fcc00030e0632 */
[----:B------:R-:W-:Y:S01]  /*13ce0*/  @!PT LDS RZ, [RZ] ;  /* 0x00000000fffff984 */ /* 0x000fe20000000800 */
[----:B------:R-:W-:Y:S01]  /*13cf0*/  @!PT LDS RZ, [RZ] ;  /* 0x00000000fffff984 */ /* 0x000fe20000000800 */
[----:B------:R-:W-:Y:S01]  /*13d00*/  @!PT LDS RZ, [RZ] ;  /* 0x00000000fffff984 */ /* 0x000fe20000000800 */
[----:B------:R1:W-:Y:S04]  /*13d10*/  LDGSTS.E.BYPASS.LTC128B.128 [R251+0x4100], [R4.64], !P2 ;  /* 0x0410000004fb7fae */ /* 0x0003e8000d101d46 */
[----:B------:R2:W-:Y:S01]  /*13d20*/  LDGSTS.E.BYPASS.LTC128B.128 [R251+0x6100], [R6.64], !P0 ;  /* 0x0610000006fb7fae */ /* 0x0005e2000c101d46 */
[----:B-1----:R-:W-:Y:S01]  /*13d30*/  IMAD.MOV.U32 R5, RZ, RZ, 0x181f ;  /* 0x0000181fff057424 */ /* 0x002fe200078e00ff */
[----:B------:R-:W-:Y:S01]  /*13d40*/  MOV R4, 0x13d80 ;  /* 0x00013d8000047802 */ /* 0x000fe20000000f00 */
[----:B--2---:R-:W-:Y:S02]  /*13d50*/  IMAD.MOV.U32 R7, RZ, RZ, R10 ;  /* 0x000000ffff077224 */ /* 0x004fe400078e000a */
[----:B------:R-:W-:Y:S02]  /*13d60*/  IMAD.MOV.U32 R6, RZ, RZ, 0x1 ;  /* 0x00000001ff067424 */ /* 0x000fe400078e00ff */
[----:B------:R-:W-:Y:S05]  /*13d70*/  CALL.REL.NOINC `($__internal_5_$__cuda_sm70_shflsync_idx_p) ;  /* 0x00003c4000007944 */ /* 0x000fea0003c00000 */
[----:B------:R-:W-:Y:S01]  /*13d80*/  IMAD.MOV.U32 R12, RZ, RZ, R5 ;  /* 0x000000ffff0c7224 */ /* 0x000fe200078e0005 */
[----:B------:R-:W-:Y:S01]  /*13d90*/  MOV R6, 0x1 ;  /* 0x0000000100067802 */ /* 0x000fe20000000f00 */
[----:B------:R-:W-:Y:S01]  /*13da0*/  IMAD.MOV.U32 R7, RZ, RZ, R11 ;  /* 0x000000ffff077224 */ /* 0x000fe200078e000b */
[----:B------:R-:W-:-:S02]  /*13db0*/  MOV R5, 0x181f ;  /* 0x0000181f00057802 */ /* 0x000fc40000000f00 */
[----:B------:R-:W-:Y:S02]  /*13dc0*/  MOV R4, 0x13de0 ;  /* 0x00013de000047802 */ /* 0x000fe40000000f00 */
[----:B------:R-:W-:Y:S05]  /*13dd0*/  CALL.REL.NOINC `($__internal_5_$__cuda_sm70_shflsync_idx_p) ;  /* 0x00003be000007944 */ /* 0x000fea0003c00000 */
[----:B------:R-:W-:Y:S02]  /*13de0*/  IADD3 R6, -R14, 0x10, RZ ;  /* 0x000000100e067810 */ /* 0x000fe40007ffe1ff */
        /* <DEDUP_REMOVED lines=13> */
[----:B------:R2:W-:Y:S01]  /*13ec0*/  LDGSTS.E.BYPASS.LTC128B.128.ZFILL [R251+0x6900], [R4.64], P5 ;  /* 0x0690000004fb7fae */ /* 0x0005e2000a941d46 */
[----:B-1----:R-:W-:Y:S02]  /*13ed0*/  IMAD.MOV.U32 R7, RZ, RZ, R10 ;  /* 0x000000ffff077224 */ /* 0x002fe400078e000a */
[----:B------:R-:W-:Y:S02]  /*13ee0*/  IMAD.MOV.U32 R6, RZ, RZ, 0x2 ;  /* 0x00000002ff067424 */ /* 0x000fe400078e00ff */
[----:B--2---:R-:W-:Y:S01]  /*13ef0*/  IMAD.MOV.U32 R5, RZ, RZ, 0x181f ;  /* 0x0000181fff057424 */ /* 0x004fe200078e00ff */
[----:B------:R-:W-:Y:S02]  /*13f00*/  MOV R4, 0x13f20 ;  /* 0x00013f2000047802 */ /* 0x000fe40000000f00 */
[----:B------:R-:W-:Y:S05]  /*13f10*/  CALL.REL.NOINC `($__internal_5_$__cuda_sm70_shflsync_idx_p) ;  /* 0x00003aa000007944 */ /* 0x000fea0003c00000 */
[----:B------:R-:W-:Y:S01]  /*13f20*/  IMAD.MOV.U32 R12, RZ, RZ, R5 ;  /* 0x000000ffff0c7224 */ /* 0x000fe200078e0005 */
[----:B------:R-:W-:Y:S01]  /*13f30*/  MOV R6, 0x2 ;  /* 0x0000000200067802 */ /* 0x000fe20000000f00 */
[----:B------:R-:W-:Y:S01]  /*13f40*/  IMAD.MOV.U32 R7, RZ, RZ, R11 ;  /* 0x000000ffff077224 */ /* 0x000fe200078e000b */
[----:B------:R-:W-:Y:S02]  /*13f50*/  MOV R5, 0x181f ;  /* 0x0000181f00057802 */ /* 0x000fe40000000f00 */
[----:B------:R-:W-:-:S02]  /*13f60*/  MOV R4, 0x13f80 ;  /* 0x00013f8000047802 */ /* 0x000fc40000000f00 */
[----:B------:R-:W-:Y:S05]  /*13f70*/  CALL.REL.NOINC `($__internal_5_$__cuda_sm70_shflsync_idx_p) ;  /* 0x00003a4000007944 */ /* 0x000fea0003c00000 */
[----:B------:R-:W-:Y:S02]  /*13f80*/  IADD3 R6, -R14, 0x10, RZ ;  /* 0x000000100e067810 */ /* 0x000fe40007ffe1ff */
[----:B------:R-:W-:-:S02]  /*13f90*/  IADD3 R4, -R13, 0x10, RZ ;  /* 0x000000100d047810 */ /* 0x000fc40007ffe1ff */
[----:B------:R-:W-:Y:S02]  /*13fa0*/  LOP3.LUT R6, R6, 0xf, RZ, 0xc0, !PT ;  /* 0x0000000f06067812 */ /* 0x000fe400078ec0ff */
[----:B------:R-:W-:Y:S02]  /*13fb0*/  ISETP.NE.U32.AND P6, PT, R14, RZ, PT ;  /* 0x000000ff0e00720c */ /* 0x000fe40003fc5070 */
[----:B------:R-:W-:Y:S02]  /*13fc0*/  IADD3 R6, P2, P0, R6, R5, R51 ;  /* 0x0000000506067210 */ /* 0x000fe4000785e033 */
[----:B------:R-:W-:Y:S02]  /*13fd0*/  LOP3.LUT R4, R4, 0xf, RZ, 0xc0, !PT ;  /* 0x0000000f04047812 */ /* 0x000fe400078ec0ff */
[----:B------:R-:W-:Y:S02]  /*13fe0*/  ISETP.NE.U32.AND P5, PT, R13, RZ, PT ;  /* 0x000000ff0d00720c */ /* 0x000fe40003fa5070 */
[----:B------:R-:W-:-:S02]  /*13ff0*/  IADD3.X R7, RZ, R12, R50, P2, P0 ;  /* 0x0000000cff077210 */ /* 0x000fc400017e0432 */
        /* <DEDUP_REMOVED lines=18> */
[----:B------:R-:W-:Y:S01]  /*14120*/  MOV R11, R5 ;  /* 0x00000005000b7202 */ /* 0x000fe20000000f00 */
[----:B------:R-:W-:Y:S05]  /*14130*/  BRA `(.L_x_1736) ;  /* 0xfffefec000007947 */ /* 0x000fea000383ffff */
.L_x_1647:
[----:B------:R-:W-:Y:S01]  /*14140*/  IMAD.MOV.U32 R6, RZ, RZ, RZ ;  /* 0x000000ffff067224 */ /* 0x000fe200078e00ff */
[----:B------:R-:W-:-:S02]  /*14150*/  MOV R5, 0x1c1f ;  /* 0x00001c1f00057802 */ /* 0x000fc40000000f00 */
[----:B------:R-:W-:Y:S02]  /*14160*/  MOV R4, 0x14180 ;  /* 0x0001418000047802 */ /* 0x000fe40000000f00 */
[----:B------:R-:W-:Y:S05]  /*14170*/  CALL.REL.NOINC `($__internal_5_$__cuda_sm70_shflsync_idx_p) ;  /* 0x0000384000007944 */ /* 0x000fea0003c00000 */
[----:B------:R-:W-:Y:S01]  /*14180*/  MOV R4, R5 ;  /* 0x0000000500047202 */ /* 0x000fe20000000f00 */
[----:B------:R-:W-:Y:S05]  /*14190*/  BRA `(.L_x_1737) ;  /* 0xffff003000007947 */ /* 0x000fea000383ffff */
.L_x_1648:
[----:B------:R-:W-:Y:S01]  /*141a0*/  IMAD.MOV.U32 R6, RZ, RZ, 0x1 ;  /* 0x00000001ff067424 */ /* 0x000fe200078e00ff */
[----:B------:R-:W-:Y:S02]  /*141b0*/  MOV R5, 0x1c1f ;  /* 0x00001c1f00057802 */ /* 0x000fe40000000f00 */
[----:B------:R-:W-:Y:S02]  /*141c0*/  MOV R4, 0x141e0 ;  /* 0x000141e000047802 */ /* 0x000fe40000000f00 */
[----:B-1----:R-:W-:Y:S05]  /*141d0*/  CALL.REL.NOINC `($__internal_5_$__cuda_sm70_shflsync_idx_p) ;  /* 0x000037e000007944 */ /* 0x002fea0003c00000 */
[----:B------:R-:W-:Y:S01]  /*141e0*/  IMAD.IADD R0, R3, 0x1, R5 ;  /* 0x0000000103007824 */ /* 0x000fe200078e0205 */
[----:B------:R-:W-:Y:S01]  /*141f0*/  MOV R4, 0x14440 ;  /* 0x0001444000047802 */ /* 0x000fe20000000f00 */
[----:B------:R-:W-:Y:S02]  /*14200*/  IMAD.MOV.U32 R6, RZ, RZ, 0x2 ;  /* 0x00000002ff067424 */ /* 0x000fe400078e00ff */
[----:B------:R-:W-:Y:S01]  /*14210*/  IMAD.MOV.U32 R5, RZ, RZ, 0x1c1f ;  /* 0x00001c1fff057424 */ /* 0x000fe200078e00ff */
        /* <DEDUP_REMOVED lines=33> */
[----:B------:R-:W-:Y:S05]  /*14430*/  CALL.REL.NOINC `($__internal_5_$__cuda_sm70_shflsync_idx_p) ;  /* 0x0000358000007944 */ /* 0x000fea0003c00000 */
        /* <DEDUP_REMOVED lines=39> */
[----:B------:R-:W-:Y:S01]  /*146b0*/  FMNMX.FTZ R2, R15, R14, !PT ;  /* 0x0000000e0f027209 */ /* 0x000fe20007810000 */
[----:B------:R-:W-:Y:S01]  /*146c0*/  IMAD.MOV.U32 R6, RZ, RZ, 0x2 ;  /* 0x00000002ff067424 */ /* 0x000fe200078e00ff */
[----:B------:R-:W-:Y:S02]  /*146d0*/  FMNMX.FTZ R0, R88, R89, !PT ;  /* 0x0000005958007209 */ /* 0x000fe40007810000 */
[----:B------:R-:W-:Y:S02]  /*146e0*/  IMNMX R18, R18, R3, PT ;  /* 0x0000000312127217 */ /* 0x000fe40003800200 */
[----:B------:R-:W-:Y:S02]  /*146f0*/  FMNMX.FTZ R3, R126, R2, !PT ;  /* 0x000000027e037209 */ /* 0x000fe40007810000 */
[----:B------:R-:W-:-:S02]  /*14700*/  ISETP.GT.AND P6, PT, R18, RZ, PT ;  /* 0x000000ff1200720c */ /* 0x000fc40003fc4270 */
[C---:B------:R-:W-:Y:S02]  /*14710*/  ISETP.GT.AND P5, PT, R18.reuse, 0x1, PT ;  /* 0x000000011200780c */ /* 0x040fe40003fa4270 */
[C---:B------:R-:W-:Y:S02]  /*14720*/  ISETP.GT.AND P2, PT, R18.reuse, 0x8, PT ;  /* 0x000000081200780c */ /* 0x040fe40003f44270 */
[----:B------:R-:W-:Y:S02]  /*14730*/  FSEL R121, R121, -INF , P6 ;  /* 0xff80000079797808 */ /* 0x000fe40003000000 */
[----:B------:R-:W-:Y:S02]  /*14740*/  FSEL R125, R125, -INF , P5 ;  /* 0xff8000007d7d7808 */ /* 0x000fe40002800000 */
[----:B------:R-:W-:Y:S02]  /*14750*/  ISETP.GT.AND P0, PT, R18, 0x9, PT ;  /* 0x000000091200780c */ /* 0x000fe40003f04270 */
[----:B------:R-:W-:-:S02]  /*14760*/  FSEL R86, R86, -INF , P2 ;  /* 0xff80000056567808 */ /* 0x000fc40001000000 */
[----:B------:R-:W-:Y:S02]  /*14770*/  FMNMX.FTZ R4, R124, R120, !PT ;  /* 0x000000787c047209 */ /* 0x000fe40007810000 */
[----:B------:R-:W-:Y:S02]  /*14780*/  FMNMX.FTZ R196, R121, R125, !PT ;  /* 0x0000007d79c47209 */ /* 0x000fe40007810000 */
[----:B------:R-:W-:Y:S02]  /*14790*/  FMNMX.FTZ R2, R91, R0, !PT ;  /* 0x000000005b027209 */ /* 0x000fe40007810000 */
[----:B------:R-:W-:Y:S02]  /*147a0*/  FMNMX.FTZ R3, R90, R3, !PT ;  /* 0x000000035a037209 */ /* 0x000fe40007810000 */
[----:B------:R-:W-:Y:S02]  /*147b0*/  ISETP.GT.AND P6, PT, R18, 0x10, PT ;  /* 0x000000101200780c */ /* 0x000fe40003fc4270 */
[----:B------:R-:W-:-:S02]  /*147c0*/  FSEL R87, R87, -INF , P0 ;  /* 0xff80000057577808 */ /* 0x000fc40000000000 */
        /* <DEDUP_REMOVED lines=69> */
[----:B------:R-:W-:Y:S02]  /*14c20*/  FSEL R111, R111, -INF , P0 ;  /* 0xff8000006f6f7808 */ /* 0x000fe40000000000 */
[----:B------:R-:W-:Y:S01]  /*14c30*/  FMNMX.FTZ R2, R65, R2, !PT ;  /* 0x0000000241027209 */ /* 0x000fe20007810000 */
[----:B------:R-:W-:Y:S01]  /*14c40*/  IMAD.MOV.U32 R4, RZ, RZ, R3 ;  /* 0x000000ffff047224 */ /* 0x000fe200078e0003 */
[----:B------:R-:W-:-:S02]  /*14c50*/  FMNMX.FTZ R0, R77, R0, !PT ;  /* 0x000000004d007209 */ /* 0x000fc40007810000 */
[----:B------:R-:W-:Y:S02]  /*14c60*/  FMNMX.FTZ R196, R168, R196, !PT ;  /* 0x000000c4a8c47209 */ /* 0x000fe40007810000 */
[----:B------:R-:W-:Y:S02]  /*14c70*/  FMNMX.FTZ R2, R64, R2, !PT ;  /* 0x0000000240027209 */ /* 0x000fe40007810000 */
[----:B------:R-:W-:Y:S02]  /*14c80*/  FMNMX.FTZ R0, R76, R0, !PT ;  /* 0x000000004c007209 */ /* 0x000fe40007810000 */
[----:B------:R-:W-:Y:S02]  /*14c90*/  FMNMX.FTZ R196, R111, R196, !PT ;  /* 0x000000c46fc47209 */ /* 0x000fe40007810000 */
[----:B------:R-:W-:Y:S02]  /*14ca0*/  MOV R5, 0x14cc0 ;  /* 0x00014cc000057802 */ /* 0x000fe40000000f00 */
[----:B------:R-:W-:Y:S05]  /*14cb0*/  CALL.REL.NOINC `($__internal_4_$__cuda_sm70_shflsync_bfly_p) ;  /* 0x00002c9000007944 */ /* 0x000fea0003c00000 */
[----:B------:R-:W-:Y:S01]  /*14cc0*/  FMNMX.FTZ R3, R3, R6, !PT ;  /* 0x0000000603037209 */ /* 0x000fe20007810000 */
[----:B------:R-:W-:Y:S01]  /*14cd0*/  IMAD.MOV.U32 R6, RZ, RZ, 0x1 ;  /* 0x00000001ff067424 */ /* 0x000fe200078e00ff */
[----:B------:R-:W-:-:S03]  /*14ce0*/  MOV R5, 0x14d10 ;  /* 0x00014d1000057802 */ /* 0x000fc60000000f00 */
[----:B------:R-:W-:Y:S02]  /*14cf0*/  IMAD.MOV.U32 R4, RZ, RZ, R3 ;  /* 0x000000ffff047224 */ /* 0x000fe400078e0003 */
[----:B------:R-:W-:Y:S05]  /*14d00*/  CALL.REL.NOINC `($__internal_4_$__cuda_sm70_shflsync_bfly_p) ;  /* 0x00002c4000007944 */ /* 0x000fea0003c00000 */
[----:B------:R-:W-:Y:S01]  /*14d10*/  FMNMX.FTZ R3, R3, R6, !PT ;  /* 0x0000000603037209 */ /* 0x000fe20007810000 */
[----:B------:R-:W-:Y:S01]  /*14d20*/  IMAD.MOV.U32 R4, RZ, RZ, R2 ;  /* 0x000000ffff047224 */ /* 0x000fe200078e0002 */
[----:B------:R-:W-:Y:S01]  /*14d30*/  MOV R5, 0x14d60 ;  /* 0x00014d6000057802 */ /* 0x000fe20000000f00 */
[----:B------:R-:W-:Y:S02]  /*14d40*/  IMAD.MOV.U32 R6, RZ, RZ, 0x2 ;  /* 0x00000002ff067424 */ /* 0x000fe400078e00ff */
        /* <DEDUP_REMOVED lines=26> */
[----:B------:R-:W-:Y:S05]  /*14ef0*/  BRA `(.L_x_1738) ;  /* 0xffff004000007947 */ /* 0x000fea000383ffff */
.L_x_1652:
[----:B------:R-:W-:Y:S01]  /*14f00*/  MOV R6, RZ ;  /* 0x000000ff00067202 */ /* 0x000fe20000000f00 */
[----:B------:R-:W-:Y:S01]  /*14f10*/  IMAD.MOV.U32 R7, RZ, RZ, R11 ;  /* 0x000000ffff077224 */ /* 0x000fe200078e000b */
[----:B------:R-:W-:Y:S01]  /*14f20*/  MOV R4, 0x14f50 ;  /* 0x00014f5000047802 */ /* 0x000fe20000000f00 */
[----:B------:R-:W-:Y:S02]  /*14f30*/  IMAD.MOV.U32 R5, RZ, RZ, 0x181f ;  /* 0x0000181fff057424 */ /* 0x000fe400078e00ff */
[----:B------:R-:W-:Y:S05]  /*14f40*/  CALL.REL.NOINC `($__internal_5_$__cuda_sm70_shflsync_idx_p) ;  /* 0x00002a7000007944 */ /* 0x000fea0003c00000 */
[----:B------:R-:W-:Y:S01]  /*14f50*/  MOV R13, R5 ;  /* 0x00000005000d7202 */ /* 0x000fe20000000f00 */
[----:B------:R-:W-:-:S05]  /*14f60*/  BRA `(.L_x_1739) ;  /* 0xffff1ca000007947 */ /* 0x000fca000383ffff */
.L_x_1653:
[----:B------:R-:W-:Y:S01]  /*14f70*/  MOV R6, RZ ;  /* 0x000000ff00067202 */ /* 0x000fe20000000f00 */
[----:B------:R-:W-:Y:S01]  /*14f80*/  IMAD.MOV.U32 R7, RZ, RZ, R12 ;  /* 0x000000ffff077224 */ /* 0x000fe200078e000c */
[----:B------:R-:W-:Y:S01]  /*14f90*/  MOV R4, 0x14fc0 ;  /* 0x00014fc000047802 */ /* 0x000fe20000000f00 */
[----:B------:R-:W-:Y:S02]  /*14fa0*/  IMAD.MOV.U32 R5, RZ, RZ, 0x181f ;  /* 0x0000181fff057424 */ /* 0x000fe400078e00ff */
[----:B-12---:R-:W-:Y:S05]  /*14fb0*/  CALL.REL.NOINC `($__internal_5_$__cuda_sm70_shflsync_idx_p) ;  /* 0x00002a0000007944 */ /* 0x006fea0003c00000 */
[----:B------:R-:W-:Y:S01]  /*14fc0*/  IADD3 R6, P2, R5, R0, RZ ;  /* 0x0000000005067210 */ /* 0x000fe20007f5e0ff */
[----:B------:R-:W2:Y:S01]  /*14fd0*/  LDL R4, [R1+0xc] ;  /* 0x00000c0001047983 */ /* 0x000ea20000100800 */
[----:B------:R-:W-:Y:S03]  /*14fe0*/  ISETP.GE.AND P0, PT, R250, c[0x0][0x1d4], PT ;  /* 0x00007500fa007a0c */ /* 0x000fe60003f06270 */
[----:B------:R-:W-:Y:S01]  /*14ff0*/  IMAD.X R7, R13, 0x1, R2, P2 ;  /* 0x000000010d077824 */ /* 0x000fe200010e0602 */
[----:B------:R-:W-:Y:S02]  /*15000*/  SEL R14, RZ, 0x10, P0 ;  /* 0x00000010ff0e7807 */ /* 0x000fe40000000000 */
[----:B--2---:R-:W-:Y:S02]  /*15010*/  ISETP.GE.AND P5, PT, R4, c[0x0][0x1d4], PT ;  /* 0x0000750004007a0c */ /* 0x004fe40003fa6270 */
[----:B------:R-:W-:Y:S02]  /*15020*/  IADD3 R4, P2, R5, R3, RZ ;  /* 0x0000000305047210 */ /* 0x000fe40007f5e0ff */
[----:B------:R-:W-:Y:S03]  /*15030*/  SEL R15, RZ, 0x10, P5 ;  /* 0x00000010ff0f7807 */ /* 0x000fe60002800000 */
[----:B------:R-:W-:Y:S06]  /*15040*/  IMAD.X R5, R13, 0x1, R10, P2 ;  /* 0x000000010d057824 */ /* 0x000fec00010e060a */
[----:B------:R-:W-:Y:S01]  /*15050*/  @!PT LDS RZ, [RZ] ;  /* 0x00000000fffff984 */ /* 0x000fe20000000800 */
[----:B------:R-:W-:Y:S01]  /*15060*/  @!PT LDS RZ, [RZ] ;  /* 0x00000000fffff984 */ /* 0x000fe20000000800 */
[----:B------:R-:W-:Y:S01]  /*15070*/  @!PT LDS RZ, [RZ] ;  /* 0x00000000fffff984 */ /* 0x000fe20000000800 */
[----:B------:R1:W-:Y:S04]  /*15080*/  LDGSTS.E.BYPASS.LTC128B.128 [R251+0x100], [R6.64], !P5 ;  /* 0x0010000006fb7fae */ /* 0x0003e8000e901d46 */
[----:B------:R2:W-:Y:S01]  /*15090*/  LDGSTS.E.BYPASS.LTC128B.128 [R251+0x2100], [R4.64], !P0 ;  /* 0x0210000004fb7fae */ /* 0x0005e2000c101d46 */
[----:B-1----:R-:W-:Y:S02]  /*150a0*/  IMAD.MOV.U32 R7, RZ, RZ, R11 ;  /* 0x000000ffff077224 */ /* 0x002fe400078e000b */
[----:B------:R-:W-:Y:S01]  /*150b0*/  IMAD.MOV.U32 R6, RZ, RZ, 0x1 ;  /* 0x00000001ff067424 */ /* 0x000fe200078e00ff */
[----:B--2---:R-:W-:Y:S01]  /*150c0*/  MOV R4, 0x150f0 ;  /* 0x000150f000047802 */ /* 0x004fe20000000f00 */
[----:B------:R-:W-:Y:S02]  /*150d0*/  IMAD.MOV.U32 R5, RZ, RZ, 0x181f ;  /* 0x0000181fff057424 */ /* 0x000fe400078e00ff */
[----:B------:R-:W-:Y:S05]  /*150e0*/  CALL.REL.NOINC `($__internal_5_$__cuda_sm70_shflsync_idx_p) ;  /* 0x000028d000007944 */ /* 0x000fea0003c00000 */
[----:B------:R-:W-:Y:S01]  /*150f0*/  MOV R6, 0x1 ;  /* 0x0000000100067802 */ /* 0x000fe20000000f00 */
[----:B------:R-:W-:Y:S01]  /*15100*/  IMAD.MOV.U32 R13, RZ, RZ, R5 ;  /* 0x000000ffff0d7224 */ /* 0x000fe200078e0005 */
[----:B------:R-:W-:Y:S01]  /*15110*/  MOV R5, 0x181f ;  /* 0x0000181f00057802 */ /* 0x000fe20000000f00 */
[----:B------:R-:W-:Y:S01]  /*15120*/  IMAD.MOV.U32 R7, RZ, RZ, R12 ;  /* 0x000000ffff077224 */ /* 0x000fe200078e000c */
[----:B------:R-:W-:Y:S02]  /*15130*/  MOV R4, 0x15150 ;  /* 0x0001515000047802 */ /* 0x000fe40000000f00 */
[----:B------:R-:W-:Y:S05]  /*15140*/  CALL.REL.NOINC `($__internal_5_$__cuda_sm70_shflsync_idx_p) ;  /* 0x0000287000007944 */ /* 0x000fea0003c00000 */
[C---:B------:R-:W-:Y:S02]  /*15150*/  IADD3 R4, -R15.reuse, 0x10, RZ ;  /* 0x000000100f047810 */ /* 0x040fe40007ffe1ff */
[----:B------:R-:W-:Y:S02]  /*15160*/  ISETP.NE.U32.AND P5, PT, R15, RZ, PT ;  /* 0x000000ff0f00720c */ /* 0x000fe40003fa5070 */
[----:B------:R-:W-:Y:S04]  /*15170*/  LOP3.LUT R4, R4, 0xf, RZ, 0xc0, !PT ;  /* 0x0000000f04047812 */ /* 0x000fe800078ec0ff */
[----:B------:R-:W-:Y:S02]  /*15180*/  IADD3 R6, P2, P0, R4, R5, R0 ;  /* 0x0000000504067210 */ /* 0x000fe4000785e000 */
[----:B------:R-:W-:Y:S02]  /*15190*/  IADD3 R4, -R14, 0x10, RZ ;  /* 0x000000100e047810 */ /* 0x000fe40007ffe1ff */
[----:B------:R-:W-:Y:S02]  /*151a0*/  IADD3.X R7, RZ, R13, R2, P2, P0 ;  /* 0x0000000dff077210 */ /* 0x000fe400017e0402 */
        /* <DEDUP_REMOVED lines=8> */
[----:B------:R2:W-:Y:S01]  /*15230*/  LDGSTS.E.BYPASS.LTC128B.128.ZFILL [R251+0x2900], [R4.64], P5 ;  /* 0x0290000004fb7fae */ /* 0x0005e2000a941d46 */
        /* <DEDUP_REMOVED lines=37> */
[----:B------:R-:W-:-:S05]  /*15490*/  BRA `(.L_x_1740) ;  /* 0xffff198000007947 */ /* 0x000fca000383ffff */
.L_x_1656:
[----:B------:R-:W-:Y:S01]  /*154a0*/  MOV R6, RZ ;  /* 0x000000ff00067202 */ /* 0x000fe20000000f00 */
[----:B------:R-:W-:Y:S01]  /*154b0*/  IMAD.MOV.U32 R7, RZ, RZ, R48 ;  /* 0x000000ffff077224 */ /* 0x000fe200078e0030 */
[----:B------:R-:W-:Y:S01]  /*154c0*/  MOV R4, 0x154f0 ;  /* 0x000154f000047802 */ /* 0x000fe20000000f00 */
[----:B------:R-:W-:Y:S02]  /*154d0*/  IMAD.MOV.U32 R5, RZ, RZ, 0x181f ;  /* 0x0000181fff057424 */ /* 0x000fe400078e00ff */
[----:B------:R-:W-:Y:S05]  /*154e0*/  CALL.REL.NOINC `($__internal_5_$__cuda_sm70_shflsync_idx_p) ;  /* 0x000024d000007944 */ /* 0x000fea0003c00000 */
[----:B------:R-:W-:Y:S01]  /*154f0*/  MOV R55, R5 ;  /* 0x0000000500377202 */ /* 0x000fe20000000f00 */
[----:B------:R-:W-:-:S05]  /*15500*/  BRA `(.L_x_1741) ;  /* 0xffff2f6000007947 */ /* 0x000fca000383ffff */
.L_x_1657:
        /* <DEDUP_REMOVED lines=83> */
.L_x_1658:
[----:B------:R-:W-:Y:S01]  /*15a40*/  MOV R5, 0x1c1f ;  /* 0x00001c1f00057802 */ /* 0x000fe20000000f00 */
[----:B------:R-:W-:Y:S01]  /*15a50*/  IMAD.MOV.U32 R6, RZ, RZ, RZ ;  /* 0x000000ffff067224 */ /* 0x000fe200078e00ff */
[----:B------:R-:W-:Y:S02]  /*15a60*/  MOV R4, 0x15a80 ;  /* 0x00015a8000047802 */ /* 0x000fe40000000f00 */
[----:B------:R-:W-:Y:S05]  /*15a70*/  CALL.REL.NOINC `($__internal_5_$__cuda_sm70_shflsync_idx_p) ;  /* 0x00001f4000007944 */ /* 0x000fea0003c00000 */
[----:B------:R-:W-:-:S05]  /*15a80*/  BRA `(.L_x_1743) ;  /* 0xffff2dd000007947 */ /* 0x000fca000383ffff */
.L_x_1659:
[----:B------:R-:W-:Y:S01]  /*15a90*/  MOV R5, 0x1c1f ;  /* 0x00001c1f00057802 */ /* 0x000fe20000000f00 */
[----:B------:R-:W-:Y:S01]  /*15aa0*/  IMAD.MOV.U32 R6, RZ, RZ, 0x1 ;  /* 0x00000001ff067424 */ /* 0x000fe200078e00ff */
[----:B------:R-:W-:Y:S02]  /*15ab0*/  MOV R4, 0x15ad0 ;  /* 0x00015ad000047802 */ /* 0x000fe40000000f00 */
[----:B-1----:R-:W-:Y:S05]  /*15ac0*/  CALL.REL.NOINC `($__internal_5_$__cuda_sm70_shflsync_idx_p) ;  /* 0x00001ef000007944 */ /* 0x002fea0003c00000 */
[----:B------:R-:W-:Y:S01]  /*15ad0*/  MOV R4, 0x15d20 ;  /* 0x00015d2000047802 */ /* 0x000fe20000000f00 */
[----:B------:R-:W-:Y:S02]  /*15ae0*/  IMAD.IADD R5, R63, 0x1, R5 ;  /* 0x000000013f057824 */ /* 0x000fe400078e0205 */
[----:B------:R-:W-:Y:S03]  /*15af0*/  IMAD.MOV.U32 R6, RZ, RZ, 0x2 ;  /* 0x00000002ff067424 */ /* 0x000fe600078e00ff */
[C---:B------:R-:W-:Y:S02]  /*15b00*/  ISETP.GT.AND P6, PT, R5.reuse, RZ, PT ;  /* 0x000000ff0500720c */ /* 0x040fe40003fc4270 */
[C---:B------:R-:W-:Y:S02]  /*15b10*/  ISETP.GT.AND P5, PT, R5.reuse, 0x1, PT ;  /* 0x000000010500780c */ /* 0x040fe40003fa4270 */
[C---:B------:R-:W-:Y:S02]  /*15b20*/  ISETP.GT.AND P2, PT, R5.reuse, 0x8, PT ;  /* 0x000000080500780c */ /* 0x040fe40003f44270 */
        /* <DEDUP_REMOVED lines=24> */
[----:B------:R-:W-:Y:S01]  /*15cb0*/  ISETP.GT.AND P0, PT, R5, 0x39, PT ;  /* 0x000000390500780c */ /* 0x000fe20003f04270 */
[----:B------:R-:W-:Y:S01]  /*15cc0*/  IMAD.MOV.U32 R5, RZ, RZ, 0x1c1f ;  /* 0x00001c1fff057424 */ /* 0x000fe200078e00ff */
[----:B------:R-:W-:Y:S02]  /*15cd0*/  FSEL R216, R224, -INF , P6 ;  /* 0xff800000e0d87808 */ /* 0x000fe40003000000 */
[----:B------:R-:W-:Y:S02]  /*15ce0*/  FSEL R215, R223, -INF , P5 ;  /* 0xff800000dfd77808 */ /* 0x000fe40002800000 */
[----:B------:R-:W-:Y:S02]  /*15cf0*/  FSEL R214, R214, -INF , P2 ;  /* 0xff800000d6d67808 */ /* 0x000fe40001000000 */
[----:B------:R-:W-:Y:S02]  /*15d00*/  FSEL R23, R64, -INF , P0 ;  /* 0xff80000040177808 */ /* 0x000fe40000000000 */
[----:B------:R-:W-:Y:S05]  /*15d10*/  CALL.REL.NOINC `($__internal_5_$__cuda_sm70_shflsync_idx_p) ;  /* 0x00001ca000007944 */ /* 0x000fea0003c00000 */
        /* <DEDUP_REMOVED lines=37> */
[----:B------:R-:W-:Y:S01]  /*15f70*/  FMNMX.FTZ R3, R52, R199, !PT ;  /* 0x000000c734037209 */ /* 0x000fe20007810000 */
[----:B------:R-:W-:Y:S01]  /*15f80*/  IMAD.IADD R5, R63, 0x1, R5 ;  /* 0x000000013f057824 */ /* 0x000fe200078e0205 */
[----:B------:R-:W-:Y:S01]  /*15f90*/  FMNMX.FTZ R2, R32, R200, !PT ;  /* 0x000000c820027209 */ /* 0x000fe20007810000 */
[----:B------:R-:W-:Y:S01]  /*15fa0*/  IMAD.MOV.U32 R6, RZ, RZ, 0x2 ;  /* 0x00000002ff067424 */ /* 0x000fe200078e00ff */
[----:B------:R-:W-:Y:S02]  /*15fb0*/  FMNMX.FTZ R0, R16, R197, !PT ;  /* 0x000000c510007209 */ /* 0x000fe40007810000 */
[C---:B------:R-:W-:Y:S02]  /*15fc0*/  ISETP.GT.AND P6, PT, R5.reuse, RZ, PT ;  /* 0x000000ff0500720c */ /* 0x040fe40003fc4270 */
[----:B------:R-:W-:Y:S02]  /*15fd0*/  ISETP.GT.AND P5, PT, R5, 0x1, PT ;  /* 0x000000010500780c */ /* 0x000fe40003fa4270 */
[----:B------:R-:W-:Y:S02]  /*15fe0*/  FSEL R17, R205, -INF , P6 ;  /* 0xff800000cd117808 */ /* 0x000fe40003000000 */
[----:B------:R-:W-:Y:S02]  /*15ff0*/  ISETP.GT.AND P2, PT, R5, 0x8, PT ;  /* 0x000000080500780c */ /* 0x000fe40003f44270 */
[----:B------:R-:W-:Y:S02]  /*16000*/  FSEL R206, R206, -INF , P5 ;  /* 0xff800000cece7808 */ /* 0x000fe40002800000 */
[----:B------:R-:W-:Y:S02]  /*16010*/  FMNMX.FTZ R7, R17, R198, !PT ;  /* 0x000000c611077209 */ /* 0x000fe40007810000 */
[----:B------:R-:W-:Y:S02]  /*16020*/  ISETP.GT.AND P0, PT, R5, 0x9, PT ;  /* 0x000000090500780c */ /* 0x000fe40003f04270 */
[----:B------:R-:W-:Y:S02]  /*16030*/  FSEL R14, R14, -INF , P2 ;  /* 0xff8000000e0e7808 */ /* 0x000fe40001000000 */
[----:B------:R-:W-:Y:S02]  /*16040*/  FMNMX.FTZ R3, R53, R3, !PT ;  /* 0x0000000335037209 */ /* 0x000fe40007810000 */
[----:B------:R-:W-:Y:S02]  /*16050*/  FMNMX.FTZ R2, R36, R2, !PT ;  /* 0x0000000224027209 */ /* 0x000fe40007810000 */
[----:B------:R-:W-:Y:S02]  /*16060*/  FMNMX.FTZ R0, R18, R0, !PT ;  /* 0x0000000012007209 */ /* 0x000fe40007810000 */
        /* <DEDUP_REMOVED lines=61> */
[C---:B------:R-:W-:Y:S02]  /*16440*/  ISETP.GT.AND P2, PT, R5.reuse, 0x38, PT ;  /* 0x000000380500780c */ /* 0x040fe40003f44270 */
        /* <DEDUP_REMOVED lines=24> */
[----:B------:R-:W-:Y:S02]  /*165d0*/  MOV R5, 0x165f0 ;  /* 0x000165f000057802 */ /* 0x000fe40000000f00 */
        /* <DEDUP_REMOVED lines=28> */
[----:B------:R-:W-:Y:S01]  /*167a0*/  MOV R196, R6 ;  /* 0x0000000600c47202 */ /* 0x000fe20000000f00 */
[----:B------:R-:W-:-:S05]  /*167b0*/  BRA `(.L_x_1744) ;  /* 0xffff2e1000007947 */ /* 0x000fca000383ffff */
.L_x_1662:
[----:B-1----:R-:W-:Y:S01]  /*167c0*/  MOV R6, RZ ;  /* 0x000000ff00067202 */ /* 0x002fe20000000f00 */
[----:B------:R-:W-:Y:S01]  /*167d0*/  IMAD.MOV.U32 R7, RZ, RZ, R53 ;  /* 0x000000ffff077224 */ /* 0x000fe200078e0035 */
[----:B------:R-:W-:Y:S01]  /*167e0*/  MOV R4, 0x16810 ;  /* 0x0001681000047802 */ /* 0x000fe20000000f00 */
[----:B------:R-:W-:Y:S02]  /*167f0*/  IMAD.MOV.U32 R5, RZ, RZ, 0x181f ;  /* 0x0000181fff057424 */ /* 0x000fe400078e00ff */
[----:B------:R-:W-:Y:S05]  /*16800*/  CALL.REL.NOINC `($__internal_5_$__cuda_sm70_shflsync_idx_p) ;  /* 0x000011b000007944 */ /* 0x000fea0003c00000 */
[----:B------:R-:W-:Y:S01]  /*16810*/  MOV R28, R5 ;  /* 0x00000005001c7202 */ /* 0x000fe20000000f00 */
[----:B------:R-:W-:-:S05]  /*16820*/  BRA `(.L_x_1745) ;  /* 0xffff55a000007947 */ /* 0x000fca000383ffff */
.L_x_1665:
[----:B------:R-:W-:Y:S01]  /*16830*/  MOV R6, RZ ;  /* 0x000000ff00067202 */ /* 0x000fe20000000f00 */
[----:B------:R-:W-:Y:S01]  /*16840*/  IMAD.MOV.U32 R7, RZ, RZ, R0 ;  /* 0x000000ffff077224 */ /* 0x000fe200078e0000 */
[----:B------:R-:W-:Y:S01]  /*16850*/  MOV R4, 0x16880 ;  /* 0x0001688000047802 */ /* 0x000fe20000000f00 */
[----:B------:R-:W-:Y:S02]  /*16860*/  IMAD.MOV.U32 R5, RZ, RZ, 0x181f ;  /* 0x0000181fff057424 */ /* 0x000fe400078e00ff */
[----:B-1----:R-:W-:Y:S05]  /*16870*/  CALL.REL.NOINC `($__internal_5_$__cuda_sm70_shflsync_idx_p) ;  /* 0x0000114000007944 */ /* 0x002fea0003c00000 */
[----:B------:R-:W-:Y:S01]  /*16880*/  MOV R58, R5 ;  /* 0x00000005003a7202 */ /* 0x000fe20000000f00 */
[----:B------:R-:W-:-:S05]  /*16890*/  BRA `(.L_x_1746) ;  /* 0xffff6d1000007947 */ /* 0x000fca000383ffff */
.L_x_1666:
[----:B------:R-:W-:Y:S01]  /*168a0*/  MOV R6, RZ ;  /* 0x000000ff00067202 */ /* 0x000fe20000000f00 */
[----:B------:R-:W-:Y:S01]  /*168b0*/  IMAD.MOV.U32 R7, RZ, RZ, R2 ;  /* 0x000000ffff077224 */ /* 0x000fe200078e0002 */
[----:B------:R-:W-:Y:S01]  /*168c0*/  MOV R4, 0x168f0 ;  /* 0x000168f000047802 */ /* 0x000fe20000000f00 */
[----:B------:R-:W-:Y:S02]  /*168d0*/  IMAD.MOV.U32 R5, RZ, RZ, 0x181f ;  /* 0x0000181fff057424 */ /* 0x000fe400078e00ff */
[----:B-123--:R-:W-:Y:S05]  /*168e0*/  CALL.REL.NOINC `($__internal_5_$__cuda_sm70_shflsync_idx_p) ;  /* 0x000010d000007944 */ /* 0x00efea0003c00000 */
[C---:B------:R-:W-:Y:S02]  /*168f0*/  IADD3 R4, -R201.reuse, 0x10, RZ ;  /* 0x00000010c9047810 */ /* 0x040fe40007ffe1ff */
[----:B------:R-:W-:Y:S02]  /*16900*/  ISETP.NE.U32.AND P2, PT, R201, RZ, PT ;  /* 0x000000ffc900720c */ /* 0x000fe40003f45070 */
[----:B------:R-:W-:Y:S04]  /*16910*/  LOP3.LUT R4, R4, 0xf, RZ, 0xc0, !PT ;  /* 0x0000000f04047812 */ /* 0x000fe800078ec0ff */
[----:B------:R-:W-:Y:S04]  /*16920*/  IADD3 R6, P5, P4, R4, R5, R3 ;  /* 0x0000000504067210 */ /* 0x000fe80007cbe003 */
[----:B------:R-:W-:Y:S02]  /*16930*/  IADD3.X R7, RZ, R58, R55, P5, P4 ;  /* 0x0000003aff077210 */ /* 0x000fe40002fe8437 */
[----:B------:R-:W-:Y:S03]  /*16940*/  IADD3 R4, P4, R5, R56, RZ ;  /* 0x0000003805047210 */ /* 0x000fe60007f9e0ff */
[----:B------:R-:W-:Y:S01]  /*16950*/  @!PT LDS RZ, [RZ] ;  /* 0x00000000fffff984 */ /* 0x000fe20000000800 */
[----:B------:R-:W-:Y:S01]  /*16960*/  @!PT LDS RZ, [RZ] ;  /* 0x00000000fffff984 */ /* 0x000fe20000000800 */
[----:B------:R-:W-:Y:S01]  /*16970*/  @!PT LDS RZ, [RZ] ;  /* 0x00000000fffff984 */ /* 0x000fe20000000800 */
[----:B------:R1:W-:Y:S02]  /*16980*/  LDGSTS.E.BYPASS.LTC128B.128.ZFILL [R251+0x4100], [R6.64], P2 ;  /* 0x0410000006fb7fae */ /* 0x0003e40009141d46 */
[----:B------:R-:W-:Y:S05]  /*16990*/  IMAD.X R5, R58, 0x1, R57, P4 ;  /* 0x000000013a057824 */ /* 0x000fea00020e0639 */
        /* <DEDUP_REMOVED lines=59> */
.L_x_1667:
[----:B------:R-:W-:Y:S02]  /*16d50*/  MOV R6, 0x2 ;  /* 0x0000000200067802 */ /* 0x000fe40000000f00 */
        /* <DEDUP_REMOVED lines=35> */
.L_x_1669:
[----:B------:R1:W5:Y:S01]  /*16f90*/  LDL R4, [R1+0x70] ;  /* 0x0000700001047983 */ /* 0x0003620000100800 */
[----:B------:R-:W-:-:S02]  /*16fa0*/  MOV R6, 0x2 ;  /* 0x0000000200067802 */ /* 0x000fc40000000f00 */
[----:B------:R-:W-:Y:S02]  /*16fb0*/  MOV R5, 0x16fd0 ;  /* 0x00016fd000057802 */ /* 0x000fe40000000f00 */
[----:B-1---5:R-:W-:Y:S05]  /*16fc0*/  CALL.REL.NOINC `($__internal_4_$__cuda_sm70_shflsync_bfly_p) ;  /* 0x0000098000007944 */ /* 0x022fea0003c00000 */
[----:B------:R-:W-:Y:S01]  /*16fd0*/  MOV R7, R6 ;  /* 0x0000000600077202 */ /* 0x000fe20000000f00 */
[----:B------:R-:W-:Y:S05]  /*16fe0*/  BRA `(.L_x_1749) ;  /* 0xffff920000007947 */ /* 0x000fea000383ffff */
.L_x_1670:
[----:B------:R-:W-:Y:S01]  /*16ff0*/  IMAD.MOV.U32 R4, RZ, RZ, R7 ;  /* 0x000000ffff047224 */ /* 0x000fe200078e0007 */
[----:B------:R-:W-:Y:S02]  /*17000*/  MOV R6, 0x1 ;  /* 0x0000000100067802 */ /* 0x000fe40000000f00 */
[----:B------:R-:W-:Y:S02]  /*17010*/  MOV R5, 0x17030 ;  /* 0x0001703000057802 */ /* 0x000fe40000000f00 */
[----:B------:R-:W-:Y:S05]  /*17020*/  CALL.REL.NOINC `($__internal_4_$__cuda_sm70_shflsync_bfly_p) ;  /* 0x0000092000007944 */ /* 0x000fea0003c00000 */
[----:B------:R1:W5:Y:S01]  /*17030*/  LDL R4, [R1+0x74] ;  /* 0x0000740001047983 */ /* 0x0003620000100800 */
[----:B------:R-:W-:Y:S01]  /*17040*/  FADD.FTZ R7, R7, R6 ;  /* 0x0000000607077221 */ /* 0x000fe20000010000 */
[----:B------:R-:W-:Y:S02]  /*17050*/  MOV R6, 0x2 ;  /* 0x0000000200067802 */ /* 0x000fe40000000f00 */
[----:B------:R-:W-:Y:S02]  /*17060*/  MOV R5, 0x17080 ;  /* 0x0001708000057802 */ /* 0x000fe40000000f00 */
[----:B-1---5:R-:W-:Y:S05]  /*17070*/  CALL.REL.NOINC `($__internal_4_$__cuda_sm70_shflsync_bfly_p) ;  /* 0x000008d000007944 */ /* 0x022fea0003c00000 */
[----:B------:R-:W2:Y:S01]  /*17080*/  LDL.LU R4, [R1+0x74] ;  /* 0x0000740001047983 */ /* 0x000ea20000300800 */
[----:B------:R-:W-:Y:S01]  /*17090*/  MOV R5, 0x170e0 ;  /* 0x000170e000057802 */ /* 0x000fe20000000f00 */
[----:B--2---:R-:W-:Y:S01]  /*170a0*/  FADD.FTZ R10, R4, R6 ;  /* 0x00000006040a7221 */ /* 0x004fe20000010000 */
[----:B------:R-:W-:-:S04]  /*170b0*/  MOV R6, 0x1 ;  /* 0x0000000100067802 */ /* 0x000fc80000000f00 */
[----:B------:R-:W-:Y:S02]  /*170c0*/  MOV R4, R10 ;  /* 0x0000000a00047202 */ /* 0x000fe40000000f00 */
[----:B------:R-:W-:Y:S05]  /*170d0*/  CALL.REL.NOINC `($__internal_4_$__cuda_sm70_shflsync_bfly_p) ;  /* 0x0000087000007944 */ /* 0x000fea0003c00000 */
[----:B------:R-:W-:Y:S01]  /*170e0*/  FADD.FTZ R10, R10, R6 ;  /* 0x000000060a0a7221 */ /* 0x000fe20000010000 */
[----:B------:R-:W-:Y:S02]  /*170f0*/  MOV R4, R203 ;  /* 0x000000cb00047202 */ /* 0x000fe40000000f00 */
[----:B------:R-:W-:Y:S02]  /*17100*/  MOV R6, 0x2 ;  /* 0x0000000200067802 */ /* 0x000fe40000000f00 */
[----:B------:R-:W-:Y:S02]  /*17110*/  MOV R5, 0x17130 ;  /* 0x0001713000057802 */ /* 0x000fe40000000f00 */
[----:B------:R-:W-:Y:S05]  /*17120*/  CALL.REL.NOINC `($__internal_4_$__cuda_sm70_shflsync_bfly_p) ;  /* 0x0000082000007944 */ /* 0x000fea0003c00000 */
[----:B------:R-:W-:Y:S01]  /*17130*/  FADD.FTZ R11, R203, R6 ;  /* 0x00000006cb0b7221 */ /* 0x000fe20000010000 */
[----:B------:R-:W-:Y:S02]  /*17140*/  MOV R6, 0x1 ;  /* 0x0000000100067802 */ /* 0x000fe40000000f00 */
[----:B------:R-:W-:Y:S02]  /*17150*/  MOV R5, 0x17180 ;  /* 0x0001718000057802 */ /* 0x000fe40000000f00 */
[----:B------:R-:W-:-:S02]  /*17160*/  MOV R4, R11 ;  /* 0x0000000b00047202 */ /* 0x000fc40000000f00 */
[----:B------:R-:W-:Y:S05]  /*17170*/  CALL.REL.NOINC `($__internal_4_$__cuda_sm70_shflsync_bfly_p) ;  /* 0x000007d000007944 */ /* 0x000fea0003c00000 */
[----:B------:R-:W-:Y:S01]  /*17180*/  FADD.FTZ R11, R11, R6 ;  /* 0x000000060b0b7221 */ /* 0x000fe20000010000 */
[----:B------:R-:W-:-:S02]  /*17190*/  MOV R4, R202 ;  /* 0x000000ca00047202 */ /* 0x000fc40000000f00 */
[----:B------:R-:W-:Y:S02]  /*171a0*/  MOV R6, 0x2 ;  /* 0x0000000200067802 */ /* 0x000fe40000000f00 */
[----:B------:R-:W-:Y:S02]  /*171b0*/  MOV R5, 0x171d0 ;  /* 0x000171d000057802 */ /* 0x000fe40000000f00 */
[----:B------:R-:W-:Y:S05]  /*171c0*/  CALL.REL.NOINC `($__internal_4_$__cuda_sm70_shflsync_bfly_p) ;  /* 0x0000078000007944 */ /* 0x000fea0003c00000 */
[----:B------:R-:W-:Y:S01]  /*171d0*/  FADD.FTZ R202, R202, R6 ;  /* 0x00000006caca7221 */ /* 0x000fe20000010000 */
[----:B------:R-:W-:Y:S02]  /*171e0*/  MOV R6, 0x1 ;  /* 0x0000000100067802 */ /* 0x000fe40000000f00 */
[----:B------:R-:W-:Y:S02]  /*171f0*/  MOV R5, 0x17220 ;  /* 0x0001722000057802 */ /* 0x000fe40000000f00 */
[----:B------:R-:W-:Y:S02]  /*17200*/  MOV R4, R202 ;  /* 0x000000ca00047202 */ /* 0x000fe40000000f00 */
[----:B------:R-:W-:Y:S05]  /*17210*/  CALL.REL.NOINC `($__internal_4_$__cuda_sm70_shflsync_bfly_p) ;  /* 0x0000073000007944 */ /* 0x000fea0003c00000 */
[----:B------:R-:W-:Y:S05]  /*17220*/  BRA `(.L_x_1750) ;  /* 0xffff90d000007947 */ /* 0x000fea000383ffff */
.L_x_1693:
[----:B------:R-:W-:Y:S01]  /*17230*/  IMAD.MOV.U32 R7, RZ, RZ, R3 ;  /* 0x000000ffff077224 */ /* 0x000fe200078e0003 */
[----:B------:R-:W-:Y:S01]  /*17240*/  MOV R6, RZ ;  /* 0x000000ff00067202 */ /* 0x000fe20000000f00 */
[----:B------:R-:W-:Y:S01]  /*17250*/  IMAD.MOV.U32 R5, RZ, RZ, 0x181f ;  /* 0x0000181fff057424 */ /* 0x000fe200078e00ff */
[----:B------:R-:W-:-:S02]  /*17260*/  MOV R4, 0x17280 ;  /* 0x0001728000047802 */ /* 0x000fc40000000f00 */
[----:B-1----:R-:W-:Y:S05]  /*17270*/  CALL.REL.NOINC `($__internal_5_$__cuda_sm70_shflsync_idx_p) ;  /* 0x0000074000007944 */ /* 0x002fea0003c00000 */
[----:B------:R-:W-:Y:S01]  /*17280*/  MOV R11, R5 ;  /* 0x00000005000b7202 */ /* 0x000fe20000000f00 */
[----:B------:R-:W-:Y:S05]  /*17290*/  BRA `(.L_x_1751) ;  /* 0xffffb80000007947 */ /* 0x000fea000383ffff */
.L_x_1694:
[----:B------:R-:W-:Y:S01]  /*172a0*/  IMAD.MOV.U32 R7, RZ, RZ, R10 ;  /* 0x000000ffff077224 */ /* 0x000fe200078e000a */
[----:B------:R-:W-:Y:S01]  /*172b0*/  MOV R6, RZ ;  /* 0x000000ff00067202 */ /* 0x000fe20000000f00 */
[----:B------:R-:W-:Y:S01]  /*172c0*/  IMAD.MOV.U32 R5, RZ, RZ, 0x181f ;  /* 0x0000181fff057424 */ /* 0x000fe200078e00ff */
[----:B------:R-:W-:-:S02]  /*172d0*/  MOV R4, 0x172f0 ;  /* 0x000172f000047802 */ /* 0x000fc40000000f00 */
[----:B-123--:R-:W-:Y:S05]  /*172e0*/  CALL.REL.NOINC `($__internal_5_$__cuda_sm70_shflsync_idx_p) ;  /* 0x000006d000007944 */ /* 0x00efea0003c00000 */
[----:B------:R-:W-:Y:S01]  /*172f0*/  MOV R4, R5 ;  /* 0x0000000500047202 */ /* 0x000fe20000000f00 */
[----:B------:R-:W-:Y:S05]  /*17300*/  BRA `(.L_x_1752) ;  /* 0xffffb7b000007947 */ /* 0x000fea000383ffff */
.L_x_1697:
[----:B-1----:R-:W-:Y:S01]  /*17310*/  IMAD.MOV.U32 R7, RZ, RZ, R3 ;  /* 0x000000ffff077224 */ /* 0x002fe200078e0003 */
[----:B------:R-:W-:Y:S01]  /*17320*/  MOV R6, 0x1 ;  /* 0x0000000100067802 */ /* 0x000fe20000000f00 */
[----:B------:R-:W-:Y:S01]  /*17330*/  IMAD.MOV.U32 R5, RZ, RZ, 0x181f ;  /* 0x0000181fff057424 */ /* 0x000fe200078e00ff */
[----:B------:R-:W-:-:S02]  /*17340*/  MOV R4, 0x17360 ;  /* 0x0001736000047802 */ /* 0x000fc40000000f00 */
[----:B--234-:R-:W-:Y:S05]  /*17350*/  CALL.REL.NOINC `($__internal_5_$__cuda_sm70_shflsync_idx_p) ;  /* 0x0000066000007944 */ /* 0x01cfea0003c00000 */
        /* <DEDUP_REMOVED lines=8> */
.L_x_1700:
[----:B-1----:R-:W-:Y:S01]  /*173e0*/  IMAD.MOV.U32 R7, RZ, RZ, R3 ;  /* 0x000000ffff077224 */ /* 0x002fe200078e0003 */
[----:B------:R-:W-:Y:S01]  /*173f0*/  MOV R6, 0x2 ;  /* 0x0000000200067802 */ /* 0x000fe20000000f00 */
[----:B------:R-:W-:Y:S01]  /*17400*/  IMAD.MOV.U32 R5, RZ, RZ, 0x181f ;  /* 0x0000181fff057424 */ /* 0x000fe200078e00ff */
[----:B------:R-:W-:Y:S02]  /*17410*/  MOV R4, 0x17430 ;  /* 0x0001743000047802 */ /* 0x000fe40000000f00 */
[----:B--234-:R-:W-:Y:S05]  /*17420*/  CALL.REL.NOINC `($__internal_5_$__cuda_sm70_shflsync_idx_p) ;  /* 0x0000059000007944 */ /* 0x01cfea0003c00000 */
[----:B------:R-:W-:Y:S01]  /*17430*/  MOV R11, R5 ;  /* 0x00000005000b7202 */ /* 0x000fe20000000f00 */
[----:B------:R-:W-:Y:S05]  /*17440*/  BRA `(.L_x_1754) ;  /* 0xffffb8e000007947 */ /* 0x000fea000383ffff */
.L_x_1701:
[----:B-1----:R-:W-:Y:S01]  /*17450*/  IMAD.MOV.U32 R7, RZ, RZ, R10 ;  /* 0x000000ffff077224 */ /* 0x002fe200078e000a */
[----:B------:R-:W-:Y:S01]  /*17460*/  MOV R6, 0x2 ;  /* 0x0000000200067802 */ /* 0x000fe20000000f00 */
[----:B------:R-:W-:Y:S01]  /*17470*/  IMAD.MOV.U32 R5, RZ, RZ, 0x181f ;  /* 0x0000181fff057424 */ /* 0x000fe200078e00ff */
[----:B------:R-:W-:Y:S02]  /*17480*/  MOV R4, 0x174a0 ;  /* 0x000174a000047802 */ /* 0x000fe40000000f00 */
[----:B--234-:R-:W-:Y:S05]  /*17490*/  CALL.REL.NOINC `($__internal_5_$__cuda_sm70_shflsync_idx_p) ;  /* 0x0000052000007944 */ /* 0x01cfea0003c00000 */
[----:B------:R-:W-:Y:S01]  /*174a0*/  MOV R4, R5 ;  /* 0x0000000500047202 */ /* 0x000fe20000000f00 */
[----:B------:R-:W-:Y:S05]  /*174b0*/  BRA `(.L_x_1755) ;  /* 0xffffb89000007947 */ /* 0x000fea000383ffff */
.L_x_1704:
[----:B--2---:R-:W-:Y:S01]  /*174c0*/  IMAD.MOV.U32 R7, RZ, RZ, R3 ;  /* 0x000000ffff077224 */ /* 0x004fe200078e0003 */
[----:B------:R-:W-:Y:S01]  /*174d0*/  MOV R6, 0x3 ;  /* 0x0000000300067802 */ /* 0x000fe20000000f00 */
[----:B------:R-:W-:Y:S01]  /*174e0*/  IMAD.MOV.U32 R5, RZ, RZ, 0x181f ;  /* 0x0000181fff057424 */ /* 0x000fe200078e00ff */
[----:B------:R-:W-:-:S02]  /*174f0*/  MOV R4, 0x17510 ;  /* 0x0001751000047802 */ /* 0x000fc40000000f00 */
[----:B-1-34-:R-:W-:Y:S05]  /*17500*/  CALL.REL.NOINC `($__internal_5_$__cuda_sm70_shflsync_idx_p) ;  /* 0x000004b000007944 */ /* 0x01afea0003c00000 */
        /* <DEDUP_REMOVED lines=8> */
.L_x_1707:
[----:B-1----:R-:W-:Y:S01]  /*17590*/  IMAD.MOV.U32 R7, RZ, RZ, R3 ;  /* 0x000000ffff077224 */ /* 0x002fe200078e0003 */
[----:B------:R-:W-:Y:S01]  /*175a0*/  MOV R6, 0x4 ;  /* 0x0000000400067802 */ /* 0x000fe20000000f00 */
[----:B------:R-:W-:Y:S01]  /*175b0*/  IMAD.MOV.U32 R5, RZ, RZ, 0x181f ;  /* 0x0000181fff057424 */ /* 0x000fe200078e00ff */
[----:B--2---:R-:W-:Y:S02]  /*175c0*/  MOV R4, 0x175e0 ;  /* 0x000175e000047802 */ /* 0x004fe40000000f00 */
[----:B---34-:R-:W-:Y:S05]  /*175d0*/  CALL.REL.NOINC `($__internal_5_$__cuda_sm70_shflsync_idx_p) ;  /* 0x000003e000007944 */ /* 0x018fea0003c00000 */
[----:B------:R-:W-:Y:S01]  /*175e0*/  MOV R11, R5 ;  /* 0x00000005000b7202 */ /* 0x000fe20000000f00 */
[----:B------:R-:W-:Y:S05]  /*175f0*/  BRA `(.L_x_1757) ;  /* 0xffffb96000007947 */ /* 0x000fea000383ffff */
.L_x_1708:
[----:B------:R-:W-:Y:S01]  /*17600*/  IMAD.MOV.U32 R7, RZ, RZ, R10 ;  /* 0x000000ffff077224 */ /* 0x000fe200078e000a */
[----:B------:R-:W-:Y:S01]  /*17610*/  MOV R6, 0x4 ;  /* 0x0000000400067802 */ /* 0x000fe20000000f00 */
[----:B------:R-:W-:Y:S01]  /*17620*/  IMAD.MOV.U32 R5, RZ, RZ, 0x181f ;  /* 0x0000181fff057424 */ /* 0x000fe200078e00ff */
[----:B--2---:R-:W-:Y:S02]  /*17630*/  MOV R4, 0x17650 ;  /* 0x0001765000047802 */ /* 0x004fe40000000f00 */
[----:B-1-34-:R-:W-:Y:S05]  /*17640*/  CALL.REL.NOINC `($__internal_5_$__cuda_sm70_shflsync_idx_p) ;  /* 0x0000037000007944 */ /* 0x01afea0003c00000 */
[----:B------:R-:W-:Y:S01]  /*17650*/  MOV R4, R5 ;  /* 0x0000000500047202 */ /* 0x000fe20000000f00 */
[----:B------:R-:W-:Y:S05]  /*17660*/  BRA `(.L_x_1758) ;  /* 0xffffb91000007947 */ /* 0x000fea000383ffff */
.L_x_1711:
        /* <DEDUP_REMOVED lines=13> */
.L_x_1714:
[----:B-1----:R-:W-:Y:S01]  /*17740*/  IMAD.MOV.U32 R7, RZ, RZ, R3 ;  /* 0x000000ffff077224 */ /* 0x002fe200078e0003 */
[----:B------:R-:W-:Y:S01]  /*17750*/  MOV R6, 0x6 ;  /* 0x0000000600067802 */ /* 0x000fe20000000f00 */
[----:B------:R-:W-:Y:S01]  /*17760*/  IMAD.MOV.U32 R5, RZ, RZ, 0x181f ;  /* 0x0000181fff057424 */ /* 0x000fe200078e00ff */
[----:B------:R-:W-:Y:S02]  /*17770*/  MOV R4, 0x17790 ;  /* 0x0001779000047802 */ /* 0x000fe40000000f00 */
[----:B--234-:R-:W-:Y:S05]  /*17780*/  CALL.REL.NOINC `($__internal_5_$__cuda_sm70_shflsync_idx_p) ;  /* 0x0000023000007944 */ /* 0x01cfea0003c00000 */
[----:B------:R-:W-:Y:S01]  /*17790*/  MOV R11, R5 ;  /* 0x00000005000b7202 */ /* 0x000fe20000000f00 */
[----:B------:R-:W-:Y:S05]  /*177a0*/  BRA `(.L_x_1760) ;  /* 0xffffb9e000007947 */ /* 0x000fea000383ffff */
.L_x_1715:
[----:B-1----:R-:W-:Y:S01]  /*177b0*/  IMAD.MOV.U32 R7, RZ, RZ, R10 ;  /* 0x000000ffff077224 */ /* 0x002fe200078e000a */
[----:B------:R-:W-:Y:S01]  /*177c0*/  MOV R6, 0x6 ;  /* 0x0000000600067802 */ /* 0x000fe20000000f00 */
[----:B------:R-:W-:Y:S01]  /*177d0*/  IMAD.MOV.U32 R5, RZ, RZ, 0x181f ;  /* 0x0000181fff057424 */ /* 0x000fe200078e00ff */
[----:B------:R-:W-:Y:S02]  /*177e0*/  MOV R4, 0x17800 ;  /* 0x0001780000047802 */ /* 0x000fe40000000f00 */
[----:B--234-:R-:W-:Y:S05]  /*177f0*/  CALL.REL.NOINC `($__internal_5_$__cuda_sm70_shflsync_idx_p) ;  /* 0x000001c000007944 */ /* 0x01cfea0003c00000 */
[----:B------:R-:W-:Y:S01]  /*17800*/  MOV R4, R5 ;  /* 0x0000000500047202 */ /* 0x000fe20000000f00 */
[----:B------:R-:W-:Y:S05]  /*17810*/  BRA `(.L_x_1761) ;  /* 0xffffb99000007947 */ /* 0x000fea000383ffff */
.L_x_1718:
        /* <DEDUP_REMOVED lines=13> */
.L_x_1720:
[----:B-1----:R-:W-:Y:S01]  /*178f0*/  IMAD.MOV.U32 R7, RZ, RZ, R2 ;  /* 0x000000ffff077224 */ /* 0x002fe200078e0002 */
[----:B------:R-:W-:Y:S01]  /*17900*/  MOV R6, RZ ;  /* 0x000000ff00067202 */ /* 0x000fe20000000f00 */
[----:B------:R-:W-:Y:S01]  /*17910*/  IMAD.MOV.U32 R5, RZ, RZ, 0x1f ;  /* 0x0000001fff057424 */ /* 0x000fe200078e00ff */
[----:B------:R-:W-:Y:S02]  /*17920*/  MOV R4, 0x17940 ;  /* 0x0001794000047802 */ /* 0x000fe40000000f00 */
[----:B--23-5:R-:W-:Y:S05]  /*17930*/  CALL.REL.NOINC `($__internal_5_$__cuda_sm70_shflsync_idx_p) ;  /* 0x0000008000007944 */ /* 0x02cfea0003c00000 */
[----:B------:R-:W-:Y:S05]  /*17940*/  BRA `(.L_x_1763) ;  /* 0xffffbae000007947 */ /* 0x000fea000383ffff */
        .weak           $__internal_4_$__cuda_sm70_shflsync_bfly_p
        .type           $__internal_4_$__cuda_sm70_shflsync_bfly_p,@function
        .size           $__internal_4_$__cuda_sm70_shflsync_bfly_p,($__internal_5_$__cuda_sm70_shflsync_idx_p - $__internal_4_$__cuda_sm70_shflsync_bfly_p)
$__internal_4_$__cuda_sm70_shflsync_bfly_p:
[----:B------:R-:W-:Y:S02]  /*17950*/  IMAD.MOV.U32 R9, RZ, RZ, -0x1 ;  /* 0xffffffffff097424 */ /* 0x000fe400078e00ff */
[----:B------:R-:W-:Y:S02]  /*17960*/  IMAD.MOV.U32 R8, RZ, RZ, 0x1f ;  /* 0x0000001fff087424 */ /* 0x000fe400078e00ff */
[----:B------:R-:W-:Y:S04]  /*17970*/  WARPSYNC R9 ;  /* 0x0000000900007348 */ /* 0x000fe80003800000 */
[----:B------:R1:W2:Y:S02]  /*17980*/  SHFL.BFLY PT, R6, R4, R6, R8 ;  /* 0x0c00000604067389 */ /* 0x0002a400000e0008 */
[----:B-1----:R-:W-:-:S02]  /*17990*/  MOV R8, R5 ;  /* 0x0000000500087202 */ /* 0x002fc40000000f00 */
[----:B------:R-:W-:-:S04]  /*179a0*/  MOV R9, 0x0 ;  /* 0x0000000000097802 */ /* 0x000fc80000000f00 */
[----:B--2---:R-:W-:Y:S05]  /*179b0*/  RET.REL.NODEC R8 `(_ZN7cutlass13device_kernelIN5flash19enable_sm80_to_sm89INS1_16FlashAttnFwdSm80INS1_25CollectiveMainloopFwdSm80ILi4ELi1ELb0EN4cute5tupleIJNS5_1CILi128EEENS7_ILi64EEES8_EEELi128ENS_6half_tEfNS_4arch4Sm80ELb1ELb0ELb1ELb0ELb1ELb0ELb1ELb0EEENS1_21CollectiveEpilogueFwdINS6_IJS8_S8_S9_EEENS6_IJNS7_ILi1EEESH_SH_EEESB_SD_Li128ELb0ELb1ELb0ELb0EEENS1_30DynamicPersistentTileSchedulerILi128ELi128ELb0ELb1ELb0EEEEEEEEEvNT_6ParamsE) ;  /* 0xfffe864008007950 */ /* 0x004fea0003c3ffff */
        .weak           $__internal_5_$__cuda_sm70_shflsync_idx_p
        .type           $__internal_5_$__cuda_sm70_shflsync_idx_p,@function
        .size           $__internal_5_$__cuda_sm70_shflsync_idx_p,(.L_x_2185 - $__internal_5_$__cuda_sm70_shflsync_idx_p)
$__internal_5_$__cuda_sm70_shflsync_idx_p:
[----:B------:R-:W-:Y:S02]  /*179c0*/  MOV R8, 0xffffffff ;  /* 0xffffffff00087802 */ /* 0x000fe40000000f00 */
[----:B------:R-:W-:Y:S02]  /*179d0*/  MOV R9, 0x0 ;  /* 0x0000000000097802 */ /* 0x000fe40000000f00 */
[----:B------:R-:W-:Y:S04]  /*179e0*/  WARPSYNC R8 ;  /* 0x0000000800007348 */ /* 0x000fe80003800000 */
[----:B------:R1:W2:Y:S02]  /*179f0*/  SHFL.IDX PT, R5, R7, R6, R5 ;  /* 0x0000000607057389 */ /* 0x0002a400000e0005 */
[----:B-1----:R-:W-:-:S04]  /*17a00*/  MOV R8, R4 ;  /* 0x0000000400087202 */ /* 0x002fc80000000f00 */
[----:B--2---:R-:W-:Y:S05]  /*17a10*/  RET.REL.NODEC R8 `(_ZN7cutlass13device_kernelIN5flash19enable_sm80_to_sm89INS1_16FlashAttnFwdSm80INS1_25CollectiveMainloopFwdSm80ILi4ELi1ELb0EN4cute5tupleIJNS5_1CILi128EEENS7_ILi64EEES8_EEELi128ENS_6half_tEfNS_4arch4Sm80ELb1ELb0ELb1ELb0ELb1ELb0ELb1ELb0EEENS1_21CollectiveEpilogueFwdINS6_IJS8_S8_S9_EEENS6_IJNS7_ILi1EEESH_SH_EEESB_SD_Li128ELb0ELb1ELb0ELb0EEENS1_30DynamicPersistentTileSchedulerILi128ELi128ELb0ELb1ELb0EEEEEEEEEvNT_6ParamsE) ;  /* 0xfffe85e008007950 */ /* 0x004fea0003c3ffff */
.L_x_1764:
        /* <DEDUP_REMOVED lines=14> */
.L_x_2185:


//--------------------- .text._ZN7cutlass13device_kernelIN5flash19enable_sm80_to_sm89INS1_16FlashAttnFwdSm80INS1_25CollectiveMainloopFwdSm80ILi4ELi1ELb0EN4cute5tupleIJNS5_1CILi128EEENS7_ILi64EEES8_EEELi128ENS_6half_tEfNS_4arch4Sm80ELb1ELb0ELb1ELb1ELb1ELb0ELb1ELb0EEENS1_21CollectiveEpilogueFwdINS6_IJS8_S8_S9_EEENS6_IJNS7_ILi1EEESH_SH_EEESB_SD_Li128ELb1ELb1ELb0ELb0EEENS1_19SingleTileSchedulerILb1ELb0ELb1ELi128EEEEEEEEEvNT_6ParamsE --------------------------
	.section	.text._ZN7cutlass13device_kernelIN5flash19enable_sm80_to_sm89INS1_16FlashAttnFwdSm80INS1_25CollectiveMainloopFwdSm80ILi4ELi1ELb0EN4cute5tupleIJNS5_1CILi128EEENS7_ILi64EEES8_EEELi128ENS_6half_tEfNS_4arch4Sm80ELb1ELb0ELb1ELb1ELb1ELb0ELb1ELb0EEENS1_21CollectiveEpilogueFwdINS6_IJS8_S8_S9_EEENS6_IJNS7_ILi1EEESH_SH_EEESB_SD_Li128ELb1ELb1ELb0ELb0EEENS1_19SingleTileSchedulerILb1ELb0ELb1ELi128EEEEEEEEEvNT_6ParamsE,"ax",@progbits
	.sectioninfo	@"SHI_REGISTERS=255"
	.align	128
.text._ZN7cutlass13device_kernelIN5flash19enable_sm80_to_sm89INS1_16FlashAttnFwdSm80INS1_25CollectiveMainloopFwdSm80ILi4ELi1ELb0EN4cute5tupleIJNS5_1CILi128EEENS7_ILi64EEES8_EEELi128ENS_6half_tEfNS_4arch4Sm80ELb1ELb0ELb1ELb1ELb1ELb0ELb1ELb0EEENS1_21CollectiveEpilogueFwdINS6_IJS8_S8_S9_EEENS6_IJNS7_ILi1EEESH_SH_EEESB_SD_Li128ELb1ELb1ELb0ELb0EEENS1_19SingleTileSchedulerILb1ELb0ELb1ELi128EEEEEEEEEvNT_6ParamsE:
        .type           _ZN7cutlass13device_kernelIN5flash19enable_sm80_to_sm89INS1_16FlashAttnFwdSm80INS1_25CollectiveMainloopFwdSm80ILi4ELi1ELb0EN4cute5tupleIJNS5_1CILi128EEENS7_ILi64EEES8_EEELi128ENS_6half_tEfNS_4arch4Sm80ELb1ELb0ELb1ELb1ELb1ELb0ELb1ELb0EEENS1_21CollectiveEpilogueFwdINS6_IJS8_S8_S9_EEENS6_IJNS7_ILi1EEESH_SH_EEESB_SD_Li128ELb1ELb1ELb0ELb0EEENS1_19SingleTileSchedulerILb1ELb0ELb1ELi128EEEEEEEEEvNT_6ParamsE,@function
        .size           _ZN7cutlass13device_kernelIN5flash19enable_sm80_to_sm89INS1_16FlashAttnFwdSm80INS1_25CollectiveMainloopFwdSm80ILi4ELi1ELb0EN4cute5tupleIJNS5_1CILi128EEENS7_ILi64EEES8_EEELi128ENS_6half_tEfNS_4arch4Sm80ELb1ELb0ELb1ELb1ELb1ELb0ELb1ELb0EEENS1_21CollectiveEpilogueFwdINS6_IJS8_S8_S9_EEENS6_IJNS7_ILi1EEESH_SH_EEESB_SD_Li128ELb1ELb1ELb0ELb0EEENS1_19SingleTileSchedulerILb1ELb0ELb1ELi128EEEEEEEEEvNT_6ParamsE,(.L_x_2188 - _ZN7cutlass13device_kernelIN5flash19enable_sm80_to_sm89INS1_16FlashAttnFwdSm80INS1_25CollectiveMainloopFwdSm80ILi4ELi1ELb0EN4cute5tupleIJNS5_1CILi128EEENS7_ILi64EEES8_EEELi128ENS_6half_tEfNS_4arch4Sm80ELb1ELb0ELb1ELb1ELb1ELb0ELb1ELb0EEENS1_21CollectiveEpilogueFwdINS6_IJS8_S8_S9_EEENS6_IJNS7_ILi1EEESH_SH_EEESB_SD_Li128ELb1ELb1ELb0ELb0EEENS1_19SingleTileSchedulerILb1ELb0ELb1ELi128EEEEEEEEEvNT_6ParamsE)
        .other          _ZN7cutlass13device_kernelIN5flash19enable_sm80_to_sm89INS1_16FlashAttnFwdSm80INS1_25CollectiveMainloopFwdSm80ILi4ELi1ELb0EN4cute5tupleIJNS5_1CILi128EEENS7_ILi64EEES8_EEELi128ENS_6half_tEfNS_4arch4Sm80ELb1ELb0ELb1ELb1ELb1ELb0ELb1ELb0EEENS1_21CollectiveEpilogueFwdINS6_IJS8_S8_S9_EEENS6_IJNS7_ILi1EEESH_SH_EEESB_SD_Li128ELb1ELb1ELb0ELb0EEENS1_19SingleTileSchedulerILb1ELb0ELb1ELi128EEEEEEEEEvNT_6ParamsE,@"STO_CUDA_ENTRY STV_DEFAULT"
_ZN7cutlass13device_kernelIN5flash19enable_sm80_to_sm89INS1_16FlashAttnFwdSm80INS1_25CollectiveMainloopFwdSm80ILi4ELi1ELb0EN4cute5tupleIJNS5_1CILi128EEENS7_ILi64EEES8_EEELi128ENS_6half_tEfNS_4arch4Sm80ELb1ELb0ELb1ELb1ELb1ELb0ELb1ELb0EEENS1_21CollectiveEpilogueFwdINS6_IJS8_S8_S9_EEENS6_IJNS7_ILi1EEESH_SH_EEESB_SD_Li128ELb1ELb1ELb0ELb0EEENS1_19SingleTileSchedulerILb1ELb0ELb1ELi128EEEEEEEEEvNT_6ParamsE:
        /* <DEDUP_REMOVED lines=21> */
.L_x_1766:
        /* <DEDUP_REMOVED lines=13> */
.L_x_1768:
[----:B------:R-:W-:Y:S02]  /*0220*/  ULDC UR5, c[0x0][0x54c] ;  /* 0x0001530000057ab9 */ /* 0x000fe40000000800 */
.L_x_1767:
[----:B------:R-:W-:Y:S02]  /*0230*/  ULDC UR4, c[0x0][0x548] ;  /* 0x0001520000047ab9 */ /* 0x000fe40000000800 */
[----:B------:R-:W-:-:S02]  /*0240*/  USHF.L.U32 UR10, UR10, 0x7, URZ ;  /* 0x000000070a0a7899 */ /* 0x000fc4000800063f */
[----:B------:R-:W-:-:S04]  /*0250*/  UIMAD UR4, UR5, UR4, URZ ;  /* 0x00000004050472a4 */ /* 0x000fc8000f8e023f */
[----:B------:R-:W-:-:S04]  /*0260*/  UISETP.GE.AND UP0, UPT, UR10, UR4, UPT ;  /* 0x000000040a00728c */ /* 0x000fc8000bf06270 */
[----:B------:R-:W-:Y:S01]  /*0270*/  USEL UR13, UR13, 0xffffffff, !UP0 ;  /* 0xffffffff0d0d7887 */ /* 0x000fe2000c000000 */
[----:B------:R-:W-:Y:S05]  /*0280*/  BRA `(.L_x_1769) ;  /* 0x000001b000007947 */ /* 0x000fea0003800000 */
.L_x_1765:
        /* <DEDUP_REMOVED lines=8> */
.L_x_1770:
        /* <DEDUP_REMOVED lines=13> */
.L_x_1772:
[----:B------:R-:W-:Y:S02]  /*03e0*/  ULDC UR5, c[0x0][0x54c] ;  /* 0x0001530000057ab9 */ /* 0x000fe40000000800 */
.L_x_1771:
[----:B------:R-:W-:Y:S02]  /*03f0*/  ULDC UR4, c[0x0][0x548] ;  /* 0x0001520000047ab9 */ /* 0x000fe40000000800 */
[----:B------:R-:W-:-:S02]  /*0400*/  USHF.L.U32 UR10, UR10, 0x7, URZ ;  /* 0x000000070a0a7899 */ /* 0x000fc4000800063f */
[----:B------:R-:W-:-:S04]  /*0410*/  UIMAD UR4, UR5, UR4, URZ ;  /* 0x00000004050472a4 */ /* 0x000fc8000f8e023f */
[----:B------:R-:W-:-:S04]  /*0420*/  UISETP.GE.AND UP0, UPT, UR10, UR4, UPT ;  /* 0x000000040a00728c */ /* 0x000fc8000bf06270 */
[----:B------:R-:W-:-:S06]  /*0430*/  USEL UR13, UR13, 0xffffffff, !UP0 ;  /* 0xffffffff0d0d7887 */ /* 0x000fcc000c000000 */
.L_x_1769:
        /* <DEDUP_REMOVED lines=47> */
.L_x_1773:
        /* <DEDUP_REMOVED lines=10> */
.L_x_1774:
        /* <DEDUP_REMOVED lines=12> */
.L_x_1775:
[----:B------:R-:W-:Y:S01]  /*0890*/  ULDC UR4, c[0x0][0x2c4] ;  /* 0x0000b10000047ab9 */ /* 0x000fe20000000800 */
[----:B------:R-:W-:Y:S01]  /*08a0*/  PLOP3.LUT P4, PT, PT, PT, PT, 0x80, 0x0 ;  /* 0x000000000000781c */ /* 0x000fe20003f8f070 */
[----:B------:R-:W-:Y:S01]  /*08b0*/  UISETP.NE.AND UP1, UPT, UR4, 0x1, UPT ;  /* 0x000000010400788c */ /* 0x000fe2000bf25270 */
[----:B------:R-:W-:Y:S01]  /*08c0*/  CS2R R14, SRZ ;  /* 0x00000000000e7805 */ /* 0x000fe2000001ff00 */
[----:B------:R-:W-:Y:S01]  /*08d0*/  UIADD3 UR7, -UR11, UR7, URZ ;  /* 0x000000070b077290 */ /* 0x000fe2000fffe13f */
[----:B------:R-:W-:Y:S01]  /*08e0*/  IMAD.MOV.U32 R126, RZ, RZ, RZ ;  /* 0x000000ffff7e7224 */ /* 0x000fe200078e00ff */
[----:B------:R-:W-:Y:S01]  /*08f0*/  ULDC.64 UR4, c[0x0][0x2c8] ;  /* 0x0000b20000047ab9 */ /* 0x000fe20000000a00 */
[----:B------:R-:W-:Y:S01]  /*0900*/  IMAD.MOV.U32 R124, RZ, RZ, RZ ;  /* 0x000000ffff7c7224 */ /* 0x000fe200078e00ff */
[----:B---3--:R-:W-:Y:S01]  /*0910*/  UIADD3 UR6, UR7, 0x40, -UR12 ;  /* 0x0000004007067890 */ /* 0x008fe2000fffe80c */
[----:B------:R-:W-:Y:S01]  /*0920*/  CS2R R130, SRZ ;  /* 0x0000000000827805 */ /* 0x000fe2000001ff00 */
[----:B------:R-:W-:Y:S01]  /*0930*/  CS2R R128, SRZ ;  /* 0x0000000000807805 */ /* 0x000fe2000001ff00 */
[----:B------:R-:W-:Y:S01]  /*0940*/  CS2R R16, SRZ ;  /* 0x0000000000107805 */ /* 0x000fe2000001ff00 */
[----:B------:R-:W-:Y:S01]  /*0950*/  MOV R122, RZ ;  /* 0x000000ff007a7202 */ /* 0x000fe20000000f00 */
[----:B------:R-:W-:Y:S01]  /*0960*/  @UP1 UIADD3 UR18, UR10, 0x7f, URZ ;  /* 0x0000007f0a121890 */ /* 0x000fe2000fffe03f */
[----:B------:R-:W-:Y:S01]  /*0970*/  IMAD.MOV.U32 R11, RZ, RZ, RZ ;  /* 0x000000ffff0b7224 */ /* 0x000fe200078e00ff */
[----:B------:R-:W-:Y:S01]  /*0980*/  MOV R120, RZ ;  /* 0x000000ff00787202 */ /* 0x000fe20000000f00 */
[----:B------:R-:W-:Y:S01]  /*0990*/  CS2R R12, SRZ ;  /* 0x00000000000c7805 */ /* 0x000fe2000001ff00 */
[----:B------:R-:W-:Y:S01]  /*09a0*/  UIMAD.WIDE.U32 UR18, UR18, UR4, URZ ;  /* 0x00000004121272a5 */ /* 0x000fe2000f8e003f */
[----:B------:R-:W-:Y:S01]  /*09b0*/  IMAD.MOV.U32 R118, RZ, RZ, RZ ;  /* 0x000000ffff767224 */ /* 0x000fe200078e00ff */
[----:B------:R-:W-:Y:S01]  /*09c0*/  UIADD3 UR4, UR10, 0x7f, URZ ;  /* 0x0000007f0a047890 */ /* 0x000fe2000fffe03f */
[----:B------:R-:W-:Y:S01]  /*09d0*/  MOV R116, RZ ;  /* 0x000000ff00747202 */ /* 0x000fe20000000f00 */
[----:B------:R-:W-:Y:S01]  /*09e0*/  @UP1 USHF.R.U32.HI UR4, URZ, UR5, UR19 ;  /* 0x000000053f041299 */ /* 0x000fe20008011613 */
[----:B------:R-:W-:Y:S01]  /*09f0*/  IMAD.MOV.U32 R110, RZ, RZ, RZ ;  /* 0x000000ffff6e7224 */ /* 0x000fe200078e00ff */
[----:B------:R-:W-:Y:S01]  /*0a00*/  UIADD3 UR5, UR7, 0x3f, URZ ;  /* 0x0000003f07057890 */ /* 0x000fe2000fffe03f */
[----:B------:R-:W-:Y:S01]  /*0a10*/  CS2R R18, SRZ ;  /* 0x0000000000127805 */ /* 0x000fe2000001ff00 */
[----:B------:R-:W-:Y:S01]  /*0a20*/  UIADD3 UR6, UR6, UR4, URZ ;  /* 0x0000000406067290 */ /* 0x000fe2000fffe03f */
[----:B------:R-:W-:Y:S01]  /*0a30*/  MOV R108, RZ ;  /* 0x000000ff006c7202 */ /* 0x000fe20000000f00 */
[----:B------:R-:W-:Y:S01]  /*0a40*/  USHF.R.S32.HI UR18, URZ, 0x1f, UR5 ;  /* 0x0000001f3f127899 */ /* 0x000fe20008011405 */
[----:B------:R-:W-:Y:S01]  /*0a50*/  IMAD.MOV.U32 R114, RZ, RZ, RZ ;  /* 0x000000ffff727224 */ /* 0x000fe200078e00ff */
[----:B------:R-:W-:Y:S01]  /*0a60*/  USHF.R.S32.HI UR4, URZ, 0x1f, UR6 ;  /* 0x0000001f3f047899 */ /* 0x000fe20008011406 */
[----:B------:R-:W-:Y:S01]  /*0a70*/  CS2R R20, SRZ ;  /* 0x0000000000147805 */ /* 0x000fe2000001ff00 */
[----:B------:R-:W-:Y:S01]  /*0a80*/  ULEA.HI UR18, UR18, UR5, URZ, 0x6 ;  /* 0x0000000512127291 */ /* 0x000fe2000f8f303f */
[----:B------:R-:W-:Y:S01]  /*0a90*/  MOV R112, RZ ;  /* 0x000000ff00707202 */ /* 0x000fe20000000f00 */
[----:B------:R-:W-:Y:S01]  /*0aa0*/  ULEA.HI UR4, UR4, UR6, URZ, 0x6 ;  /* 0x0000000604047291 */ /* 0x000fe2000f8f303f */
[----:B------:R-:W-:Y:S01]  /*0ab0*/  IMAD.MOV.U32 R106, RZ, RZ, RZ ;  /* 0x000000ffff6a7224 */ /* 0x000fe200078e00ff */
[----:B------:R-:W-:Y:S01]  /*0ac0*/  USHF.R.S32.HI UR18, URZ, 0x6, UR18 ;  /* 0x000000063f127899 */ /* 0x000fe20008011412 */
[----:B------:R-:W-:Y:S01]  /*0ad0*/  CS2R R22, SRZ ;  /* 0x0000000000167805 */ /* 0x000fe2000001ff00 */
[----:B------:R-:W-:Y:S01]  /*0ae0*/  USHF.R.S32.HI UR4, URZ, 0x6, UR4 ;  /* 0x000000063f047899 */ /* 0x000fe20008011404 */
[----:B------:R-:W-:Y:S01]  /*0af0*/  MOV R104, RZ ;  /* 0x000000ff00687202 */ /* 0x000fe20000000f00 */
[----:B------:R-:W-:Y:S01]  /*0b00*/  IMAD.MOV.U32 R102, RZ, RZ, RZ ;  /* 0x000000ffff667224 */ /* 0x000fe200078e00ff */
[----:B------:R-:W-:Y:S01]  /*0b10*/  CS2R R24, SRZ ;  /* 0x0000000000187805 */ /* 0x000fe2000001ff00 */
[----:B------:R-:W-:Y:S01]  /*0b20*/  UISETP.LT.AND UP0, UPT, UR18, UR4, UPT ;  /* 0x000000041200728c */ /* 0x000fe2000bf01270 */
[----:B------:R-:W-:Y:S01]  /*0b30*/  MOV R100, RZ ;  /* 0x000000ff00647202 */ /* 0x000fe20000000f00 */
[----:B------:R-:W-:Y:S01]  /*0b40*/  IMAD.MOV.U32 R94, RZ, RZ, RZ ;  /* 0x000000ffff5e7224 */ /* 0x000fe200078e00ff */
[----:B------:R-:W-:Y:S01]  /*0b50*/  CS2R R26, SRZ ;  /* 0x00000000001a7805 */ /* 0x000fe2000001ff00 */
[----:B------:R-:W-:Y:S01]  /*0b60*/  USEL UR6, UR18, UR4, UP0 ;  /* 0x0000000412067287 */ /* 0x000fe20008000000 */
[----:B------:R-:W-:Y:S01]  /*0b70*/  MOV R92, RZ ;  /* 0x000000ff005c7202 */ /* 0x000fe20000000f00 */
[----:B------:R-:W-:Y:S01]  /*0b80*/  IMAD.MOV.U32 R98, RZ, RZ, RZ ;  /* 0x000000ffff627224 */ /* 0x000fe200078e00ff */
[----:B------:R-:W-:Y:S01]  /*0b90*/  MOV R28, RZ ;  /* 0x000000ff001c7202 */ /* 0x000fe20000000f00 */
[----:B------:R-:W-:Y:S01]  /*0ba0*/  UISETP.GE.AND UP0, UPT, UR6, 0x1, UPT ;  /* 0x000000010600788c */ /* 0x000fe2000bf06270 */
[----:B------:R-:W-:Y:S01]  /*0bb0*/  IMAD.MOV.U32 R96, RZ, RZ, RZ ;  /* 0x000000ffff607224 */ /* 0x000fe200078e00ff */
[----:B------:R-:W-:Y:S01]  /*0bc0*/  CS2R R90, SRZ ;  /* 0x00000000005a7805 */ /* 0x000fe2000001ff00 */
[----:B------:R-:W-:Y:S01]  /*0bd0*/  CS2R R30, SRZ ;  /* 0x00000000001e7805 */ /* 0x000fe2000001ff00 */
[----:B------:R-:W-:Y:S01]  /*0be0*/  MOV R88, RZ ;  /* 0x000000ff00587202 */ /* 0x000fe20000000f00 */
        /* <DEDUP_REMOVED lines=79> */
[----:B------:R-:W-:Y:S01]  /*10e0*/  BSSY B0, `(.L_x_1777) ;  /* 0x0000054000007945 */ /* 0x000fe20003800000 */
[----:B------:R-:W-:-:S02]  /*10f0*/  ULDC.64 UR4, c[0x0][0x1b8] ;  /* 0x00006e0000047ab9 */ /* 0x000fc40000000a00 */
[----:B------:R-:W-:Y:S02]  /*1100*/  UIADD3 UR19, UR19, UR17, URZ ;  /* 0x0000001113137290 */ /* 0x000fe4000fffe03f */
[----:B------:R-:W-:Y:S02]  /*1110*/  USHF.R.S32.HI UR17, URZ, 0x1f, UR13 ;  /* 0x0000001f3f117899 */ /* 0x000fe4000801140d */
[----:B------:R-:W-:Y:S02]  /*1120*/  UIMAD UR16, UR8, UR4, URZ ;  /* 0x00000004081072a4 */ /* 0x000fe4000f8e023f */
[----:B------:R-:W-:Y:S02]  /*1130*/  USEL UR17, UR17, URZ, !UP2 ;  /* 0x0000003f11117287 */ /* 0x000fe4000d000000 */
[----:B------:R-:W-:Y:S02]  /*1140*/  UIMAD UR16, UR9, UR5, UR16 ;  /* 0x00000005091072a4 */ /* 0x000fe4000f8e0210 */
[----:B------:R-:W-:-:S02]  /*1150*/  UIMAD.WIDE.U32 UR20, UR9, UR4, UR18 ;  /* 0x00000004091472a5 */ /* 0x000fc4000f8e0012 */
[----:B------:R-:W-:Y:S02]  /*1160*/  USEL UR18, UR13, URZ, !UP2 ;  /* 0x0000003f0d127287 */ /* 0x000fe4000d000000 */
[----:B------:R-:W-:Y:S01]  /*1170*/  ULDC.64 UR4, c[0x0][0x1c0] ;  /* 0x0000700000047ab9 */ /* 0x000fe20000000a00 */
[----:B-1----:R-:W-:Y:S01]  /*1180*/  LEA.HI R2, R160, R165, RZ, 0x3 ;  /* 0x000000a5a0027211 */ /* 0x002fe200078f18ff */
[----:B------:R-:W-:Y:S02]  /*1190*/  UIMAD UR17, UR17, UR4, URZ ;  /* 0x00000004111172a4 */ /* 0x000fe4000f8e023f */
[----:B------:R-:W-:Y:S01]  /*11a0*/  UIADD3 UR21, UR21, UR16, URZ ;  /* 0x0000001015157290 */ /* 0x000fe2000fffe03f */
[----:B------:R-:W-:Y:S01]  /*11b0*/  LOP3.LUT R0, R2, 0xfffffff8, RZ, 0xc0, !PT ;  /* 0xfffffff802007812 */ /* 0x000fe200078ec0ff */
[----:B------:R-:W-:Y:S01]  /*11c0*/  UIMAD UR5, UR18, UR5, UR17 ;  /* 0x00000005120572a4 */ /* 0x000fe2000f8e0211 */
[----:B------:R-:W-:Y:S01]  /*11d0*/  SHF.R.S32.HI R19, RZ, 0x3, R2 ;  /* 0x00000003ff137819 */ /* 0x000fe20000011402 */
[----:B------:R-:W-:-:S02]  /*11e0*/  UIMAD.WIDE.U32 UR18, UR18, UR4, UR20 ;  /* 0x00000004121272a5 */ /* 0x000fc4000f8e0014 */
[----:B------:R-:W-:Y:S01]  /*11f0*/  IMAD.IADD R49, R165, 0x1, -R0 ;  /* 0x00000001a5317824 */ /* 0x000fe200078e0a00 */
[----:B------:R-:W-:Y:S02]  /*1200*/  ULDC UR16, c[0x0][0x2c4] ;  /* 0x0000b10000107ab9 */ /* 0x000fe40000000800 */
[----:B------:R-:W-:Y:S01]  /*1210*/  UIADD3 UR5, UR19, UR5, URZ ;  /* 0x0000000513057290 */ /* 0x000fe2000fffe03f */
[C---:B------:R-:W-:Y:S01]  /*1220*/  IMAD R167, R49.reuse, 0x10, R19 ;  /* 0x0000001031a77824 */ /* 0x040fe200078e0213 */
[----:B------:R-:W-:Y:S01]  /*1230*/  UIMAD UR16, UR12, UR16, URZ ;  /* 0x000000100c1072a4 */ /* 0x000fe2000f8e023f */
[----:B------:R-:W-:Y:S02]  /*1240*/  IMAD.U32 R3, RZ, RZ, UR19 ;  /* 0x00000013ff037e24 */ /* 0x000fe4000f8e00ff */
[----:B------:R-:W-:Y:S01]  /*1250*/  IMAD.SHL.U32 R164, R49, 0x8, RZ ;  /* 0x0000000831a47824 */ /* 0x000fe200078e00ff */
[----:B------:R-:W-:Y:S01]  /*1260*/  IADD3 R4, R167, UR10, RZ ;  /* 0x0000000aa7047c10 */ /* 0x000fe2000fffe0ff */
[----:B------:R-:W-:Y:S01]  /*1270*/  IMAD.U32 R3, RZ, RZ, UR5 ;  /* 0x00000005ff037e24 */ /* 0x000fe2000f8e00ff */
[----:B------:R1:W-:Y:S02]  /*1280*/  STL [R1+0x68], R167 ;  /* 0x000068a701007387 */ /* 0x0003e40000100800 */
[----:B------:R-:W-:Y:S01]  /*1290*/  IADD3 R24, R164, 0x40, RZ ;  /* 0x00000040a4187810 */ /* 0x000fe20007ffe0ff */
[----:B------:R-:W-:Y:S01]  /*12a0*/  @P1 IMAD.HI.U32 R2, R4, c[0x0][0x2c8], RZ ;  /* 0x0000b20004021a27 */ /* 0x000fe200078e00ff */
[----:B------:R1:W-:Y:S01]  /*12b0*/  STL [R1+0x60], R164 ;  /* 0x000060a401007387 */ /* 0x0003e20000100800 */
[----:B------:R-:W-:-:S02]  /*12c0*/  ISETP.GE.AND P3, PT, R164, c[0x0][0x198], PT ;  /* 0x00006600a4007a0c */ /* 0x000fc40003f66270 */
[----:B------:R-:W-:Y:S01]  /*12d0*/  IMAD.MOV.U32 R0, RZ, RZ, R4 ;  /* 0x000000ffff007224 */ /* 0x000fe200078e0004 */
[----:B------:R-:W-:Y:S01]  /*12e0*/  @P0 SHF.R.U32.HI R0, RZ, c[0x0][0x2cc], R2 ;  /* 0x0000b300ff000a19 */ /* 0x000fe20000011602 */
[----:B------:R-:W-:-:S03]  /*12f0*/  IMAD.U32 R2, RZ, RZ, UR18 ;  /* 0x00000012ff027e24 */ /* 0x000fc6000f8e00ff */
        /* <DEDUP_REMOVED lines=8> */
[----:B------:R-:W-:Y:S01]  /*1380*/  IMAD R0, R5, c[0x0][0x1a8], RZ ;  /* 0x00006a0005007a24 */ /* 0x000fe200078e02ff */
[----:B------:R-:W-:Y:S01]  /*1390*/  IADD3 R5, R19, UR10, RZ ;  /* 0x0000000a13057c10 */ /* 0x000fe2000fffe0ff */
[----:B------:R-:W-:-:S03]  /*13a0*/  IMAD.WIDE.U32 R2, R4, c[0x0][0x1a8], R2 ;  /* 0x00006a0004027a25 */ /* 0x000fc600078e0002 */
[----:B------:R-:W-:Y:S01]  /*13b0*/  ISETP.GE.AND P4, PT, R5, UR16, PT ;  /* 0x0000001005007c0c */ /* 0x000fe2000bf86270 */
[----:B------:R-:W-:Y:S01]  /*13c0*/  IMAD R0, R4, c[0x0][0x1ac], R0 ;  /* 0x00006b0004007a24 */ /* 0x000fe200078e0200 */
[----:B------:R-:W-:Y:S01]  /*13d0*/  LEA R12, P0, R2, c[0x0][0x160], 0x1 ;  /* 0x00005800020c7a11 */ /* 0x000fe200078008ff */
[----:B------:R-:W-:Y:S02]  /*13e0*/  IMAD.SHL.U32 R4, R19, 0x40, RZ ;  /* 0x0000004013047824 */ /* 0x000fe400078e00ff */
[----:B------:R-:W-:Y:S01]  /*13f0*/  IMAD.IADD R0, R3, 0x1, R0 ;  /* 0x0000000103007824 */ /* 0x000fe200078e0200 */
[----:B------:R-:W-:Y:S01]  /*1400*/  LOP3.LUT R3, R14, 0xfffffff0, RZ, 0xc0, !PT ;  /* 0xfffffff00e037812 */ /* 0x000fe200078ec0ff */
[----:B------:R1:W3:Y:S03]  /*1410*/  SHFL.IDX PT, R6, R12, RZ, 0x181f ;  /* 0x00181fff0c067589 */ /* 0x0002e600000e0000 */
[----:B------:R-:W-:Y:S01]  /*1420*/  LEA.HI.X R11, R2, c[0x0][0x164], R0, 0x1, P0 ;  /* 0x00005900020b7a11 */ /* 0x000fe200000f0c00 */
[----:B------:R-:W-:Y:S01]  /*1430*/  IMAD.IADD R0, R165, 0x1, -R3 ;  /* 0x00000001a5007824 */ /* 0x000fe200078e0a03 */
[----:B------:R-:W-:-:S02]  /*1440*/  LOP3.LUT R2, R4, 0x1c0, RZ, 0xc0, !PT ;  /* 0x000001c004027812 */ /* 0x000fc400078ec0ff */
[----:B------:R-:W-:Y:S02]  /*1450*/  ISETP.GE.AND P0, PT, R24, c[0x0][0x198], PT ;  /* 0x0000660018007a0c */ /* 0x000fe40003f06270 */
[----:B------:R-:W-:Y:S02]  /*1460*/  SHF.R.S32.HI R4, RZ, 0x1f, R0 ;  /* 0x0000001fff047819 */ /* 0x000fe40000011400 */
[----:B------:R-:W-:Y:S02]  /*1470*/  SHF.R.U32.HI R3, RZ, 0x3, R2 ;  /* 0x00000003ff037819 */ /* 0x000fe40000011602 */
[----:B------:R-:W-:Y:S02]  /*1480*/  LOP3.LUT R2, R2, 0x38, R164, 0xf8, !PT ;  /* 0x0000003802027812 */ /* 0x000fe400078ef8a4 */
[----:B------:R-:W-:Y:S02]  /*1490*/  LEA.HI R21, R4, R0, RZ, 0x3 ;  /* 0x0000000004157211 */ /* 0x000fe400078f18ff */
[----:B------:R-:W-:-:S02]  /*14a0*/  LOP3.LUT R3, R2, R3, RZ, 0x3c, !PT ;  /* 0x0000000302037212 */ /* 0x000fc400078e3cff */
[----:B------:R-:W-:Y:S02]  /*14b0*/  LOP3.LUT R2, R21, 0xfffffff8, RZ, 0xc0, !PT ;  /* 0xfffffff815027812 */ /* 0x000fe400078ec0ff */
[----:B------:R-:W-:-:S03]  /*14c0*/  LEA.HI R4, R160, R165, RZ, 0x6 ;  /* 0x000000a5a0047211 */ /* 0x000fc600078f30ff */
[----:B------:R-:W-:Y:S02]  /*14d0*/  IMAD.IADD R20, R0, 0x1, -R2 ;  /* 0x0000000100147824 */ /* 0x000fe400078e0a02 */
[----:B------:R-:W-:Y:S02]  /*14e0*/  IMAD.SHL.U32 R0, R4, 0x8, RZ ;  /* 0x0000000804007824 */ /* 0x000fe400078e00ff */
[----:B------:R-:W-:Y:S02]  /*14f0*/  IMAD.MOV.U32 R4, RZ, RZ, 0x10 ;  /* 0x00000010ff047424 */ /* 0x000fe400078e00ff */
[----:B------:R-:W-:Y:S01]  /*1500*/  IMAD.MOV.U32 R2, RZ, RZ, 0x20 ;  /* 0x00000020ff027424 */ /* 0x000fe200078e00ff */
[----:B------:R-:W-:Y:S01]  /*1510*/  LOP3.LUT R10, R3, 0xfffffe00, R0, 0xf8, !PT ;  /* 0xfffffe00030a7812 */ /* 0x000fe200078ef800 */
[----:B--2---:R2:W4:Y:S01]  /*1520*/  @P2 R2UR UR20, R7 ;  /* 0x00000000071423c2 */ /* 0x00452200000e0000 */
[----:B------:R-:W-:Y:S01]  /*1530*/  R2P PR, R20, 0x6 ;  /* 0x0000000614007804 */ /* 0x000fe20000000000 */
[----:B----4-:R-:W-:-:S04]  /*1540*/  @!UP0 UMOV UR20, UR13 ;  /* 0x0000000d00148c82 */ /* 0x010fc80008000000 */
[----:B------:R-:W-:Y:S02]  /*1550*/  SEL R4, R4, 0xfffffff0, !P1 ;  /* 0xfffffff004047807 */ /* 0x000fe40004800000 */
[----:B------:R-:W-:Y:S01]  /*1560*/  SEL R2, R2, 0xffffffe0, !P2 ;  /* 0xffffffe002027807 */ /* 0x000fe20005000000 */
[----:B--2---:R1:W2:Y:S01]  /*1570*/  SHFL.IDX PT, R7, R11, RZ, 0x181f ;  /* 0x00181fff0b077589 */ /* 0x0042a200000e0000 */
[----:B------:R-:W-:Y:S05]  /*1580*/  @P4 BRA `(.L_x_1778) ;  /* 0x0000009000004947 */ /* 0x000fea0003800000 */
[----:B---3--:R-:W-:Y:S01]  /*1590*/  SHF.R.S32.HI R0, RZ, 0x1f, R24 ;  /* 0x0000001fff007819 */ /* 0x008fe20000011418 */
[----:B--2---:R-:W-:-:S03]  /*15a0*/  IMAD.WIDE R8, R164, 0x2, R6 ;  /* 0x00000002a4087825 */ /* 0x004fc600078e0206 */
[----:B------:R-:W-:-:S04]  /*15b0*/  LEA.HI R0, R0, R24, RZ, 0x3 ;  /* 0x0000001800007211 */ /* 0x000fc800078f18ff */
[----:B------:R-:W-:Y:S02]  /*15c0*/  LOP3.LUT R3, R0, 0xfffffff8, RZ, 0xc0, !PT ;  /* 0xfffffff800037812 */ /* 0x000fe400078ec0ff */
[----:B------:R-:W-:-:S03]  /*15d0*/  SHF.L.U32 R0, R10, 0x1, RZ ;  /* 0x000000010a007819 */ /* 0x000fc600000006ff */
[----:B------:R-:W-:Y:S02]  /*15e0*/  IMAD.WIDE R6, R3, 0x2, R6 ;  /* 0x0000000203067825 */ /* 0x000fe400078e0206 */
[----:B------:R-:W-:Y:S01]  /*15f0*/  @!PT LDS RZ, [RZ] ;  /* 0x00000000fffff984 */ /* 0x000fe20000000800 */
[----:B------:R2:W-:Y:S04]  /*1600*/  LDGSTS.E.BYPASS.LTC128B.128 [R0+0x8100], [R8.64], !P3 ;  /* 0x0810000008007fae */ /* 0x0005e8000d901d4e */
[----:B------:R2:W-:Y:S02]  /*1610*/  LDGSTS.E.BYPASS.LTC128B.128 [R0+0xc100], [R6.64], !P0 ;  /* 0x0c10000006007fae */ /* 0x0005e4000c101d4e */
.L_x_1778:
[----:B---3--:R-:W-:Y:S05]  /*1620*/  BSYNC B0 ;  /* 0x0000000000007941 */ /* 0x008fea0003800000 */
.L_x_1777:
[----:B--2---:R-:W-:Y:S01]  /*1630*/  IADD3 R0, R5, 0x10, RZ ;  /* 0x0000001005007810 */ /* 0x004fe20007ffe0ff */
[----:B------:R2:W3:Y:S01]  /*1640*/  SHFL.IDX PT, R7, R11, 0x1, 0x181f ;  /* 0x00381f000b077f89 */ /* 0x0004e200000e0000 */
[----:B------:R-:W-:Y:S02]  /*1650*/  BSSY B0, `(.L_x_1779) ;  /* 0x000000d000007945 */ /* 0x000fe40003800000 */
[----:B------:R-:W-:Y:S01]  /*1660*/  ISETP.GE.AND P1, PT, R0, UR16, PT ;  /* 0x0000001000007c0c */ /* 0x000fe2000bf26270 */
[----:B------:R2:W4:-:S12]  /*1670*/  SHFL.IDX PT, R6, R12, 0x1, 0x181f ;  /* 0x00381f000c067f89 */ /* 0x00051800000e0000 */
        /* <DEDUP_REMOVED lines=10> */
.L_x_1780:
[----:B------:R-:W-:Y:S05]  /*1720*/  BSYNC B0 ;  /* 0x0000000000007941 */ /* 0x000fea0003800000 */
.L_x_1779:
[----:B---3--:R-:W-:Y:S01]  /*1730*/  IADD3 R0, R5, 0x20, RZ ;  /* 0x0000002005007810 */ /* 0x008fe20007ffe0ff */
[----:B------:R3:W1:Y:S01]  /*1740*/  SHFL.IDX PT, R7, R11, 0x2, 0x181f ;  /* 0x00581f000b077f89 */ /* 0x00066200000e0000 */
[----:B------:R-:W-:Y:S02]  /*1750*/  BSSY B0, `(.L_x_1781) ;  /* 0x000000d000007945 */ /* 0x000fe40003800000 */
[----:B------:R-:W-:Y:S01]  /*1760*/  ISETP.GE.AND P1, PT, R0, UR16, PT ;  /* 0x0000001000007c0c */ /* 0x000fe2000bf26270 */
[----:B----4-:R3:W4:-:S12]  /*1770*/  SHFL.IDX PT, R6, R12, 0x2, 0x181f ;  /* 0x00581f000c067f89 */ /* 0x01071800000e0000 */
        /* <DEDUP_REMOVED lines=10> */
.L_x_1782:
[----:B------:R-:W-:Y:S05]  /*1820*/  BSYNC B0 ;  /* 0x0000000000007941 */ /* 0x000fea0003800000 */
.L_x_1781:
[----:B-1----:R-:W-:Y:S01]  /*1830*/  IADD3 R0, R5, 0x30, RZ ;  /* 0x0000003005007810 */ /* 0x002fe20007ffe0ff */
[----:B------:R1:W2:Y:S01]  /*1840*/  SHFL.IDX PT, R7, R11, 0x3, 0x181f ;  /* 0x00781f000b077f89 */ /* 0x0002a200000e0000 */
[----:B------:R-:W-:Y:S02]  /*1850*/  BSSY B0, `(.L_x_1783) ;  /* 0x000000d000007945 */ /* 0x000fe40003800000 */
[----:B------:R-:W-:Y:S01]  /*1860*/  ISETP.GE.AND P1, PT, R0, UR16, PT ;  /* 0x0000001000007c0c */ /* 0x000fe2000bf26270 */
[----:B----4-:R1:W4:-:S12]  /*1870*/  SHFL.IDX PT, R6, R12, 0x3, 0x181f ;  /* 0x00781f000c067f89 */ /* 0x01031800000e0000 */
        /* <DEDUP_REMOVED lines=10> */
.L_x_1784:
[----:B------:R-:W-:Y:S05]  /*1920*/  BSYNC B0 ;  /* 0x0000000000007941 */ /* 0x000fea0003800000 */
.L_x_1783:
[----:B--2---:R-:W-:Y:S01]  /*1930*/  IADD3 R0, R5, 0x40, RZ ;  /* 0x0000004005007810 */ /* 0x004fe20007ffe0ff */
        /* <DEDUP_REMOVED lines=14> */
.L_x_1786:
[----:B------:R-:W-:Y:S05]  /*1a20*/  BSYNC B0 ;  /* 0x0000000000007941 */ /* 0x000fea0003800000 */
.L_x_1785:
        /* <DEDUP_REMOVED lines=15> */
.L_x_1788:
[----:B------:R-:W-:Y:S05]  /*1b20*/  BSYNC B0 ;  /* 0x0000000000007941 */ /* 0x000fea0003800000 */
.L_x_1787:
        /* <DEDUP_REMOVED lines=15> */
.L_x_1790:
[----:B------:R-:W-:Y:S05]  /*1c20*/  BSYNC B0 ;  /* 0x0000000000007941 */ /* 0x000fea0003800000 */
.L_x_1789:
[----:B-1----:R-:W-:Y:S01]  /*1c30*/  IMAD.U32 R0, RZ, RZ, UR6 ;  /* 0x00000006ff007e24 */ /* 0x002fe2000f8e00ff */
[----:B----4-:R-:W-:Y:S01]  /*1c40*/  SHFL.IDX PT, R6, R12, 0x7, 0x181f ;  /* 0x00f81f000c067f89 */ /* 0x010fe200000e0000 */
[----:B------:R-:W-:Y:S01]  /*1c50*/  IMAD.MOV.U32 R3, RZ, RZ, c[0x0][0x2b8] ;  /* 0x0000ae00ff037624 */ /* 0x000fe200078e00ff */
[----:B------:R-:W-:Y:S01]  /*1c60*/  IADD3 R5, R5, 0x70, RZ ;  /* 0x0000007005057810 */ /* 0x000fe20007ffe0ff */
[----:B------:R-:W-:Y:S01]  /*1c70*/  IMAD R0, R0, 0x40, R167 ;  /* 0x0000004000007824 */ /* 0x000fe200078e02a7 */
[----:B------:R-:W1:Y:S01]  /*1c80*/  SHFL.IDX PT, R7, R11, 0x7, 0x181f ;  /* 0x00f81f000b077f89 */ /* 0x000e6200000e0000 */
[----:B------:R-:W-:Y:S01]  /*1c90*/  SHF.R.S32.HI R8, RZ, 0x1f, R24 ;  /* 0x0000001fff087819 */ /* 0x000fe20000011418 */
[----:B------:R-:W-:Y:S01]  /*1ca0*/  IMAD.SHL.U32 R161, R10, 0x2, RZ ;  /* 0x000000020aa17824 */ /* 0x000fe200078e00ff */
[----:B------:R-:W-:Y:S01]  /*1cb0*/  ISETP.NE.AND P4, PT, R3, 0x1, PT ;  /* 0x000000010300780c */ /* 0x000fe20003f85270 */
[----:B------:R-:W-:Y:S01]  /*1cc0*/  USHF.R.S32.HI UR17, URZ, 0x1f, UR20 ;  /* 0x0000001f3f117899 */ /* 0x000fe20008011414 */
[----:B------:R-:W-:Y:S01]  /*1cd0*/  IADD3 R0, R0, -0x40, RZ ;  /* 0xffffffc000007810 */ /* 0x000fe20007ffe0ff */
[----:B------:R-:W-:Y:S01]  /*1ce0*/  ULDC.64 UR4, c[0x0][0x2b0] ;  /* 0x0000ac0000047ab9 */ /* 0x000fe20000000a00 */
[----:B------:R-:W-:Y:S01]  /*1cf0*/  ISETP.GE.AND P2, PT, R5, UR16, PT ;  /* 0x0000001005007c0c */ /* 0x000fe2000bf46270 */
[----:B------:R-:W-:Y:S01]  /*1d00*/  UIMAD UR17, UR17, UR4, URZ ;  /* 0x00000004111172a4 */ /* 0x000fe2000f8e023f */
[C---:B------:R-:W-:Y:S01]  /*1d10*/  IADD3 R3, R0.reuse, UR11, RZ ;  /* 0x0000000b00037c10 */ /* 0x040fe2000fffe0ff */
[----:B------:R-:W-:Y:S01]  /*1d20*/  UIMAD.WIDE.U32 UR18, UR20, UR4, URZ ;  /* 0x00000004141272a5 */ /* 0x000fe2000f8e003f */
[----:B------:R-:W-:Y:S01]  /*1d30*/  ISETP.GE.AND P5, PT, R0, UR7, PT ;  /* 0x0000000700007c0c */ /* 0x000fe2000bfa6270 */
[----:B------:R-:W-:Y:S01]  /*1d40*/  UIMAD UR5, UR20, UR5, UR17 ;  /* 0x00000005140572a4 */ /* 0x000fe2000f8e0211 */
[----:B------:R-:W-:Y:S01]  /*1d50*/  IMAD.MOV.U32 R27, RZ, RZ, RZ ;  /* 0x000000ffff1b7224 */ /* 0x000fe200078e00ff */
[----:B------:R-:W-:Y:S01]  /*1d60*/  ISETP.GE.AND P6, PT, R164, c[0x0][0x1d4], PT ;  /* 0x00007500a4007a0c */ /* 0x000fe20003fc6270 */
[----:B------:R-:W-:Y:S01]  /*1d70*/  IMAD.MOV.U32 R0, RZ, RZ, R3 ;  /* 0x000000ffff007224 */ /* 0x000fe200078e0003 */
[----:B------:R-:W-:Y:S01]  /*1d80*/  ISETP.GT.OR P5, PT, R167, 0x3f, P5 ;  /* 0x0000003fa700780c */ /* 0x000fe20002fa4670 */
[----:B------:R-:W-:Y:S01]  /*1d90*/  @P4 IMAD.HI.U32 R5, R3, c[0x0][0x2bc], RZ ;  /* 0x0000af0003054a27 */ /* 0x000fe200078e00ff */
[----:B------:R-:W-:Y:S01]  /*1da0*/  UIADD3 UR16, UR19, UR5, URZ ;  /* 0x0000000513107290 */ /* 0x000fe2000fffe03f */
[----:B------:R-:W-:Y:S01]  /*1db0*/  SHF.R.S32.HI R18, RZ, 0x4, R14 ;  /* 0x00000004ff127819 */ /* 0x000fe2000001140e */
[----:B------:R-:W-:Y:S01]  /*1dc0*/  STL [R1+0x3c], R161 ;  /* 0x00003ca101007387 */ /* 0x000fe20000100800 */
[----:B------:R-:W-:Y:S01]  /*1dd0*/  ULDC.64 UR4, c[0x0][0x1e8] ;  /* 0x00007a0000047ab9 */ /* 0x000fe20000000a00 */
[----:B------:R-:W-:-:S02]  /*1de0*/  @P4 SHF.R.U32.HI R0, RZ, c[0x0][0x2c0], R5 ;  /* 0x0000b000ff004a19 */ /* 0x000fc40000011605 */
[----:B------:R-:W-:Y:S01]  /*1df0*/  LEA.HI R5, R8, R24, RZ, 0x3 ;  /* 0x0000001808057211 */ /* 0x000fe200078f18ff */
[----:B-123--:R-:W-:-:S03]  /*1e00*/  @!P2 IMAD.WIDE R10, R164, 0x2, R6 ;  /* 0x00000002a40aa825 */ /* 0x00efc600078e0206 */
[----:B------:R-:W-:Y:S02]  /*1e10*/  LOP3.LUT R163, R5, 0xfffffff8, RZ, 0xc0, !PT ;  /* 0xfffffff805a37812 */ /* 0x000fe400078ec0ff */
[----:B------:R-:W-:Y:S01]  /*1e20*/  @!PT LDS RZ, [RZ] ;  /* 0x00000000fffff984 */ /* 0x000fe20000000800 */
[----:B------:R1:W-:Y:S01]  /*1e30*/  @!P2 LDGSTS.E.BYPASS.LTC128B.128 [R161+0xb900], [R10.64], !P3 ;  /* 0x0b9000000aa1afae */ /* 0x0003e2000d901d4e */
[C---:B------:R-:W-:Y:S02]  /*1e40*/  @!P5 IADD3 R9, P1, R0.reuse, UR18, RZ ;  /* 0x000000120009dc10 */ /* 0x040fe4000ff3e0ff */
[----:B------:R-:W-:Y:S01]  /*1e50*/  @!P2 IMAD.WIDE R6, R163, 0x2, R6 ;  /* 0x00000002a306a825 */ /* 0x000fe200078e0206 */
[----:B------:R-:W-:Y:S01]  /*1e60*/  UIMAD UR17, UR8, UR4, URZ ;  /* 0x00000004081172a4 */ /* 0x000fe2000f8e023f */
[----:B------:R-:W-:Y:S01]  /*1e70*/  @!P5 LEA.HI.X.SX32 R5, R0, UR16, 0x1, P1 ;  /* 0x000000100005dc11 */ /* 0x000fe200088f0eff */
[----:B------:R-:W-:Y:S01]  /*1e80*/  UIMAD.WIDE.U32 UR22, UR9, UR4, URZ ;  /* 0x00000004091672a5 */ /* 0x000fe2000f8e003f */
[C---:B------:R-:W-:Y:S01]  /*1e90*/  @!P5 LEA R8, P1, R9.reuse, c[0x0][0x2a0], 0x2 ;  /* 0x0000a8000908da11 */ /* 0x040fe200078210ff */
[----:B------:R2:W-:Y:S03]  /*1ea0*/  @!P2 LDGSTS.E.BYPASS.LTC128B.128 [R161+0xf900], [R6.64], !P0 ;  /* 0x0f90000006a1afae */ /* 0x0005e6000c101d4e */
[----:B------:R-:W-:Y:S01]  /*1eb0*/  @!P5 LEA.HI.X R9, R9, c[0x0][0x2a4], R5, 0x2, P1 ;  /* 0x0000a9000909da11 */ /* 0x000fe200008f1405 */
[----:B------:R-:W0:Y:S04]  /*1ec0*/  LDGDEPBAR ;  /* 0x00000000000079af */ /* 0x000e280000000000 */
[----:B------:R-:W-:Y:S01]  /*1ed0*/  BAR.SYNC.DEFER_BLOCKING 0x0 ;  /* 0x0000000000007b1d */ /* 0x000fe20000010000 */
[----:B------:R-:W-:-:S04]  /*1ee0*/  ULEA UR20, UR6, 0xffffffc0, 0x6 ;  /* 0xffffffc006147891 */ /* 0x000fc8000f8e303f */
[----:B------:R-:W-:Y:S01]  /*1ef0*/  UIADD3 UR20, UR7, -UR20, URZ ;  /* 0x8000001407147290 */ /* 0x000fe2000fffe03f */
[----:B------:R-:W-:Y:S01]  /*1f00*/  LEA.HI R159, R160, R165, RZ, 0x5 ;  /* 0x000000a5a09f7211 */ /* 0x000fe200078f28ff */
[----:B------:R-:W-:Y:S04]  /*1f10*/  STL [R1+0x84], R163 ;  /* 0x000084a301007387 */ /* 0x000fe80000100800 */
[----:B------:R-:W-:-:S04]  /*1f20*/  IADD3 R48, -R19, UR20, RZ ;  /* 0x0000001413307c10 */ /* 0x000fc8000fffe1ff */
[C---:B------:R-:W-:Y:S02]  /*1f30*/  ISETP.GE.AND P3, PT, R48.reuse, 0x1, PT ;  /* 0x000000013000780c */ /* 0x040fe40003f66270 */
[C---:B------:R-:W-:Y:S02]  /*1f40*/  ISETP.GE.AND P2, PT, R48.reuse, 0x11, PT ;  /* 0x000000113000780c */ /* 0x040fe40003f46270 */
[----:B------:R-:W-:Y:S02]  /*1f50*/  ISETP.GE.AND P1, PT, R48, 0x21, PT ;  /* 0x000000213000780c */ /* 0x000fe40003f26270 */
[----:B------:R-:W-:Y:S01]  /*1f60*/  SHF.R.S32.HI R158, RZ, 0x5, R159 ;  /* 0x00000005ff9e7819 */ /* 0x000fe2000001149f */
[----:B------:R-:W3:Y:S01]  /*1f70*/  @!P5 LDG.E R27, [R8.64] ;  /* 0x0000000e081bd981 */ /* 0x000ee2000c1e1900 */
[----:B------:R-:W-:Y:S01]  /*1f80*/  IMAD.MOV R0, RZ, RZ, -R0 ;  /* 0x000000ffff007224 */ /* 0x000fe200078e0a00 */
[----:B------:R-:W-:Y:S01]  /*1f90*/  UIMAD UR17, UR9, UR5, UR17 ;  /* 0x00000005091172a4 */ /* 0x000fe2000f8e0211 */
[----:B------:R-:W-:Y:S01]  /*1fa0*/  ISETP.GE.AND P5, PT, R24, c[0x0][0x1d4], PT ;  /* 0x0000750018007a0c */ /* 0x000fe20003fa6270 */
[----:B------:R-:W-:Y:S01]  /*1fb0*/  IMAD.SHL.U32 R5, R21, 0x40, RZ ;  /* 0x0000004015057824 */ /* 0x000fe200078e00ff */
[----:B------:R-:W-:Y:S01]  /*1fc0*/  ULDC.64 UR4, c[0x0][0x210] ;  /* 0x0000840000047ab9 */ /* 0x000fe20000000a00 */
[----:B------:R-:W-:Y:S01]  /*1fd0*/  IMAD R28, R0, c[0x0][0x2b8], R3 ;  /* 0x0000ae00001c7a24 */ /* 0x000fe200078e0203 */
[----:B------:R-:W-:Y:S01]  /*1fe0*/  UIADD3 UR17, UR23, UR17, URZ ;  /* 0x0000001117117290 */ /* 0x000fe2000fffe03f */
[----:B------:R-:W-:Y:S01]  /*1ff0*/  SHF.R.S32.HI R166, RZ, 0x1f, R164 ;  /* 0x0000001fffa67819 */ /* 0x000fe200000114a4 */
[----:B------:R-:W-:Y:S01]  /*2000*/  UIMAD UR8, UR8, UR4, URZ ;  /* 0x00000004080872a4 */ /* 0x000fe2000f8e023f */
[C---:B--2---:R-:W-:Y:S01]  /*2010*/  IMAD.WIDE.U32 R6, R28.reuse, c[0x0][0x1e0], RZ ;  /* 0x000078001c067a25 */ /* 0x044fe200078e00ff */
[----:B------:R-:W-:Y:S01]  /*2020*/  SHF.R.S32.HI R25, RZ, 0x1f, R28 ;  /* 0x0000001fff197819 */ /* 0x000fe2000001141c */
[----:B------:R-:W-:Y:S01]  /*2030*/  UIMAD.WIDE.U32 UR24, UR9, UR4, URZ ;  /* 0x00000004091872a5 */ /* 0x000fe2000f8e003f */
[----:B------:R-:W-:Y:S01]  /*2040*/  LOP3.LUT R157, R5, 0xfffffe00, RZ, 0xc0, !PT ;  /* 0xfffffe00059d7812 */ /* 0x000fe200078ec0ff */
[----:B------:R-:W-:Y:S01]  /*2050*/  UIMAD UR8, UR9, UR5, UR8 ;  /* 0x00000005090872a4 */ /* 0x000fe2000f8e0208 */
[----:B------:R-:W-:Y:S01]  /*2060*/  STL [R1+0x58], R28 ;  /* 0x0000581c01007387 */ /* 0x000fe20000100800 */
[----:B------:R-:W-:Y:S01]  /*2070*/  IMAD R0, R25, c[0x0][0x1e0], RZ ;  /* 0x0000780019007a24 */ /* 0x000fe200078e02ff */
[----:B------:R-:W-:Y:S01]  /*2080*/  UISETP.GE.AND UP0, UPT, UR6, 0x2, UPT ;  /* 0x000000020600788c */ /* 0x000fe2000bf06270 */
[----:B------:R-:W-:Y:S01]  /*2090*/  SEL R162, RZ, 0x10, P5 ;  /* 0x00000010ffa27807 */ /* 0x000fe20002800000 */
[----:B------:R-:W-:Y:S01]  /*20a0*/  UIADD3 UR8, UR25, UR8, URZ ;  /* 0x0000000819087290 */ /* 0x000fe2000fffe03f */
[----:B------:R-:W-:-:S04]  /*20b0*/  IMAD R0, R28, c[0x0][0x1e4], R0 ;  /* 0x000079001c007a24 */ /* 0x000fc800078e0200 */
[----:B------:R-:W-:Y:S01]  /*20c0*/  IMAD.IADD R7, R7, 0x1, R0 ;  /* 0x0000000107077824 */ /* 0x000fe200078e0200 */
[----:B---3--:R-:W-:-:S03]  /*20d0*/  SHF.R.S32.HI R26, RZ, 0x1f, R27 ;  /* 0x0000001fff1a7819 */ /* 0x008fc6000001141b */
[C---:B------:R-:W-:Y:S01]  /*20e0*/  IMAD.WIDE.U32 R6, R27.reuse, c[0x0][0x1f0], R6 ;  /* 0x00007c001b067a25 */ /* 0x040fe200078e0006 */
[----:B------:R-:W-:Y:S03]  /*20f0*/  STL [R1+0x4c], R27 ;  /* 0x00004c1b01007387 */ /* 0x000fe60000100800 */
[----:B------:R-:W-:Y:S01]  /*2100*/  IMAD R3, R26, c[0x0][0x1f0], RZ ;  /* 0x00007c001a037a24 */ /* 0x000fe200078e02ff */
[----:B------:R-:W-:Y:S01]  /*2110*/  IADD3 R0, P0, R6, UR22, RZ ;  /* 0x0000001606007c10 */ /* 0x000fe2000ff1e0ff */
[----:B------:R-:W-:Y:S02]  /*2120*/  STL [R1+0x5c], R166 ;  /* 0x00005ca601007387 */ /* 0x000fe40000100800 */
[----:B------:R-:W-:-:S05]  /*2130*/  IMAD R3, R27, c[0x0][0x1f4], R3 ;  /* 0x00007d001b037a24 */ /* 0x000fca00078e0203 */
[----:B------:R-:W-:Y:S01]  /*2140*/  IADD3.X R6, R7, UR17, R3, P0, !PT ;  /* 0x0000001107067c10 */ /* 0x000fe200087fe403 */
[----:B------:R-:W-:Y:S01]  /*2150*/  IMAD.SHL.U32 R3, R20, 0x40, RZ ;  /* 0x0000004014037824 */ /* 0x000fe200078e00ff */
[----:B------:R-:W-:-:S04]  /*2160*/  LEA R8, P0, R0, c[0x0][0x1c8], 0x1 ;  /* 0x0000720000087a11 */ /* 0x000fc800078008ff */
[----:B------:R-:W-:Y:S01]  /*2170*/  LEA.HI.X R0, R0, c[0x0][0x1cc], R6, 0x1, P0 ;  /* 0x0000730000007a11 */ /* 0x000fe200000f0c06 */
[----:B------:R-:W-:Y:S01]  /*2180*/  SHFL.IDX PT, R12, R8, RZ, 0x181f ;  /* 0x00181fff080c7589 */ /* 0x000fe200000e0000 */
[----:B------:R-:W-:Y:S02]  /*2190*/  ISETP.GT.AND P0, PT, R48, 0x30, PT ;  /* 0x000000303000780c */ /* 0x000fe40003f04270 */
[----:B------:R-:W-:Y:S01]  /*21a0*/  LOP3.LUT R3, R3, 0x1c0, RZ, 0xc0, !PT ;  /* 0x000001c003037812 */ /* 0x000fe200078ec0ff */
[----:B------:R-:W2:Y:S04]  /*21b0*/  SHFL.IDX PT, R13, R0, RZ, 0x181f ;  /* 0x00181fff000d7589 */ /* 0x000ea800000e0000 */
[----:B------:R-:W-:Y:S04]  /*21c0*/  SHFL.IDX PT, R6, R8, 0x1, 0x181f ;  /* 0x00381f0008067f89 */ /* 0x000fe800000e0000 */
[----:B------:R-:W3:Y:S04]  /*21d0*/  SHFL.IDX PT, R7, R0, 0x1, 0x181f ;  /* 0x00381f0000077f89 */ /* 0x000ee800000e0000 */
[----:B-1----:R-:W-:Y:S04]  /*21e0*/  SHFL.IDX PT, R10, R8, 0x2, 0x181f ;  /* 0x00581f00080a7f89 */ /* 0x002fe800000e0000 */
[----:B------:R-:W1:Y:S04]  /*21f0*/  SHFL.IDX PT, R11, R0, 0x2, 0x181f ;  /* 0x00581f00000b7f89 */ /* 0x000e6800000e0000 */
[----:B------:R-:W-:Y:S04]  /*2200*/  SHFL.IDX PT, R8, R8, 0x3, 0x181f ;  /* 0x00781f0008087f89 */ /* 0x000fe800000e0000 */
[----:B------:R4:W5:Y:S01]  /*2210*/  SHFL.IDX PT, R9, R0, 0x3, 0x181f ;  /* 0x00781f0000097f89 */ /* 0x00096200000e0000 */
[----:B--2---:R-:W-:-:S05]  /*2220*/  @P3 IMAD.WIDE R16, R164, 0x2, R12 ;  /* 0x00000002a4103825 */ /* 0x004fca00078e020c */
[----:B------:R2:W-:Y:S01]  /*2230*/  @P3 LDGSTS.E.BYPASS.LTC128B.128 [R161+0x4100], [R16.64], !P6 ;  /* 0x0410000010a13fae */ /* 0x0005e2000f101d4e */
[----:B----4-:R-:W-:Y:S01]  /*2240*/  LEA.HI R0, R14, R18, RZ, 0x1 ;  /* 0x000000120e007211 */ /* 0x010fe200078f08ff */
[----:B------:R-:W-:-:S03]  /*2250*/  @P3 IMAD.WIDE R14, R163, 0x2, R12 ;  /* 0x00000002a30e3825 */ /* 0x000fc600078e020c */
[----:B------:R-:W-:Y:S01]  /*2260*/  LOP3.LUT R0, R0, 0xfffffffe, RZ, 0xc0, !PT ;  /* 0xfffffffe00007812 */ /* 0x000fe200078ec0ff */
[----:B---3--:R-:W-:Y:S01]  /*2270*/  @P2 IMAD.WIDE R12, R164, 0x2, R6 ;  /* 0x00000002a40c2825 */ /* 0x008fe200078e0206 */
[----:B------:R1:W-:Y:S03]  /*2280*/  @P3 LDGSTS.E.BYPASS.LTC128B.128 [R161+0x6100], [R14.64], !P5 ;  /* 0x061000000ea13fae */ /* 0x0003e6000e901d4e */
[----:B------:R-:W-:Y:S01]  /*2290*/  IMAD.IADD R18, R18, 0x1, -R0 ;  /* 0x0000000112127824 */ /* 0x000fe200078e0a00 */
[----:B------:R3:W-:Y:S01]  /*22a0*/  @P2 LDGSTS.E.BYPASS.LTC128B.128 [R161+0x4900], [R12.64], !P6 ;  /* 0x049000000ca12fae */ /* 0x0007e2000f101d4e */
[----:B------:R-:W-:-:S05]  /*22b0*/  IMAD.SHL.U32 R0, R49, 0x40, RZ ;  /* 0x0000004031007824 */ /* 0x000fca00078e00ff */
[----:B------:R-:W-:Y:S01]  /*22c0*/  LOP3.LUT R0, R0, 0x1c0, RZ, 0xc0, !PT ;  /* 0x000001c000007812 */ /* 0x000fe200078ec0ff */
[----:B-1----:R-:W-:-:S04]  /*22d0*/  @P1 IMAD.WIDE R14, R164, 0x2, R10 ;  /* 0x00000002a40e1825 */ /* 0x002fc800078e020a */
[----:B---3--:R-:W-:-:S04]  /*22e0*/  @P2 IMAD.WIDE R12, R163, 0x2, R6 ;  /* 0x00000002a30c2825 */ /* 0x008fc800078e0206 */
[C---:B------:R-:W-:Y:S01]  /*22f0*/  @P1 IMAD.WIDE R10, R163.reuse, 0x2, R10 ;  /* 0x00000002a30a1825 */ /* 0x040fe200078e020a */
[----:B------:R1:W-:Y:S01]  /*2300*/  @P2 LDGSTS.E.BYPASS.LTC128B.128 [R161+0x6900], [R12.64], !P5 ;  /* 0x069000000ca12fae */ /* 0x0003e2000e901d4e */
[----:B------:R-:W-:Y:S02]  /*2310*/  ISETP.GE.AND P2, PT, R24, c[0x0][0x1d4], PT ;  /* 0x0000750018007a0c */ /* 0x000fe40003f46270 */
[--C-:B-----5:R-:W-:Y:S01]  /*2320*/  @P0 IMAD.WIDE R6, R164, 0x2, R8.reuse ;  /* 0x00000002a4060825 */ /* 0x120fe200078e0208 */
[----:B------:R3:W-:Y:S03]  /*2330*/  @P1 LDGSTS.E.BYPASS.LTC128B.128 [R161+0x5100], [R14.64], !P6 ;  /* 0x051000000ea11fae */ /* 0x0007e6000f101d4e */
[----:B------:R-:W-:Y:S01]  /*2340*/  @P0 IMAD.WIDE R8, R163, 0x2, R8 ;  /* 0x00000002a3080825 */ /* 0x000fe200078e0208 */
[----:B------:R4:W-:Y:S04]  /*2350*/  @P1 LDGSTS.E.BYPASS.LTC128B.128 [R161+0x7100], [R10.64], !P5 ;  /* 0x071000000aa11fae */ /* 0x0009e8000e901d4e */
[----:B------:R5:W-:Y:S04]  /*2360*/  @P0 LDGSTS.E.BYPASS.LTC128B.128 [R161+0x5900], [R6.64], !P6 ;  /* 0x0590000006a10fae */ /* 0x000be8000f101d4e */
[----:B------:R4:W-:Y:S04]  /*2370*/  @P0 LDGSTS.E.BYPASS.LTC128B.128 [R161+0x7900], [R8.64], !P5 ;  /* 0x0790000008a10fae */ /* 0x0009e8000e901d4e */
[----:B------:R-:W0:Y:S01]  /*2380*/  LDGDEPBAR ;  /* 0x00000000000079af */ /* 0x000e220000000000 */
[----:B-----5:R-:W-:-:S02]  /*2390*/  IMAD.SHL.U32 R7, R19, 0x8, RZ ;  /* 0x0000000813077824 */ /* 0x020fc400078e00ff */
[----:B------:R-:W-:Y:S01]  /*23a0*/  IMAD.SHL.U32 R6, R18, 0x8, RZ ;  /* 0x0000000812067824 */ /* 0x000fe200078e00ff */
[----:B------:R-:W-:-:S04]  /*23b0*/  DEPBAR.LE SB0, 0x1 ;  /* 0x000080400000791a */ /* 0x000fc80000000000 */
[----:B------:R-:W-:-:S04]  /*23c0*/  DEPBAR.LE SB0, 0x0 ;  /* 0x000080000000791a */ /* 0x000fc80000000000 */
[----:B------:R-:W-:Y:S02]  /*23d0*/  LOP3.LUT R7, R0, 0x8, R7, 0xf8, !PT ;  /* 0x0000000800077812 */ /* 0x000fe400078ef807 */
[----:B------:R-:W-:Y:S02]  /*23e0*/  SHF.R.U32.HI R0, RZ, 0x3, R0 ;  /* 0x00000003ff007819 */ /* 0x000fe40000011600 */
[----:B------:R-:W-:Y:S02]  /*23f0*/  LOP3.LUT R5, R3, 0x8, R6, 0xf8, !PT ;  /* 0x0000000803057812 */ /* 0x000fe400078ef806 */
[----:B------:R-:W-:Y:S02]  /*2400*/  SHF.R.U32.HI R3, RZ, 0x3, R3 ;  /* 0x00000003ff037819 */ /* 0x000fe40000011603 */
[----:B------:R-:W-:Y:S01]  /*2410*/  LOP3.LUT R0, R7, R0, RZ, 0x3c, !PT ;  /* 0x0000000007007212 */ /* 0x000fe200078e3cff */
[----:B------:R-:W-:Y:S01]  /*2420*/  IMAD.WIDE.U32 R6, R28, c[0x0][0x208], RZ ;  /* 0x000082001c067a25 */ /* 0x000fe200078e00ff */
[----:B------:R-:W-:-:S03]  /*2430*/  LOP3.LUT R156, R5, R3, RZ, 0x3c, !PT ;  /* 0x00000003059c7212 */ /* 0x000fc600078e3cff */
[----:B------:R-:W-:Y:S02]  /*2440*/  IMAD R3, R158, 0x400, R157 ;  /* 0x000004009e037824 */ /* 0x000fe400078e029d */
[----:B------:R-:W-:Y:S02]  /*2450*/  IMAD R0, R18, 0x200, R0 ;  /* 0x0000020012007824 */ /* 0x000fe400078e0200 */
[----:B------:R-:W-:Y:S02]  /*2460*/  IMAD.IADD R3, R156, 0x1, R3 ;  /* 0x000000019c037824 */ /* 0x000fe400078e0203 */
[----:B------:R-:W-:Y:S01]  /*2470*/  IMAD.SHL.U32 R236, R0, 0x2, RZ ;  /* 0x0000000200ec7824 */ /* 0x000fe200078e00ff */
[----:B------:R-:W-:Y:S01]  /*2480*/  BAR.SYNC.DEFER_BLOCKING 0x0 ;  /* 0x0000000000007b1d */ /* 0x000fe20000010000 */
[----:B------:R-:W-:Y:S02]  /*2490*/  IMAD.SHL.U32 R243, R3, 0x2, RZ ;  /* 0x0000000203f37824 */ /* 0x000fe400078e00ff */
[----:B------:R-:W-:Y:S01]  /*24a0*/  IMAD R0, R25, c[0x0][0x208], RZ ;  /* 0x0000820019007a24 */ /* 0x000fe200078e02ff */
[----:B------:R-:W-:Y:S01]  /*24b0*/  IADD3 R247, R236, 0x4120, RZ ;  /* 0x00004120ecf77810 */ /* 0x000fe20007ffe0ff */
[----:B------:R-:W-:-:S02]  /*24c0*/  IMAD R3, R26, c[0x0][0x218], RZ ;  /* 0x000086001a037a24 */ /* 0x000fc400078e02ff */
[----:B------:R-:W-:Y:S02]  /*24d0*/  IMAD R0, R28, c[0x0][0x20c], R0 ;  /* 0x000083001c007a24 */ /* 0x000fe400078e0200 */
[----:B------:R-:W-:Y:S02]  /*24e0*/  IMAD R3, R27, c[0x0][0x21c], R3 ;  /* 0x000087001b037a24 */ /* 0x000fe400078e0203 */
[----:B------:R-:W-:Y:S02]  /*24f0*/  IMAD.IADD R7, R7, 0x1, R0 ;  /* 0x0000000107077824 */ /* 0x000fe400078e0200 */
[----:B------:R-:W-:Y:S02]  /*2500*/  IMAD R245, R4, 0x2, R243 ;  /* 0x0000000204f57824 */ /* 0x000fe400078e02f3 */
[----:B------:R-:W-:-:S04]  /*2510*/  IMAD.WIDE.U32 R6, R27, c[0x0][0x218], R6 ;  /* 0x000086001b067a25 */ /* 0x000fc800078e0006 */
[----:B------:R-:W-:Y:S01]  /*2520*/  IMAD R244, R2, 0x2, R243 ;  /* 0x0000000202f47824 */ /* 0x000fe200078e02f3 */
[----:B------:R-:W-:Y:S01]  /*2530*/  IADD3 R0, P0, R6, UR24, RZ ;  /* 0x0000001806007c10 */ /* 0x000fe2000ff1e0ff */
[----:B------:R-:W-:Y:S02]  /*2540*/  IMAD R246, R2, 0x2, R245 ;  /* 0x0000000202f67824 */ /* 0x000fe400078e02f5 */
[----:B------:R-:W-:Y:S01]  /*2550*/  IMAD R248, R4, 0x2, R244 ;  /* 0x0000000204f87824 */ /* 0x000fe200078e02f4 */
[----:B----4-:R-:W-:Y:S01]  /*2560*/  LDSM.16.M88.4 R8, [R243+0xa100] ;  /* 0x00a10000f308783b */ /* 0x010fe20000000200 */
[----:B------:R-:W-:Y:S02]  /*2570*/  IADD3.X R6, R7, UR8, R3, P0, !PT ;  /* 0x0000000807067c10 */ /* 0x000fe400087fe403 */
[C---:B------:R-:W-:Y:S01]  /*2580*/  LEA R3, P0, R0.reuse, c[0x0][0x1f8], 0x1 ;  /* 0x00007e0000037a11 */ /* 0x040fe200078008ff */
[----:B------:R-:W4:Y:S03]  /*2590*/  LDSM.16.M88.4 R20, [R236+0x4100] ;  /* 0x00410000ec14783b */ /* 0x000f260000000200 */
[----:B------:R-:W-:Y:S01]  /*25a0*/  LEA.HI.X R0, R0, c[0x0][0x1fc], R6, 0x1, P0 ;  /* 0x00007f0000007a11 */ /* 0x000fe200000f0c06 */
[----:B------:R-:W5:Y:S01]  /*25b0*/  LDSM.16.M88.4 R36, [R236+0x4900] ;  /* 0x00490000ec24783b */ /* 0x000f620000000200 */
[----:B------:R-:W-:Y:S01]  /*25c0*/  LOP3.LUT P0, RZ, R49, 0x2, RZ, 0xc0, !PT ;  /* 0x0000000231ff7812 */ /* 0x000fe2000780c0ff */
[----:B------:R-:W-:-:S02]  /*25d0*/  IMAD.WIDE R6, R163, 0x2, RZ ;  /* 0x00000002a3067825 */ /* 0x000fc400078e02ff */
[----:B------:R-:W5:Y:S04]  /*25e0*/  LDSM.16.M88.4 R56, [R236+0x5100] ;  /* 0x00510000ec38783b */ /* 0x000f680000000200 */
[----:B------:R-:W5:Y:S04]  /*25f0*/  LDSM.16.M88.4 R60, [R236+0x5900] ;  /* 0x00590000ec3c783b */ /* 0x000f680000000200 */
[----:B--2---:R-:W2:Y:S04]  /*2600*/  LDSM.16.M88.4 R16, [R243+0x8100] ;  /* 0x00810000f310783b */ /* 0x004ea80000000200 */
[----:B-1----:R-:W1:Y:S04]  /*2610*/  SHFL.IDX PT, R13, R3, 0x2, 0x181f ;  /* 0x00581f00030d7f89 */ /* 0x002e6800000e0000 */
[----:B------:R-:W-:Y:S04]  /*2620*/  SHFL.IDX PT, R35, R0, 0x2, 0x181f ;  /* 0x00581f0000237f89 */ /* 0x000fe800000e0000 */
[----:B------:R-:W1:Y:S04]  /*2630*/  SHFL.IDX PT, R5, R3, RZ, 0x181f ;  /* 0x00181fff03057589 */ /* 0x000e6800000e0000 */
[----:B------:R-:W1:Y:S04]  /*2640*/  SHFL.IDX PT, R12, R3, 0x1, 0x181f ;  /* 0x00381f00030c7f89 */ /* 0x000e6800000e0000 */
[----:B---3--:R-:W3:Y:S04]  /*2650*/  SHFL.IDX PT, R14, R0, RZ, 0x181f ;  /* 0x00181fff000e7589 */ /* 0x008ee800000e0000 */
[----:B------:R-:W1:Y:S01]  /*2660*/  SHFL.IDX PT, R3, R3, 0x3, 0x181f ;  /* 0x00781f0003037f89 */ /* 0x000e6200000e0000 */
[C---:B----4-:R-:W-:Y:S03]  /*2670*/  HMMA.16816.F32 R64, R8.reuse, R20, RZ ;  /* 0x000000140840723c */ /* 0x050fe600000018ff */
[----:B------:R-:W4:Y:S04]  /*2680*/  SHFL.IDX PT, R15, R0, 0x1, 0x181f ;  /* 0x00381f00000f7f89 */ /* 0x000f2800000e0000 */
[----:B------:R1:W2:Y:S01]  /*2690*/  SHFL.IDX PT, R34, R0, 0x3, 0x181f ;  /* 0x00781f0000227f89 */ /* 0x0002a200000e0000 */
[C---:B-----5:R-:W-:Y:S08]  /*26a0*/  HMMA.16816.F32 R76, R8.reuse, R36, RZ ;  /* 0x00000024084c723c */ /* 0x060ff000000018ff */
[C---:B------:R-:W-:Y:S08]  /*26b0*/  HMMA.16816.F32 R84, R8.reuse, R56, RZ ;  /* 0x000000380854723c */ /* 0x040ff000000018ff */
[----:B------:R-:W-:Y:S01]  /*26c0*/  HMMA.16816.F32 R92, R8, R60, RZ ;  /* 0x0000003c085c723c */ /* 0x000fe200000018ff */
[----:B-1----:R-:W-:-:S07]  /*26d0*/  IADD3 R0, R236, 0x4100, RZ ;  /* 0x00004100ec007810 */ /* 0x002fce0007ffe0ff */
[----:B------:R-:W-:Y:S01]  /*26e0*/  HMMA.16816.F32 R104, R8, R22, RZ ;  /* 0x000000160868723c */ /* 0x000fe200000018ff */
[----:B------:R-:W-:Y:S01]  /*26f0*/  @P0 IADD3 R247, R0, -0x20, RZ ;  /* 0xffffffe000f70810 */ /* 0x000fe20007ffe0ff */
[----:B------:R-:W-:-:S03]  /*2700*/  IMAD.MOV.U32 R0, RZ, RZ, 0x40 ;  /* 0x00000040ff007424 */ /* 0x000fc600078e00ff */
[C---:B------:R-:W-:Y:S01]  /*2710*/  IADD3 R252, R247.reuse, 0x2000, RZ ;  /* 0x00002000f7fc7810 */ /* 0x040fe20007ffe0ff */
[----:B------:R-:W-:Y:S02]  /*2720*/  LDSM.16.M88.4 R52, [R247] ;  /* 0x00000000f734783b */ /* 0x000fe40000000200 */
[C---:B------:R-:W-:Y:S01]  /*2730*/  HMMA.16816.F32 R120, R8.reuse, R38, RZ ;  /* 0x000000260878723c */ /* 0x040fe200000018ff */
[C---:B------:R-:W-:Y:S01]  /*2740*/  IADD3 R251, R247.reuse, 0x2800, RZ ;  /* 0x00002800f7fb7810 */ /* 0x040fe20007ffe0ff */
[----:B------:R-:W-:Y:S01]  /*2750*/  LDSM.16.M88.4 R44, [R247+0x800] ;  /* 0x00080000f72c783b */ /* 0x000fe20000000200 */
[C---:B------:R-:W-:Y:S02]  /*2760*/  IADD3 R250, R247.reuse, 0x3000, RZ ;  /* 0x00003000f7fa7810 */ /* 0x040fe40007ffe0ff */
[----:B------:R-:W-:Y:S01]  /*2770*/  IADD3 R249, R247, 0x3800, RZ ;  /* 0x00003800f7f97810 */ /* 0x000fe20007ffe0ff */
[----:B------:R-:W-:Y:S02]  /*2780*/  LDSM.16.M88.4 R40, [R247+0x1000] ;  /* 0x00100000f728783b */ /* 0x000fe40000000200 */
[C---:B------:R-:W-:Y:S08]  /*2790*/  HMMA.16816.F32 R124, R8.reuse, R58, RZ ;  /* 0x0000003a087c723c */ /* 0x040ff000000018ff */
[----:B------:R-:W-:Y:S07]  /*27a0*/  HMMA.16816.F32 R128, R8, R62, RZ ;  /* 0x0000003e0880723c */ /* 0x000fee00000018ff */
[----:B------:R-:W-:Y:S01]  /*27b0*/  IMAD.WIDE R8, R164, 0x2, RZ ;  /* 0x00000002a4087825 */ /* 0x000fe200078e02ff */
[----:B--2---:R-:W-:Y:S04]  /*27c0*/  HMMA.16816.F32 R132, R16, R20, RZ ;  /* 0x000000141084723c */ /* 0x004fe800000018ff */
[----:B------:R-:W-:-:S02]  /*27d0*/  IADD3 R26, P1, R8, R13, RZ ;  /* 0x0000000d081a7210 */ /* 0x000fc40007f3e0ff */
[----:B------:R-:W-:Y:S02]  /*27e0*/  IADD3 R30, P0, R5, R8, RZ ;  /* 0x00000008051e7210 */ /* 0x000fe40007f1e0ff */
[----:B------:R-:W-:Y:S01]  /*27f0*/  IADD3 R28, P3, R8, R12, RZ ;  /* 0x0000000c081c7210 */ /* 0x000fe20007f7e0ff */
[----:B------:R-:W-:Y:S01]  /*2800*/  IMAD.X R27, R9, 0x1, R35, P1 ;  /* 0x00000001091b7824 */ /* 0x000fe200008e0623 */
[----:B------:R-:W-:Y:S01]  /*2810*/  IADD3 R24, P1, R5, R6, RZ ;  /* 0x0000000605187210 */ /* 0x000fe20007f3e0ff */
[----:B---3--:R-:W-:Y:S01]  /*2820*/  IMAD.X R31, R14, 0x1, R9, P0 ;  /* 0x000000010e1f7824 */ /* 0x008fe200000e0609 */
[----:B------:R-:W-:Y:S01]  /*2830*/  IADD3 R32, P0, R8, R3, RZ ;  /* 0x0000000308207210 */ /* 0x000fe20007f1e0ff */
[C---:B----4-:R-:W-:Y:S01]  /*2840*/  IMAD.X R29, R9.reuse, 0x1, R15, P3 ;  /* 0x00000001091d7824 */ /* 0x050fe200018e060f */
[----:B------:R-:W-:Y:S01]  /*2850*/  ISETP.GE.AND P3, PT, R164, c[0x0][0x1d4], PT ;  /* 0x00007500a4007a0c */ /* 0x000fe20003f66270 */
[----:B------:R-:W-:Y:S01]  /*2860*/  IMAD.X R25, R14, 0x1, R7, P1 ;  /* 0x000000010e197824 */ /* 0x000fe200008e0607 */
[----:B------:R-:W-:Y:S01]  /*2870*/  IADD3 R20, P1, R6, R13, RZ ;  /* 0x0000000d06147210 */ /* 0x000fe20007f3e0ff */
[----:B------:R-:W-:Y:S01]  /*2880*/  HMMA.16816.F32 R108, R16, R22, RZ ;  /* 0x00000016106c723c */ /* 0x000fe200000018ff */
[----:B------:R-:W-:Y:S01]  /*2890*/  IMAD.X R33, R9, 0x1, R34, P0 ;  /* 0x0000000109217824 */ /* 0x000fe200000e0622 */
[----:B------:R-:W-:Y:S01]  /*28a0*/  IADD3 R5, R247, 0x1000, RZ ;  /* 0x00001000f7057810 */ /* 0x000fe20007ffe0ff */
[----:B------:R-:W-:Y:S01]  /*28b0*/  LDSM.16.M88.4 R8, [R245+0x8100] ;  /* 0x00810000f508783b */ /* 0x000fe20000000200 */
[----:B------:R-:W-:Y:S01]  /*28c0*/  IMAD.X R21, R7, 0x1, R35, P1 ;  /* 0x0000000107157824 */ /* 0x000fe200008e0623 */
[----:B------:R-:W-:-:S02]  /*28d0*/  ISETP.LT.OR P1, PT, R48, 0x1, P3 ;  /* 0x000000013000780c */ /* 0x000fc40001f21670 */
[C---:B------:R-:W-:Y:S01]  /*28e0*/  IADD3 R22, P0, R6.reuse, R12, RZ ;  /* 0x0000000c06167210 */ /* 0x040fe20007f1e0ff */
[C---:B------:R-:W-:Y:S04]  /*28f0*/  HMMA.16816.F32 R100, R16.reuse, R36, RZ ;  /* 0x000000241064723c */ /* 0x040fe800000018ff */
[----:B------:R-:W-:Y:S01]  /*2900*/  IMAD.X R23, R7, 0x1, R15, P0 ;  /* 0x0000000107177824 */ /* 0x000fe200000e060f */
[----:B------:R-:W-:Y:S01]  /*2910*/  IADD3 R6, P0, R6, R3, RZ ;  /* 0x0000000306067210 */ /* 0x000fe20007f1e0ff */
[----:B------:R-:W1:Y:S01]  /*2920*/  LDSM.16.M88.4 R12, [R245+0xa100] ;  /* 0x00a10000f50c783b */ /* 0x000e620000000200 */
[----:B------:R-:W-:Y:S01]  /*2930*/  IADD3 R3, R161, 0x100, RZ ;  /* 0x00000100a1037810 */ /* 0x000fe20007ffe0ff */
[C---:B------:R-:W-:Y:S02]  /*2940*/  HMMA.16816.F32 R96, R16.reuse, R38, RZ ;  /* 0x000000261060723c */ /* 0x040fe400000018ff */
[----:B------:R-:W-:Y:S01]  /*2950*/  IMAD.X R7, R7, 0x1, R34, P0 ;  /* 0x0000000107077824 */ /* 0x000fe200000e0622 */
[C---:B------:R-:W-:Y:S01]  /*2960*/  ISETP.LT.OR P0, PT, R48.reuse, 0x1, P2 ;  /* 0x000000013000780c */ /* 0x040fe20001701670 */
[----:B------:R-:W2:Y:S04]  /*2970*/  LDSM.16.M88.4 R36, [R247+0x1800] ;  /* 0x00180000f724783b */ /* 0x000ea80000000200 */
[----:B------:R-:W-:Y:S01]  /*2980*/  @!PT LDS RZ, [RZ] ;  /* 0x00000000fffff984 */ /* 0x000fe20000000800 */
[----:B------:R-:W-:Y:S01]  /*2990*/  @!PT LDS RZ, [RZ] ;  /* 0x00000000fffff984 */ /* 0x000fe20000000800 */
[----:B------:R-:W-:Y:S01]  /*29a0*/  @!PT LDS RZ, [RZ] ;  /* 0x00000000fffff984 */ /* 0x000fe20000000800 */
[----:B------:R3:W-:Y:S01]  /*29b0*/  LDGSTS.E.BYPASS.LTC128B.128 [R161+0x100], [R30.64], !P1 ;  /* 0x001000001ea17fae */ /* 0x0007e2000c901d4e */
[C---:B------:R-:W-:Y:S01]  /*29c0*/  ISETP.LT.OR P1, PT, R48.reuse, 0x11, P3 ;  /* 0x000000113000780c */ /* 0x040fe20001f21670 */
[C---:B------:R-:W-:Y:S02]  /*29d0*/  HMMA.16816.F32 R72, R16.reuse, R60, RZ ;  /* 0x0000003c1048723c */ /* 0x040fe400000018ff */
[----:B------:R4:W-:Y:S04]  /*29e0*/  STL [R1+0x50], R3 ;  /* 0x0000500301007387 */ /* 0x0009e80000100800 */
[----:B------:R5:W-:Y:S01]  /*29f0*/  LDGSTS.E.BYPASS.LTC128B.128 [R161+0x2100], [R24.64], !P0 ;  /* 0x0210000018a17fae */ /* 0x000be2000c101d4e */
[C---:B------:R-:W-:Y:S01]  /*2a00*/  ISETP.LT.OR P0, PT, R48.reuse, 0x11, P2 ;  /* 0x000000113000780c */ /* 0x040fe20001701670 */
[----:B------:R-:W-:Y:S04]  /*2a10*/  HMMA.16816.F32 R68, R16, R62, RZ ;  /* 0x0000003e1044723c */ /* 0x000fe800000018ff */
[----:B------:R3:W-:Y:S01]  /*2a20*/  LDGSTS.E.BYPASS.LTC128B.128 [R161+0x900], [R28.64], !P1 ;  /* 0x009000001ca17fae */ /* 0x0007e2000c901d4e */
[----:B------:R-:W-:-:S02]  /*2a30*/  ISETP.LT.OR P1, PT, R48, 0x21, P3 ;  /* 0x000000213000780c */ /* 0x000fc40001f21670 */
[C---:B------:R-:W-:Y:S01]  /*2a40*/  ISETP.LT.OR P3, PT, R48.reuse, 0x31, P3 ;  /* 0x000000313000780c */ /* 0x040fe20001f61670 */
[C---:B------:R-:W-:Y:S04]  /*2a50*/  HMMA.16816.F32 R88, R16.reuse, R56, RZ ;  /* 0x000000381058723c */ /* 0x040fe800000018ff */
[----:B------:R2:W-:Y:S01]  /*2a60*/  LDGSTS.E.BYPASS.LTC128B.128 [R161+0x2900], [R22.64], !P0 ;  /* 0x0290000016a17fae */ /* 0x0005e2000c101d4e */
[C---:B------:R-:W-:Y:S02]  /*2a70*/  ISETP.LT.OR P0, PT, R48.reuse, 0x21, P2 ;  /* 0x000000213000780c */ /* 0x040fe40001701670 */
[----:B------:R-:W-:Y:S01]  /*2a80*/  ISETP.LT.OR P2, PT, R48, 0x31, P2 ;  /* 0x000000313000780c */ /* 0x000fe20001741670 */
[----:B------:R-:W-:Y:S02]  /*2a90*/  HMMA.16816.F32 R80, R16, R58, RZ ;  /* 0x0000003a1050723c */ /* 0x000fe400000018ff */
[----:B------:R5:W-:Y:S01]  /*2aa0*/  LDGSTS.E.BYPASS.LTC128B.128 [R161+0x1100], [R26.64], !P1 ;  /* 0x011000001aa17fae */ /* 0x000be2000c901d4e */
[----:B------:R-:W-:-:S02]  /*2ab0*/  LOP3.LUT P1, RZ, R49, 0x4, RZ, 0xc0, !PT ;  /* 0x0000000431ff7812 */ /* 0x000fc4000782c0ff */
[----:B----4-:R-:W-:Y:S02]  /*2ac0*/  IADD3 R3, R247, 0x800, RZ ;  /* 0x00000800f7037810 */ /* 0x010fe40007ffe0ff */
[----:B------:R-:W-:Y:S01]  /*2ad0*/  SEL R0, R0, 0xffffffc0, !P1 ;  /* 0xffffffc000007807 */ /* 0x000fe20004800000 */
[C---:B-1----:R-:W-:Y:S02]  /*2ae0*/  HMMA.16816.F32 R16, R12.reuse, R44, R76 ;  /* 0x0000002c0c10723c */ /* 0x042fe4000000184c */
[----:B------:R1:W-:Y:S01]  /*2af0*/  LDGSTS.E.BYPASS.LTC128B.128 [R161+0x3100], [R20.64], !P0 ;  /* 0x0310000014a17fae */ /* 0x0003e2000c101d4e */
[----:B------:R-:W-:Y:S01]  /*2b00*/  PLOP3.LUT P0, PT, PT, PT, UP0, 0x80, 0x0 ;  /* 0x000000000000781c */ /* 0x000fe20003f0f008 */
[----:B------:R-:W-:Y:S02]  /*2b10*/  IMAD.IADD R242, R236, 0x1, R0 ;  /* 0x00000001ecf27824 */ /* 0x000fe400078e0200 */
[----:B------:R4:W-:Y:S01]  /*2b20*/  LDGSTS.E.BYPASS.LTC128B.128 [R161+0x1900], [R32.64], !P3 ;  /* 0x0190000020a17fae */ /* 0x0009e2000d901d4e */
[----:B------:R-:W-:Y:S01]  /*2b30*/  IMAD.IADD R241, R0, 0x1, R247 ;  /* 0x0000000100f17824 */ /* 0x000fe200078e02f7 */
[----:B---3--:R-:W-:Y:S01]  /*2b40*/  HMMA.16816.F32 R28, R12, R52, R64 ;  /* 0x000000340c1c723c */ /* 0x008fe20000001840 */
[----:B------:R-:W-:Y:S01]  /*2b50*/  LOP3.LUT R0, R156, R157, RZ, 0xfc, !PT ;  /* 0x0000009d9c007212 */ /* 0x000fe200078efcff */
[----:B------:R3:W-:Y:S01]  /*2b60*/  LDGSTS.E.BYPASS.LTC128B.128 [R161+0x3900], [R6.64], !P2 ;  /* 0x0390000006a17fae */ /* 0x0007e2000d101d4e */
[----:B------:R-:W-:-:S03]  /*2b70*/  ISETP.GT.AND P3, PT, R167, 0x3f, PT ;  /* 0x0000003fa700780c */ /* 0x000fc60003f64270 */
[----:B------:R-:W-:Y:S02]  /*2b80*/  LDSM.16.M88.4 R64, [R242+0x4100] ;  /* 0x00410000f240783b */ /* 0x000fe40000000200 */
[C---:B------:R-:W-:Y:S02]  /*2b90*/  HMMA.16816.F32 R76, R12.reuse, R40, R84 ;  /* 0x000000280c4c723c */ /* 0x040fe40000001854 */
[----:B------:R-:W-:Y:S04]  /*2ba0*/  LDSM.16.M88.4 R60, [R242+0x4900] ;  /* 0x00490000f23c783b */ /* 0x000fe80000000200 */
[----:B------:R-:W-:Y:S02]  /*2bb0*/  LDSM.16.M88.4 R56, [R242+0x5100] ;  /* 0x00510000f238783b */ /* 0x000fe40000000200 */
[C---:B--2---:R-:W-:Y:S02]  /*2bc0*/  HMMA.16816.F32 R84, R12.reuse, R36, R92 ;  /* 0x000000240c54723c */ /* 0x044fe4000000185c */
[----:B------:R-:W-:Y:S04]  /*2bd0*/  LDSM.16.M88.4 R48, [R242+0x5900] ;  /* 0x00590000f230783b */ /* 0x000fe80000000200 */
[----:B-1----:R-:W1:Y:S02]  /*2be0*/  LDSM.16.M88.4 R20, [R244+0xa100] ;  /* 0x00a10000f414783b */ /* 0x002e640000000200 */
[C---:B------:R-:W-:Y:S02]  /*2bf0*/  HMMA.16816.F32 R92, R12.reuse, R54, R104 ;  /* 0x000000360c5c723c */ /* 0x040fe40000001868 */
[----:B----4-:R-:W-:Y:S04]  /*2c00*/  LDSM.16.M88.4 R32, [R241] ;  /* 0x00000000f120783b */ /* 0x010fe80000000200 */
[----:B-----5:R-:W-:Y:S02]  /*2c10*/  LDSM.16.M88.4 R24, [R241+0x1000] ;  /* 0x00100000f118783b */ /* 0x020fe40000000200 */
[C---:B------:R-:W-:Y:S02]  /*2c20*/  HMMA.16816.F32 R120, R12.reuse, R46, R120 ;  /* 0x0000002e0c78723c */ /* 0x040fe40000001878 */
[----:B------:R-:W0:Y:S04]  /*2c30*/  LDGDEPBAR ;  /* 0x00000000000079af */ /* 0x000e280000000000 */
[----:B------:R2:W-:Y:S02]  /*2c40*/  STL [R1+0x8], R3 ;  /* 0x0000080301007387 */ /* 0x0005e40000100800 */
[C---:B------:R-:W-:Y:S08]  /*2c50*/  HMMA.16816.F32 R124, R12.reuse, R42, R124 ;  /* 0x0000002a0c7c723c */ /* 0x040ff0000000187c */
[----:B------:R-:W-:Y:S01]  /*2c60*/  HMMA.16816.F32 R128, R12, R38, R128 ;  /* 0x000000260c80723c */ /* 0x000fe20000001880 */
[----:B------:R-:W4:Y:S07]  /*2c70*/  LDSM.16.M88.4 R12, [R244+0x8100] ;  /* 0x00810000f40c783b */ /* 0x000f2e0000000200 */
[----:B------:R-:W-:Y:S01]  /*2c80*/  HMMA.16816.F32 R140, R8, R40, R88 ;  /* 0x00000028088c723c */ /* 0x000fe20000001858 */
[----:B--2---:R-:W-:-:S07]  /*2c90*/  IADD3 R3, R247, 0x1800, RZ ;  /* 0x00001800f7037810 */ /* 0x004fce0007ffe0ff */
[C---:B------:R-:W-:Y:S08]  /*2ca0*/  HMMA.16816.F32 R132, R8.reuse, R52, R132 ;  /* 0x000000340884723c */ /* 0x040ff00000001884 */
[C---:B------:R-:W-:Y:S08]  /*2cb0*/  HMMA.16816.F32 R88, R8.reuse, R54, R108 ;  /* 0x000000360858723c */ /* 0x040ff0000000186c */
[C---:B------:R-:W-:Y:S08]  /*2cc0*/  HMMA.16816.F32 R136, R8.reuse, R44, R100 ;  /* 0x0000002c0888723c */ /* 0x040ff00000001864 */
[C---:B------:R-:W-:Y:S08]  /*2cd0*/  HMMA.16816.F32 R144, R8.reuse, R36, R72 ;  /* 0x000000240890723c */ /* 0x040ff00000001848 */
[C---:B------:R-:W-:Y:S08]  /*2ce0*/  HMMA.16816.F32 R108, R8.reuse, R46, R96 ;  /* 0x0000002e086c723c */ /* 0x040ff00000001860 */
[C---:B------:R-:W-:Y:S01]  /*2cf0*/  HMMA.16816.F32 R112, R8.reuse, R42, R80 ;  /* 0x0000002a0870723c */ /* 0x040fe20000001850 */
[----:B------:R-:W-:Y:S07]  /*2d00*/  LDSM.16.M88.4 R40, [R241+0x1800] ;  /* 0x00180000f128783b */ /* 0x000fee0000000200 */
[----:B------:R-:W-:Y:S01]  /*2d10*/  HMMA.16816.F32 R104, R8, R38, R68 ;  /* 0x000000260868723c */ /* 0x000fe20000001844 */
[----:B------:R-:W2:Y:S07]  /*2d20*/  LDSM.16.M88.4 R8, [R246+0xa100] ;  /* 0x00a10000f608783b */ /* 0x000eae0000000200 */
[C---:B-1----:R-:W-:Y:S01]  /*2d30*/  HMMA.16816.F32 R100, R20.reuse, R64, R28 ;  /* 0x000000401464723c */ /* 0x042fe2000000181c */
[----:B------:R-:W1:Y:S07]  /*2d40*/  LDSM.16.M88.4 R28, [R241+0x800] ;  /* 0x00080000f11c783b */ /* 0x000e6e0000000200 */
[C---:B------:R-:W-:Y:S01]  /*2d50*/  HMMA.16816.F32 R116, R20.reuse, R60, R16 ;  /* 0x0000003c1474723c */ /* 0x040fe20000001810 */
[----:B------:R-:W5:Y:S07]  /*2d60*/  LDSM.16.M88.4 R16, [R246+0x8100] ;  /* 0x00810000f610783b */ /* 0x000f6e0000000200 */
[C---:B------:R-:W-:Y:S08]  /*2d70*/  HMMA.16816.F32 R96, R20.reuse, R56, R76 ;  /* 0x000000381460723c */ /* 0x040ff0000000184c */
[C---:B------:R-:W-:Y:S08]  /*2d80*/  HMMA.16816.F32 R52, R20.reuse, R48, R84 ;  /* 0x000000301434723c */ /* 0x040ff00000001854 */
[C---:B------:R-:W-:Y:S08]  /*2d90*/  HMMA.16816.F32 R80, R20.reuse, R66, R92 ;  /* 0x000000421450723c */ /* 0x040ff0000000185c */
[C---:B------:R-:W-:Y:S08]  /*2da0*/  HMMA.16816.F32 R72, R20.reuse, R62, R120 ;  /* 0x0000003e1448723c */ /* 0x040ff00000001878 */
[C---:B------:R-:W-:Y:S08]  /*2db0*/  HMMA.16816.F32 R68, R20.reuse, R58, R124 ;  /* 0x0000003a1444723c */ /* 0x040ff0000000187c */
        /* <DEDUP_REMOVED lines=8> */
[----:B------:R-:W-:Y:S01]  /*2e40*/  HMMA.16816.F32 R48, R12, R50, R104 ;  /* 0x000000320c30723c */ /* 0x000fe20000001868 */
[----:B------:R-:W-:Y:S07]  /*2e50*/  LDSM.16.M88.4 R12, [R243+0xe100] ;  /* 0x00e10000f30c783b */ /* 0x000fee0000000200 */
[C---:B--2---:R-:W-:Y:S08]  /*2e60*/  HMMA.16816.F32 R88, R8.reuse, R32, R100 ;  /* 0x000000200858723c */ /* 0x044ff00000001864 */
[C---:B------:R-:W-:Y:S08]  /*2e70*/  HMMA.16816.F32 R104, R8.reuse, R34, R80 ;  /* 0x000000220868723c */ /* 0x040ff00000001850 */
[C---:B-1----:R-:W-:Y:S08]  /*2e80*/  HMMA.16816.F32 R124, R8.reuse, R28, R116 ;  /* 0x0000001c087c723c */ /* 0x042ff00000001874 */
[C---:B------:R-:W-:Y:S08]  /*2e90*/  HMMA.16816.F32 R136, R8.reuse, R26, R68 ;  /* 0x0000001a0888723c */ /* 0x040ff00000001844 */
[----:B------:R-:W-:Y:S01]  /*2ea0*/  HMMA.16816.F32 R128, R8, R42, R44 ;  /* 0x0000002a0880723c */ /* 0x000fe2000000182c */
[----:B------:R-:W1:Y:S07]  /*2eb0*/  LDSM.16.M88.4 R44, [R236+0x6900] ;  /* 0x00690000ec2c783b */ /* 0x000e6e0000000200 */
[C---:B-----5:R-:W-:Y:S08]  /*2ec0*/  HMMA.16816.F32 R84, R16.reuse, R32, R84 ;  /* 0x000000201054723c */ /* 0x060ff00000001854 */
[C---:B------:R-:W-:Y:S01]  /*2ed0*/  HMMA.16816.F32 R68, R16.reuse, R34, R76 ;  /* 0x000000221044723c */ /* 0x040fe2000000184c */
[----:B------:R-:W-:Y:S07]  /*2ee0*/  LDSM.16.M88.4 R32, [R247+0x2000] ;  /* 0x00200000f720783b */ /* 0x000fee0000000200 */
[C---:B------:R-:W-:Y:S08]  /*2ef0*/  HMMA.16816.F32 R120, R16.reuse, R28, R64 ;  /* 0x0000001c1078723c */ /* 0x040ff00000001840 */
[C---:B------:R-:W-:Y:S08]  /*2f00*/  HMMA.16816.F32 R116, R16.reuse, R30, R60 ;  /* 0x0000001e1074723c */ /* 0x040ff0000000183c */
[C---:B------:R-:W-:Y:S01]  /*2f10*/  HMMA.16816.F32 R112, R16.reuse, R24, R36 ;  /* 0x000000181070723c */ /* 0x040fe20000001824 */
[----:B------:R-:W-:Y:S07]  /*2f20*/  LDSM.16.M88.4 R36, [R236+0x7100] ;  /* 0x00710000ec24783b */ /* 0x000fee0000000200 */
[C---:B------:R-:W-:Y:S01]  /*2f30*/  HMMA.16816.F32 R92, R16.reuse, R26, R56 ;  /* 0x0000001a105c723c */ /* 0x040fe20000001838 */
[----:B------:R-:W-:Y:S07]  /*2f40*/  LDSM.16.M88.4 R56, [R247+0x3800] ;  /* 0x00380000f738783b */ /* 0x000fee0000000200 */
[C---:B------:R-:W-:Y:S01]  /*2f50*/  HMMA.16816.F32 R100, R16.reuse, R40, R20 ;  /* 0x000000281064723c */ /* 0x040fe20000001814 */
[----:B------:R-:W-:Y:S07]  /*2f60*/  LDSM.16.M88.4 R20, [R236+0x7900] ;  /* 0x00790000ec14783b */ /* 0x000fee0000000200 */
[----:B------:R-:W-:Y:S01]  /*2f70*/  HMMA.16816.F32 R80, R16, R42, R48 ;  /* 0x0000002a1050723c */ /* 0x000fe20000001830 */
[----:B------:R-:W2:Y:S04]  /*2f80*/  LDSM.16.M88.4 R16, [R243+0xc100] ;  /* 0x00c10000f310783b */ /* 0x000ea80000000200 */
[----:B------:R-:W-:Y:S03]  /*2f90*/  LDSM.16.M88.4 R48, [R247+0x3000] ;  /* 0x00300000f730783b */ /* 0x000fe60000000200 */
[C---:B------:R-:W-:Y:S01]  /*2fa0*/  HMMA.16816.F32 R108, R8.reuse, R30, R72 ;  /* 0x0000001e086c723c */ /* 0x040fe20000001848 */
[----:B------:R-:W-:Y:S07]  /*2fb0*/  LDSM.16.M88.4 R28, [R247+0x2800] ;  /* 0x00280000f71c783b */ /* 0x000fee0000000200 */
[C---:B------:R-:W-:Y:S01]  /*2fc0*/  HMMA.16816.F32 R132, R8.reuse, R40, R52 ;  /* 0x000000280884723c */ /* 0x040fe20000001834 */
[----:B------:R-:W4:Y:S07]  /*2fd0*/  LDSM.16.M88.4 R52, [R236+0x6100] ;  /* 0x00610000ec34783b */ /* 0x000f2e0000000200 */
[----:B------:R-:W-:Y:S01]  /*2fe0*/  HMMA.16816.F32 R96, R8, R24, R96 ;  /* 0x000000180860723c */ /* 0x000fe20000001860 */
[----:B------:R-:W5:Y:S04]  /*2ff0*/  LDSM.16.M88.4 R24, [R245+0xc100] ;  /* 0x00c10000f518783b */ /* 0x000f680000000200 */
[----:B------:R-:W3:Y:S03]  /*3000*/  LDSM.16.M88.4 R8, [R245+0xe100] ;  /* 0x00e10000f508783b */ /* 0x000ee60000000200 */
[C---:B-1----:R-:W-:Y:S08]  /*3010*/  HMMA.16816.F32 R64, R12.reuse, R44, R124 ;  /* 0x0000002c0c40723c */ /* 0x042ff0000000187c */
[----:B------:R-:W-:Y:S08]  /*3020*/  HMMA.16816.F32 R60, R12, R46, R108 ;  /* 0x0000002e0c3c723c */ /* 0x000ff0000000186c */
[C---:B--2---:R-:W-:Y:S08]  /*3030*/  HMMA.16816.F32 R40, R16.reuse, R44, R120 ;  /* 0x0000002c1028723c */ /* 0x044ff00000001878 */
[----:B------:R-:W-:Y:S08]  /*3040*/  HMMA.16816.F32 R44, R16, R46, R116 ;  /* 0x0000002e102c723c */ /* 0x000ff00000001874 */
[C---:B----4-:R-:W-:Y:S08]  /*3050*/  HMMA.16816.F32 R76, R12.reuse, R52, R88 ;  /* 0x000000340c4c723c */ /* 0x050ff00000001858 */
[----:B------:R-:W-:Y:S08]  /*3060*/  HMMA.16816.F32 R72, R12, R54, R104 ;  /* 0x000000360c48723c */ /* 0x000ff00000001868 */
[C---:B------:R-:W-:Y:S08]  /*3070*/  HMMA.16816.F32 R84, R16.reuse, R52, R84 ;  /* 0x000000341054723c */ /* 0x040ff00000001854 */
[----:B------:R-:W-:Y:S01]  /*3080*/  HMMA.16816.F32 R68, R16, R54, R68 ;  /* 0x000000361044723c */ /* 0x000fe20000001844 */
[----:B------:R-:W-:Y:S07]  /*3090*/  LDSM.16.M88.4 R52, [R242+0x6100] ;  /* 0x00610000f234783b */ /* 0x000fee0000000200 */
        /* <DEDUP_REMOVED lines=8> */
[----:B------:R-:W-:Y:S01]  /*3120*/  HMMA.16816.F32 R80, R16, R22, R80 ;  /* 0x000000161050723c */ /* 0x000fe20000001850 */
[----:B------:R-:W1:Y:S04]  /*3130*/  LDSM.16.M88.4 R20, [R244+0xe100] ;  /* 0x00e10000f414783b */ /* 0x000e680000000200 */
[----:B------:R-:W2:Y:S03]  /*3140*/  LDSM.16.M88.4 R16, [R244+0xc100] ;  /* 0x00c10000f410783b */ /* 0x000ea60000000200 */
[C---:B-----5:R-:W-:Y:S01]  /*3150*/  HMMA.16816.F32 R116, R24.reuse, R30, R44 ;  /* 0x0000001e1874723c */ /* 0x060fe2000000182c */
[----:B------:R-:W4:Y:S07]  /*3160*/  LDSM.16.M88.4 R44, [R242+0x6900] ;  /* 0x00690000f22c783b */ /* 0x000f2e0000000200 */
[-C--:B------:R-:W-:Y:S01]  /*3170*/  HMMA.16816.F32 R124, R24, R28.reuse, R40 ;  /* 0x0000001c187c723c */ /* 0x080fe20000001828 */
[----:B------:R-:W5:Y:S07]  /*3180*/  LDSM.16.M88.4 R40, [R242+0x7100] ;  /* 0x00710000f228783b */ /* 0x000f6e0000000200 */
[C---:B---3--:R-:W-:Y:S08]  /*3190*/  HMMA.16816.F32 R148, R8.reuse, R28, R64 ;  /* 0x0000001c0894723c */ /* 0x048ff00000001840 */
[C---:B------:R-:W-:Y:S01]  /*31a0*/  HMMA.16816.F32 R144, R8.reuse, R30, R60 ;  /* 0x0000001e0890723c */ /* 0x040fe2000000183c */
[----:B------:R-:W-:Y:S07]  /*31b0*/  LDSM.16.M88.4 R28, [R241+0x3000] ;  /* 0x00300000f11c783b */ /* 0x000fee0000000200 */
[C---:B------:R-:W-:Y:S08]  /*31c0*/  HMMA.16816.F32 R120, R8.reuse, R32, R76 ;  /* 0x000000200878723c */ /* 0x040ff0000000184c */
[----:B------:R-:W-:Y:S08]  /*31d0*/  HMMA.16816.F32 R152, R8, R34, R72 ;  /* 0x000000220898723c */ /* 0x000ff00000001848 */
[C---:B------:R-:W-:Y:S08]  /*31e0*/  HMMA.16816.F32 R64, R24.reuse, R32, R84 ;  /* 0x000000201840723c */ /* 0x040ff00000001854 */
[----:B------:R-:W-:Y:S01]  /*31f0*/  HMMA.16816.F32 R60, R24, R34, R68 ;  /* 0x00000022183c723c */ /* 0x000fe20000001844 */
[----:B------:R-:W-:Y:S07]  /*3200*/  LDSM.16.M88.4 R32, [R241+0x2800] ;  /* 0x00280000f120783b */ /* 0x000fee0000000200 */
[C---:B------:R-:W-:Y:S08]  /*3210*/  HMMA.16816.F32 R140, R8.reuse, R48, R96 ;  /* 0x00000030088c723c */ /* 0x040ff00000001860 */
[C---:B------:R-:W-:Y:S08]  /*3220*/  HMMA.16816.F32 R136, R8.reuse, R50, R108 ;  /* 0x000000320888723c */ /* 0x040ff0000000186c */
[C---:B------:R-:W-:Y:S08]  /*3230*/  HMMA.16816.F32 R132, R8.reuse, R56, R104 ;  /* 0x000000380884723c */ /* 0x040ff00000001868 */
[----:B------:R-:W-:Y:S01]  /*3240*/  HMMA.16816.F32 R128, R8, R58, R88 ;  /* 0x0000003a0880723c */ /* 0x000fe20000001858 */
[----:B------:R-:W3:Y:S07]  /*3250*/  LDSM.16.M88.4 R8, [R248+0xe100] ;  /* 0x00e10000f808783b */ /* 0x000eee0000000200 */
[C---:B------:R-:W-:Y:S01]  /*3260*/  HMMA.16816.F32 R112, R24.reuse, R48, R12 ;  /* 0x000000301870723c */ /* 0x040fe2000000180c */
[----:B------:R-:W2:Y:S07]  /*3270*/  LDSM.16.M88.4 R12, [R246+0xc100] ;  /* 0x00c10000f60c783b */ /* 0x000eae0000000200 */
[C---:B------:R-:W-:Y:S01]  /*3280*/  HMMA.16816.F32 R108, R24.reuse, R50, R92 ;  /* 0x00000032186c723c */ /* 0x040fe2000000185c */
[----:B------:R-:W3:Y:S07]  /*3290*/  LDSM.16.M88.4 R48, [R241+0x2000] ;  /* 0x00200000f130783b */ /* 0x000eee0000000200 */
[C---:B------:R-:W-:Y:S08]  /*32a0*/  HMMA.16816.F32 R76, R24.reuse, R56, R100 ;  /* 0x00000038184c723c */ /* 0x040ff00000001864 */
[----:B------:R-:W-:Y:S01]  /*32b0*/  HMMA.16816.F32 R72, R24, R58, R80 ;  /* 0x0000003a1848723c */ /* 0x000fe20000001850 */
[----:B------:R-:W3:Y:S01]  /*32c0*/  LDSM.16.M88.4 R24, [R241+0x3800] ;  /* 0x00380000f118783b */ /* 0x000ee20000000200 */
[----:B------:R-:W-:-:S06]  /*32d0*/  DEPBAR.LE SB0, 0x0 ;  /* 0x000080000000791a */ /* 0x000fcc0000000000 */
[C---:B-1----:R-:W-:Y:S08]  /*32e0*/  HMMA.16816.F32 R104, R20.reuse, R52, R120 ;  /* 0x000000341468723c */ /* 0x042ff00000001878 */
[----:B------:R-:W-:Y:S08]  /*32f0*/  HMMA.16816.F32 R100, R20, R54, R152 ;  /* 0x000000361464723c */ /* 0x000ff00000001898 */
[C---:B--2---:R-:W-:Y:S08]  /*3300*/  HMMA.16816.F32 R64, R16.reuse, R52, R64 ;  /* 0x000000341040723c */ /* 0x044ff00000001840 */
[----:B------:R-:W-:Y:S08]  /*3310*/  HMMA.16816.F32 R60, R16, R54, R60 ;  /* 0x00000036103c723c */ /* 0x000ff0000000183c */
[C---:B----4-:R-:W-:Y:S08]  /*3320*/  HMMA.16816.F32 R96, R20.reuse, R44, R148 ;  /* 0x0000002c1460723c */ /* 0x050ff00000001894 */
[----:B------:R-:W-:Y:S08]  /*3330*/  HMMA.16816.F32 R92, R20, R46, R144 ;  /* 0x0000002e145c723c */ /* 0x000ff00000001890 */
[C---:B------:R-:W-:Y:S08]  /*3340*/  HMMA.16816.F32 R56, R16.reuse, R44, R124 ;  /* 0x0000002c1038723c */ /* 0x040ff0000000187c */
[----:B------:R-:W-:Y:S08]  /*3350*/  HMMA.16816.F32 R52, R16, R46, R116 ;  /* 0x0000002e1034723c */ /* 0x000ff00000001874 */
[C---:B-----5:R-:W-:Y:S08]  /*3360*/  HMMA.16816.F32 R88, R20.reuse, R40, R140 ;  /* 0x000000281458723c */ /* 0x060ff0000000188c */
[C---:B------:R-:W-:Y:S08]  /*3370*/  HMMA.16816.F32 R84, R20.reuse, R42, R136 ;  /* 0x0000002a1454723c */ /* 0x040ff00000001888 */
[C---:B------:R-:W-:Y:S08]  /*3380*/  HMMA.16816.F32 R80, R20.reuse, R36, R132 ;  /* 0x000000241450723c */ /* 0x040ff00000001884 */
[----:B------:R-:W-:Y:S08]  /*3390*/  HMMA.16816.F32 R68, R20, R38, R128 ;  /* 0x000000261444723c */ /* 0x000ff00000001880 */
[C---:B------:R-:W-:Y:S08]  /*33a0*/  HMMA.16816.F32 R44, R16.reuse, R40, R112 ;  /* 0x00000028102c723c */ /* 0x040ff00000001870 */
[C---:B------:R-:W-:Y:S08]  /*33b0*/  HMMA.16816.F32 R40, R16.reuse, R42, R108 ;  /* 0x0000002a1028723c */ /* 0x040ff0000000186c */
[C---:B------:R-:W-:Y:S08]  /*33c0*/  HMMA.16816.F32 R20, R16.reuse, R36, R76 ;  /* 0x000000241014723c */ /* 0x040ff0000000184c */
[----:B------:R-:W-:Y:S08]  /*33d0*/  HMMA.16816.F32 R16, R16, R38, R72 ;  /* 0x000000261010723c */ /* 0x000ff00000001848 */
[C---:B---3--:R-:W-:Y:S08]  /*33e0*/  HMMA.16816.F32 R96, R8.reuse, R32, R96 ;  /* 0x000000200860723c */ /* 0x048ff00000001860 */
[C---:B------:R-:W-:Y:S08]  /*33f0*/  HMMA.16816.F32 R92, R8.reuse, R34, R92 ;  /* 0x00000022085c723c */ /* 0x040ff0000000185c */
        /* <DEDUP_REMOVED lines=10> */
[----:B------:R-:W-:Y:S01]  /*34a0*/  SHF.R.S32.HI R12, RZ, 0x1f, R163 ;  /* 0x0000001fff0c7819 */ /* 0x000fe200000114a3 */
[C---:B------:R-:W-:Y:S04]  /*34b0*/  HMMA.16816.F32 R104, R8.reuse, R48, R104 ;  /* 0x000000300868723c */ /* 0x040fe80000001868 */
[----:B------:R1:W-:Y:S04]  /*34c0*/  STL [R1+0x8c], R12 ;  /* 0x00008c0c01007387 */ /* 0x0003e80000100800 */
[----:B------:R1:W-:Y:S01]  /*34d0*/  STL [R1+0x4], R5 ;  /* 0x0000040501007387 */ /* 0x0003e20000100800 */
[C---:B------:R-:W-:Y:S03]  /*34e0*/  HMMA.16816.F32 R100, R8.reuse, R50, R100 ;  /* 0x000000320864723c */ /* 0x040fe60000001864 */
[----:B------:R1:W-:Y:S05]  /*34f0*/  STL [R1], R3 ;  /* 0x0000000301007387 */ /* 0x0003ea0000100800 */
[C---:B------:R-:W-:Y:S08]  /*3500*/  HMMA.16816.F32 R80, R8.reuse, R24, R80 ;  /* 0x000000180850723c */ /* 0x040ff00000001850 */
[----:B------:R-:W-:Y:S01]  /*3510*/  HMMA.16816.F32 R68, R8, R26, R68 ;  /* 0x0000001a0844723c */ /* 0x000fe20000001844 */
[----:B------:R-:W-:Y:S06]  /*3520*/  BAR.SYNC.DEFER_BLOCKING 0x0 ;  /* 0x0000000000007b1d */ /* 0x000fec0000010000 */
[----:B------:R-:W-:Y:S05]  /*3530*/  @!P0 BRA `(.L_x_1791) ;  /* 0x0000048000008947 */ /* 0x000fea0003800000 */
[----:B------:R-:W-:Y:S01]  /*3540*/  ULEA UR4, UR6, UR11, 0x6 ;  /* 0x0000000b06047291 */ /* 0x000fe2000f8e303f */
[----:B------:R-:W-:-:S05]  /*3550*/  IMAD.MOV.U32 R9, RZ, RZ, RZ ;  /* 0x000000ffff097224 */ /* 0x000fca00078e00ff */
[----:B-1----:R-:W-:-:S05]  /*3560*/  IMAD.U32 R3, RZ, RZ, UR4 ;  /* 0x00000004ff037e24 */ /* 0x002fca000f8e00ff */
        /* <DEDUP_REMOVED lines=14> */
[----:B------:R-:W-:-:S04]  /*3650*/  IADD3 R13, -R25, 0x10, RZ ;  /* 0x00000010190d7810 */ /* 0x000fc80007ffe1ff */
        /* <DEDUP_REMOVED lines=16> */
[----:B------:R-:W1:Y:S01]  /*3760*/  SHFL.IDX PT, R7, R5, RZ, 0x181f ;  /* 0x00181fff05077589 */ /* 0x000e6200000e0000 */
[----:B------:R-:W-:-:S03]  /*3770*/  SHF.L.U64.HI R6, R164, 0x1, R166 ;  /* 0x00000001a4067819 */ /* 0x000fc600000102a6 */
[----:B------:R-:W2:Y:S04]  /*3780*/  SHFL.IDX PT, R9, R3, RZ, 0x181f ;  /* 0x00181fff03097589 */ /* 0x000ea800000e0000 */
[----:B------:R-:W3:Y:S04]  /*3790*/  SHFL.IDX PT, R8, R5, 0x1, 0x181f ;  /* 0x00381f0005087f89 */ /* 0x000ee800000e0000 */
[----:B------:R-:W-:Y:S04]  /*37a0*/  SHFL.IDX PT, R11, R5, 0x2, 0x181f ;  /* 0x00581f00050b7f89 */ /* 0x000fe800000e0000 */
[----:B------:R-:W4:Y:S04]  /*37b0*/  SHFL.IDX PT, R10, R3, 0x1, 0x181f ;  /* 0x00381f00030a7f89 */ /* 0x000f2800000e0000 */
[----:B------:R5:W5:Y:S04]  /*37c0*/  SHFL.IDX PT, R22, R5, 0x3, 0x181f ;  /* 0x00781f0005167f89 */ /* 0x000b6800000e0000 */
[----:B------:R-:W5:Y:S01]  /*37d0*/  SHFL.IDX PT, R24, R3, 0x2, 0x181f ;  /* 0x00581f0003187f89 */ /* 0x000f6200000e0000 */
[----:B-1----:R-:W-:-:S03]  /*37e0*/  IADD3 R20, P0, R7, R26, RZ ;  /* 0x0000001a07147210 */ /* 0x002fc60007f1e0ff */
[----:B------:R1:W1:Y:S02]  /*37f0*/  SHFL.IDX PT, R23, R3, 0x3, 0x181f ;  /* 0x00781f0003177f89 */ /* 0x00026400000e0000 */
[----:B--2---:R-:W-:Y:S01]  /*3800*/  IMAD.X R21, R9, 0x1, R6, P0 ;  /* 0x0000000109157824 */ /* 0x004fe200000e0606 */
[----:B---3--:R-:W-:-:S04]  /*3810*/  IADD3 R16, P1, R8, R26, RZ ;  /* 0x0000001a08107210 */ /* 0x008fc80007f3e0ff */
[----:B------:R2:W-:Y:S01]  /*3820*/  LDGSTS.E.BYPASS.LTC128B.128 [R161+0x4100], [R20.64], !P6 ;  /* 0x0410000014a17fae */ /* 0x0005e2000f101d4e */
[----:B----4-:R-:W-:Y:S01]  /*3830*/  IMAD.X R17, R10, 0x1, R6, P1 ;  /* 0x000000010a117824 */ /* 0x010fe200008e0606 */
[C---:B-----5:R-:W-:Y:S01]  /*3840*/  SHF.L.U64.HI R5, R163.reuse, 0x1, R12 ;  /* 0x00000001a3057819 */ /* 0x060fe2000001020c */
[----:B-1----:R-:W-:-:S05]  /*3850*/  IMAD.SHL.U32 R3, R163, 0x2, RZ ;  /* 0x00000002a3037824 */ /* 0x002fca00078e00ff */
[-C--:B------:R-:W-:Y:S02]  /*3860*/  IADD3 R18, P2, R7, R3.reuse, RZ ;  /* 0x0000000307127210 */ /* 0x080fe40007f5e0ff */
[-C--:B------:R-:W-:Y:S02]  /*3870*/  IADD3 R14, P0, R8, R3.reuse, RZ ;  /* 0x00000003080e7210 */ /* 0x080fe40007f1e0ff */
[----:B------:R-:W-:Y:S01]  /*3880*/  LOP3.LUT R7, R27, 0xf, RZ, 0xc0, !PT ;  /* 0x0000000f1b077812 */ /* 0x000fe200078ec0ff */
[--C-:B------:R-:W-:Y:S01]  /*3890*/  IMAD.X R19, R9, 0x1, R5.reuse, P2 ;  /* 0x0000000109137824 */ /* 0x100fe200010e0605 */
[----:B------:R-:W-:Y:S01]  /*38a0*/  IADD3 R12, P2, R11, R26, RZ ;  /* 0x0000001a0b0c7210 */ /* 0x000fe20007f5e0ff */
[----:B------:R-:W-:Y:S01]  /*38b0*/  IMAD.X R15, R10, 0x1, R5, P0 ;  /* 0x000000010a0f7824 */ /* 0x000fe200000e0605 */
[----:B------:R-:W-:Y:S02]  /*38c0*/  IADD3 R8, P1, P0, R13, R22, R26 ;  /* 0x000000160d087210 */ /* 0x000fe4000783e01a */
[----:B------:R2:W-:Y:S01]  /*38d0*/  LDGSTS.E.BYPASS.LTC128B.128 [R161+0x6100], [R18.64], !P5 ;  /* 0x0610000012a17fae */ /* 0x0005e2000e901d4e */
[----:B------:R-:W-:Y:S01]  /*38e0*/  IMAD.X R13, R24, 0x1, R6, P2 ;  /* 0x00000001180d7824 */ /* 0x000fe200010e0606 */
[----:B------:R-:W-:-:S02]  /*38f0*/  IADD3 R10, P2, R11, R3, RZ ;  /* 0x000000030b0a7210 */ /* 0x000fc40007f5e0ff */
[-C--:B------:R-:W-:Y:S01]  /*3900*/  IADD3.X R9, RZ, R23.reuse, R6, P1, P0 ;  /* 0x00000017ff097210 */ /* 0x080fe20000fe0406 */
[----:B------:R2:W-:Y:S01]  /*3910*/  LDGSTS.E.BYPASS.LTC128B.128 [R161+0x4900], [R16.64], !P6 ;  /* 0x0490000010a17fae */ /* 0x0005e2000f101d4e */
[----:B------:R-:W-:Y:S01]  /*3920*/  IADD3 R6, P1, P0, R7, R22, R3 ;  /* 0x0000001607067210 */ /* 0x000fe2000783e003 */
[--C-:B------:R-:W-:Y:S01]  /*3930*/  IMAD.X R11, R24, 0x1, R5.reuse, P2 ;  /* 0x00000001180b7824 */ /* 0x100fe200010e0605 */
[----:B------:R-:W-:Y:S01]  /*3940*/  ISETP.NE.U32.AND P2, PT, R25, RZ, PT ;  /* 0x000000ff1900720c */ /* 0x000fe20003f45070 */
[----:B------:R2:W-:Y:S01]  /*3950*/  LDGSTS.E.BYPASS.LTC128B.128 [R161+0x6900], [R14.64], !P5 ;  /* 0x069000000ea17fae */ /* 0x0005e2000e901d4e */
[----:B------:R-:W-:Y:S02]  /*3960*/  IADD3.X R7, RZ, R23, R5, P1, P0 ;  /* 0x00000017ff077210 */ /* 0x000fe40000fe0405 */
[----:B------:R-:W-:Y:S01]  /*3970*/  ISETP.NE.U32.AND P0, PT, R162, RZ, PT ;  /* 0x000000ffa200720c */ /* 0x000fe20003f05070 */
[----:B------:R2:W-:Y:S04]  /*3980*/  LDGSTS.E.BYPASS.LTC128B.128 [R161+0x5100], [R12.64], !P6 ;  /* 0x051000000ca17fae */ /* 0x0005e8000f101d4e */
[----:B------:R2:W-:Y:S04]  /*3990*/  LDGSTS.E.BYPASS.LTC128B.128 [R161+0x7100], [R10.64], !P5 ;  /* 0x071000000aa17fae */ /* 0x0005e8000e901d4e */
[----:B------:R2:W-:Y:S04]  /*39a0*/  LDGSTS.E.BYPASS.LTC128B.128.ZFILL [R161+0x5900], [R8.64], P2 ;  /* 0x0590000008a17fae */ /* 0x0005e80009141d4e */
[----:B------:R2:W-:Y:S02]  /*39b0*/  LDGSTS.E.BYPASS.LTC128B.128.ZFILL [R161+0x7900], [R6.64], P0 ;  /* 0x0790000006a17fae */ /* 0x0005e40008141d4e */
.L_x_1791:
[----:B-1----:R-:W-:Y:S01]  /*39c0*/  FMUL.FTZ R3, R64, c[0x0][0x320] ;  /* 0x0000c80040037a20 */ /* 0x002fe20000410000 */
[----:B--2---:R-:W-:Y:S01]  /*39d0*/  SHF.R.S32.HI R7, RZ, 0x1f, R158 ;  /* 0x0000001fff077819 */ /* 0x004fe2000001149e */
[----:B------:R-:W-:Y:S01]  /*39e0*/  FMUL.FTZ R5, R30, c[0x0][0x320] ;  /* 0x0000c8001e057a20 */ /* 0x000fe20000410000 */
[----:B------:R-:W-:Y:S01]  /*39f0*/  LEA.HI R6, R160, R165, RZ, 0x2 ;  /* 0x000000a5a0067211 */ /* 0x000fe200078f10ff */
[----:B------:R1:W2:Y:S01]  /*3a00*/  MUFU.TANH R12, R3 ;  /* 0x00000003000c7308 */ /* 0x0002a20000002400 */
[----:B------:R-:W-:Y:S01]  /*3a10*/  FMUL.FTZ R8, R31, c[0x0][0x320] ;  /* 0x0000c8001f087a20 */ /* 0x000fe20000410000 */
[----:B------:R-:W-:Y:S01]  /*3a20*/  PLOP3.LUT P1, PT, PT, PT, UP1, 0x80, 0x0 ;  /* 0x000000000000781c */ /* 0x000fe20003f2f018 */
[----:B------:R-:W-:Y:S01]  /*3a30*/  FMUL.FTZ R10, R80, c[0x0][0x320] ;  /* 0x0000c800500a7a20 */ /* 0x000fe20000410000 */
[----:B------:R-:W-:Y:S01]  /*3a40*/  LOP3.LUT R6, R6, 0xfffffffc, RZ, 0xc0, !PT ;  /* 0xfffffffc06067812 */ /* 0x000fe200078ec0ff */
[----:B------:R-:W-:Y:S01]  /*3a50*/  UMOV UR4, 0xffffffc0 ;  /* 0xffffffc000047882 */ /* 0x000fe20000000000 */
[----:B------:R-:W-:Y:S01]  /*3a60*/  PLOP3.LUT P0, PT, PT, PT, UP1, 0x80, 0x0 ;  /* 0x000000000000781c */ /* 0x000fe20003f0f018 */
[----:B------:R-:W-:Y:S01]  /*3a70*/  UIMAD UR4, UR6, UR4, 0x41 ;  /* 0x00000041060474a4 */ /* 0x000fe2000f8e0204 */
[----:B------:R3:W-:Y:S01]  /*3a80*/  MUFU.TANH R39, R5 ;  /* 0x0000000500277308 */ /* 0x0007e20000002400 */
[----:B------:R-:W-:Y:S01]  /*3a90*/  IMAD.IADD R6, R165, 0x1, -R6 ;  /* 0x00000001a5067824 */ /* 0x000fe200078e0a06 */
[----:B------:R-:W-:Y:S01]  /*3aa0*/  STL [R1+0xbc], R251 ;  /* 0x0000bcfb01007387 */ /* 0x000fe20000100800 */
[----:B------:R-:W-:-:S02]  /*3ab0*/  FMUL.FTZ R22, R103, c[0x0][0x320] ;  /* 0x0000c80067167a20 */ /* 0x000fc40000410000 */
[----:B------:R-:W-:Y:S01]  /*3ac0*/  FMUL.FTZ R17, R71, c[0x0][0x320] ;  /* 0x0000c80047117a20 */ /* 0x000fe20000410000 */
[----:B------:R-:W-:Y:S01]  /*3ad0*/  STL [R1+0xb8], R250 ;  /* 0x0000b8fa01007387 */ /* 0x000fe20000100800 */
[----:B------:R-:W-:Y:S01]  /*3ae0*/  IMAD.SHL.U32 R237, R0, 0x2, RZ ;  /* 0x0000000200ed7824 */ /* 0x000fe200078e00ff */
[----:B------:R-:W-:Y:S01]  /*3af0*/  MUFU.TANH R36, R8 ;  /* 0x0000000800247308 */ /* 0x000fe20000002400 */
[----:B-1----:R-:W-:Y:S01]  /*3b00*/  FMUL.FTZ R3, R65, c[0x0][0x320] ;  /* 0x0000c80041037a20 */ /* 0x002fe20000410000 */
[----:B------:R-:W-:Y:S01]  /*3b10*/  STL [R1+0xb4], R249 ;  /* 0x0000b4f901007387 */ /* 0x000fe20000100800 */
[----:B------:R-:W-:Y:S01]  /*3b20*/  IMAD R240, R2, 0x2, R237 ;  /* 0x0000000202f07824 */ /* 0x000fe200078e02ed */
[----:B------:R-:W-:Y:S02]  /*3b30*/  LEA R238, R4, R237, 0x1 ;  /* 0x000000ed04ee7211 */ /* 0x000fe400078e08ff */
[----:B------:R-:W-:Y:S02]  /*3b40*/  STL [R1+0xb0], R248 ;  /* 0x0000b0f801007387 */ /* 0x000fe40000100800 */
[----:B------:R1:W4:Y:S01]  /*3b50*/  MUFU.TANH R13, R3 ;  /* 0x00000003000d7308 */ /* 0x0003220000002400 */
[----:B---3--:R-:W-:Y:S01]  /*3b60*/  LEA.HI R5, R7, R158, RZ, 0x2 ;  /* 0x0000009e07057211 */ /* 0x008fe200078f10ff */
[----:B------:R-:W-:Y:S01]  /*3b70*/  STL [R1+0xac], R247 ;  /* 0x0000acf701007387 */ /* 0x000fe20000100800 */
[----:B------:R-:W-:-:S02]  /*3b80*/  LEA R239, R2, R238, 0x1 ;  /* 0x000000ee02ef7211 */ /* 0x000fc400078e08ff */
[----:B------:R-:W-:Y:S01]  /*3b90*/  LOP3.LUT R5, R5, 0xffffffc, RZ, 0xc0, !PT ;  /* 0x0ffffffc05057812 */ /* 0x000fe200078ec0ff */
[----:B------:R-:W-:Y:S02]  /*3ba0*/  STL [R1+0xa8], R246 ;  /* 0x0000a8f601007387 */ /* 0x000fe40000100800 */
[----:B------:R-:W-:Y:S01]  /*3bb0*/  MUFU.TANH R22, R22 ;  /* 0x0000001600167308 */ /* 0x000fe20000002400 */
[----:B------:R-:W-:Y:S01]  /*3bc0*/  IADD3 R9, -R5, R158, RZ ;  /* 0x0000009e05097210 */ /* 0x000fe20007ffe1ff */
[----:B------:R-:W-:Y:S01]  /*3bd0*/  STL [R1+0xa4], R245 ;  /* 0x0000a4f501007387 */ /* 0x000fe20000100800 */
[----:B------:R-:W-:-:S03]  /*3be0*/  LEA.HI R5, R6, R6, RZ, 0x1 ;  /* 0x0000000606057211 */ /* 0x000fc600078f08ff */
[----:B------:R-:W-:Y:S01]  /*3bf0*/  STL [R1+0xa0], R244 ;  /* 0x0000a0f401007387 */ /* 0x000fe20000100800 */
[----:B-1----:R-:W-:-:S03]  /*3c00*/  FMUL.FTZ R3, R60, c[0x0][0x320] ;  /* 0x0000c8003c037a20 */ /* 0x002fc60000410000 */
[----:B------:R-:W-:Y:S01]  /*3c10*/  STL [R1+0x9c], R243 ;  /* 0x00009cf301007387 */ /* 0x000fe20000100800 */
[----:B------:R1:W3:Y:S03]  /*3c20*/  MUFU.TANH R14, R3 ;  /* 0x00000003000e7308 */ /* 0x0002e60000002400 */
[----:B------:R-:W-:Y:S04]  /*3c30*/  STL [R1+0x98], R242 ;  /* 0x000098f201007387 */ /* 0x000fe80000100800 */
[----:B------:R-:W-:Y:S04]  /*3c40*/  STL [R1+0x94], R241 ;  /* 0x000094f101007387 */ /* 0x000fe80000100800 */
[----:B------:R-:W-:Y:S04]  /*3c50*/  STL [R1+0x90], R236 ;  /* 0x000090ec01007387 */ /* 0x000fe80000100800 */
[----:B------:R-:W-:Y:S01]  /*3c60*/  LDSM.16.MT88.4 R76, [R240+0x100] ;  /* 0x00010000f04c783b */ /* 0x000fe20000004200 */
[----:B-1----:R-:W-:-:S03]  /*3c70*/  FMUL.FTZ R3, R61, c[0x0][0x320] ;  /* 0x0000c8003d037a20 */ /* 0x002fc60000410000 */
[----:B------:R-:W0:Y:S01]  /*3c80*/  LDGDEPBAR ;  /* 0x00000000000079af */ /* 0x000e220000000000 */
        /* <DEDUP_REMOVED lines=76> */
[----:B------:R1:W-:Y:S02]  /*4150*/  MUFU.TANH R41, R3 ;  /* 0x0000000300297308 */ /* 0x0003e40000002400 */
[----:B-1----:R-:W-:-:S06]  /*4160*/  FMUL.FTZ R3, R43, c[0x0][0x320] ;  /* 0x0000c8002b037a20 */ /* 0x002fcc0000410000 */
[----:B------:R1:W-:Y:S08]  /*4170*/  MUFU.TANH R43, R10 ;  /* 0x0000000a002b7308 */ /* 0x0003f00000002400 */
[----:B------:R2:W-:Y:S01]  /*4180*/  MUFU.TANH R40, R3 ;  /* 0x0000000300287308 */ /* 0x0005e20000002400 */
[----:B-1----:R-:W-:-:S07]  /*4190*/  FMUL.FTZ R10, R81, c[0x0][0x320] ;  /* 0x0000c800510a7a20 */ /* 0x002fce0000410000 */
[----:B------:R-:W-:Y:S01]  /*41a0*/  MUFU.TANH R42, R10 ;  /* 0x0000000a002a7308 */ /* 0x000fe20000002400 */
[----:B--2---:R-:W-:-:S07]  /*41b0*/  FMUL.FTZ R3, R84, c[0x0][0x320] ;  /* 0x0000c80054037a20 */ /* 0x004fce0000410000 */
[----:B------:R1:W-:Y:S02]  /*41c0*/  MUFU.TANH R170, R3 ;  /* 0x0000000300aa7308 */ /* 0x0003e40000002400 */
[----:B-1----:R-:W-:-:S06]  /*41d0*/  FMUL.FTZ R3, R85, c[0x0][0x320] ;  /* 0x0000c80055037a20 */ /* 0x002fcc0000410000 */
[----:B------:R1:W-:Y:S02]  /*41e0*/  MUFU.TANH R171, R3 ;  /* 0x0000000300ab7308 */ /* 0x0003e40000002400 */
[----:B-1----:R-:W-:-:S06]  /*41f0*/  FMUL.FTZ R3, R86, c[0x0][0x320] ;  /* 0x0000c80056037a20 */ /* 0x002fcc0000410000 */
[----:B------:R1:W-:Y:S02]  /*4200*/  MUFU.TANH R133, R3 ;  /* 0x0000000300857308 */ /* 0x0003e40000002400 */
[----:B-1----:R-:W-:Y:S02]  /*4210*/  FMUL.FTZ R3, R87, c[0x0][0x320] ;  /* 0x0000c80057037a20 */ /* 0x002fe40000410000 */
[----:B------:R-:W-:Y:S04]  /*4220*/  LDSM.16.MT88.4 R84, [R240+0x2900] ;  /* 0x00290000f054783b */ /* 0x000fe80000004200 */
[----:B------:R1:W-:Y:S02]  /*4230*/  MUFU.TANH R132, R3 ;  /* 0x0000000300847308 */ /* 0x0003e40000002400 */
[----:B-1----:R-:W-:-:S06]  /*4240*/  FMUL.FTZ R3, R63, c[0x0][0x320] ;  /* 0x0000c8003f037a20 */ /* 0x002fcc0000410000 */
[----:B------:R1:W2:Y:S02]  /*4250*/  MUFU.TANH R18, R3 ;  /* 0x0000000300127308 */ /* 0x0002a40000002400 */
[----:B-1----:R-:W-:-:S06]  /*4260*/  FMUL.FTZ R3, R100, c[0x0][0x320] ;  /* 0x0000c80064037a20 */ /* 0x002fcc0000410000 */
[----:B------:R1:W-:Y:S02]  /*4270*/  MUFU.TANH R44, R3 ;  /* 0x00000003002c7308 */ /* 0x0003e40000002400 */
[----:B-1----:R-:W-:-:S05]  /*4280*/  LOP3.LUT R3, R159, 0xffffffe0, RZ, 0xc0, !PT ;  /* 0xffffffe09f037812 */ /* 0x002fca00078ec0ff */
[----:B------:R-:W-:-:S05]  /*4290*/  IMAD.IADD R3, R165, 0x1, -R3 ;  /* 0x00000001a5037824 */ /* 0x000fca00078e0a03 */
[----:B------:R-:W-:-:S04]  /*42a0*/  SHF.R.S32.HI R7, RZ, 0x1f, R3 ;  /* 0x0000001fff077819 */ /* 0x000fc80000011403 */
[----:B------:R-:W-:-:S04]  /*42b0*/  LEA.HI R7, R7, R3, RZ, 0x2 ;  /* 0x0000000307077211 */ /* 0x000fc800078f10ff */
[----:B------:R-:W-:-:S05]  /*42c0*/  LEA.HI.SX32 R8, R7, UR10, 0x1e ;  /* 0x0000000a07087c11 */ /* 0x000fca000f8ff2ff */
[----:B------:R-:W-:Y:S01]  /*42d0*/  IMAD R11, R9, 0x10, R8 ;  /* 0x00000010090b7824 */ /* 0x000fe200078e0208 */
[C---:B------:R-:W-:Y:S01]  /*42e0*/  LOP3.LUT R9, R5.reuse, 0x1ffffffe, RZ, 0xc0, !PT ;  /* 0x1ffffffe05097812 */ /* 0x040fe200078ec0ff */
[----:B------:R-:W-:-:S03]  /*42f0*/  IMAD.SHL.U32 R8, R5, 0x20, RZ ;  /* 0x0000002005087824 */ /* 0x000fc600078e00ff */
[----:B------:R-:W-:Y:S01]  /*4300*/  IADD3 R6, R6, -R9, RZ ;  /* 0x8000000906067210 */ /* 0x000fe20007ffe0ff */
[----:B------:R-:W-:Y:S01]  /*4310*/  FMUL.FTZ R9, R35, c[0x0][0x320] ;  /* 0x0000c80023097a20 */ /* 0x000fe20000410000 */
[----:B------:R-:W-:-:S03]  /*4320*/  LOP3.LUT R5, R8, 0xffffffc0, RZ, 0xc0, !PT ;  /* 0xffffffc008057812 */ /* 0x000fc600078ec0ff */
[----:B------:R1:W-:Y:S02]  /*4330*/  MUFU.TANH R19, R9 ;  /* 0x0000000900137308 */ /* 0x0003e40000002400 */
[----:B------:R-:W-:-:S04]  /*4340*/  IMAD.IADD R5, R5, 0x1, R11 ;  /* 0x0000000105057824 */ /* 0x000fc800078e020b */
[----:B------:R-:W-:Y:S02]  /*4350*/  IMAD R15, R6, 0x8, R5 ;  /* 0x00000008060f7824 */ /* 0x000fe400078e0205 */
[----:B------:R-:W-:Y:S02]  /*4360*/  FMUL.FTZ R5, R82, c[0x0][0x320] ;  /* 0x0000c80052057a20 */ /* 0x000fe40000410000 */
[----:B------:R-:W-:Y:S01]  /*4370*/  @P1 IMAD.HI.U32 R8, R15, c[0x0][0x2c8], RZ ;  /* 0x0000b2000f081a27 */ /* 0x000fe200078e00ff */
[----:B------:R-:W-:Y:S01]  /*4380*/  MOV R6, R15 ;  /* 0x0000000f00067202 */ /* 0x000fe20000000f00 */
[----:B------:R2:W-:Y:S01]  /*4390*/  MUFU.TANH R47, R5 ;  /* 0x00000005002f7308 */ /* 0x0005e20000002400 */
[----:B------:R3:W-:Y:S02]  /*43a0*/  STL [R1+0x7c], R15 ;  /* 0x00007c0f01007387 */ /* 0x0007e40000100800 */
[----:B------:R-:W-:Y:S01]  /*43b0*/  @P0 SHF.R.U32.HI R6, RZ, c[0x0][0x2cc], R8 ;  /* 0x0000b300ff060a19 */ /* 0x000fe20000011608 */
[----:B------:R-:W-:-:S04]  /*43c0*/  FMUL.FTZ R8, R101, c[0x0][0x320] ;  /* 0x0000c80065087a20 */ /* 0x000fc80000410000 */
[----:B------:R-:W4:Y:S01]  /*43d0*/  SHFL.IDX PT, R10, R6, RZ, 0x1c1f ;  /* 0x001c1fff060a7589 */ /* 0x000f2200000e0000 */
[----:B------:R-:W-:Y:S03]  /*43e0*/  MUFU.TANH R31, R8 ;  /* 0x00000008001f7308 */ /* 0x000fe60000002400 */
[----:B-1----:R-:W1:Y:S01]  /*43f0*/  SHFL.IDX PT, R9, R6, 0x3, 0x1c1f ;  /* 0x007c1f0006097f89 */ /* 0x002e6200000e0000 */
[----:B--2---:R-:W-:-:S04]  /*4400*/  FMUL.FTZ R5, R83, c[0x0][0x320] ;  /* 0x0000c80053057a20 */ /* 0x004fc80000410000 */
[----:B------:R2:W-:Y:S01]  /*4410*/  MUFU.TANH R46, R5 ;  /* 0x00000005002e7308 */ /* 0x0005e20000002400 */
[----:B---3--:R-:W-:Y:S01]  /*4420*/  FMUL.FTZ R15, R70, c[0x0][0x320] ;  /* 0x0000c800460f7a20 */ /* 0x008fe20000410000 */
[----:B--2---:R-:W-:Y:S01]  /*4430*/  LOP3.LUT R5, R7, 0x7ffffffc, RZ, 0xc0, !PT ;  /* 0x7ffffffc07057812 */ /* 0x004fe200078ec0ff */
[----:B------:R-:W-:Y:S01]  /*4440*/  IMAD.U32 R7, RZ, RZ, UR4 ;  /* 0x00000004ff077e24 */ /* 0x000fe2000f8e00ff */
[----:B------:R-:W-:-:S03]  /*4450*/  ULDC.64 UR4, c[0x0][0x2c8] ;  /* 0x0000b20000047ab9 */ /* 0x000fc60000000a00 */
[----:B------:R-:W-:Y:S02]  /*4460*/  IMAD.IADD R5, R3, 0x1, -R5 ;  /* 0x0000000103057824 */ /* 0x000fe400078e0a05 */
[----:B------:R-:W-:-:S03]  /*4470*/  FMUL.FTZ R3, R102, c[0x0][0x320] ;  /* 0x0000c80066037a20 */ /* 0x000fc60000410000 */
[----:B------:R-:W-:Y:S01]  /*4480*/  SHF.L.U32 R11, R5, 0x1, RZ ;  /* 0x00000001050b7819 */ /* 0x000fe200000006ff */
[----:B------:R2:W-:Y:S01]  /*4490*/  MUFU.TANH R38, R3 ;  /* 0x0000000300267308 */ /* 0x0005e20000002400 */
[----:B------:R-:W-:Y:S02]  /*44a0*/  FMUL.FTZ R5, R34, c[0x0][0x320] ;  /* 0x0000c80022057a20 */ /* 0x000fe40000410000 */
[C---:B------:R-:W-:Y:S01]  /*44b0*/  IADD3 R8, -R11.reuse, UR20, RZ ;  /* 0x000000140b087c10 */ /* 0x040fe2000fffe1ff */
[----:B------:R3:W-:Y:S04]  /*44c0*/  STL [R1+0x80], R11 ;  /* 0x0000800b01007387 */ /* 0x0007e80000100800 */
[----:B------:R1:W1:Y:S01]  /*44d0*/  MUFU.TANH R21, R5 ;  /* 0x0000000500157308 */ /* 0x0002620000002400 */
[----:B--2---:R-:W-:-:S04]  /*44e0*/  IADD3 R3, -R11, UR7, R7 ;  /* 0x000000070b037c10 */ /* 0x004fc8000fffe107 */
[----:B------:R-:W-:Y:S01]  /*44f0*/  IADD3 R7, R3, -UR12, RZ ;  /* 0x8000000c03077c10 */ /* 0x000fe2000fffe0ff */
[----:B-1----:R-:W1:Y:S04]  /*4500*/  SHFL.IDX PT, R5, R6, 0x1, 0x1c1f ;  /* 0x003c1f0006057f89 */ /* 0x002e6800000e0000 */
[----:B----4-:R-:W-:Y:S02]  /*4510*/  IMAD.IADD R3, R7, 0x1, R10 ;  /* 0x0000000107037824 */ /* 0x010fe400078e020a */
[----:B------:R-:W-:Y:S02]  /*4520*/  FMUL.FTZ R10, R68, c[0x0][0x320] ;  /* 0x0000c800440a7a20 */ /* 0x000fe40000410000 */
[----:B---3--:R-:W-:Y:S01]  /*4530*/  FMUL.FTZ R11, R69, c[0x0][0x320] ;  /* 0x0000c800450b7a20 */ /* 0x008fe20000410000 */
[----:B------:R-:W-:Y:S01]  /*4540*/  IMNMX R3, R8, R3, PT ;  /* 0x0000000308037217 */ /* 0x000fe20003800200 */
[----:B------:R-:W-:Y:S01]  /*4550*/  IMAD.IADD R9, R7, 0x1, R9 ;  /* 0x0000000107097824 */ /* 0x000fe200078e0209 */
[----:B------:R-:W-:Y:S02]  /*4560*/  LDSM.16.MT88.4 R68, [R237+0x2100] ;  /* 0x00210000ed44783b */ /* 0x000fe40000004200 */
[----:B------:R-:W-:-:S02]  /*4570*/  ISETP.GT.AND P0, PT, R3, RZ, PT ;  /* 0x000000ff0300720c */ /* 0x000fc40003f04270 */
[C---:B------:R-:W-:Y:S02]  /*4580*/  ISETP.GT.AND P2, PT, R3.reuse, 0x1, PT ;  /* 0x000000010300780c */ /* 0x040fe40003f44270 */
[----:B------:R-:W-:Y:S02]  /*4590*/  ISETP.GT.AND P1, PT, R3, 0x8, PT ;  /* 0x000000080300780c */ /* 0x000fe40003f24270 */
[----:B------:R-:W-:Y:S02]  /*45a0*/  FSEL R12, R12, -INF , P0 ;  /* 0xff8000000c0c7808 */ /* 0x000fe40000000000 */
[----:B------:R-:W-:Y:S02]  /*45b0*/  FSEL R13, R13, -INF , P2 ;  /* 0xff8000000d0d7808 */ /* 0x000fe40001000000 */
[----:B------:R-:W-:Y:S02]  /*45c0*/  ISETP.GT.AND P0, PT, R3, 0x9, PT ;  /* 0x000000090300780c */ /* 0x000fe40003f04270 */
[----:B------:R-:W-:-:S02]  /*45d0*/  FSEL R14, R14, -INF , P1 ;  /* 0xff8000000e0e7808 */ /* 0x000fc40000800000 */
[----:B------:R-:W-:Y:S01]  /*45e0*/  FMNMX.FTZ R139, R12, R13, !PT ;  /* 0x0000000d0c8b7209 */ /* 0x000fe20007810000 */
[----:B-1----:R-:W-:Y:S01]  /*45f0*/  IMAD.IADD R5, R7, 0x1, R5 ;  /* 0x0000000107057824 */ /* 0x002fe200078e0205 */
[C---:B------:R-:W-:Y:S02]  /*4600*/  ISETP.GT.AND P2, PT, R3.reuse, 0x10, PT ;  /* 0x000000100300780c */ /* 0x040fe40003f44270 */
[----:B------:R-:W-:Y:S02]  /*4610*/  FSEL R16, R16, -INF , P0 ;  /* 0xff80000010107808 */ /* 0x000fe40000000000 */
[----:B------:R-:W-:Y:S02]  /*4620*/  FMNMX.FTZ R139, R14, R139, !PT ;  /* 0x0000008b0e8b7209 */ /* 0x000fe40007810000 */
[----:B------:R-:W-:Y:S02]  /*4630*/  ISETP.GT.AND P1, PT, R3, 0x11, PT ;  /* 0x000000110300780c */ /* 0x000fe40003f24270 */
[----:B------:R-:W-:-:S02]  /*4640*/  FSEL R20, R20, -INF , P2 ;  /* 0xff80000014147808 */ /* 0x000fc40001000000 */
[----:B------:R-:W-:Y:S02]  /*4650*/  FMNMX.FTZ R139, R16, R139, !PT ;  /* 0x0000008b108b7209 */ /* 0x000fe40007810000 */
[----:B------:R-:W-:Y:S02]  /*4660*/  ISETP.GT.AND P0, PT, R3, 0x18, PT ;  /* 0x000000180300780c */ /* 0x000fe40003f04270 */
[----:B------:R-:W-:Y:S02]  /*4670*/  FSEL R23, R23, -INF , P1 ;  /* 0xff80000017177808 */ /* 0x000fe40000800000 */
[C---:B------:R-:W-:Y:S02]  /*4680*/  ISETP.GT.AND P2, PT, R3.reuse, 0x19, PT ;  /* 0x000000190300780c */ /* 0x040fe40003f44270 */
[----:B------:R-:W-:Y:S02]  /*4690*/  ISETP.GT.AND P1, PT, R3, 0x20, PT ;  /* 0x000000200300780c */ /* 0x000fe40003f24270 */
[----:B------:R-:W-:-:S02]  /*46a0*/  FMNMX.FTZ R139, R20, R139, !PT ;  /* 0x0000008b148b7209 */ /* 0x000fc40007810000 */
[----:B------:R-:W-:Y:S02]  /*46b0*/  FSEL R27, R27, -INF , P0 ;  /* 0xff8000001b1b7808 */ /* 0x000fe40000000000 */
[----:B------:R-:W-:Y:S02]  /*46c0*/  ISETP.GT.AND P0, PT, R3, 0x21, PT ;  /* 0x000000210300780c */ /* 0x000fe40003f04270 */
[----:B------:R-:W-:Y:S02]  /*46d0*/  FSEL R34, R37, -INF , P2 ;  /* 0xff80000025227808 */ /* 0x000fe40001000000 */
[----:B------:R-:W-:Y:S01]  /*46e0*/  FSEL R176, R28, -INF , P1 ;  /* 0xff8000001cb07808 */ /* 0x000fe20000800000 */
[----:B------:R1:W2:Y:S01]  /*46f0*/  MUFU.TANH R37, R10 ;  /* 0x0000000a00257308 */ /* 0x0002a20000002400 */
[C---:B------:R-:W-:Y:S02]  /*4700*/  ISETP.GT.AND P2, PT, R3.reuse, 0x28, PT ;  /* 0x000000280300780c */ /* 0x040fe40003f44270 */
[----:B------:R-:W-:-:S02]  /*4710*/  ISETP.GT.AND P1, PT, R3, 0x29, PT ;  /* 0x000000290300780c */ /* 0x000fc40003f24270 */
[----:B------:R-:W-:Y:S02]  /*4720*/  FMNMX.FTZ R139, R23, R139, !PT ;  /* 0x0000008b178b7209 */ /* 0x000fe40007810000 */
[----:B------:R-:W-:Y:S02]  /*4730*/  FSEL R177, R177, -INF , P0 ;  /* 0xff800000b1b17808 */ /* 0x000fe40000000000 */
[----:B------:R-:W-:Y:S02]  /*4740*/  ISETP.GT.AND P0, PT, R3, 0x30, PT ;  /* 0x000000300300780c */ /* 0x000fe40003f04270 */
[----:B------:R-:W-:Y:S02]  /*4750*/  FSEL R178, R178, -INF , P2 ;  /* 0xff800000b2b27808 */ /* 0x000fe40001000000 */
[----:B------:R-:W-:Y:S02]  /*4760*/  FSEL R179, R179, -INF , P1 ;  /* 0xff800000b3b37808 */ /* 0x000fe40000800000 */
[----:B------:R-:W-:Y:S01]  /*4770*/  FMNMX.FTZ R139, R27, R139, !PT ;  /* 0x0000008b1b8b7209 */ /* 0x000fe20007810000 */
[----:B-1----:R-:W1:Y:S01]  /*4780*/  SHFL.IDX PT, R10, R6, 0x2, 0x1c1f ;  /* 0x005c1f00060a7f89 */ /* 0x002e6200000e0000 */
[----:B------:R-:W-:-:S02]  /*4790*/  ISETP.GT.AND P2, PT, R3, 0x31, PT ;  /* 0x000000310300780c */ /* 0x000fc40003f44270 */
[C---:B------:R-:W-:Y:S02]  /*47a0*/  ISETP.GT.AND P1, PT, R3.reuse, 0x38, PT ;  /* 0x000000380300780c */ /* 0x040fe40003f24270 */
[----:B------:R-:W-:Y:S02]  /*47b0*/  IMNMX R5, R8, R5, PT ;  /* 0x0000000508057217 */ /* 0x000fe40003800200 */
[----:B------:R-:W-:Y:S02]  /*47c0*/  FSEL R165, R48, -INF , P0 ;  /* 0xff80000030a57808 */ /* 0x000fe40000000000 */
[----:B------:R-:W-:Y:S02]  /*47d0*/  FMNMX.FTZ R139, R34, R139, !PT ;  /* 0x0000008b228b7209 */ /* 0x000fe40007810000 */
[----:B------:R-:W-:Y:S02]  /*47e0*/  ISETP.GT.AND P0, PT, R3, 0x39, PT ;  /* 0x000000390300780c */ /* 0x000fe40003f04270 */
[----:B------:R-:W-:-:S02]  /*47f0*/  FSEL R167, R52, -INF , P2 ;  /* 0xff80000034a77808 */ /* 0x000fc40001000000 */
[----:B------:R-:W-:Y:S02]  /*4800*/  FSEL R166, R50, -INF , P1 ;  /* 0xff80000032a67808 */ /* 0x000fe40000800000 */
[C---:B------:R-:W-:Y:S02]  /*4810*/  ISETP.GT.AND P2, PT, R5.reuse, RZ, PT ;  /* 0x000000ff0500720c */ /* 0x040fe40003f44270 */
[----:B------:R-:W-:Y:S02]  /*4820*/  ISETP.GT.AND P1, PT, R5, 0x1, PT ;  /* 0x000000010500780c */ /* 0x000fe40003f24270 */
[----:B------:R-:W-:Y:S02]  /*4830*/  FMNMX.FTZ R139, R176, R139, !PT ;  /* 0x0000008bb08b7209 */ /* 0x000fe40007810000 */
[----:B------:R-:W-:Y:S02]  /*4840*/  FSEL R106, R29, -INF , P0 ;  /* 0xff8000001d6a7808 */ /* 0x000fe40000000000 */
[----:B------:R-:W-:-:S02]  /*4850*/  ISETP.GT.AND P0, PT, R5, 0x8, PT ;  /* 0x000000080500780c */ /* 0x000fc40003f04270 */
[----:B------:R-:W-:Y:S02]  /*4860*/  FSEL R24, R24, -INF , P2 ;  /* 0xff80000018187808 */ /* 0x000fe40001000000 */
        /* <DEDUP_REMOVED lines=8> */
[----:B------:R-:W-:Y:S01]  /*48f0*/  FMNMX.FTZ R3, R29, R3, !PT ;  /* 0x000000031d037209 */ /* 0x000fe20007810000 */
[----:B------:R3:W4:Y:S01]  /*4900*/  MUFU.TANH R18, R11 ;  /* 0x0000000b00127308 */ /* 0x0007220000002400 */
        /* <DEDUP_REMOVED lines=20> */
[----:B---3--:R-:W3:Y:S01]  /*4a50*/  SHFL.BFLY PT, R11, R139, 0x2, 0x1f ;  /* 0x0c401f008b0b7f89 */ /* 0x008ee200000e0000 */
[----:B------:R-:W-:Y:S02]  /*4a60*/  FMNMX.FTZ R3, R32, R3, !PT ;  /* 0x0000000320037209 */ /* 0x000fe40007810000 */
[----:B------:R-:W-:-:S02]  /*4a70*/  ISETP.GT.AND P0, PT, R5, 0x28, PT ;  /* 0x000000280500780c */ /* 0x000fc40003f04270 */
[----:B------:R-:W-:Y:S02]  /*4a80*/  FSEL R175, R175, -INF , P1 ;  /* 0xff800000afaf7808 */ /* 0x000fe40000800000 */
[----:B------:R-:W-:Y:S02]  /*4a90*/  FMNMX.FTZ R3, R174, R3, !PT ;  /* 0x00000003ae037209 */ /* 0x000fe40007810000 */
[----:B------:R-:W-:Y:S02]  /*4aa0*/  ISETP.GT.AND P1, PT, R5, 0x29, PT ;  /* 0x000000290500780c */ /* 0x000fe40003f24270 */
[----:B------:R-:W-:Y:S02]  /*4ab0*/  FSEL R173, R41, -INF , P0 ;  /* 0xff80000029ad7808 */ /* 0x000fe40000000000 */
[----:B------:R-:W-:Y:S01]  /*4ac0*/  FMNMX.FTZ R3, R175, R3, !PT ;  /* 0x00000003af037209 */ /* 0x000fe20007810000 */
[----:B------:R2:W2:Y:S01]  /*4ad0*/  MUFU.TANH R41, R15 ;  /* 0x0000000f00297308 */ /* 0x0004a20000002400 */
[----:B------:R-:W-:-:S02]  /*4ae0*/  FSEL R172, R40, -INF , P1 ;  /* 0xff80000028ac7808 */ /* 0x000fc40000800000 */
[----:B------:R-:W-:Y:S02]  /*4af0*/  FMNMX.FTZ R3, R173, R3, !PT ;  /* 0x00000003ad037209 */ /* 0x000fe40007810000 */
[----:B-1----:R-:W-:Y:S02]  /*4b00*/  IADD3 R10, R7, R10, RZ ;  /* 0x0000000a070a7210 */ /* 0x002fe40007ffe0ff */
[C---:B------:R-:W-:Y:S01]  /*4b10*/  ISETP.GT.AND P0, PT, R5.reuse, 0x30, PT ;  /* 0x000000300500780c */ /* 0x040fe20003f04270 */
[----:B------:R1:W1:Y:S01]  /*4b20*/  MUFU.TANH R40, R17 ;  /* 0x0000001100287308 */ /* 0x0002620000002400 */
[----:B------:R-:W-:Y:S02]  /*4b30*/  ISETP.GT.AND P1, PT, R5, 0x31, PT ;  /* 0x000000310500780c */ /* 0x000fe40003f24270 */
[----:B------:R-:W-:Y:S02]  /*4b40*/  FMNMX.FTZ R6, R172, R3, !PT ;  /* 0x00000003ac067209 */ /* 0x000fe40007810000 */
[----:B------:R-:W-:-:S02]  /*4b50*/  IMNMX R3, R8, R10, PT ;  /* 0x0000000a08037217 */ /* 0x000fc40003800200 */
[----:B------:R-:W-:Y:S02]  /*4b60*/  FSEL R107, R39, -INF , P0 ;  /* 0xff800000276b7808 */ /* 0x000fe40000000000 */
[----:B------:R-:W-:Y:S02]  /*4b70*/  FSEL R104, R36, -INF , P1 ;  /* 0xff80000024687808 */ /* 0x000fe40000800000 */
[C---:B------:R-:W-:Y:S02]  /*4b80*/  ISETP.GT.AND P0, PT, R5.reuse, 0x38, PT ;  /* 0x000000380500780c */ /* 0x040fe40003f04270 */
[----:B------:R-:W-:Y:S02]  /*4b90*/  ISETP.GT.AND P1, PT, R5, 0x39, PT ;  /* 0x000000390500780c */ /* 0x000fe40003f24270 */
[----:B------:R-:W-:Y:S02]  /*4ba0*/  ISETP.GT.AND P2, PT, R3, RZ, PT ;  /* 0x000000ff0300720c */ /* 0x000fe40003f44270 */
[----:B------:R-:W-:-:S02]  /*4bb0*/  FMNMX.FTZ R7, R107, R6, !PT ;  /* 0x000000066b077209 */ /* 0x000fc40007810000 */
[----:B------:R-:W-:Y:S02]  /*4bc0*/  IMNMX R6, R8, R9, PT ;  /* 0x0000000908067217 */ /* 0x000fe40003800200 */
[----:B------:R-:W-:Y:S02]  /*4bd0*/  FSEL R108, R21, -INF , P0 ;  /* 0xff800000156c7808 */ /* 0x000fe40000000000 */
[----:B------:R-:W-:Y:S02]  /*4be0*/  FSEL R249, R19, -INF , P1 ;  /* 0xff80000013f97808 */ /* 0x000fe40000800000 */
[----:B------:R-:W-:Y:S02]  /*4bf0*/  FSEL R9, R61, -INF , P2 ;  /* 0xff8000003d097808 */ /* 0x000fe40001000000 */
[C---:B------:R-:W-:Y:S02]  /*4c00*/  ISETP.GT.AND P1, PT, R3.reuse, 0x1, PT ;  /* 0x000000010300780c */ /* 0x040fe40003f24270 */
[----:B------:R-:W-:-:S02]  /*4c10*/  ISETP.GT.AND P0, PT, R3, 0x8, PT ;  /* 0x000000080300780c */ /* 0x000fc40003f04270 */
[----:B------:R-:W-:Y:S02]  /*4c20*/  ISETP.GT.AND P2, PT, R3, 0x9, PT ;  /* 0x000000090300780c */ /* 0x000fe40003f44270 */
[----:B---3--:R-:W-:Y:S02]  /*4c30*/  FMNMX.FTZ R139, R11, R139, !PT ;  /* 0x0000008b0b8b7209 */ /* 0x008fe40007810000 */
[----:B------:R-:W-:Y:S02]  /*4c40*/  FSEL R10, R60, -INF , P1 ;  /* 0xff8000003c0a7808 */ /* 0x000fe40000800000 */
[----:B------:R-:W-:Y:S01]  /*4c50*/  FSEL R11, R44, -INF , P0 ;  /* 0xff8000002c0b7808 */ /* 0x000fe20000000000 */
[----:B------:R-:W3:Y:S01]  /*4c60*/  SHFL.BFLY PT, R8, R139, 0x1, 0x1f ;  /* 0x0c201f008b087f89 */ /* 0x000ee200000e0000 */
[----:B--2---:R-:W-:Y:S02]  /*4c70*/  FSEL R15, R31, -INF , P2 ;  /* 0xff8000001f0f7808 */ /* 0x004fe40001000000 */
[----:B------:R-:W-:-:S02]  /*4c80*/  ISETP.GT.AND P1, PT, R3, 0x10, PT ;  /* 0x000000100300780c */ /* 0x000fc40003f24270 */
[C---:B------:R-:W-:Y:S02]  /*4c90*/  ISETP.GT.AND P0, PT, R3.reuse, 0x11, PT ;  /* 0x000000110300780c */ /* 0x040fe40003f04270 */
[----:B------:R-:W-:Y:S02]  /*4ca0*/  ISETP.GT.AND P2, PT, R3, 0x18, PT ;  /* 0x000000180300780c */ /* 0x000fe40003f44270 */
[----:B------:R-:W-:Y:S02]  /*4cb0*/  FMNMX.FTZ R5, R104, R7, !PT ;  /* 0x0000000768057209 */ /* 0x000fe40007810000 */
[----:B------:R-:W-:Y:S02]  /*4cc0*/  FSEL R31, R57, -INF , P1 ;  /* 0xff800000391f7808 */ /* 0x000fe40000800000 */
[----:B------:R-:W-:Y:S02]  /*4cd0*/  FSEL R35, R56, -INF , P0 ;  /* 0xff80000038237808 */ /* 0x000fe40000000000 */
[----:B------:R-:W-:-:S02]  /*4ce0*/  FSEL R36, R53, -INF , P2 ;  /* 0xff80000035247808 */ /* 0x000fc40001000000 */
[C---:B------:R-:W-:Y:S02]  /*4cf0*/  ISETP.GT.AND P1, PT, R3.reuse, 0x19, PT ;  /* 0x000000190300780c */ /* 0x040fe40003f24270 */
[C---:B------:R-:W-:Y:S02]  /*4d00*/  ISETP.GT.AND P0, PT, R3.reuse, 0x20, PT ;  /* 0x000000200300780c */ /* 0x040fe40003f04270 */
[----:B------:R-:W-:Y:S02]  /*4d10*/  ISETP.GT.AND P2, PT, R3, 0x21, PT ;  /* 0x000000210300780c */ /* 0x000fe40003f44270 */
[----:B------:R-:W-:Y:S02]  /*4d20*/  FMNMX.FTZ R5, R108, R5, !PT ;  /* 0x000000056c057209 */ /* 0x000fe40007810000 */
[----:B------:R-:W-:Y:S02]  /*4d30*/  FSEL R39, R54, -INF , P1 ;  /* 0xff80000036277808 */ /* 0x000fe40000800000 */
[----:B------:R-:W-:-:S02]  /*4d40*/  FSEL R168, R168, -INF , P0 ;  /* 0xff800000a8a87808 */ /* 0x000fc40000000000 */
[----:B------:R-:W-:Y:S02]  /*4d50*/  FSEL R169, R169, -INF , P2 ;  /* 0xff800000a9a97808 */ /* 0x000fe40001000000 */
[C---:B------:R-:W-:Y:S02]  /*4d60*/  ISETP.GT.AND P1, PT, R3.reuse, 0x28, PT ;  /* 0x000000280300780c */ /* 0x040fe40003f24270 */
[C---:B------:R-:W-:Y:S02]  /*4d70*/  ISETP.GT.AND P0, PT, R3.reuse, 0x29, PT ;  /* 0x000000290300780c */ /* 0x040fe40003f04270 */
[----:B------:R-:W-:Y:S02]  /*4d80*/  ISETP.GT.AND P2, PT, R3, 0x30, PT ;  /* 0x000000300300780c */ /* 0x000fe40003f44270 */
[----:B------:R-:W-:Y:S02]  /*4d90*/  FMNMX.FTZ R5, R249, R5, !PT ;  /* 0x00000005f9057209 */ /* 0x000fe40007810000 */
[----:B------:R-:W-:-:S02]  /*4da0*/  FSEL R170, R170, -INF , P1 ;  /* 0xff800000aaaa7808 */ /* 0x000fc40000800000 */
[----:B------:R-:W-:Y:S01]  /*4db0*/  FSEL R171, R171, -INF , P0 ;  /* 0xff800000abab7808 */ /* 0x000fe20000000000 */
[----:B------:R-:W2:Y:S01]  /*4dc0*/  SHFL.BFLY PT, R7, R5, 0x2, 0x1f ;  /* 0x0c401f0005077f89 */ /* 0x000ea200000e0000 */
[----:B------:R-:W-:Y:S02]  /*4dd0*/  FSEL R109, R43, -INF , P2 ;  /* 0xff8000002b6d7808 */ /* 0x000fe40001000000 */
[C---:B------:R-:W-:Y:S02]  /*4de0*/  ISETP.GT.AND P1, PT, R3.reuse, 0x31, PT ;  /* 0x000000310300780c */ /* 0x040fe40003f24270 */
[C---:B------:R-:W-:Y:S02]  /*4df0*/  ISETP.GT.AND P0, PT, R3.reuse, 0x38, PT ;  /* 0x000000380300780c */ /* 0x040fe40003f04270 */
[----:B------:R-:W-:Y:S02]  /*4e00*/  ISETP.GT.AND P2, PT, R3, 0x39, PT ;  /* 0x000000390300780c */ /* 0x000fe40003f44270 */
[----:B------:R-:W-:-:S02]  /*4e10*/  FMNMX.FTZ R3, R9, R10, !PT ;  /* 0x0000000a09037209 */ /* 0x000fc40007810000 */
[----:B------:R-:W-:Y:S02]  /*4e20*/  FSEL R248, R37, -INF , P0 ;  /* 0xff80000025f87808 */ /* 0x000fe40000000000 */
[----:B------:R-:W-:Y:S02]  /*4e30*/  FMNMX.FTZ R3, R11, R3, !PT ;  /* 0x000000030b037209 */ /* 0x000fe40007810000 */
[----:B------:R-:W-:Y:S02]  /*4e40*/  ISETP.GT.AND P0, PT, R6, 0x1, PT ;  /* 0x000000010600780c */ /* 0x000fe40003f04270 */
[----:B----4-:R-:W-:Y:S02]  /*4e50*/  FSEL R246, R18, -INF , P2 ;  /* 0xff80000012f67808 */ /* 0x010fe40001000000 */
[----:B------:R-:W-:Y:S02]  /*4e60*/  FMNMX.FTZ R3, R15, R3, !PT ;  /* 0x000000030f037209 */ /* 0x000fe40007810000 */
[----:B---3--:R-:W-:-:S02]  /*4e70*/  FMNMX.FTZ R139, R139, R8, !PT ;  /* 0x000000088b8b7209 */ /* 0x008fc40007810000 */
[----:B------:R-:W-:Y:S02]  /*4e80*/  ISETP.GT.AND P2, PT, R6, 0x8, PT ;  /* 0x000000080600780c */ /* 0x000fe40003f44270 */
[----:B------:R-:W-:Y:S01]  /*4e90*/  FSEL R18, R58, -INF , P0 ;  /* 0xff8000003a127808 */ /* 0x000fe20000000000 */
[----:B------:R-:W-:Y:S01]  /*4ea0*/  FMUL.FTZ R21, R139, c[0x0][0x2d0] ;  /* 0x0000b4008b157a20 */ /* 0x000fe20000410000 */
[----:B------:R-:W-:Y:S02]  /*4eb0*/  ISETP.GT.AND P0, PT, R6, 0x10, PT ;  /* 0x000000100600780c */ /* 0x000fe40003f04270 */
[----:B------:R-:W-:Y:S02]  /*4ec0*/  FMNMX.FTZ R3, R31, R3, !PT ;  /* 0x000000031f037209 */ /* 0x000fe40007810000 */
[----:B------:R-:W-:Y:S02]  /*4ed0*/  FSEL R19, R38, -INF , P2 ;  /* 0xff80000026137808 */ /* 0x000fe40001000000 */
[----:B------:R-:W-:-:S02]  /*4ee0*/  FSEL R38, R65, -INF , P0 ;  /* 0xff80000041267808 */ /* 0x000fc40000000000 */
[----:B------:R-:W-:Y:S02]  /*4ef0*/  FSETP.NEU.FTZ.AND P0, PT, R139, -INF , PT ;  /* 0xff8000008b00780b */ /* 0x000fe40003f1d000 */
[----:B------:R-:W-:Y:S02]  /*4f00*/  FSEL R251, R42, -INF , P1 ;  /* 0xff8000002afb7808 */ /* 0x000fe40000800000 */
[----:B------:R-:W-:Y:S02]  /*4f10*/  FMNMX.FTZ R3, R35, R3, !PT ;  /* 0x0000000323037209 */ /* 0x000fe40007810000 */
[----:B------:R-:W-:Y:S02]  /*4f20*/  ISETP.GT.AND P1, PT, R6, RZ, PT ;  /* 0x000000ff0600720c */ /* 0x000fe40003f24270 */
[----:B------:R-:W-:Y:S02]  /*4f30*/  FSEL R21, R21, RZ, P0 ;  /* 0x000000ff15157208 */ /* 0x000fe40000000000 */
[----:B------:R-:W-:-:S02]  /*4f40*/  FMNMX.FTZ R137, R36, R3, !PT ;  /* 0x0000000324897209 */ /* 0x000fc40007810000 */
[----:B-1----:R-:W-:Y:S01]  /*4f50*/  FSEL R17, R59, -INF , P1 ;  /* 0xff8000003b117808 */ /* 0x002fe20000800000 */
[----:B------:R-:W-:Y:S01]  /*4f60*/  FFMA.FTZ R3, R12, c[0x0][0x2d0], -R21 ;  /* 0x0000b4000c037a23 */ /* 0x000fe20000010815 */
[----:B--2---:R-:W-:Y:S01]  /*4f70*/  FMNMX.FTZ R138, R5, R7, !PT ;  /* 0x00000007058a7209 */ /* 0x004fe20007810000 */
[----:B------:R-:W-:Y:S01]  /*4f80*/  LDSM.16.MT88.4 R56, [R240+0x900] ;  /* 0x00090000f038783b */ /* 0x000fe20000004200 */
[----:B------:R-:W-:Y:S01]  /*4f90*/  FMNMX.FTZ R137, R39, R137, !PT ;  /* 0x0000008927897209 */ /* 0x000fe20007810000 */
[----:B------:R1:W-:Y:S01]  /*4fa0*/  MUFU.EX2 R245, R3 ;  /* 0x0000000300f57308 */ /* 0x0003e20000000800 */
[----:B------:R-:W-:Y:S01]  /*4fb0*/  ISETP.GT.AND P1, PT, R6, 0x9, PT ;  /* 0x000000090600780c */ /* 0x000fe20003f24270 */
[----:B------:R-:W2:Y:S01]  /*4fc0*/  SHFL.BFLY PT, R8, R138, 0x1, 0x1f ;  /* 0x0c201f008a087f89 */ /* 0x000ea200000e0000 */
[----:B------:R-:W-:Y:S02]  /*4fd0*/  FMNMX.FTZ R5, R17, R18, !PT ;  /* 0x0000001211057209 */ /* 0x000fe40007810000 */
[----:B------:R-:W-:-:S02]  /*4fe0*/  FMNMX.FTZ R137, R168, R137, !PT ;  /* 0x00000089a8897209 */ /* 0x000fc40007810000 */
[----:B------:R-:W-:Y:S02]  /*4ff0*/  FSEL R22, R22, -INF , P1 ;  /* 0xff80000016167808 */ /* 0x000fe40000800000 */
[----:B------:R-:W-:Y:S02]  /*5000*/  FMNMX.FTZ R137, R169, R137, !PT ;  /* 0x00000089a9897209 */ /* 0x000fe40007810000 */
[----:B------:R-:W-:Y:S02]  /*5010*/  ISETP.GT.AND P2, PT, R6, 0x11, PT ;  /* 0x000000110600780c */ /* 0x000fe40003f44270 */
[----:B------:R-:W-:Y:S02]  /*5020*/  FMNMX.FTZ R137, R170, R137, !PT ;  /* 0x00000089aa897209 */ /* 0x000fe40007810000 */
[----:B------:R-:W-:Y:S02]  /*5030*/  ISETP.GT.AND P1, PT, R6, 0x18, PT ;  /* 0x000000180600780c */ /* 0x000fe40003f24270 */
[----:B-1----:R-:W-:Y:S01]  /*5040*/  FMNMX.FTZ R3, R19, R5, !PT ;  /* 0x0000000513037209 */ /* 0x002fe20007810000 */
[----:B------:R-:W-:Y:S01]  /*5050*/  FFMA.FTZ R5, R13, c[0x0][0x2d0], -R21 ;  /* 0x0000b4000d057a23 */ /* 0x000fe20000010815 */
[----:B------:R-:W-:-:S02]  /*5060*/  FSEL R37, R72, -INF , P2 ;  /* 0xff80000048257808 */ /* 0x000fc40001000000 */
[----:B------:R-:W-:Y:S01]  /*5070*/  FMNMX.FTZ R3, R22, R3, !PT ;  /* 0x0000000316037209 */ /* 0x000fe20007810000 */
[----:B------:R1:W3:Y:S01]  /*5080*/  MUFU.EX2 R244, R5 ;  /* 0x0000000500f47308 */ /* 0x0002e20000000800 */
[----:B------:R-:W-:Y:S01]  /*5090*/  FMNMX.FTZ R137, R171, R137, !PT ;  /* 0x00000089ab897209 */ /* 0x000fe20007810000 */
[----:B------:R-:W-:Y:S01]  /*50a0*/  LDSM.16.MT88.4 R72, [R239+0x100] ;  /* 0x00010000ef48783b */ /* 0x000fe20000004200 */
[C---:B------:R-:W-:Y:S02]  /*50b0*/  ISETP.GT.AND P2, PT, R6.reuse, 0x19, PT ;  /* 0x000000190600780c */ /* 0x040fe40003f44270 */
[----:B------:R-:W-:Y:S02]  /*50c0*/  FSEL R44, R55, -INF , P1 ;  /* 0xff800000372c7808 */ /* 0x000fe40000800000 */
[----:B------:R-:W-:Y:S01]  /*50d0*/  FMNMX.FTZ R137, R109, R137, !PT ;  /* 0x000000896d897209 */ /* 0x000fe20007810000 */
[----:B------:R-:W-:Y:S01]  /*50e0*/  LDSM.16.MT88.4 R52, [R239+0x900] ;  /* 0x00090000ef34783b */ /* 0x000fe20000004200 */
[----:B------:R-:W-:-:S02]  /*50f0*/  ISETP.GT.AND P1, PT, R6, 0x20, PT ;  /* 0x000000200600780c */ /* 0x000fc40003f24270 */
[----:B------:R-:W-:Y:S02]  /*5100*/  FSEL R45, R64, -INF , P2 ;  /* 0xff800000402d7808 */ /* 0x000fe40001000000 */
[----:B------:R-:W-:Y:S01]  /*5110*/  FMNMX.FTZ R137, R251, R137, !PT ;  /* 0x00000089fb897209 */ /* 0x000fe20007810000 */
[----:B------:R-:W-:Y:S01]  /*5120*/  LDSM.16.MT88.4 R64, [R238+0x2100] ;  /* 0x00210000ee40783b */ /* 0x000fe20000004200 */
[----:B------:R-:W-:Y:S02]  /*5130*/  ISETP.GT.AND P0, PT, R6, 0x21, PT ;  /* 0x000000210600780c */ /* 0x000fe40003f04270 */
[----:B-1----:R-:W-:Y:S01]  /*5140*/  FMNMX.FTZ R5, R38, R3, !PT ;  /* 0x0000000326057209 */ /* 0x002fe20007810000 */
[----:B------:R-:W-:Y:S01]  /*5150*/  FFMA.FTZ R3, R14, c[0x0][0x2d0], -R21 ;  /* 0x0000b4000e037a23 */ /* 0x000fe20000010815 */
[----:B------:R-:W-:Y:S02]  /*5160*/  FSEL R136, R136, -INF , P1 ;  /* 0xff80000088887808 */ /* 0x000fe40000800000 */
[----:B------:R-:W-:Y:S01]  /*5170*/  FMNMX.FTZ R5, R37, R5, !PT ;  /* 0x0000000525057209 */ /* 0x000fe20007810000 */
[----:B------:R1:W-:Y:S01]  /*5180*/  MUFU.EX2 R207, R3 ;  /* 0x0000000300cf7308 */ /* 0x0003e20000000800 */
[----:B------:R-:W-:-:S02]  /*5190*/  FMNMX.FTZ R137, R248, R137, !PT ;  /* 0x00000089f8897209 */ /* 0x000fc40007810000 */
[----:B------:R-:W-:Y:S02]  /*51a0*/  FMNMX.FTZ R5, R44, R5, !PT ;  /* 0x000000052c057209 */ /* 0x000fe40007810000 */
[----:B------:R-:W-:Y:S02]  /*51b0*/  ISETP.GT.AND P2, PT, R6, 0x28, PT ;  /* 0x000000280600780c */ /* 0x000fe40003f44270 */
[----:B------:R-:W-:Y:S02]  /*51c0*/  FSEL R135, R135, -INF , P0 ;  /* 0xff80000087877808 */ /* 0x000fe40000000000 */
[----:B------:R-:W-:Y:S02]  /*51d0*/  FMNMX.FTZ R137, R246, R137, !PT ;  /* 0x00000089f6897209 */ /* 0x000fe40007810000 */
[C---:B------:R-:W-:Y:S02]  /*51e0*/  ISETP.GT.AND P1, PT, R6.reuse, 0x29, PT ;  /* 0x000000290600780c */ /* 0x040fe40003f24270 */
[----:B------:R-:W-:Y:S01]  /*51f0*/  FSEL R133, R133, -INF , P2 ;  /* 0xff80000085857808 */ /* 0x000fe20001000000 */
[----:B------:R-:W4:Y:S01]  /*5200*/  SHFL.BFLY PT, R7, R137, 0x2, 0x1f ;  /* 0x0c401f0089077f89 */ /* 0x000f2200000e0000 */
[----:B------:R-:W-:Y:S01]  /*5210*/  ISETP.GT.AND P0, PT, R6, 0x30, PT ;  /* 0x000000300600780c */ /* 0x000fe20003f04270 */
[----:B-1----:R-:W-:Y:S01]  /*5220*/  FFMA.FTZ R3, R16, c[0x0][0x2d0], -R21 ;  /* 0x0000b40010037a23 */ /* 0x002fe20000010815 */
[----:B------:R-:W-:-:S02]  /*5230*/  FSEL R132, R132, -INF , P1 ;  /* 0xff80000084847808 */ /* 0x000fc40000800000 */
[C---:B------:R-:W-:Y:S01]  /*5240*/  ISETP.GT.AND P2, PT, R6.reuse, 0x31, PT ;  /* 0x000000310600780c */ /* 0x040fe20003f44270 */
[----:B------:R1:W-:Y:S01]  /*5250*/  MUFU.EX2 R196, R3 ;  /* 0x0000000300c47308 */ /* 0x0003e20000000800 */
[----:B------:R-:W-:Y:S02]  /*5260*/  FSEL R235, R47, -INF , P0 ;  /* 0xff8000002feb7808 */ /* 0x000fe40000000000 */
[----:B------:R-:W-:Y:S02]  /*5270*/  ISETP.GT.AND P1, PT, R6, 0x38, PT ;  /* 0x000000380600780c */ /* 0x000fe40003f24270 */
[----:B------:R-:W-:Y:S02]  /*5280*/  FSEL R233, R46, -INF , P2 ;  /* 0xff8000002ee97808 */ /* 0x000fe40001000000 */
[----:B------:R-:W-:Y:S02]  /*5290*/  ISETP.GT.AND P0, PT, R6, 0x39, PT ;  /* 0x000000390600780c */ /* 0x000fe40003f04270 */
[----:B------:R-:W-:-:S02]  /*52a0*/  FSEL R232, R41, -INF , P1 ;  /* 0xff80000029e87808 */ /* 0x000fc40000800000 */
[----:B------:R-:W-:Y:S02]  /*52b0*/  FSEL R231, R40, -INF , P0 ;  /* 0xff80000028e77808 */ /* 0x000fe40000000000 */
[----:B--2---:R-:W-:Y:S01]  /*52c0*/  FMNMX.FTZ R138, R138, R8, !PT ;  /* 0x000000088a8a7209 */ /* 0x004fe20007810000 */
[----:B------:R-:W-:Y:S01]  /*52d0*/  LDSM.16.MT88.4 R40, [R237+0x100] ;  /* 0x00010000ed28783b */ /* 0x000fe20000004200 */
[----:B---3--:R-:W-:Y:S02]  /*52e0*/  F2FP.PACK_AB R16, R244, R245 ;  /* 0x000000f5f410723e */ /* 0x008fe400000000ff */
[----:B-1----:R-:W-:Y:S01]  /*52f0*/  FMNMX.FTZ R3, R45, R5, !PT ;  /* 0x000000052d037209 */ /* 0x002fe20007810000 */
[----:B------:R-:W-:Y:S01]  /*5300*/  FFMA.FTZ R5, R20, c[0x0][0x2d0], -R21 ;  /* 0x0000b40014057a23 */ /* 0x000fe20000010815 */
[----:B----4-:R-:W-:Y:S01]  /*5310*/  FMNMX.FTZ R137, R137, R7, !PT ;  /* 0x0000000789897209 */ /* 0x010fe20007810000 */
[----:B------:R-:W-:Y:S01]  /*5320*/  FMUL.FTZ R20, R138, c[0x0][0x2d0] ;  /* 0x0000b4008a147a20 */ /* 0x000fe20000410000 */
[----:B------:R-:W-:Y:S01]  /*5330*/  FMNMX.FTZ R3, R136, R3, !PT ;  /* 0x0000000388037209 */ /* 0x000fe20007810000 */
[----:B------:R1:W-:Y:S01]  /*5340*/  MUFU.EX2 R211, R5 ;  /* 0x0000000500d37308 */ /* 0x0003e20000000800 */
[----:B------:R-:W-:Y:S01]  /*5350*/  FSETP.NEU.FTZ.AND P0, PT, R138, -INF , PT ;  /* 0xff8000008a00780b */ /* 0x000fe20003f1d000 */
[----:B------:R-:W2:Y:S01]  /*5360*/  SHFL.BFLY PT, R6, R137, 0x1, 0x1f ;  /* 0x0c201f0089067f89 */ /* 0x000ea200000e0000 */
[----:B------:R-:W-:-:S02]  /*5370*/  FMNMX.FTZ R3, R135, R3, !PT ;  /* 0x0000000387037209 */ /* 0x000fc40007810000 */
[----:B------:R-:W-:Y:S02]  /*5380*/  FSEL R20, R20, RZ, P0 ;  /* 0x000000ff14147208 */ /* 0x000fe40000000000 */
[----:B------:R-:W-:-:S04]  /*5390*/  FMNMX.FTZ R3, R133, R3, !PT ;  /* 0x0000000385037209 */ /* 0x000fc80007810000 */
[----:B------:R-:W-:-:S04]  /*53a0*/  FMNMX.FTZ R3, R132, R3, !PT ;  /* 0x0000000384037209 */ /* 0x000fc80007810000 */
[----:B------:R-:W-:Y:S01]  /*53b0*/  FMNMX.FTZ R3, R235, R3, !PT ;  /* 0x00000003eb037209 */ /* 0x000fe20007810000 */
[----:B-1----:R-:W-:-:S03]  /*53c0*/  FFMA.FTZ R5, R23, c[0x0][0x2d0], -R21 ;  /* 0x0000b40017057a23 */ /* 0x002fc60000010815 */
[----:B------:R-:W-:Y:S01]  /*53d0*/  FMNMX.FTZ R3, R233, R3, !PT ;  /* 0x00000003e9037209 */ /* 0x000fe20007810000 */
[----:B------:R1:W3:Y:S03]  /*53e0*/  MUFU.EX2 R205, R5 ;  /* 0x0000000500cd7308 */ /* 0x0002e60000000800 */
[----:B------:R-:W-:Y:S02]  /*53f0*/  FMNMX.FTZ R3, R232, R3, !PT ;  /* 0x00000003e8037209 */ /* 0x000fe40007810000 */
[----:B--2---:R-:W-:Y:S02]  /*5400*/  FMNMX.FTZ R137, R137, R6, !PT ;  /* 0x0000000689897209 */ /* 0x004fe40007810000 */
[----:B------:R-:W-:Y:S02]  /*5410*/  FMNMX.FTZ R3, R231, R3, !PT ;  /* 0x00000003e7037209 */ /* 0x000fe40007810000 */
[----:B------:R-:W-:-:S03]  /*5420*/  FSETP.NEU.FTZ.AND P0, PT, R137, -INF , PT ;  /* 0xff8000008900780b */ /* 0x000fc60003f1d000 */
[----:B------:R-:W2:Y:S01]  /*5430*/  SHFL.BFLY PT, R134, R3, 0x2, 0x1f ;  /* 0x0c401f0003867f89 */ /* 0x000ea200000e0000 */
[----:B-1----:R-:W-:Y:S01]  /*5440*/  FFMA.FTZ R5, R27, c[0x0][0x2d0], -R21 ;  /* 0x0000b4001b057a23 */ /* 0x002fe20000010815 */
[----:B---3--:R-:W-:-:S03]  /*5450*/  F2FP.PACK_AB R8, R205, R211 ;  /* 0x000000d3cd08723e */ /* 0x008fc600000000ff */
[----:B------:R1:W-:Y:S02]  /*5460*/  MUFU.EX2 R105, R5 ;  /* 0x0000000500697308 */ /* 0x0003e40000000800 */
[----:B-1----:R-:W-:Y:S01]  /*5470*/  FFMA.FTZ R5, R34, c[0x0][0x2d0], -R21 ;  /* 0x0000b40022057a23 */ /* 0x002fe20000010815 */
[----:B--2---:R-:W-:Y:S01]  /*5480*/  FMNMX.FTZ R134, R3, R134, !PT ;  /* 0x0000008603867209 */ /* 0x004fe20007810000 */
[----:B------:R-:W-:-:S04]  /*5490*/  FFMA.FTZ R3, R25, c[0x0][0x2d0], -R20 ;  /* 0x0000b40019037a23 */ /* 0x000fc80000010814 */
[----:B------:R1:W2:Y:S01]  /*54a0*/  MUFU.EX2 R62, R5 ;  /* 0x00000005003e7308 */ /* 0x0002a20000000800 */
[----:B------:R-:W3:Y:S07]  /*54b0*/  SHFL.BFLY PT, R6, R134, 0x1, 0x1f ;  /* 0x0c201f0086067f89 */ /* 0x000eee00000e0000 */
[----:B------:R4:W-:Y:S01]  /*54c0*/  MUFU.EX2 R206, R3 ;  /* 0x0000000300ce7308 */ /* 0x0009e20000000800 */
[----:B-1----:R-:W-:-:S07]  /*54d0*/  FFMA.FTZ R5, R24, c[0x0][0x2d0], -R20 ;  /* 0x0000b40018057a23 */ /* 0x002fce0000010814 */
[----:B------:R1:W-:Y:S01]  /*54e0*/  MUFU.EX2 R230, R5 ;  /* 0x0000000500e67308 */ /* 0x0003e20000000800 */
[----:B----4-:R-:W-:Y:S01]  /*54f0*/  FMUL.FTZ R3, R137, c[0x0][0x2d0] ;  /* 0x0000b40089037a20 */ /* 0x010fe20000410000 */
[----:B---3--:R-:W-:-:S04]  /*5500*/  FMNMX.FTZ R134, R6, R134, !PT ;  /* 0x0000008606867209 */ /* 0x008fc80007810000 */
[----:B------:R-:W-:Y:S01]  /*5510*/  FSEL R3, R3, RZ, P0 ;  /* 0x000000ff03037208 */ /* 0x000fe20000000000 */
[C---:B------:R-:W-:Y:S01]  /*5520*/  FMUL.FTZ R6, R134.reuse, c[0x0][0x2d0] ;  /* 0x0000b40086067a20 */ /* 0x040fe20000410000 */
[----:B------:R-:W-:-:S03]  /*5530*/  FSETP.NEU.FTZ.AND P0, PT, R134, -INF , PT ;  /* 0xff8000008600780b */ /* 0x000fc60003f1d000 */
[----:B------:R-:W-:Y:S02]  /*5540*/  FFMA.FTZ R2, R35, c[0x0][0x2d0], -R3 ;  /* 0x0000b40023027a23 */ /* 0x000fe40000010803 */
[----:B-1----:R-:W-:Y:S01]  /*5550*/  FFMA.FTZ R5, R30, c[0x0][0x2d0], -R20 ;  /* 0x0000b4001e057a23 */ /* 0x002fe20000010814 */
[----:B------:R-:W-:Y:S01]  /*5560*/  FSEL R0, R6, RZ, P0 ;  /* 0x000000ff06007208 */ /* 0x000fe20000000000 */
[----:B------:R1:W-:Y:S04]  /*5570*/  MUFU.EX2 R247, R2 ;  /* 0x0000000200f77308 */ /* 0x0003e80000000800 */
[----:B------:R-:W-:-:S04]  /*5580*/  FFMA.FTZ R4, R19, c[0x0][0x2d0], -R0 ;  /* 0x0000b40013047a23 */ /* 0x000fc80000010800 */
[----:B------:R3:W-:Y:S08]  /*5590*/  MUFU.EX2 R229, R5 ;  /* 0x0000000500e57308 */ /* 0x0007f00000000800 */
[----:B------:R4:W-:Y:S01]  /*55a0*/  MUFU.EX2 R241, R4 ;  /* 0x0000000400f17308 */ /* 0x0009e20000000800 */
[----:B-1----:R-:W-:Y:S02]  /*55b0*/  FFMA.FTZ R2, R36, c[0x0][0x2d0], -R3 ;  /* 0x0000b40024027a23 */ /* 0x002fe40000010803 */
[----:B---3--:R-:W-:-:S05]  /*55c0*/  FFMA.FTZ R5, R29, c[0x0][0x2d0], -R20 ;  /* 0x0000b4001d057a23 */ /* 0x008fca0000010814 */
[----:B------:R1:W-:Y:S01]  /*55d0*/  MUFU.EX2 R234, R5 ;  /* 0x0000000500ea7308 */ /* 0x0003e20000000800 */
[----:B----4-:R-:W-:Y:S02]  /*55e0*/  FFMA.FTZ R4, R22, c[0x0][0x2d0], -R0 ;  /* 0x0000b40016047a23 */ /* 0x010fe40000010800 */
[----:B--2---:R-:W-:-:S05]  /*55f0*/  IMAD.MOV.U32 R22, RZ, RZ, R62 ;  /* 0x000000ffff167224 */ /* 0x004fca00078e003e */
[----:B------:R2:W-:Y:S01]  /*5600*/  MUFU.EX2 R164, R4 ;  /* 0x0000000400a47308 */ /* 0x0005e20000000800 */
[----:B------:R-:W-:Y:S01]  /*5610*/  LDSM.16.MT88.4 R60, [R237+0x900] ;  /* 0x00090000ed3c783b */ /* 0x000fe20000004200 */
[----:B-1----:R-:W-:-:S06]  /*5620*/  FFMA.FTZ R5, R28, c[0x0][0x2d0], -R20 ;  /* 0x0000b4001c057a23 */ /* 0x002fcc0000010814 */
[----:B------:R1:W3:Y:S01]  /*5630*/  MUFU.EX2 R23, R5 ;  /* 0x0000000500177308 */ /* 0x0002e20000000800 */
[----:B--2---:R-:W-:Y:S02]  /*5640*/  FFMA.FTZ R4, R31, c[0x0][0x2d0], -R3 ;  /* 0x0000b4001f047a23 */ /* 0x004fe40000010803 */
[----:B------:R-:W-:Y:S05]  /*5650*/  LDSM.16.MT88.4 R28, [R238+0x900] ;  /* 0x00090000ee1c783b */ /* 0x000fea0000004200 */
[----:B------:R-:W2:Y:S01]  /*5660*/  MUFU.EX2 R209, R4 ;  /* 0x0000000400d17308 */ /* 0x000ea20000000800 */
[--C-:B-1----:R-:W-:Y:S01]  /*5670*/  FFMA.FTZ R5, R26, c[0x0][0x2d0], -R20.reuse ;  /* 0x0000b4001a057a23 */ /* 0x102fe20000010814 */
[----:B---3--:R-:W-:Y:S01]  /*5680*/  F2FP.PACK_AB R19, R23, R234 ;  /* 0x000000ea1713723e */ /* 0x008fe200000000ff */
[----:B------:R-:W1:Y:S05]  /*5690*/  LDSM.16.MT88.4 R24, [R238+0x100] ;  /* 0x00010000ee18783b */ /* 0x000e6a0000004200 */
[----:B------:R3:W4:Y:S01]  /*56a0*/  MUFU.EX2 R210, R5 ;  /* 0x0000000500d27308 */ /* 0x0007220000000800 */
[----:B--2---:R-:W-:Y:S01]  /*56b0*/  F2FP.PACK_AB R4, R247, R209 ;  /* 0x000000d1f704723e */ /* 0x004fe200000000ff */
[----:B---3--:R-:W-:-:S06]  /*56c0*/  FFMA.FTZ R5, R33, c[0x0][0x2d0], -R20 ;  /* 0x0000b40021057a23 */ /* 0x008fcc0000010814 */
[----:B------:R2:W-:Y:S02]  /*56d0*/  MUFU.EX2 R236, R5 ;  /* 0x0000000500ec7308 */ /* 0x0005e40000000800 */
[----:B--2---:R-:W-:Y:S02]  /*56e0*/  FFMA.FTZ R5, R32, c[0x0][0x2d0], -R20 ;  /* 0x0000b40020057a23 */ /* 0x004fe40000010814 */
[----:B------:R-:W-:Y:S04]  /*56f0*/  LDSM.16.MT88.4 R32, [R239+0x2100] ;  /* 0x00210000ef20783b */ /* 0x000fe80000004200 */
[----:B------:R2:W-:Y:S02]  /*5700*/  MUFU.EX2 R80, R5 ;  /* 0x0000000500507308 */ /* 0x0005e40000000800 */
[----:B--2---:R-:W-:Y:S01]  /*5710*/  FFMA.FTZ R5, R9, c[0x0][0x2d0], -R3 ;  /* 0x0000b40009057a23 */ /* 0x004fe20000010803 */
[----:B----4-:R-:W-:-:S05]  /*5720*/  F2FP.PACK_AB R9, R206, R210 ;  /* 0x000000d2ce09723e */ /* 0x010fca00000000ff */
[----:B------:R2:W-:Y:S02]  /*5730*/  MUFU.EX2 R227, R5 ;  /* 0x0000000500e37308 */ /* 0x0005e40000000800 */
[----:B--2---:R-:W-:Y:S01]  /*5740*/  FFMA.FTZ R5, R10, c[0x0][0x2d0], -R3 ;  /* 0x0000b4000a057a23 */ /* 0x004fe20000010803 */
[----:B------:R-:W-:-:S05]  /*5750*/  F2FP.PACK_AB R10, R22, R105 ;  /* 0x00000069160a723e */ /* 0x000fca00000000ff */
[----:B------:R2:W3:Y:S02]  /*5760*/  MUFU.EX2 R226, R5 ;  /* 0x0000000500e27308 */ /* 0x0004e40000000800 */
[----:B--2---:R-:W-:Y:S01]  /*5770*/  FFMA.FTZ R5, R11, c[0x0][0x2d0], -R3 ;  /* 0x0000b4000b057a23 */ /* 0x004fe20000010803 */
[----:B---3--:R-:W-:-:S05]  /*5780*/  F2FP.PACK_AB R12, R226, R227 ;  /* 0x000000e3e20c723e */ /* 0x008fca00000000ff */
[----:B------:R2:W-:Y:S02]  /*5790*/  MUFU.EX2 R228, R5 ;  /* 0x0000000500e47308 */ /* 0x0005e40000000800 */
[----:B--2---:R-:W-:Y:S01]  /*57a0*/  FFMA.FTZ R5, R15, c[0x0][0x2d0], -R3 ;  /* 0x0000b4000f057a23 */ /* 0x004fe20000010803 */
[----:B------:R-:W-:-:S05]  /*57b0*/  F2FP.PACK_AB R15, R164, R241 ;  /* 0x000000f1a40f723e */ /* 0x000fca00000000ff */
[----:B------:R2:W3:Y:S02]  /*57c0*/  MUFU.EX2 R243, R5 ;  /* 0x0000000500f37308 */ /* 0x0004e40000000800 */
[----:B--2---:R-:W-:Y:S01]  /*57d0*/  FFMA.FTZ R5, R17, c[0x0][0x2d0], -R0 ;  /* 0x0000b40011057a23 */ /* 0x004fe20000010800 */
[----:B------:R-:W-:Y:S02]  /*57e0*/  F2FP.PACK_AB R17, R229, R230 ;  /* 0x000000e6e511723e */ /* 0x000fe400000000ff */
[----:B---3--:R-:W-:-:S03]  /*57f0*/  F2FP.PACK_AB R14, R243, R228 ;  /* 0x000000e4f30e723e */ /* 0x008fc600000000ff */
[----:B------:R2:W-:Y:S02]  /*5800*/  MUFU.EX2 R225, R5 ;  /* 0x0000000500e17308 */ /* 0x0005e40000000800 */
[----:B--2---:R-:W-:Y:S01]  /*5810*/  FFMA.FTZ R5, R18, c[0x0][0x2d0], -R0 ;  /* 0x0000b40012057a23 */ /* 0x004fe20000010800 */
[----:B------:R-:W-:-:S05]  /*5820*/  F2FP.PACK_AB R18, R196, R207 ;  /* 0x000000cfc412723e */ /* 0x000fca00000000ff */
[----:B------:R-:W2:Y:S02]  /*5830*/  MUFU.EX2 R224, R5 ;  /* 0x0000000500e07308 */ /* 0x000ea40000000800 */
[C---:B------:R-:W-:Y:S08]  /*5840*/  HMMA.16816.F32 R100, R16.reuse, R40, RZ ;  /* 0x000000281064723c */ /* 0x040ff000000018ff */
[----:B-1----:R-:W-:Y:S01]  /*5850*/  HMMA.16816.F32 R92, R16, R24, RZ ;  /* 0x00000018105c723c */ /* 0x002fe200000018ff */
[----:B--2---:R-:W-:-:S07]  /*5860*/  F2FP.PACK_AB R13, R224, R225 ;  /* 0x000000e1e00d723e */ /* 0x004fce00000000ff */
[C---:B------:R-:W-:Y:S01]  /*5870*/  HMMA.16816.F32 R96, R12.reuse, R40, RZ ;  /* 0x000000280c60723c */ /* 0x040fe200000018ff */
[----:B------:R1:W-:Y:S06]  /*5880*/  MUFU.EX2 R41, R2 ;  /* 0x0000000200297308 */ /* 0x0003ec0000000800 */
[----:B------:R-:W-:Y:S01]  /*5890*/  IMAD.MOV.U32 R40, RZ, RZ, R107 ;  /* 0x000000ffff287224 */ /* 0x000fe200078e006b */
[C---:B------:R-:W-:Y:S07]  /*58a0*/  HMMA.16816.F32 R88, R12.reuse, R24, RZ ;  /* 0x000000180c58723c */ /* 0x040fee00000018ff */
[----:B------:R-:W-:Y:S01]  /*58b0*/  IMAD.MOV.U32 R24, RZ, RZ, R106 ;  /* 0x000000ffff187224 */ /* 0x000fe200078e006a */
        /* <DEDUP_REMOVED lines=11> */
[----:B-1----:R-:W-:-:S02]  /*5970*/  FFMA.FTZ R2, R37, c[0x0][0x2d0], -R0 ;  /* 0x0000b40025027a23 */ /* 0x002fc40000010800 */
[----:B------:R-:W1:Y:S02]  /*5980*/  LDSM.16.MT88.4 R36, [R240+0x2100] ;  /* 0x00210000f024783b */ /* 0x000e640000004200 */
[----:B------:R2:W3:Y:S03]  /*5990*/  MUFU.EX2 R250, R2 ;  /* 0x0000000200fa7308 */ /* 0x0004e60000000800 */
[C---:B------:R-:W-:Y:S08]  /*59a0*/  HMMA.16816.F32 R128, R12.reuse, R78, RZ ;  /* 0x0000004e0c80723c */ /* 0x040ff000000018ff */
[----:B------:R-:W-:Y:S01]  /*59b0*/  HMMA.16816.F32 R124, R12, R74, RZ ;  /* 0x0000004a0c7c723c */ /* 0x000fe200000018ff */
[----:B--2---:R-:W-:Y:S01]  /*59c0*/  FFMA.FTZ R2, R44, c[0x0][0x2d0], -R0 ;  /* 0x0000b4002c027a23 */ /* 0x004fe20000010800 */
[----:B---3--:R-:W-:-:S06]  /*59d0*/  F2FP.PACK_AB R5, R250, R208 ;  /* 0x000000d0fa05723e */ /* 0x008fcc00000000ff */
[C---:B------:R-:W-:Y:S01]  /*59e0*/  HMMA.16816.F32 R120, R12.reuse, R70, RZ ;  /* 0x000000460c78723c */ /* 0x040fe200000018ff */
[----:B------:R2:W-:Y:S07]  /*59f0*/  MUFU.EX2 R25, R2 ;  /* 0x0000000200197308 */ /* 0x0005ee0000000800 */
[C---:B------:R-:W-:Y:S01]  /*5a00*/  HMMA.16816.F32 R116, R12.reuse, R66, RZ ;  /* 0x000000420c74723c */ /* 0x040fe200000018ff */
[----:B--2---:R-:W-:Y:S02]  /*5a10*/  FFMA.FTZ R2, R45, c[0x0][0x2d0], -R0 ;  /* 0x0000b4002d027a23 */ /* 0x004fe40000010800 */
[----:B------:R-:W2:Y:S05]  /*5a20*/  LDSM.16.MT88.4 R44, [R238+0x2900] ;  /* 0x00290000ee2c783b */ /* 0x000eaa0000004200 */
[----:B-1----:R-:W-:Y:S01]  /*5a30*/  HMMA.16816.F32 R112, R12, R36, RZ ;  /* 0x000000240c70723c */ /* 0x002fe200000018ff */
[----:B------:R1:W3:Y:S02]  /*5a40*/  MUFU.EX2 R216, R2 ;  /* 0x0000000200d87308 */ /* 0x0002e40000000800 */
[----:B-1----:R-:W-:Y:S01]  /*5a50*/  IMAD.MOV.U32 R2, RZ, RZ, R80 ;  /* 0x000000ffff027224 */ /* 0x002fe200078e0050 */
[----:B---3--:R-:W-:Y:S01]  /*5a60*/  F2FP.PACK_AB R7, R216, R25 ;  /* 0x00000019d807723e */ /* 0x008fe200000000ff */
[----:B------:R-:W1:Y:S03]  /*5a70*/  LDSM.16.MT88.4 R80, [R239+0x2900] ;  /* 0x00290000ef50783b */ /* 0x000e660000004200 */
[----:B------:R-:W-:-:S03]  /*5a80*/  F2FP.PACK_AB R11, R2, R236 ;  /* 0x000000ec020b723e */ /* 0x000fc600000000ff */
[-C--:B------:R-:W-:Y:S08]  /*5a90*/  HMMA.16816.F32 R184, R4, R60.reuse, R96 ;  /* 0x0000003c04b8723c */ /* 0x080ff00000001860 */
[C---:B------:R-:W-:Y:S07]  /*5aa0*/  HMMA.16816.F32 R180, R8.reuse, R60, R100 ;  /* 0x0000003c08b4723c */ /* 0x040fee0000001864 */
[----:B------:R-:W-:Y:S01]  /*5ab0*/  IMAD.MOV.U32 R61, RZ, RZ, R109 ;  /* 0x000000ffff3d7224 */ /* 0x000fe200078e006d */
[----:B------:R-:W-:Y:S01]  /*5ac0*/  HMMA.16816.F32 R192, R8, R28, R92 ;  /* 0x0000001c08c0723c */ /* 0x000fe2000000185c */
[----:B------:R-:W-:-:S07]  /*5ad0*/  MOV R60, R108 ;  /* 0x0000006c003c7202 */ /* 0x000fce0000000f00 */
[----:B------:R-:W-:Y:S07]  /*5ae0*/  HMMA.16816.F32 R188, R4, R28, R88 ;  /* 0x0000001c04bc723c */ /* 0x000fee0000001858 */
[----:B------:R-:W-:Y:S01]  /*5af0*/  MOV R29, R105 ;  /* 0x00000069001d7202 */ /* 0x000fe20000000f00 */
[----:B------:R-:W-:Y:S01]  /*5b00*/  IMAD.MOV.U32 R28, RZ, RZ, R104 ;  /* 0x000000ffff1c7224 */ /* 0x000fe200078e0068 */
[C---:B------:R-:W-:Y:S08]  /*5b10*/  HMMA.16816.F32 R108, R12.reuse, R38, RZ ;  /* 0x000000260c6c723c */ /* 0x040ff000000018ff */
[C---:B------:R-:W-:Y:S08]  /*5b20*/  HMMA.16816.F32 R104, R12.reuse, R32, RZ ;  /* 0x000000200c68723c */ /* 0x040ff000000018ff */
[----:B------:R-:W-:Y:S08]  /*5b30*/  HMMA.16816.F32 R100, R12, R34, RZ ;  /* 0x000000220c64723c */ /* 0x000ff000000018ff */
[C---:B--2---:R-:W-:Y:S08]  /*5b40*/  HMMA.16816.F32 R12, R4.reuse, R44, R148 ;  /* 0x0000002c040c723c */ /* 0x044ff00000001894 */
[----:B------:R-:W-:Y:S07]  /*5b50*/  HMMA.16816.F32 R200, R4, R52, R156 ;  /* 0x0000003404c8723c */ /* 0x000fee000000189c */
[----:B------:R-:W-:Y:S01]  /*5b60*/  IMAD.MOV.U32 R159, RZ, RZ, R196 ;  /* 0x000000ffff9f7224 */ /* 0x000fe200078e00c4 */
[----:B------:R-:W-:Y:S01]  /*5b70*/  HMMA.16816.F32 R92, R16, R72, RZ ;  /* 0x00000048105c723c */ /* 0x000fe200000018ff */
        /* <DEDUP_REMOVED lines=12> */
[----:B------:R-:W-:-:S04]  /*5c40*/  IMAD.MOV.U32 R28, RZ, RZ, R210 ;  /* 0x000000ffff1c7224 */ /* 0x000fc800078e00d2 */
[----:B------:R-:W-:Y:S01]  /*5c50*/  IMAD.MOV.U32 R155, RZ, RZ, R208 ;  /* 0x000000ffff9b7224 */ /* 0x000fe200078e00d0 */
[----:B------:R-:W-:Y:S01]  /*5c60*/  HMMA.16816.F32 R12, R16, R64, RZ ;  /* 0x00000040100c723c */ /* 0x000fe200000018ff */
[----:B------:R-:W-:Y:S01]  /*5c70*/  IMAD.MOV.U32 R154, RZ, RZ, R167 ;  /* 0x000000ffff9a7224 */ /* 0x000fe200078e00a7 */
[----:B------:R-:W-:Y:S01]  /*5c80*/  MOV R152, R166 ;  /* 0x000000a600987202 */ /* 0x000fe20000000f00 */
[----:B------:R-:W-:-:S05]  /*5c90*/  IMAD.MOV.U32 R153, RZ, RZ, R25 ;  /* 0x000000ffff997224 */ /* 0x000fca00078e0019 */
[C---:B------:R-:W-:Y:S08]  /*5ca0*/  HMMA.16816.F32 R208, R4.reuse, R46, R116 ;  /* 0x0000002e04d0723c */ /* 0x040ff00000001874 */
[----:B------:R-:W-:Y:S08]  /*5cb0*/  HMMA.16816.F32 R112, R4, R84, R112 ;  /* 0x000000540470723c */ /* 0x000ff00000001870 */
[----:B------:R-:W-:Y:S08]  /*5cc0*/  HMMA.16816.F32 R116, R8, R44, R12 ;  /* 0x0000002c0874723c */ /* 0x000ff0000000180c */
[C---:B------:R-:W-:Y:S08]  /*5cd0*/  HMMA.16816.F32 R12, R16.reuse, R36, RZ ;  /* 0x00000024100c723c */ /* 0x040ff000000018ff */
[----:B------:R-:W-:Y:S01]  /*5ce0*/  HMMA.16816.F32 R96, R16, R76, RZ ;  /* 0x0000004c1060723c */ /* 0x000fe200000018ff */
[----:B------:R-:W-:Y:S01]  /*5cf0*/  IMAD.MOV.U32 R223, RZ, RZ, R112 ;  /* 0x000000ffffdf7224 */ /* 0x000fe200078e0070 */
[----:B------:R-:W-:Y:S01]  /*5d00*/  MOV R221, R114 ;  /* 0x0000007200dd7202 */ /* 0x000fe20000000f00 */
[----:B------:R-:W-:-:S02]  /*5d10*/  IMAD.MOV.U32 R222, RZ, RZ, R113 ;  /* 0x000000ffffde7224 */ /* 0x000fc400078e0071 */
[----:B------:R-:W-:Y:S02]  /*5d20*/  IMAD.MOV.U32 R220, RZ, RZ, R115 ;  /* 0x000000ffffdc7224 */ /* 0x000fe400078e0073 */
[----:B------:R-:W-:Y:S01]  /*5d30*/  IMAD.MOV.U32 R76, RZ, RZ, R40 ;  /* 0x000000ffff4c7224 */ /* 0x000fe200078e0028 */
[----:B------:R-:W-:Y:S01]  /*5d40*/  MOV R77, R41 ;  /* 0x00000029004d7202 */ /* 0x000fe20000000f00 */
[C---:B------:R-:W-:Y:S08]  /*5d50*/  HMMA.16816.F32 R36, R16.reuse, R38, RZ ;  /* 0x000000261024723c */ /* 0x040ff000000018ff */
[----:B------:R-:W-:Y:S08]  /*5d60*/  HMMA.16816.F32 R40, R16, R42, RZ ;  /* 0x0000002a1028723c */ /* 0x000ff000000018ff */
[----:B------:R-:W-:Y:S01]  /*5d70*/  HMMA.16816.F32 R112, R8, R84, R12 ;  /* 0x000000540870723c */ /* 0x000fe2000000180c */
[----:B------:R-:W2:Y:S06]  /*5d80*/  LDSM.16.MT88.4 R12, [R237+0x1100] ;  /* 0x00110000ed0c783b */ /* 0x000eac0000004200 */
[----:B------:R-:W-:Y:S01]  /*5d90*/  MOV R85, R72 ;  /* 0x0000004800557202 */ /* 0x000fe20000000f00 */
[----:B------:R-:W-:Y:S01]  /*5da0*/  IMAD.MOV.U32 R84, RZ, RZ, R73 ;  /* 0x000000ffff547224 */ /* 0x000fe200078e0049 */
[----:B------:R-:W-:Y:S08]  /*5db0*/  HMMA.16816.F32 R164, R4, R62, R144 ;  /* 0x0000003e04a4723c */ /* 0x000ff00000001890 */
[----:B------:R-:W-:Y:S08]  /*5dc0*/  HMMA.16816.F32 R72, R16, R74, RZ ;  /* 0x0000004a1048723c */ /* 0x000ff000000018ff */
[----:B------:R-:W-:Y:S07]  /*5dd0*/  HMMA.16816.F32 R40, R8, R62, R40 ;  /* 0x0000003e0828723c */ /* 0x000fee0000001828 */
[----:B------:R-:W-:Y:S01]  /*5de0*/  IMAD.MOV.U32 R63, RZ, RZ, R76 ;  /* 0x000000ffff3f7224 */ /* 0x000fe200078e004c */
[----:B------:R-:W-:Y:S01]  /*5df0*/  MOV R62, R77 ;  /* 0x0000004d003e7202 */ /* 0x000fe20000000f00 */
[----:B------:R-:W-:Y:S08]  /*5e00*/  HMMA.16816.F32 R108, R4, R86, R108 ;  /* 0x00000056046c723c */ /* 0x000ff0000000186c */
[----:B------:R-:W-:Y:S08]  /*5e10*/  HMMA.16816.F32 R76, R16, R78, RZ ;  /* 0x0000004e104c723c */ /* 0x000ff000000018ff */
[----:B------:R-:W-:Y:S07]  /*5e20*/  HMMA.16816.F32 R36, R8, R86, R36 ;  /* 0x000000560824723c */ /* 0x000fee0000001824 */
[----:B------:R-:W-:Y:S01]  /*5e30*/  IMAD.MOV.U32 R86, RZ, RZ, R157 ;  /* 0x000000ffff567224 */ /* 0x000fe200078e009d */
[----:B------:R-:W-:Y:S01]  /*5e40*/  MOV R157, R2 ;  /* 0x00000002009d7202 */ /* 0x000fe20000000f00 */
[--C-:B------:R-:W-:Y:S01]  /*5e50*/  FFMA.FTZ R2, R176, c[0x0][0x2d0], -R21.reuse ;  /* 0x0000b400b0027a23 */ /* 0x100fe20000010815 */
[-C--:B------:R-:W-:Y:S08]  /*5e60*/  HMMA.16816.F32 R124, R4, R54.reuse, R124 ;  /* 0x00000036047c723c */ /* 0x080ff0000000187c */
[----:B------:R-:W-:Y:S01]  /*5e70*/  HMMA.16816.F32 R72, R8, R54, R72 ;  /* 0x000000360848723c */ /* 0x000fe20000001848 */
[----:B------:R3:W-:Y:S07]  /*5e80*/  MUFU.EX2 R55, R2 ;  /* 0x0000000200377308 */ /* 0x0007ee0000000800 */
[-C--:B------:R-:W-:Y:S08]  /*5e90*/  HMMA.16816.F32 R160, R4, R56.reuse, R160 ;  /* 0x0000003804a0723c */ /* 0x080ff000000018a0 */
[----:B------:R-:W-:Y:S01]  /*5ea0*/  HMMA.16816.F32 R96, R8, R56, R96 ;  /* 0x000000380860723c */ /* 0x000fe20000001860 */
[----:B---3--:R-:W-:-:S04]  /*5eb0*/  FFMA.FTZ R2, R177, c[0x0][0x2d0], -R21 ;  /* 0x0000b400b1027a23 */ /* 0x008fc80000010815 */
[----:B------:R3:W4:Y:S03]  /*5ec0*/  MUFU.EX2 R57, R2 ;  /* 0x0000000200397308 */ /* 0x0007260000000800 */
[-C--:B------:R-:W-:Y:S08]  /*5ed0*/  HMMA.16816.F32 R128, R4, R58.reuse, R128 ;  /* 0x0000003a0480723c */ /* 0x080ff00000001880 */
[----:B------:R-:W-:Y:S01]  /*5ee0*/  HMMA.16816.F32 R76, R8, R58, R76 ;  /* 0x0000003a084c723c */ /* 0x000fe2000000184c */
[----:B---3--:R-:W-:-:S07]  /*5ef0*/  FFMA.FTZ R2, R178, c[0x0][0x2d0], -R21 ;  /* 0x0000b400b2027a23 */ /* 0x008fce0000010815 */
[----:B------:R-:W-:Y:S01]  /*5f00*/  HMMA.16816.F32 R88, R16, R68, RZ ;  /* 0x000000441058723c */ /* 0x000fe200000018ff */
[----:B------:R3:W-:Y:S07]  /*5f10*/  MUFU.EX2 R58, R2 ;  /* 0x00000002003a7308 */ /* 0x0007ee0000000800 */
[----:B------:R-:W-:Y:S08]  /*5f20*/  HMMA.16816.F32 R92, R8, R52, R92 ;  /* 0x00000034085c723c */ /* 0x000ff0000000185c */
[----:B------:R-:W-:Y:S01]  /*5f30*/  HMMA.16816.F32 R68, R16, R70, RZ ;  /* 0x000000461044723c */ /* 0x000fe200000018ff */
[----:B---3--:R-:W-:-:S04]  /*5f40*/  FFMA.FTZ R2, R179, c[0x0][0x2d0], -R21 ;  /* 0x0000b400b3027a23 */ /* 0x008fc80000010815 */
[----:B------:R3:W-:Y:S03]  /*5f50*/  MUFU.EX2 R59, R2 ;  /* 0x00000002003b7308 */ /* 0x0007e60000000800 */
[----:B-1----:R-:W-:Y:S08]  /*5f60*/  HMMA.16816.F32 R104, R4, R80, R104 ;  /* 0x000000500468723c */ /* 0x002ff00000001868 */
[----:B------:R-:W-:Y:S01]  /*5f70*/  HMMA.16816.F32 R88, R8, R48, R88 ;  /* 0x000000300858723c */ /* 0x000fe20000001858 */
[----:B---3--:R-:W-:-:S02]  /*5f80*/  FFMA.FTZ R2, R174, c[0x0][0x2d0], -R20 ;  /* 0x0000b400ae027a23 */ /* 0x008fc40000010814 */
[----:B------:R-:W-:-:S05]  /*5f90*/  IMAD.MOV.U32 R174, RZ, RZ, R159 ;  /* 0x000000ffffae7224 */ /* 0x000fca00078e009f */
[C---:B------:R-:W-:Y:S01]  /*5fa0*/  HMMA.16816.F32 R140, R4.reuse, R30, R140 ;  /* 0x0000001e048c723c */ /* 0x040fe2000000188c */
[----:B------:R1:W-:Y:S07]  /*5fb0*/  MUFU.EX2 R52, R2 ;  /* 0x0000000200347308 */ /* 0x0003ee0000000800 */
        /* <DEDUP_REMOVED lines=9> */
[----:B-1----:R-:W-:-:S02]  /*6050*/  FFMA.FTZ R2, R175, c[0x0][0x2d0], -R20 ;  /* 0x0000b400af027a23 */ /* 0x002fc40000010814 */
[----:B------:R-:W-:Y:S02]  /*6060*/  IMAD.MOV.U32 R107, RZ, RZ, R155 ;  /* 0x000000ffff6b7224 */ /* 0x000fe400078e009b */
[----:B------:R1:W3:Y:S01]  /*6070*/  MUFU.EX2 R53, R2 ;  /* 0x0000000200357308 */ /* 0x0002e20000000800 */
[----:B------:R-:W-:Y:S02]  /*6080*/  IMAD.MOV.U32 R155, RZ, RZ, R156 ;  /* 0x000000ffff9b7224 */ /* 0x000fe400078e009c */
[----:B------:R-:W-:Y:S01]  /*6090*/  HMMA.16816.F32 R64, R16, R66, RZ ;  /* 0x000000421040723c */ /* 0x000fe200000018ff */
[----:B------:R-:W-:Y:S02]  /*60a0*/  IMAD.MOV.U32 R175, RZ, RZ, R152 ;  /* 0x000000ffffaf7224 */ /* 0x000fe400078e0098 */
[----:B------:R-:W-:Y:S02]  /*60b0*/  IMAD.MOV.U32 R104, RZ, RZ, R223 ;  /* 0x000000ffff687224 */ /* 0x000fe400078e00df */
[----:B------:R-:W-:-:S03]  /*60c0*/  IMAD.MOV.U32 R105, RZ, RZ, R222 ;  /* 0x000000ffff697224 */ /* 0x000fc600078e00de */
[----:B------:R-:W-:Y:S01]  /*60d0*/  HMMA.16816.F32 R4, R16, R32, RZ ;  /* 0x000000201004723c */ /* 0x000fe200000018ff */
[----:B-1----:R-:W-:Y:S02]  /*60e0*/  FFMA.FTZ R2, R173, c[0x0][0x2d0], -R20 ;  /* 0x0000b400ad027a23 */ /* 0x002fe40000010814 */
[----:B------:R-:W-:-:S05]  /*60f0*/  IMAD.MOV.U32 R173, RZ, RZ, R153 ;  /* 0x000000ffffad7224 */ /* 0x000fca00078e0099 */
[----:B------:R-:W-:Y:S01]  /*6100*/  HMMA.16816.F32 R68, R8, R50, R68 ;  /* 0x000000320844723c */ /* 0x000fe20000001844 */
[----:B------:R1:W-:Y:S07]  /*6110*/  MUFU.EX2 R54, R2 ;  /* 0x0000000200367308 */ /* 0x0003ee0000000800 */
[C---:B------:R-:W-:Y:S08]  /*6120*/  HMMA.16816.F32 R24, R16.reuse, R26, RZ ;  /* 0x0000001a1018723c */ /* 0x040ff000000018ff */
[----:B------:R-:W-:Y:S01]  /*6130*/  HMMA.16816.F32 R16, R16, R34, RZ ;  /* 0x000000221010723c */ /* 0x000fe200000018ff */
[----:B-1----:R-:W-:Y:S01]  /*6140*/  FFMA.FTZ R2, R172, c[0x0][0x2d0], -R20 ;  /* 0x0000b400ac027a23 */ /* 0x002fe20000010814 */
[----:B------:R-:W-:-:S03]  /*6150*/  MOV R172, R154 ;  /* 0x0000009a00ac7202 */ /* 0x000fc60000000f00 */
[----:B------:R1:W1:Y:S03]  /*6160*/  MUFU.EX2 R56, R2 ;  /* 0x0000000200387308 */ /* 0x0002660000000800 */
[C---:B------:R-:W-:Y:S08]  /*6170*/  HMMA.16816.F32 R64, R8.reuse, R46, R64 ;  /* 0x0000002e0840723c */ /* 0x040ff00000001840 */
[----:B------:R-:W-:Y:S01]  /*6180*/  HMMA.16816.F32 R100, R8, R80, R4 ;  /* 0x000000500864723c */ /* 0x000fe20000001804 */
[----:B-1----:R-:W-:-:S06]  /*6190*/  FFMA.FTZ R2, R168, c[0x0][0x2d0], -R3 ;  /* 0x0000b400a8027a23 */ /* 0x002fcc0000010803 */
[--C-:B------:R-:W-:Y:S01]  /*61a0*/  FFMA.FTZ R4, R171, c[0x0][0x2d0], -R3.reuse ;  /* 0x0000b400ab047a23 */ /* 0x100fe20000010803 */
[C---:B------:R-:W-:Y:S01]  /*61b0*/  HMMA.16816.F32 R24, R8.reuse, R30, R24 ;  /* 0x0000001e0818723c */ /* 0x040fe20000001818 */
[----:B------:R1:W-:Y:S07]  /*61c0*/  MUFU.EX2 R48, R2 ;  /* 0x0000000200307308 */ /* 0x0003ee0000000800 */
[----:B------:R-:W-:Y:S01]  /*61d0*/  HMMA.16816.F32 R80, R8, R82, R16 ;  /* 0x000000520850723c */ /* 0x000fe20000001810 */
[----:B------:R-:W-:Y:S01]  /*61e0*/  MUFU.EX2 R51, R4 ;  /* 0x0000000400337308 */ /* 0x000fe20000000800 */
[----:B------:R-:W2:Y:S05]  /*61f0*/  LDSM.16.MT88.4 R16, [R238+0x1100] ;  /* 0x00110000ee10783b */ /* 0x000eaa0000004200 */
[----:B----4-:R-:W-:Y:S01]  /*6200*/  F2FP.PACK_AB R8, R57, R55 ;  /* 0x000000373908723e */ /* 0x010fe200000000ff */
[----:B-1----:R-:W-:Y:S01]  /*6210*/  FFMA.FTZ R2, R169, c[0x0][0x2d0], -R3 ;  /* 0x0000b400a9027a23 */ /* 0x002fe20000010803 */
[----:B---3--:R-:W-:-:S02]  /*6220*/  F2FP.PACK_AB R9, R53, R52 ;  /* 0x000000343509723e */ /* 0x008fc400000000ff */
[----:B------:R-:W-:Y:S01]  /*6230*/  F2FP.PACK_AB R10, R59, R58 ;  /* 0x0000003a3b0a723e */ /* 0x000fe200000000ff */
[----:B------:R1:W3:Y:S01]  /*6240*/  MUFU.EX2 R49, R2 ;  /* 0x0000000200317308 */ /* 0x0002e20000000800 */
[----:B------:R-:W-:-:S07]  /*6250*/  F2FP.PACK_AB R11, R56, R54 ;  /* 0x00000036380b723e */ /* 0x000fce00000000ff */
[----:B--2---:R-:W-:Y:S01]  /*6260*/  HMMA.16816.F32 R144, R8, R12, R180 ;  /* 0x0000000c0890723c */ /* 0x004fe200000018b4 */
[----:B-1----:R-:W-:Y:S01]  /*6270*/  FFMA.FTZ R2, R170, c[0x0][0x2d0], -R3 ;  /* 0x0000b400aa027a23 */ /* 0x002fe20000010803 */
[----:B---3--:R-:W-:-:S03]  /*6280*/  F2FP.PACK_AB R4, R49, R48 ;  /* 0x000000303104723e */ /* 0x008fc600000000ff */
[----:B------:R1:W2:Y:S03]  /*6290*/  MUFU.EX2 R50, R2 ;  /* 0x0000000200327308 */ /* 0x0002a60000000800 */
[----:B------:R-:W-:Y:S01]  /*62a0*/  HMMA.16816.F32 R32, R8, R18, R24 ;  /* 0x000000120820723c */ /* 0x000fe20000001818 */
[----:B------:R-:W-:Y:S01]  /*62b0*/  LDSM.16.MT88.4 R24, [R238+0x3100] ;  /* 0x00310000ee18783b */ /* 0x000fe20000004200 */
[----:B-1----:R-:W-:Y:S01]  /*62c0*/  FFMA.FTZ R2, R136, c[0x0][0x2d0], -R0 ;  /* 0x0000b40088027a23 */ /* 0x002fe20000010800 */
[----:B--2---:R-:W-:Y:S01]  /*62d0*/  F2FP.PACK_AB R6, R51, R50 ;  /* 0x000000323306723e */ /* 0x004fe200000000ff */
[----:B------:R-:W-:Y:S02]  /*62e0*/  IMAD.MOV.U32 R136, RZ, RZ, R216 ;  /* 0x000000ffff887224 */ /* 0x000fe400078e00d8 */
[----:B------:R1:W-:Y:S02]  /*62f0*/  MUFU.EX2 R44, R2 ;  /* 0x00000002002c7308 */ /* 0x0003e40000000800 */
[----:B-1----:R-:W-:Y:S01]  /*6300*/  FFMA.FTZ R2, R135, c[0x0][0x2d0], -R0 ;  /* 0x0000b40087027a23 */ /* 0x002fe20000010800 */
[----:B------:R-:W-:-:S05]  /*6310*/  MOV R135, R207 ;  /* 0x000000cf00877202 */ /* 0x000fca0000000f00 */
[----:B------:R1:W2:Y:S02]  /*6320*/  MUFU.EX2 R45, R2 ;  /* 0x00000002002d7308 */ /* 0x0002a40000000800 */
[----:B-1----:R-:W-:Y:S01]  /*6330*/  FFMA.FTZ R2, R133, c[0x0][0x2d0], -R0 ;  /* 0x0000b40085027a23 */ /* 0x002fe20000010800 */
[----:B--2---:R-:W-:Y:S02]  /*6340*/  F2FP.PACK_AB R5, R45, R44 ;  /* 0x0000002c2d05723e */ /* 0x004fe400000000ff */
[----:B------:R-:W-:-:S03]  /*6350*/  MOV R133, R157 ;  /* 0x0000009d00857202 */ /* 0x000fc60000000f00 */
[----:B------:R1:W-:Y:S02]  /*6360*/  MUFU.EX2 R46, R2 ;  /* 0x00000002002e7308 */ /* 0x0003e40000000800 */
[----:B-1----:R-:W-:Y:S02]  /*6370*/  FFMA.FTZ R2, R132, c[0x0][0x2d0], -R0 ;  /* 0x0000b40084027a23 */ /* 0x002fe40000010800 */
[----:B------:R-:W-:-:S04]  /*6380*/  IMAD.MOV.U32 R132, RZ, RZ, R206 ;  /* 0x000000ffff847224 */ /* 0x000fc800078e00ce */
[----:B------:R-:W1:Y:S02]  /*6390*/  MUFU.EX2 R47, R2 ;  /* 0x00000002002f7308 */ /* 0x000e640000000800 */
[----:B-1----:R-:W-:Y:S01]  /*63a0*/  F2FP.PACK_AB R7, R47, R46 ;  /* 0x0000002e2f07723e */ /* 0x002fe200000000ff */
[----:B------:R-:W-:-:S06]  /*63b0*/  IMAD.MOV.U32 R2, RZ, RZ, R158 ;  /* 0x000000ffff027224 */ /* 0x000fcc00078e009e */
[C---:B------:R-:W-:Y:S07]  /*63c0*/  HMMA.16816.F32 R156, R4.reuse, R12, R184 ;  /* 0x0000000c049c723c */ /* 0x040fee00000018b8 */
[----:B------:R-:W-:Y:S01]  /*63d0*/  IMAD.MOV.U32 R186, RZ, RZ, R28 ;  /* 0x000000ffffba7224 */ /* 0x000fe200078e001c */
[----:B------:R-:W-:Y:S01]  /*63e0*/  HMMA.16816.F32 R164, R4, R14, R164 ;  /* 0x0000000e04a4723c */ /* 0x000fe200000018a4 */
[----:B------:R-:W-:Y:S01]  /*63f0*/  IMAD.MOV.U32 R184, RZ, RZ, R29 ;  /* 0x000000ffffb87224 */ /* 0x000fe200078e001d */
[----:B------:R-:W-:Y:S01]  /*6400*/  MOV R187, R155 ;  /* 0x0000009b00bb7202 */ /* 0x000fe20000000f00 */
[----:B------:R-:W-:-:S05]  /*6410*/  IMAD.MOV.U32 R185, RZ, RZ, R205 ;  /* 0x000000ffffb97224 */ /* 0x000fca00078e00cd */
[C---:B------:R-:W-:Y:S01]  /*6420*/  HMMA.16816.F32 R28, R8.reuse, R14, R40 ;  /* 0x0000000e081c723c */ /* 0x040fe20000001828 */
[----:B------:R-:W1:Y:S07]  /*6430*/  LDSM.16.MT88.4 R12, [R240+0x1100] ;  /* 0x00110000f00c783b */ /* 0x000e6e0000004200 */
[-C--:B------:R-:W-:Y:S08]  /*6440*/  HMMA.16816.F32 R152, R8, R16.reuse, R192 ;  /* 0x000000100898723c */ /* 0x080ff000000018c0 */
[C---:B------:R-:W-:Y:S08]  /*6450*/  HMMA.16816.F32 R176, R4.reuse, R16, R188 ;  /* 0x0000001004b0723c */ /* 0x040ff000000018bc */
[----:B------:R-:W-:Y:S01]  /*6460*/  HMMA.16816.F32 R188, R4, R18, R140 ;  /* 0x0000001204bc723c */ /* 0x000fe2000000188c */
[----:B------:R-:W2:Y:S06]  /*6470*/  LDSM.16.MT88.4 R16, [R239+0x1100] ;  /* 0x00110000ef10783b */ /* 0x000eac0000004200 */
[----:B------:R-:W-:Y:S01]  /*6480*/  MOV R143, R107 ;  /* 0x0000006b008f7202 */ /* 0x000fe20000000f00 */
[----:B------:R-:W-:Y:S01]  /*6490*/  IMAD.MOV.U32 R107, RZ, RZ, R220 ;  /* 0x000000ffff6b7224 */ /* 0x000fe200078e00dc */
[----:B------:R-:W-:Y:S01]  /*64a0*/  MOV R141, R218 ;  /* 0x000000da008d7202 */ /* 0x000fe20000000f00 */
[----:B------:R-:W-:-:S02]  /*64b0*/  IMAD.MOV.U32 R140, RZ, RZ, R219 ;  /* 0x000000ffff8c7224 */ /* 0x000fc400078e00db */
[----:B------:R-:W-:Y:S01]  /*64c0*/  IMAD.MOV.U32 R142, RZ, RZ, R217 ;  /* 0x000000ffff8e7224 */ /* 0x000fe200078e00d9 */
[-C--:B-1----:R-:W-:Y:S07]  /*64d0*/  HMMA.16816.F32 R192, R4, R12.reuse, R160 ;  /* 0x0000000c04c0723c */ /* 0x082fee00000018a0 */
[----:B------:R-:W-:Y:S01]  /*64e0*/  IMAD.MOV.U32 R160, RZ, RZ, R199 ;  /* 0x000000ffffa07224 */ /* 0x000fe200078e00c7 */
[----:B------:R-:W-:Y:S01]  /*64f0*/  MOV R162, R197 ;  /* 0x000000c500a27202 */ /* 0x000fe20000000f00 */
[----:B------:R-:W-:Y:S01]  /*6500*/  IMAD.MOV.U32 R161, RZ, RZ, R198 ;  /* 0x000000ffffa17224 */ /* 0x000fe200078e00c6 */
[----:B------:R-:W-:Y:S01]  /*6510*/  HMMA.16816.F32 R168, R8, R12, R96 ;  /* 0x0000000c08a8723c */ /* 0x000fe20000001860 */
[----:B------:R-:W-:-:S06]  /*6520*/  IMAD.MOV.U32 R163, RZ, RZ, R196 ;  /* 0x000000ffffa37224 */ /* 0x000fcc00078e00c4 */
[----:B------:R-:W-:Y:S01]  /*6530*/  MOV R99, R204 ;  /* 0x000000cc00637202 */ /* 0x000fe20000000f00 */
[-C--:B------:R-:W-:Y:S01]  /*6540*/  HMMA.16816.F32 R196, R4, R14.reuse, R128 ;  /* 0x0000000e04c4723c */ /* 0x080fe20000001880 */
[----:B------:R-:W-:Y:S01]  /*6550*/  MOV R96, R140 ;  /* 0x0000008c00607202 */ /* 0x000fe20000000f00 */
[----:B------:R-:W-:Y:S02]  /*6560*/  IMAD.MOV.U32 R97, RZ, RZ, R141 ;  /* 0x000000ffff617224 */ /* 0x000fe400078e008d */
[----:B------:R-:W-:Y:S01]  /*6570*/  IMAD.MOV.U32 R140, RZ, RZ, R184 ;  /* 0x000000ffff8c7224 */ /* 0x000fe200078e00b8 */
[----:B------:R-:W-:Y:S01]  /*6580*/  MOV R184, R175 ;  /* 0x000000af00b87202 */ /* 0x000fe20000000f00 */
[----:B------:R-:W-:Y:S01]  /*6590*/  IMAD.MOV.U32 R98, RZ, RZ, R142 ;  /* 0x000000ffff627224 */ /* 0x000fe200078e008e */
[----:B------:R-:W-:Y:S01]  /*65a0*/  MOV R142, R187 ;  /* 0x000000bb008e7202 */ /* 0x000fe20000000f00 */
[----:B------:R-:W-:Y:S01]  /*65b0*/  HMMA.16816.F32 R76, R8, R14, R76 ;  /* 0x0000000e084c723c */ /* 0x000fe2000000184c */
[----:B------:R-:W1:Y:S01]  /*65c0*/  LDSM.16.MT88.4 R12, [R237+0x3100] ;  /* 0x00310000ed0c783b */ /* 0x000e620000004200 */
[----:B------:R-:W-:-:S02]  /*65d0*/  IMAD.MOV.U32 R141, RZ, RZ, R186 ;  /* 0x000000ffff8d7224 */ /* 0x000fc400078e00ba */
[----:B------:R-:W-:-:S04]  /*65e0*/  IMAD.MOV.U32 R175, RZ, RZ, R63 ;  /* 0x000000ffffaf7224 */ /* 0x000fc800078e003f */
[----:B--2---:R-:W-:Y:S01]  /*65f0*/  HMMA.16816.F32 R220, R8, R18, R72 ;  /* 0x0000001208dc723c */ /* 0x004fe20000001848 */
[----:B------:R-:W-:Y:S01]  /*6600*/  IMAD.MOV.U32 R186, RZ, RZ, R173 ;  /* 0x000000ffffba7224 */ /* 0x000fe200078e00ad */
[----:B------:R-:W-:-:S06]  /*6610*/  MOV R173, R62 ;  /* 0x0000003e00ad7202 */ /* 0x000fcc0000000f00 */
[-C--:B------:R-:W-:Y:S08]  /*6620*/  HMMA.16816.F32 R180, R8, R16.reuse, R92 ;  /* 0x0000001008b4723c */ /* 0x080ff0000000185c */
[C---:B------:R-:W-:Y:S08]  /*6630*/  HMMA.16816.F32 R200, R4.reuse, R16, R200 ;  /* 0x0000001004c8723c */ /* 0x040ff000000018c8 */
[----:B------:R-:W-:Y:S01]  /*6640*/  HMMA.16816.F32 R204, R4, R18, R124 ;  /* 0x0000001204cc723c */ /* 0x000fe2000000187c */
[----:B------:R-:W-:Y:S01]  /*6650*/  LDSM.16.MT88.4 R16, [R240+0x3100] ;  /* 0x00310000f010783b */ /* 0x000fe20000004200 */
[----:B------:R-:W-:Y:S01]  /*6660*/  IMAD.MOV.U32 R129, RZ, RZ, R96 ;  /* 0x000000ffff817224 */ /* 0x000fe200078e0060 */
[----:B------:R-:W-:Y:S01]  /*6670*/  MOV R130, R97 ;  /* 0x0000006100827202 */ /* 0x000fe20000000f00 */
[----:B------:R-:W-:-:S02]  /*6680*/  IMAD.MOV.U32 R187, RZ, RZ, R86 ;  /* 0x000000ffffbb7224 */ /* 0x000fc400078e0056 */
[----:B------:R-:W-:Y:S02]  /*6690*/  IMAD.MOV.U32 R63, RZ, RZ, R61 ;  /* 0x000000ffff3f7224 */ /* 0x000fe400078e003d */
[-C--:B-1----:R-:W-:Y:S08]  /*66a0*/  HMMA.16816.F32 R72, R4, R12.reuse, R212 ;  /* 0x0000000c0448723c */ /* 0x082ff000000018d4 */
[----:B------:R-:W-:Y:S08]  /*66b0*/  HMMA.16816.F32 R216, R8, R12, R88 ;  /* 0x0000000c08d8723c */ /* 0x000ff00000001858 */
[----:B------:R-:W-:Y:S01]  /*66c0*/  HMMA.16816.F32 R40, R4, R14, R120 ;  /* 0x0000000e0428723c */ /* 0x000fe20000001878 */
[----:B------:R-:W-:Y:S01]  /*66d0*/  MOV R96, R140 ;  /* 0x0000008c00607202 */ /* 0x000fe20000000f00 */
[----:B------:R-:W-:Y:S01]  /*66e0*/  IMAD.MOV.U32 R86, RZ, RZ, R84 ;  /* 0x000000ffff567224 */ /* 0x000fe200078e0054 */
[----:B------:R-:W-:Y:S01]  /*66f0*/  MOV R84, R251 ;  /* 0x000000fb00547202 */ /* 0x000fe20000000f00 */
[----:B------:R-:W-:-:S02]  /*6700*/  IMAD.MOV.U32 R62, RZ, RZ, R60 ;  /* 0x000000ffff3e7224 */ /* 0x000fc400078e003c */
[----:B------:R-:W-:Y:S02]  /*6710*/  IMAD.MOV.U32 R131, RZ, RZ, R98 ;  /* 0x000000ffff837224 */ /* 0x000fe400078e0062 */
[----:B------:R-:W-:Y:S01]  /*6720*/  IMAD.MOV.U32 R97, RZ, RZ, R141 ;  /* 0x000000ffff617224 */ /* 0x000fe200078e008d */
[----:B------:R-:W-:Y:S01]  /*6730*/  HMMA.16816.F32 R212, R8, R14, R68 ;  /* 0x0000000e08d4723c */ /* 0x000fe20000001844 */
[----:B------:R-:W1:Y:S07]  /*6740*/  LDSM.16.MT88.4 R12, [R239+0x3100] ;  /* 0x00310000ef0c783b */ /* 0x000e6e0000004200 */
[----:B------:R-:W-:Y:S01]  /*6750*/  HMMA.16816.F32 R88, R4, R24, R160 ;  /* 0x000000180458723c */ /* 0x000fe200000018a0 */
[----:B------:R-:W-:Y:S01]  /*6760*/  IMAD.MOV.U32 R140, RZ, RZ, R184 ;  /* 0x000000ffff8c7224 */ /* 0x000fe200078e00b8 */
[----:B------:R-:W-:Y:S01]  /*6770*/  MOV R61, R248 ;  /* 0x000000f8003d7202 */ /* 0x000fe20000000f00 */
[----:B------:R-:W-:Y:S01]  /*6780*/  FFMA.FTZ R2, R2, c[0x0][0x2d0], -R21 ;  /* 0x0000b40002027a23 */ /* 0x000fe20000010815 */
[----:B------:R-:W-:Y:S01]  /*6790*/  UIMAD.WIDE.U32 UR20, UR10, UR4, URZ ;  /* 0x000000040a1472a5 */ /* 0x000fe2000f8e003f */
[----:B------:R2:W5:Y:S02]  /*67a0*/  LDL.LU R251, [R1+0xbc] ;  /* 0x0000bc0001fb7983 */ /* 0x0005640000300800 */
[----:B------:R-:W-:Y:S01]  /*67b0*/  IMAD.MOV.U32 R163, RZ, RZ, R99 ;  /* 0x000000ffffa37224 */ /* 0x000fe200078e0063 */
[----:B------:R-:W-:Y:S01]  /*67c0*/  MOV R99, R143 ;  /* 0x0000008f00637202 */ /* 0x000fe20000000f00 */
        /* <DEDUP_REMOVED lines=13> */
[----:B------:R-:W-:Y:S02]  /*68a0*/  IMAD.MOV.U32 R85, RZ, RZ, R250 ;  /* 0x000000ffff557224 */ /* 0x000fe400078e00fa */
[----:B------:R-:W-:Y:S01]  /*68b0*/  IMAD.MOV.U32 R184, RZ, RZ, R86 ;  /* 0x000000ffffb87224 */ /* 0x000fe200078e0056 */
[----:B------:R-:W-:Y:S01]  /*68c0*/  MOV R86, R84 ;  /* 0x0000005400567202 */ /* 0x000fe20000000f00 */
[----:B------:R-:W-:Y:S02]  /*68d0*/  IMAD.MOV.U32 R173, RZ, RZ, R62 ;  /* 0x000000ffffad7224 */ /* 0x000fe400078e003e */
[----:B------:R-:W-:Y:S02]  /*68e0*/  IMAD.MOV.U32 R175, RZ, RZ, R63 ;  /* 0x000000ffffaf7224 */ /* 0x000fe400078e003f */
        /* <DEDUP_REMOVED lines=8> */
[----:B------:R-:W-:-:S05]  /*6970*/  IMAD.MOV.U32 R87, RZ, RZ, R85 ;  /* 0x000000ffff577224 */ /* 0x000fca00078e0055 */
[----:B------:R-:W-:Y:S01]  /*6980*/  HMMA.16816.F32 R108, R4, R18, R108 ;  /* 0x00000012046c723c */ /* 0x000fe2000000186c */
[----:B------:R-:W-:Y:S01]  /*6990*/  IMAD.MOV.U32 R127, RZ, RZ, R173 ;  /* 0x000000ffff7f7224 */ /* 0x000fe200078e00ad */
[----:B------:R-:W-:Y:S01]  /*69a0*/  MOV R129, R86 ;  /* 0x0000005600817202 */ /* 0x000fe20000000f00 */
[----:B------:R-:W-:-:S05]  /*69b0*/  IMAD.MOV.U32 R128, RZ, RZ, R175 ;  /* 0x000000ffff807224 */ /* 0x000fca00078e00af */
[----:B------:R-:W-:Y:S01]  /*69c0*/  HMMA.16816.F32 R36, R8, R18, R36 ;  /* 0x000000120824723c */ /* 0x000fe20000001824 */
[----:B------:R-:W-:Y:S01]  /*69d0*/  IMAD.MOV.U32 R70, RZ, RZ, R71 ;  /* 0x000000ffff467224 */ /* 0x000fe200078e0047 */
[----:B------:R1:W-:Y:S01]  /*69e0*/  MUFU.EX2 R19, R2 ;  /* 0x0000000200137308 */ /* 0x0003e20000000800 */
[----:B------:R-:W-:Y:S02]  /*69f0*/  IMAD.MOV.U32 R85, RZ, RZ, R246 ;  /* 0x000000ffff557224 */ /* 0x000fe400078e00f6 */
[----:B------:R-:W-:-:S03]  /*6a00*/  IMAD.MOV.U32 R161, RZ, RZ, R163 ;  /* 0x000000ffffa17224 */ /* 0x000fc600078e00a3 */
        /* <DEDUP_REMOVED lines=9> */
[----:B------:R-:W-:Y:S01]  /*6aa0*/  HMMA.16816.F32 R104, R4, R16, R104 ;  /* 0x000000100468723c */ /* 0x000fe20000001868 */
[----:B-1----:R-:W-:Y:S01]  /*6ab0*/  FFMA.FTZ R2, R69, c[0x0][0x2d0], -R21 ;  /* 0x0000b40045027a23 */ /* 0x002fe20000010815 */
[----:B------:R-:W-:Y:S01]  /*6ac0*/  @UP1 USHF.R.U32.HI UR10, URZ, UR5, UR21 ;  /* 0x000000053f0a1299 */ /* 0x000fe20008011615 */
[----:B------:R-:W-:Y:S01]  /*6ad0*/  IMAD.MOV.U32 R69, RZ, RZ, R70 ;  /* 0x000000ffff457224 */ /* 0x000fe200078e0046 */
[----:B------:R2:W5:Y:S01]  /*6ae0*/  LDL.LU R250, [R1+0xb8] ;  /* 0x0000b80001fa7983 */ /* 0x0005620000300800 */
[----:B------:R-:W-:-:S02]  /*6af0*/  IMAD.MOV.U32 R160, RZ, RZ, R85 ;  /* 0x000000ffffa07224 */ /* 0x000fc400078e0055 */
[----:B------:R-:W-:Y:S01]  /*6b00*/  IMAD.MOV.U32 R70, RZ, RZ, R71 ;  /* 0x000000ffff467224 */ /* 0x000fe200078e0047 */
[----:B------:R-:W-:Y:S01]  /*6b10*/  MOV R71, R124 ;  /* 0x0000007c00477202 */ /* 0x000fe20000000f00 */
[----:B------:R-:W-:Y:S02]  /*6b20*/  IMAD.MOV.U32 R128, RZ, RZ, R129 ;  /* 0x000000ffff807224 */ /* 0x000fe400078e0081 */
[----:B------:R-:W-:Y:S02]  /*6b30*/  IMAD.MOV.U32 R84, RZ, RZ, R247 ;  /* 0x000000ffff547224 */ /* 0x000fe400078e00f7 */
[----:B------:R-:W-:Y:S02]  /*6b40*/  IMAD.MOV.U32 R163, RZ, RZ, R184 ;  /* 0x000000ffffa37224 */ /* 0x000fe400078e00b8 */
[----:B------:R-:W-:Y:S01]  /*6b50*/  IMAD.MOV.U32 R99, RZ, RZ, R87 ;  /* 0x000000ffff637224 */ /* 0x000fe200078e0057 */
[----:B------:R-:W-:Y:S01]  /*6b60*/  MOV R60, R245 ;  /* 0x000000f5003c7202 */ /* 0x000fe20000000f00 */
[----:B------:R-:W-:Y:S01]  /*6b70*/  IMAD.MOV.U32 R129, RZ, RZ, R130 ;  /* 0x000000ffff817224 */ /* 0x000fe200078e0082 */
[----:B------:R-:W-:Y:S01]  /*6b80*/  MOV R130, R131 ;  /* 0x0000008300827202 */ /* 0x000fe20000000f00 */
[----:B------:R-:W-:-:S02]  /*6b90*/  IMAD.MOV.U32 R124, RZ, RZ, R125 ;  /* 0x000000ffff7c7224 */ /* 0x000fc400078e007d */
[----:B------:R-:W-:Y:S01]  /*6ba0*/  IMAD.MOV.U32 R61, RZ, RZ, R244 ;  /* 0x000000ffff3d7224 */ /* 0x000fe200078e00f4 */
[----:B------:R-:W-:Y:S01]  /*6bb0*/  HMMA.16816.F32 R208, R8, R26, R64 ;  /* 0x0000001a08d0723c */ /* 0x000fe20000001840 */
[----:B------:R-:W-:Y:S01]  /*6bc0*/  IMAD.MOV.U32 R125, RZ, RZ, R126 ;  /* 0x000000ffff7d7224 */ /* 0x000fe200078e007e */
[----:B------:R-:W-:Y:S01]  /*6bd0*/  MOV R126, R127 ;  /* 0x0000007f007e7202 */ /* 0x000fe20000000f00 */
[----:B------:R-:W-:-:S05]  /*6be0*/  IMAD.MOV.U32 R131, RZ, RZ, R160 ;  /* 0x000000ffff837224 */ /* 0x000fca00078e00a0 */
[----:B------:R-:W-:Y:S01]  /*6bf0*/  HMMA.16816.F32 R140, R8, R16, R112 ;  /* 0x00000010088c723c */ /* 0x000fe20000001870 */
[----:B------:R-:W-:Y:S01]  /*6c00*/  IMAD.MOV.U32 R160, RZ, RZ, R161 ;  /* 0x000000ffffa07224 */ /* 0x000fe200078e00a1 */
[----:B------:R-:W-:Y:S01]  /*6c10*/  MOV R161, R185 ;  /* 0x000000b900a17202 */ /* 0x000fe20000000f00 */
[----:B------:R-:W-:Y:S02]  /*6c20*/  IMAD.MOV.U32 R127, RZ, RZ, R128 ;  /* 0x000000ffff7f7224 */ /* 0x000fe400078e0080 */
[----:B------:R-:W-:Y:S01]  /*6c30*/  IMAD.MOV.U32 R175, RZ, RZ, R243 ;  /* 0x000000ffffaf7224 */ /* 0x000fe200078e00f3 */
[----:B------:R-:W-:Y:S01]  /*6c40*/  UIADD3 UR10, UR10, UR7, -UR12 ;  /* 0x000000070a0a7290 */ /* 0x000fe2000fffe80c */
        /* <DEDUP_REMOVED lines=15> */
[----:B------:R1:W3:Y:S01]  /*6d40*/  MUFU.EX2 R22, R2 ;  /* 0x0000000200167308 */ /* 0x0002e20000000800 */
[----:B------:R-:W-:Y:S01]  /*6d50*/  MOV R135, R242 ;  /* 0x000000f200877202 */ /* 0x000fe20000000f00 */
[----:B------:R-:W-:Y:S04]  /*6d60*/  LDSM.16.MT88.4 R80, [R237+0x3900] ;  /* 0x00390000ed50783b */ /* 0x000fe80000004200 */
[----:B------:R-:W-:Y:S01]  /*6d70*/  LDSM.16.MT88.4 R112, [R240+0x3900] ;  /* 0x00390000f070783b */ /* 0x000fe20000004200 */
[----:B------:R-:W-:-:S03]  /*6d80*/  USHF.R.S32.HI UR4, URZ, 0x1f, UR10 ;  /* 0x0000001f3f047899 */ /* 0x000fc6000801140a */
[----:B------:R2:W5:Y:S01]  /*6d90*/  LDL.LU R248, [R1+0xb0] ;  /* 0x0000b00001f87983 */ /* 0x0005620000300800 */
[----:B-1----:R-:W-:Y:S01]  /*6da0*/  FFMA.FTZ R2, R69, c[0x0][0x2d0], -R21 ;  /* 0x0000b40045027a23 */ /* 0x002fe20000010815 */
[----:B------:R-:W-:Y:S01]  /*6db0*/  HMMA.16816.F32 R84, R8, R24, R116 ;  /* 0x000000180854723c */ /* 0x000fe20000001874 */
[----:B------:R-:W-:-:S07]  /*6dc0*/  IMAD.MOV.U32 R69, RZ, RZ, R70 ;  /* 0x000000ffff457224 */ /* 0x000fce00078e0046 */
[----:B------:R-:W-:Y:S01]  /*6dd0*/  HMMA.16816.F32 R60, R4, R14, R148 ;  /* 0x0000000e043c723c */ /* 0x000fe20000001894 */
        /* <DEDUP_REMOVED lines=14> */
[----:B------:R1:W-:Y:S01]  /*6ec0*/  MUFU.EX2 R23, R2 ;  /* 0x0000000200177308 */ /* 0x0003e20000000800 */
[----:B------:R-:W4:Y:S01]  /*6ed0*/  LDSM.16.MT88.4 R148, [R237+0x1900] ;  /* 0x00190000ed94783b */ /* 0x000f220000004200 */
[----:B------:R-:W-:-:S03]  /*6ee0*/  ULEA.HI UR4, UR4, UR10, URZ, 0x6 ;  /* 0x0000000a04047291 */ /* 0x000fc6000f8f303f */
[----:B------:R2:W5:Y:S01]  /*6ef0*/  LDL.LU R247, [R1+0xac] ;  /* 0x0000ac0001f77983 */ /* 0x0005620000300800 */
[----:B-1----:R-:W-:Y:S01]  /*6f00*/  FFMA.FTZ R2, R69, c[0x0][0x2d0], -R21 ;  /* 0x0000b40045027a23 */ /* 0x002fe20000010815 */
[----:B------:R-:W-:Y:S01]  /*6f10*/  MOV R69, R70 ;  /* 0x0000004600457202 */ /* 0x000fe20000000f00 */
[----:B------:R-:W-:Y:S01]  /*6f20*/  IMAD.MOV.U32 R70, RZ, RZ, R71 ;  /* 0x000000ffff467224 */ /* 0x000fe200078e0047 */
[----:B------:R2:W5:Y:S01]  /*6f30*/  LDL.LU R246, [R1+0xa8] ;  /* 0x0000a80001f67983 */ /* 0x0005620000300800 */
[----:B------:R1:W-:Y:S01]  /*6f40*/  MUFU.EX2 R24, R2 ;  /* 0x0000000200187308 */ /* 0x0003e20000000800 */
[----:B------:R-:W-:Y:S01]  /*6f50*/  MOV R71, R124 ;  /* 0x0000007c00477202 */ /* 0x000fe20000000f00 */
[----:B------:R-:W-:Y:S01]  /*6f60*/  IMAD.MOV.U32 R124, RZ, RZ, R125 ;  /* 0x000000ffff7c7224 */ /* 0x000fe200078e007d */
[----:B------:R-:W-:Y:S01]  /*6f70*/  MOV R125, R126 ;  /* 0x0000007e007d7202 */ /* 0x000fe20000000f00 */
[----:B------:R-:W-:Y:S01]  /*6f80*/  IMAD.MOV.U32 R126, RZ, RZ, R127 ;  /* 0x000000ffff7e7224 */ /* 0x000fe200078e007f */
[----:B------:R2:W5:Y:S01]  /*6f90*/  LDL.LU R245, [R1+0xa4] ;  /* 0x0000a40001f57983 */ /* 0x0005620000300800 */
[----:B-1----:R-:W-:Y:S01]  /*6fa0*/  FFMA.FTZ R2, R69, c[0x0][0x2d0], -R20 ;  /* 0x0000b40045027a23 */ /* 0x002fe20000010814 */
[----:B------:R-:W-:Y:S01]  /*6fb0*/  MOV R69, R70 ;  /* 0x0000004600457202 */ /* 0x000fe20000000f00 */
[----:B------:R-:W-:Y:S01]  /*6fc0*/  IMAD.MOV.U32 R70, RZ, RZ, R71 ;  /* 0x000000ffff467224 */ /* 0x000fe200078e0047 */
[----:B------:R-:W-:Y:S01]  /*6fd0*/  MOV R127, R128 ;  /* 0x00000080007f7202 */ /* 0x000fe20000000f00 */
[----:B------:R1:W-:Y:S01]  /*6fe0*/  MUFU.EX2 R15, R2 ;  /* 0x00000002000f7308 */ /* 0x0003e20000000800 */
[----:B------:R-:W-:Y:S01]  /*6ff0*/  MOV R71, R126 ;  /* 0x0000007e00477202 */ /* 0x000fe20000000f00 */
[----:B------:R-:W-:-:S02]  /*7000*/  FADD.FTZ R5, R230, R229 ;  /* 0x000000e5e6057221 */ /* 0x000fc40000010000 */
[----:B------:R-:W-:Y:S02]  /*7010*/  FADD.FTZ R4, R227, R226 ;  /* 0x000000e2e3047221 */ /* 0x000fe40000010000 */
[----:B------:R-:W-:Y:S01]  /*7020*/  FADD.FTZ R8, R225, R224 ;  /* 0x000000e0e1087221 */ /* 0x000fe20000010000 */
[----:B------:R-:W-:Y:S01]  /*7030*/  USHF.R.S32.HI UR5, URZ, 0x6, UR4 ;  /* 0x000000063f057899 */ /* 0x000fe20008011404 */
[----:B------:R2:W5:Y:S01]  /*7040*/  LDL.LU R244, [R1+0xa0] ;  /* 0x0000a00001f47983 */ /* 0x0005620000300800 */
[----:B-1----:R-:W-:Y:S02]  /*7050*/  FFMA.FTZ R2, R69, c[0x0][0x2d0], -R20 ;  /* 0x0000b40045027a23 */ /* 0x002fe40000010814 */
[----:B------:R-:W-:Y:S02]  /*7060*/  IMAD.MOV.U32 R126, RZ, RZ, R127 ;  /* 0x000000ffff7e7224 */ /* 0x000fe400078e007f */
[----:B------:R-:W-:Y:S01]  /*7070*/  IMAD.MOV.U32 R128, RZ, RZ, R129 ;  /* 0x000000ffff807224 */ /* 0x000fe200078e0081 */
[----:B------:R1:W1:Y:S01]  /*7080*/  MUFU.EX2 R17, R2 ;  /* 0x0000000200117308 */ /* 0x0002620000000800 */
[----:B------:R-:W-:Y:S01]  /*7090*/  FADD.FTZ R25, R234, R5 ;  /* 0x00000005ea197221 */ /* 0x000fe20000010000 */
[----:B------:R-:W-:Y:S01]  /*70a0*/  MOV R226, R131 ;  /* 0x0000008300e27202 */ /* 0x000fe20000000f00 */
[----:B------:R-:W-:-:S02]  /*70b0*/  IMAD.MOV.U32 R230, RZ, RZ, R130 ;  /* 0x000000ffffe67224 */ /* 0x000fc400078e0082 */
[----:B------:R-:W-:Y:S01]  /*70c0*/  IMAD.MOV.U32 R225, RZ, RZ, R98 ;  /* 0x000000ffffe17224 */ /* 0x000fe200078e0062 */
[----:B------:R-:W-:Y:S01]  /*70d0*/  MOV R224, R97 ;  /* 0x0000006100e07202 */ /* 0x000fe20000000f00 */
[----:B------:R-:W-:Y:S01]  /*70e0*/  IMAD.MOV.U32 R227, RZ, RZ, R96 ;  /* 0x000000ffffe37224 */ /* 0x000fe200078e0060 */
[----:B------:R2:W5:Y:S01]  /*70f0*/  LDL.LU R243, [R1+0x9c] ;  /* 0x00009c0001f37983 */ /* 0x0005620000300800 */
[--C-:B-1----:R-:W-:Y:S01]  /*7100*/  FFMA.FTZ R2, R70, c[0x0][0x2d0], -R20.reuse ;  /* 0x0000b40046027a23 */ /* 0x102fe20000010814 */
[----:B------:R-:W-:Y:S02]  /*7110*/  MOV R127, R128 ;  /* 0x00000080007f7202 */ /* 0x000fe40000000f00 */
[----:B------:R2:W5:Y:S01]  /*7120*/  LDL.LU R242, [R1+0x98] ;  /* 0x0000980001f27983 */ /* 0x0005620000300800 */
[----:B------:R1:W-:Y:S02]  /*7130*/  MUFU.EX2 R21, R2 ;  /* 0x0000000200157308 */ /* 0x0003e40000000800 */
[----:B-1----:R-:W-:-:S06]  /*7140*/  FFMA.FTZ R2, R71, c[0x0][0x2d0], -R20 ;  /* 0x0000b40047027a23 */ /* 0x002fcc0000010814 */
[----:B------:R1:W1:Y:S02]  /*7150*/  MUFU.EX2 R20, R2 ;  /* 0x0000000200147308 */ /* 0x0002640000000800 */
[----:B-1----:R-:W-:-:S06]  /*7160*/  FFMA.FTZ R2, R124, c[0x0][0x2d0], -R3 ;  /* 0x0000b4007c027a23 */ /* 0x002fcc0000010803 */
[----:B------:R1:W-:Y:S02]  /*7170*/  MUFU.EX2 R11, R2 ;  /* 0x00000002000b7308 */ /* 0x0003e40000000800 */
[----:B-1----:R-:W-:-:S06]  /*7180*/  FFMA.FTZ R2, R125, c[0x0][0x2d0], -R3 ;  /* 0x0000b4007d027a23 */ /* 0x002fcc0000010803 */
[----:B------:R1:W1:Y:S02]  /*7190*/  MUFU.EX2 R14, R2 ;  /* 0x00000002000e7308 */ /* 0x0002640000000800 */
[----:B-1----:R-:W-:-:S06]  /*71a0*/  FFMA.FTZ R2, R126, c[0x0][0x2d0], -R3 ;  /* 0x0000b4007e027a23 */ /* 0x002fcc0000010803 */
[----:B------:R1:W-:Y:S01]  /*71b0*/  MUFU.EX2 R16, R2 ;  /* 0x0000000200107308 */ /* 0x0003e20000000800 */
[----:B------:R-:W-:Y:S02]  /*71c0*/  FFMA.FTZ R3, R127, c[0x0][0x2d0], -R3 ;  /* 0x0000b4007f037a23 */ /* 0x000fe40000010803 */
[----:B-1----:R-:W-:-:S05]  /*71d0*/  FFMA.FTZ R2, R235, c[0x0][0x2d0], -R0 ;  /* 0x0000b400eb027a23 */ /* 0x002fca0000010800 */
[----:B------:R1:W-:Y:S01]  /*71e0*/  MUFU.EX2 R9, R2 ;  /* 0x0000000200097308 */ /* 0x0003e20000000800 */
[----:B------:R-:W-:Y:S01]  /*71f0*/  MOV R129, R160 ;  /* 0x000000a000817202 */ /* 0x000fe20000000f00 */
[----:B-1----:R-:W-:-:S06]  /*7200*/  FFMA.FTZ R2, R233, c[0x0][0x2d0], -R0 ;  /* 0x0000b400e9027a23 */ /* 0x002fcc0000010800 */
[----:B------:R1:W1:Y:S01]  /*7210*/  MUFU.EX2 R10, R2 ;  /* 0x00000002000a7308 */ /* 0x0002620000000800 */
[----:B------:R-:W-:Y:S01]  /*7220*/  IMAD.MOV.U32 R160, RZ, RZ, R161 ;  /* 0x000000ffffa07224 */ /* 0x000fe200078e00a1 */
[----:B------:R-:W-:-:S06]  /*7230*/  MOV R161, R185 ;  /* 0x000000b900a17202 */ /* 0x000fcc0000000f00 */
[----:B------:R2:W2:Y:S01]  /*7240*/  MUFU.EX2 R18, R3 ;  /* 0x0000000300127308 */ /* 0x0004a20000000800 */
[----:B-1----:R-:W-:-:S07]  /*7250*/  FFMA.FTZ R2, R231, c[0x0][0x2d0], -R0 ;  /* 0x0000b400e7027a23 */ /* 0x002fce0000010800 */
[----:B------:R1:W-:Y:S01]  /*7260*/  MUFU.EX2 R13, R2 ;  /* 0x00000002000d7308 */ /* 0x0003e20000000800 */
[----:B--2---:R-:W-:-:S07]  /*7270*/  FFMA.FTZ R3, R232, c[0x0][0x2d0], -R0 ;  /* 0x0000b400e8037a23 */ /* 0x004fce0000010800 */
[----:B------:R-:W2:Y:S01]  /*7280*/  MUFU.EX2 R12, R3 ;  /* 0x00000003000c7308 */ /* 0x000ea20000000800 */
[----:B-1----:R-:W-:Y:S02]  /*7290*/  FADD.FTZ R2, R228, R4 ;  /* 0x00000004e4027221 */ /* 0x002fe40000010000 */
[----:B------:R-:W1:Y:S01]  /*72a0*/  LDSM.16.MT88.4 R4, [R239+0x3900] ;  /* 0x00390000ef04783b */ /* 0x000e620000004200 */
        /* <DEDUP_REMOVED lines=16> */
[----:B---3--:R-:W-:Y:S01]  /*73b0*/  F2FP.PACK_AB R128, R22, R19 ;  /* 0x000000131680723e */ /* 0x008fe200000000ff */
[----:B------:R-:W-:Y:S01]  /*73c0*/  IMAD.MOV.U32 R185, RZ, RZ, R186 ;  /* 0x000000ffffb97224 */ /* 0x000fe200078e00ba */
[----:B------:R-:W-:Y:S02]  /*73d0*/  F2FP.PACK_AB R129, R17, R15 ;  /* 0x0000000f1181723e */ /* 0x000fe400000000ff */
[----:B------:R-:W-:-:S02]  /*73e0*/  F2FP.PACK_AB R130, R24, R23 ;  /* 0x000000171882723e */ /* 0x000fc400000000ff */
[----:B------:R-:W-:Y:S02]  /*73f0*/  F2FP.PACK_AB R131, R20, R21 ;  /* 0x000000151483723e */ /* 0x000fe400000000ff */
[----:B------:R-:W-:Y:S02]  /*7400*/  F2FP.PACK_AB R124, R14, R11 ;  /* 0x0000000b0e7c723e */ /* 0x000fe400000000ff */
[----:B------:R-:W-:Y:S02]  /*7410*/  F2FP.PACK_AB R125, R10, R9 ;  /* 0x000000090a7d723e */ /* 0x000fe400000000ff */
[----:B------:R-:W-:Y:S02]  /*7420*/  F2FP.PACK_AB R126, R18, R16 ;  /* 0x00000010127e723e */ /* 0x000fe400000000ff */
[----:B--2---:R-:W-:Y:S01]  /*7430*/  F2FP.PACK_AB R127, R13, R12 ;  /* 0x0000000c0d7f723e */ /* 0x004fe200000000ff */
[----:B------:R-:W-:Y:S01]  /*7440*/  FADD.FTZ R0, R173, R172 ;  /* 0x000000acad007221 */ /* 0x000fe20000010000 */
[----:B------:R-:W-:Y:S01]  /*7450*/  MOV R186, R187 ;  /* 0x000000bb00ba7202 */ /* 0x000fe20000000f00 */
[----:B------:R-:W-:Y:S01]  /*7460*/  IMAD.MOV.U32 R187, RZ, RZ, R241 ;  /* 0x000000ffffbb7224 */ /* 0x000fe200078e00f1 */
[-C--:B----4-:R-:W-:Y:S01]  /*7470*/  HMMA.16816.F32 R144, R128, R148.reuse, R144 ;  /* 0x000000948090723c */ /* 0x090fe20000001890 */
[----:B------:R-:W-:Y:S01]  /*7480*/  IMAD.MOV.U32 R99, RZ, RZ, R174 ;  /* 0x000000ffff637224 */ /* 0x000fe200078e00ae */
[----:B------:R-:W-:Y:S01]  /*7490*/  MOV R184, R175 ;  /* 0x000000af00b87202 */ /* 0x000fe20000000f00 */
[----:B------:R-:W-:Y:S01]  /*74a0*/  FADD.FTZ R3, R70, R0 ;  /* 0x0000000046037221 */ /* 0x000fe20000010000 */
[----:B------:R-:W-:Y:S01]  /*74b0*/  MOV R0, R187 ;  /* 0x000000bb00007202 */ /* 0x000fe20000000f00 */
[----:B------:R-:W2:Y:S03]  /*74c0*/  LDSM.16.MT88.4 R172, [R240+0x1900] ;  /* 0x00190000f0ac783b */ /* 0x000ea60000004200 */
[----:B------:R-:W-:Y:S01]  /*74d0*/  HMMA.16816.F32 R156, R124, R148, R156 ;  /* 0x000000947c9c723c */ /* 0x000fe2000000189c */
[----:B------:R-:W-:Y:S01]  /*74e0*/  MOV R234, R99 ;  /* 0x0000006300ea7202 */ /* 0x000fe20000000f00 */
[----:B------:R-:W-:Y:S01]  /*74f0*/  FADD.FTZ R0, R0, R8 ;  /* 0x0000000800007221 */ /* 0x000fe20000010000 */
[----:B------:R-:W-:-:S05]  /*7500*/  MOV R71, R160 ;  /* 0x000000a000477202 */ /* 0x000fca0000000f00 */
[-C--:B------:R-:W-:Y:S01]  /*7510*/  HMMA.16816.F32 R164, R124, R150.reuse, R164 ;  /* 0x000000967ca4723c */ /* 0x080fe200000018a4 */
[----:B------:R-:W-:Y:S01]  /*7520*/  IMAD.MOV.U32 R228, RZ, RZ, R184 ;  /* 0x000000ffffe47224 */ /* 0x000fe200078e00b8 */
[----:B------:R-:W3:Y:S04]  /*7530*/  LDSM.16.MT88.4 R160, [R238+0x1900] ;  /* 0x00190000eea0783b */ /* 0x000ee80000004200 */
[----:B------:R-:W-:Y:S02]  /*7540*/  LDSM.16.MT88.4 R96, [R238+0x3900] ;  /* 0x00390000ee60783b */ /* 0x000fe40000004200 */
[----:B------:R-:W-:Y:S01]  /*7550*/  HMMA.16816.F32 R148, R128, R150, R28 ;  /* 0x000000968094723c */ /* 0x000fe2000000181c */
[----:B------:R-:W-:Y:S01]  /*7560*/  UISETP.LT.AND UP0, UPT, URZ, UR5, UPT ;  /* 0x000000053f00728c */ /* 0x000fe2000bf01270 */
[----:B------:R4:W5:Y:S01]  /*7570*/  LDL.LU R241, [R1+0x94] ;  /* 0x0000940001f17983 */ /* 0x0009620000300800 */
[----:B------:R-:W-:-:S02]  /*7580*/  FADD.FTZ R0, R234, R0 ;  /* 0x00000000ea007221 */ /* 0x000fc40000010000 */
[----:B------:R-:W-:-:S03]  /*7590*/  FADD.FTZ R2, R228, R2 ;  /* 0x00000002e4027221 */ /* 0x000fc60000010000 */
[-C--:B-1----:R-:W-:Y:S01]  /*75a0*/  HMMA.16816.F32 R120, R124, R4.reuse, R120 ;  /* 0x000000047c78723c */ /* 0x082fe20000001878 */
[----:B------:R-:W-:Y:S01]  /*75b0*/  IMAD.MOV.U32 R30, RZ, RZ, R186 ;  /* 0x000000ffff1e7224 */ /* 0x000fe200078e00ba */
[----:B------:R-:W-:Y:S01]  /*75c0*/  MOV R31, R185 ;  /* 0x000000b9001f7202 */ /* 0x000fe20000000f00 */
[----:B------:R4:W5:Y:S02]  /*75d0*/  LDL.LU R236, [R1+0x90] ;  /* 0x0000900001ec7983 */ /* 0x0009640000300800 */
[----:B------:R-:W-:Y:S02]  /*75e0*/  FADD.FTZ R8, R30, R3 ;  /* 0x000000031e087221 */ /* 0x000fe40000010000 */
[----:B------:R-:W-:Y:S01]  /*75f0*/  FADD.FTZ R3, R31, R25 ;  /* 0x000000191f037221 */ /* 0x000fe20000010000 */
[----:B------:R-:W-:Y:S01]  /*7600*/  HMMA.16816.F32 R116, R128, R4, R116 ;  /* 0x000000048074723c */ /* 0x000fe20000001874 */
[----:B------:R-:W-:Y:S01]  /*7610*/  FADD.FTZ R8, R225, R8 ;  /* 0x00000008e1087221 */ /* 0x000fe20000010000 */
[----:B------:R-:W-:Y:S01]  /*7620*/  MOV R27, R71 ;  /* 0x00000047001b7202 */ /* 0x000fe20000000f00 */
[----:B------:R-:W1:Y:S04]  /*7630*/  LDSM.16.MT88.4 R184, [R239+0x1900] ;  /* 0x00190000efb8783b */ /* 0x000e680000004200 */
        /* <DEDUP_REMOVED lines=44> */
[----:B------:R1:W-:Y:S01]  /*7900*/  STL [R1+0x64], R0 ;  /* 0x0000640001007387 */ /* 0x0003e20000100800 */
[----:B------:R-:W-:Y:S01]  /*7910*/  FADD.FTZ R5, R20, R2 ;  /* 0x0000000214057221 */ /* 0x000fe20000010000 */
[----:B------:R-:W-:Y:S01]  /*7920*/  UIADD3 UR10, UR6, -0x2, URZ ;  /* 0xfffffffe060a7890 */ /* 0x000fe2000fffe03f */
[----:B------:R-:W-:Y:S01]  /*7930*/  FADD.FTZ R2, R18, R3 ;  /* 0x0000000312027221 */ /* 0x000fe20000010000 */
[----:B------:R-:W-:Y:S02]  /*7940*/  USEL UR5, URZ, UR5, !UP0 ;  /* 0x000000053f057287 */ /* 0x000fe4000c000000 */
[----:B------:R4:W-:Y:S02]  /*7950*/  STL [R1+0x74], R5 ;  /* 0x0000740501007387 */ /* 0x0009e40000100800 */
[----:B------:R-:W-:-:S06]  /*7960*/  UISETP.GE.AND UP0, UPT, UR10, UR5, UPT ;  /* 0x000000050a00728c */ /* 0x000fcc000bf06270 */
[----:B------:R-:W-:Y:S01]  /*7970*/  PLOP3.LUT P0, PT, PT, PT, UP0, 0x80, 0x0 ;  /* 0x000000000000781c */ /* 0x000fe20003f0f008 */
[----:B-1----:R-:W-:-:S05]  /*7980*/  FADD.FTZ R0, R13, R4 ;  /* 0x000000040d007221 */ /* 0x002fca0000010000 */
[----:B------:R4:W-:Y:S04]  /*7990*/  STL [R1+0x6c], R0 ;  /* 0x00006c0001007387 */ /* 0x0009e80000100800 */
[----:B------:R4:W-:Y:S01]  /*79a0*/  STL [R1+0x70], R2 ;  /* 0x0000700201007387 */ /* 0x0009e20000100800 */
[-C--:B--2---:R-:W-:Y:S08]  /*79b0*/  HMMA.16816.F32 R168, R128, R172.reuse, R168 ;  /* 0x000000ac80a8723c */ /* 0x084ff000000018a8 */
[C---:B------:R-:W-:Y:S08]  /*79c0*/  HMMA.16816.F32 R192, R124.reuse, R172, R192 ;  /* 0x000000ac7cc0723c */ /* 0x040ff000000018c0 */
[-C--:B------:R-:W-:Y:S08]  /*79d0*/  HMMA.16816.F32 R196, R124, R174.reuse, R196 ;  /* 0x000000ae7cc4723c */ /* 0x080ff000000018c4 */
[C---:B------:R-:W-:Y:S08]  /*79e0*/  HMMA.16816.F32 R172, R128.reuse, R174, R76 ;  /* 0x000000ae80ac723c */ /* 0x040ff0000000184c */
[-C--:B---3--:R-:W-:Y:S08]  /*79f0*/  HMMA.16816.F32 R152, R128, R160.reuse, R152 ;  /* 0x000000a08098723c */ /* 0x088ff00000001898 */
        /* <DEDUP_REMOVED lines=19> */
[-C--:B------:R-:W-:Y:S08]  /*7b30*/  HMMA.16816.F32 R124, R124, R6.reuse, R60 ;  /* 0x000000067c7c723c */ /* 0x080ff0000000183c */
[----:B------:R-:W-:Y:S01]  /*7b40*/  HMMA.16816.F32 R128, R128, R6, R64 ;  /* 0x000000068080723c */ /* 0x000fe20000001840 */
[----:B------:R-:W-:Y:S07]  /*7b50*/  @!P0 BRA `(.L_x_1792) ;  /* 0x000055d000008947 */ /* 0x000fee0003800000 */
[----:B----4-:R-:W2:Y:S04]  /*7b60*/  LDL.LU R136, [R1+0x5c] ;  /* 0x00005c0001887983 */ /* 0x010ea80000300800 */
[----:B------:R-:W2:Y:S04]  /*7b70*/  LDL R26, [R1+0x60] ;  /* 0x00006000011a7983 */ /* 0x000ea80000100800 */
[----:B------:R-:W3:Y:S04]  /*7b80*/  LDL R235, [R1+0x7c] ;  /* 0x00007c0001eb7983 */ /* 0x000ee80000100800 */
[----:B------:R-:W4:Y:S04]  /*7b90*/  LDL R27, [R1+0x8c] ;  /* 0x00008c00011b7983 */ /* 0x000f280000100800 */
[----:B------:R-:W4:Y:S01]  /*7ba0*/  LDL R135, [R1+0x84] ;  /* 0x0000840001877983 */ /* 0x000f220000100800 */
[----:B------:R-:W-:-:S02]  /*7bb0*/  PLOP3.LUT P1, PT, PT, PT, UP1, 0x80, 0x0 ;  /* 0x000000000000781c */ /* 0x000fc40003f2f018 */
[----:B------:R-:W-:Y:S01]  /*7bc0*/  PLOP3.LUT P0, PT, PT, PT, UP1, 0x80, 0x0 ;  /* 0x000000000000781c */ /* 0x000fe20003f0f018 */
[----:B------:R-:W-:Y:S02]  /*7bd0*/  IMAD.MOV.U32 R133, RZ, RZ, R138 ;  /* 0x000000ffff857224 */ /* 0x000fe400078e008a */
[----:B------:R-:W-:Y:S02]  /*7be0*/  IMAD.MOV.U32 R132, RZ, RZ, R139 ;  /* 0x000000ffff847224 */ /* 0x000fe400078e008b */
[----:B------:R-:W-:Y:S01]  /*7bf0*/  IMAD.MOV.U32 R140, RZ, RZ, R134 ;  /* 0x000000ffff8c7224 */ /* 0x000fe200078e0086 */
[----:B------:R-:W-:Y:S01]  /*7c00*/  UMOV UR4, 0xffffffc0 ;  /* 0xffffffc000047882 */ /* 0x000fe20000000000 */
[C---:B--2---:R-:W-:Y:S01]  /*7c10*/  SHF.L.U64.HI R0, R26.reuse, 0x1, R136 ;  /* 0x000000011a007819 */ /* 0x044fe20000010288 */
[----:B------:R-:W-:-:S04]  /*7c20*/  IMAD.SHL.U32 R4, R26, 0x2, RZ ;  /* 0x000000021a047824 */ /* 0x000fc800078e00ff */
[----:B------:R3:W-:Y:S01]  /*7c30*/  STL [R1+0x48], R0 ;  /* 0x0000480001007387 */ /* 0x0007e20000100800 */
[C---:B----4-:R-:W-:Y:S02]  /*7c40*/  SHF.L.U64.HI R3, R135.reuse, 0x1, R27 ;  /* 0x0000000187037819 */ /* 0x050fe4000001021b */
[----:B------:R-:W-:Y:S01]  /*7c50*/  SHF.L.U32 R2, R135, 0x1, RZ ;  /* 0x0000000187027819 */ /* 0x000fe200000006ff */
[----:B------:R1:W-:Y:S04]  /*7c60*/  STL [R1+0x88], R4 ;  /* 0x0000880401007387 */ /* 0x0003e80000100800 */
[----:B------:R1:W-:Y:S01]  /*7c70*/  STL [R1+0x44], R3 ;  /* 0x0000440301007387 */ /* 0x0003e20000100800 */
[----:B---3--:R-:W-:-:S03]  /*7c80*/  @P1 IMAD.HI.U32 R0, R235, c[0x0][0x2c8], RZ ;  /* 0x0000b200eb001a27 */ /* 0x008fc600078e00ff */
[----:B------:R1:W-:Y:S02]  /*7c90*/  STL [R1+0x40], R2 ;  /* 0x0000400201007387 */ /* 0x0003e40000100800 */
[----:B------:R-:W-:-:S05]  /*7ca0*/  @P0 SHF.R.U32.HI R0, RZ, c[0x0][0x2cc], R0 ;  /* 0x0000b300ff000a19 */ /* 0x000fca0000011600 */
[----:B------:R1:W-:Y:S01]  /*7cb0*/  @P0 STL [R1+0x78], R0 ;  /* 0x0000780001000387 */ /* 0x0003e20000100800 */
[----:B------:R-:W-:-:S03]  /*7cc0*/  MOV R136, R137 ;  /* 0x0000008900887202 */ /* 0x000fc60000000f00 */
.L_x_1795:
[----:B-1----:R-:W2:Y:S01]  /*7cd0*/  LDL R3, [R1+0x8] ;  /* 0x0000080001037983 */ /* 0x002ea20000100800 */
[----:B------:R-:W-:Y:S04]  /*7ce0*/  DEPBAR.LE SB0, 0x0 ;  /* 0x000080000000791a */ /* 0x000fe80000000000 */
[----:B------:R-:W3:Y:S04]  /*7cf0*/  LDL R2, [R1+0x4] ;  /* 0x0000040001027983 */ /* 0x000ee80000100800 */
[----:B------:R-:W-:Y:S01]  /*7d00*/  BAR.SYNC.DEFER_BLOCKING 0x0 ;  /* 0x0000000000007b1d */ /* 0x000fe20000010000 */
[----:B------:R-:W-:Y:S05]  /*7d10*/  ISETP.LE.AND P0, PT, RZ, UR10, PT ;  /* 0x0000000aff007c0c */ /* 0x000fea000bf03270 */
[----:B------:R-:W4:Y:S04]  /*7d20*/  LDL R0, [R1] ;  /* 0x0000000001007983 */ /* 0x000f280000100800 */
[----:B-----5:R1:W1:Y:S04]  /*7d30*/  LDSM.16.M88.4 R64, [R243+0x8100] ;  /* 0x00810000f340783b */ /* 0x0202680000000200 */
        /* <DEDUP_REMOVED lines=8> */
[----:B--2---:R2:W1:Y:S04]  /*7dc0*/  LDSM.16.M88.4 R224, [R3] ;  /* 0x0000000003e0783b */ /* 0x0044680000000200 */
[----:B---3--:R2:W3:Y:S04]  /*7dd0*/  LDSM.16.M88.4 R228, [R2] ;  /* 0x0000000002e4783b */ /* 0x0084e80000000200 */
[----:B----4-:R2:W4:Y:S01]  /*7de0*/  LDSM.16.M88.4 R232, [R0] ;  /* 0x0000000000e8783b */ /* 0x0105220000000200 */
[----:B------:R-:W-:-:S05]  /*7df0*/  @!P0 BRA `(.L_x_1793) ;  /* 0x0000038000008947 */ /* 0x000fca0003800000 */
[----:B------:R-:W5:Y:S01]  /*7e00*/  LDL R4, [R1+0x58] ;  /* 0x0000580001047983 */ /* 0x000f620000100800 */
[----:B------:R-:W-:Y:S03]  /*7e10*/  SEL R25, RZ, 0x10, P5 ;  /* 0x00000010ff197807 */ /* 0x000fe60002800000 */
[----:B--2---:R-:W2:Y:S04]  /*7e20*/  LDL R5, [R1+0x4c] ;  /* 0x00004c0001057983 */ /* 0x004ea80000100800 */
[----:B----4-:R-:W4:Y:S04]  /*7e30*/  LDL R27, [R1+0x88] ;  /* 0x00008800011b7983 */ /* 0x010f280000100800 */
[----:B---3--:R-:W3:Y:S04]  /*7e40*/  LDL R28, [R1+0x40] ;  /* 0x00004000011c7983 */ /* 0x008ee80000100800 */
[----:B------:R-:W3:Y:S04]  /*7e50*/  LDL R26, [R1+0x48] ;  /* 0x00004800011a7983 */ /* 0x000ee80000100800 */
[----:B------:R-:W3:Y:S04]  /*7e60*/  LDL R24, [R1+0x44] ;  /* 0x0000440001187983 */ /* 0x000ee80000100800 */
[----:B------:R-:W3:Y:S01]  /*7e70*/  LDL R23, [R1+0x50] ;  /* 0x0000500001177983 */ /* 0x000ee20000100800 */
[----:B-----5:R-:W-:Y:S01]  /*7e80*/  SHF.R.S32.HI R0, RZ, 0x1f, R4 ;  /* 0x0000001fff007819 */ /* 0x020fe20000011404 */
[----:B------:R-:W-:Y:S04]  /*7e90*/  IMAD.WIDE.U32 R2, R4, c[0x0][0x208], RZ ;  /* 0x0000820004027a25 */ /* 0x000fe800078e00ff */
[----:B------:R-:W-:Y:S04]  /*7ea0*/  IMAD R0, R0, c[0x0][0x208], RZ ;  /* 0x0000820000007a24 */ /* 0x000fe800078e02ff */
[----:B------:R-:W-:Y:S01]  /*7eb0*/  IMAD R0, R4, c[0x0][0x20c], R0 ;  /* 0x0000830004007a24 */ /* 0x000fe200078e0200 */
[----:B--2---:R-:W-:Y:S03]  /*7ec0*/  SHF.R.S32.HI R4, RZ, 0x1f, R5 ;  /* 0x0000001fff047819 */ /* 0x004fe60000011405 */
        /* <DEDUP_REMOVED lines=8> */
[----:B------:R-:W4:Y:S04]  /*7f50*/  SHFL.IDX PT, R10, R2, 0x1, 0x181f ;  /* 0x00381f00020a7f89 */ /* 0x000f2800000e0000 */
[----:B------:R-:W2:Y:S04]  /*7f60*/  SHFL.IDX PT, R3, R2, RZ, 0x181f ;  /* 0x00181fff02037589 */ /* 0x000ea800000e0000 */
[----:B------:R-:W5:Y:S04]  /*7f70*/  SHFL.IDX PT, R4, R0, RZ, 0x181f ;  /* 0x00181fff00047589 */ /* 0x000f6800000e0000 */
[----:B------:R-:W1:Y:S04]  /*7f80*/  SHFL.IDX PT, R5, R0, 0x1, 0x181f ;  /* 0x00381f0000057f89 */ /* 0x000e6800000e0000 */
[----:B------:R-:W1:Y:S04]  /*7f90*/  SHFL.IDX PT, R6, R2, 0x2, 0x181f ;  /* 0x00581f0002067f89 */ /* 0x000e6800000e0000 */
[----:B------:R-:W1:Y:S04]  /*7fa0*/  SHFL.IDX PT, R7, R0, 0x2, 0x181f ;  /* 0x00581f0000077f89 */ /* 0x000e6800000e0000 */
[----:B------:R-:W1:Y:S01]  /*7fb0*/  SHFL.IDX PT, R22, R2, 0x3, 0x181f ;  /* 0x00781f0002167f89 */ /* 0x000e6200000e0000 */
[-C--:B----4-:R-:W-:Y:S03]  /*7fc0*/  IADD3 R12, P2, R10, R27.reuse, RZ ;  /* 0x0000001b0a0c7210 */ /* 0x090fe60007f5e0ff */
[----:B------:R-:W4:Y:S01]  /*7fd0*/  SHFL.IDX PT, R0, R0, 0x3, 0x181f ;  /* 0x00781f0000007f89 */ /* 0x000f2200000e0000 */
[CC--:B--2---:R-:W-:Y:S02]  /*7fe0*/  IADD3 R20, P1, R3.reuse, R27.reuse, RZ ;  /* 0x0000001b03147210 */ /* 0x0c4fe40007f3e0ff */
[-C--:B---3--:R-:W-:Y:S03]  /*7ff0*/  IADD3 R14, P0, R3, R28.reuse, RZ ;  /* 0x0000001c030e7210 */ /* 0x088fe60007f1e0ff */
[----:B-----5:R-:W-:Y:S01]  /*8000*/  IMAD.X R21, R4, 0x1, R26, P1 ;  /* 0x0000000104157824 */ /* 0x020fe200008e061a */
[-C--:B------:R-:W-:Y:S01]  /*8010*/  IADD3 R10, P1, R10, R28.reuse, RZ ;  /* 0x0000001c0a0a7210 */ /* 0x080fe20007f3e0ff */
[----:B------:R-:W-:Y:S02]  /*8020*/  IMAD.X R15, R4, 0x1, R24, P0 ;  /* 0x00000001040f7824 */ /* 0x000fe400000e0618 */
[C---:B-1----:R-:W-:Y:S01]  /*8030*/  IMAD.X R13, R5.reuse, 0x1, R26, P2 ;  /* 0x00000001050d7824 */ /* 0x042fe200010e061a */
[----:B------:R1:W-:Y:S01]  /*8040*/  LDGSTS.E.BYPASS.LTC128B.128 [R23], [R20.64], !P6 ;  /* 0x0000000014177fae */ /* 0x0003e2000f101d4e */
[CC--:B------:R-:W-:Y:S01]  /*8050*/  IADD3 R8, P0, R6.reuse, R27.reuse, RZ ;  /* 0x0000001b06087210 */ /* 0x0c0fe20007f1e0ff */
[----:B------:R-:W-:Y:S01]  /*8060*/  IMAD.X R11, R5, 0x1, R24, P1 ;  /* 0x00000001050b7824 */ /* 0x000fe200008e0618 */
[----:B------:R-:W-:Y:S01]  /*8070*/  IADD3 R6, P2, R6, R28, RZ ;  /* 0x0000001c06067210 */ /* 0x000fe20007f5e0ff */
[----:B------:R1:W-:Y:S02]  /*8080*/  LDGSTS.E.BYPASS.LTC128B.128 [R23+0x2000], [R14.64], !P5 ;  /* 0x020000000e177fae */ /* 0x0003e4000e901d4e */
[C---:B------:R-:W-:Y:S02]  /*8090*/  IMAD.X R9, R7.reuse, 0x1, R26, P0 ;  /* 0x0000000107097824 */ /* 0x040fe400000e061a */
[----:B------:R1:W-:Y:S01]  /*80a0*/  LDGSTS.E.BYPASS.LTC128B.128 [R23+0x800], [R12.64], !P6 ;  /* 0x008000000c177fae */ /* 0x0003e2000f101d4e */
[----:B------:R-:W-:Y:S01]  /*80b0*/  IMAD.X R7, R7, 0x1, R24, P2 ;  /* 0x0000000107077824 */ /* 0x000fe200010e0618 */
[----:B------:R-:W-:Y:S02]  /*80c0*/  IADD3 R4, P2, R22, R27, RZ ;  /* 0x0000001b16047210 */ /* 0x000fe40007f5e0ff */
[----:B------:R1:W-:Y:S01]  /*80d0*/  LDGSTS.E.BYPASS.LTC128B.128 [R23+0x2800], [R10.64], !P5 ;  /* 0x028000000a177fae */ /* 0x0003e2000e901d4e */
[C---:B------:R-:W-:Y:S02]  /*80e0*/  IADD3 R2, -R25.reuse, 0x10, RZ ;  /* 0x0000001019027810 */ /* 0x040fe40007ffe1ff */
[----:B----4-:R-:W-:Y:S01]  /*80f0*/  IMAD.X R5, R0, 0x1, R26, P2 ;  /* 0x0000000100057824 */ /* 0x010fe200010e061a */
[----:B------:R1:W-:Y:S01]  /*8100*/  LDGSTS.E.BYPASS.LTC128B.128 [R23+0x1000], [R8.64], !P6 ;  /* 0x0100000008177fae */ /* 0x0003e2000f101d4e */
[----:B------:R-:W-:Y:S02]  /*8110*/  ISETP.NE.U32.AND P2, PT, R25, RZ, PT ;  /* 0x000000ff1900720c */ /* 0x000fe40003f45070 */
[----:B------:R-:W-:Y:S01]  /*8120*/  LOP3.LUT R2, R2, 0xf, RZ, 0xc0, !PT ;  /* 0x0000000f02027812 */ /* 0x000fe200078ec0ff */
[----:B------:R1:W-:Y:S03]  /*8130*/  LDGSTS.E.BYPASS.LTC128B.128 [R23+0x3000], [R6.64], !P5 ;  /* 0x0300000006177fae */ /* 0x0003e6000e901d4e */
[----:B------:R-:W-:Y:S01]  /*8140*/  IADD3 R2, P1, P0, R2, R22, R28 ;  /* 0x0000001602027210 */ /* 0x000fe2000783e01c */
[----:B------:R1:W-:Y:S03]  /*8150*/  LDGSTS.E.BYPASS.LTC128B.128 [R23+0x1800], [R4.64], !P6 ;  /* 0x0180000004177fae */ /* 0x0003e6000f101d4e */
[----:B------:R-:W-:Y:S05]  /*8160*/  IADD3.X R3, RZ, R0, R24, P1, P0 ;  /* 0x00000000ff037210 */ /* 0x000fea0000fe0418 */
[----:B------:R1:W-:Y:S04]  /*8170*/  LDGSTS.E.BYPASS.LTC128B.128.ZFILL [R23+0x3800], [R2.64], P2 ;  /* 0x0380000002177fae */ /* 0x0003e80009141d4e */
.L_x_1793:
[-C--:B-1----:R-:W-:Y:S01]  /*8180*/  HMMA.16816.F32 R4, R64, R16.reuse, RZ ;  /* 0x000000104004723c */ /* 0x082fe200000018ff */
[----:B------:R-:W0:Y:S01]  /*8190*/  LDGDEPBAR ;  /* 0x00000000000079af */ /* 0x000e220000000000 */
[----:B------:R-:W-:Y:S06]  /*81a0*/  UISETP.GE.AND UP0, UPT, UR10, 0x1, UPT ;  /* 0x000000010a00788c */ /* 0x000fec000bf06270 */
[C---:B------:R-:W-:Y:S01]  /*81b0*/  HMMA.16816.F32 R8, R60.reuse, R16, RZ ;  /* 0x000000103c08723c */ /* 0x040fe200000018ff */
[----:B------:R-:W-:Y:S07]  /*81c0*/  PLOP3.LUT P0, PT, PT, PT, UP0, 0x80, 0x0 ;  /* 0x000000000000781c */ /* 0x000fee0003f0f008 */
        /* <DEDUP_REMOVED lines=24> */
[----:B------:R-:W5:Y:S07]  /*8350*/  LDSM.16.M88.4 R224, [R244+0xa100] ;  /* 0x00a10000f4e0783b */ /* 0x000f6e0000000200 */
[-C--:B---3--:R-:W-:Y:S08]  /*8360*/  HMMA.16816.F32 R36, R212, R228.reuse, R36 ;  /* 0x000000e4d424723c */ /* 0x088ff00000001824 */
[C---:B------:R-:W-:Y:S08]  /*8370*/  HMMA.16816.F32 R40, R220.reuse, R228, R40 ;  /* 0x000000e4dc28723c */ /* 0x040ff00000001828 */
[-C--:B------:R-:W-:Y:S08]  /*8380*/  HMMA.16816.F32 R44, R220, R230.reuse, R44 ;  /* 0x000000e6dc2c723c */ /* 0x080ff0000000182c */
[C---:B------:R-:W-:Y:S01]  /*8390*/  HMMA.16816.F32 R48, R212.reuse, R230, R48 ;  /* 0x000000e6d430723c */ /* 0x040fe20000001830 */
[----:B------:R-:W-:Y:S07]  /*83a0*/  LDSM.16.M88.4 R228, [R242+0x5900] ;  /* 0x00590000f2e4783b */ /* 0x000fee0000000200 */
[-C--:B----4-:R-:W-:Y:S08]  /*83b0*/  HMMA.16816.F32 R52, R212, R232.reuse, R52 ;  /* 0x000000e8d434723c */ /* 0x090ff00000001834 */
[C---:B------:R-:W-:Y:S08]  /*83c0*/  HMMA.16816.F32 R56, R220.reuse, R232, R56 ;  /* 0x000000e8dc38723c */ /* 0x040ff00000001838 */
[-C--:B------:R-:W-:Y:S01]  /*83d0*/  HMMA.16816.F32 R60, R220, R234.reuse, R60 ;  /* 0x000000eadc3c723c */ /* 0x080fe2000000183c */
[----:B------:R-:W-:Y:S07]  /*83e0*/  LDSM.16.M88.4 R220, [R242+0x5100] ;  /* 0x00510000f2dc783b */ /* 0x000fee0000000200 */
[----:B------:R-:W-:Y:S01]  /*83f0*/  HMMA.16816.F32 R64, R212, R234, R64 ;  /* 0x000000ead440723c */ /* 0x000fe20000001840 */
[----:B------:R-:W3:Y:S07]  /*8400*/  LDSM.16.M88.4 R212, [R242+0x4900] ;  /* 0x00490000f2d4783b */ /* 0x000eee0000000200 */
[-C--:B-1----:R-:W-:Y:S08]  /*8410*/  HMMA.16816.F32 R4, R208, R216.reuse, R4 ;  /* 0x000000d8d004723c */ /* 0x082ff00000001804 */
[C---:B-----5:R-:W-:Y:S08]  /*8420*/  HMMA.16816.F32 R8, R224.reuse, R216, R8 ;  /* 0x000000d8e008723c */ /* 0x060ff00000001808 */
        /* <DEDUP_REMOVED lines=16> */
[----:B------:R-:W-:Y:S07]  /*8530*/  LDSM.16.M88.4 R224, [R241+0x1000] ;  /* 0x00100000f1e0783b */ /* 0x000fee0000000200 */
[----:B------:R-:W-:Y:S01]  /*8540*/  HMMA.16816.F32 R64, R208, R230, R64 ;  /* 0x000000e6d040723c */ /* 0x000fe20000001840 */
[----:B------:R-:W4:Y:S07]  /*8550*/  LDSM.16.M88.4 R208, [R241+0x800] ;  /* 0x00080000f1d0783b */ /* 0x000f2e0000000200 */
[-C--:B-1----:R-:W-:Y:S01]  /*8560*/  HMMA.16816.F32 R4, R212, R216.reuse, R4 ;  /* 0x000000d8d404723c */ /* 0x082fe20000001804 */
[----:B------:R-:W1:Y:S07]  /*8570*/  LDSM.16.M88.4 R228, [R241+0x1800] ;  /* 0x00180000f1e4783b */ /* 0x000e6e0000000200 */
        /* <DEDUP_REMOVED lines=35> */
[----:B------:R-:W4:Y:S07]  /*87b0*/  LDSM.16.M88.4 R220, [R245+0xe100] ;  /* 0x00e10000f5dc783b */ /* 0x000f2e0000000200 */
[-C--:B---3--:R-:W-:Y:S08]  /*87c0*/  HMMA.16816.F32 R52, R208, R228.reuse, R52 ;  /* 0x000000e4d034723c */ /* 0x088ff00000001834 */
[C---:B------:R-:W-:Y:S08]  /*87d0*/  HMMA.16816.F32 R56, R224.reuse, R228, R56 ;  /* 0x000000e4e038723c */ /* 0x040ff00000001838 */
[-C--:B------:R-:W-:Y:S01]  /*87e0*/  HMMA.16816.F32 R60, R224, R230.reuse, R60 ;  /* 0x000000e6e03c723c */ /* 0x080fe2000000183c */
[----:B------:R-:W-:Y:S07]  /*87f0*/  LDSM.16.M88.4 R224, [R250] ;  /* 0x00000000fae0783b */ /* 0x000fee0000000200 */
[----:B------:R-:W-:Y:S01]  /*8800*/  HMMA.16816.F32 R64, R208, R230, R64 ;  /* 0x000000e6d040723c */ /* 0x000fe20000001840 */
[----:B------:R-:W3:Y:S07]  /*8810*/  LDSM.16.M88.4 R208, [R251] ;  /* 0x00000000fbd0783b */ /* 0x000eee0000000200 */
[-C--:B-1----:R-:W-:Y:S01]  /*8820*/  HMMA.16816.F32 R4, R212, R216.reuse, R4 ;  /* 0x000000d8d404723c */ /* 0x082fe20000001804 */
[----:B------:R-:W1:Y:S07]  /*8830*/  LDSM.16.M88.4 R228, [R249] ;  /* 0x00000000f9e4783b */ /* 0x000e6e0000000200 */
[C---:B----4-:R-:W-:Y:S08]  /*8840*/  HMMA.16816.F32 R8, R220.reuse, R216, R8 ;  /* 0x000000d8dc08723c */ /* 0x050ff00000001808 */
        /* <DEDUP_REMOVED lines=16> */
[----:B------:R-:W1:Y:S07]  /*8950*/  LDSM.16.M88.4 R220, [R242+0x6900] ;  /* 0x00690000f2dc783b */ /* 0x000e6e0000000200 */
[----:B------:R-:W-:Y:S01]  /*8960*/  HMMA.16816.F32 R64, R212, R230, R64 ;  /* 0x000000e6d440723c */ /* 0x000fe20000001840 */
[----:B------:R-:W5:Y:S07]  /*8970*/  LDSM.16.M88.4 R212, [R242+0x7100] ;  /* 0x00710000f2d4783b */ /* 0x000f6e0000000200 */
[-C--:B---3--:R-:W-:Y:S01]  /*8980*/  HMMA.16816.F32 R4, R208, R216.reuse, R4 ;  /* 0x000000d8d004723c */ /* 0x088fe20000001804 */
[----:B------:R-:W3:Y:S07]  /*8990*/  LDSM.16.M88.4 R228, [R242+0x7900] ;  /* 0x00790000f2e4783b */ /* 0x000eee0000000200 */
[C---:B----4-:R-:W-:Y:S08]  /*89a0*/  HMMA.16816.F32 R8, R224.reuse, R216, R8 ;  /* 0x000000d8e008723c */ /* 0x050ff00000001808 */
        /* <DEDUP_REMOVED lines=8> */
[-C--:B-----5:R-:W-:Y:S08]  /*8a30*/  HMMA.16816.F32 R36, R208, R212.reuse, R36 ;  /* 0x000000d4d024723c */ /* 0x0a0ff00000001824 */
[C---:B------:R-:W-:Y:S08]  /*8a40*/  HMMA.16816.F32 R40, R224.reuse, R212, R40 ;  /* 0x000000d4e028723c */ /* 0x040ff00000001828 */
[-C--:B------:R-:W-:Y:S08]  /*8a50*/  HMMA.16816.F32 R44, R224, R214.reuse, R44 ;  /* 0x000000d6e02c723c */ /* 0x080ff0000000182c */
[C---:B------:R-:W-:Y:S01]  /*8a60*/  HMMA.16816.F32 R48, R208.reuse, R214, R48 ;  /* 0x000000d6d030723c */ /* 0x040fe20000001830 */
[----:B------:R-:W4:Y:S07]  /*8a70*/  LDSM.16.M88.4 R212, [R248+0xe100] ;  /* 0x00e10000f8d4783b */ /* 0x000f2e0000000200 */
[-C--:B---3--:R-:W-:Y:S08]  /*8a80*/  HMMA.16816.F32 R52, R208, R228.reuse, R52 ;  /* 0x000000e4d034723c */ /* 0x088ff00000001834 */
[C---:B------:R-:W-:Y:S08]  /*8a90*/  HMMA.16816.F32 R56, R224.reuse, R228, R56 ;  /* 0x000000e4e038723c */ /* 0x040ff00000001838 */
[-C--:B------:R-:W-:Y:S08]  /*8aa0*/  HMMA.16816.F32 R60, R224, R230.reuse, R60 ;  /* 0x000000e6e03c723c */ /* 0x080ff0000000183c */
[----:B------:R-:W-:Y:S08]  /*8ab0*/  HMMA.16816.F32 R64, R208, R230, R64 ;  /* 0x000000e6d040723c */ /* 0x000ff00000001840 */
[-C--:B-1----:R-:W-:Y:S08]  /*8ac0*/  HMMA.16816.F32 R4, R216, R220.reuse, R4 ;  /* 0x000000dcd804723c */ /* 0x082ff00000001804 */
[C---:B----4-:R-:W-:Y:S08]  /*8ad0*/  HMMA.16816.F32 R8, R212.reuse, R220, R8 ;  /* 0x000000dcd408723c */ /* 0x050ff00000001808 */
        /* <DEDUP_REMOVED lines=8> */
[----:B--2---:R-:W1:Y:S01]  /*8b60*/  MUFU.TANH R0, R8 ;  /* 0x0000000800007308 */ /* 0x004e620000002400 */
        /* <DEDUP_REMOVED lines=13> */
[----:B-1----:R1:W-:Y:S08]  /*8c40*/  STL [R1+0xc], R0 ;  /* 0x00000c0001007387 */ /* 0x0023f00000100800 */
[----:B------:R2:W-:Y:S10]  /*8c50*/  MUFU.TANH R230, R7 ;  /* 0x0000000700e67308 */ /* 0x0005f40000002400 */
[----:B------:R-:W-:Y:S10]  /*8c60*/  MUFU.TANH R234, R9 ;  /* 0x0000000900ea7308 */ /* 0x000ff40000002400 */
[----:B------:R-:W3:Y:S01]  /*8c70*/  MUFU.TANH R2, R10 ;  /* 0x0000000a00027308 */ /* 0x000ee20000002400 */
[----:B--2---:R-:W2:Y:S09]  /*8c80*/  LDSM.16.M88.4 R4, [R241+0x2800] ;  /* 0x00280000f104783b */ /* 0x004eb20000000200 */
[----:B-1----:R1:W4:Y:S10]  /*8c90*/  MUFU.TANH R0, R11 ;  /* 0x0000000b00007308 */ /* 0x0023340000002400 */
[----:B------:R-:W-:Y:S01]  /*8ca0*/  MUFU.TANH R139, R16 ;  /* 0x00000010008b7308 */ /* 0x000fe20000002400 */
[----:B---3--:R-:W-:Y:S09]  /*8cb0*/  STL [R1+0x14], R2 ;  /* 0x0000140201007387 */ /* 0x008ff20000100800 */
[----:B------:R-:W-:Y:S01]  /*8cc0*/  MUFU.TANH R211, R18 ;  /* 0x0000001200d37308 */ /* 0x000fe20000002400 */
[----:B-1----:R-:W1:Y:S09]  /*8cd0*/  LDSM.16.M88.4 R8, [R241+0x3000] ;  /* 0x00300000f108783b */ /* 0x002e720000000200 */
[----:B------:R-:W-:Y:S01]  /*8ce0*/  MUFU.TANH R210, R19 ;  /* 0x0000001300d27308 */ /* 0x000fe20000002400 */
[----:B----4-:R3:W-:Y:S01]  /*8cf0*/  STL [R1+0x18], R0 ;  /* 0x0000180001007387 */ /* 0x0107e20000100800 */
[-C--:B--2---:R-:W-:Y:S08]  /*8d00*/  HMMA.16816.F32 R20, R216, R4.reuse, R20 ;  /* 0x00000004d814723c */ /* 0x084ff00000001814 */
[----:B------:R-:W-:Y:S01]  /*8d10*/  MUFU.TANH R233, R12 ;  /* 0x0000000c00e97308 */ /* 0x000fe20000002400 */
[C---:B------:R-:W-:Y:S09]  /*8d20*/  HMMA.16816.F32 R24, R212.reuse, R4, R24 ;  /* 0x00000004d418723c */ /* 0x040ff20000001818 */
[----:B------:R-:W-:Y:S01]  /*8d30*/  MUFU.TANH R232, R13 ;  /* 0x0000000d00e87308 */ /* 0x000fe20000002400 */
[-C--:B------:R-:W-:Y:S05]  /*8d40*/  HMMA.16816.F32 R28, R212, R6.reuse, R28 ;  /* 0x00000006d41c723c */ /* 0x080fea000000181c */
[----:B------:R-:W-:Y:S03]  /*8d50*/  FMUL.FTZ R21, R21, c[0x0][0x320] ;  /* 0x0000c80015157a20 */ /* 0x000fe60000410000 */
[C---:B------:R-:W-:Y:S01]  /*8d60*/  HMMA.16816.F32 R32, R216.reuse, R6, R32 ;  /* 0x00000006d820723c */ /* 0x040fe20000001820 */
[----:B---3--:R-:W2:Y:S01]  /*8d70*/  MUFU.TANH R0, R15 ;  /* 0x0000000f00007308 */ /* 0x008ea20000002400 */
[----:B------:R-:W3:Y:S01]  /*8d80*/  LDSM.16.M88.4 R4, [R241+0x3800] ;  /* 0x00380000f104783b */ /* 0x000ee20000000200 */
[----:B------:R-:W-:Y:S04]  /*8d90*/  DEPBAR.LE SB0, 0x0 ;  /* 0x000080000000791a */ /* 0x000fe80000000000 */
[----:B------:R-:W-:Y:S01]  /*8da0*/  FMUL.FTZ R22, R22, c[0x0][0x320] ;  /* 0x0000c80016167a20 */ /* 0x000fe20000410000 */
[-C--:B-1----:R-:W-:Y:S03]  /*8db0*/  HMMA.16816.F32 R36, R216, R8.reuse, R36 ;  /* 0x00000008d824723c */ /* 0x082fe60000001824 */
[----:B------:R-:W1:Y:S01]  /*8dc0*/  MUFU.TANH R16, R21 ;  /* 0x0000001500107308 */ /* 0x000e620000002400 */
[----:B------:R-:W-:Y:S01]  /*8dd0*/  BAR.SYNC.DEFER_BLOCKING 0x0 ;  /* 0x0000000000007b1d */ /* 0x000fe20000010000 */
[----:B------:R-:W-:Y:S02]  /*8de0*/  FMUL.FTZ R23, R23, c[0x0][0x320] ;  /* 0x0000c80017177a20 */ /* 0x000fe40000410000 */
[----:B------:R-:W-:Y:S01]  /*8df0*/  FMUL.FTZ R24, R24, c[0x0][0x320] ;  /* 0x0000c80018187a20 */ /* 0x000fe20000410000 */
[C---:B------:R-:W-:Y:S04]  /*8e00*/  HMMA.16816.F32 R40, R212.reuse, R8, R40 ;  /* 0x00000008d428723c */ /* 0x040fe80000001828 */
[----:B------:R-:W-:Y:S01]  /*8e10*/  FMUL.FTZ R28, R28, c[0x0][0x320] ;  /* 0x0000c8001c1c7a20 */ /* 0x000fe20000410000 */
[----:B------:R-:W4:Y:S01]  /*8e20*/  MUFU.TANH R19, R22 ;  /* 0x0000001600137308 */ /* 0x000f220000002400 */
[----:B------:R-:W-:Y:S02]  /*8e30*/  FMUL.FTZ R25, R25, c[0x0][0x320] ;  /* 0x0000c80019197a20 */ /* 0x000fe40000410000 */
[-C--:B------:R-:W-:Y:S01]  /*8e40*/  HMMA.16816.F32 R44, R212, R10.reuse, R44 ;  /* 0x0000000ad42c723c */ /* 0x080fe2000000182c */
[----:B--2---:R2:W-:Y:S03]  /*8e50*/  STL [R1+0x10], R0 ;  /* 0x0000100001007387 */ /* 0x0045e60000100800 */
[----:B------:R-:W-:Y:S02]  /*8e60*/  FMUL.FTZ R26, R26, c[0x0][0x320] ;  /* 0x0000c8001a1a7a20 */ /* 0x000fe40000410000 */
[----:B------:R-:W-:Y:S01]  /*8e70*/  FMUL.FTZ R29, R29, c[0x0][0x320] ;  /* 0x0000c8001d1d7a20 */ /* 0x000fe20000410000 */
[----:B------:R-:W1:Y:S01]  /*8e80*/  MUFU.TANH R18, R23 ;  /* 0x0000001700127308 */ /* 0x000e620000002400 */
[C---:B------:R-:W-:Y:S04]  /*8e90*/  HMMA.16816.F32 R48, R216.reuse, R10, R48 ;  /* 0x0000000ad830723c */ /* 0x040fe80000001830 */
[----:B------:R-:W-:Y:S02]  /*8ea0*/  FMUL.FTZ R37, R37, c[0x0][0x320] ;  /* 0x0000c80025257a20 */ /* 0x000fe40000410000 */
[----:B------:R-:W-:Y:S02]  /*8eb0*/  FMUL.FTZ R20, R20, c[0x0][0x320] ;  /* 0x0000c80014147a20 */ /* 0x000fe40000410000 */
[----:B------:R-:W-:Y:S01]  /*8ec0*/  FMUL.FTZ R30, R30, c[0x0][0x320] ;  /* 0x0000c8001e1e7a20 */ /* 0x000fe20000410000 */
[----:B------:R5:W1:Y:S01]  /*8ed0*/  MUFU.TANH R223, R24 ;  /* 0x0000001800df7308 */ /* 0x000a620000002400 */
[-C--:B---3--:R-:W-:Y:S03]  /*8ee0*/  HMMA.16816.F32 R52, R216, R4.reuse, R52 ;  /* 0x00000004d834723c */ /* 0x088fe60000001834 */
[----:B------:R-:W-:Y:S02]  /*8ef0*/  FMUL.FTZ R31, R31, c[0x0][0x320] ;  /* 0x0000c8001f1f7a20 */ /* 0x000fe40000410000 */
[----:B------:R-:W-:Y:S02]  /*8f00*/  FMUL.FTZ R32, R32, c[0x0][0x320] ;  /* 0x0000c80020207a20 */ /* 0x000fe40000410000 */
[----:B------:R-:W-:Y:S01]  /*8f10*/  FMUL.FTZ R46, R46, c[0x0][0x320] ;  /* 0x0000c8002e2e7a20 */ /* 0x000fe20000410000 */
[C---:B------:R-:W-:Y:S01]  /*8f20*/  HMMA.16816.F32 R56, R212.reuse, R4, R56 ;  /* 0x00000004d438723c */ /* 0x040fe20000001838 */
[----:B------:R3:W1:Y:S03]  /*8f30*/  MUFU.TANH R222, R25 ;  /* 0x0000001900de7308 */ /* 0x0006660000002400 */
[----:B------:R-:W-:Y:S02]  /*8f40*/  FMUL.FTZ R33, R33, c[0x0][0x320] ;  /* 0x0000c80021217a20 */ /* 0x000fe40000410000 */
[----:B------:R-:W-:Y:S02]  /*8f50*/  FMUL.FTZ R34, R34, c[0x0][0x320] ;  /* 0x0000c80022227a20 */ /* 0x000fe40000410000 */
[-C--:B------:R-:W-:Y:S03]  /*8f60*/  HMMA.16816.F32 R60, R212, R6.reuse, R60 ;  /* 0x00000006d43c723c */ /* 0x080fe6000000183c */
[----:B------:R1:W1:Y:S01]  /*8f70*/  MUFU.TANH R228, R26 ;  /* 0x0000001a00e47308 */ /* 0x0002620000002400 */
[----:B------:R-:W-:Y:S02]  /*8f80*/  FMUL.FTZ R35, R35, c[0x0][0x320] ;  /* 0x0000c80023237a20 */ /* 0x000fe40000410000 */
[----:B------:R-:W-:Y:S02]  /*8f90*/  FMUL.FTZ R38, R38, c[0x0][0x320] ;  /* 0x0000c80026267a20 */ /* 0x000fe40000410000 */
[----:B------:R-:W-:Y:S04]  /*8fa0*/  HMMA.16816.F32 R64, R216, R6, R64 ;  /* 0x00000006d840723c */ /* 0x000fe80000001840 */
[----:B------:R-:W-:Y:S01]  /*8fb0*/  FMUL.FTZ R47, R47, c[0x0][0x320] ;  /* 0x0000c8002f2f7a20 */ /* 0x000fe20000410000 */
[----:B------:R-:W2:Y:S01]  /*8fc0*/  MUFU.TANH R208, R28 ;  /* 0x0000001c00d07308 */ /* 0x000ea20000002400 */
[----:B-----5:R-:W-:Y:S02]  /*8fd0*/  FMUL.FTZ R24, R52, c[0x0][0x320] ;  /* 0x0000c80034187a20 */ /* 0x020fe40000410000 */
[----:B------:R-:W-:Y:S04]  /*8fe0*/  FMUL.FTZ R21, R53, c[0x0][0x320] ;  /* 0x0000c80035157a20 */ /* 0x000fe80000410000 */
[----:B---3--:R-:W-:Y:S02]  /*8ff0*/  FMUL.FTZ R25, R49, c[0x0][0x320] ;  /* 0x0000c80031197a20 */ /* 0x008fe40000410000 */
[----:B------:R-:W-:Y:S01]  /*9000*/  FMUL.FTZ R53, R55, c[0x0][0x320] ;  /* 0x0000c80037357a20 */ /* 0x000fe20000410000 */
[----:B------:R3:W2:Y:S01]  /*9010*/  MUFU.TANH R209, R29 ;  /* 0x0000001d00d17308 */ /* 0x0006a20000002400 */
        /* <DEDUP_REMOVED lines=14> */
[----:B---3--:R-:W-:Y:S02]  /*9100*/  FMUL.FTZ R29, R36, c[0x0][0x320] ;  /* 0x0000c800241d7a20 */ /* 0x008fe40000410000 */
[----:B------:R-:W-:Y:S02]  /*9110*/  FMUL.FTZ R42, R42, c[0x0][0x320] ;  /* 0x0000c8002a2a7a20 */ /* 0x000fe40000410000 */
        /* <DEDUP_REMOVED lines=13> */
[----:B------:R-:W1:Y:S10]  /*91f0*/  MUFU.TANH R20, R20 ;  /* 0x0000001400147308 */ /* 0x000e740000002400 */
        /* <DEDUP_REMOVED lines=36> */
[----:B------:R3:W1:Y:S01]  /*9440*/  MUFU.TANH R36, R67 ;  /* 0x0000004300247308 */ /* 0x0006620000002400 */
[----:B------:R-:W-:-:S05]  /*9450*/  @!P0 BRA `(.L_x_1794) ;  /* 0x0000048000008947 */ /* 0x000fca0003800000 */
[----:B--2-4-:R-:W2:Y:S01]  /*9460*/  LDL R3, [R1+0x68] ;  /* 0x0000680001037983 */ /* 0x014ea20000100800 */
[----:B------:R-:W-:Y:S01]  /*9470*/  IMAD.MOV.U32 R6, RZ, RZ, RZ ;  /* 0x000000ffff067224 */ /* 0x000fe200078e00ff */
[----:B---3--:R-:W-:Y:S01]  /*9480*/  SEL R40, RZ, 0x10, P5 ;  /* 0x00000010ff287807 */ /* 0x008fe20002800000 */
[----:B------:R-:W-:Y:S01]  /*9490*/  ULEA UR6, UR10, UR11, 0x6 ;  /* 0x0000000b0a067291 */ /* 0x000fe2000f8e303f */
[----:B------:R-:W3:Y:S04]  /*94a0*/  LDL R0, [R1+0x88] ;  /* 0x0000880001007983 */ /* 0x000ee80000100800 */
[----:B------:R-:W4:Y:S01]  /*94b0*/  LDL R42, [R1+0x40] ;  /* 0x00004000012a7983 */ /* 0x000f220000100800 */
[----:B------:R-:W-:Y:S03]  /*94c0*/  IMAD.U32 R2, RZ, RZ, UR6 ;  /* 0x00000006ff027e24 */ /* 0x000fe6000f8e00ff */
[----:B------:R-:W5:Y:S04]  /*94d0*/  LDL R41, [R1+0x48] ;  /* 0x0000480001297983 */ /* 0x000f680000100800 */
[----:B------:R-:W4:Y:S04]  /*94e0*/  LDL R39, [R1+0x44] ;  /* 0x0000440001277983 */ /* 0x000f280000100800 */
[----:B------:R-:W4:Y:S01]  /*94f0*/  LDL R27, [R1+0x3c] ;  /* 0x00003c00011b7983 */ /* 0x000f220000100800 */
[----:B--2---:R-:W-:Y:S01]  /*9500*/  IADD3 R2, R2, -0x40, R3 ;  /* 0xffffffc002027810 */ /* 0x004fe20007ffe003 */
[----:B---3--:R-:W-:Y:S04]  /*9510*/  IMAD.MOV.U32 R43, RZ, RZ, R0 ;  /* 0x000000ffff2b7224 */ /* 0x008fe800078e0000 */
        /* <DEDUP_REMOVED lines=10> */
[----:B------:R-:W-:Y:S01]  /*95c0*/  STL [R1+0x58], R7 ;  /* 0x0000580701007387 */ /* 0x000fe20000100800 */
[----:B------:R-:W-:Y:S03]  /*95d0*/  SHF.R.S32.HI R0, RZ, 0x1f, R7 ;  /* 0x0000001fff007819 */ /* 0x000fe60000011407 */
[----:B------:R-:W2:Y:S02]  /*95e0*/  @!P3 LDG.E R6, [R4.64] ;  /* 0x0000000e0406b981 */ /* 0x000ea4000c1e1900 */
[----:B------:R-:W-:Y:S04]  /*95f0*/  IMAD R0, R0, c[0x0][0x1e0], RZ ;  /* 0x0000780000007a24 */ /* 0x000fe800078e02ff */
[----:B------:R-:W-:Y:S04]  /*9600*/  IMAD R0, R7, c[0x0][0x1e4], R0 ;  /* 0x0000790007007a24 */ /* 0x000fe800078e0200 */
[----:B------:R-:W-:Y:S01]  /*9610*/  IMAD.IADD R3, R3, 0x1, R0 ;  /* 0x0000000103037824 */ /* 0x000fe200078e0200 */
[----:B--2---:R-:W-:Y:S01]  /*9620*/  STL [R1+0x4c], R6 ;  /* 0x00004c0601007387 */ /* 0x004fe20000100800 */
[----:B------:R-:W-:Y:S02]  /*9630*/  SHF.R.S32.HI R4, RZ, 0x1f, R6 ;  /* 0x0000001fff047819 */ /* 0x000fe40000011406 */
        /* <DEDUP_REMOVED lines=8> */
[----:B------:R-:W2:Y:S04]  /*96c0*/  SHFL.IDX PT, R3, R2, RZ, 0x181f ;  /* 0x00181fff02037589 */ /* 0x000ea800000e0000 */
[----:B------:R-:W5:Y:S04]  /*96d0*/  SHFL.IDX PT, R6, R0, RZ, 0x181f ;  /* 0x00181fff00067589 */ /* 0x000f6800000e0000 */
[----:B------:R-:W3:Y:S04]  /*96e0*/  SHFL.IDX PT, R7, R2, 0x2, 0x181f ;  /* 0x00581f0002077f89 */ /* 0x000ee800000e0000 */
[----:B------:R1:W-:Y:S04]  /*96f0*/  SHFL.IDX PT, R14, R2, 0x3, 0x181f ;  /* 0x00781f00020e7f89 */ /* 0x0003e800000e0000 */
[----:B------:R-:W1:Y:S04]  /*9700*/  SHFL.IDX PT, R9, R0, 0x1, 0x181f ;  /* 0x00381f0000097f89 */ /* 0x000e6800000e0000 */
[----:B------:R-:W1:Y:S04]  /*9710*/  SHFL.IDX PT, R15, R0, 0x2, 0x181f ;  /* 0x00581f00000f7f89 */ /* 0x000e6800000e0000 */
[----:B------:R-:W1:Y:S01]  /*9720*/  SHFL.IDX PT, R0, R0, 0x3, 0x181f ;  /* 0x00781f0000007f89 */ /* 0x000e6200000e0000 */
[-C--:B--2---:R-:W-:Y:S05]  /*9730*/  IADD3 R4, P1, R3, R43.reuse, RZ ;  /* 0x0000002b03047210 */ /* 0x084fea0007f3e0ff */
[C---:B-----5:R-:W-:Y:S01]  /*9740*/  IMAD.X R5, R6.reuse, 0x1, R41, P1 ;  /* 0x0000000106057824 */ /* 0x060fe200008e0629 */
[-C--:B---3--:R-:W-:Y:S04]  /*9750*/  IADD3 R8, P1, R7, R43.reuse, RZ ;  /* 0x0000002b07087210 */ /* 0x088fe80007f3e0ff */
[----:B----4-:R2:W-:Y:S01]  /*9760*/  LDGSTS.E.BYPASS.LTC128B.128 [R27+0x4100], [R4.64], !P6 ;  /* 0x04100000041b7fae */ /* 0x0105e2000f101d4e */
[-C--:B-1----:R-:W-:Y:S05]  /*9770*/  IADD3 R2, P0, R3, R42.reuse, RZ ;  /* 0x0000002a03027210 */ /* 0x082fea0007f1e0ff */
[----:B------:R-:W-:Y:S01]  /*9780*/  IMAD.X R3, R6, 0x1, R39, P0 ;  /* 0x0000000106037824 */ /* 0x000fe200000e0627 */
[CC--:B------:R-:W-:Y:S02]  /*9790*/  IADD3 R12, P0, R10.reuse, R43.reuse, RZ ;  /* 0x0000002b0a0c7210 */ /* 0x0c0fe40007f1e0ff */
[-C--:B------:R-:W-:Y:S02]  /*97a0*/  IADD3 R10, P2, R10, R42.reuse, RZ ;  /* 0x0000002a0a0a7210 */ /* 0x080fe40007f5e0ff */
[----:B------:R1:W-:Y:S01]  /*97b0*/  LDGSTS.E.BYPASS.LTC128B.128 [R27+0x6100], [R2.64], !P5 ;  /* 0x06100000021b7fae */ /* 0x0003e2000e901d4e */
[----:B------:R-:W-:Y:S01]  /*97c0*/  IMAD.X R13, R9, 0x1, R41, P0 ;  /* 0x00000001090d7824 */ /* 0x000fe200000e0629 */
[----:B------:R-:W-:Y:S01]  /*97d0*/  IADD3 R6, P0, R7, R42, RZ ;  /* 0x0000002a07067210 */ /* 0x000fe20007f1e0ff */
[----:B------:R-:W-:Y:S02]  /*97e0*/  IMAD.X R11, R9, 0x1, R39, P2 ;  /* 0x00000001090b7824 */ /* 0x000fe400010e0627 */
[C---:B------:R-:W-:Y:S01]  /*97f0*/  IMAD.X R9, R15.reuse, 0x1, R41, P1 ;  /* 0x000000010f097824 */ /* 0x040fe200008e0629 */
[----:B------:R3:W-:Y:S01]  /*9800*/  LDGSTS.E.BYPASS.LTC128B.128 [R27+0x4900], [R12.64], !P6 ;  /* 0x049000000c1b7fae */ /* 0x0007e2000f101d4e */
[----:B------:R-:W-:Y:S03]  /*9810*/  IMAD.X R7, R15, 0x1, R39, P0 ;  /* 0x000000010f077824 */ /* 0x000fe600000e0627 */
[----:B------:R3:W-:Y:S04]  /*9820*/  LDGSTS.E.BYPASS.LTC128B.128 [R27+0x6900], [R10.64], !P5 ;  /* 0x069000000a1b7fae */ /* 0x0007e8000e901d4e */
[----:B------:R3:W-:Y:S01]  /*9830*/  LDGSTS.E.BYPASS.LTC128B.128 [R27+0x5100], [R8.64], !P6 ;  /* 0x05100000081b7fae */ /* 0x0007e2000f101d4e */
[----:B--2---:R-:W-:Y:S03]  /*9840*/  IADD3 R4, -R40, 0x10, RZ ;  /* 0x0000001028047810 */ /* 0x004fe60007ffe1ff */
[----:B------:R3:W-:Y:S01]  /*9850*/  LDGSTS.E.BYPASS.LTC128B.128 [R27+0x7100], [R6.64], !P5 ;  /* 0x07100000061b7fae */ /* 0x0007e2000e901d4e */
[----:B-1----:R-:W-:Y:S02]  /*9860*/  LOP3.LUT R2, R4, 0xf, RZ, 0xc0, !PT ;  /* 0x0000000f04027812 */ /* 0x002fe400078ec0ff */
[----:B------:R-:W-:Y:S02]  /*9870*/  IADD3 R4, P2, R14, R43, RZ ;  /* 0x0000002b0e047210 */ /* 0x000fe40007f5e0ff */
[----:B------:R-:W-:Y:S03]  /*9880*/  IADD3 R2, P1, P0, R2, R14, R42 ;  /* 0x0000000e02027210 */ /* 0x000fe6000783e02a */
[----:B------:R-:W-:Y:S01]  /*9890*/  IMAD.X R5, R0, 0x1, R41, P2 ;  /* 0x0000000100057824 */ /* 0x000fe200010e0629 */
[----:B------:R-:W-:Y:S02]  /*98a0*/  ISETP.NE.U32.AND P2, PT, R40, RZ, PT ;  /* 0x000000ff2800720c */ /* 0x000fe40003f45070 */
[----:B------:R-:W-:Y:S02]  /*98b0*/  IADD3.X R3, RZ, R0, R39, P1, P0 ;  /* 0x00000000ff037210 */ /* 0x000fe40000fe0427 */
[----:B------:R3:W-:Y:S09]  /*98c0*/  LDGSTS.E.BYPASS.LTC128B.128 [R27+0x5900], [R4.64], !P6 ;  /* 0x05900000041b7fae */ /* 0x0007f2000f101d4e */
[----:B------:R3:W-:Y:S02]  /*98d0*/  LDGSTS.E.BYPASS.LTC128B.128.ZFILL [R27+0x7900], [R2.64], P2 ;  /* 0x07900000021b7fae */ /* 0x0007e40009141d4e */
.L_x_1794:
[----:B--234-:R-:W2:Y:S01]  /*98e0*/  LDL.LU R5, [R1+0x18] ;  /* 0x0000180001057983 */ /* 0x01cea20000300800 */
[----:B------:R-:W-:Y:S01]  /*98f0*/  PLOP3.LUT P0, PT, PT, PT, UP1, 0x80, 0x0 ;  /* 0x000000000000781c */ /* 0x000fe20003f0f018 */
[----:B------:R-:W-:Y:S02]  /*9900*/  UIMAD UR6, UR10, UR4, 0x1 ;  /* 0x000000010a0674a4 */ /* 0x000fe4000f8e0204 */
[----:B------:R-:W3:Y:S01]  /*9910*/  LDL.LU R4, [R1+0x14] ;  /* 0x0000140001047983 */ /* 0x000ee20000300800 */
[----:B------:R-:W-:Y:S02]  /*9920*/  UISETP.GT.AND UP0, UPT, UR10, UR5, UPT ;  /* 0x000000050a00728c */ /* 0x000fe4000bf04270 */
[----:B------:R-:W-:Y:S01]  /*9930*/  UIADD3 UR10, UR10, -0x1, URZ ;  /* 0xffffffff0a0a7890 */ /* 0x000fe2000fffe03f */
[----:B------:R-:W4:Y:S04]  /*9940*/  LDL.LU R3, [R1+0x10] ;  /* 0x0000100001037983 */ /* 0x000f280000300800 */
[----:B------:R-:W4:Y:S04]  /*9950*/  LDL.LU R0, [R1+0xc] ;  /* 0x00000c0001007983 */ /* 0x000f280000300800 */
[----:B------:R-:W4:Y:S04]  /*9960*/  LDL R2, [R1+0x78] ;  /* 0x0000780001027983 */ /* 0x000f280000100800 */
[----:B------:R-:W4:Y:S04]  /*9970*/  LDL R8, [R1+0x80] ;  /* 0x0000800001087983 */ /* 0x000f280000100800 */
[----:B------:R-:W-:Y:S04]  /*9980*/  STL [R1+0xa0], R244 ;  /* 0x0000a0f401007387 */ /* 0x000fe80000100800 */
[----:B------:R-:W-:Y:S04]  /*9990*/  STL [R1+0x9c], R243 ;  /* 0x00009cf301007387 */ /* 0x000fe80000100800 */
[----:B------:R-:W-:Y:S04]  /*99a0*/  STL [R1+0x98], R242 ;  /* 0x000098f201007387 */ /* 0x000fe80000100800 */
[----:B------:R-:W-:Y:S04]  /*99b0*/  STL [R1+0x94], R241 ;  /* 0x000094f101007387 */ /* 0x000fe80000100800 */
[----:B------:R-:W-:Y:S04]  /*99c0*/  STL [R1+0x90], R236 ;  /* 0x000090ec01007387 */ /* 0x000fe80000100800 */
[----:B------:R-:W0:Y:S01]  /*99d0*/  LDGDEPBAR ;  /* 0x00000000000079af */ /* 0x000e220000000000 */
[----:B--2---:R-:W-:Y:S01]  /*99e0*/  MOV R7, R5 ;  /* 0x0000000500077202 */ /* 0x004fe20000000f00 */
[----:B---3--:R-:W-:Y:S03]  /*99f0*/  IMAD.MOV.U32 R6, RZ, RZ, R4 ;  /* 0x000000ffff067224 */ /* 0x008fe600078e0004 */
[----:B------:R-:W-:Y:S02]  /*9a00*/  MOV R43, R7 ;  /* 0x00000007002b7202 */ /* 0x000fe40000000f00 */
[----:B----4-:R-:W-:Y:S01]  /*9a10*/  MOV R5, R3 ;  /* 0x0000000300057202 */ /* 0x010fe20000000f00 */
[----:B------:R-:W-:Y:S02]  /*9a20*/  IMAD.MOV.U32 R12, RZ, RZ, R6 ;  /* 0x000000ffff0c7224 */ /* 0x000fe400078e0006 */
[----:B------:R-:W-:Y:S01]  /*9a30*/  IMAD.MOV.U32 R4, RZ, RZ, R0 ;  /* 0x000000ffff047224 */ /* 0x000fe200078e0000 */
[----:B------:R-:W-:Y:S01]  /*9a40*/  MOV R14, R5 ;  /* 0x00000005000e7202 */ /* 0x000fe20000000f00 */
[----:B------:R2:W3:Y:S02]  /*9a50*/  LDL R0, [R1+0x7c] ;  /* 0x00007c0001007983 */ /* 0x0004e40000100800 */
[----:B------:R-:W-:Y:S01]  /*9a60*/  IMAD.MOV.U32 R15, RZ, RZ, R4 ;  /* 0x000000ffff0f7224 */ /* 0x000fe200078e0004 */
[----:B------:R-:W-:Y:S02]  /*9a70*/  MOV R50, R14 ;  /* 0x0000000e00327202 */ /* 0x000fe40000000f00 */
[----:B---3--:R-:W-:Y:S01]  /*9a80*/  @P0 MOV R0, R2 ;  /* 0x0000000200000202 */ /* 0x008fe20000000f00 */
[----:B------:R-:W-:Y:S04]  /*9a90*/  IMAD.U32 R2, RZ, RZ, UR7 ;  /* 0x00000007ff027e24 */ /* 0x000fe8000f8e00ff */
[----:B------:R-:W3:Y:S01]  /*9aa0*/  SHFL.IDX PT, R3, R0, RZ, 0x1c1f ;  /* 0x001c1fff00037589 */ /* 0x000ee200000e0000 */
[----:B------:R-:W-:Y:S04]  /*9ab0*/  IADD3 R2, R2, UR6, -R8 ;  /* 0x0000000602027c10 */ /* 0x000fe8000fffe808 */
[----:B------:R-:W-:Y:S03]  /*9ac0*/  IADD3 R4, R2, -UR12, RZ ;  /* 0x8000000c02047c10 */ /* 0x000fe6000fffe0ff */
[----:B------:R-:W4:Y:S08]  /*9ad0*/  SHFL.IDX PT, R6, R0, 0x1, 0x1c1f ;  /* 0x003c1f0000067f89 */ /* 0x000f3000000e0000 */
[----:B------:R-:W1:Y:S01]  /*9ae0*/  SHFL.IDX PT, R9, R0, 0x2, 0x1c1f ;  /* 0x005c1f0000097f89 */ /* 0x000e6200000e0000 */
[----:B---3--:R-:W-:Y:S07]  /*9af0*/  IADD3 R3, R4, R3, RZ ;  /* 0x0000000304037210 */ /* 0x008fee0007ffe0ff */
[----:B------:R3:W1:Y:S01]  /*9b00*/  SHFL.IDX PT, R10, R0, 0x3, 0x1c1f ;  /* 0x007c1f00000a7f89 */ /* 0x00066200000e0000 */
[C---:B------:R-:W-:Y:S02]  /*9b10*/  ISETP.GT.AND P0, PT, R3.reuse, RZ, PT ;  /* 0x000000ff0300720c */ /* 0x040fe40003f04270 */
[----:B------:R-:W-:Y:S02]  /*9b20*/  ISETP.GT.AND P1, PT, R3, 0x1, PT ;  /* 0x000000010300780c */ /* 0x000fe40003f24270 */
[----:B------:R-:W-:Y:S02]  /*9b30*/  FSEL R5, R225, -INF , P0 ;  /* 0xff800000e1057808 */ /* 0x000fe40000000000 */
[----:B------:R-:W-:Y:S02]  /*9b40*/  ISETP.GT.AND P0, PT, R3, 0x8, PT ;  /* 0x000000080300780c */ /* 0x000fe40003f04270 */
[----:B------:R-:W-:Y:S02]  /*9b50*/  FSEL R7, R224, -INF , P1 ;  /* 0xff800000e0077808 */ /* 0x000fe40000800000 */
[----:B------:R-:W-:Y:S02]  /*9b60*/  FMNMX.FTZ R2, R5, R132, !PT ;  /* 0x0000008405027209 */ /* 0x000fe40007810000 */
[----:B------:R-:W-:Y:S02]  /*9b70*/  ISETP.GT.AND P1, PT, R3, 0x9, PT ;  /* 0x000000090300780c */ /* 0x000fe40003f24270 */
[----:B------:R-:W-:Y:S02]  /*9b80*/  FMNMX.FTZ R2, R7, R2, !PT ;  /* 0x0000000207027209 */ /* 0x000fe40007810000 */
[----:B------:R-:W-:Y:S02]  /*9b90*/  FSEL R8, R139, -INF , P0 ;  /* 0xff8000008b087808 */ /* 0x000fe40000000000 */
[----:B-1----:R-:W-:Y:S02]  /*9ba0*/  FSEL R13, R138, -INF , P1 ;  /* 0xff8000008a0d7808 */ /* 0x002fe40000800000 */
[----:B------:R-:W-:Y:S02]  /*9bb0*/  ISETP.GT.AND P0, PT, R3, 0x10, PT ;  /* 0x000000100300780c */ /* 0x000fe40003f04270 */
[----:B------:R-:W-:Y:S02]  /*9bc0*/  FMNMX.FTZ R2, R8, R2, !PT ;  /* 0x0000000208027209 */ /* 0x000fe40007810000 */
[----:B------:R-:W-:Y:S02]  /*9bd0*/  FSEL R57, R20, -INF , P0 ;  /* 0xff80000014397808 */ /* 0x000fe40000000000 */
[----:B---3--:R-:W-:Y:S01]  /*9be0*/  FMNMX.FTZ R0, R13, R2, !PT ;  /* 0x000000020d007209 */ /* 0x008fe20007810000 */
[----:B----4-:R-:W-:Y:S01]  /*9bf0*/  IMAD.IADD R2, R4, 0x1, R6 ;  /* 0x0000000104027824 */ /* 0x010fe200078e0206 */
[----:B------:R-:W-:Y:S02]  /*9c00*/  ISETP.GT.AND P1, PT, R3, 0x11, PT ;  /* 0x000000110300780c */ /* 0x000fe40003f24270 */
[----:B------:R-:W-:Y:S02]  /*9c10*/  FMNMX.FTZ R0, R57, R0, !PT ;  /* 0x0000000039007209 */ /* 0x000fe40007810000 */
[----:B------:R-:W-:Y:S02]  /*9c20*/  FSEL R56, R16, -INF , P1 ;  /* 0xff80000010387808 */ /* 0x000fe40000800000 */
[C---:B------:R-:W-:Y:S02]  /*9c30*/  ISETP.GT.AND P0, PT, R3.reuse, 0x18, PT ;  /* 0x000000180300780c */ /* 0x040fe40003f04270 */
[----:B------:R-:W-:Y:S02]  /*9c40*/  FMNMX.FTZ R0, R56, R0, !PT ;  /* 0x0000000038007209 */ /* 0x000fe40007810000 */
[C---:B------:R-:W-:Y:S02]  /*9c50*/  ISETP.GT.AND P1, PT, R3.reuse, 0x19, PT ;  /* 0x000000190300780c */ /* 0x040fe40003f24270 */
[----:B------:R-:W-:Y:S02]  /*9c60*/  FSEL R55, R32, -INF , P0 ;  /* 0xff80000020377808 */ /* 0x000fe40000000000 */
[----:B------:R-:W-:Y:S02]  /*9c70*/  FSEL R30, R30, -INF , P1 ;  /* 0xff8000001e1e7808 */ /* 0x000fe40000800000 */
[----:B------:R-:W-:Y:S02]  /*9c80*/  ISETP.GT.AND P0, PT, R3, 0x20, PT ;  /* 0x000000200300780c */ /* 0x000fe40003f04270 */
[----:B------:R-:W-:Y:S02]  /*9c90*/  FMNMX.FTZ R0, R55, R0, !PT ;  /* 0x0000000037007209 */ /* 0x000fe40007810000 */
[----:B------:R-:W-:Y:S02]  /*9ca0*/  ISETP.GT.AND P1, PT, R3, 0x21, PT ;  /* 0x000000210300780c */ /* 0x000fe40003f24270 */
[----:B------:R-:W-:Y:S02]  /*9cb0*/  FMNMX.FTZ R6, R30, R0, !PT ;  /* 0x000000001e067209 */ /* 0x000fe40007810000 */
[----:B------:R-:W-:Y:S02]  /*9cc0*/  FSEL R29, R29, -INF , P0 ;  /* 0xff8000001d1d7808 */ /* 0x000fe40000000000 */
[----:B------:R-:W-:Y:S02]  /*9cd0*/  ISETP.GT.AND P0, PT, R3, 0x28, PT ;  /* 0x000000280300780c */ /* 0x000fe40003f04270 */
[----:B------:R-:W-:Y:S02]  /*9ce0*/  FSEL R28, R28, -INF , P1 ;  /* 0xff8000001c1c7808 */ /* 0x000fe40000800000 */
[----:B------:R-:W-:Y:S02]  /*9cf0*/  FMNMX.FTZ R6, R29, R6, !PT ;  /* 0x000000061d067209 */ /* 0x000fe40007810000 */
[----:B------:R-:W-:Y:S02]  /*9d00*/  FSEL R26, R26, -INF , P0 ;  /* 0xff8000001a1a7808 */ /* 0x000fe40000000000 */
[----:B------:R-:W-:Y:S02]  /*9d10*/  ISETP.GT.AND P1, PT, R3, 0x29, PT ;  /* 0x000000290300780c */ /* 0x000fe40003f24270 */
[----:B------:R-:W-:Y:S02]  /*9d20*/  FMNMX.FTZ R6, R28, R6, !PT ;  /* 0x000000061c067209 */ /* 0x000fe40007810000 */
[----:B------:R-:W-:Y:S02]  /*9d30*/  FSEL R25, R25, -INF , P1 ;  /* 0xff80000019197808 */ /* 0x000fe40000800000 */
[----:B------:R-:W-:Y:S02]  /*9d40*/  FMNMX.FTZ R6, R26, R6, !PT ;  /* 0x000000061a067209 */ /* 0x000fe40007810000 */
[----:B------:R-:W-:Y:S02]  /*9d50*/  ISETP.GT.AND P0, PT, R3, 0x30, PT ;  /* 0x000000300300780c */ /* 0x000fe40003f04270 */
[----:B------:R-:W-:Y:S02]  /*9d60*/  FMNMX.FTZ R6, R25, R6, !PT ;  /* 0x0000000619067209 */ /* 0x000fe40007810000 */
[----:B------:R-:W-:Y:S02]  /*9d70*/  FSEL R24, R24, -INF , P0 ;  /* 0xff80000018187808 */ /* 0x000fe40000000000 */
[----:B------:R-:W-:Y:S02]  /*9d80*/  ISETP.GT.AND P2, PT, R3, 0x31, PT ;  /* 0x000000310300780c */ /* 0x000fe40003f44270 */
[----:B------:R-:W-:Y:S02]  /*9d90*/  FMNMX.FTZ R6, R24, R6, !PT ;  /* 0x0000000618067209 */ /* 0x000fe40007810000 */
[----:B------:R-:W-:Y:S02]  /*9da0*/  FSEL R21, R21, -INF , P2 ;  /* 0xff80000015157808 */ /* 0x000fe40001000000 */
[C---:B------:R-:W-:Y:S02]  /*9db0*/  ISETP.GT.AND P1, PT, R3.reuse, 0x38, PT ;  /* 0x000000380300780c */ /* 0x040fe40003f24270 */
[----:B------:R-:W-:Y:S02]  /*9dc0*/  ISETP.GT.AND P0, PT, R3, 0x39, PT ;  /* 0x000000390300780c */ /* 0x000fe40003f04270 */
[C---:B------:R-:W-:Y:S02]  /*9dd0*/  ISETP.GT.AND P2, PT, R2.reuse, RZ, PT ;  /* 0x000000ff0200720c */ /* 0x040fe40003f44270 */
[----:B------:R-:W-:Y:S02]  /*9de0*/  FMNMX.FTZ R6, R21, R6, !PT ;  /* 0x0000000615067209 */ /* 0x000fe40007810000 */
[----:B------:R-:W-:Y:S02]  /*9df0*/  FSEL R23, R23, -INF , P1 ;  /* 0xff80000017177808 */ /* 0x000fe40000800000 */
[----:B------:R-:W-:Y:S02]  /*9e00*/  FSEL R3, R231, -INF , P2 ;  /* 0xff800000e7037808 */ /* 0x000fe40001000000 */
[----:B------:R-:W-:Y:S02]  /*9e10*/  ISETP.GT.AND P1, PT, R2, 0x1, PT ;  /* 0x000000010200780c */ /* 0x000fe40003f24270 */
[----:B------:R-:W-:Y:S02]  /*9e20*/  FSEL R22, R22, -INF , P0 ;  /* 0xff80000016167808 */ /* 0x000fe40000000000 */
[----:B------:R-:W-:Y:S02]  /*9e30*/  FMNMX.FTZ R6, R23, R6, !PT ;  /* 0x0000000617067209 */ /* 0x000fe40007810000 */
[C---:B------:R-:W-:Y:S01]  /*9e40*/  IADD3 R0, R4.reuse, R9, RZ ;  /* 0x0000000904007210 */ /* 0x040fe20007ffe0ff */
[----:B------:R-:W-:Y:S01]  /*9e50*/  IMAD.IADD R4, R4, 0x1, R10 ;  /* 0x0000000104047824 */ /* 0x000fe200078e020a */
[----:B------:R-:W-:Y:S02]  /*9e60*/  FSEL R10, R230, -INF , P1 ;  /* 0xff800000e60a7808 */ /* 0x000fe40000800000 */
[----:B------:R-:W-:Y:S02]  /*9e70*/  ISETP.GT.AND P0, PT, R2, 0x8, PT ;  /* 0x000000080200780c */ /* 0x000fe40003f04270 */
[----:B------:R-:W-:Y:S02]  /*9e80*/  FMNMX.FTZ R139, R22, R6, !PT ;  /* 0x00000006168b7209 */ /* 0x000fe40007810000 */
[----:B------:R-:W-:Y:S02]  /*9e90*/  FMNMX.FTZ R6, R3, R133, !PT ;  /* 0x0000008503067209 */ /* 0x000fe40007810000 */
[----:B------:R-:W-:Y:S01]  /*9ea0*/  ISETP.GT.AND P2, PT, R2, 0x9, PT ;  /* 0x000000090200780c */ /* 0x000fe20003f44270 */
[----:B------:R-:W1:Y:S01]  /*9eb0*/  SHFL.BFLY PT, R9, R139, 0x2, 0x1f ;  /* 0x0c401f008b097f89 */ /* 0x000e6200000e0000 */
        /* <DEDUP_REMOVED lines=22> */
[C---:B------:R-:W-:Y:S02]  /*a020*/  ISETP.GT.AND P2, PT, R2.reuse, 0x30, PT ;  /* 0x000000300200780c */ /* 0x040fe40003f44270 */
[C---:B------:R-:W-:Y:S02]  /*a030*/  ISETP.GT.AND P1, PT, R2.reuse, 0x28, PT ;  /* 0x000000280200780c */ /* 0x040fe40003f24270 */
[----:B------:R-:W-:Y:S02]  /*a040*/  ISETP.GT.AND P0, PT, R2, 0x29, PT ;  /* 0x000000290200780c */ /* 0x000fe40003f04270 */
[----:B------:R-:W-:Y:S02]  /*a050*/  FMNMX.FTZ R6, R38, R6, !PT ;  /* 0x0000000626067209 */ /* 0x000fe40007810000 */
[----:B------:R-:W-:Y:S02]  /*a060*/  FSEL R48, R48, -INF , P1 ;  /* 0xff80000030307808 */ /* 0x000fe40000800000 */
[----:B------:R-:W-:Y:S02]  /*a070*/  FSEL R46, R46, -INF , P2 ;  /* 0xff8000002e2e7808 */ /* 0x000fe40001000000 */
[----:B------:R-:W-:Y:S02]  /*a080*/  ISETP.GT.AND P2, PT, R2, 0x38, PT ;  /* 0x000000380200780c */ /* 0x000fe40003f44270 */
[----:B------:R-:W-:Y:S02]  /*a090*/  FSEL R47, R47, -INF , P0 ;  /* 0xff8000002f2f7808 */ /* 0x000fe40000000000 */
[C---:B------:R-:W-:Y:S02]  /*a0a0*/  ISETP.GT.AND P0, PT, R0.reuse, RZ, PT ;  /* 0x000000ff0000720c */ /* 0x040fe40003f04270 */
[----:B------:R-:W-:Y:S02]  /*a0b0*/  FSEL R37, R37, -INF , P2 ;  /* 0xff80000025257808 */ /* 0x000fe40001000000 */
[----:B------:R-:W-:Y:S02]  /*a0c0*/  ISETP.GT.AND P2, PT, R0, 0x8, PT ;  /* 0x000000080000780c */ /* 0x000fe40003f44270 */
[----:B------:R-:W-:Y:S02]  /*a0d0*/  FMNMX.FTZ R6, R48, R6, !PT ;  /* 0x0000000630067209 */ /* 0x000fe40007810000 */
[----:B------:R-:W-:Y:S02]  /*a0e0*/  ISETP.GT.AND P1, PT, R2, 0x31, PT ;  /* 0x000000310200780c */ /* 0x000fe40003f24270 */
[----:B------:R-:W-:Y:S02]  /*a0f0*/  FMNMX.FTZ R6, R47, R6, !PT ;  /* 0x000000062f067209 */ /* 0x000fe40007810000 */
[----:B-1----:R-:W-:Y:S02]  /*a100*/  FMNMX.FTZ R139, R9, R139, !PT ;  /* 0x0000008b098b7209 */ /* 0x002fe40007810000 */
[----:B------:R-:W-:Y:S02]  /*a110*/  FSEL R9, R15, -INF , P0 ;  /* 0xff8000000f097808 */ /* 0x000fe40000000000 */
[----:B------:R-:W-:Y:S01]  /*a120*/  FSEL R15, R233, -INF , P2 ;  /* 0xff800000e90f7808 */ /* 0x000fe20001000000 */
[----:B------:R-:W1:Y:S01]  /*a130*/  SHFL.BFLY PT, R32, R139, 0x1, 0x1f ;  /* 0x0c201f008b207f89 */ /* 0x000e6200000e0000 */
[----:B------:R-:W-:Y:S02]  /*a140*/  ISETP.GT.AND P2, PT, R0, 0x11, PT ;  /* 0x000000110000780c */ /* 0x000fe40003f44270 */
[----:B------:R-:W-:Y:S02]  /*a150*/  FSEL R53, R53, -INF , P1 ;  /* 0xff80000035357808 */ /* 0x000fe40000800000 */
[----:B------:R-:W-:Y:S02]  /*a160*/  FSEL R34, R222, -INF , P2 ;  /* 0xff800000de227808 */ /* 0x000fe40001000000 */
[----:B------:R-:W-:Y:S02]  /*a170*/  ISETP.GT.AND P2, PT, R4, 0x1, PT ;  /* 0x000000010400780c */ /* 0x000fe40003f44270 */
[----:B------:R-:W-:Y:S02]  /*a180*/  FMNMX.FTZ R6, R46, R6, !PT ;  /* 0x000000062e067209 */ /* 0x000fe40007810000 */
[C---:B------:R-:W-:Y:S02]  /*a190*/  ISETP.GT.AND P0, PT, R0.reuse, 0x1, PT ;  /* 0x000000010000780c */ /* 0x040fe40003f04270 */
[----:B------:R-:W-:Y:S02]  /*a1a0*/  FSEL R18, R43, -INF , P2 ;  /* 0xff8000002b127808 */ /* 0x000fe40001000000 */
[----:B------:R-:W-:Y:S02]  /*a1b0*/  ISETP.GT.AND P2, PT, R0, 0x20, PT ;  /* 0x000000200000780c */ /* 0x000fe40003f44270 */
[----:B------:R-:W-:Y:S02]  /*a1c0*/  ISETP.GT.AND P1, PT, R2, 0x39, PT ;  /* 0x000000390200780c */ /* 0x000fe40003f24270 */
[----:B------:R-:W-:Y:S02]  /*a1d0*/  FMNMX.FTZ R6, R53, R6, !PT ;  /* 0x0000000635067209 */ /* 0x000fe40007810000 */
[----:B------:R-:W-:Y:S02]  /*a1e0*/  FSEL R43, R31, -INF , P2 ;  /* 0xff8000001f2b7808 */ /* 0x000fe40001000000 */
[----:B------:R-:W-:Y:S02]  /*a1f0*/  FSEL R36, R36, -INF , P1 ;  /* 0xff80000024247808 */ /* 0x000fe40000800000 */
[----:B------:R-:W-:Y:S02]  /*a200*/  FSEL R14, R234, -INF , P0 ;  /* 0xff800000ea0e7808 */ /* 0x000fe40000000000 */
[----:B------:R-:W-:Y:S02]  /*a210*/  FMNMX.FTZ R31, R9, R136, !PT ;  /* 0x00000088091f7209 */ /* 0x000fe40007810000 */
[----:B------:R-:W-:Y:S02]  /*a220*/  FMNMX.FTZ R2, R37, R6, !PT ;  /* 0x0000000625027209 */ /* 0x000fe40007810000 */
[----:B------:R-:W-:Y:S02]  /*a230*/  ISETP.GT.AND P0, PT, R0, 0x9, PT ;  /* 0x000000090000780c */ /* 0x000fe40003f04270 */
[----:B------:R-:W-:Y:S02]  /*a240*/  FMNMX.FTZ R6, R14, R31, !PT ;  /* 0x0000001f0e067209 */ /* 0x000fe40007810000 */
[----:B------:R-:W-:Y:S02]  /*a250*/  FMNMX.FTZ R2, R36, R2, !PT ;  /* 0x0000000224027209 */ /* 0x000fe40007810000 */
[----:B------:R-:W-:Y:S02]  /*a260*/  ISETP.GT.AND P1, PT, R0, 0x10, PT ;  /* 0x000000100000780c */ /* 0x000fe40003f24270 */
[----:B------:R-:W-:Y:S01]  /*a270*/  FSEL R17, R232, -INF , P0 ;  /* 0xff800000e8117808 */ /* 0x000fe20000000000 */
[----:B------:R-:W3:Y:S01]  /*a280*/  SHFL.BFLY PT, R138, R2, 0x2, 0x1f ;  /* 0x0c401f00028a7f89 */ /* 0x000ee200000e0000 */
[----:B------:R-:W-:Y:S02]  /*a290*/  ISETP.GT.AND P0, PT, R4, RZ, PT ;  /* 0x000000ff0400720c */ /* 0x000fe40003f04270 */
        /* <DEDUP_REMOVED lines=8> */
[C---:B------:R-:W-:Y:S02]  /*a320*/  ISETP.GT.AND P1, PT, R4.reuse, 0x8, PT ;  /* 0x000000080400780c */ /* 0x040fe40003f24270 */
[----:B------:R-:W-:Y:S02]  /*a330*/  FSEL R44, R209, -INF , P0 ;  /* 0xff800000d12c7808 */ /* 0x000fe40000000000 */
[C---:B------:R-:W-:Y:S02]  /*a340*/  ISETP.GT.AND P0, PT, R4.reuse, 0x9, PT ;  /* 0x000000090400780c */ /* 0x040fe40003f04270 */
        /* <DEDUP_REMOVED lines=11> */
[----:B------:R-:W-:Y:S02]  /*a400*/  FSEL R51, R137, -INF , P0 ;  /* 0xff80000089337808 */ /* 0x000fe40000000000 */
[C---:B------:R-:W-:Y:S02]  /*a410*/  ISETP.GT.AND P0, PT, R4.reuse, 0x18, PT ;  /* 0x000000180400780c */ /* 0x040fe40003f04270 */
[----:B------:R-:W-:Y:S02]  /*a420*/  FMNMX.FTZ R6, R45, R6, !PT ;  /* 0x000000062d067209 */ /* 0x000fe40007810000 */
[----:B------:R-:W-:Y:S02]  /*a430*/  FSEL R50, R135, -INF , P2 ;  /* 0xff80000087327808 */ /* 0x000fe40001000000 */
[----:B------:R-:W-:Y:S02]  /*a440*/  ISETP.GT.AND P2, PT, R4, 0x19, PT ;  /* 0x000000190400780c */ /* 0x000fe40003f44270 */
[----:B------:R-:W-:Y:S02]  /*a450*/  FMNMX.FTZ R31, R18, R31, !PT ;  /* 0x0000001f121f7209 */ /* 0x000fe40007810000 */
[----:B-1----:R-:W-:Y:S02]  /*a460*/  FMNMX.FTZ R139, R139, R32, !PT ;  /* 0x000000208b8b7209 */ /* 0x002fe40007810000 */
[----:B------:R-:W-:Y:S02]  /*a470*/  FSEL R225, R229, -INF , P1 ;  /* 0xff800000e5e17808 */ /* 0x000fe40000800000 */
[----:B------:R-:W-:Y:S02]  /*a480*/  ISETP.GT.AND P1, PT, R0, 0x30, PT ;  /* 0x000000300000780c */ /* 0x000fe40003f24270 */
[----:B------:R-:W-:Y:S02]  /*a490*/  FSEL R224, R226, -INF , P0 ;  /* 0xff800000e2e07808 */ /* 0x000fe40000000000 */
[----:B------:R-:W-:Y:S02]  /*a4a0*/  ISETP.GT.AND P0, PT, R0, 0x31, PT ;  /* 0x000000310000780c */ /* 0x000fe40003f04270 */
[----:B------:R-:W-:Y:S02]  /*a4b0*/  FMNMX.FTZ R6, R44, R6, !PT ;  /* 0x000000062c067209 */ /* 0x000fe40007810000 */
[----:B------:R-:W-:Y:S02]  /*a4c0*/  FSEL R223, R227, -INF , P2 ;  /* 0xff800000e3df7808 */ /* 0x000fe40001000000 */
[C---:B------:R-:W-:Y:S02]  /*a4d0*/  ISETP.GT.AND P2, PT, R0.reuse, 0x39, PT ;  /* 0x000000390000780c */ /* 0x040fe40003f44270 */
[----:B------:R-:W-:Y:S02]  /*a4e0*/  FMNMX.FTZ R31, R19, R31, !PT ;  /* 0x0000001f131f7209 */ /* 0x000fe40007810000 */
[----:B------:R-:W-:Y:S02]  /*a4f0*/  FSEL R49, R49, -INF , P1 ;  /* 0xff80000031317808 */ /* 0x000fe40000800000 */
[----:B------:R-:W-:Y:S02]  /*a500*/  ISETP.GT.AND P1, PT, R0, 0x38, PT ;  /* 0x000000380000780c */ /* 0x000fe40003f24270 */
[----:B------:R-:W-:Y:S01]  /*a510*/  FMNMX.FTZ R0, R43, R6, !PT ;  /* 0x000000062b007209 */ /* 0x000fe20007810000 */
[----:B------:R-:W-:Y:S01]  /*a520*/  FMUL.FTZ R6, R139, c[0x0][0x2d0] ;  /* 0x0000b4008b067a20 */ /* 0x000fe20000410000 */
[----:B------:R-:W-:Y:S02]  /*a530*/  FSEL R33, R33, -INF , P0 ;  /* 0xff80000021217808 */ /* 0x000fe40000000000 */
[----:B------:R-:W-:Y:S02]  /*a540*/  ISETP.GT.AND P0, PT, R4, 0x20, PT ;  /* 0x000000200400780c */ /* 0x000fe40003f04270 */
[----:B---3--:R-:W-:Y:S02]  /*a550*/  FMNMX.FTZ R138, R2, R138, !PT ;  /* 0x0000008a028a7209 */ /* 0x008fe40007810000 */
[----:B------:R-:W-:Y:S02]  /*a560*/  FMNMX.FTZ R2, R20, R31, !PT ;  /* 0x0000001f14027209 */ /* 0x000fe40007810000 */
[----:B------:R-:W-:Y:S01]  /*a570*/  FSEL R31, R61, -INF , P2 ;  /* 0xff8000003d1f7808 */ /* 0x000fe20001000000 */
[----:B------:R-:W-:Y:S01]  /*a580*/  SHFL.BFLY PT, R58, R138, 0x1, 0x1f ;  /* 0x0c201f008a3a7f89 */ /* 0x000fe200000e0000 */
[----:B------:R-:W-:Y:S02]  /*a590*/  FSETP.NEU.FTZ.AND P2, PT, R139, -INF , PT ;  /* 0xff8000008b00780b */ /* 0x000fe40003f5d000 */
[----:B------:R-:W-:Y:S02]  /*a5a0*/  FSEL R221, R221, -INF , P0 ;  /* 0xff800000dddd7808 */ /* 0x000fe40000000000 */
[----:B------:R-:W-:Y:S02]  /*a5b0*/  ISETP.GT.AND P0, PT, R4, 0x21, PT ;  /* 0x000000210400780c */ /* 0x000fe40003f04270 */
[----:B------:R-:W-:Y:S02]  /*a5c0*/  FSEL R6, R6, RZ, P2 ;  /* 0x000000ff06067208 */ /* 0x000fe40001000000 */
[----:B------:R-:W-:Y:S02]  /*a5d0*/  FSEL R219, R220, -INF , P0 ;  /* 0xff800000dcdb7808 */ /* 0x000fe40000000000 */
[----:B------:R-:W-:Y:S01]  /*a5e0*/  ISETP.GT.AND P0, PT, R4, 0x29, PT ;  /* 0x000000290400780c */ /* 0x000fe20003f04270 */
[--C-:B------:R-:W-:Y:S01]  /*a5f0*/  FFMA.FTZ R13, R13, c[0x0][0x2d0], -R6.reuse ;  /* 0x0000b4000d0d7a23 */ /* 0x100fe20000010806 */
[----:B------:R-:W-:Y:S01]  /*a600*/  FMNMX.FTZ R0, R52, R0, !PT ;  /* 0x0000000034007209 */ /* 0x000fe20007810000 */
[--C-:B------:R-:W-:Y:S01]  /*a610*/  FFMA.FTZ R7, R7, c[0x0][0x2d0], -R6.reuse ;  /* 0x0000b40007077a23 */ /* 0x100fe20000010806 */
[----:B------:R-:W-:Y:S01]  /*a620*/  FSEL R217, R143, -INF , P0 ;  /* 0xff8000008fd97808 */ /* 0x000fe20000000000 */
[--C-:B------:R-:W-:Y:S01]  /*a630*/  FFMA.FTZ R8, R8, c[0x0][0x2d0], -R6.reuse ;  /* 0x0000b40008087a23 */ /* 0x100fe20000010806 */
[----:B------:R1:W-:Y:S01]  /*a640*/  MUFU.EX2 R143, R13 ;  /* 0x0000000d008f7308 */ /* 0x0003e20000000800 */
[----:B------:R-:W-:Y:S01]  /*a650*/  FMNMX.FTZ R2, R222, R2, !PT ;  /* 0x00000002de027209 */ /* 0x000fe20007810000 */
[--C-:B------:R-:W-:Y:S01]  /*a660*/  FFMA.FTZ R141, R25, c[0x0][0x2d0], -R6.reuse ;  /* 0x0000b400198d7a23 */ /* 0x100fe20000010806 */
[----:B------:R-:W-:Y:S01]  /*a670*/  FMNMX.FTZ R0, R51, R0, !PT ;  /* 0x0000000033007209 */ /* 0x000fe20007810000 */
[--C-:B------:R-:W-:Y:S01]  /*a680*/  FFMA.FTZ R67, R30, c[0x0][0x2d0], -R6.reuse ;  /* 0x0000b4001e437a23 */ /* 0x100fe20000010806 */
[----:B------:R-:W-:Y:S01]  /*a690*/  FMNMX.FTZ R2, R225, R2, !PT ;  /* 0x00000002e1027209 */ /* 0x000fe20007810000 */
[--C-:B------:R-:W-:Y:S01]  /*a6a0*/  FFMA.FTZ R30, R24, c[0x0][0x2d0], -R6.reuse ;  /* 0x0000b400181e7a23 */ /* 0x100fe20000010806 */
[----:B------:R-:W-:Y:S01]  /*a6b0*/  FMNMX.FTZ R0, R50, R0, !PT ;  /* 0x0000000032007209 */ /* 0x000fe20007810000 */
[--C-:B------:R-:W-:Y:S01]  /*a6c0*/  FFMA.FTZ R235, R56, c[0x0][0x2d0], -R6.reuse ;  /* 0x0000b40038eb7a23 */ /* 0x100fe20000010806 */
[----:B------:R-:W-:Y:S01]  /*a6d0*/  FMNMX.FTZ R2, R224, R2, !PT ;  /* 0x00000002e0027209 */ /* 0x000fe20007810000 */
[----:B------:R3:W-:Y:S01]  /*a6e0*/  MUFU.EX2 R220, R7 ;  /* 0x0000000700dc7308 */ /* 0x0007e20000000800 */
[----:B------:R-:W-:Y:S01]  /*a6f0*/  FMNMX.FTZ R0, R49, R0, !PT ;  /* 0x0000000031007209 */ /* 0x000fe20007810000 */
[--C-:B------:R-:W-:Y:S01]  /*a700*/  FFMA.FTZ R56, R21, c[0x0][0x2d0], -R6.reuse ;  /* 0x0000b40015387a23 */ /* 0x100fe20000010806 */
[----:B------:R-:W-:Y:S01]  /*a710*/  FMNMX.FTZ R2, R223, R2, !PT ;  /* 0x00000002df027209 */ /* 0x000fe20007810000 */
[--C-:B------:R-:W-:Y:S01]  /*a720*/  FFMA.FTZ R57, R57, c[0x0][0x2d0], -R6.reuse ;  /* 0x0000b40039397a23 */ /* 0x100fe20000010806 */
[----:B------:R-:W-:Y:S01]  /*a730*/  FSEL R32, R60, -INF , P1 ;  /* 0xff8000003c207808 */ /* 0x000fe20000800000 */
[--C-:B------:R-:W-:Y:S01]  /*a740*/  FFMA.FTZ R60, R29, c[0x0][0x2d0], -R6.reuse ;  /* 0x0000b4001d3c7a23 */ /* 0x100fe20000010806 */
[----:B------:R-:W-:Y:S01]  /*a750*/  FMNMX.FTZ R0, R33, R0, !PT ;  /* 0x0000000021007209 */ /* 0x000fe20007810000 */
[--C-:B------:R-:W-:Y:S01]  /*a760*/  FFMA.FTZ R61, R28, c[0x0][0x2d0], -R6.reuse ;  /* 0x0000b4001c3d7a23 */ /* 0x100fe20000010806 */
[----:B------:R-:W-:Y:S01]  /*a770*/  FMNMX.FTZ R54, R221, R2, !PT ;  /* 0x00000002dd367209 */ /* 0x000fe20007810000 */
[----:B------:R4:W-:Y:S01]  /*a780*/  MUFU.EX2 R64, R8 ;  /* 0x0000000800407308 */ /* 0x0009e20000000800 */
[----:B------:R-:W-:Y:S01]  /*a790*/  FMNMX.FTZ R2, R32, R0, !PT ;  /* 0x0000000020027209 */ /* 0x000fe20007810000 */
[--C-:B------:R-:W-:Y:S01]  /*a7a0*/  FFMA.FTZ R22, R22, c[0x0][0x2d0], -R6.reuse ;  /* 0x0000b40016167a23 */ /* 0x100fe20000010806 */
[----:B------:R-:W-:Y:S01]  /*a7b0*/  ISETP.GT.AND P1, PT, R4, 0x28, PT ;  /* 0x000000280400780c */ /* 0x000fe20003f24270 */
[----:B-1----:R-:W2:Y:S01]  /*a7c0*/  LDL.LU R13, [R1+0x64] ;  /* 0x00006400010d7983 */ /* 0x002ea20000300800 */
[----:B------:R-:W-:Y:S01]  /*a7d0*/  FMNMX.FTZ R2, R31, R2, !PT ;  /* 0x000000021f027209 */ /* 0x000fe20007810000 */
[--C-:B------:R-:W-:Y:S01]  /*a7e0*/  FFMA.FTZ R55, R55, c[0x0][0x2d0], -R6.reuse ;  /* 0x0000b40037377a23 */ /* 0x100fe20000010806 */
[----:B------:R-:W-:Y:S01]  /*a7f0*/  FSEL R218, R142, -INF , P1 ;  /* 0xff8000008eda7808 */ /* 0x000fe20000800000 */
[--C-:B------:R-:W-:Y:S01]  /*a800*/  FFMA.FTZ R142, R26, c[0x0][0x2d0], -R6.reuse ;  /* 0x0000b4001a8e7a23 */ /* 0x100fe20000010806 */
[----:B------:R-:W-:Y:S01]  /*a810*/  FMNMX.FTZ R0, R219, R54, !PT ;  /* 0x00000036db007209 */ /* 0x000fe20007810000 */
[----:B------:R-:W1:Y:S01]  /*a820*/  SHFL.BFLY PT, R137, R2, 0x2, 0x1f ;  /* 0x0c401f0002897f89 */ /* 0x000e6200000e0000 */
[----:B------:R-:W-:Y:S01]  /*a830*/  ISETP.GT.AND P1, PT, R4, 0x30, PT ;  /* 0x000000300400780c */ /* 0x000fe20003f24270 */
[--C-:B------:R-:W-:Y:S01]  /*a840*/  FFMA.FTZ R54, R5, c[0x0][0x2d0], -R6.reuse ;  /* 0x0000b40005367a23 */ /* 0x100fe20000010806 */
[----:B------:R-:W-:Y:S01]  /*a850*/  FMNMX.FTZ R0, R218, R0, !PT ;  /* 0x00000000da007209 */ /* 0x000fe20007810000 */
[----:B------:R-:W-:Y:S01]  /*a860*/  FFMA.FTZ R23, R23, c[0x0][0x2d0], -R6 ;  /* 0x0000b40017177a23 */ /* 0x000fe20000010806 */
[----:B------:R-:W-:Y:S02]  /*a870*/  FSEL R216, R134, -INF , P1 ;  /* 0xff80000086d87808 */ /* 0x000fe40000800000 */
[----:B------:R-:W-:Y:S01]  /*a880*/  FMNMX.FTZ R0, R217, R0, !PT ;  /* 0x00000000d9007209 */ /* 0x000fe20007810000 */
[----:B------:R-:W3:Y:S01]  /*a890*/  MUFU.EX2 R54, R54 ;  /* 0x0000003600367308 */ /* 0x000ee20000000800 */
        /* <DEDUP_REMOVED lines=9> */
[----:B-1----:R-:W-:Y:S02]  /*a930*/  FMNMX.FTZ R137, R2, R137, !PT ;  /* 0x0000008902897209 */ /* 0x002fe40007810000 */
[----:B------:R-:W-:Y:S02]  /*a940*/  FMNMX.FTZ R0, R135, R0, !PT ;  /* 0x0000000087007209 */ /* 0x000fe40007810000 */
[----:B------:R-:W-:Y:S01]  /*a950*/  FMNMX.FTZ R138, R138, R58, !PT ;  /* 0x0000003a8a8a7209 */ /* 0x000fe20007810000 */
[----:B------:R-:W1:Y:S03]  /*a960*/  SHFL.BFLY PT, R4, R137, 0x1, 0x1f ;  /* 0x0c201f0089047f89 */ /* 0x000e6600000e0000 */
[C---:B------:R-:W-:Y:S01]  /*a970*/  FSETP.NEU.FTZ.AND P1, PT, R138.reuse, -INF , PT ;  /* 0xff8000008a00780b */ /* 0x040fe20003f3d000 */
[----:B---3--:R-:W-:Y:S04]  /*a980*/  FMUL.FTZ R7, R138, c[0x0][0x2d0] ;  /* 0x0000b4008a077a20 */ /* 0x008fe80000410000 */
[----:B------:R-:W3:Y:S01]  /*a990*/  SHFL.BFLY PT, R2, R0, 0x2, 0x1f ;  /* 0x0c401f0000027f89 */ /* 0x000ee200000e0000 */
[----:B------:R-:W-:Y:S05]  /*a9a0*/  FSEL R7, R7, RZ, P1 ;  /* 0x000000ff07077208 */ /* 0x000fea0000800000 */
[--C-:B------:R-:W-:Y:S02]  /*a9b0*/  FFMA.FTZ R3, R3, c[0x0][0x2d0], -R7.reuse ;  /* 0x0000b40003037a23 */ /* 0x100fe40000010807 */
[--C-:B------:R-:W-:Y:S02]  /*a9c0*/  FFMA.FTZ R232, R27, c[0x0][0x2d0], -R7.reuse ;  /* 0x0000b4001be87a23 */ /* 0x100fe40000010807 */
[----:B------:R3:W-:Y:S01]  /*a9d0*/  MUFU.EX2 R211, R3 ;  /* 0x0000000300d37308 */ /* 0x0007e20000000800 */
[----:B------:R-:W-:Y:S01]  /*a9e0*/  LDSM.16.MT88.4 R24, [R237+0x100] ;  /* 0x00010000ed18783b */ /* 0x000fe20000004200 */
[--C-:B------:R-:W-:Y:S02]  /*a9f0*/  FFMA.FTZ R16, R16, c[0x0][0x2d0], -R7.reuse ;  /* 0x0000b40010107a23 */ /* 0x100fe40000010807 */
[--C-:B------:R-:W-:Y:S01]  /*aa00*/  FFMA.FTZ R11, R11, c[0x0][0x2d0], -R7.reuse ;  /* 0x0000b4000b0b7a23 */ /* 0x100fe20000010807 */
[----:B-1----:R-:W-:Y:S01]  /*aa10*/  FMNMX.FTZ R137, R137, R4, !PT ;  /* 0x0000000489897209 */ /* 0x002fe20007810000 */
[--C-:B------:R-:W-:Y:S01]  /*aa20*/  FFMA.FTZ R10, R10, c[0x0][0x2d0], -R7.reuse ;  /* 0x0000b4000a0a7a23 */ /* 0x100fe20000010807 */
[----:B------:R-:W-:Y:S01]  /*aa30*/  FSEL R4, R138, RZ, P1 ;  /* 0x000000ff8a047208 */ /* 0x000fe20000800000 */
[----:B------:R-:W-:Y:S01]  /*aa40*/  FFMA.FTZ R66, R53, c[0x0][0x2d0], -R7 ;  /* 0x0000b40035427a23 */ /* 0x000fe20000010807 */
[C---:B------:R-:W-:Y:S01]  /*aa50*/  FSETP.NEU.FTZ.AND P0, PT, R137.reuse, -INF , PT ;  /* 0xff8000008900780b */ /* 0x040fe20003f1d000 */
[----:B----4-:R-:W-:Y:S01]  /*aa60*/  FMUL.FTZ R8, R137, c[0x0][0x2d0] ;  /* 0x0000b40089087a20 */ /* 0x010fe20000410000 */
[----:B------:R-:W-:Y:S01]  /*aa70*/  MUFU.EX2 R62, R16 ;  /* 0x00000010003e7308 */ /* 0x000fe20000000800 */
[----:B------:R-:W-:Y:S01]  /*aa80*/  FADD.FTZ R5, -R4, R133 ;  /* 0x0000008504057221 */ /* 0x000fe20000010100 */
[----:B---3--:R-:W-:Y:S01]  /*aa90*/  FMNMX.FTZ R0, R0, R2, !PT ;  /* 0x0000000200007209 */ /* 0x008fe20007810000 */
[--C-:B------:R-:W-:Y:S01]  /*aaa0*/  FFMA.FTZ R59, R36, c[0x0][0x2d0], -R7.reuse ;  /* 0x0000b400243b7a23 */ /* 0x100fe20000010807 */
[----:B------:R-:W-:Y:S01]  /*aab0*/  FSEL R8, R8, RZ, P0 ;  /* 0x000000ff08087208 */ /* 0x000fe20000000000 */
[--C-:B------:R-:W-:Y:S02]  /*aac0*/  FFMA.FTZ R63, R37, c[0x0][0x2d0], -R7.reuse ;  /* 0x0000b400253f7a23 */ /* 0x100fe40000010807 */
[----:B------:R-:W1:Y:S01]  /*aad0*/  SHFL.BFLY PT, R2, R0, 0x1, 0x1f ;  /* 0x0c201f0000027f89 */ /* 0x000e6200000e0000 */
[--C-:B------:R-:W-:Y:S02]  /*aae0*/  FFMA.FTZ R29, R48, c[0x0][0x2d0], -R7.reuse ;  /* 0x0000b400301d7a23 */ /* 0x100fe40000010807 */
[--C-:B------:R-:W-:Y:S01]  /*aaf0*/  FFMA.FTZ R14, R14, c[0x0][0x2d0], -R8.reuse ;  /* 0x0000b4000e0e7a23 */ /* 0x100fe20000010808 */
[----:B------:R-:W-:Y:S01]  /*ab00*/  MUFU.EX2 R65, R11 ;  /* 0x0000000b00417308 */ /* 0x000fe20000000800 */
[----:B------:R-:W-:Y:S01]  /*ab10*/  FSEL R3, R137, RZ, P0 ;  /* 0x000000ff89037208 */ /* 0x000fe20000000000 */
[--C-:B------:R-:W-:Y:S01]  /*ab20*/  FFMA.FTZ R17, R17, c[0x0][0x2d0], -R8.reuse ;  /* 0x0000b40011117a23 */ /* 0x100fe20000010808 */
[----:B------:R-:W-:Y:S01]  /*ab30*/  PLOP3.LUT P0, PT, PT, PT, UP0, 0x80, 0x0 ;  /* 0x000000000000781c */ /* 0x000fe20003f0f008 */
[----:B------:R-:W-:Y:S02]  /*ab40*/  FFMA.FTZ R15, R15, c[0x0][0x2d0], -R8 ;  /* 0x0000b4000f0f7a23 */ /* 0x000fe40000010808 */
[----:B------:R-:W-:Y:S02]  /*ab50*/  FADD.FTZ R4, -R3, R136 ;  /* 0x0000008803047221 */ /* 0x000fe40000010100 */
[--C-:B------:R-:W-:Y:S02]  /*ab60*/  FFMA.FTZ R9, R9, c[0x0][0x2d0], -R8.reuse ;  /* 0x0000b40009097a23 */ /* 0x100fe40000010808 */
[----:B------:R3:W-:Y:S01]  /*ab70*/  MUFU.EX2 R212, R14 ;  /* 0x0000000e00d47308 */ /* 0x0007e20000000800 */
[--C-:B------:R-:W-:Y:S02]  /*ab80*/  FFMA.FTZ R244, R49, c[0x0][0x2d0], -R8.reuse ;  /* 0x0000b40031f47a23 */ /* 0x100fe40000010808 */
[--C-:B------:R-:W-:Y:S02]  /*ab90*/  FFMA.FTZ R243, R33, c[0x0][0x2d0], -R8.reuse ;  /* 0x0000b40021f37a23 */ /* 0x100fe40000010808 */
[----:B------:R-:W-:Y:S02]  /*aba0*/  FFMA.FTZ R242, R32, c[0x0][0x2d0], -R8 ;  /* 0x0000b40020f27a23 */ /* 0x000fe40000010808 */
[--C-:B------:R-:W-:Y:S02]  /*abb0*/  FFMA.FTZ R46, R46, c[0x0][0x2d0], -R7.reuse ;  /* 0x0000b4002e2e7a23 */ /* 0x100fe40000010807 */
[--C-:B------:R-:W-:Y:S01]  /*abc0*/  FFMA.FTZ R231, R42, c[0x0][0x2d0], -R7.reuse ;  /* 0x0000b4002ae77a23 */ /* 0x100fe20000010807 */
[----:B-1----:R-:W-:Y:S01]  /*abd0*/  FMNMX.FTZ R134, R2, R0, !PT ;  /* 0x0000000002867209 */ /* 0x002fe20007810000 */
[----:B------:R-:W-:Y:S01]  /*abe0*/  MUFU.EX2 R58, R17 ;  /* 0x00000011003a7308 */ /* 0x000fe20000000800 */
[----:B------:R-:W-:Y:S01]  /*abf0*/  FSEL R0, R139, RZ, P2 ;  /* 0x000000ff8b007208 */ /* 0x000fe20001000000 */
[--C-:B------:R-:W-:Y:S01]  /*ac00*/  FFMA.FTZ R230, R41, c[0x0][0x2d0], -R7.reuse ;  /* 0x0000b40029e67a23 */ /* 0x100fe20000010807 */
[C---:B------:R-:W-:Y:S01]  /*ac10*/  FSETP.NEU.FTZ.AND P2, PT, R134.reuse, -INF , PT ;  /* 0xff8000008600780b */ /* 0x040fe20003f5d000 */
[----:B------:R-:W-:Y:S02]  /*ac20*/  FMUL.FTZ R208, R134, c[0x0][0x2d0] ;  /* 0x0000b40086d07a20 */ /* 0x000fe40000410000 */
[----:B------:R-:W-:Y:S01]  /*ac30*/  FADD.FTZ R0, -R0, R132 ;  /* 0x0000008400007221 */ /* 0x000fe20000010100 */
[----:B------:R-:W-:Y:S01]  /*ac40*/  FSEL R2, R134, RZ, P2 ;  /* 0x000000ff86027208 */ /* 0x000fe20001000000 */
[--C-:B------:R-:W-:Y:S01]  /*ac50*/  FFMA.FTZ R229, R40, c[0x0][0x2d0], -R7.reuse ;  /* 0x0000b40028e57a23 */ /* 0x100fe20000010807 */
[----:B------:R-:W-:Y:S01]  /*ac60*/  FSEL R208, R208, RZ, P2 ;  /* 0x000000ffd0d07208 */ /* 0x000fe20001000000 */
[----:B------:R-:W-:Y:S01]  /*ac70*/  FMUL.FTZ R0, R0, c[0x0][0x2d0] ;  /* 0x0000b40000007a20 */ /* 0x000fe20000410000 */
[----:B------:R-:W-:Y:S01]  /*ac80*/  MUFU.EX2 R213, R10 ;  /* 0x0000000a00d57308 */ /* 0x000fe20000000800 */
[----:B------:R-:W-:Y:S01]  /*ac90*/  FADD.FTZ R3, -R2, R140 ;  /* 0x0000008c02037221 */ /* 0x000fe20000010100 */
[----:B------:R-:W-:Y:S01]  /*aca0*/  F2FP.PACK_AB R140, R220, R54 ;  /* 0x00000036dc8c723e */ /* 0x000fe200000000ff */
[--C-:B------:R-:W-:Y:S02]  /*acb0*/  FFMA.FTZ R20, R20, c[0x0][0x2d0], -R208.reuse ;  /* 0x0000b40014147a23 */ /* 0x100fe400000108d0 */
[--C-:B------:R-:W-:Y:S02]  /*acc0*/  FFMA.FTZ R18, R18, c[0x0][0x2d0], -R208.reuse ;  /* 0x0000b40012127a23 */ /* 0x100fe400000108d0 */
[--C-:B------:R-:W-:Y:S02]  /*acd0*/  FFMA.FTZ R19, R19, c[0x0][0x2d0], -R208.reuse ;  /* 0x0000b40013137a23 */ /* 0x100fe400000108d0 */
[----:B------:R-:W-:Y:S01]  /*ace0*/  FFMA.FTZ R12, R12, c[0x0][0x2d0], -R208 ;  /* 0x0000b4000c0c7a23 */ /* 0x000fe200000108d0 */
[----:B------:R1:W4:Y:S01]  /*acf0*/  MUFU.EX2 R2, R0 ;  /* 0x0000000000027308 */ /* 0x0003220000000800 */
[--C-:B---3--:R-:W-:Y:S02]  /*ad00*/  FFMA.FTZ R14, R52, c[0x0][0x2d0], -R8.reuse ;  /* 0x0000b400340e7a23 */ /* 0x108fe40000010808 */
[--C-:B------:R-:W-:Y:S02]  /*ad10*/  FFMA.FTZ R226, R35, c[0x0][0x2d0], -R8.reuse ;  /* 0x0000b40023e27a23 */ /* 0x100fe40000010808 */
[----:B------:R-:W-:Y:S02]  /*ad20*/  FFMA.FTZ R35, R43, c[0x0][0x2d0], -R8 ;  /* 0x0000b4002b237a23 */ /* 0x000fe40000010808 */
[----:B------:R-:W3:Y:S01]  /*ad30*/  LDSM.16.MT88.4 R40, [R238+0x100] ;  /* 0x00010000ee28783b */ /* 0x000ee20000004200 */
[--C-:B------:R-:W-:Y:S02]  /*ad40*/  FFMA.FTZ R39, R39, c[0x0][0x2d0], -R7.reuse ;  /* 0x0000b40027277a23 */ /* 0x100fe40000010807 */
[----:B------:R4:W-:Y:S01]  /*ad50*/  MUFU.EX2 R236, R20 ;  /* 0x0000001400ec7308 */ /* 0x0009e20000000800 */
[--C-:B------:R-:W-:Y:S02]  /*ad60*/  FFMA.FTZ R38, R38, c[0x0][0x2d0], -R7.reuse ;  /* 0x0000b40026267a23 */ /* 0x100fe40000010807 */
[----:B------:R-:W-:Y:S02]  /*ad70*/  FFMA.FTZ R28, R47, c[0x0][0x2d0], -R7 ;  /* 0x0000b4002f1c7a23 */ /* 0x000fe40000010807 */
[----:B------:R-:W-:Y:S02]  /*ad80*/  IMAD.MOV.U32 R47, RZ, RZ, R142 ;  /* 0x000000ffff2f7224 */ /* 0x000fe400078e008e */
[--C-:B------:R-:W-:Y:S02]  /*ad90*/  FFMA.FTZ R241, R31, c[0x0][0x2d0], -R8.reuse ;  /* 0x0000b4001ff17a23 */ /* 0x100fe40000010808 */
[--C-:B------:R-:W-:Y:S01]  /*ada0*/  FFMA.FTZ R136, R34, c[0x0][0x2d0], -R8.reuse ;  /* 0x0000b40022887a23 */ /* 0x100fe20000010808 */
[----:B------:R-:W-:Y:S01]  /*adb0*/  MUFU.EX2 R10, R15 ;  /* 0x0000000f000a7308 */ /* 0x000fe20000000800 */
[--C-:B------:R-:W-:Y:S02]  /*adc0*/  FFMA.FTZ R227, R45, c[0x0][0x2d0], -R8.reuse ;  /* 0x0000b4002de37a23 */ /* 0x100fe40000010808 */
[----:B------:R-:W-:Y:S02]  /*add0*/  FFMA.FTZ R228, R44, c[0x0][0x2d0], -R8 ;  /* 0x0000b4002ce47a23 */ /* 0x000fe40000010808 */
[----:B-1----:R-:W-:Y:S02]  /*ade0*/  FMUL.FTZ R0, R5, c[0x0][0x2d0] ;  /* 0x0000b40005007a20 */ /* 0x002fe40000410000 */
[C---:B----4-:R-:W-:Y:S02]  /*adf0*/  FMUL.FTZ R53, R2.reuse, R181 ;  /* 0x000000b502357220 */ /* 0x050fe40000410000 */
[----:B------:R-:W-:Y:S01]  /*ae00*/  IMAD.MOV.U32 R181, RZ, RZ, R64 ;  /* 0x000000ffffb57224 */ /* 0x000fe200078e0040 */
[----:B------:R1:W-:Y:S01]  /*ae10*/  MUFU.EX2 R133, R0 ;  /* 0x0000000000857308 */ /* 0x0003e20000000800 */
[C---:B------:R-:W-:Y:S02]  /*ae20*/  FMUL.FTZ R16, R2.reuse, R148 ;  /* 0x0000009402107220 */ /* 0x040fe40000410000 */
[C---:B------:R-:W-:Y:S02]  /*ae30*/  FMUL.FTZ R17, R2.reuse, R149 ;  /* 0x0000009502117220 */ /* 0x040fe40000410000 */
[C---:B------:R-:W-:Y:S02]  /*ae40*/  FMUL.FTZ R5, R2.reuse, R145 ;  /* 0x0000009102057220 */ /* 0x040fe40000410000 */
[C---:B------:R-:W-:Y:S02]  /*ae50*/  FMUL.FTZ R20, R2.reuse, R152 ;  /* 0x0000009802147220 */ /* 0x040fe40000410000 */
[C---:B------:R-:W-:Y:S01]  /*ae60*/  FMUL.FTZ R21, R2.reuse, R153 ;  /* 0x0000009902157220 */ /* 0x040fe20000410000 */
[----:B------:R-:W4:Y:S01]  /*ae70*/  MUFU.EX2 R210, R9 ;  /* 0x0000000900d27308 */ /* 0x000f220000000800 */
[C---:B------:R-:W-:Y:S01]  /*ae80*/  FMUL.FTZ R33, R2.reuse, R161 ;  /* 0x000000a102217220 */ /* 0x040fe20000410000 */
[----:B------:R-:W-:Y:S01]  /*ae90*/  MOV R153, R61 ;  /* 0x0000003d00997202 */ /* 0x000fe20000000f00 */
[C---:B------:R-:W-:Y:S01]  /*aea0*/  FMUL.FTZ R49, R2.reuse, R173 ;  /* 0x000000ad02317220 */ /* 0x040fe20000410000 */
[----:B------:R-:W-:Y:S01]  /*aeb0*/  MOV R173, R59 ;  /* 0x0000003b00ad7202 */ /* 0x000fe20000000f00 */
[C---:B------:R-:W-:Y:S02]  /*aec0*/  FMUL.FTZ R52, R2.reuse, R180 ;  /* 0x000000b402347220 */ /* 0x040fe40000410000 */
[C---:B------:R-:W-:Y:S01]  /*aed0*/  FMUL.FTZ R64, R2.reuse, R184 ;  /* 0x000000b802407220 */ /* 0x040fe20000410000 */
[----:B------:R-:W-:Y:S01]  /*aee0*/  MOV R184, R63 ;  /* 0x0000003f00b87202 */ /* 0x000fe20000000f00 */
[C---:B------:R-:W-:Y:S01]  /*aef0*/  FMUL.FTZ R68, R2.reuse, R68 ;  /* 0x0000004402447220 */ /* 0x040fe20000410000 */
[----:B------:R-:W-:Y:S01]  /*af00*/  MUFU.EX2 R209, R12 ;  /* 0x0000000c00d17308 */ /* 0x000fe20000000800 */
[C---:B------:R-:W-:Y:S02]  /*af10*/  FMUL.FTZ R69, R2.reuse, R69 ;  /* 0x0000004502457220 */ /* 0x040fe40000410000 */
[----:B------:R-:W-:Y:S02]  /*af20*/  FMUL.FTZ R80, R2, R80 ;  /* 0x0000005002507220 */ /* 0x000fe40000410000 */
[----:B-1----:R-:W-:Y:S02]  /*af30*/  FMUL.FTZ R0, R4, c[0x0][0x2d0] ;  /* 0x0000b40004007a20 */ /* 0x002fe40000410000 */
[C---:B------:R-:W-:Y:S02]  /*af40*/  FMUL.FTZ R4, R2.reuse, R144 ;  /* 0x0000009002047220 */ /* 0x040fe40000410000 */
[C---:B------:R-:W-:Y:S01]  /*af50*/  FMUL.FTZ R81, R2.reuse, R81 ;  /* 0x0000005102517220 */ /* 0x040fe20000410000 */
[----:B------:R1:W-:Y:S01]  /*af60*/  MUFU.EX2 R132, R0 ;  /* 0x0000000000847308 */ /* 0x0003e20000000800 */
[C---:B------:R-:W-:Y:S02]  /*af70*/  FMUL.FTZ R84, R2.reuse, R84 ;  /* 0x0000005402547220 */ /* 0x040fe40000410000 */
[----:B------:R-:W-:Y:S01]  /*af80*/  FMUL.FTZ R85, R2, R85 ;  /* 0x0000005502557220 */ /* 0x000fe20000410000 */
[----:B----4-:R-:W-:Y:S01]  /*af90*/  F2FP.PACK_AB R144, R212, R210 ;  /* 0x000000d2d490723e */ /* 0x010fe200000000ff */
[C---:B------:R-:W-:Y:S02]  /*afa0*/  FMUL.FTZ R96, R2.reuse, R96 ;  /* 0x0000006002607220 */ /* 0x040fe40000410000 */
[C---:B------:R-:W-:Y:S02]  /*afb0*/  FMUL.FTZ R97, R2.reuse, R97 ;  /* 0x0000006102617220 */ /* 0x040fe40000410000 */
[C---:B------:R-:W-:Y:S01]  /*afc0*/  FMUL.FTZ R100, R2.reuse, R100 ;  /* 0x0000006402647220 */ /* 0x040fe20000410000 */
[----:B------:R-:W4:Y:S01]  /*afd0*/  MUFU.EX2 R234, R18 ;  /* 0x0000001200ea7308 */ /* 0x000f220000000800 */
[C---:B------:R-:W-:Y:S02]  /*afe0*/  FMUL.FTZ R101, R2.reuse, R101 ;  /* 0x0000006502657220 */ /* 0x040fe40000410000 */
[C---:B------:R-:W-:Y:S02]  /*aff0*/  FMUL.FTZ R112, R2.reuse, R112 ;  /* 0x0000007002707220 */ /* 0x040fe40000410000 */
[C---:B------:R-:W-:Y:S02]  /*b000*/  FMUL.FTZ R113, R2.reuse, R113 ;  /* 0x0000007102717220 */ /* 0x040fe40000410000 */
[C---:B------:R-:W-:Y:S02]  /*b010*/  FMUL.FTZ R32, R2.reuse, R160 ;  /* 0x000000a002207220 */ /* 0x040fe40000410000 */
[C---:B------:R-:W-:Y:S01]  /*b020*/  FMUL.FTZ R36, R2.reuse, R168 ;  /* 0x000000a802247220 */ /* 0x040fe20000410000 */
[----:B------:R-:W3:Y:S01]  /*b030*/  MUFU.EX2 R233, R19 ;  /* 0x0000001300e97308 */ /* 0x000ee20000000800 */
[C---:B------:R-:W-:Y:S01]  /*b040*/  FMUL.FTZ R37, R2.reuse, R169 ;  /* 0x000000a902257220 */ /* 0x040fe20000410000 */
[----:B------:R-:W-:Y:S01]  /*b050*/  MOV R169, R65 ;  /* 0x0000004100a97202 */ /* 0x000fe20000000f00 */
[C---:B------:R-:W-:Y:S01]  /*b060*/  FMUL.FTZ R65, R2.reuse, R185 ;  /* 0x000000b902417220 */ /* 0x040fe20000410000 */
[----:B------:R-:W-:Y:S01]  /*b070*/  MOV R185, R22 ;  /* 0x0000001600b97202 */ /* 0x000fe20000000f00 */
[----:B-1----:R-:W-:Y:S01]  /*b080*/  FMUL.FTZ R0, R3, c[0x0][0x2d0] ;  /* 0x0000b40003007a20 */ /* 0x002fe20000410000 */
[----:B------:R-:W-:Y:S01]  /*b090*/  MOV R3, R66 ;  /* 0x0000004200037202 */ /* 0x000fe20000000f00 */
[C---:B------:R-:W-:Y:S01]  /*b0a0*/  FMUL.FTZ R48, R2.reuse, R172 ;  /* 0x000000ac02307220 */ /* 0x040fe20000410000 */
[----:B------:R-:W-:Y:S01]  /*b0b0*/  MOV R172, R30 ;  /* 0x0000001e00ac7202 */ /* 0x000fe20000000f00 */
[C---:B------:R-:W-:Y:S02]  /*b0c0*/  FMUL.FTZ R116, R2.reuse, R116 ;  /* 0x0000007402747220 */ /* 0x040fe40000410000 */
[----:B------:R-:W1:Y:S01]  /*b0d0*/  MUFU.EX2 R0, R0 ;  /* 0x0000000000007308 */ /* 0x000e620000000800 */
[C---:B------:R-:W-:Y:S02]  /*b0e0*/  FMUL.FTZ R117, R2.reuse, R117 ;  /* 0x0000007502757220 */ /* 0x040fe40000410000 */
[----:B------:R-:W-:Y:S01]  /*b0f0*/  FMUL.FTZ R128, R2, R128 ;  /* 0x0000008002807220 */ /* 0x000fe20000410000 */
[----:B----4-:R-:W-:Y:S01]  /*b100*/  F2FP.PACK_AB R145, R234, R209 ;  /* 0x000000d1ea91723e */ /* 0x010fe200000000ff */
[----:B------:R-:W-:Y:S02]  /*b110*/  FMUL.FTZ R129, R2, R129 ;  /* 0x0000008102817220 */ /* 0x000fe40000410000 */
[----:B------:R-:W-:Y:S01]  /*b120*/  IMAD.MOV.U32 R168, RZ, RZ, R46 ;  /* 0x000000ffffa87224 */ /* 0x000fe200078e002e */
[----:B------:R-:W-:Y:S01]  /*b130*/  MOV R46, R141 ;  /* 0x0000008d002e7202 */ /* 0x000fe20000000f00 */
[----:B------:R-:W-:Y:S01]  /*b140*/  FMUL.FTZ R6, R133, R146 ;  /* 0x0000009285067220 */ /* 0x000fe20000410000 */
[----:B------:R-:W-:Y:S01]  /*b150*/  F2FP.PACK_AB R141, R213, R211 ;  /* 0x000000d3d58d723e */ /* 0x000fe200000000ff */
[----:B------:R-:W-:Y:S02]  /*b160*/  FMUL.FTZ R7, R133, R147 ;  /* 0x0000009385077220 */ /* 0x000fe40000410000 */
[----:B------:R-:W-:Y:S01]  /*b170*/  IMAD.MOV.U32 R160, RZ, RZ, R10 ;  /* 0x000000ffffa07224 */ /* 0x000fe200078e000a */
[----:B---3--:R-:W-:Y:S01]  /*b180*/  F2FP.PACK_AB R147, R236, R233 ;  /* 0x000000e9ec93723e */ /* 0x008fe200000000ff */
[--C-:B------:R-:W-:Y:S02]  /*b190*/  FFMA.FTZ R51, R51, c[0x0][0x2d0], -R8.reuse ;  /* 0x0000b40033337a23 */ /* 0x100fe40000010808 */
[----:B------:R-:W-:Y:S01]  /*b1a0*/  FMUL.FTZ R9, R132, R157 ;  /* 0x0000009d84097220 */ /* 0x000fe20000410000 */
[----:B------:R-:W-:Y:S01]  /*b1b0*/  F2FP.PACK_AB R146, R58, R160 ;  /* 0x000000a03a92723e */ /* 0x000fe200000000ff */
[----:B------:R-:W-:Y:S02]  /*b1c0*/  FFMA.FTZ R50, R50, c[0x0][0x2d0], -R8 ;  /* 0x0000b40032327a23 */ /* 0x000fe40000010808 */
[C---:B------:R-:W-:Y:S02]  /*b1d0*/  FMUL.FTZ R8, R132.reuse, R156 ;  /* 0x0000009c84087220 */ /* 0x040fe40000410000 */
[----:B------:R-:W-:Y:S02]  /*b1e0*/  FMUL.FTZ R12, R132, R164 ;  /* 0x000000a4840c7220 */ /* 0x000fe40000410000 */
[C---:B-1----:R-:W-:Y:S02]  /*b1f0*/  FMUL.FTZ R10, R0.reuse, R158 ;  /* 0x0000009e000a7220 */ /* 0x042fe40000410000 */
[C---:B------:R-:W-:Y:S01]  /*b200*/  FMUL.FTZ R11, R0.reuse, R159 ;  /* 0x0000009f000b7220 */ /* 0x040fe20000410000 */
[----:B------:R-:W-:Y:S01]  /*b210*/  MOV R159, R39 ;  /* 0x00000027009f7202 */ /* 0x000fe20000000f00 */
[C---:B------:R-:W-:Y:S01]  /*b220*/  FMUL.FTZ R15, R0.reuse, R167 ;  /* 0x000000a7000f7220 */ /* 0x040fe20000410000 */
[----:B------:R-:W-:Y:S01]  /*b230*/  MOV R167, R50 ;  /* 0x0000003200a77202 */ /* 0x000fe20000000f00 */
[C---:B------:R-:W-:Y:S02]  /*b240*/  FMUL.FTZ R18, R133.reuse, R150 ;  /* 0x0000009685127220 */ /* 0x040fe40000410000 */
[C---:B------:R-:W-:Y:S02]  /*b250*/  FMUL.FTZ R19, R133.reuse, R151 ;  /* 0x0000009785137220 */ /* 0x040fe40000410000 */
[----:B------:R-:W-:Y:S01]  /*b260*/  IMAD.MOV.U32 R158, RZ, RZ, R58 ;  /* 0x000000ffff9e7224 */ /* 0x000fe200078e003a */
[----:B------:R-:W-:Y:S01]  /*b270*/  LDSM.16.MT88.4 R148, [R239+0x100] ;  /* 0x00010000ef94783b */ /* 0x000fe20000004200 */
[----:B------:R-:W-:Y:S02]  /*b280*/  IMAD.MOV.U32 R164, RZ, RZ, R23 ;  /* 0x000000ffffa47224 */ /* 0x000fe400078e0017 */
[C---:B------:R-:W-:Y:S02]  /*b290*/  FMUL.FTZ R22, R133.reuse, R154 ;  /* 0x0000009a85167220 */ /* 0x040fe40000410000 */
[C---:B------:R-:W-:Y:S02]  /*b2a0*/  FMUL.FTZ R23, R133.reuse, R155 ;  /* 0x0000009b85177220 */ /* 0x040fe40000410000 */
[C---:B------:R-:W-:Y:S01]  /*b2b0*/  FMUL.FTZ R30, R0.reuse, R190 ;  /* 0x000000be001e7220 */ /* 0x040fe20000410000 */
[----:B------:R-:W-:Y:S01]  /*b2c0*/  MOV R190, R67 ;  /* 0x0000004300be7202 */ /* 0x000fe20000000f00 */
[----:B------:R-:W-:Y:S02]  /*b2d0*/  FMUL.FTZ R31, R0, R191 ;  /* 0x000000bf001f7220 */ /* 0x000fe40000410000 */
[C---:B------:R-:W-:Y:S02]  /*b2e0*/  FMUL.FTZ R34, R133.reuse, R162 ;  /* 0x000000a285227220 */ /* 0x040fe40000410000 */
[----:B------:R-:W-:Y:S02]  /*b2f0*/  IMAD.MOV.U32 R154, RZ, RZ, R38 ;  /* 0x000000ffff9a7224 */ /* 0x000fe400078e0026 */
[C---:B------:R-:W-:Y:S02]  /*b300*/  FMUL.FTZ R38, R133.reuse, R170 ;  /* 0x000000aa85267220 */ /* 0x040fe40000410000 */
[C---:B------:R-:W-:Y:S02]  /*b310*/  FMUL.FTZ R39, R133.reuse, R171 ;  /* 0x000000ab85277220 */ /* 0x040fe40000410000 */
[----:B------:R-:W-:Y:S01]  /*b320*/  IMAD.MOV.U32 R155, RZ, RZ, R47 ;  /* 0x000000ffff9b7224 */ /* 0x000fe200078e002f */
[----:B------:R-:W-:Y:S01]  /*b330*/  MUFU.EX2 R171, R232 ;  /* 0x000000e800ab7308 */ /* 0x000fe20000000800 */
[C---:B------:R-:W-:Y:S01]  /*b340*/  FMUL.FTZ R44, R132.reuse, R196 ;  /* 0x000000c4842c7220 */ /* 0x040fe20000410000 */
[----:B------:R-:W-:Y:S01]  /*b350*/  MOV R196, R160 ;  /* 0x000000a000c47202 */ /* 0x000fe20000000f00 */
[----:B------:R-:W-:Y:S02]  /*b360*/  FMUL.FTZ R45, R132, R197 ;  /* 0x000000c5842d7220 */ /* 0x000fe40000410000 */
[----:B------:R-:W-:Y:S02]  /*b370*/  FMUL.FTZ R47, R0, R199 ;  /* 0x000000c7002f7220 */ /* 0x000fe40000410000 */
[----:B------:R-:W-:Y:S02]  /*b380*/  IMAD.MOV.U32 R156, RZ, RZ, R51 ;  /* 0x000000ffff9c7224 */ /* 0x000fe400078e0033 */
[C---:B------:R-:W-:Y:S02]  /*b390*/  FMUL.FTZ R51, R133.reuse, R175 ;  /* 0x000000af85337220 */ /* 0x040fe40000410000 */
[C---:B------:R-:W-:Y:S01]  /*b3a0*/  FMUL.FTZ R50, R133.reuse, R174 ;  /* 0x000000ae85327220 */ /* 0x040fe20000410000 */
[----:B------:R-:W-:Y:S01]  /*b3b0*/  MOV R174, R169 ;  /* 0x000000a900ae7202 */ /* 0x000fe20000000f00 */
[C---:B------:R-:W-:Y:S02]  /*b3c0*/  FMUL.FTZ R67, R133.reuse, R187 ;  /* 0x000000bb85437220 */ /* 0x040fe40000410000 */
[----:B------:R-:W-:Y:S01]  /*b3d0*/  IMAD.MOV.U32 R180, RZ, RZ, R55 ;  /* 0x000000ffffb47224 */ /* 0x000fe200078e0037 */
[----:B------:R-:W3:Y:S01]  /*b3e0*/  LDL.LU R187, [R1+0x74] ;  /* 0x0000740001bb7983 */ /* 0x000ee20000300800 */
[C---:B------:R-:W-:Y:S02]  /*b3f0*/  FMUL.FTZ R55, R133.reuse, R183 ;  /* 0x000000b785377220 */ /* 0x040fe40000410000 */
[C---:B------:R-:W-:Y:S01]  /*b400*/  FMUL.FTZ R66, R133.reuse, R186 ;  /* 0x000000ba85427220 */ /* 0x040fe20000410000 */
[----:B------:R-:W-:Y:S01]  /*b410*/  MUFU.EX2 R183, R190 ;  /* 0x000000be00b77308 */ /* 0x000fe20000000800 */
[----:B------:R-:W4:Y:S01]  /*b420*/  LDL.LU R186, [R1+0x70] ;  /* 0x0000700001ba7983 */ /* 0x000f220000300800 */
[----:B------:R-:W-:Y:S02]  /*b430*/  IMAD.MOV.U32 R157, RZ, RZ, R62 ;  /* 0x000000ffff9d7224 */ /* 0x000fe400078e003e */
[----:B------:R-:W-:Y:S01]  /*b440*/  IMAD.MOV.U32 R152, RZ, RZ, R60 ;  /* 0x000000ffff987224 */ /* 0x000fe200078e003c */
[----:B------:R-:W4:Y:S01]  /*b450*/  LDL.LU R175, [R1+0x6c] ;  /* 0x00006c0001af7983 */ /* 0x000f220000300800 */
[C---:B------:R-:W-:Y:S02]  /*b460*/  FMUL.FTZ R60, R132.reuse, R204 ;  /* 0x000000cc843c7220 */ /* 0x040fe40000410000 */
[----:B------:R-:W-:Y:S02]  /*b470*/  FMUL.FTZ R61, R132, R205 ;  /* 0x000000cd843d7220 */ /* 0x000fe40000410000 */
[----:B------:R-:W-:Y:S01]  /*b480*/  FMUL.FTZ R63, R0, R207 ;  /* 0x000000cf003f7220 */ /* 0x000fe20000410000 */
[----:B------:R-:W-:Y:S01]  /*b490*/  MUFU.EX2 R190, R227 ;  /* 0x000000e300be7308 */ /* 0x000fe20000000800 */
[----:B--2---:R-:W-:Y:S01]  /*b4a0*/  FFMA.FTZ R161, R2, R13, R54 ;  /* 0x0000000d02a17223 */ /* 0x004fe20000010036 */
[----:B------:R-:W-:Y:S01]  /*b4b0*/  MOV R2, R143 ;  /* 0x0000008f00027202 */ /* 0x000fe20000000f00 */
[----:B------:R-:W-:Y:S01]  /*b4c0*/  FMUL.FTZ R13, R132, R165 ;  /* 0x000000a5840d7220 */ /* 0x000fe20000410000 */
[----:B------:R-:W-:Y:S01]  /*b4d0*/  F2FP.PACK_AB R143, R62, R169 ;  /* 0x000000a93e8f723e */ /* 0x000fe200000000ff */
[C---:B------:R-:W-:Y:S01]  /*b4e0*/  FMUL.FTZ R54, R133.reuse, R182 ;  /* 0x000000b685367220 */ /* 0x040fe20000410000 */
[----:B------:R-:W-:Y:S01]  /*b4f0*/  F2FP.PACK_AB R142, R2, R181 ;  /* 0x000000b5028e723e */ /* 0x000fe200000000ff */
[--C-:B------:R-:W-:Y:S01]  /*b500*/  FFMA.FTZ R160, R218, c[0x0][0x2d0], -R208.reuse ;  /* 0x0000b400daa07a23 */ /* 0x100fe200000108d0 */
[----:B------:R-:W-:Y:S01]  /*b510*/  MOV R165, R14 ;  /* 0x0000000e00a57202 */ /* 0x000fe20000000f00 */
[----:B------:R-:W-:Y:S01]  /*b520*/  FFMA.FTZ R214, R214, c[0x0][0x2d0], -R208 ;  /* 0x0000b400d6d67a23 */ /* 0x000fe200000108d0 */
[----:B------:R-:W-:Y:S01]  /*b530*/  MUFU.EX2 R227, R243 ;  /* 0x000000f300e37308 */ /* 0x000fe20000000800 */
[C---:B------:R-:W-:Y:S02]  /*b540*/  FMUL.FTZ R14, R0.reuse, R166 ;  /* 0x000000a6000e7220 */ /* 0x040fe40000410000 */
[-C--:B------:R-:W-:Y:S01]  /*b550*/  HMMA.16816.F32 R4, R140, R24.reuse, R4 ;  /* 0x000000188c04723c */ /* 0x080fe20000001804 */
[----:B------:R-:W-:Y:S02]  /*b560*/  IMAD.MOV.U32 R166, RZ, RZ, R56 ;  /* 0x000000ffffa67224 */ /* 0x000fe400078e0038 */
[----:B------:R-:W-:Y:S02]  /*b570*/  FMUL.FTZ R62, R0, R206 ;  /* 0x000000ce003e7220 */ /* 0x000fe40000410000 */
[C---:B------:R-:W-:Y:S02]  /*b580*/  FMUL.FTZ R70, R133.reuse, R70 ;  /* 0x0000004685467220 */ /* 0x040fe40000410000 */
[----:B------:R-:W-:Y:S01]  /*b590*/  MUFU.EX2 R182, R229 ;  /* 0x000000e500b67308 */ /* 0x000fe20000000800 */
[C---:B------:R-:W-:Y:S01]  /*b5a0*/  HMMA.16816.F32 R8, R144.reuse, R24, R8 ;  /* 0x000000189008723c */ /* 0x040fe20000001808 */
[C---:B------:R-:W-:Y:S03]  /*b5b0*/  FMUL.FTZ R71, R133.reuse, R71 ;  /* 0x0000004785477220 */ /* 0x040fe60000410000 */
[C---:B------:R-:W-:Y:S02]  /*b5c0*/  FMUL.FTZ R72, R132.reuse, R72 ;  /* 0x0000004884487220 */ /* 0x040fe40000410000 */
[C---:B------:R-:W-:Y:S02]  /*b5d0*/  FMUL.FTZ R73, R132.reuse, R73 ;  /* 0x0000004984497220 */ /* 0x040fe40000410000 */
[-C--:B------:R-:W-:Y:S01]  /*b5e0*/  HMMA.16816.F32 R12, R144, R26.reuse, R12 ;  /* 0x0000001a900c723c */ /* 0x080fe2000000180c */
[C---:B------:R-:W-:Y:S01]  /*b5f0*/  FMUL.FTZ R25, R132.reuse, R177 ;  /* 0x000000b184197220 */ /* 0x040fe20000410000 */
[----:B------:R-:W-:Y:S02]  /*b600*/  MUFU.EX2 R229, R173 ;  /* 0x000000ad00e57308 */ /* 0x000fe40000000800 */
[----:B------:R-:W-:Y:S02]  /*b610*/  IMAD.MOV.U32 R177, RZ, RZ, R57 ;  /* 0x000000ffffb17224 */ /* 0x000fe400078e0039 */
[----:B------:R-:W1:Y:S01]  /*b620*/  LDSM.16.MT88.4 R56, [R240+0x100] ;  /* 0x00010000f038783b */ /* 0x000e620000004200 */
[----:B------:R-:W-:Y:S01]  /*b630*/  FMUL.FTZ R24, R132, R176 ;  /* 0x000000b084187220 */ /* 0x000fe20000410000 */
[C---:B------:R-:W-:Y:S01]  /*b640*/  HMMA.16816.F32 R16, R140.reuse, R26, R16 ;  /* 0x0000001a8c10723c */ /* 0x040fe20000001810 */
[C---:B------:R-:W-:Y:S03]  /*b650*/  FMUL.FTZ R74, R0.reuse, R74 ;  /* 0x0000004a004a7220 */ /* 0x040fe60000410000 */
[----:B------:R-:W-:Y:S01]  /*b660*/  FMUL.FTZ R75, R0, R75 ;  /* 0x0000004b004b7220 */ /* 0x000fe20000410000 */
[----:B------:R2:W-:Y:S01]  /*b670*/  MUFU.EX2 R207, R167 ;  /* 0x000000a700cf7308 */ /* 0x0005e20000000800 */
[----:B------:R-:W-:Y:S02]  /*b680*/  FMUL.FTZ R76, R132, R76 ;  /* 0x0000004c844c7220 */ /* 0x000fe40000410000 */
[-C--:B------:R-:W-:Y:S01]  /*b690*/  HMMA.16816.F32 R20, R140, R40.reuse, R20 ;  /* 0x000000288c14723c */ /* 0x080fe20000001814 */
[C---:B------:R-:W-:Y:S03]  /*b6a0*/  FMUL.FTZ R26, R0.reuse, R178 ;  /* 0x000000b2001a7220 */ /* 0x040fe60000410000 */
[----:B------:R-:W-:Y:S01]  /*b6b0*/  FMUL.FTZ R27, R0, R179 ;  /* 0x000000b3001b7220 */ /* 0x000fe20000410000 */
[----:B------:R-:W-:Y:S01]  /*b6c0*/  MOV R179, R28 ;  /* 0x0000001c00b37202 */ /* 0x000fe20000000f00 */
[C---:B------:R-:W-:Y:S01]  /*b6d0*/  FMUL.FTZ R28, R132.reuse, R188 ;  /* 0x000000bc841c7220 */ /* 0x040fe20000410000 */
[----:B------:R-:W-:Y:S01]  /*b6e0*/  MUFU.EX2 R170, R177 ;  /* 0x000000b100aa7308 */ /* 0x000fe20000000800 */
[C---:B------:R-:W-:Y:S03]  /*b6f0*/  FMUL.FTZ R77, R132.reuse, R77 ;  /* 0x0000004d844d7220 */ /* 0x040fe60000410000 */
[C---:B------:R-:W-:Y:S01]  /*b700*/  HMMA.16816.F32 R24, R144.reuse, R40, R24 ;  /* 0x000000289018723c */ /* 0x040fe20000001818 */
[----:B------:R-:W-:Y:S02]  /*b710*/  IMAD.MOV.U32 R188, RZ, RZ, R29 ;  /* 0x000000ffffbc7224 */ /* 0x000fe400078e001d */
[----:B------:R-:W-:Y:S01]  /*b720*/  FMUL.FTZ R29, R132, R189 ;  /* 0x000000bd841d7220 */ /* 0x000fe20000410000 */
[----:B------:R-:W-:Y:S01]  /*b730*/  MOV R189, R46 ;  /* 0x0000002e00bd7202 */ /* 0x000fe20000000f00 */
[----:B------:R-:W-:Y:S01]  /*b740*/  FMUL.FTZ R46, R0, R198 ;  /* 0x000000c6002e7220 */ /* 0x000fe20000410000 */
[----:B------:R-:W-:Y:S01]  /*b750*/  MOV R198, R2 ;  /* 0x0000000200c67202 */ /* 0x000fe20000000f00 */
[----:B------:R-:W-:Y:S01]  /*b760*/  FFMA.FTZ R2, R222, c[0x0][0x2d0], -R208 ;  /* 0x0000b400de027a23 */ /* 0x000fe200000108d0 */
[----:B------:R-:W-:Y:S01]  /*b770*/  MOV R191, R189 ;  /* 0x000000bd00bf7202 */ /* 0x000fe20000000f00 */
[C---:B------:R-:W-:Y:S01]  /*b780*/  FMUL.FTZ R40, R132.reuse, R192 ;  /* 0x000000c084287220 */ /* 0x040fe20000410000 */
[-C--:B------:R-:W-:Y:S01]  /*b790*/  HMMA.16816.F32 R28, R144, R42.reuse, R28 ;  /* 0x0000002a901c723c */ /* 0x080fe2000000181c */
[----:B------:R-:W-:Y:S01]  /*b7a0*/  MUFU.EX2 R169, R2 ;  /* 0x0000000200a97308 */ /* 0x000fe20000000800 */
[----:B------:R-:W-:Y:S01]  /*b7b0*/  IMAD.MOV.U32 R176, RZ, RZ, R35 ;  /* 0x000000ffffb07224 */ /* 0x000fe200078e0023 */
[----:B--2---:R-:W-:Y:S01]  /*b7c0*/  MOV R167, R172 ;  /* 0x000000ac00a77202 */ /* 0x004fe20000000f00 */
[C---:B------:R-:W-:Y:S01]  /*b7d0*/  FMUL.FTZ R35, R133.reuse, R163 ;  /* 0x000000a385237220 */ /* 0x040fe20000410000 */
[----:B------:R-:W-:Y:S01]  /*b7e0*/  MOV R163, R179 ;  /* 0x000000b300a37202 */ /* 0x000fe20000000f00 */
[----:B------:R-:W-:Y:S01]  /*b7f0*/  FMUL.FTZ R41, R132, R193 ;  /* 0x000000c184297220 */ /* 0x000fe20000410000 */
[----:B------:R-:W-:Y:S01]  /*b800*/  MOV R204, R198 ;  /* 0x000000c600cc7202 */ /* 0x000fe20000000f00 */
[C---:B------:R-:W-:Y:S01]  /*b810*/  FMUL.FTZ R78, R0.reuse, R78 ;  /* 0x0000004e004e7220 */ /* 0x040fe20000410000 */
[----:B------:R-:W-:Y:S02]  /*b820*/  MOV R198, R154 ;  /* 0x0000009a00c67202 */ /* 0x000fe40000000f00 */
[C---:B------:R-:W-:Y:S01]  /*b830*/  HMMA.16816.F32 R32, R140.reuse, R42, R32 ;  /* 0x0000002a8c20723c */ /* 0x040fe20000001820 */
[C---:B------:R-:W-:Y:S01]  /*b840*/  FMUL.FTZ R79, R0.reuse, R79 ;  /* 0x0000004f004f7220 */ /* 0x040fe20000410000 */
[----:B------:R-:W-:Y:S01]  /*b850*/  MUFU.EX2 R193, R230 ;  /* 0x000000e600c17308 */ /* 0x000fe20000000800 */
[C---:B------:R-:W-:Y:S01]  /*b860*/  FMUL.FTZ R82, R133.reuse, R82 ;  /* 0x0000005285527220 */ /* 0x040fe20000410000 */
[----:B------:R-:W-:Y:S01]  /*b870*/  MOV R205, R191 ;  /* 0x000000bf00cd7202 */ /* 0x000fe20000000f00 */
[C---:B------:R-:W-:Y:S01]  /*b880*/  FMUL.FTZ R83, R133.reuse, R83 ;  /* 0x0000005385537220 */ /* 0x040fe20000410000 */
[----:B------:R-:W-:Y:S01]  /*b890*/  MOV R191, R152 ;  /* 0x0000009800bf7202 */ /* 0x000fe20000000f00 */
[C---:B------:R-:W-:Y:S01]  /*b8a0*/  FMUL.FTZ R42, R0.reuse, R194 ;  /* 0x000000c2002a7220 */ /* 0x040fe20000410000 */
[-C--:B-1----:R-:W-:Y:S01]  /*b8b0*/  HMMA.16816.F32 R36, R140, R56.reuse, R36 ;  /* 0x000000388c24723c */ /* 0x082fe20000001824 */
[----:B------:R-:W-:Y:S03]  /*b8c0*/  FMUL.FTZ R43, R0, R195 ;  /* 0x000000c3002b7220 */ /* 0x000fe60000410000 */
[----:B------:R-:W-:Y:S01]  /*b8d0*/  MUFU.EX2 R230, R184 ;  /* 0x000000b800e67308 */ /* 0x000fe20000000800 */
[C---:B------:R-:W-:Y:S01]  /*b8e0*/  FMUL.FTZ R86, R133.reuse, R86 ;  /* 0x0000005685567220 */ /* 0x040fe20000410000 */
[----:B------:R-:W-:Y:S01]  /*b8f0*/  MOV R195, R165 ;  /* 0x000000a500c37202 */ /* 0x000fe20000000f00 */
[----:B------:R-:W-:Y:S01]  /*b900*/  IMAD.MOV.U32 R165, RZ, RZ, R168 ;  /* 0x000000ffffa57224 */ /* 0x000fe200078e00a8 */
[C---:B------:R-:W-:Y:S01]  /*b910*/  HMMA.16816.F32 R40, R144.reuse, R56, R40 ;  /* 0x000000389028723c */ /* 0x040fe20000001828 */
[----:B------:R-:W-:Y:S03]  /*b920*/  FMUL.FTZ R87, R133, R87 ;  /* 0x0000005785577220 */ /* 0x000fe60000410000 */
[C---:B------:R-:W-:Y:S01]  /*b930*/  FMUL.FTZ R88, R132.reuse, R88 ;  /* 0x0000005884587220 */ /* 0x040fe20000410000 */
[----:B------:R-:W-:Y:S01]  /*b940*/  MOV R168, R3 ;  /* 0x0000000300a87202 */ /* 0x000fe20000000f00 */
[--C-:B------:R-:W-:Y:S01]  /*b950*/  FFMA.FTZ R3, R221, c[0x0][0x2d0], -R208.reuse ;  /* 0x0000b400dd037a23 */ /* 0x100fe200000108d0 */
[----:B------:R1:W-:Y:S01]  /*b960*/  MUFU.EX2 R179, R136 ;  /* 0x0000008800b37308 */ /* 0x0003e20000000800 */
[-C--:B------:R-:W-:Y:S01]  /*b970*/  HMMA.16816.F32 R44, R144, R58.reuse, R44 ;  /* 0x0000003a902c723c */ /* 0x080fe2000000182c */
[C---:B------:R-:W-:Y:S03]  /*b980*/  FMUL.FTZ R56, R132.reuse, R200 ;  /* 0x000000c884387220 */ /* 0x040fe60000410000 */
[C---:B------:R-:W-:Y:S02]  /*b990*/  FMUL.FTZ R57, R132.reuse, R201 ;  /* 0x000000c984397220 */ /* 0x040fe40000410000 */
[----:B------:R-:W-:Y:S02]  /*b9a0*/  IMAD.MOV.U32 R201, RZ, RZ, R155 ;  /* 0x000000ffffc97224 */ /* 0x000fe400078e009b */
[C---:B------:R-:W-:Y:S01]  /*b9b0*/  HMMA.16816.F32 R48, R140.reuse, R58, R48 ;  /* 0x0000003a8c30723c */ /* 0x040fe20000001830 */
[----:B------:R-:W-:Y:S01]  /*b9c0*/  FMUL.FTZ R89, R132, R89 ;  /* 0x0000005984597220 */ /* 0x000fe20000410000 */
[----:B------:R2:W-:Y:S02]  /*b9d0*/  MUFU.EX2 R177, R235 ;  /* 0x000000eb00b17308 */ /* 0x0005e40000000800 */
[C---:B------:R-:W-:Y:S02]  /*b9e0*/  FMUL.FTZ R90, R0.reuse, R90 ;  /* 0x0000005a005a7220 */ /* 0x040fe40000410000 */
[C---:B------:R-:W-:Y:S02]  /*b9f0*/  FMUL.FTZ R91, R0.reuse, R91 ;  /* 0x0000005b005b7220 */ /* 0x040fe40000410000 */
[-C--:B------:R-:W-:Y:S01]  /*ba00*/  HMMA.16816.F32 R52, R140, R148.reuse, R52 ;  /* 0x000000948c34723c */ /* 0x080fe20000001834 */
[C---:B------:R-:W-:Y:S03]  /*ba10*/  FMUL.FTZ R58, R0.reuse, R202 ;  /* 0x000000ca003a7220 */ /* 0x040fe60000410000 */
[----:B------:R-:W-:Y:S01]  /*ba20*/  FMUL.FTZ R59, R0, R203 ;  /* 0x000000cb003b7220 */ /* 0x000fe20000410000 */
[----:B------:R-:W-:Y:S01]  /*ba30*/  MOV R203, R156 ;  /* 0x0000009c00cb7202 */ /* 0x000fe20000000f00 */
[C---:B------:R-:W-:Y:S01]  /*ba40*/  FMUL.FTZ R92, R132.reuse, R92 ;  /* 0x0000005c845c7220 */ /* 0x040fe20000410000 */
[----:B------:R-:W-:Y:S01]  /*ba50*/  MUFU.EX2 R178, R231 ;  /* 0x000000e700b27308 */ /* 0x000fe20000000800 */
[--C-:B-1----:R-:W-:Y:S03]  /*ba60*/  FFMA.FTZ R136, R219, c[0x0][0x2d0], -R208.reuse ;  /* 0x0000b400db887a23 */ /* 0x102fe600000108d0 */
[C---:B------:R-:W-:Y:S01]  /*ba70*/  HMMA.16816.F32 R56, R144.reuse, R148, R56 ;  /* 0x000000949038723c */ /* 0x040fe20000001838 */
[----:B------:R-:W-:Y:S02]  /*ba80*/  FMUL.FTZ R93, R132, R93 ;  /* 0x0000005d845d7220 */ /* 0x000fe40000410000 */
[C---:B------:R-:W-:Y:S02]  /*ba90*/  FMUL.FTZ R94, R0.reuse, R94 ;  /* 0x0000005e005e7220 */ /* 0x040fe40000410000 */
[----:B------:R-:W-:Y:S01]  /*baa0*/  FMUL.FTZ R95, R0, R95 ;  /* 0x0000005f005f7220 */ /* 0x000fe20000410000 */
[----:B------:R-:W-:Y:S01]  /*bab0*/  MUFU.EX2 R180, R180 ;  /* 0x000000b400b47308 */ /* 0x000fe20000000800 */
[C---:B------:R-:W-:Y:S01]  /*bac0*/  FMUL.FTZ R98, R133.reuse, R98 ;  /* 0x0000006285627220 */ /* 0x040fe20000410000 */
[-C--:B------:R-:W-:Y:S01]  /*bad0*/  HMMA.16816.F32 R60, R144, R150.reuse, R60 ;  /* 0x00000096903c723c */ /* 0x080fe2000000183c */
[C---:B------:R-:W-:Y:S03]  /*bae0*/  FMUL.FTZ R99, R133.reuse, R99 ;  /* 0x0000006385637220 */ /* 0x040fe60000410000 */
[C---:B------:R-:W-:Y:S01]  /*baf0*/  FMUL.FTZ R102, R133.reuse, R102 ;  /* 0x0000006685667220 */ /* 0x040fe20000410000 */
[----:B--2---:R-:W-:Y:S01]  /*bb00*/  MOV R235, R204 ;  /* 0x000000cc00eb7202 */ /* 0x004fe20000000f00 */
[C---:B------:R-:W-:Y:S02]  /*bb10*/  FMUL.FTZ R103, R133.reuse, R103 ;  /* 0x0000006785677220 */ /* 0x040fe40000410000 */
[C---:B------:R-:W-:Y:S01]  /*bb20*/  HMMA.16816.F32 R64, R140.reuse, R150, R64 ;  /* 0x000000968c40723c */ /* 0x040fe20000001840 */
[----:B------:R-:W1:Y:S01]  /*bb30*/  LDSM.16.MT88.4 R148, [R237+0x2100] ;  /* 0x00210000ed94783b */ /* 0x000e620000004200 */
[----:B------:R-:W-:Y:S02]  /*bb40*/  MUFU.EX2 R204, R160 ;  /* 0x000000a000cc7308 */ /* 0x000fe40000000800 */
[C---:B------:R-:W-:Y:S02]  /*bb50*/  FMUL.FTZ R104, R132.reuse, R104 ;  /* 0x0000006884687220 */ /* 0x040fe40000410000 */
[----:B------:R-:W-:Y:S02]  /*bb60*/  FMUL.FTZ R105, R132, R105 ;  /* 0x0000006984697220 */ /* 0x000fe40000410000 */
[C---:B------:R-:W-:Y:S04]  /*bb70*/  FMUL.FTZ R106, R0.reuse, R106 ;  /* 0x0000006a006a7220 */ /* 0x040fe80000410000 */
[----:B------:R-:W-:Y:S01]  /*bb80*/  FMUL.FTZ R107, R0, R107 ;  /* 0x0000006b006b7220 */ /* 0x000fe20000410000 */
        /* <DEDUP_REMOVED lines=8> */
[--C-:B------:R-:W-:Y:S02]  /*bc10*/  FFMA.FTZ R2, R225, c[0x0][0x2d0], -R208.reuse ;  /* 0x0000b400e1027a23 */ /* 0x100fe400000108d0 */
[----:B------:R-:W-:Y:S02]  /*bc20*/  FFMA.FTZ R225, R215, c[0x0][0x2d0], -R208 ;  /* 0x0000b400d7e17a23 */ /* 0x000fe400000108d0 */
[C---:B------:R-:W-:Y:S02]  /*bc30*/  FMUL.FTZ R120, R132.reuse, R120 ;  /* 0x0000007884787220 */ /* 0x040fe40000410000 */
[----:B------:R-:W-:Y:S01]  /*bc40*/  FMUL.FTZ R121, R132, R121 ;  /* 0x0000007984797220 */ /* 0x000fe20000410000 */
[----:B------:R-:W-:Y:S01]  /*bc50*/  MUFU.EX2 R201, R201 ;  /* 0x000000c900c97308 */ /* 0x000fe20000000800 */
[C---:B------:R-:W-:Y:S02]  /*bc60*/  FMUL.FTZ R122, R0.reuse, R122 ;  /* 0x0000007a007a7220 */ /* 0x040fe40000410000 */
[----:B------:R-:W-:Y:S02]  /*bc70*/  FMUL.FTZ R123, R0, R123 ;  /* 0x0000007b007b7220 */ /* 0x000fe40000410000 */
[C---:B------:R-:W-:Y:S02]  /*bc80*/  FMUL.FTZ R124, R132.reuse, R124 ;  /* 0x0000007c847c7220 */ /* 0x040fe40000410000 */
[----:B------:R-:W-:Y:S01]  /*bc90*/  FMUL.FTZ R125, R132, R125 ;  /* 0x0000007d847d7220 */ /* 0x000fe20000410000 */
[-C--:B-1----:R-:W-:Y:S01]  /*bca0*/  HMMA.16816.F32 R68, R140, R148.reuse, R68 ;  /* 0x000000948c44723c */ /* 0x082fe20000001844 */
[C---:B------:R-:W-:Y:S01]  /*bcb0*/  FMUL.FTZ R126, R0.reuse, R126 ;  /* 0x0000007e007e7220 */ /* 0x040fe20000410000 */
[----:B------:R-:W-:Y:S01]  /*bcc0*/  MUFU.EX2 R205, R205 ;  /* 0x000000cd00cd7308 */ /* 0x000fe20000000800 */
[----:B------:R-:W-:Y:S02]  /*bcd0*/  FMUL.FTZ R127, R0, R127 ;  /* 0x0000007f007f7220 */ /* 0x000fe40000410000 */
[----:B------:R-:W-:Y:S02]  /*bce0*/  IMAD.MOV.U32 R162, RZ, RZ, R188 ;  /* 0x000000ffffa27224 */ /* 0x000fe400078e00bc */
[----:B------:R-:W-:Y:S01]  /*bcf0*/  IMAD.MOV.U32 R194, RZ, RZ, R176 ;  /* 0x000000ffffc27224 */ /* 0x000fe200078e00b0 */
[C---:B------:R-:W-:Y:S01]  /*bd00*/  HMMA.16816.F32 R72, R144.reuse, R148, R72 ;  /* 0x000000949048723c */ /* 0x040fe20000001848 */
[----:B------:R-:W-:Y:S03]  /*bd10*/  IMAD.MOV.U32 R197, RZ, RZ, R164 ;  /* 0x000000ffffc57224 */ /* 0x000fe600078e00a4 */
[----:B------:R-:W-:Y:S01]  /*bd20*/  FFMA.FTZ R164, R217, c[0x0][0x2d0], -R208 ;  /* 0x0000b400d9a47a23 */ /* 0x000fe200000108d0 */
[----:B------:R1:W-:Y:S01]  /*bd30*/  MUFU.EX2 R176, R226 ;  /* 0x000000e200b07308 */ /* 0x0003e20000000800 */
[----:B------:R-:W-:Y:S01]  /*bd40*/  IMAD.MOV.U32 R206, RZ, RZ, R163 ;  /* 0x000000ffffce7224 */ /* 0x000fe200078e00a3 */
[----:B------:R-:W-:Y:S01]  /*bd50*/  MOV R163, R157 ;  /* 0x0000009d00a37202 */ /* 0x000fe20000000f00 */
[-C--:B------:R-:W-:Y:S01]  /*bd60*/  HMMA.16816.F32 R76, R144, R150.reuse, R76 ;  /* 0x00000096904c723c */ /* 0x080fe2000000184c */
[----:B------:R-:W-:Y:S03]  /*bd70*/  MOV R202, R162 ;  /* 0x000000a200ca7202 */ /* 0x000fe60000000f00 */
[----:B------:R-:W-:Y:S02]  /*bd80*/  IMAD.MOV.U32 R162, RZ, RZ, R158 ;  /* 0x000000ffffa27224 */ /* 0x000fe400078e009e */
[----:B------:R-:W-:Y:S01]  /*bd90*/  IMAD.MOV.U32 R199, RZ, RZ, R181 ;  /* 0x000000ffffc77224 */ /* 0x000fe200078e00b5 */
[----:B------:R-:W-:Y:S01]  /*bda0*/  MUFU.EX2 R172, R164 ;  /* 0x000000a400ac7308 */ /* 0x000fe20000000800 */
[C---:B------:R-:W-:Y:S01]  /*bdb0*/  HMMA.16816.F32 R80, R140.reuse, R150, R80 ;  /* 0x000000968c50723c */ /* 0x040fe20000001850 */
[----:B------:R-:W2:Y:S03]  /*bdc0*/  LDSM.16.MT88.4 R148, [R238+0x2100] ;  /* 0x00210000ee94783b */ /* 0x000ea60000004200 */
[C---:B------:R-:W-:Y:S01]  /*bdd0*/  FMUL.FTZ R118, R133.reuse, R118 ;  /* 0x0000007685767220 */ /* 0x040fe20000410000 */
[----:B------:R-:W-:Y:S01]  /*bde0*/  MOV R200, R199 ;  /* 0x000000c700c87202 */ /* 0x000fe20000000f00 */
[C---:B------:R-:W-:Y:S01]  /*bdf0*/  FMUL.FTZ R119, R133.reuse, R119 ;  /* 0x0000007785777220 */ /* 0x040fe20000410000 */
[----:B------:R-:W-:Y:S01]  /*be00*/  MOV R199, R195 ;  /* 0x000000c300c77202 */ /* 0x000fe20000000f00 */
[C---:B------:R-:W-:Y:S01]  /*be10*/  FMUL.FTZ R130, R133.reuse, R130 ;  /* 0x0000008285827220 */ /* 0x040fe20000410000 */
[----:B------:R2:W-:Y:S03]  /*be20*/  MUFU.EX2 R181, R2 ;  /* 0x0000000200b57308 */ /* 0x0005e60000000800 */
[----:B------:R-:W-:Y:S01]  /*be30*/  MOV R195, R194 ;  /* 0x000000c200c37202 */ /* 0x000fe20000000f00 */
[----:B-1----:R-:W-:Y:S01]  /*be40*/  FFMA.FTZ R226, R216, c[0x0][0x2d0], -R208 ;  /* 0x0000b400d8e27a23 */ /* 0x002fe200000108d0 */
[----:B------:R-:W-:Y:S01]  /*be50*/  MOV R194, R159 ;  /* 0x0000009f00c27202 */ /* 0x000fe20000000f00 */
[----:B------:R-:W-:Y:S01]  /*be60*/  LDSM.16.MT88.4 R216, [R238+0x3900] ;  /* 0x00390000eed8783b */ /* 0x000fe20000004200 */
[----:B------:R-:W-:Y:S02]  /*be70*/  IMAD.MOV.U32 R231, RZ, RZ, R200 ;  /* 0x000000ffffe77224 */ /* 0x000fe400078e00c8 */
[----:B------:R-:W-:Y:S01]  /*be80*/  FMUL.FTZ R131, R133, R131 ;  /* 0x0000008385837220 */ /* 0x000fe20000410000 */
[----:B------:R-:W-:Y:S04]  /*be90*/  MUFU.EX2 R188, R228 ;  /* 0x000000e400bc7308 */ /* 0x000fe80000000800 */
[----:B------:R-:W-:Y:S06]  /*bea0*/  LDSM.16.MT88.4 R156, [R240+0x900] ;  /* 0x00090000f09c783b */ /* 0x000fec0000004200 */
[----:B------:R1:W-:Y:S01]  /*beb0*/  MUFU.EX2 R228, R244 ;  /* 0x000000f400e47308 */ /* 0x0003e20000000800 */
[--C-:B--2---:R-:W-:Y:S09]  /*bec0*/  FFMA.FTZ R2, R224, c[0x0][0x2d0], -R208.reuse ;  /* 0x0000b400e0027a23 */ /* 0x104ff200000108d0 */
[----:B------:R2:W-:Y:S01]  /*bed0*/  MUFU.EX2 R224, R242 ;  /* 0x000000f200e07308 */ /* 0x0005e20000000800 */
[-C--:B------:R-:W-:Y:S08]  /*bee0*/  HMMA.16816.F32 R84, R140, R148.reuse, R84 ;  /* 0x000000948c54723c */ /* 0x080ff00000001854 */
[C---:B------:R-:W-:Y:S01]  /*bef0*/  HMMA.16816.F32 R88, R144.reuse, R148, R88 ;  /* 0x000000949058723c */ /* 0x040fe20000001858 */
[----:B------:R3:W-:Y:S01]  /*bf00*/  MUFU.EX2 R192, R2 ;  /* 0x0000000200c07308 */ /* 0x0007e20000000800 */
[----:B-1----:R1:W5:Y:S06]  /*bf10*/  LDL.LU R244, [R1+0xa0] ;  /* 0x0000a00001f47983 */ /* 0x00236c0000300800 */
[-C--:B------:R-:W-:Y:S01]  /*bf20*/  HMMA.16816.F32 R92, R144, R150.reuse, R92 ;  /* 0x00000096905c723c */ /* 0x080fe2000000185c */
[----:B------:R1:W5:Y:S02]  /*bf30*/  LDL.LU R243, [R1+0x9c] ;  /* 0x00009c0001f37983 */ /* 0x0003640000300800 */
[----:B------:R-:W-:Y:S02]  /*bf40*/  MUFU.EX2 R200, R136 ;  /* 0x0000008800c87308 */ /* 0x000fe40000000800 */
[----:B--2---:R1:W5:Y:S03]  /*bf50*/  LDL.LU R242, [R1+0x98] ;  /* 0x0000980001f27983 */ /* 0x0043660000300800 */
[C---:B------:R-:W-:Y:S01]  /*bf60*/  HMMA.16816.F32 R96, R140.reuse, R150, R96 ;  /* 0x000000968c60723c */ /* 0x040fe20000001860 */
[----:B------:R-:W2:Y:S04]  /*bf70*/  LDSM.16.MT88.4 R148, [R240+0x2100] ;  /* 0x00210000f094783b */ /* 0x000ea80000004200 */
[----:B------:R1:W1:Y:S01]  /*bf80*/  MUFU.EX2 R136, R241 ;  /* 0x000000f100887308 */ /* 0x0002620000000800 */
[----:B---3--:R-:W-:Y:S02]  /*bf90*/  FFMA.FTZ R2, R223, c[0x0][0x2d0], -R208 ;  /* 0x0000b400df027a23 */ /* 0x008fe400000108d0 */
[----:B------:R-:W-:Y:S04]  /*bfa0*/  FFMA.FTZ R133, R133, R187, R211 ;  /* 0x000000bb85857223 */ /* 0x000fe800000100d3 */
[----:B------:R-:W-:Y:S03]  /*bfb0*/  IMAD.MOV.U32 R187, RZ, RZ, R163 ;  /* 0x000000ffffbb7224 */ /* 0x000fe600078e00a3 */
[----:B------:R3:W2:Y:S01]  /*bfc0*/  MUFU.EX2 R189, R2 ;  /* 0x0000000200bd7308 */ /* 0x0006a20000000800 */
[----:B----4-:R-:W-:Y:S01]  /*bfd0*/  FFMA.FTZ R132, R132, R186, R210 ;  /* 0x000000ba84847223 */ /* 0x010fe200000100d2 */
[----:B------:R-:W-:Y:S01]  /*bfe0*/  MOV R186, R162 ;  /* 0x000000a200ba7202 */ /* 0x000fe20000000f00 */
[----:B------:R-:W-:Y:S02]  /*bff0*/  FFMA.FTZ R208, R135, c[0x0][0x2d0], -R208 ;  /* 0x0000b40087d07a23 */ /* 0x000fe400000108d0 */
[----:B------:R-:W-:Y:S02]  /*c000*/  FADD.FTZ R135, R213, R133 ;  /* 0x00000085d5877221 */ /* 0x000fe40000010000 */
[----:B------:R-:W-:Y:S03]  /*c010*/  FADD.FTZ R133, R212, R132 ;  /* 0x00000084d4857221 */ /* 0x000fe60000010000 */
[----:B------:R-:W-:Y:S01]  /*c020*/  MUFU.EX2 R194, R194 ;  /* 0x000000c200c27308 */ /* 0x000fe20000000800 */
[----:B-1----:R1:W5:Y:S01]  /*c030*/  LDL.LU R241, [R1+0x94] ;  /* 0x0000940001f17983 */ /* 0x0023620000300800 */
[----:B------:R-:W-:Y:S08]  /*c040*/  F2FP.PACK_AB R210, R136, R224 ;  /* 0x000000e088d2723e */ /* 0x000ff000000000ff */
[----:B------:R-:W-:Y:S01]  /*c050*/  MUFU.EX2 R202, R202 ;  /* 0x000000ca00ca7308 */ /* 0x000fe20000000800 */
[----:B---3--:R-:W-:Y:S02]  /*c060*/  FFMA.FTZ R2, R0, R175, R209 ;  /* 0x000000af00027223 */ /* 0x008fe400000100d1 */
[----:B------:R-:W-:Y:S01]  /*c070*/  FADD.FTZ R0, R220, R161 ;  /* 0x000000a1dc007221 */ /* 0x000fe20000010000 */
[-C--:B--2---:R-:W-:Y:S01]  /*c080*/  HMMA.16816.F32 R100, R140, R148.reuse, R100 ;  /* 0x000000948c64723c */ /* 0x084fe20000001864 */
[----:B------:R-:W-:Y:S01]  /*c090*/  LDSM.16.MT88.4 R160, [R238+0x1100] ;  /* 0x00110000eea0783b */ /* 0x000fe20000004200 */
[----:B------:R-:W-:Y:S04]  /*c0a0*/  IMAD.MOV.U32 R175, RZ, RZ, R174 ;  /* 0x000000ffffaf7224 */ /* 0x000fe800078e00ae */
[----:B------:R-:W-:Y:S01]  /*c0b0*/  MUFU.EX2 R206, R206 ;  /* 0x000000ce00ce7308 */ /* 0x000fe20000000800 */
[----:B------:R-:W-:Y:S02]  /*c0c0*/  IMAD.MOV.U32 R174, RZ, RZ, R197 ;  /* 0x000000ffffae7224 */ /* 0x000fe400078e00c5 */
[----:B------:R-:W-:Y:S03]  /*c0d0*/  IMAD.MOV.U32 R197, RZ, RZ, R153 ;  /* 0x000000ffffc57224 */ /* 0x000fe600078e0099 */
[----:B------:R-:W-:Y:S01]  /*c0e0*/  MOV R232, R175 ;  /* 0x000000af00e87202 */ /* 0x000fe20000000f00 */
[C---:B------:R-:W-:Y:S01]  /*c0f0*/  HMMA.16816.F32 R104, R144.reuse, R148, R104 ;  /* 0x000000949068723c */ /* 0x040fe20000001868 */
[----:B------:R-:W-:Y:S01]  /*c100*/  LDSM.16.MT88.4 R152, [R238+0x900] ;  /* 0x00090000ee98783b */ /* 0x000fe20000004200 */
[----:B------:R-:W-:Y:S01]  /*c110*/  MOV R175, R196 ;  /* 0x000000c400af7202 */ /* 0x000fe20000000f00 */
[----:B------:R-:W-:Y:S01]  /*c120*/  FADD.FTZ R2, R234, R2 ;  /* 0x00000002ea027221 */ /* 0x000fe20000010000 */
[----:B------:R-:W-:Y:S01]  /*c130*/  MUFU.EX2 R197, R197 ;  /* 0x000000c500c57308 */ /* 0x000fe20000000800 */
[----:B------:R-:W-:Y:S03]  /*c140*/  FADD.FTZ R0, R231, R0 ;  /* 0x00000000e7007221 */ /* 0x000fe60000010000 */
[-C--:B------:R-:W-:Y:S01]  /*c150*/  HMMA.16816.F32 R108, R144, R150.reuse, R108 ;  /* 0x00000096906c723c */ /* 0x080fe2000000186c */
[----:B------:R-:W-:Y:S03]  /*c160*/  LDSM.16.MT88.4 R220, [R240+0x3900] ;  /* 0x00390000f0dc783b */ /* 0x000fe60000004200 */
[----:B------:R-:W-:Y:S04]  /*c170*/  FADD.FTZ R132, R232, R135 ;  /* 0x00000087e8847221 */ /* 0x000fe80000010000 */
[C---:B------:R-:W-:Y:S01]  /*c180*/  HMMA.16816.F32 R112, R140.reuse, R150, R112 ;  /* 0x000000968c70723c */ /* 0x040fe20000001870 */
[----:B------:R-:W2:Y:S01]  /*c190*/  LDSM.16.MT88.4 R148, [R239+0x2100] ;  /* 0x00210000ef94783b */ /* 0x000ea20000004200 */
[----:B------:R-:W-:Y:S10]  /*c1a0*/  MUFU.EX2 R234, R174 ;  /* 0x000000ae00ea7308 */ /* 0x000ff40000000800 */
[----:B------:R-:W-:Y:S10]  /*c1b0*/  MUFU.EX2 R231, R185 ;  /* 0x000000b900e77308 */ /* 0x000ff40000000800 */
[----:B------:R3:W-:Y:S10]  /*c1c0*/  MUFU.EX2 R135, R214 ;  /* 0x000000d600877308 */ /* 0x0007f40000000800 */
[----:B------:R-:W-:Y:S01]  /*c1d0*/  MUFU.EX2 R195, R195 ;  /* 0x000000c300c37308 */ /* 0x000fe20000000800 */
[-C--:B--2---:R-:W-:Y:S09]  /*c1e0*/  HMMA.16816.F32 R116, R140, R148.reuse, R116 ;  /* 0x000000948c74723c */ /* 0x084ff20000001874 */
[----:B------:R-:W-:Y:S01]  /*c1f0*/  MUFU.EX2 R199, R199 ;  /* 0x000000c700c77308 */ /* 0x000fe20000000800 */
[----:B---3--:R-:W-:Y:S01]  /*c200*/  LDSM.16.MT88.4 R212, [R237+0x3900] ;  /* 0x00390000edd4783b */ /* 0x008fe20000004200 */
[C---:B------:R-:W-:Y:S08]  /*c210*/  HMMA.16816.F32 R120, R144.reuse, R148, R120 ;  /* 0x000000949078723c */ /* 0x040ff00000001878 */
[----:B------:R2:W-:Y:S01]  /*c220*/  MUFU.EX2 R196, R3 ;  /* 0x0000000300c47308 */ /* 0x0005e20000000800 */
[----:B------:R-:W-:Y:S01]  /*c230*/  F2FP.PACK_AB R148, R179, R176 ;  /* 0x000000b0b394723e */ /* 0x000fe200000000ff */
[-C--:B------:R-:W-:Y:S01]  /*c240*/  HMMA.16816.F32 R124, R144, R150.reuse, R124 ;  /* 0x00000096907c723c */ /* 0x080fe2000000187c */
[----:B------:R-:W3:Y:S01]  /*c250*/  LDSM.16.MT88.4 R144, [R237+0x900] ;  /* 0x00090000ed90783b */ /* 0x000ee20000004200 */
[----:B------:R-:W-:Y:S06]  /*c260*/  F2FP.PACK_AB R149, R181, R169 ;  /* 0x000000a9b595723e */ /* 0x000fec00000000ff */
[----:B------:R-:W-:Y:S01]  /*c270*/  MUFU.EX2 R203, R203 ;  /* 0x000000cb00cb7308 */ /* 0x000fe20000000800 */
[----:B------:R-:W-:Y:S07]  /*c280*/  HMMA.16816.F32 R128, R140, R150, R128 ;  /* 0x000000968c80723c */ /* 0x000fee0000001880 */
[----:B------:R-:W-:Y:S02]  /*c290*/  F2FP.PACK_AB R140, R177, R170 ;  /* 0x000000aab18c723e */ /* 0x000fe400000000ff */
[----:B------:R-:W-:Y:S03]  /*c2a0*/  MUFU.EX2 R225, R225 ;  /* 0x000000e100e17308 */ /* 0x000fe60000000800 */
[----:B------:R-:W-:Y:S02]  /*c2b0*/  F2FP.PACK_AB R141, R178, R171 ;  /* 0x000000abb28d723e */ /* 0x000fe400000000ff */
[----:B------:R-:W-:Y:S01]  /*c2c0*/  F2FP.PACK_AB R142, R183, R180 ;  /* 0x000000b4b78e723e */ /* 0x000fe200000000ff */
[----:B--2---:R-:W-:Y:S01]  /*c2d0*/  FADD.FTZ R3, R175, R133 ;  /* 0x00000085af037221 */ /* 0x004fe20000010000 */
[----:B------:R-:W-:Y:S01]  /*c2e0*/  F2FP.PACK_AB R143, R182, R193 ;  /* 0x000000c1b68f723e */ /* 0x000fe200000000ff */
[----:B------:R-:W-:Y:S01]  /*c2f0*/  IMAD.MOV.U32 R175, RZ, RZ, R168 ;  /* 0x000000ffffaf7224 */ /* 0x000fe200078e00a8 */
[----:B------:R-:W-:Y:S01]  /*c300*/  F2FP.PACK_AB R150, R188, R190 ;  /* 0x000000bebc96723e */ /* 0x000fe200000000ff */
[----:B------:R-:W-:Y:S01]  /*c310*/  FADD.FTZ R168, R233, R2 ;  /* 0x00000002e9a87221 */ /* 0x000fe20000010000 */
[----:B------:R-:W-:Y:S01]  /*c320*/  MUFU.EX2 R133, R167 ;  /* 0x000000a700857308 */ /* 0x000fe20000000800 */
[----:B------:R-:W-:Y:S01]  /*c330*/  F2FP.PACK_AB R151, R189, R192 ;  /* 0x000000c0bd97723e */ /* 0x000fe200000000ff */
[----:B------:R-:W-:Y:S02]  /*c340*/  FADD.FTZ R2, R235, R0 ;  /* 0x00000000eb027221 */ /* 0x000fe40000010000 */
[----:B------:R-:W-:Y:S02]  /*c350*/  FADD.FTZ R0, R187, R132 ;  /* 0x00000084bb007221 */ /* 0x000fe40000010000 */
[----:B------:R-:W-:Y:S02]  /*c360*/  FADD.FTZ R132, R186, R3 ;  /* 0x00000003ba847221 */ /* 0x000fe40000010000 */
[----:B------:R-:W-:Y:S01]  /*c370*/  LDSM.16.MT88.4 R184, [R239+0x1900] ;  /* 0x00190000efb8783b */ /* 0x000fe20000004200 */
[----:B------:R-:W-:Y:S01]  /*c380*/  FADD.FTZ R3, R236, R168 ;  /* 0x000000a8ec037221 */ /* 0x000fe20000010000 */
[----:B------:R-:W-:Y:S01]  /*c390*/  MUFU.EX2 R235, R166 ;  /* 0x000000a600eb7308 */ /* 0x000fe20000000800 */
[----:B------:R-:W-:Y:S02]  /*c3a0*/  FADD.FTZ R132, R176, R132 ;  /* 0x00000084b0847221 */ /* 0x000fe40000010000 */
[----:B------:R-:W-:Y:S01]  /*c3b0*/  FADD.FTZ R3, R169, R3 ;  /* 0x00000003a9037221 */ /* 0x000fe20000010000 */
[-C--:B---3--:R-:W-:Y:S02]  /*c3c0*/  HMMA.16816.F32 R4, R140, R144.reuse, R4 ;  /* 0x000000908c04723c */ /* 0x088fe40000001804 */
[----:B------:R1:W5:Y:S01]  /*c3d0*/  LDL.LU R236, [R1+0x90] ;  /* 0x0000900001ec7983 */ /* 0x0003620000300800 */
[----:B------:R-:W-:Y:S02]  /*c3e0*/  FADD.FTZ R132, R179, R132 ;  /* 0x00000084b3847221 */ /* 0x000fe40000010000 */
[----:B------:R-:W-:Y:S01]  /*c3f0*/  FADD.FTZ R2, R170, R2 ;  /* 0x00000002aa027221 */ /* 0x000fe20000010000 */
[----:B------:R2:W-:Y:S01]  /*c400*/  MUFU.EX2 R233, R165 ;  /* 0x000000a500e97308 */ /* 0x0005e20000000800 */
[----:B------:R-:W-:Y:S01]  /*c410*/  FADD.FTZ R0, R171, R0 ;  /* 0x00000000ab007221 */ /* 0x000fe20000010000 */
[C---:B------:R-:W-:Y:S01]  /*c420*/  HMMA.16816.F32 R8, R148.reuse, R144, R8 ;  /* 0x000000909408723c */ /* 0x040fe20000001808 */
[----:B------:R-:W-:Y:S03]  /*c430*/  FADD.FTZ R2, R177, R2 ;  /* 0x00000002b1027221 */ /* 0x000fe60000010000 */
[----:B------:R-:W-:Y:S04]  /*c440*/  FADD.FTZ R0, R178, R0 ;  /* 0x00000000b2007221 */ /* 0x000fe80000010000 */
[----:B------:R-:W-:Y:S01]  /*c450*/  MUFU.EX2 R232, R175 ;  /* 0x000000af00e87308 */ /* 0x000fe20000000800 */
[-C--:B------:R-:W-:Y:S08]  /*c460*/  HMMA.16816.F32 R12, R148, R146.reuse, R12 ;  /* 0x00000092940c723c */ /* 0x080ff0000000180c */
[C---:B------:R-:W-:Y:S01]  /*c470*/  HMMA.16816.F32 R16, R140.reuse, R146, R16 ;  /* 0x000000928c10723c */ /* 0x040fe20000001810 */
[----:B------:R-:W3:Y:S01]  /*c480*/  LDSM.16.MT88.4 R144, [R239+0x900] ;  /* 0x00090000ef90783b */ /* 0x000ee20000004200 */
[----:B------:R-:W4:Y:S06]  /*c490*/  MUFU.EX2 R226, R226 ;  /* 0x000000e200e27308 */ /* 0x000f2c0000000800 */
[-C--:B------:R-:W-:Y:S01]  /*c4a0*/  HMMA.16816.F32 R20, R140, R152.reuse, R20 ;  /* 0x000000988c14723c */ /* 0x080fe20000001814 */
[----:B--2---:R-:W-:Y:S07]  /*c4b0*/  LDSM.16.MT88.4 R164, [R238+0x3100] ;  /* 0x00310000eea4783b */ /* 0x004fee0000004200 */
[C---:B------:R-:W-:Y:S08]  /*c4c0*/  HMMA.16816.F32 R24, R148.reuse, R152, R24 ;  /* 0x000000989418723c */ /* 0x040ff00000001818 */
[-C--:B------:R-:W-:Y:S01]  /*c4d0*/  HMMA.16816.F32 R28, R148, R154.reuse, R28 ;  /* 0x0000009a941c723c */ /* 0x080fe2000000181c */
[----:B----4-:R-:W-:Y:S07]  /*c4e0*/  F2FP.PACK_AB R209, R225, R226 ;  /* 0x000000e2e1d1723e */ /* 0x010fee00000000ff */
[C---:B------:R-:W-:Y:S01]  /*c4f0*/  HMMA.16816.F32 R32, R140.reuse, R154, R32 ;  /* 0x0000009a8c20723c */ /* 0x040fe20000001820 */
[----:B------:R-:W2:Y:S07]  /*c500*/  LDSM.16.MT88.4 R152, [R237+0x2900] ;  /* 0x00290000ed98783b */ /* 0x000eae0000004200 */
[-C--:B------:R-:W-:Y:S08]  /*c510*/  HMMA.16816.F32 R36, R140, R156.reuse, R36 ;  /* 0x0000009c8c24723c */ /* 0x080ff00000001824 */
[C---:B------:R-:W-:Y:S08]  /*c520*/  HMMA.16816.F32 R40, R148.reuse, R156, R40 ;  /* 0x0000009c9428723c */ /* 0x040ff00000001828 */
[-C--:B------:R-:W-:Y:S08]  /*c530*/  HMMA.16816.F32 R44, R148, R158.reuse, R44 ;  /* 0x0000009e942c723c */ /* 0x080ff0000000182c */
[C---:B------:R-:W-:Y:S01]  /*c540*/  HMMA.16816.F32 R48, R140.reuse, R158, R48 ;  /* 0x0000009e8c30723c */ /* 0x040fe20000001830 */
[----:B------:R-:W4:Y:S07]  /*c550*/  LDSM.16.MT88.4 R156, [R238+0x2900] ;  /* 0x00290000ee9c783b */ /* 0x000f2e0000004200 */
        /* <DEDUP_REMOVED lines=16> */
[C---:B------:R-:W-:Y:S07]  /*c660*/  HMMA.16816.F32 R104, R148.reuse, R144, R104 ;  /* 0x000000909468723c */ /* 0x040fee0000001868 */
[----:B------:R-:W-:Y:S01]  /*c670*/  F2FP.PACK_AB R144, R199, R195 ;  /* 0x000000c3c790723e */ /* 0x000fe200000000ff */
[-C--:B------:R-:W-:Y:S01]  /*c680*/  HMMA.16816.F32 R108, R148, R146.reuse, R108 ;  /* 0x00000092946c723c */ /* 0x080fe2000000186c */
[----:B------:R-:W-:Y:S07]  /*c690*/  F2FP.PACK_AB R145, R200, R196 ;  /* 0x000000c4c891723e */ /* 0x000fee00000000ff */
[C---:B------:R-:W-:Y:S07]  /*c6a0*/  HMMA.16816.F32 R112, R140.reuse, R146, R112 ;  /* 0x000000928c70723c */ /* 0x040fee0000001870 */
[----:B------:R-:W-:Y:S01]  /*c6b0*/  F2FP.PACK_AB R147, R172, R204 ;  /* 0x000000ccac93723e */ /* 0x000fe200000000ff */
[-C--:B--2---:R-:W-:Y:S01]  /*c6c0*/  HMMA.16816.F32 R116, R140, R152.reuse, R116 ;  /* 0x000000988c74723c */ /* 0x084fe20000001874 */
[----:B------:R-:W-:Y:S07]  /*c6d0*/  F2FP.PACK_AB R146, R207, R203 ;  /* 0x000000cbcf92723e */ /* 0x000fee00000000ff */
[C---:B------:R-:W-:Y:S08]  /*c6e0*/  HMMA.16816.F32 R120, R148.reuse, R152, R120 ;  /* 0x000000989478723c */ /* 0x040ff00000001878 */
        /* <DEDUP_REMOVED lines=8> */
[-C--:B----4-:R-:W-:Y:S08]  /*c770*/  HMMA.16816.F32 R4, R140, R156.reuse, R4 ;  /* 0x0000009c8c04723c */ /* 0x090ff00000001804 */
[C---:B------:R-:W-:Y:S08]  /*c780*/  HMMA.16816.F32 R8, R144.reuse, R156, R8 ;  /* 0x0000009c9008723c */ /* 0x040ff00000001808 */
[-C--:B------:R-:W-:Y:S08]  /*c790*/  HMMA.16816.F32 R12, R144, R158.reuse, R12 ;  /* 0x0000009e900c723c */ /* 0x080ff0000000180c */
[C---:B------:R-:W-:Y:S01]  /*c7a0*/  HMMA.16816.F32 R16, R140.reuse, R158, R16 ;  /* 0x0000009e8c10723c */ /* 0x040fe20000001810 */
[----:B------:R-:W4:Y:S07]  /*c7b0*/  LDSM.16.MT88.4 R156, [R237+0x3100] ;  /* 0x00310000ed9c783b */ /* 0x000f2e0000004200 */
[-C--:B------:R-:W-:Y:S08]  /*c7c0*/  HMMA.16816.F32 R20, R140, R160.reuse, R20 ;  /* 0x000000a08c14723c */ /* 0x080ff00000001814 */
        /* <DEDUP_REMOVED lines=28> */
[C---:B------:R-:W-:Y:S07]  /*c990*/  HMMA.16816.F32 R120, R144.reuse, R148, R120 ;  /* 0x000000949078723c */ /* 0x040fee0000001878 */
[----:B------:R-:W-:Y:S01]  /*c9a0*/  MOV R148, R133 ;  /* 0x0000008500947202 */ /* 0x000fe20000000f00 */
[-C--:B------:R-:W-:Y:S01]  /*c9b0*/  HMMA.16816.F32 R124, R144, R150.reuse, R124 ;  /* 0x00000096907c723c */ /* 0x080fe2000000187c */
[----:B------:R2:W4:Y:S03]  /*c9c0*/  MUFU.EX2 R133, R208 ;  /* 0x000000d000857308 */ /* 0x0005260000000800 */
[----:B------:R-:W-:Y:S02]  /*c9d0*/  MOV R149, R172 ;  /* 0x000000ac00957202 */ /* 0x000fe40000000f00 */
[----:B------:R-:W1:Y:S02]  /*c9e0*/  LDSM.16.MT88.4 R172, [R240+0x1900] ;  /* 0x00190000f0ac783b */ /* 0x000e640000004200 */
[----:B------:R-:W-:Y:S07]  /*c9f0*/  HMMA.16816.F32 R128, R140, R150, R128 ;  /* 0x000000968c80723c */ /* 0x000fee0000001880 */
[----:B------:R-:W-:Y:S02]  /*ca00*/  F2FP.PACK_AB R140, R235, R148 ;  /* 0x00000094eb8c723e */ /* 0x000fe400000000ff */
[----:B------:R-:W-:Y:S03]  /*ca10*/  F2FP.PACK_AB R141, R232, R233 ;  /* 0x000000e9e88d723e */ /* 0x000fe600000000ff */
[----:B------:R-:W-:Y:S02]  /*ca20*/  F2FP.PACK_AB R142, R231, R234 ;  /* 0x000000eae78e723e */ /* 0x000fe400000000ff */
[----:B------:R-:W-:Y:S02]  /*ca30*/  F2FP.PACK_AB R143, R229, R230 ;  /* 0x000000e6e58f723e */ /* 0x000fe400000000ff */
[----:B--2---:R-:W-:Y:S02]  /*ca40*/  F2FP.PACK_AB R208, R227, R228 ;  /* 0x000000e4e3d0723e */ /* 0x004fe400000000ff */
[----:B----4-:R-:W-:Y:S03]  /*ca50*/  F2FP.PACK_AB R211, R133, R135 ;  /* 0x0000008785d3723e */ /* 0x010fe600000000ff */
[-C--:B---3--:R-:W-:Y:S01]  /*ca60*/  HMMA.16816.F32 R144, R140, R152.reuse, R4 ;  /* 0x000000988c90723c */ /* 0x088fe20000001804 */
[----:B------:R-:W2:Y:S07]  /*ca70*/  LDSM.16.MT88.4 R4, [R239+0x3900] ;  /* 0x00390000ef04783b */ /* 0x000eae0000004200 */
[C---:B------:R-:W-:Y:S07]  /*ca80*/  HMMA.16816.F32 R156, R208.reuse, R152, R8 ;  /* 0x00000098d09c723c */ /* 0x040fee0000001808 */
[----:B------:R-:W-:Y:S01]  /*ca90*/  MOV R9, R191 ;  /* 0x000000bf00097202 */ /* 0x000fe20000000f00 */
[-C--:B------:R-:W-:Y:S01]  /*caa0*/  HMMA.16816.F32 R164, R208, R154.reuse, R12 ;  /* 0x0000009ad0a4723c */ /* 0x080fe2000000180c */
[----:B------:R-:W-:Y:S03]  /*cab0*/  IMAD.MOV.U32 R10, RZ, RZ, R189 ;  /* 0x000000ffff0a7224 */ /* 0x000fe600078e00bd */
[----:B------:R-:W-:Y:S01]  /*cac0*/  MOV R11, R190 ;  /* 0x000000be000b7202 */ /* 0x000fe20000000f00 */
[----:B------:R-:W-:Y:S02]  /*cad0*/  IMAD.MOV.U32 R8, RZ, RZ, R194 ;  /* 0x000000ffff087224 */ /* 0x000fe400078e00c2 */
[----:B------:R-:W-:Y:S01]  /*cae0*/  IMAD.MOV.U32 R15, RZ, RZ, R148 ;  /* 0x000000ffff0f7224 */ /* 0x000fe200078e0094 */
[----:B------:R-:W-:Y:S01]  /*caf0*/  MOV R14, R149 ;  /* 0x00000095000e7202 */ /* 0x000fe20000000f00 */
[----:B------:R-:W-:Y:S01]  /*cb00*/  IMAD.MOV.U32 R12, RZ, RZ, R206 ;  /* 0x000000ffff0c7224 */ /* 0x000fe200078e00ce */
[C---:B------:R-:W-:Y:S02]  /*cb10*/  HMMA.16816.F32 R148, R140.reuse, R154, R16 ;  /* 0x0000009a8c94723c */ /* 0x040fe40000001810 */
[----:B------:R-:W-:Y:S01]  /*cb20*/  MOV R13, R207 ;  /* 0x000000cf000d7202 */ /* 0x000fe20000000f00 */
[----:B------:R-:W-:Y:S01]  /*cb30*/  FADD.FTZ R11, R11, R132 ;  /* 0x000000840b0b7221 */ /* 0x000fe20000010000 */
[----:B------:R-:W-:Y:S03]  /*cb40*/  MOV R132, R139 ;  /* 0x0000008b00847202 */ /* 0x000fe60000000f00 */
[----:B------:R-:W-:Y:S01]  /*cb50*/  IMAD.MOV.U32 R17, RZ, RZ, R203 ;  /* 0x000000ffff117224 */ /* 0x000fe200078e00cb */
[-C--:B-1----:R-:W-:Y:S01]  /*cb60*/  HMMA.16816.F32 R152, R140, R160.reuse, R20 ;  /* 0x000000a08c98723c */ /* 0x082fe20000001814 */
[----:B------:R-:W-:Y:S03]  /*cb70*/  MOV R16, R202 ;  /* 0x000000ca00107202 */ /* 0x000fe60000000f00 */
[----:B------:R-:W-:Y:S02]  /*cb80*/  MOV R19, R205 ;  /* 0x000000cd00137202 */ /* 0x000fe40000000f00 */
[----:B------:R-:W-:Y:S01]  /*cb90*/  MOV R18, R204 ;  /* 0x000000cc00127202 */ /* 0x000fe20000000f00 */
[----:B------:R-:W-:Y:S01]  /*cba0*/  IMAD.MOV.U32 R22, RZ, RZ, R200 ;  /* 0x000000ffff167224 */ /* 0x000fe200078e00c8 */
[C---:B------:R-:W-:Y:S01]  /*cbb0*/  HMMA.16816.F32 R176, R208.reuse, R160, R24 ;  /* 0x000000a0d0b0723c */ /* 0x040fe20000001818 */
[----:B------:R-:W-:Y:S03]  /*cbc0*/  MOV R21, R199 ;  /* 0x000000c700157202 */ /* 0x000fe60000000f00 */
[----:B------:R-:W-:Y:S02]  /*cbd0*/  MOV R20, R198 ;  /* 0x000000c600147202 */ /* 0x000fe40000000f00 */
[----:B------:R-:W-:Y:S01]  /*cbe0*/  MOV R23, R201 ;  /* 0x000000c900177202 */ /* 0x000fe20000000f00 */
[----:B------:R-:W-:Y:S01]  /*cbf0*/  IMAD.MOV.U32 R27, RZ, RZ, R197 ;  /* 0x000000ffff1b7224 */ /* 0x000fe200078e00c5 */
[----:B------:R-:W-:Y:S02]  /*cc00*/  MOV R24, R188 ;  /* 0x000000bc00187202 */ /* 0x000fe40000000f00 */
[-C--:B------:R-:W-:Y:S02]  /*cc10*/  HMMA.16816.F32 R188, R208, R162.reuse, R28 ;  /* 0x000000a2d0bc723c */ /* 0x080fe4000000181c */
[----:B------:R-:W-:Y:S01]  /*cc20*/  MOV R25, R195 ;  /* 0x000000c300197202 */ /* 0x000fe20000000f00 */
[----:B------:R-:W-:Y:S01]  /*cc30*/  FADD.FTZ R11, R24, R11 ;  /* 0x0000000b180b7221 */ /* 0x000fe20000010000 */
[----:B------:R-:W-:Y:S03]  /*cc40*/  MOV R26, R196 ;  /* 0x000000c4001a7202 */ /* 0x000fe60000000f00 */
[----:B------:R-:W-:Y:S01]  /*cc50*/  IMAD.MOV.U32 R29, RZ, RZ, R192 ;  /* 0x000000ffff1d7224 */ /* 0x000fe200078e00c0 */
[C---:B------:R-:W-:Y:S01]  /*cc60*/  HMMA.16816.F32 R160, R140.reuse, R162, R32 ;  /* 0x000000a28ca0723c */ /* 0x040fe20000001820 */
[----:B------:R-:W-:Y:S03]  /*cc70*/  MOV R30, R183 ;  /* 0x000000b7001e7202 */ /* 0x000fe60000000f00 */
[----:B------:R-:W-:Y:S02]  /*cc80*/  MOV R31, R182 ;  /* 0x000000b6001f7202 */ /* 0x000fe40000000f00 */
[----:B------:R-:W-:Y:S01]  /*cc90*/  MOV R28, R193 ;  /* 0x000000c1001c7202 */ /* 0x000fe20000000f00 */
[----:B------:R-:W-:Y:S01]  /*cca0*/  IMAD.MOV.U32 R34, RZ, RZ, R181 ;  /* 0x000000ffff227224 */ /* 0x000fe200078e00b5 */
[-C--:B------:R-:W-:Y:S01]  /*ccb0*/  HMMA.16816.F32 R168, R140, R172.reuse, R36 ;  /* 0x000000ac8ca8723c */ /* 0x080fe20000001824 */
[----:B------:R-:W-:Y:S03]  /*ccc0*/  MOV R35, R180 ;  /* 0x000000b400237202 */ /* 0x000fe60000000f00 */
[----:B------:R-:W-:Y:S02]  /*ccd0*/  FADD.FTZ R3, R34, R3 ;  /* 0x0000000322037221 */ /* 0x000fe40000010000 */
[----:B------:R-:W-:Y:S02]  /*cce0*/  FADD.FTZ R2, R35, R2 ;  /* 0x0000000223027221 */ /* 0x000fe40000010000 */
[C---:B------:R-:W-:Y:S01]  /*ccf0*/  HMMA.16816.F32 R192, R208.reuse, R172, R40 ;  /* 0x000000acd0c0723c */ /* 0x040fe20000001828 */
[----:B------:R-:W-:Y:S03]  /*cd00*/  FADD.FTZ R3, R29, R3 ;  /* 0x000000031d037221 */ /* 0x000fe60000010000 */
[----:B------:R-:W-:Y:S02]  /*cd10*/  FADD.FTZ R2, R30, R2 ;  /* 0x000000021e027221 */ /* 0x000fe40000010000 */
[----:B------:R-:W-:Y:S02]  /*cd20*/  FADD.FTZ R10, R10, R3 ;  /* 0x000000030a0a7221 */ /* 0x000fe40000010000 */
[-C--:B------:R-:W-:Y:S01]  /*cd30*/  HMMA.16816.F32 R196, R208, R174.reuse, R44 ;  /* 0x000000aed0c4723c */ /* 0x080fe2000000182c */
[----:B------:R-:W-:Y:S03]  /*cd40*/  FADD.FTZ R3, R25, R11 ;  /* 0x0000000b19037221 */ /* 0x000fe60000010000 */
[----:B------:R-:W-:Y:S02]  /*cd50*/  FADD.FTZ R9, R9, R2 ;  /* 0x0000000209097221 */ /* 0x000fe40000010000 */
[----:B------:R-:W-:Y:S02]  /*cd60*/  FADD.FTZ R2, R26, R10 ;  /* 0x0000000a1a027221 */ /* 0x000fe40000010000 */
[C---:B------:R-:W-:Y:S01]  /*cd70*/  HMMA.16816.F32 R172, R140.reuse, R174, R48 ;  /* 0x000000ae8cac723c */ /* 0x040fe20000001830 */
[----:B------:R-:W-:Y:S03]  /*cd80*/  FADD.FTZ R10, R21, R3 ;  /* 0x00000003150a7221 */ /* 0x000fe60000010000 */
[----:B------:R-:W-:Y:S04]  /*cd90*/  FADD.FTZ R0, R28, R0 ;  /* 0x000000001c007221 */ /* 0x000fe80000010000 */
[-C--:B------:R-:W-:Y:S01]  /*cda0*/  HMMA.16816.F32 R180, R140, R184.reuse, R52 ;  /* 0x000000b88cb4723c */ /* 0x080fe20000001834 */
[----:B------:R-:W-:Y:S04]  /*cdb0*/  FADD.FTZ R0, R31, R0 ;  /* 0x000000001f007221 */ /* 0x000fe80000010000 */
[----:B------:R-:W-:Y:S02]  /*cdc0*/  FADD.FTZ R8, R8, R0 ;  /* 0x0000000008087221 */ /* 0x000fe40000010000 */
[----:B------:R-:W-:Y:S01]  /*cdd0*/  FADD.FTZ R0, R27, R9 ;  /* 0x000000091b007221 */ /* 0x000fe20000010000 */
        /* <DEDUP_REMOVED lines=10> */
[----:B------:R-:W-:Y:S02]  /*ce80*/  FADD.FTZ R8, R12, R3 ;  /* 0x000000030c087221 */ /* 0x000fe40000010000 */
[----:B------:R-:W-:Y:S02]  /*ce90*/  FADD.FTZ R3, R15, R9 ;  /* 0x000000090f037221 */ /* 0x000fe40000010000 */
[-C--:B------:R-:W-:Y:S08]  /*cea0*/  HMMA.16816.F32 R68, R140, R212.reuse, R68 ;  /* 0x000000d48c44723c */ /* 0x080ff00000001844 */
[C---:B------:R-:W-:Y:S08]  /*ceb0*/  HMMA.16816.F32 R72, R208.reuse, R212, R72 ;  /* 0x000000d4d048723c */ /* 0x040ff00000001848 */
        /* <DEDUP_REMOVED lines=13> */
[-C--:B------:R-:W-:Y:S01]  /*cf90*/  HMMA.16816.F32 R124, R208, R6.reuse, R124 ;  /* 0x00000006d07c723c */ /* 0x080fe2000000187c */
[----:B------:R-:W-:Y:S03]  /*cfa0*/  FADD.FTZ R5, R14, R0 ;  /* 0x000000000e057221 */ /* 0x000fe60000010000 */
[----:B------:R-:W-:Y:S02]  /*cfb0*/  FADD.FTZ R2, R233, R8 ;  /* 0x00000008e9027221 */ /* 0x000fe40000010000 */
[----:B------:R-:W-:Y:S02]  /*cfc0*/  FADD.FTZ R0, R228, R4 ;  /* 0x00000004e4007221 */ /* 0x000fe40000010000 */
[----:B------:R-:W-:Y:S01]  /*cfd0*/  FADD.FTZ R4, R235, R3 ;  /* 0x00000003eb047221 */ /* 0x000fe20000010000 */
[----:B------:R-:W-:Y:S03]  /*cfe0*/  HMMA.16816.F32 R128, R140, R6, R128 ;  /* 0x000000068c80723c */ /* 0x000fe60000001880 */
[----:B------:R-:W-:Y:S02]  /*cff0*/  FADD.FTZ R3, R232, R2 ;  /* 0x00000002e8037221 */ /* 0x000fe40000010000 */
[----:B------:R-:W-:Y:S02]  /*d000*/  FADD.FTZ R4, R234, R4 ;  /* 0x00000004ea047221 */ /* 0x000fe40000010000 */
[----:B------:R-:W-:Y:S01]  /*d010*/  FADD.FTZ R5, R226, R5 ;  /* 0x00000005e2057221 */ /* 0x000fe20000010000 */
[----:B------:R-:W-:Y:S01]  /*d020*/  MOV R140, R134 ;  /* 0x00000086008c7202 */ /* 0x000fe20000000f00 */
[----:B------:R-:W-:Y:S03]  /*d030*/  FADD.FTZ R2, R227, R0 ;  /* 0x00000000e3027221 */ /* 0x000fe60000010000 */
[----:B------:R-:W-:Y:S02]  /*d040*/  FADD.FTZ R3, R230, R3 ;  /* 0x00000003e6037221 */ /* 0x000fe40000010000 */
[----:B------:R-:W-:Y:S02]  /*d050*/  FADD.FTZ R4, R231, R4 ;  /* 0x00000004e7047221 */ /* 0x000fe40000010000 */
[----:B------:R-:W-:Y:S02]  /*d060*/  FADD.FTZ R3, R229, R3 ;  /* 0x00000003e5037221 */ /* 0x000fe40000010000 */
[----:B------:R-:W-:Y:S01]  /*d070*/  FADD.FTZ R2, R224, R2 ;  /* 0x00000002e0027221 */ /* 0x000fe20000010000 */
[----:B------:R1:W-:Y:S01]  /*d080*/  STL [R1+0x64], R4 ;  /* 0x0000640401007387 */ /* 0x0003e20000100800 */
[----:B------:R-:W-:Y:S02]  /*d090*/  FADD.FTZ R0, R225, R5 ;  /* 0x00000005e1007221 */ /* 0x000fe40000010000 */
[----:B------:R-:W-:Y:S01]  /*d0a0*/  FADD.FTZ R2, R136, R2 ;  /* 0x0000000288027221 */ /* 0x000fe20000010000 */
[----:B------:R1:W-:Y:S01]  /*d0b0*/  STL [R1+0x74], R3 ;  /* 0x0000740301007387 */ /* 0x0003e20000100800 */
[----:B------:R-:W-:Y:S01]  /*d0c0*/  FADD.FTZ R0, R135, R0 ;  /* 0x0000000087007221 */ /* 0x000fe20000010000 */
[----:B------:R-:W-:Y:S02]  /*d0d0*/  MOV R136, R137 ;  /* 0x0000008900887202 */ /* 0x000fe40000000f00 */
[----:B------:R1:W-:Y:S01]  /*d0e0*/  STL [R1+0x70], R2 ;  /* 0x0000700201007387 */ /* 0x0003e20000100800 */
[----:B------:R-:W-:Y:S02]  /*d0f0*/  FADD.FTZ R0, R133, R0 ;  /* 0x0000000085007221 */ /* 0x000fe40000010000 */
[----:B------:R-:W-:Y:S03]  /*d100*/  IMAD.MOV.U32 R133, RZ, RZ, R138 ;  /* 0x000000ffff857224 */ /* 0x000fe600078e008a */
[----:B------:R1:W-:Y:S01]  /*d110*/  STL [R1+0x6c], R0 ;  /* 0x00006c0001007387 */ /* 0x0003e20000100800 */
[----:B------:R-:W-:-:S05]  /*d120*/  @P0 BRA `(.L_x_1795) ;  /* 0xffffaba000000947 */ /* 0x000fca000383ffff */
.L_x_1792:
[----:B----4-:R-:W-:-:S13]  /*d130*/  ISETP.LE.AND P0, PT, RZ, UR10, PT ;  /* 0x0000000aff007c0c */ /* 0x010fda000bf03270 */
[----:B------:R-:W-:Y:S05]  /*d140*/  @!P0 BRA `(.L_x_1796) ;  /* 0x00004e8000008947 */ /* 0x000fea0003800000 */
[----:B-1----:R-:W2:Y:S01]  /*d150*/  LDL.LU R4, [R1+0x60] ;  /* 0x0000600001047983 */ /* 0x002ea20000300800 */
[----:B------:R-:W-:Y:S01]  /*d160*/  IMAD.MOV.U32 R3, RZ, RZ, R138 ;  /* 0x000000ffff037224 */ /* 0x000fe200078e008a */
[----:B------:R-:W-:Y:S01]  /*d170*/  MOV R140, R134 ;  /* 0x00000086008c7202 */ /* 0x000fe20000000f00 */
[----:B------:R-:W-:Y:S02]  /*d180*/  IMAD.MOV.U32 R2, RZ, RZ, R139 ;  /* 0x000000ffff027224 */ /* 0x000fe400078e008b */
[----:B------:R-:W-:Y:S01]  /*d190*/  IMAD.MOV.U32 R132, RZ, RZ, R137 ;  /* 0x000000ffff847224 */ /* 0x000fe200078e0089 */
[----:B--2---:R-:W-:-:S04]  /*d1a0*/  SHF.R.S32.HI R0, RZ, 0x1f, R4 ;  /* 0x0000001fff007819 */ /* 0x004fc80000011404 */
[C---:B------:R-:W-:Y:S02]  /*d1b0*/  SHF.L.U64.HI R5, R4.reuse, 0x1, R0 ;  /* 0x0000000104057819 */ /* 0x040fe40000010200 */
[----:B------:R-:W-:-:S05]  /*d1c0*/  SHF.L.U32 R0, R4, 0x1, RZ ;  /* 0x0000000104007819 */ /* 0x000fca00000006ff */
[----:B------:R-:W-:Y:S04]  /*d1d0*/  STL [R1+0x24], R0 ;  /* 0x0000240001007387 */ /* 0x000fe80000100800 */
[----:B------:R1:W-:Y:S04]  /*d1e0*/  STL [R1+0x28], R5 ;  /* 0x0000280501007387 */ /* 0x0003e80000100800 */
[----:B-1----:R-:W2:Y:S04]  /*d1f0*/  LDL.LU R5, [R1+0x8c] ;  /* 0x00008c0001057983 */ /* 0x002ea80000300800 */
[----:B------:R-:W3:Y:S02]  /*d200*/  LDL.LU R4, [R1+0x84] ;  /* 0x0000840001047983 */ /* 0x000ee40000300800 */
[C---:B---3--:R-:W-:Y:S01]  /*d210*/  IMAD.SHL.U32 R0, R4.reuse, 0x2, RZ ;  /* 0x0000000204007824 */ /* 0x048fe200078e00ff */
[----:B--2---:R-:W-:-:S04]  /*d220*/  SHF.L.U64.HI R5, R4, 0x1, R5 ;  /* 0x0000000104057819 */ /* 0x004fc80000010205 */
[----:B------:R1:W-:Y:S04]  /*d230*/  STL [R1+0x1c], R0 ;  /* 0x00001c0001007387 */ /* 0x0003e80000100800 */
[----:B------:R1:W-:Y:S01]  /*d240*/  STL [R1+0x20], R5 ;  /* 0x0000200501007387 */ /* 0x0003e20000100800 */
[----:B------:R-:W-:Y:S05]  /*d250*/  BRA `(.L_x_1797) ;  /* 0x0000044000007947 */ /* 0x000fea0003800000 */
.L_x_1799:
        /* <DEDUP_REMOVED lines=38> */
[----:B------:R-:W-:Y:S04]  /*d4c0*/  SHFL.IDX PT, R11, R4, 0x2, 0x181f ;  /* 0x00581f00040b7f89 */ /* 0x000fe800000e0000 */
[----:B------:R1:W-:Y:S04]  /*d4d0*/  SHFL.IDX PT, R14, R4, 0x3, 0x181f ;  /* 0x00781f00040e7f89 */ /* 0x0003e800000e0000 */
[----:B------:R-:W2:Y:S04]  /*d4e0*/  SHFL.IDX PT, R13, R0, 0x1, 0x181f ;  /* 0x00381f00000d7f89 */ /* 0x000ea800000e0000 */
[----:B------:R-:W2:Y:S01]  /*d4f0*/  SHFL.IDX PT, R15, R0, 0x2, 0x181f ;  /* 0x00581f00000f7f89 */ /* 0x000ea200000e0000 */
[C---:B---3--:R-:W-:Y:S02]  /*d500*/  IADD3 R8, P2, R6.reuse, R38, RZ ;  /* 0x0000002606087210 */ /* 0x048fe40007f5e0ff */
[-C--:B----4-:R-:W-:Y:S01]  /*d510*/  IADD3 R6, P1, R6, R37.reuse, RZ ;  /* 0x0000002506067210 */ /* 0x090fe20007f3e0ff */
[----:B------:R-:W3:Y:S02]  /*d520*/  SHFL.IDX PT, R0, R0, 0x3, 0x181f ;  /* 0x00781f0000007f89 */ /* 0x000ee400000e0000 */
[C-C-:B-----5:R-:W-:Y:S01]  /*d530*/  IMAD.X R9, R5.reuse, 0x1, R36.reuse, P2 ;  /* 0x0000000105097824 */ /* 0x160fe200010e0624 */
[----:B------:R-:W-:Y:S04]  /*d540*/  IADD3.X R7, R5, R34, RZ, P1, !PT ;  /* 0x0000002205077210 */ /* 0x000fe80000ffe4ff */
[----:B------:R4:W-:Y:S04]  /*d550*/  LDGSTS.E.BYPASS.LTC128B.128 [R33+0x4100], [R8.64], !P6 ;  /* 0x0410000008217fae */ /* 0x0009e8000f101d4e */
[----:B------:R5:W-:Y:S01]  /*d560*/  LDGSTS.E.BYPASS.LTC128B.128 [R33+0x6100], [R6.64], !P5 ;  /* 0x0610000006217fae */ /* 0x000be2000e901d4e */
[CC--:B-1----:R-:W-:Y:S02]  /*d570*/  IADD3 R4, P0, R12.reuse, R38.reuse, RZ ;  /* 0x000000260c047210 */ /* 0x0c2fe40007f1e0ff */
[-C--:B------:R-:W-:Y:S03]  /*d580*/  IADD3 R12, P1, R12, R37.reuse, RZ ;  /* 0x000000250c0c7210 */ /* 0x080fe60007f3e0ff */
[----:B--2---:R-:W-:Y:S01]  /*d590*/  IMAD.X R5, R13, 0x1, R36, P0 ;  /* 0x000000010d057824 */ /* 0x004fe200000e0624 */
[-C--:B------:R-:W-:Y:S01]  /*d5a0*/  IADD3 R10, P0, R11, R38.reuse, RZ ;  /* 0x000000260b0a7210 */ /* 0x080fe20007f1e0ff */
[----:B------:R-:W-:Y:S03]  /*d5b0*/  IMAD.X R13, R13, 0x1, R34, P1 ;  /* 0x000000010d0d7824 */ /* 0x000fe600008e0622 */
[----:B------:R1:W-:Y:S04]  /*d5c0*/  LDGSTS.E.BYPASS.LTC128B.128 [R33+0x4900], [R4.64], !P6 ;  /* 0x0490000004217fae */ /* 0x0003e8000f101d4e */
[----:B------:R2:W-:Y:S01]  /*d5d0*/  LDGSTS.E.BYPASS.LTC128B.128 [R33+0x6900], [R12.64], !P5 ;  /* 0x069000000c217fae */ /* 0x0005e2000e901d4e */
[-C--:B----4-:R-:W-:Y:S01]  /*d5e0*/  IADD3 R8, P2, R11, R37.reuse, RZ ;  /* 0x000000250b087210 */ /* 0x090fe20007f5e0ff */
[C-C-:B------:R-:W-:Y:S01]  /*d5f0*/  IMAD.X R11, R15.reuse, 0x1, R36.reuse, P0 ;  /* 0x000000010f0b7824 */ /* 0x140fe200000e0624 */
[----:B-----5:R-:W-:Y:S04]  /*d600*/  IADD3 R6, P1, R14, R38, RZ ;  /* 0x000000260e067210 */ /* 0x020fe80007f3e0ff */
[----:B------:R2:W-:Y:S01]  /*d610*/  LDGSTS.E.BYPASS.LTC128B.128 [R33+0x5100], [R10.64], !P6 ;  /* 0x051000000a217fae */ /* 0x0005e2000f101d4e */
[----:B------:R-:W-:Y:S01]  /*d620*/  IADD3.X R9, R15, R34, RZ, P2, !PT ;  /* 0x000000220f097210 */ /* 0x000fe200017fe4ff */
[----:B---3--:R-:W-:Y:S04]  /*d630*/  IMAD.X R7, R0, 0x1, R36, P1 ;  /* 0x0000000100077824 */ /* 0x008fe800008e0624 */
[----:B------:R2:W-:Y:S01]  /*d640*/  LDGSTS.E.BYPASS.LTC128B.128 [R33+0x7100], [R8.64], !P5 ;  /* 0x0710000008217fae */ /* 0x0005e2000e901d4e */
[----:B-1----:R-:W-:Y:S03]  /*d650*/  IADD3 R4, P0, R14, R37, RZ ;  /* 0x000000250e047210 */ /* 0x002fe60007f1e0ff */
[----:B------:R2:W-:Y:S02]  /*d660*/  LDGSTS.E.BYPASS.LTC128B.128 [R33+0x5900], [R6.64], !P6 ;  /* 0x0590000006217fae */ /* 0x0005e4000f101d4e */
[----:B------:R-:W-:Y:S05]  /*d670*/  IMAD.X R5, R0, 0x1, R34, P0 ;  /* 0x0000000100057824 */ /* 0x000fea00000e0622 */
[----:B------:R2:W-:Y:S01]  /*d680*/  LDGSTS.E.BYPASS.LTC128B.128 [R33+0x7900], [R4.64], !P5 ;  /* 0x0790000004217fae */ /* 0x0005e2000e901d4e */
[----:B------:R-:W-:-:S05]  /*d690*/  BRA `(.L_x_1798) ;  /* 0x0000174000007947 */ /* 0x000fca0003800000 */
.L_x_1797:
[----:B------:R-:W2:Y:S01]  /*d6a0*/  LDL R4, [R1+0x58] ;  /* 0x0000580001047983 */ /* 0x000ea20000100800 */
[----:B------:R-:W-:Y:S04]  /*d6b0*/  DEPBAR.LE SB0, 0x0 ;  /* 0x000080000000791a */ /* 0x000fe80000000000 */
[----:B------:R-:W3:Y:S01]  /*d6c0*/  LDL R10, [R1+0x4c] ;  /* 0x00004c00010a7983 */ /* 0x000ee20000100800 */
[----:B------:R-:W-:Y:S03]  /*d6d0*/  UISETP.GE.AND UP0, UPT, UR10, 0x1, UPT ;  /* 0x000000010a00788c */ /* 0x000fe6000bf06270 */
[----:B------:R-:W4:Y:S04]  /*d6e0*/  LDL R40, [R1] ;  /* 0x0000000001287983 */ /* 0x000f280000100800 */
[----:B------:R-:W3:Y:S04]  /*d6f0*/  LDL R41, [R1+0x4] ;  /* 0x0000040001297983 */ /* 0x000ee80000100800 */
[----:B------:R-:W3:Y:S04]  /*d700*/  LDL R59, [R1+0x24] ;  /* 0x00002400013b7983 */ /* 0x000ee80000100800 */
[----:B------:R-:W3:Y:S04]  /*d710*/  LDL R28, [R1+0x8] ;  /* 0x00000800011c7983 */ /* 0x000ee80000100800 */
[----:B------:R-:W3:Y:S04]  /*d720*/  LDL R58, [R1+0x28] ;  /* 0x00002800013a7983 */ /* 0x000ee80000100800 */
[----:B------:R-:W3:Y:S04]  /*d730*/  LDL R57, [R1+0x1c] ;  /* 0x00001c0001397983 */ /* 0x000ee80000100800 */
[----:B------:R-:W3:Y:S04]  /*d740*/  LDL R55, [R1+0x50] ;  /* 0x0000500001377983 */ /* 0x000ee80000100800 */
[----:B------:R-:W3:Y:S04]  /*d750*/  LDL R56, [R1+0x20] ;  /* 0x0000200001387983 */ /* 0x000ee80000100800 */
[----:B------:R-:W-:Y:S08]  /*d760*/  BAR.SYNC.DEFER_BLOCKING 0x0 ;  /* 0x0000000000007b1d */ /* 0x000ff00000010000 */
[----:B-----5:R-:W-:Y:S08]  /*d770*/  LDSM.16.M88.4 R64, [R243+0x8100] ;  /* 0x00810000f340783b */ /* 0x020ff00000000200 */
[----:B------:R-:W1:Y:S08]  /*d780*/  LDSM.16.M88.4 R16, [R236+0x4100] ;  /* 0x00410000ec10783b */ /* 0x000e700000000200 */
[----:B------:R-:W1:Y:S08]  /*d790*/  LDSM.16.M88.4 R60, [R243+0xa100] ;  /* 0x00a10000f33c783b */ /* 0x000e700000000200 */
[----:B------:R-:W1:Y:S08]  /*d7a0*/  LDSM.16.M88.4 R32, [R236+0x4900] ;  /* 0x00490000ec20783b */ /* 0x000e700000000200 */
[----:B------:R-:W-:Y:S08]  /*d7b0*/  LDSM.16.M88.4 R48, [R236+0x5100] ;  /* 0x00510000ec30783b */ /* 0x000ff00000000200 */
[----:B------:R-:W-:Y:S08]  /*d7c0*/  LDSM.16.M88.4 R136, [R236+0x5900] ;  /* 0x00590000ec88783b */ /* 0x000ff00000000200 */
[----:B------:R-:W-:Y:S08]  /*d7d0*/  LDSM.16.M88.4 R208, [R245+0x8100] ;  /* 0x00810000f5d0783b */ /* 0x000ff00000000200 */
[----:B------:R-:W-:Y:S08]  /*d7e0*/  LDSM.16.M88.4 R212, [R247] ;  /* 0x00000000f7d4783b */ /* 0x000ff00000000200 */
[----:B------:R-:W-:Y:S01]  /*d7f0*/  LDSM.16.M88.4 R216, [R245+0xa100] ;  /* 0x00a10000f5d8783b */ /* 0x000fe20000000200 */
[----:B-12---:R-:W-:Y:S01]  /*d800*/  SHF.R.S32.HI R0, RZ, 0x1f, R4 ;  /* 0x0000001fff007819 */ /* 0x006fe20000011404 */
[----:B------:R-:W-:Y:S04]  /*d810*/  IMAD.WIDE.U32 R8, R4, c[0x0][0x208], RZ ;  /* 0x0000820004087a25 */ /* 0x000fe800078e00ff */
[----:B------:R-:W-:Y:S04]  /*d820*/  IMAD R0, R0, c[0x0][0x208], RZ ;  /* 0x0000820000007a24 */ /* 0x000fe800078e02ff */
[----:B------:R-:W-:Y:S01]  /*d830*/  IMAD R0, R4, c[0x0][0x20c], R0 ;  /* 0x0000830004007a24 */ /* 0x000fe200078e0200 */
[----:B----4-:R-:W-:Y:S01]  /*d840*/  LDSM.16.M88.4 R228, [R40] ;  /* 0x0000000028e4783b */ /* 0x010fe20000000200 */
[-C--:B------:R-:W-:Y:S03]  /*d850*/  HMMA.16816.F32 R4, R64, R16.reuse, RZ ;  /* 0x000000104004723c */ /* 0x080fe600000018ff */
[----:B------:R-:W-:Y:S02]  /*d860*/  IADD3 R9, R9, R0, RZ ;  /* 0x0000000009097210 */ /* 0x000fe40007ffe0ff */
[----:B---3--:R-:W-:Y:S02]  /*d870*/  SHF.R.S32.HI R0, RZ, 0x1f, R10 ;  /* 0x0000001fff007819 */ /* 0x008fe4000001140a */
[----:B------:R-:W-:Y:S01]  /*d880*/  LDSM.16.M88.4 R224, [R41] ;  /* 0x0000000029e0783b */ /* 0x000fe20000000200 */
[----:B------:R-:W-:Y:S04]  /*d890*/  IMAD.WIDE.U32 R12, R10, c[0x0][0x218], R8 ;  /* 0x000086000a0c7a25 */ /* 0x000fe800078e0008 */
[----:B------:R-:W-:Y:S03]  /*d8a0*/  IMAD R0, R0, c[0x0][0x218], RZ ;  /* 0x0000860000007a24 */ /* 0x000fe600078e02ff */
[----:B------:R1:W-:Y:S01]  /*d8b0*/  LDSM.16.M88.4 R220, [R28] ;  /* 0x000000001cdc783b */ /* 0x0003e20000000200 */
[----:B------:R-:W-:Y:S01]  /*d8c0*/  IMAD R14, R10, c[0x0][0x21c], R0 ;  /* 0x000087000a0e7a24 */ /* 0x000fe200078e0200 */
[----:B------:R-:W-:Y:S01]  /*d8d0*/  IADD3 R0, P0, R12, UR24, RZ ;  /* 0x000000180c007c10 */ /* 0x000fe2000ff1e0ff */
[C---:B------:R-:W-:Y:S07]  /*d8e0*/  HMMA.16816.F32 R8, R60.reuse, R16, RZ ;  /* 0x000000103c08723c */ /* 0x040fee00000018ff */
[----:B------:R-:W-:Y:S02]  /*d8f0*/  IADD3.X R16, R13, UR8, R14, P0, !PT ;  /* 0x000000080d107c10 */ /* 0x000fe400087fe40e */
[-C--:B------:R-:W-:Y:S03]  /*d900*/  HMMA.16816.F32 R12, R60, R18.reuse, RZ ;  /* 0x000000123c0c723c */ /* 0x080fe600000018ff */
[C---:B------:R-:W-:Y:S04]  /*d910*/  LEA R36, P0, R0.reuse, c[0x0][0x1f8], 0x1 ;  /* 0x00007e0000247a11 */ /* 0x040fe800078008ff */
[----:B------:R-:W-:Y:S01]  /*d920*/  LEA.HI.X R0, R0, c[0x0][0x1fc], R16, 0x1, P0 ;  /* 0x00007f0000007a11 */ /* 0x000fe200000f0c10 */
[----:B------:R-:W2:Y:S01]  /*d930*/  SHFL.IDX PT, R42, R36, RZ, 0x181f ;  /* 0x00181fff242a7589 */ /* 0x000ea200000e0000 */
[C---:B------:R-:W-:Y:S07]  /*d940*/  HMMA.16816.F32 R16, R64.reuse, R18, RZ ;  /* 0x000000124010723c */ /* 0x040fee00000018ff */
[----:B------:R-:W3:Y:S01]  /*d950*/  SHFL.IDX PT, R37, R0, RZ, 0x181f ;  /* 0x00181fff00257589 */ /* 0x000ee200000e0000 */
[-C--:B------:R-:W-:Y:S07]  /*d960*/  HMMA.16816.F32 R20, R64, R32.reuse, RZ ;  /* 0x000000204014723c */ /* 0x080fee00000018ff */
[----:B------:R-:W4:Y:S01]  /*d970*/  SHFL.IDX PT, R46, R36, 0x1, 0x181f ;  /* 0x00381f00242e7f89 */ /* 0x000f2200000e0000 */
[C---:B------:R-:W-:Y:S07]  /*d980*/  HMMA.16816.F32 R24, R60.reuse, R32, RZ ;  /* 0x000000203c18723c */ /* 0x040fee00000018ff */
[----:B------:R-:W4:Y:S01]  /*d990*/  SHFL.IDX PT, R45, R0, 0x1, 0x181f ;  /* 0x00381f00002d7f89 */ /* 0x000f2200000e0000 */
[-C--:B-1----:R-:W-:Y:S01]  /*d9a0*/  HMMA.16816.F32 R28, R60, R34.reuse, RZ ;  /* 0x000000223c1c723c */ /* 0x082fe200000018ff */
[C---:B--2---:R-:W-:Y:S03]  /*d9b0*/  IADD3 R38, P1, R42.reuse, R59, RZ ;  /* 0x0000003b2a267210 */ /* 0x044fe60007f3e0ff */
[----:B------:R-:W-:Y:S02]  /*d9c0*/  IADD3 R42, P0, R42, R57, RZ ;  /* 0x000000392a2a7210 */ /* 0x000fe40007f1e0ff */
[C---:B---3--:R-:W-:Y:S02]  /*d9d0*/  IADD3.X R39, R37.reuse, R58, RZ, P1, !PT ;  /* 0x0000003a25277210 */ /* 0x048fe40000ffe4ff */
[C---:B------:R-:W-:Y:S01]  /*d9e0*/  HMMA.16816.F32 R32, R64.reuse, R34, RZ ;  /* 0x000000224020723c */ /* 0x040fe200000018ff */
[----:B------:R-:W1:Y:S03]  /*d9f0*/  SHFL.IDX PT, R52, R36, 0x2, 0x181f ;  /* 0x00581f0024347f89 */ /* 0x000e6600000e0000 */
[----:B------:R-:W-:Y:S02]  /*da00*/  IADD3.X R43, R37, R56, RZ, P0, !PT ;  /* 0x00000038252b7210 */ /* 0x000fe400007fe4ff */
[C---:B----4-:R-:W-:Y:S03]  /*da10*/  IADD3 R40, P0, R46.reuse, R59, RZ ;  /* 0x0000003b2e287210 */ /* 0x050fe60007f1e0ff */
[----:B------:R2:W-:Y:S03]  /*da20*/  LDGSTS.E.BYPASS.LTC128B.128 [R55], [R38.64], !P6 ;  /* 0x0000000026377fae */ /* 0x0005e6000f101d4e */
[----:B------:R-:W-:Y:S02]  /*da30*/  IADD3 R46, P2, R46, R57, RZ ;  /* 0x000000392e2e7210 */ /* 0x000fe40007f5e0ff */
[C---:B------:R-:W-:Y:S03]  /*da40*/  IADD3.X R41, R45.reuse, R58, RZ, P0, !PT ;  /* 0x0000003a2d297210 */ /* 0x040fe600007fe4ff */
[----:B------:R-:W3:Y:S01]  /*da50*/  SHFL.IDX PT, R53, R0, 0x2, 0x181f ;  /* 0x00581f0000357f89 */ /* 0x000ee200000e0000 */
[----:B------:R-:W-:Y:S07]  /*da60*/  IADD3.X R47, R45, R56, RZ, P2, !PT ;  /* 0x000000382d2f7210 */ /* 0x000fee00017fe4ff */
[----:B------:R4:W-:Y:S01]  /*da70*/  LDGSTS.E.BYPASS.LTC128B.128 [R55+0x2000], [R42.64], !P5 ;  /* 0x020000002a377fae */ /* 0x0009e2000e901d4e */
[C---:B-1----:R-:W-:Y:S02]  /*da80*/  IADD3 R44, P1, R52.reuse, R59, RZ ;  /* 0x0000003b342c7210 */ /* 0x042fe40007f3e0ff */
[----:B------:R-:W-:Y:S05]  /*da90*/  IADD3 R52, P0, R52, R57, RZ ;  /* 0x0000003934347210 */ /* 0x000fea0007f1e0ff */
[----:B------:R4:W-:Y:S08]  /*daa0*/  LDGSTS.E.BYPASS.LTC128B.128 [R55+0x800], [R40.64], !P6 ;  /* 0x0080000028377fae */ /* 0x0009f0000f101d4e */
[----:B------:R2:W1:Y:S01]  /*dab0*/  SHFL.IDX PT, R54, R36, 0x3, 0x181f ;  /* 0x00781f0024367f89 */ /* 0x00046200000e0000 */
[C---:B---3--:R-:W-:Y:S02]  /*dac0*/  IADD3.X R45, R53.reuse, R58, RZ, P1, !PT ;  /* 0x0000003a352d7210 */ /* 0x048fe40000ffe4ff */
[----:B------:R-:W-:Y:S05]  /*dad0*/  IADD3.X R53, R53, R56, RZ, P0, !PT ;  /* 0x0000003835357210 */ /* 0x000fea00007fe4ff */
[----:B------:R3:W-:Y:S08]  /*dae0*/  LDGSTS.E.BYPASS.LTC128B.128 [R55+0x2800], [R46.64], !P5 ;  /* 0x028000002e377fae */ /* 0x0007f0000e901d4e */
[----:B------:R3:W-:Y:S01]  /*daf0*/  LDGSTS.E.BYPASS.LTC128B.128 [R55+0x1000], [R44.64], !P6 ;  /* 0x010000002c377fae */ /* 0x0007e2000f101d4e */
[-C--:B--2---:R-:W-:Y:S07]  /*db00*/  HMMA.16816.F32 R36, R64, R48.reuse, RZ ;  /* 0x000000304024723c */ /* 0x084fee00000018ff */
[----:B------:R-:W2:Y:S01]  /*db10*/  SHFL.IDX PT, R0, R0, 0x3, 0x181f ;  /* 0x00781f0000007f89 */ /* 0x000ea200000e0000 */
[C---:B----4-:R-:W-:Y:S07]  /*db20*/  HMMA.16816.F32 R40, R60.reuse, R48, RZ ;  /* 0x000000303c28723c */ /* 0x050fee00000018ff */
[----:B------:R4:W-:Y:S01]  /*db30*/  LDGSTS.E.BYPASS.LTC128B.128 [R55+0x3000], [R52.64], !P5 ;  /* 0x0300000034377fae */ /* 0x0009e2000e901d4e */
[----:B-1----:R-:W-:Y:S01]  /*db40*/  IADD3 R48, P0, R54, R59, RZ ;  /* 0x0000003b36307210 */ /* 0x002fe20007f1e0ff */
[-C--:B---3--:R-:W-:Y:S03]  /*db50*/  HMMA.16816.F32 R44, R60, R50.reuse, RZ ;  /* 0x000000323c2c723c */ /* 0x088fe600000018ff */
[----:B--2---:R-:W-:Y:S05]  /*db60*/  IADD3.X R49, R0, R58, RZ, P0, !PT ;  /* 0x0000003a00317210 */ /* 0x004fea00007fe4ff */
[----:B------:R1:W-:Y:S01]  /*db70*/  LDGSTS.E.BYPASS.LTC128B.128 [R55+0x1800], [R48.64], !P6 ;  /* 0x0180000030377fae */ /* 0x0003e2000f101d4e */
[----:B----4-:R-:W-:Y:S04]  /*db80*/  IADD3 R52, P0, R54, R57, RZ ;  /* 0x0000003936347210 */ /* 0x010fe80007f1e0ff */
        /* <DEDUP_REMOVED lines=165> */
[----:B------:R-:W-:Y:S01]  /*e5e0*/  MUFU.TANH R217, R12 ;  /* 0x0000000c00d97308 */ /* 0x000fe20000002400 */
        /* <DEDUP_REMOVED lines=8> */
[----:B------:R-:W-:Y:S05]  /*e670*/  FMUL.FTZ R18, R19, c[0x0][0x320] ;  /* 0x0000c80013127a20 */ /* 0x000fea0000410000 */
[C---:B------:R-:W-:Y:S01]  /*e680*/  HMMA.16816.F32 R32, R212.reuse, R6, R32 ;  /* 0x00000006d420723c */ /* 0x040fe20000001820 */
[----:B------:R-:W-:Y:S03]  /*e690*/  MUFU.TANH R218, R15 ;  /* 0x0000000f00da7308 */ /* 0x000fe60000002400 */
[----:B------:R-:W-:Y:S02]  /*e6a0*/  FMUL.FTZ R21, R21, c[0x0][0x320] ;  /* 0x0000c80015157a20 */ /* 0x000fe40000410000 */
[----:B------:R-:W-:Y:S02]  /*e6b0*/  FMUL.FTZ R23, R23, c[0x0][0x320] ;  /* 0x0000c80017177a20 */ /* 0x000fe40000410000 */
[----:B------:R-:W-:Y:S03]  /*e6c0*/  FMUL.FTZ R24, R24, c[0x0][0x320] ;  /* 0x0000c80018187a20 */ /* 0x000fe60000410000 */
[----:B------:R-:W-:Y:S01]  /*e6d0*/  MUFU.TANH R4, R21 ;  /* 0x0000001500047308 */ /* 0x000fe20000002400 */
[----:B------:R-:W-:Y:S02]  /*e6e0*/  FMUL.FTZ R20, R20, c[0x0][0x320] ;  /* 0x0000c80014147a20 */ /* 0x000fe40000410000 */
[----:B------:R-:W-:Y:S01]  /*e6f0*/  FMUL.FTZ R22, R22, c[0x0][0x320] ;  /* 0x0000c80016167a20 */ /* 0x000fe20000410000 */
[-C--:B--2---:R-:W-:Y:S03]  /*e700*/  HMMA.16816.F32 R36, R212, R8.reuse, R36 ;  /* 0x00000008d424723c */ /* 0x084fe60000001824 */
[----:B------:R-:W-:Y:S02]  /*e710*/  FMUL.FTZ R25, R25, c[0x0][0x320] ;  /* 0x0000c80019197a20 */ /* 0x000fe40000410000 */
[----:B------:R-:W-:Y:S01]  /*e720*/  FMUL.FTZ R26, R26, c[0x0][0x320] ;  /* 0x0000c8001a1a7a20 */ /* 0x000fe20000410000 */
[----:B------:R-:W-:Y:S01]  /*e730*/  MUFU.TANH R16, R16 ;  /* 0x0000001000107308 */ /* 0x000fe20000002400 */
        /* <DEDUP_REMOVED lines=17> */
[----:B-1----:R1:W-:Y:S01]  /*e850*/  STL [R1+0x38], R0 ;  /* 0x0000380001007387 */ /* 0x0023e20000100800 */
[----:B------:R-:W-:Y:S02]  /*e860*/  FMUL.FTZ R45, R45, c[0x0][0x320] ;  /* 0x0000c8002d2d7a20 */ /* 0x000fe40000410000 */
[----:B------:R-:W-:Y:S01]  /*e870*/  FMUL.FTZ R46, R46, c[0x0][0x320] ;  /* 0x0000c8002e2e7a20 */ /* 0x000fe20000410000 */
[----:B------:R2:W-:Y:S01]  /*e880*/  STL [R1+0x34], R4 ;  /* 0x0000340401007387 */ /* 0x0005e20000100800 */
        /* <DEDUP_REMOVED lines=14> */
[----:B------:R-:W-:Y:S09]  /*e970*/  FMUL.FTZ R51, R51, c[0x0][0x320] ;  /* 0x0000c80033337a20 */ /* 0x000ff20000410000 */
[----:B--2---:R-:W2:Y:S10]  /*e980*/  MUFU.TANH R4, R23 ;  /* 0x0000001700047308 */ /* 0x004eb40000002400 */
[----:B------:R-:W-:Y:S01]  /*e990*/  MUFU.TANH R23, R25 ;  /* 0x0000001900177308 */ /* 0x000fe20000002400 */
[----:B-1----:R1:W-:Y:S09]  /*e9a0*/  STL [R1+0x30], R0 ;  /* 0x0000300001007387 */ /* 0x0023f20000100800 */
[----:B------:R-:W-:Y:S01]  /*e9b0*/  MUFU.TANH R21, R28 ;  /* 0x0000001c00157308 */ /* 0x000fe20000002400 */
[----:B--2---:R-:W-:Y:S04]  /*e9c0*/  STL [R1+0x2c], R4 ;  /* 0x00002c0401007387 */ /* 0x004fe80000100800 */
[----:B------:R-:W2:Y:S01]  /*e9d0*/  LDSM.16.M88.4 R4, [R241+0x3800] ;  /* 0x00380000f104783b */ /* 0x000ea20000000200 */
[----:B------:R-:W-:Y:S04]  /*e9e0*/  DEPBAR.LE SB0, 0x0 ;  /* 0x000080000000791a */ /* 0x000fe80000000000 */
[----:B------:R-:W-:Y:S03]  /*e9f0*/  MUFU.TANH R138, R29 ;  /* 0x0000001d008a7308 */ /* 0x000fe60000002400 */
[----:B------:R-:W-:Y:S07]  /*ea00*/  BAR.SYNC.DEFER_BLOCKING 0x0 ;  /* 0x0000000000007b1d */ /* 0x000fee0000010000 */
[----:B-1----:R-:W1:Y:S10]  /*ea10*/  MUFU.TANH R0, R24 ;  /* 0x0000001800007308 */ /* 0x002e740000002400 */
[----:B------:R3:W4:Y:S10]  /*ea20*/  MUFU.TANH R22, R30 ;  /* 0x0000001e00167308 */ /* 0x0007340000002400 */
[----:B------:R3:W3:Y:S01]  /*ea30*/  MUFU.TANH R25, R31 ;  /* 0x0000001f00197308 */ /* 0x0006e20000002400 */
[----:B-1----:R1:W-:Y:S01]  /*ea40*/  STL [R1+0x54], R0 ;  /* 0x0000540001007387 */ /* 0x0023e20000100800 */
[-C--:B--2---:R-:W-:Y:S08]  /*ea50*/  HMMA.16816.F32 R52, R212, R4.reuse, R52 ;  /* 0x00000004d434723c */ /* 0x084ff00000001834 */
[----:B------:R2:W1:Y:S01]  /*ea60*/  MUFU.TANH R232, R32 ;  /* 0x0000002000e87308 */ /* 0x0004620000002400 */
[C---:B------:R-:W-:Y:S09]  /*ea70*/  HMMA.16816.F32 R56, R208.reuse, R4, R56 ;  /* 0x00000004d038723c */ /* 0x040ff20000001838 */
[----:B------:R2:W1:Y:S01]  /*ea80*/  MUFU.TANH R32, R33 ;  /* 0x0000002100207308 */ /* 0x0004620000002400 */
[-C--:B------:R-:W-:Y:S08]  /*ea90*/  HMMA.16816.F32 R60, R208, R6.reuse, R60 ;  /* 0x00000006d03c723c */ /* 0x080ff0000000183c */
        /* <DEDUP_REMOVED lines=14> */
[----:B------:R-:W-:Y:S02]  /*eb80*/  FMUL.FTZ R62, R62, c[0x0][0x320] ;  /* 0x0000c8003e3e7a20 */ /* 0x000fe40000410000 */
[----:B-1----:R-:W-:Y:S02]  /*eb90*/  FMUL.FTZ R0, R63, c[0x0][0x320] ;  /* 0x0000c8003f007a20 */ /* 0x002fe40000410000 */
        /* <DEDUP_REMOVED lines=36> */
.L_x_1798:
[----:B------:R-:W3:Y:S01]  /*ede0*/  LDL.LU R41, [R1+0x2c] ;  /* 0x00002c0001297983 */ /* 0x000ee20000300800 */
[----:B------:R-:W-:Y:S02]  /*edf0*/  FMNMX.FTZ R0, R142, R2, !PT ;  /* 0x000000028e007209 */ /* 0x000fe40007810000 */
[----:B------:R-:W-:Y:S01]  /*ee00*/  MOV R48, R32 ;  /* 0x0000002000307202 */ /* 0x000fe20000000f00 */
[----:B------:R-:W4:Y:S01]  /*ee10*/  LDL.LU R40, [R1+0x38] ;  /* 0x0000380001287983 */ /* 0x000f220000300800 */
[----:B------:R-:W-:Y:S02]  /*ee20*/  FMNMX.FTZ R0, R221, R0, !PT ;  /* 0x00000000dd007209 */ /* 0x000fe40007810000 */
[----:B------:R-:W-:Y:S01]  /*ee30*/  MOV R53, R30 ;  /* 0x0000001e00357202 */ /* 0x000fe20000000f00 */
[----:B------:R-:W-:Y:S01]  /*ee40*/  STL [R1+0xb4], R249 ;  /* 0x0000b4f901007387 */ /* 0x000fe20000100800 */
[----:B------:R-:W-:Y:S02]  /*ee50*/  FMNMX.FTZ R0, R141, R0, !PT ;  /* 0x000000008d007209 */ /* 0x000fe40007810000 */
[----:B------:R-:W-:Y:S01]  /*ee60*/  MOV R52, R29 ;  /* 0x0000001d00347202 */ /* 0x000fe20000000f00 */
[----:B------:R-:W-:Y:S01]  /*ee70*/  STL [R1+0xb0], R248 ;  /* 0x0000b0f801007387 */ /* 0x000fe20000100800 */
[----:B------:R-:W-:Y:S02]  /*ee80*/  FMNMX.FTZ R0, R16, R0, !PT ;  /* 0x0000000010007209 */ /* 0x000fe40007810000 */
[----:B--2---:R-:W-:Y:S01]  /*ee90*/  FMNMX.FTZ R5, R143, R3, !PT ;  /* 0x000000038f057209 */ /* 0x004fe20007810000 */
[----:B------:R-:W-:Y:S01]  /*eea0*/  STL [R1+0xac], R247 ;  /* 0x0000acf701007387 */ /* 0x000fe20000100800 */
[----:B------:R-:W-:Y:S02]  /*eeb0*/  MOV R51, R31 ;  /* 0x0000001f00337202 */ /* 0x000fe40000000f00 */
[----:B------:R-:W-:Y:S01]  /*eec0*/  FMNMX.FTZ R5, R223, R5, !PT ;  /* 0x00000005df057209 */ /* 0x000fe20007810000 */
        /* <DEDUP_REMOVED lines=8> */
[----:B------:R-:W-:Y:S01]  /*ef50*/  MOV R59, R139 ;  /* 0x0000008b003b7202 */ /* 0x000fe20000000f00 */
[----:B------:R1:W-:Y:S01]  /*ef60*/  STL [R1+0x9c], R243 ;  /* 0x00009cf301007387 */ /* 0x0003e20000100800 */
[----:B------:R-:W-:Y:S02]  /*ef70*/  FMNMX.FTZ R6, R220, R140, !PT ;  /* 0x0000008cdc067209 */ /* 0x000fe40007810000 */
[----:B------:R-:W-:Y:S01]  /*ef80*/  MOV R63, R133 ;  /* 0x00000085003f7202 */ /* 0x000fe20000000f00 */
[----:B------:R-:W-:Y:S01]  /*ef90*/  LDSM.16.MT88.4 R36, [R238+0x100] ;  /* 0x00010000ee24783b */ /* 0x000fe20000004200 */
[----:B------:R-:W-:Y:S02]  /*efa0*/  FMNMX.FTZ R6, R225, R6, !PT ;  /* 0x00000006e1067209 */ /* 0x000fe40007810000 */
[----:B------:R-:W-:Y:S02]  /*efb0*/  MOV R50, R20 ;  /* 0x0000001400327202 */ /* 0x000fe40000000f00 */
[----:B------:R-:W-:Y:S02]  /*efc0*/  FMNMX.FTZ R6, R219, R6, !PT ;  /* 0x00000006db067209 */ /* 0x000fe40007810000 */
[----:B------:R-:W-:Y:S01]  /*efd0*/  MOV R44, R22 ;  /* 0x00000016002c7202 */ /* 0x000fe20000000f00 */
[----:B------:R-:W0:Y:S01]  /*efe0*/  LDGDEPBAR ;  /* 0x00000000000079af */ /* 0x000e220000000000 */
[----:B------:R-:W-:Y:S02]  /*eff0*/  FMNMX.FTZ R6, R218, R6, !PT ;  /* 0x00000006da067209 */ /* 0x000fe40007810000 */
[----:B------:R-:W-:Y:S02]  /*f000*/  MOV R58, R137 ;  /* 0x00000089003a7202 */ /* 0x000fe40000000f00 */
[----:B------:R-:W-:Y:S02]  /*f010*/  FMNMX.FTZ R6, R63, R6, !PT ;  /* 0x000000063f067209 */ /* 0x000fe40007810000 */
[----:B------:R-:W-:Y:S02]  /*f020*/  MOV R61, R138 ;  /* 0x0000008a003d7202 */ /* 0x000fe40000000f00 */
[----:B------:R-:W-:Y:S02]  /*f030*/  FMNMX.FTZ R6, R50, R6, !PT ;  /* 0x0000000632067209 */ /* 0x000fe40007810000 */
[----:B------:R-:W-:Y:S01]  /*f040*/  MOV R62, R134 ;  /* 0x00000086003e7202 */ /* 0x000fe20000000f00 */
[----:B-1----:R-:W2:Y:S01]  /*f050*/  LDL.LU R243, [R1+0x30] ;  /* 0x0000300001f37983 */ /* 0x002ea20000300800 */
[----:B------:R-:W-:Y:S02]  /*f060*/  FMNMX.FTZ R6, R44, R6, !PT ;  /* 0x000000062c067209 */ /* 0x000fe40007810000 */
[----:B------:R-:W-:Y:S01]  /*f070*/  FMNMX.FTZ R4, R222, R132, !PT ;  /* 0x00000084de047209 */ /* 0x000fe20007810000 */
[----:B------:R1:W-:Y:S01]  /*f080*/  STL [R1+0x98], R242 ;  /* 0x000098f201007387 */ /* 0x0003e20000100800 */
[----:B------:R-:W-:Y:S02]  /*f090*/  MOV R60, R23 ;  /* 0x00000017003c7202 */ /* 0x000fe40000000f00 */
[----:B------:R-:W-:Y:S02]  /*f0a0*/  FMNMX.FTZ R4, R224, R4, !PT ;  /* 0x00000004e0047209 */ /* 0x000fe40007810000 */
[----:B------:R-:W-:Y:S02]  /*f0b0*/  MOV R34, R21 ;  /* 0x0000001500227202 */ /* 0x000fe40000000f00 */
[----:B------:R-:W-:Y:S01]  /*f0c0*/  FMNMX.FTZ R4, R217, R4, !PT ;  /* 0x00000004d9047209 */ /* 0x000fe20007810000 */
[----:B------:R-:W-:Y:S01]  /*f0d0*/  LDSM.16.MT88.4 R20, [R237+0x100] ;  /* 0x00010000ed14783b */ /* 0x000fe20000004200 */
[----:B------:R-:W-:Y:S02]  /*f0e0*/  MOV R54, R19 ;  /* 0x0000001300367202 */ /* 0x000fe40000000f00 */
[----:B------:R-:W-:Y:S02]  /*f0f0*/  FMNMX.FTZ R4, R216, R4, !PT ;  /* 0x00000004d8047209 */ /* 0x000fe40007810000 */
[----:B------:R-:W-:Y:S01]  /*f100*/  ISETP.LT.AND P0, PT, RZ, UR10, PT ;  /* 0x0000000aff007c0c */ /* 0x000fe2000bf01270 */
[----:B------:R-:W-:Y:S02]  /*f110*/  UIADD3 UR10, UR10, -0x1, URZ ;  /* 0xffffffff0a0a7890 */ /* 0x000fe4000fffe03f */
[----:B-1----:R-:W3:Y:S04]  /*f120*/  LDL.LU R242, [R1+0x54] ;  /* 0x0000540001f27983 */ /* 0x002ee80000300800 */
[----:B------:R1:W-:Y:S04]  /*f130*/  STL [R1+0x94], R241 ;  /* 0x000094f101007387 */ /* 0x0003e80000100800 */
[----:B------:R1:W-:Y:S02]  /*f140*/  STL [R1+0x90], R236 ;  /* 0x000090ec01007387 */ /* 0x0003e40000100800 */
[----:B-1----:R-:W-:Y:S02]  /*f150*/  MOV R241, R25 ;  /* 0x0000001900f17202 */ /* 0x002fe40000000f00 */
[----:B------:R-:W3:Y:S02]  /*f160*/  LDL.LU R236, [R1+0x34] ;  /* 0x0000340001ec7983 */ /* 0x000ee40000300800 */
[----:B------:R-:W-:Y:S04]  /*f170*/  FMNMX.FTZ R6, R241, R6, !PT ;  /* 0x00000006f1067209 */ /* 0x000fe80007810000 */
[----:B------:R-:W-:Y:S04]  /*f180*/  FMNMX.FTZ R6, R58, R6, !PT ;  /* 0x000000063a067209 */ /* 0x000fe80007810000 */
[----:B------:R-:W-:Y:S04]  /*f190*/  FMNMX.FTZ R6, R27, R6, !PT ;  /* 0x000000061b067209 */ /* 0x000fe80007810000 */
[----:B------:R-:W-:Y:S04]  /*f1a0*/  FMNMX.FTZ R6, R42, R6, !PT ;  /* 0x000000062a067209 */ /* 0x000fe80007810000 */
[----:B------:R-:W-:Y:S04]  /*f1b0*/  FMNMX.FTZ R6, R43, R6, !PT ;  /* 0x000000062b067209 */ /* 0x000fe80007810000 */
[----:B------:R-:W-:Y:S02]  /*f1c0*/  FMNMX.FTZ R6, R45, R6, !PT ;  /* 0x000000062d067209 */ /* 0x000fe40007810000 */
[----:B----4-:R-:W-:Y:S02]  /*f1d0*/  FMNMX.FTZ R0, R40, R0, !PT ;  /* 0x0000000028007209 */ /* 0x010fe40007810000 */
[----:B--2---:R-:W-:Y:S04]  /*f1e0*/  FMNMX.FTZ R5, R243, R5, !PT ;  /* 0x00000005f3057209 */ /* 0x004fe80007810000 */
[----:B---3--:R-:W-:Y:S04]  /*f1f0*/  FMNMX.FTZ R5, R41, R5, !PT ;  /* 0x0000000529057209 */ /* 0x008fe80007810000 */
[----:B------:R-:W-:Y:S04]  /*f200*/  FMNMX.FTZ R5, R51, R5, !PT ;  /* 0x0000000533057209 */ /* 0x000fe80007810000 */
[----:B------:R-:W-:Y:S04]  /*f210*/  FMNMX.FTZ R5, R55, R5, !PT ;  /* 0x0000000537057209 */ /* 0x000fe80007810000 */
[----:B------:R-:W-:Y:S04]  /*f220*/  FMNMX.FTZ R5, R49, R5, !PT ;  /* 0x0000000531057209 */ /* 0x000fe80007810000 */
[----:B------:R-:W-:Y:S04]  /*f230*/  FMNMX.FTZ R5, R47, R5, !PT ;  /* 0x000000052f057209 */ /* 0x000fe80007810000 */
[----:B------:R-:W-:Y:S04]  /*f240*/  FMNMX.FTZ R5, R235, R5, !PT ;  /* 0x00000005eb057209 */ /* 0x000fe80007810000 */
        /* <DEDUP_REMOVED lines=23> */
[----:B------:R-:W-:Y:S01]  /*f3c0*/  FMNMX.FTZ R4, R215, R4, !PT ;  /* 0x00000004d7047209 */ /* 0x000fe20007810000 */
[----:B------:R-:W1:Y:S01]  /*f3d0*/  SHFL.BFLY PT, R138, R5, 0x1, 0x1f ;  /* 0x0c201f00058a7f89 */ /* 0x000e6200000e0000 */
[----:B------:R-:W-:Y:S04]  /*f3e0*/  FMNMX.FTZ R0, R229, R0, !PT ;  /* 0x00000000e5007209 */ /* 0x000fe80007810000 */
[----:B------:R-:W-:Y:S03]  /*f3f0*/  FMNMX.FTZ R0, R228, R0, !PT ;  /* 0x00000000e4007209 */ /* 0x000fe60007810000 */
[----:B------:R-:W2:Y:S01]  /*f400*/  SHFL.BFLY PT, R9, R4, 0x2, 0x1f ;  /* 0x0c401f0004097f89 */ /* 0x000ea200000e0000 */
[----:B------:R-:W-:Y:S04]  /*f410*/  FMNMX.FTZ R0, R227, R0, !PT ;  /* 0x00000000e3007209 */ /* 0x000fe80007810000 */
[----:B------:R-:W-:Y:S04]  /*f420*/  FMNMX.FTZ R0, R226, R0, !PT ;  /* 0x00000000e2007209 */ /* 0x000fe80007810000 */
[----:B------:R-:W-:Y:S04]  /*f430*/  FMNMX.FTZ R0, R212, R0, !PT ;  /* 0x00000000d4007209 */ /* 0x000fe80007810000 */
[----:B------:R-:W-:Y:S02]  /*f440*/  FMNMX.FTZ R0, R211, R0, !PT ;  /* 0x00000000d3007209 */ /* 0x000fe40007810000 */
[----:B-1----:R-:W-:Y:S03]  /*f450*/  FMNMX.FTZ R138, R5, R138, !PT ;  /* 0x0000008a058a7209 */ /* 0x002fe60007810000 */
[----:B------:R-:W1:Y:S02]  /*f460*/  SHFL.BFLY PT, R8, R0, 0x2, 0x1f ;  /* 0x0c401f0000087f89 */ /* 0x000e6400000e0000 */
[----:B------:R-:W-:Y:S01]  /*f470*/  FMUL.FTZ R209, R138, c[0x0][0x2d0] ;  /* 0x0000b4008ad17a20 */ /* 0x000fe20000410000 */
[----:B--2---:R-:W-:Y:S03]  /*f480*/  FMNMX.FTZ R4, R4, R9, !PT ;  /* 0x0000000904047209 */ /* 0x004fe60007810000 */
[--C-:B------:R-:W-:Y:S02]  /*f490*/  FFMA.FTZ R214, R214, c[0x0][0x2d0], -R209.reuse ;  /* 0x0000b400d6d67a23 */ /* 0x100fe400000108d1 */
[----:B------:R-:W-:Y:S01]  /*f4a0*/  FFMA.FTZ R230, R230, c[0x0][0x2d0], -R209 ;  /* 0x0000b400e6e67a23 */ /* 0x000fe200000108d1 */
[----:B------:R-:W2:Y:S01]  /*f4b0*/  SHFL.BFLY PT, R137, R4, 0x1, 0x1f ;  /* 0x0c201f0004897f89 */ /* 0x000ea200000e0000 */
[----:B-1----:R-:W-:Y:S07]  /*f4c0*/  FMNMX.FTZ R0, R0, R8, !PT ;  /* 0x0000000800007209 */ /* 0x002fee0007810000 */
[----:B------:R-:W1:Y:S01]  /*f4d0*/  SHFL.BFLY PT, R139, R0, 0x1, 0x1f ;  /* 0x0c201f00008b7f89 */ /* 0x000e6200000e0000 */
[----:B--2---:R-:W-:Y:S05]  /*f4e0*/  FMNMX.FTZ R137, R4, R137, !PT ;  /* 0x0000008904897209 */ /* 0x004fea0007810000 */
[----:B------:R-:W-:Y:S04]  /*f4f0*/  FMUL.FTZ R210, R137, c[0x0][0x2d0] ;  /* 0x0000b40089d27a20 */ /* 0x000fe80000410000 */
[----:B------:R-:W-:Y:S06]  /*f500*/  FFMA.FTZ R233, R233, c[0x0][0x2d0], -R210 ;  /* 0x0000b400e9e97a23 */ /* 0x000fec00000108d2 */
[----:B------:R-:W-:Y:S01]  /*f510*/  MUFU.EX2 R233, R233 ;  /* 0x000000e900e97308 */ /* 0x000fe20000000800 */
[----:B-1----:R-:W-:Y:S05]  /*f520*/  FMNMX.FTZ R139, R0, R139, !PT ;  /* 0x0000008b008b7209 */ /* 0x002fea0007810000 */
[C---:B------:R-:W-:Y:S02]  /*f530*/  FADD.FTZ R0, -R139.reuse, R2 ;  /* 0x000000028b007221 */ /* 0x040fe40000010100 */
[----:B------:R-:W-:Y:S02]  /*f540*/  FMUL.FTZ R208, R139, c[0x0][0x2d0] ;  /* 0x0000b4008bd07a20 */ /* 0x000fe40000410000 */
[----:B------:R-:W-:Y:S01]  /*f550*/  FMUL.FTZ R2, R0, c[0x0][0x2d0] ;  /* 0x0000b40000027a20 */ /* 0x000fe20000410000 */
[----:B------:R-:W-:Y:S01]  /*f560*/  FMNMX.FTZ R0, R46, R6, !PT ;  /* 0x000000062e007209 */ /* 0x000fe20007810000 */
[--C-:B------:R-:W-:Y:S02]  /*f570*/  FFMA.FTZ R4, R142, c[0x0][0x2d0], -R208.reuse ;  /* 0x0000b4008e047a23 */ /* 0x100fe400000108d0 */
[----:B------:R1:W2:Y:S01]  /*f580*/  MUFU.EX2 R134, R2 ;  /* 0x0000000200867308 */ /* 0x0002a20000000800 */
[----:B------:R-:W-:Y:S01]  /*f590*/  FMNMX.FTZ R0, R136, R0, !PT ;  /* 0x0000000088007209 */ /* 0x000fe20007810000 */
[--C-:B------:R-:W-:Y:S02]  /*f5a0*/  FFMA.FTZ R212, R212, c[0x0][0x2d0], -R208.reuse ;  /* 0x0000b400d4d47a23 */ /* 0x100fe400000108d0 */
[--C-:B------:R-:W-:Y:S01]  /*f5b0*/  FFMA.FTZ R226, R226, c[0x0][0x2d0], -R208.reuse ;  /* 0x0000b400e2e27a23 */ /* 0x100fe200000108d0 */
[----:B------:R-:W-:Y:S05]  /*f5c0*/  FMNMX.FTZ R0, R135, R0, !PT ;  /* 0x0000000087007209 */ /* 0x000fea0007810000 */
[----:B------:R-:W-:Y:S01]  /*f5d0*/  MUFU.EX2 R10, R4 ;  /* 0x00000004000a7308 */ /* 0x000fe20000000800 */
[----:B-1----:R-:W-:Y:S02]  /*f5e0*/  FADD.FTZ R2, -R138, R3 ;  /* 0x000000038a027221 */ /* 0x002fe40000010100 */
[----:B------:R-:W1:Y:S01]  /*f5f0*/  SHFL.BFLY PT, R3, R0, 0x2, 0x1f ;  /* 0x0c401f0000037f89 */ /* 0x000e6200000e0000 */
[----:B--2---:R-:W-:Y:S02]  /*f600*/  FMUL.FTZ R5, R134, R145 ;  /* 0x0000009186057220 */ /* 0x004fe40000410000 */
[----:B------:R-:W-:Y:S02]  /*f610*/  FMUL.FTZ R2, R2, c[0x0][0x2d0] ;  /* 0x0000b40002027a20 */ /* 0x000fe40000410000 */
[C---:B------:R-:W-:Y:S01]  /*f620*/  FMUL.FTZ R32, R134.reuse, R160 ;  /* 0x000000a086207220 */ /* 0x040fe20000410000 */
[----:B------:R-:W-:Y:S01]  /*f630*/  MOV R160, R53 ;  /* 0x0000003500a07202 */ /* 0x000fe20000000f00 */
[----:B------:R2:W3:Y:S01]  /*f640*/  MUFU.EX2 R133, R2 ;  /* 0x0000000200857308 */ /* 0x0004e20000000800 */
        /* <DEDUP_REMOVED lines=8> */
[----:B------:R-:W-:Y:S01]  /*f6d0*/  FMUL.FTZ R84, R134, R84 ;  /* 0x0000005486547220 */ /* 0x000fe20000410000 */
[----:B-1----:R-:W-:Y:S01]  /*f6e0*/  FMNMX.FTZ R0, R0, R3, !PT ;  /* 0x0000000300007209 */ /* 0x002fe20007810000 */
[----:B------:R-:W-:Y:S02]  /*f6f0*/  FFMA.FTZ R3, R16, c[0x0][0x2d0], -R208 ;  /* 0x0000b40010037a23 */ /* 0x000fe400000108d0 */
[C---:B------:R-:W-:Y:S02]  /*f700*/  FMUL.FTZ R16, R134.reuse, R148 ;  /* 0x0000009486107220 */ /* 0x040fe40000410000 */
[----:B------:R1:W-:Y:S01]  /*f710*/  MUFU.EX2 R246, R3 ;  /* 0x0000000300f67308 */ /* 0x0003e20000000800 */
[----:B------:R-:W-:Y:S02]  /*f720*/  FMUL.FTZ R85, R134, R85 ;  /* 0x0000005586557220 */ /* 0x000fe40000410000 */
[----:B--2---:R-:W-:Y:S02]  /*f730*/  FADD.FTZ R2, -R137, R132 ;  /* 0x0000008489027221 */ /* 0x004fe40000010100 */
[C---:B---3--:R-:W-:Y:S02]  /*f740*/  FMUL.FTZ R6, R133.reuse, R146 ;  /* 0x0000009285067220 */ /* 0x048fe40000410000 */
[----:B------:R-:W-:Y:S02]  /*f750*/  FMUL.FTZ R2, R2, c[0x0][0x2d0] ;  /* 0x0000b40002027a20 */ /* 0x000fe40000410000 */
[C---:B------:R-:W-:Y:S02]  /*f760*/  FMUL.FTZ R7, R133.reuse, R147 ;  /* 0x0000009385077220 */ /* 0x040fe40000410000 */
[----:B------:R2:W3:Y:S01]  /*f770*/  MUFU.EX2 R132, R2 ;  /* 0x0000000200847308 */ /* 0x0004e20000000800 */
[C---:B------:R-:W-:Y:S02]  /*f780*/  FMUL.FTZ R19, R133.reuse, R151 ;  /* 0x0000009785137220 */ /* 0x040fe40000410000 */
[C---:B------:R-:W-:Y:S02]  /*f790*/  FMUL.FTZ R66, R133.reuse, R186 ;  /* 0x000000ba85427220 */ /* 0x040fe40000410000 */
        /* <DEDUP_REMOVED lines=9> */
[----:B------:R-:W-:Y:S02]  /*f830*/  FMUL.FTZ R96, R134, R96 ;  /* 0x0000006086607220 */ /* 0x000fe40000410000 */
[--C-:B--2---:R-:W-:Y:S02]  /*f840*/  FFMA.FTZ R2, R221, c[0x0][0x2d0], -R208.reuse ;  /* 0x0000b400dd027a23 */ /* 0x104fe400000108d0 */
[C---:B---3--:R-:W-:Y:S01]  /*f850*/  FMUL.FTZ R8, R132.reuse, R156 ;  /* 0x0000009c84087220 */ /* 0x048fe20000410000 */
[----:B------:R-:W-:Y:S01]  /*f860*/  MOV R156, R61 ;  /* 0x0000003d009c7202 */ /* 0x000fe20000000f00 */
[----:B------:R2:W-:Y:S01]  /*f870*/  MUFU.EX2 R12, R2 ;  /* 0x00000002000c7308 */ /* 0x0005e20000000800 */
        /* <DEDUP_REMOVED lines=12> */
[--C-:B-1----:R-:W-:Y:S02]  /*f940*/  FFMA.FTZ R3, R223, c[0x0][0x2d0], -R209.reuse ;  /* 0x0000b400df037a23 */ /* 0x102fe400000108d1 */
[----:B------:R-:W-:Y:S02]  /*f950*/  FMUL.FTZ R49, R134, R173 ;  /* 0x000000ad86317220 */ /* 0x000fe40000410000 */
[----:B------:R1:W-:Y:S01]  /*f960*/  MUFU.EX2 R223, R3 ;  /* 0x0000000300df7308 */ /* 0x0003e20000000800 */
[C---:B------:R-:W-:Y:S02]  /*f970*/  FMUL.FTZ R56, R132.reuse, R200 ;  /* 0x000000c884387220 */ /* 0x040fe40000410000 */
[C---:B------:R-:W-:Y:S02]  /*f980*/  FMUL.FTZ R61, R132.reuse, R205 ;  /* 0x000000cd843d7220 */ /* 0x040fe40000410000 */
[C---:B------:R-:W-:Y:S02]  /*f990*/  FMUL.FTZ R72, R132.reuse, R72 ;  /* 0x0000004884487220 */ /* 0x040fe40000410000 */
[----:B--2---:R-:W-:Y:S02]  /*f9a0*/  FFMA.FTZ R2, R141, c[0x0][0x2d0], -R208 ;  /* 0x0000b4008d027a23 */ /* 0x004fe400000108d0 */
        /* <DEDUP_REMOVED lines=11> */
[----:B------:R-:W-:Y:S02]  /*fa60*/  FMUL.FTZ R97, R134, R97 ;  /* 0x0000006186617220 */ /* 0x000fe40000410000 */
[C---:B------:R-:W-:Y:S02]  /*fa70*/  FMUL.FTZ R98, R133.reuse, R98 ;  /* 0x0000006285627220 */ /* 0x040fe40000410000 */
[C---:B------:R-:W-:Y:S01]  /*fa80*/  FMUL.FTZ R99, R133.reuse, R99 ;  /* 0x0000006385637220 */ /* 0x040fe20000410000 */
[----:B--2---:R-:W2:Y:S01]  /*fa90*/  SHFL.BFLY PT, R2, R0, 0x1, 0x1f ;  /* 0x0c201f0000027f89 */ /* 0x004ea200000e0000 */
[----:B---3--:R-:W-:Y:S01]  /*faa0*/  F2FP.PACK_AB R142, R246, R249 ;  /* 0x000000f9f68e723e */ /* 0x008fe200000000ff */
[C---:B------:R-:W-:Y:S02]  /*fab0*/  FMUL.FTZ R100, R134.reuse, R100 ;  /* 0x0000006486647220 */ /* 0x040fe40000410000 */
[----:B------:R-:W-:Y:S02]  /*fac0*/  FMUL.FTZ R101, R134, R101 ;  /* 0x0000006586657220 */ /* 0x000fe40000410000 */
[C---:B------:R-:W-:Y:S02]  /*fad0*/  FMUL.FTZ R102, R133.reuse, R102 ;  /* 0x0000006685667220 */ /* 0x040fe40000410000 */
[----:B------:R-:W-:Y:S02]  /*fae0*/  FMUL.FTZ R103, R133, R103 ;  /* 0x0000006785677220 */ /* 0x000fe40000410000 */
[C---:B------:R-:W-:Y:S02]  /*faf0*/  FMUL.FTZ R104, R132.reuse, R104 ;  /* 0x0000006884687220 */ /* 0x040fe40000410000 */
[----:B------:R-:W-:Y:S02]  /*fb00*/  FMUL.FTZ R105, R132, R105 ;  /* 0x0000006984697220 */ /* 0x000fe40000410000 */
[----:B------:R-:W-:Y:S02]  /*fb10*/  FFMA.FTZ R156, R156, c[0x0][0x2d0], -R210 ;  /* 0x0000b4009c9c7a23 */ /* 0x000fe400000108d2 */
[----:B------:R-:W-:Y:S02]  /*fb20*/  FFMA.FTZ R173, R229, c[0x0][0x2d0], -R208 ;  /* 0x0000b400e5ad7a23 */ /* 0x000fe400000108d0 */
[--C-:B-1----:R-:W-:Y:S02]  /*fb30*/  FFMA.FTZ R3, R222, c[0x0][0x2d0], -R210.reuse ;  /* 0x0000b400de037a23 */ /* 0x102fe400000108d2 */
[C---:B------:R-:W-:Y:S02]  /*fb40*/  FMUL.FTZ R108, R132.reuse, R108 ;  /* 0x0000006c846c7220 */ /* 0x040fe40000410000 */
[----:B------:R1:W-:Y:S01]  /*fb50*/  MUFU.EX2 R221, R3 ;  /* 0x0000000300dd7308 */ /* 0x0003e20000000800 */
[----:B------:R-:W-:Y:S01]  /*fb60*/  FMUL.FTZ R109, R132, R109 ;  /* 0x0000006d846d7220 */ /* 0x000fe20000410000 */
[----:B--2---:R-:W-:Y:S01]  /*fb70*/  FMNMX.FTZ R2, R2, R0, !PT ;  /* 0x0000000002027209 */ /* 0x004fe20007810000 */
[----:B------:R-:W-:Y:S02]  /*fb80*/  FFMA.FTZ R0, R18, c[0x0][0x2d0], -R209 ;  /* 0x0000b40012007a23 */ /* 0x000fe400000108d1 */
[C---:B------:R-:W-:Y:S02]  /*fb90*/  FMUL.FTZ R18, R133.reuse, R150 ;  /* 0x0000009685127220 */ /* 0x040fe40000410000 */
[----:B------:R-:W-:Y:S01]  /*fba0*/  LDSM.16.MT88.4 R148, [R239+0x100] ;  /* 0x00010000ef94783b */ /* 0x000fe20000004200 */
[C---:B------:R-:W-:Y:S02]  /*fbb0*/  FMUL.FTZ R112, R134.reuse, R112 ;  /* 0x0000007086707220 */ /* 0x040fe40000410000 */
[----:B------:R2:W3:Y:S01]  /*fbc0*/  MUFU.EX2 R245, R0 ;  /* 0x0000000000f57308 */ /* 0x0004e20000000800 */
[C---:B------:R-:W-:Y:S02]  /*fbd0*/  FMUL.FTZ R113, R134.reuse, R113 ;  /* 0x0000007186717220 */ /* 0x040fe40000410000 */
[C---:B------:R-:W-:Y:S02]  /*fbe0*/  FMUL.FTZ R114, R133.reuse, R114 ;  /* 0x0000007285727220 */ /* 0x040fe40000410000 */
[C---:B------:R-:W-:Y:S02]  /*fbf0*/  FMUL.FTZ R115, R133.reuse, R115 ;  /* 0x0000007385737220 */ /* 0x040fe40000410000 */
[C---:B------:R-:W-:Y:S02]  /*fc00*/  FMUL.FTZ R116, R134.reuse, R116 ;  /* 0x0000007486747220 */ /* 0x040fe40000410000 */
[----:B------:R-:W-:Y:S02]  /*fc10*/  FMUL.FTZ R117, R134, R117 ;  /* 0x0000007586757220 */ /* 0x000fe40000410000 */
[C---:B------:R-:W-:Y:S02]  /*fc20*/  FMUL.FTZ R118, R133.reuse, R118 ;  /* 0x0000007685767220 */ /* 0x040fe40000410000 */
[C---:B------:R-:W-:Y:S02]  /*fc30*/  FMUL.FTZ R119, R133.reuse, R119 ;  /* 0x0000007785777220 */ /* 0x040fe40000410000 */
[----:B-1----:R-:W-:Y:S01]  /*fc40*/  FFMA.FTZ R3, R224, c[0x0][0x2d0], -R210 ;  /* 0x0000b400e0037a23 */ /* 0x002fe200000108d2 */
[----:B------:R-:W-:Y:S01]  /*fc50*/  MOV R224, R12 ;  /* 0x0000000c00e07202 */ /* 0x000fe20000000f00 */
[C---:B------:R-:W-:Y:S01]  /*fc60*/  FMUL.FTZ R12, R132.reuse, R164 ;  /* 0x000000a4840c7220 */ /* 0x040fe20000410000 */
[----:B------:R-:W-:Y:S01]  /*fc70*/  MOV R164, R35 ;  /* 0x0000002300a47202 */ /* 0x000fe20000000f00 */
[----:B------:R1:W-:Y:S01]  /*fc80*/  MUFU.EX2 R222, R3 ;  /* 0x0000000300de7308 */ /* 0x0003e20000000800 */
[----:B------:R-:W-:Y:S01]  /*fc90*/  FMUL.FTZ R35, R133, R163 ;  /* 0x000000a385237220 */ /* 0x000fe20000410000 */
[----:B------:R-:W-:Y:S01]  /*fca0*/  MOV R163, R55 ;  /* 0x0000003700a37202 */ /* 0x000fe20000000f00 */
[----:B------:R-:W-:Y:S02]  /*fcb0*/  FMUL.FTZ R120, R132, R120 ;  /* 0x0000007884787220 */ /* 0x000fe40000410000 */
[----:B--2---:R-:W-:Y:S01]  /*fcc0*/  FADD.FTZ R0, -R2, R140 ;  /* 0x0000008c02007221 */ /* 0x004fe20000010100 */
[----:B---3--:R-:W-:Y:S01]  /*fcd0*/  F2FP.PACK_AB R143, R245, R248 ;  /* 0x000000f8f58f723e */ /* 0x008fe200000000ff */
[----:B------:R-:W-:Y:S02]  /*fce0*/  FMUL.FTZ R121, R132, R121 ;  /* 0x0000007984797220 */ /* 0x000fe40000410000 */
[----:B------:R-:W-:Y:S02]  /*fcf0*/  FMUL.FTZ R0, R0, c[0x0][0x2d0] ;  /* 0x0000b40000007a20 */ /* 0x000fe40000410000 */
[C---:B------:R-:W-:Y:S02]  /*fd00*/  FMUL.FTZ R124, R132.reuse, R124 ;  /* 0x0000007c847c7220 */ /* 0x040fe40000410000 */
[----:B------:R-:W-:Y:S02]  /*fd10*/  FMUL.FTZ R125, R132, R125 ;  /* 0x0000007d847d7220 */ /* 0x000fe40000410000 */
[----:B------:R-:W2:Y:S01]  /*fd20*/  MUFU.EX2 R0, R0 ;  /* 0x0000000000007308 */ /* 0x000ea20000000800 */
[C---:B------:R-:W-:Y:S02]  /*fd30*/  FMUL.FTZ R128, R134.reuse, R128 ;  /* 0x0000008086807220 */ /* 0x040fe40000410000 */
[----:B------:R-:W-:Y:S02]  /*fd40*/  FMUL.FTZ R129, R134, R129 ;  /* 0x0000008186817220 */ /* 0x000fe40000410000 */
[C---:B------:R-:W-:Y:S02]  /*fd50*/  FMUL.FTZ R130, R133.reuse, R130 ;  /* 0x0000008285827220 */ /* 0x040fe40000410000 */
[----:B------:R-:W-:Y:S02]  /*fd60*/  FMUL.FTZ R131, R133, R131 ;  /* 0x0000008385837220 */ /* 0x000fe40000410000 */
[--C-:B-1----:R-:W-:Y:S04]  /*fd70*/  FFMA.FTZ R3, R217, c[0x0][0x2d0], -R210.reuse ;  /* 0x0000b400d9037a23 */ /* 0x102fe800000108d2 */
[----:B------:R1:W-:Y:S01]  /*fd80*/  MUFU.EX2 R247, R3 ;  /* 0x0000000300f77308 */ /* 0x0003e20000000800 */
[C---:B--2---:R-:W-:Y:S01]  /*fd90*/  FMUL.FTZ R14, R0.reuse, R166 ;  /* 0x000000a6000e7220 */ /* 0x044fe20000410000 */
        /* <DEDUP_REMOVED lines=13> */
[----:B-1----:R-:W-:Y:S02]  /*fe70*/  FFMA.FTZ R3, R216, c[0x0][0x2d0], -R210 ;  /* 0x0000b400d8037a23 */ /* 0x002fe400000108d2 */
[C---:B------:R-:W-:Y:S02]  /*fe80*/  FMUL.FTZ R42, R0.reuse, R194 ;  /* 0x000000c2002a7220 */ /* 0x040fe40000410000 */
[----:B------:R-:W1:Y:S01]  /*fe90*/  MUFU.EX2 R244, R3 ;  /* 0x0000000300f47308 */ /* 0x000e620000000800 */
[----:B------:R-:W-:Y:S02]  /*fea0*/  FMUL.FTZ R43, R0, R195 ;  /* 0x000000c3002b7220 */ /* 0x000fe40000410000 */
[----:B------:R-:W-:Y:S02]  /*feb0*/  FMUL.FTZ R45, R132, R197 ;  /* 0x000000c5842d7220 */ /* 0x000fe40000410000 */
[C---:B------:R-:W-:Y:S02]  /*fec0*/  FMUL.FTZ R46, R0.reuse, R198 ;  /* 0x000000c6002e7220 */ /* 0x040fe40000410000 */
[----:B------:R-:W-:Y:S02]  /*fed0*/  FMUL.FTZ R47, R0, R199 ;  /* 0x000000c7002f7220 */ /* 0x000fe40000410000 */
[----:B------:R-:W-:Y:S02]  /*fee0*/  FMUL.FTZ R50, R133, R174 ;  /* 0x000000ae85327220 */ /* 0x000fe40000410000 */
[----:B------:R-:W-:Y:S02]  /*fef0*/  FMUL.FTZ R60, R132, R204 ;  /* 0x000000cc843c7220 */ /* 0x000fe40000410000 */
[C---:B------:R-:W-:Y:S02]  /*ff00*/  FMUL.FTZ R62, R0.reuse, R206 ;  /* 0x000000ce003e7220 */ /* 0x040fe40000410000 */
[C---:B------:R-:W-:Y:S02]  /*ff10*/  FMUL.FTZ R63, R0.reuse, R207 ;  /* 0x000000cf003f7220 */ /* 0x040fe40000410000 */
[C---:B------:R-:W-:Y:S02]  /*ff20*/  FMUL.FTZ R74, R0.reuse, R74 ;  /* 0x0000004a004a7220 */ /* 0x040fe40000410000 */
[C---:B------:R-:W-:Y:S02]  /*ff30*/  FMUL.FTZ R75, R0.reuse, R75 ;  /* 0x0000004b004b7220 */ /* 0x040fe40000410000 */
[C---:B------:R-:W-:Y:S02]  /*ff40*/  FMUL.FTZ R78, R0.reuse, R78 ;  /* 0x0000004e004e7220 */ /* 0x040fe40000410000 */
[----:B------:R-:W-:Y:S01]  /*ff50*/  FMUL.FTZ R79, R0, R79 ;  /* 0x0000004f004f7220 */ /* 0x000fe20000410000 */
[----:B-1----:R-:W-:Y:S01]  /*ff60*/  F2FP.PACK_AB R146, R244, R247 ;  /* 0x000000f7f492723e */ /* 0x002fe200000000ff */
[----:B------:R-:W-:Y:S02]  /*ff70*/  FMUL.FTZ R3, R2, c[0x0][0x2d0] ;  /* 0x0000b40002037a20 */ /* 0x000fe40000410000 */
[----:B------:R-:W-:Y:S02]  /*ff80*/  FMUL.FTZ R90, R0, R90 ;  /* 0x0000005a005a7220 */ /* 0x000fe40000410000 */
[--C-:B------:R-:W-:Y:S01]  /*ff90*/  FFMA.FTZ R4, R220, c[0x0][0x2d0], -R3.reuse ;  /* 0x0000b400dc047a23 */ /* 0x100fe20000010803 */
[----:B------:R-:W-:Y:S01]  /*ffa0*/  MOV R220, R11 ;  /* 0x0000000b00dc7202 */ /* 0x000fe20000000f00 */
[C---:B------:R-:W-:Y:S01]  /*ffb0*/  FMUL.FTZ R11, R0.reuse, R159 ;  /* 0x0000009f000b7220 */ /* 0x040fe20000410000 */
[----:B------:R-:W-:Y:S01]  /*ffc0*/  MOV R159, R54 ;  /* 0x00000036009f7202 */ /* 0x000fe20000000f00 */
[----:B------:R1:W-:Y:S01]  /*ffd0*/  MUFU.EX2 R216, R4 ;  /* 0x0000000400d87308 */ /* 0x0003e20000000800 */
[----:B------:R-:W-:Y:S01]  /*ffe0*/  F2FP.PACK_AB R141, R223, R220 ;  /* 0x000000dcdf8d723e */ /* 0x000fe200000000ff */
[----:B------:R-:W2:Y:S01]  /*fff0*/  LDSM.16.MT88.4 R52, [R240+0x100] ;  /* 0x00010000f034783b */ /* 0x000ea20000004200 */
[C---:B------:R-:W-:Y:S02]  /*10000*/  FMUL.FTZ R91, R0.reuse, R91 ;  /* 0x0000005b005b7220 */ /* 0x040fe40000410000 */
[C---:B------:R-:W-:Y:S02]  /*10010*/  FMUL.FTZ R94, R0.reuse, R94 ;  /* 0x0000005e005e7220 */ /* 0x040fe40000410000 */
[C---:B------:R-:W-:Y:S02]  /*10020*/  FMUL.FTZ R95, R0.reuse, R95 ;  /* 0x0000005f005f7220 */ /* 0x040fe40000410000 */
[C---:B------:R-:W-:Y:S02]  /*10030*/  FMUL.FTZ R106, R0.reuse, R106 ;  /* 0x0000006a006a7220 */ /* 0x040fe40000410000 */
[----:B------:R-:W-:Y:S02]  /*10040*/  FMUL.FTZ R107, R0, R107 ;  /* 0x0000006b006b7220 */ /* 0x000fe40000410000 */
[--C-:B------:R-:W-:Y:S02]  /*10050*/  FFMA.FTZ R174, R176, c[0x0][0x2d0], -R208.reuse ;  /* 0x0000b400b0ae7a23 */ /* 0x100fe400000108d0 */
[C---:B------:R-:W-:Y:S02]  /*10060*/  FMUL.FTZ R110, R0.reuse, R110 ;  /* 0x0000006e006e7220 */ /* 0x040fe40000410000 */
[C---:B------:R-:W-:Y:S02]  /*10070*/  FMUL.FTZ R111, R0.reuse, R111 ;  /* 0x0000006f006f7220 */ /* 0x040fe40000410000 */
[C---:B------:R-:W-:Y:S02]  /*10080*/  FMUL.FTZ R122, R0.reuse, R122 ;  /* 0x0000007a007a7220 */ /* 0x040fe40000410000 */
[C---:B------:R-:W-:Y:S02]  /*10090*/  FMUL.FTZ R123, R0.reuse, R123 ;  /* 0x0000007b007b7220 */ /* 0x040fe40000410000 */
[C---:B------:R-:W-:Y:S02]  /*100a0*/  FMUL.FTZ R126, R0.reuse, R126 ;  /* 0x0000007e007e7220 */ /* 0x040fe40000410000 */
[--C-:B-1----:R-:W-:Y:S01]  /*100b0*/  FFMA.FTZ R4, R225, c[0x0][0x2d0], -R3.reuse ;  /* 0x0000b400e1047a23 */ /* 0x102fe20000010803 */
[----:B------:R-:W-:Y:S01]  /*100c0*/  MOV R225, R10 ;  /* 0x0000000a00e17202 */ /* 0x000fe20000000f00 */
[----:B------:R-:W-:Y:S01]  /*100d0*/  FMUL.FTZ R10, R0, R158 ;  /* 0x0000009e000a7220 */ /* 0x000fe20000410000 */
[----:B------:R-:W-:Y:S01]  /*100e0*/  MOV R158, R44 ;  /* 0x0000002c009e7202 */ /* 0x000fe20000000f00 */
[----:B------:R1:W3:Y:S01]  /*100f0*/  MUFU.EX2 R217, R4 ;  /* 0x0000000400d97308 */ /* 0x0002e20000000800 */
[----:B------:R-:W-:Y:S01]  /*10100*/  F2FP.PACK_AB R140, R224, R225 ;  /* 0x000000e1e08c723e */ /* 0x000fe200000000ff */
[----:B------:R-:W-:Y:S02]  /*10110*/  FMUL.FTZ R44, R132, R196 ;  /* 0x000000c4842c7220 */ /* 0x000fe40000410000 */
[----:B------:R-:W-:Y:S02]  /*10120*/  FMUL.FTZ R127, R0, R127 ;  /* 0x0000007f007f7220 */ /* 0x000fe40000410000 */
[--C-:B------:R-:W-:Y:S02]  /*10130*/  FFMA.FTZ R176, R227, c[0x0][0x2d0], -R208.reuse ;  /* 0x0000b400e3b07a23 */ /* 0x100fe400000108d0 */
[--C-:B-1----:R-:W-:Y:S01]  /*10140*/  FFMA.FTZ R4, R219, c[0x0][0x2d0], -R3.reuse ;  /* 0x0000b400db047a23 */ /* 0x102fe20000010803 */
[----:B---3--:R-:W-:Y:S03]  /*10150*/  F2FP.PACK_AB R145, R217, R216 ;  /* 0x000000d8d991723e */ /* 0x008fe600000000ff */
[----:B------:R1:W-:Y:S02]  /*10160*/  MUFU.EX2 R219, R4 ;  /* 0x0000000400db7308 */ /* 0x0003e40000000800 */
[----:B-1----:R-:W-:Y:S08]  /*10170*/  FFMA.FTZ R4, R218, c[0x0][0x2d0], -R3 ;  /* 0x0000b400da047a23 */ /* 0x002ff00000010803 */
[----:B------:R1:W3:Y:S02]  /*10180*/  MUFU.EX2 R218, R4 ;  /* 0x0000000400da7308 */ /* 0x0002e40000000800 */
[----:B-1----:R-:W-:Y:S01]  /*10190*/  FMUL.FTZ R4, R134, R144 ;  /* 0x0000009086047220 */ /* 0x002fe20000410000 */
[----:B---3--:R-:W-:Y:S02]  /*101a0*/  F2FP.PACK_AB R147, R218, R219 ;  /* 0x000000dbda93723e */ /* 0x008fe400000000ff */
[----:B------:R-:W-:Y:S04]  /*101b0*/  F2FP.PACK_AB R144, R222, R221 ;  /* 0x000000ddde90723e */ /* 0x000fe800000000ff */
[-C--:B------:R-:W-:Y:S08]  /*101c0*/  HMMA.16816.F32 R4, R140, R20.reuse, R4 ;  /* 0x000000148c04723c */ /* 0x080ff00000001804 */
[C---:B------:R-:W-:Y:S07]  /*101d0*/  HMMA.16816.F32 R8, R144.reuse, R20, R8 ;  /* 0x000000149008723c */ /* 0x040fee0000001808 */
[----:B------:R-:W-:Y:S01]  /*101e0*/  FMUL.FTZ R21, R134, R153 ;  /* 0x0000009986157220 */ /* 0x000fe20000410000 */
[-C--:B------:R-:W-:Y:S04]  /*101f0*/  HMMA.16816.F32 R12, R144, R22.reuse, R12 ;  /* 0x00000016900c723c */ /* 0x080fe8000000180c */
[----:B------:R-:W-:Y:S01]  /*10200*/  MOV R153, R57 ;  /* 0x0000003900997202 */ /* 0x000fe20000000f00 */
[----:B------:R-:W-:Y:S02]  /*10210*/  FMUL.FTZ R57, R132, R201 ;  /* 0x000000c984397220 */ /* 0x000fe40000410000 */
[----:B------:R-:W-:Y:S01]  /*10220*/  FMUL.FTZ R20, R134, R152 ;  /* 0x0000009886147220 */ /* 0x000fe20000410000 */
[C---:B------:R-:W-:Y:S04]  /*10230*/  HMMA.16816.F32 R16, R140.reuse, R22, R16 ;  /* 0x000000168c10723c */ /* 0x040fe80000001810 */
[----:B------:R-:W-:Y:S01]  /*10240*/  MOV R152, R40 ;  /* 0x0000002800987202 */ /* 0x000fe20000000f00 */
[----:B------:R-:W-:Y:S02]  /*10250*/  FMUL.FTZ R40, R132, R192 ;  /* 0x000000c084287220 */ /* 0x000fe40000410000 */
[C---:B------:R-:W-:Y:S01]  /*10260*/  FMUL.FTZ R22, R133.reuse, R154 ;  /* 0x0000009a85167220 */ /* 0x040fe20000410000 */
[----:B------:R-:W-:Y:S01]  /*10270*/  MOV R154, R58 ;  /* 0x0000003a009a7202 */ /* 0x000fe20000000f00 */
[C---:B------:R-:W-:Y:S01]  /*10280*/  FMUL.FTZ R23, R133.reuse, R155 ;  /* 0x0000009b85177220 */ /* 0x040fe20000410000 */
[----:B------:R-:W-:Y:S02]  /*10290*/  MUFU.EX2 R192, R156 ;  /* 0x0000009c00c07308 */ /* 0x000fe40000000800 */
[----:B------:R-:W-:Y:S01]  /*102a0*/  MOV R155, R59 ;  /* 0x0000003b009b7202 */ /* 0x000fe20000000f00 */
[C---:B------:R-:W-:Y:S02]  /*102b0*/  FMUL.FTZ R58, R0.reuse, R202 ;  /* 0x000000ca003a7220 */ /* 0x040fe40000410000 */
[----:B------:R-:W-:Y:S01]  /*102c0*/  FMUL.FTZ R59, R0, R203 ;  /* 0x000000cb003b7220 */ /* 0x000fe20000410000 */
[-C--:B------:R-:W-:Y:S03]  /*102d0*/  HMMA.16816.F32 R20, R140, R36.reuse, R20 ;  /* 0x000000248c14723c */ /* 0x080fe60000001814 */
[--C-:B------:R-:W-:Y:S01]  /*102e0*/  FFMA.FTZ R152, R152, c[0x0][0x2d0], -R208.reuse ;  /* 0x0000b40098987a23 */ /* 0x100fe200000108d0 */
[----:B------:R-:W-:Y:S04]  /*102f0*/  MUFU.EX2 R203, R173 ;  /* 0x000000ad00cb7308 */ /* 0x000fe80000000800 */
[C---:B------:R-:W-:Y:S06]  /*10300*/  HMMA.16816.F32 R24, R144.reuse, R36, R24 ;  /* 0x000000249018723c */ /* 0x040fec0000001818 */
[----:B------:R1:W-:Y:S01]  /*10310*/  MUFU.EX2 R200, R152 ;  /* 0x0000009800c87308 */ /* 0x0003e20000000800 */
[C---:B------:R-:W-:Y:S01]  /*10320*/  FMUL.FTZ R36, R134.reuse, R168 ;  /* 0x000000a886247220 */ /* 0x040fe20000410000 */
[-C--:B------:R-:W-:Y:S04]  /*10330*/  HMMA.16816.F32 R28, R144, R38.reuse, R28 ;  /* 0x00000026901c723c */ /* 0x080fe8000000181c */
[C---:B------:R-:W-:Y:S01]  /*10340*/  FMUL.FTZ R37, R134.reuse, R169 ;  /* 0x000000a986257220 */ /* 0x040fe20000410000 */
[----:B------:R-:W-:Y:S01]  /*10350*/  MOV R168, R51 ;  /* 0x0000003300a87202 */ /* 0x000fe20000000f00 */
[C---:B------:R-:W-:Y:S01]  /*10360*/  FMUL.FTZ R51, R133.reuse, R175 ;  /* 0x000000af85337220 */ /* 0x040fe20000410000 */
[----:B------:R-:W-:Y:S01]  /*10370*/  MOV R169, R48 ;  /* 0x0000003000a97202 */ /* 0x000fe20000000f00 */
[C---:B------:R-:W-:Y:S04]  /*10380*/  HMMA.16816.F32 R32, R140.reuse, R38, R32 ;  /* 0x000000268c20723c */ /* 0x040fe80000001820 */
[----:B------:R-:W-:Y:S02]  /*10390*/  FMUL.FTZ R48, R134, R172 ;  /* 0x000000ac86307220 */ /* 0x000fe40000410000 */
[--C-:B------:R-:W-:Y:S01]  /*103a0*/  FFMA.FTZ R175, R160, c[0x0][0x2d0], -R208.reuse ;  /* 0x0000b400a0af7a23 */ /* 0x100fe200000108d0 */
[----:B------:R-:W-:Y:S01]  /*103b0*/  MOV R160, R155 ;  /* 0x0000009b00a07202 */ /* 0x000fe20000000f00 */
[C---:B------:R-:W-:Y:S01]  /*103c0*/  FMUL.FTZ R38, R133.reuse, R170 ;  /* 0x000000aa85267220 */ /* 0x040fe20000410000 */
[----:B------:R-:W-:Y:S01]  /*103d0*/  MOV R170, R41 ;  /* 0x0000002900aa7202 */ /* 0x000fe20000000f00 */
[----:B------:R-:W-:Y:S02]  /*103e0*/  MUFU.EX2 R197, R175 ;  /* 0x000000af00c57308 */ /* 0x000fe40000000800 */
[C---:B------:R-:W-:Y:S02]  /*103f0*/  FMUL.FTZ R39, R133.reuse, R171 ;  /* 0x000000ab85277220 */ /* 0x040fe40000410000 */
[--C-:B------:R-:W-:Y:S02]  /*10400*/  FFMA.FTZ R172, R228, c[0x0][0x2d0], -R208.reuse ;  /* 0x0000b400e4ac7a23 */ /* 0x100fe400000108d0 */
[----:B------:R-:W-:Y:S02]  /*10410*/  FMUL.FTZ R41, R132, R193 ;  /* 0x000000c184297220 */ /* 0x000fe40000410000 */
[--C-:B-1----:R-:W-:Y:S01]  /*10420*/  FFMA.FTZ R152, R236, c[0x0][0x2d0], -R208.reuse ;  /* 0x0000b400ec987a23 */ /* 0x102fe200000108d0 */
[-C--:B--2---:R-:W-:Y:S01]  /*10430*/  HMMA.16816.F32 R36, R140, R52.reuse, R36 ;  /* 0x000000348c24723c */ /* 0x084fe20000001824 */
[----:B------:R-:W-:Y:S07]  /*10440*/  MUFU.EX2 R206, R172 ;  /* 0x000000ac00ce7308 */ /* 0x000fee0000000800 */
[C---:B------:R-:W-:Y:S03]  /*10450*/  HMMA.16816.F32 R40, R144.reuse, R52, R40 ;  /* 0x000000349028723c */ /* 0x040fe60000001828 */
[----:B------:R1:W-:Y:S04]  /*10460*/  MUFU.EX2 R236, R152 ;  /* 0x0000009800ec7308 */ /* 0x0003e80000000800 */
[C---:B------:R-:W-:Y:S01]  /*10470*/  FMUL.FTZ R52, R134.reuse, R180 ;  /* 0x000000b486347220 */ /* 0x040fe20000410000 */
[-C--:B------:R-:W-:Y:S04]  /*10480*/  HMMA.16816.F32 R44, R144, R54.reuse, R44 ;  /* 0x00000036902c723c */ /* 0x080fe8000000182c */
[----:B------:R-:W-:Y:S04]  /*10490*/  FMUL.FTZ R53, R134, R181 ;  /* 0x000000b586357220 */ /* 0x000fe80000410000 */
[C---:B------:R-:W-:Y:S07]  /*104a0*/  HMMA.16816.F32 R48, R140.reuse, R54, R48 ;  /* 0x000000368c30723c */ /* 0x040fee0000001830 */
[C---:B------:R-:W-:Y:S02]  /*104b0*/  FMUL.FTZ R54, R133.reuse, R182 ;  /* 0x000000b685367220 */ /* 0x040fe40000410000 */
[----:B------:R-:W-:Y:S03]  /*104c0*/  FMUL.FTZ R55, R133, R183 ;  /* 0x000000b785377220 */ /* 0x000fe60000410000 */
[----:B-1----:R-:W-:Y:S02]  /*104d0*/  FFMA.FTZ R152, R243, c[0x0][0x2d0], -R209 ;  /* 0x0000b400f3987a23 */ /* 0x002fe400000108d1 */
[----:B------:R-:W-:Y:S02]  /*104e0*/  FFMA.FTZ R182, R136, c[0x0][0x2d0], -R3 ;  /* 0x0000b40088b67a23 */ /* 0x000fe40000010803 */
[-C--:B------:R-:W-:Y:S01]  /*104f0*/  HMMA.16816.F32 R52, R140, R148.reuse, R52 ;  /* 0x000000948c34723c */ /* 0x080fe20000001834 */
[----:B------:R1:W-:Y:S07]  /*10500*/  MUFU.EX2 R243, R152 ;  /* 0x0000009800f37308 */ /* 0x0003ee0000000800 */
[C---:B------:R-:W-:Y:S08]  /*10510*/  HMMA.16816.F32 R56, R144.reuse, R148, R56 ;  /* 0x000000949038723c */ /* 0x040ff00000001838 */
[-C--:B------:R-:W-:Y:S08]  /*10520*/  HMMA.16816.F32 R60, R144, R150.reuse, R60 ;  /* 0x00000096903c723c */ /* 0x080ff0000000183c */
[C---:B------:R-:W-:Y:S01]  /*10530*/  HMMA.16816.F32 R64, R140.reuse, R150, R64 ;  /* 0x000000968c40723c */ /* 0x040fe20000001840 */
[----:B------:R-:W2:Y:S03]  /*10540*/  LDSM.16.MT88.4 R148, [R237+0x2100] ;  /* 0x00210000ed94783b */ /* 0x000ea60000004200 */
[--C-:B-1----:R-:W-:Y:S04]  /*10550*/  FFMA.FTZ R152, R170, c[0x0][0x2d0], -R209.reuse ;  /* 0x0000b400aa987a23 */ /* 0x102fe800000108d1 */
[----:B------:R1:W-:Y:S04]  /*10560*/  MUFU.EX2 R196, R152 ;  /* 0x0000009800c47308 */ /* 0x0003e80000000800 */
[--C-:B-1----:R-:W-:Y:S01]  /*10570*/  FFMA.FTZ R152, R232, c[0x0][0x2d0], -R208.reuse ;  /* 0x0000b400e8987a23 */ /* 0x102fe200000108d0 */
[----:B------:R-:W-:Y:S02]  /*10580*/  MOV R232, R225 ;  /* 0x000000e100e87202 */ /* 0x000fe40000000f00 */
[----:B------:R-:W3:Y:S03]  /*10590*/  LDL.LU R225, [R1+0x64] ;  /* 0x0000640001e17983 */ /* 0x000ee60000300800 */
[----:B------:R1:W-:Y:S01]  /*105a0*/  MUFU.EX2 R184, R152 ;  /* 0x0000009800b87308 */ /* 0x0003e20000000800 */
[-C--:B--2---:R-:W-:Y:S08]  /*105b0*/  HMMA.16816.F32 R68, R140, R148.reuse, R68 ;  /* 0x000000948c44723c */ /* 0x084ff00000001844 */
[C---:B------:R-:W-:Y:S08]  /*105c0*/  HMMA.16816.F32 R72, R144.reuse, R148, R72 ;  /* 0x000000949048723c */ /* 0x040ff00000001848 */
[-C--:B------:R-:W-:Y:S04]  /*105d0*/  HMMA.16816.F32 R76, R144, R150.reuse, R76 ;  /* 0x00000096904c723c */ /* 0x080fe8000000184c */
[--C-:B-1----:R-:W-:Y:S02]  /*105e0*/  FFMA.FTZ R152, R169, c[0x0][0x2d0], -R208.reuse ;  /* 0x0000b400a9987a23 */ /* 0x102fe400000108d0 */
[----:B------:R-:W-:Y:S02]  /*105f0*/  FFMA.FTZ R208, R211, c[0x0][0x2d0], -R208 ;  /* 0x0000b400d3d07a23 */ /* 0x000fe400000108d0 */
[C---:B------:R-:W-:Y:S01]  /*10600*/  HMMA.16816.F32 R80, R140.reuse, R150, R80 ;  /* 0x000000968c50723c */ /* 0x040fe20000001850 */
[----:B------:R-:W1:Y:S01]  /*10610*/  LDSM.16.MT88.4 R148, [R238+0x2100] ;  /* 0x00210000ee94783b */ /* 0x000e620000004200 */
[----:B------:R2:W-:Y:S02]  /*10620*/  MUFU.EX2 R194, R152 ;  /* 0x0000009800c27308 */ /* 0x0005e40000000800 */
[--C-:B------:R-:W-:Y:S08]  /*10630*/  FFMA.FTZ R169, R235, c[0x0][0x2d0], -R209.reuse ;  /* 0x0000b400eba97a23 */ /* 0x100ff000000108d1 */
[----:B------:R-:W-:Y:S10]  /*10640*/  MUFU.EX2 R235, R230 ;  /* 0x000000e600eb7308 */ /* 0x000ff40000000800 */
[----:B------:R-:W-:Y:S01]  /*10650*/  MUFU.EX2 R169, R169 ;  /* 0x000000a900a97308 */ /* 0x000fe20000000800 */
[--C-:B--2---:R-:W-:Y:S09]  /*10660*/  FFMA.FTZ R152, R242, c[0x0][0x2d0], -R210.reuse ;  /* 0x0000b400f2987a23 */ /* 0x104ff200000108d2 */
[----:B------:R2:W-:Y:S01]  /*10670*/  MUFU.EX2 R242, R152 ;  /* 0x0000009800f27308 */ /* 0x0005e20000000800 */
[-C--:B-1----:R-:W-:Y:S08]  /*10680*/  HMMA.16816.F32 R84, R140, R148.reuse, R84 ;  /* 0x000000948c54723c */ /* 0x082ff00000001854 */
[C---:B------:R-:W-:Y:S08]  /*10690*/  HMMA.16816.F32 R88, R144.reuse, R148, R88 ;  /* 0x000000949058723c */ /* 0x040ff00000001858 */
[-C--:B------:R-:W-:Y:S08]  /*106a0*/  HMMA.16816.F32 R92, R144, R150.reuse, R92 ;  /* 0x00000096905c723c */ /* 0x080ff0000000185c */
[C---:B------:R-:W-:Y:S01]  /*106b0*/  HMMA.16816.F32 R96, R140.reuse, R150, R96 ;  /* 0x000000968c60723c */ /* 0x040fe20000001860 */
[----:B------:R-:W1:Y:S07]  /*106c0*/  LDSM.16.MT88.4 R148, [R240+0x2100] ;  /* 0x00210000f094783b */ /* 0x000e6e0000004200 */
[-C--:B-1----:R-:W-:Y:S08]  /*106d0*/  HMMA.16816.F32 R100, R140, R148.reuse, R100 ;  /* 0x000000948c64723c */ /* 0x082ff00000001864 */
[C---:B------:R-:W-:Y:S07]  /*106e0*/  HMMA.16816.F32 R104, R144.reuse, R148, R104 ;  /* 0x000000949068723c */ /* 0x040fee0000001868 */
[--C-:B------:R-:W-:Y:S01]  /*106f0*/  FFMA.FTZ R148, R168, c[0x0][0x2d0], -R209.reuse ;  /* 0x0000b400a8947a23 */ /* 0x100fe200000108d1 */
[-C--:B------:R-:W-:Y:S04]  /*10700*/  HMMA.16816.F32 R108, R144, R150.reuse, R108 ;  /* 0x00000096906c723c */ /* 0x080fe8000000186c */
[----:B------:R-:W-:Y:S02]  /*10710*/  MOV R168, R163 ;  /* 0x000000a300a87202 */ /* 0x000fe40000000f00 */
[----:B------:R-:W-:Y:S02]  /*10720*/  MOV R163, R162 ;  /* 0x000000a200a37202 */ /* 0x000fe40000000f00 */
[C---:B------:R-:W-:Y:S04]  /*10730*/  HMMA.16816.F32 R112, R140.reuse, R150, R112 ;  /* 0x000000968c70723c */ /* 0x040fe80000001870 */
[--C-:B--2---:R-:W-:Y:S01]  /*10740*/  FFMA.FTZ R152, R163, c[0x0][0x2d0], -R210.reuse ;  /* 0x0000b400a3987a23 */ /* 0x104fe200000108d2 */
[----:B------:R-:W-:Y:S02]  /*10750*/  MOV R162, R161 ;  /* 0x000000a100a27202 */ /* 0x000fe40000000f00 */
[----:B------:R-:W-:Y:S01]  /*10760*/  MOV R161, R190 ;  /* 0x000000be00a17202 */ /* 0x000fe20000000f00 */
[----:B------:R1:W-:Y:S01]  /*10770*/  MUFU.EX2 R202, R152 ;  /* 0x0000009800ca7308 */ /* 0x0003e20000000800 */
[----:B------:R-:W-:Y:S03]  /*10780*/  MOV R190, R189 ;  /* 0x000000bd00be7202 */ /* 0x000fe60000000f00 */
[----:B------:R-:W-:Y:S02]  /*10790*/  MOV R189, R188 ;  /* 0x000000bc00bd7202 */ /* 0x000fe40000000f00 */
[----:B------:R-:W-:Y:S01]  /*107a0*/  MOV R188, R179 ;  /* 0x000000b300bc7202 */ /* 0x000fe20000000f00 */
[--C-:B------:R-:W-:Y:S01]  /*107b0*/  FFMA.FTZ R171, R190, c[0x0][0x2d0], -R209.reuse ;  /* 0x0000b400beab7a23 */ /* 0x100fe200000108d1 */
[----:B------:R-:W-:Y:S01]  /*107c0*/  MOV R179, R167 ;  /* 0x000000a700b37202 */ /* 0x000fe20000000f00 */
[----:B------:R-:W-:Y:S01]  /*107d0*/  FFMA.FTZ R170, R189, c[0x0][0x2d0], -R209 ;  /* 0x0000b400bdaa7a23 */ /* 0x000fe200000108d1 */
[----:B------:R-:W-:Y:S01]  /*107e0*/  MOV R167, R166 ;  /* 0x000000a600a77202 */ /* 0x000fe20000000f00 */
[--C-:B------:R-:W-:Y:S01]  /*107f0*/  FFMA.FTZ R181, R188, c[0x0][0x2d0], -R3.reuse ;  /* 0x0000b400bcb57a23 */ /* 0x100fe20000010803 */
[----:B------:R-:W-:Y:S01]  /*10800*/  MOV R166, R157 ;  /* 0x0000009d00a67202 */ /* 0x000fe20000000f00 */
[----:B------:R-:W-:Y:S01]  /*10810*/  MUFU.EX2 R171, R171 ;  /* 0x000000ab00ab7308 */ /* 0x000fe20000000800 */
[----:B------:R-:W-:Y:S01]  /*10820*/  MOV R157, R241 ;  /* 0x000000f1009d7202 */ /* 0x000fe20000000f00 */
[--C-:B------:R-:W-:Y:S01]  /*10830*/  FFMA.FTZ R167, R167, c[0x0][0x2d0], -R3.reuse ;  /* 0x0000b400a7a77a23 */ /* 0x100fe20000010803 */
[----:B------:R-:W-:Y:S01]  /*10840*/  MOV R189, R178 ;  /* 0x000000b200bd7202 */ /* 0x000fe20000000f00 */
[--C-:B------:R-:W-:Y:S01]  /*10850*/  FFMA.FTZ R166, R166, c[0x0][0x2d0], -R3.reuse ;  /* 0x0000b400a6a67a23 */ /* 0x100fe20000010803 */
[----:B------:R-:W-:Y:S01]  /*10860*/  MOV R178, R165 ;  /* 0x000000a500b27202 */ /* 0x000fe20000000f00 */
[--C-:B------:R-:W-:Y:S01]  /*10870*/  FFMA.FTZ R179, R179, c[0x0][0x2d0], -R3.reuse ;  /* 0x0000b400b3b37a23 */ /* 0x100fe20000010803 */
[----:B------:R-:W-:Y:S02]  /*10880*/  MOV R165, R164 ;  /* 0x000000a400a57202 */ /* 0x000fe40000000f00 */
[----:B------:R-:W-:Y:S01]  /*10890*/  MOV R164, R159 ;  /* 0x0000009f00a47202 */ /* 0x000fe20000000f00 */
[----:B------:R2:W-:Y:S01]  /*108a0*/  MUFU.EX2 R241, R148 ;  /* 0x0000009400f17308 */ /* 0x0005e20000000800 */
[--C-:B-1----:R-:W-:Y:S01]  /*108b0*/  FFMA.FTZ R152, R162, c[0x0][0x2d0], -R3.reuse ;  /* 0x0000b400a2987a23 */ /* 0x102fe20000010803 */
[----:B------:R-:W-:Y:S01]  /*108c0*/  MOV R190, R154 ;  /* 0x0000009a00be7202 */ /* 0x000fe20000000f00 */
[--C-:B------:R-:W-:Y:S02]  /*108d0*/  FFMA.FTZ R162, R160, c[0x0][0x2d0], -R210.reuse ;  /* 0x0000b400a0a27a23 */ /* 0x100fe400000108d2 */
[--C-:B------:R-:W-:Y:S02]  /*108e0*/  FFMA.FTZ R164, R164, c[0x0][0x2d0], -R210.reuse ;  /* 0x0000b400a4a47a23 */ /* 0x100fe400000108d2 */
[--C-:B------:R-:W-:Y:S02]  /*108f0*/  FFMA.FTZ R165, R165, c[0x0][0x2d0], -R210.reuse ;  /* 0x0000b400a5a57a23 */ /* 0x100fe400000108d2 */
[--C-:B------:R-:W-:Y:S01]  /*10900*/  FFMA.FTZ R178, R178, c[0x0][0x2d0], -R210.reuse ;  /* 0x0000b400b2b27a23 */ /* 0x100fe200000108d2 */
[----:B------:R1:W-:Y:S01]  /*10910*/  MUFU.EX2 R199, R152 ;  /* 0x0000009800c77308 */ /* 0x0003e20000000800 */
[----:B------:R-:W-:Y:S09]  /*10920*/  FFMA.FTZ R160, R189, c[0x0][0x2d0], -R3 ;  /* 0x0000b400bda07a23 */ /* 0x000ff20000010803 */
[----:B------:R-:W-:Y:S01]  /*10930*/  MUFU.EX2 R187, R165 ;  /* 0x000000a500bb7308 */ /* 0x000fe20000000800 */
[--C-:B--2---:R-:W-:Y:S02]  /*10940*/  FFMA.FTZ R148, R168, c[0x0][0x2d0], -R209.reuse ;  /* 0x0000b400a8947a23 */ /* 0x104fe400000108d1 */
[----:B------:R-:W-:Y:S07]  /*10950*/  FFMA.FTZ R168, R234, c[0x0][0x2d0], -R209 ;  /* 0x0000b400eaa87a23 */ /* 0x000fee00000108d1 */
[----:B------:R2:W-:Y:S01]  /*10960*/  MUFU.EX2 R193, R148 ;  /* 0x0000009400c17308 */ /* 0x0005e20000000800 */
[----:B-1----:R-:W-:Y:S01]  /*10970*/  FFMA.FTZ R152, R161, c[0x0][0x2d0], -R3 ;  /* 0x0000b400a1987a23 */ /* 0x002fe20000010803 */
[----:B------:R-:W-:Y:S01]  /*10980*/  MOV R161, R177 ;  /* 0x000000b100a17202 */ /* 0x000fe20000000f00 */
[--C-:B------:R-:W-:Y:S02]  /*10990*/  FFMA.FTZ R177, R231, c[0x0][0x2d0], -R209.reuse ;  /* 0x0000b400e7b17a23 */ /* 0x100fe400000108d1 */
[----:B------:R-:W-:Y:S05]  /*109a0*/  FFMA.FTZ R209, R213, c[0x0][0x2d0], -R209 ;  /* 0x0000b400d5d17a23 */ /* 0x000fea00000108d1 */
[----:B------:R1:W4:Y:S01]  /*109b0*/  MUFU.EX2 R186, R152 ;  /* 0x0000009800ba7308 */ /* 0x0003220000000800 */
[--C-:B------:R-:W-:Y:S02]  /*109c0*/  FFMA.FTZ R163, R161, c[0x0][0x2d0], -R210.reuse ;  /* 0x0000b400a1a37a23 */ /* 0x100fe400000108d2 */
[--C-:B------:R-:W-:Y:S07]  /*109d0*/  FFMA.FTZ R161, R190, c[0x0][0x2d0], -R3.reuse ;  /* 0x0000b400bea17a23 */ /* 0x100fee0000010803 */
[----:B------:R4:W-:Y:S01]  /*109e0*/  MUFU.EX2 R190, R174 ;  /* 0x000000ae00be7308 */ /* 0x0009e20000000800 */
[----:B--2---:R-:W2:Y:S09]  /*109f0*/  LDSM.16.MT88.4 R148, [R239+0x2100] ;  /* 0x00210000ef94783b */ /* 0x004eb20000004200 */
[----:B------:R-:W-:Y:S01]  /*10a00*/  MUFU.EX2 R188, R163 ;  /* 0x000000a300bc7308 */ /* 0x000fe20000000800 */
[--C-:B-1----:R-:W-:Y:S01]  /*10a10*/  FFMA.FTZ R152, R191, c[0x0][0x2d0], -R210.reuse ;  /* 0x0000b400bf987a23 */ /* 0x102fe200000108d2 */
[----:B------:R-:W-:Y:S08]  /*10a20*/  MOV R191, R153 ;  /* 0x0000009900bf7202 */ /* 0x000ff00000000f00 */
[----:B------:R1:W1:Y:S01]  /*10a30*/  MUFU.EX2 R183, R152 ;  /* 0x0000009800b77308 */ /* 0x0002620000000800 */
[--C-:B------:R-:W-:Y:S02]  /*10a40*/  FFMA.FTZ R180, R191, c[0x0][0x2d0], -R210.reuse ;  /* 0x0000b400bfb47a23 */ /* 0x100fe400000108d2 */
[----:B------:R-:W-:Y:S01]  /*10a50*/  FFMA.FTZ R210, R215, c[0x0][0x2d0], -R210 ;  /* 0x0000b400d7d27a23 */ /* 0x000fe200000108d2 */
[----:B----4-:R-:W-:Y:S06]  /*10a60*/  LDSM.16.MT88.4 R172, [R240+0x1900] ;  /* 0x00190000f0ac783b */ /* 0x010fec0000004200 */
[----:B------:R-:W-:Y:S02]  /*10a70*/  MUFU.EX2 R191, R162 ;  /* 0x000000a200bf7308 */ /* 0x000fe40000000800 */
[----:B------:R-:W4:Y:S04]  /*10a80*/  LDL.LU R215, [R1+0x74] ;  /* 0x0000740001d77983 */ /* 0x000f280000300800 */
[----:B------:R-:W4:Y:S04]  /*10a90*/  LDL.LU R213, [R1+0x70] ;  /* 0x0000700001d57983 */ /* 0x000f280000300800 */
[----:B------:R-:W4:Y:S01]  /*10aa0*/  LDL.LU R211, [R1+0x6c] ;  /* 0x00006c0001d37983 */ /* 0x000f220000300800 */
[----:B------:R-:W-:Y:S01]  /*10ab0*/  MUFU.EX2 R189, R161 ;  /* 0x000000a100bd7308 */ /* 0x000fe20000000800 */
[-C--:B--2---:R-:W-:Y:S02]  /*10ac0*/  HMMA.16816.F32 R116, R140, R148.reuse, R116 ;  /* 0x000000948c74723c */ /* 0x084fe40000001874 */
[----:B-1----:R-:W1:Y:S07]  /*10ad0*/  LDSM.16.MT88.4 R152, [R237+0x900] ;  /* 0x00090000ed98783b */ /* 0x002e6e0000004200 */
[----:B------:R2:W-:Y:S01]  /*10ae0*/  MUFU.EX2 R201, R160 ;  /* 0x000000a000c97308 */ /* 0x0005e20000000800 */
[C---:B------:R-:W-:Y:S07]  /*10af0*/  HMMA.16816.F32 R120, R144.reuse, R148, R120 ;  /* 0x000000949078723c */ /* 0x040fee0000001878 */
[--C-:B------:R-:W-:Y:S01]  /*10b00*/  FFMA.FTZ R148, R158, c[0x0][0x2d0], -R3.reuse ;  /* 0x0000b4009e947a23 */ /* 0x100fe20000010803 */
[-C--:B------:R-:W-:Y:S01]  /*10b10*/  HMMA.16816.F32 R124, R144, R150.reuse, R124 ;  /* 0x00000096907c723c */ /* 0x080fe2000000187c */
[----:B------:R-:W-:Y:S03]  /*10b20*/  MUFU.EX2 R185, R167 ;  /* 0x000000a700b97308 */ /* 0x000fe60000000800 */
[----:B---3--:R-:W-:Y:S03]  /*10b30*/  FFMA.FTZ R134, R134, R225, R232 ;  /* 0x000000e186867223 */ /* 0x008fe600000100e8 */
[--C-:B------:R-:W-:Y:S01]  /*10b40*/  FFMA.FTZ R144, R157, c[0x0][0x2d0], -R3.reuse ;  /* 0x0000b4009d907a23 */ /* 0x100fe20000010803 */
[----:B------:R-:W-:Y:S01]  /*10b50*/  HMMA.16816.F32 R128, R140, R150, R128 ;  /* 0x000000968c80723c */ /* 0x000fe20000001880 */
[----:B------:R-:W3:Y:S02]  /*10b60*/  LDSM.16.MT88.4 R156, [R238+0x900] ;  /* 0x00090000ee9c783b */ /* 0x000ee40000004200 */
[----:B------:R1:W-:Y:S01]  /*10b70*/  MUFU.EX2 R195, R148 ;  /* 0x0000009400c37308 */ /* 0x0003e20000000800 */
[----:B------:R-:W-:Y:S01]  /*10b80*/  F2FP.PACK_AB R145, R186, R199 ;  /* 0x000000c7ba91723e */ /* 0x000fe200000000ff */
[----:B------:R-:W-:Y:S01]  /*10b90*/  FFMA.FTZ R3, R135, c[0x0][0x2d0], -R3 ;  /* 0x0000b40087037a23 */ /* 0x000fe20000010803 */
[----:B------:R-:W-:Y:S01]  /*10ba0*/  F2FP.PACK_AB R146, R192, R183 ;  /* 0x000000b7c092723e */ /* 0x000fe200000000ff */
[----:B------:R-:W-:Y:S01]  /*10bb0*/  FADD.FTZ R165, R224, R134 ;  /* 0x00000086e0a57221 */ /* 0x000fe20000010000 */
[----:B------:R-:W-:Y:S01]  /*10bc0*/  F2FP.PACK_AB R140, R236, R200 ;  /* 0x000000c8ec8c723e */ /* 0x000fe200000000ff */
[----:B--2---:R-:W-:Y:S03]  /*10bd0*/  LDSM.16.MT88.4 R160, [R240+0x3100] ;  /* 0x00310000f0a0783b */ /* 0x004fe60000004200 */
[----:B------:R-:W-:Y:S01]  /*10be0*/  F2FP.PACK_AB R141, R196, R243 ;  /* 0x000000f3c48d723e */ /* 0x000fe200000000ff */
[----:B------:R2:W2:Y:S01]  /*10bf0*/  MUFU.EX2 R198, R144 ;  /* 0x0000009000c67308 */ /* 0x0004a20000000800 */
[----:B------:R-:W-:Y:S02]  /*10c00*/  F2FP.PACK_AB R142, R194, R184 ;  /* 0x000000b8c28e723e */ /* 0x000fe400000000ff */
[----:B------:R-:W-:Y:S02]  /*10c10*/  F2FP.PACK_AB R143, R193, R241 ;  /* 0x000000f1c18f723e */ /* 0x000fe400000000ff */
[----:B------:R-:W-:Y:S05]  /*10c20*/  F2FP.PACK_AB R134, R206, R203 ;  /* 0x000000cbce86723e */ /* 0x000fea00000000ff */
[-C--:B-1----:R-:W-:Y:S01]  /*10c30*/  HMMA.16816.F32 R4, R140, R152.reuse, R4 ;  /* 0x000000988c04723c */ /* 0x082fe20000001804 */
[----:B------:R-:W-:Y:S01]  /*10c40*/  MUFU.EX2 R232, R212 ;  /* 0x000000d400e87308 */ /* 0x000fe20000000800 */
[----:B------:R-:W1:Y:S09]  /*10c50*/  LDSM.16.MT88.4 R148, [R240+0x900] ;  /* 0x00090000f094783b */ /* 0x000e720000004200 */
[----:B------:R-:W-:Y:S01]  /*10c60*/  MUFU.EX2 R234, R208 ;  /* 0x000000d000ea7308 */ /* 0x000fe20000000800 */
[----:B--2---:R-:W-:Y:S02]  /*10c70*/  F2FP.PACK_AB R144, R202, R242 ;  /* 0x000000f2ca90723e */ /* 0x004fe400000000ff */
[----:B------:R-:W-:Y:S07]  /*10c80*/  F2FP.PACK_AB R147, R198, R195 ;  /* 0x000000c3c693723e */ /* 0x000fee00000000ff */
[----:B------:R-:W-:Y:S01]  /*10c90*/  MUFU.EX2 R231, R214 ;  /* 0x000000d600e77308 */ /* 0x000fe20000000800 */
[C---:B------:R-:W-:Y:S08]  /*10ca0*/  HMMA.16816.F32 R8, R144.reuse, R152, R8 ;  /* 0x000000989008723c */ /* 0x040ff00000001808 */
[-C--:B------:R-:W-:Y:S01]  /*10cb0*/  HMMA.16816.F32 R12, R144, R154.reuse, R12 ;  /* 0x0000009a900c723c */ /* 0x080fe2000000180c */
[----:B------:R-:W-:Y:S07]  /*10cc0*/  MUFU.EX2 R230, R209 ;  /* 0x000000d100e67308 */ /* 0x000fee0000000800 */
[C---:B------:R-:W-:Y:S01]  /*10cd0*/  HMMA.16816.F32 R16, R140.reuse, R154, R16 ;  /* 0x0000009a8c10723c */ /* 0x040fe20000001810 */
[----:B------:R-:W2:Y:S02]  /*10ce0*/  LDSM.16.MT88.4 R152, [R239+0x900] ;  /* 0x00090000ef98783b */ /* 0x000ea40000004200 */
[----:B------:R-:W-:Y:S05]  /*10cf0*/  MUFU.EX2 R225, R210 ;  /* 0x000000d200e17308 */ /* 0x000fea0000000800 */
[-C--:B---3--:R-:W-:Y:S05]  /*10d00*/  HMMA.16816.F32 R20, R140, R156.reuse, R20 ;  /* 0x0000009c8c14723c */ /* 0x088fea0000001814 */
[----:B------:R-:W-:Y:S03]  /*10d10*/  MUFU.EX2 R204, R164 ;  /* 0x000000a400cc7308 */ /* 0x000fe60000000800 */
[C---:B------:R-:W-:Y:S07]  /*10d20*/  HMMA.16816.F32 R24, R144.reuse, R156, R24 ;  /* 0x0000009c9018723c */ /* 0x040fee0000001818 */
[----:B------:R-:W-:Y:S01]  /*10d30*/  MUFU.EX2 R205, R166 ;  /* 0x000000a600cd7308 */ /* 0x000fe20000000800 */
[-C--:B------:R-:W-:Y:S08]  /*10d40*/  HMMA.16816.F32 R28, R144, R158.reuse, R28 ;  /* 0x0000009e901c723c */ /* 0x080ff0000000181c */
[C---:B------:R-:W-:Y:S01]  /*10d50*/  HMMA.16816.F32 R32, R140.reuse, R158, R32 ;  /* 0x0000009e8c20723c */ /* 0x040fe20000001820 */
[----:B------:R3:W-:Y:S07]  /*10d60*/  MUFU.EX2 R166, R176 ;  /* 0x000000b000a67308 */ /* 0x0007ee0000000800 */
[-C--:B-1----:R-:W-:Y:S03]  /*10d70*/  HMMA.16816.F32 R36, R140, R148.reuse, R36 ;  /* 0x000000948c24723c */ /* 0x082fe60000001824 */
[----:B------:R1:W-:Y:S05]  /*10d80*/  MUFU.EX2 R167, R177 ;  /* 0x000000b100a77308 */ /* 0x0003ea0000000800 */
[C---:B------:R-:W-:Y:S05]  /*10d90*/  HMMA.16816.F32 R40, R144.reuse, R148, R40 ;  /* 0x000000949028723c */ /* 0x040fea0000001828 */
[----:B------:R2:W-:Y:S03]  /*10da0*/  MUFU.EX2 R229, R178 ;  /* 0x000000b200e57308 */ /* 0x0005e60000000800 */
[-C--:B------:R-:W-:Y:S04]  /*10db0*/  HMMA.16816.F32 R44, R144, R150.reuse, R44 ;  /* 0x00000096902c723c */ /* 0x080fe8000000182c */
[----:B---3--:R-:W-:Y:S03]  /*10dc0*/  MOV R176, R187 ;  /* 0x000000bb00b07202 */ /* 0x008fe60000000f00 */
[----:B------:R-:W-:Y:S01]  /*10dd0*/  MUFU.EX2 R170, R170 ;  /* 0x000000aa00aa7308 */ /* 0x000fe20000000800 */
[C---:B------:R-:W-:Y:S01]  /*10de0*/  HMMA.16816.F32 R48, R140.reuse, R150, R48 ;  /* 0x000000968c30723c */ /* 0x040fe20000001830 */
[----:B------:R-:W3:Y:S03]  /*10df0*/  LDSM.16.MT88.4 R148, [R237+0x2900] ;  /* 0x00290000ed94783b */ /* 0x000ee60000004200 */
[----:B-1----:R-:W-:Y:S04]  /*10e00*/  MOV R177, R186 ;  /* 0x000000ba00b17202 */ /* 0x002fe80000000f00 */
[-C--:B--2---:R-:W-:Y:S01]  /*10e10*/  HMMA.16816.F32 R52, R140, R152.reuse, R52 ;  /* 0x000000988c34723c */ /* 0x084fe20000001834 */
[----:B------:R-:W1:Y:S03]  /*10e20*/  MUFU.EX2 R207, R168 ;  /* 0x000000a800cf7308 */ /* 0x000e660000000800 */
[----:B------:R-:W-:Y:S04]  /*10e30*/  MOV R178, R185 ;  /* 0x000000b900b27202 */ /* 0x000fe80000000f00 */
[C---:B------:R-:W-:Y:S03]  /*10e40*/  HMMA.16816.F32 R56, R144.reuse, R152, R56 ;  /* 0x000000989038723c */ /* 0x040fe60000001838 */
[----:B------:R-:W-:Y:S05]  /*10e50*/  MUFU.EX2 R168, R226 ;  /* 0x000000e200a87308 */ /* 0x000fea0000000800 */
[-C--:B------:R-:W-:Y:S05]  /*10e60*/  HMMA.16816.F32 R60, R144, R154.reuse, R60 ;  /* 0x0000009a903c723c */ /* 0x080fea000000183c */
[----:B------:R-:W-:Y:S03]  /*10e70*/  MUFU.EX2 R226, R181 ;  /* 0x000000b500e27308 */ /* 0x000fe60000000800 */
[C---:B------:R-:W-:Y:S01]  /*10e80*/  HMMA.16816.F32 R64, R140.reuse, R154, R64 ;  /* 0x0000009a8c40723c */ /* 0x040fe20000001840 */
[----:B------:R-:W2:Y:S03]  /*10e90*/  LDSM.16.MT88.4 R152, [R238+0x2900] ;  /* 0x00290000ee98783b */ /* 0x000ea60000004200 */
[----:B-1----:R-:W-:Y:S03]  /*10ea0*/  F2FP.PACK_AB R135, R207, R169 ;  /* 0x000000a9cf87723e */ /* 0x002fe600000000ff */
[----:B------:R-:W-:Y:S01]  /*10eb0*/  MUFU.EX2 R224, R182 ;  /* 0x000000b600e07308 */ /* 0x000fe20000000800 */
[-C--:B---3--:R-:W-:Y:S08]  /*10ec0*/  HMMA.16816.F32 R68, R140, R148.reuse, R68 ;  /* 0x000000948c44723c */ /* 0x088ff00000001844 */
[C---:B------:R-:W-:Y:S01]  /*10ed0*/  HMMA.16816.F32 R72, R144.reuse, R148, R72 ;  /* 0x000000949048723c */ /* 0x040fe20000001848 */
[----:B------:R-:W1:Y:S07]  /*10ee0*/  MUFU.EX2 R228, R180 ;  /* 0x000000b400e47308 */ /* 0x000e6e0000000800 */
[-C--:B------:R-:W-:Y:S03]  /*10ef0*/  HMMA.16816.F32 R76, R144, R150.reuse, R76 ;  /* 0x00000096904c723c */ /* 0x080fe6000000184c */
[----:B------:R-:W3:Y:S05]  /*10f00*/  MUFU.EX2 R227, R179 ;  /* 0x000000b300e37308 */ /* 0x000eea0000000800 */
[C---:B------:R-:W-:Y:S01]  /*10f10*/  HMMA.16816.F32 R80, R140.reuse, R150, R80 ;  /* 0x000000968c50723c */ /* 0x040fe20000001850 */
[----:B------:R-:W1:Y:S07]  /*10f20*/  LDSM.16.MT88.4 R148, [R240+0x2900] ;  /* 0x00290000f094783b */ /* 0x000e6e0000004200 */
        /* <DEDUP_REMOVED lines=10> */
[-C--:B--2---:R-:W-:Y:S04]  /*10fd0*/  HMMA.16816.F32 R116, R140, R152.reuse, R116 ;  /* 0x000000988c74723c */ /* 0x084fe80000001874 */
[----:B----4-:R-:W-:Y:S01]  /*10fe0*/  FFMA.FTZ R156, R133, R215, R220 ;  /* 0x000000d7859c7223 */ /* 0x010fe200000100dc */
[----:B------:R-:W-:Y:S01]  /*10ff0*/  F2FP.PACK_AB R133, R170, R171 ;  /* 0x000000abaa85723e */ /* 0x000fe200000000ff */
[----:B------:R-:W-:Y:S01]  /*11000*/  FFMA.FTZ R136, R132, R213, R221 ;  /* 0x000000d584887223 */ /* 0x000fe200000100dd */
[----:B------:R-:W-:Y:S01]  /*11010*/  F2FP.PACK_AB R132, R190, R197 ;  /* 0x000000c5be84723e */ /* 0x000fe200000000ff */
[C---:B------:R-:W-:Y:S01]  /*11020*/  HMMA.16816.F32 R120, R144.reuse, R152, R120 ;  /* 0x000000989078723c */ /* 0x040fe20000001878 */
[----:B------:R-:W-:Y:S03]  /*11030*/  LDSM.16.MT88.4 R212, [R238+0x3900] ;  /* 0x00390000eed4783b */ /* 0x000fe60000004200 */
[----:B------:R-:W-:Y:S02]  /*11040*/  FADD.FTZ R164, R223, R156 ;  /* 0x0000009cdfa47221 */ /* 0x000fe40000010000 */
[----:B------:R-:W-:Y:S01]  /*11050*/  FFMA.FTZ R0, R0, R211, R216 ;  /* 0x000000d300007223 */ /* 0x000fe200000100d8 */
[----:B------:R-:W-:Y:S01]  /*11060*/  MOV R216, R184 ;  /* 0x000000b800d87202 */ /* 0x000fe20000000f00 */
[-C--:B------:R-:W-:Y:S01]  /*11070*/  HMMA.16816.F32 R124, R144, R154.reuse, R124 ;  /* 0x0000009a907c723c */ /* 0x080fe2000000187c */
[----:B------:R-:W2:Y:S01]  /*11080*/  LDSM.16.MT88.4 R144, [R238+0x1100] ;  /* 0x00110000ee90783b */ /* 0x000ea20000004200 */
[----:B------:R4:W2:Y:S02]  /*11090*/  MUFU.EX2 R223, R3 ;  /* 0x0000000300df7308 */ /* 0x0008a40000000800 */
[----:B------:R-:W-:Y:S02]  /*110a0*/  FADD.FTZ R0, R217, R0 ;  /* 0x00000000d9007221 */ /* 0x000fe40000010000 */
[----:B------:R-:W-:Y:S02]  /*110b0*/  FADD.FTZ R136, R222, R136 ;  /* 0x00000088de887221 */ /* 0x000fe40000010000 */
[----:B------:R-:W-:Y:S01]  /*110c0*/  HMMA.16816.F32 R128, R140, R154, R128 ;  /* 0x0000009a8c80723c */ /* 0x000fe20000001880 */
[----:B------:R-:W2:Y:S03]  /*110d0*/  LDSM.16.MT88.4 R152, [R240+0x1100] ;  /* 0x00110000f098783b */ /* 0x000ea60000004200 */
[----:B------:R-:W-:Y:S02]  /*110e0*/  FADD.FTZ R136, R247, R136 ;  /* 0x00000088f7887221 */ /* 0x000fe40000010000 */
[----:B------:R-:W-:Y:S01]  /*110f0*/  FADD.FTZ R0, R219, R0 ;  /* 0x00000000db007221 */ /* 0x000fe20000010000 */
[----:B------:R-:W-:Y:S01]  /*11100*/  F2FP.PACK_AB R142, R187, R204 ;  /* 0x000000ccbb8e723e */ /* 0x000fe200000000ff */
[----:B------:R-:W-:Y:S01]  /*11110*/  FADD.FTZ R220, R244, R136 ;  /* 0x00000088f4dc7221 */ /* 0x000fe20000010000 */
[-C--:B-1----:R-:W-:Y:S01]  /*11120*/  HMMA.16816.F32 R4, R132, R148.reuse, R4 ;  /* 0x000000948404723c */ /* 0x082fe20000001804 */
[----:B------:R-:W-:Y:S04]  /*11130*/  LDSM.16.MT88.4 R156, [R237+0x3100] ;  /* 0x00310000ed9c783b */ /* 0x000fe80000004200 */
[----:B------:R-:W-:Y:S01]  /*11140*/  F2FP.PACK_AB R143, R185, R205 ;  /* 0x000000cdb98f723e */ /* 0x000fe200000000ff */
[----:B------:R-:W-:Y:S01]  /*11150*/  FADD.FTZ R136, R218, R0 ;  /* 0x00000000da887221 */ /* 0x000fe20000010000 */
[----:B------:R-:W-:Y:S02]  /*11160*/  F2FP.PACK_AB R140, R191, R188 ;  /* 0x000000bcbf8c723e */ /* 0x000fe400000000ff */
[----:B------:R-:W-:Y:S01]  /*11170*/  F2FP.PACK_AB R141, R201, R189 ;  /* 0x000000bdc98d723e */ /* 0x000fe200000000ff */
[----:B------:R-:W-:Y:S02]  /*11180*/  LDSM.16.MT88.4 R184, [R239+0x1900] ;  /* 0x00190000efb8783b */ /* 0x000fe40000004200 */
[----:B------:R-:W-:Y:S01]  /*11190*/  MOV R0, R216 ;  /* 0x000000d800007202 */ /* 0x000fe20000000f00 */
[----:B----4-:R-:W-:Y:S03]  /*111a0*/  FADD.FTZ R3, R248, R164 ;  /* 0x000000a4f8037221 */ /* 0x010fe60000010000 */
[C---:B------:R-:W-:Y:S02]  /*111b0*/  HMMA.16816.F32 R8, R140.reuse, R148, R8 ;  /* 0x000000948c08723c */ /* 0x040fe40000001808 */
[----:B------:R-:W-:Y:S02]  /*111c0*/  LDSM.16.MT88.4 R208, [R237+0x3900] ;  /* 0x00390000edd0783b */ /* 0x000fe40000004200 */
[----:B------:R-:W-:Y:S01]  /*111d0*/  FADD.FTZ R221, R245, R3 ;  /* 0x00000003f5dd7221 */ /* 0x000fe20000010000 */
[----:B------:R-:W-:Y:S03]  /*111e0*/  MOV R3, R200 ;  /* 0x000000c800037202 */ /* 0x000fe60000000f00 */
[-C--:B------:R-:W-:Y:S02]  /*111f0*/  HMMA.16816.F32 R12, R140, R150.reuse, R12 ;  /* 0x000000968c0c723c */ /* 0x080fe4000000180c */
[----:B------:R-:W-:Y:S06]  /*11200*/  LDSM.16.MT88.4 R216, [R240+0x3900] ;  /* 0x00390000f0d8783b */ /* 0x000fec0000004200 */
[C---:B------:R-:W-:Y:S02]  /*11210*/  HMMA.16816.F32 R16, R132.reuse, R150, R16 ;  /* 0x000000968410723c */ /* 0x040fe40000001810 */
[----:B------:R-:W1:Y:S06]  /*11220*/  LDSM.16.MT88.4 R148, [R239+0x1100] ;  /* 0x00110000ef94783b */ /* 0x000e6c0000004200 */
[-C--:B--2---:R-:W-:Y:S08]  /*11230*/  HMMA.16816.F32 R20, R132, R144.reuse, R20 ;  /* 0x000000908414723c */ /* 0x084ff00000001814 */
        /* <DEDUP_REMOVED lines=8> */
[----:B------:R-:W4:Y:S07]  /*112c0*/  LDSM.16.MT88.4 R152, [R239+0x3100] ;  /* 0x00310000ef98783b */ /* 0x000f2e0000004200 */
        /* <DEDUP_REMOVED lines=22> */
[----:B------:R-:W-:Y:S01]  /*11430*/  FADD.FTZ R3, R236, R3 ;  /* 0x00000003ec037221 */ /* 0x000fe20000010000 */
[----:B------:R2:W5:Y:S03]  /*11440*/  LDL.LU R244, [R1+0xa0] ;  /* 0x0000a00001f47983 */ /* 0x0005660000300800 */
[C---:B------:R-:W-:Y:S08]  /*11450*/  HMMA.16816.F32 R104, R140.reuse, R160, R104 ;  /* 0x000000a08c68723c */ /* 0x040ff00000001868 */
[-C--:B------:R-:W-:Y:S08]  /*11460*/  HMMA.16816.F32 R108, R140, R162.reuse, R108 ;  /* 0x000000a28c6c723c */ /* 0x080ff0000000186c */
[C---:B------:R-:W-:Y:S01]  /*11470*/  HMMA.16816.F32 R112, R132.reuse, R162, R112 ;  /* 0x000000a28470723c */ /* 0x040fe20000001870 */
[----:B------:R-:W1:Y:S07]  /*11480*/  LDSM.16.MT88.4 R160, [R238+0x1900] ;  /* 0x00190000eea0783b */ /* 0x000e6e0000004200 */
[-C--:B----4-:R-:W-:Y:S08]  /*11490*/  HMMA.16816.F32 R116, R132, R152.reuse, R116 ;  /* 0x000000988474723c */ /* 0x090ff00000001874 */
[C---:B------:R-:W-:Y:S08]  /*114a0*/  HMMA.16816.F32 R120, R140.reuse, R152, R120 ;  /* 0x000000988c78723c */ /* 0x040ff00000001878 */
[-C--:B------:R-:W-:Y:S07]  /*114b0*/  HMMA.16816.F32 R124, R140, R154.reuse, R124 ;  /* 0x0000009a8c7c723c */ /* 0x080fee000000187c */
[----:B------:R-:W-:Y:S01]  /*114c0*/  F2FP.PACK_AB R140, R228, R229 ;  /* 0x000000e5e48c723e */ /* 0x000fe200000000ff */
[----:B------:R-:W-:Y:S04]  /*114d0*/  HMMA.16816.F32 R128, R132, R154, R128 ;  /* 0x0000009a8480723c */ /* 0x000fe80000001880 */
[----:B---3--:R-:W-:Y:S02]  /*114e0*/  F2FP.PACK_AB R141, R226, R227 ;  /* 0x000000e3e28d723e */ /* 0x008fe400000000ff */
[----:B------:R-:W-:Y:S02]  /*114f0*/  F2FP.PACK_AB R142, R225, R233 ;  /* 0x000000e9e18e723e */ /* 0x000fe400000000ff */
[----:B------:R-:W-:Y:S04]  /*11500*/  F2FP.PACK_AB R132, R168, R166 ;  /* 0x000000a6a884723e */ /* 0x000fe800000000ff */
[----:B------:R-:W-:Y:S02]  /*11510*/  F2FP.PACK_AB R133, R235, R167 ;  /* 0x000000a7eb85723e */ /* 0x000fe400000000ff */
[----:B------:R-:W-:Y:S02]  /*11520*/  F2FP.PACK_AB R134, R234, R232 ;  /* 0x000000e8ea86723e */ /* 0x000fe400000000ff */
[----:B------:R-:W-:Y:S02]  /*11530*/  F2FP.PACK_AB R135, R230, R231 ;  /* 0x000000e7e687723e */ /* 0x000fe400000000ff */
[----:B------:R-:W-:Y:S05]  /*11540*/  F2FP.PACK_AB R143, R223, R224 ;  /* 0x000000e0df8f723e */ /* 0x000fea00000000ff */
[-C--:B-1----:R-:W-:Y:S01]  /*11550*/  HMMA.16816.F32 R144, R132, R148.reuse, R4 ;  /* 0x000000948490723c */ /* 0x082fe20000001804 */
[----:B------:R-:W1:Y:S07]  /*11560*/  LDSM.16.MT88.4 R4, [R239+0x3900] ;  /* 0x00390000ef04783b */ /* 0x000e6e0000004200 */
[C---:B------:R-:W-:Y:S07]  /*11570*/  HMMA.16816.F32 R156, R140.reuse, R148, R8 ;  /* 0x000000948c9c723c */ /* 0x040fee0000001808 */
[----:B------:R-:W-:Y:S02]  /*11580*/  MOV R10, R167 ;  /* 0x000000a7000a7202 */ /* 0x000fe40000000f00 */
[----:B------:R-:W-:Y:S02]  /*11590*/  MOV R9, R166 ;  /* 0x000000a600097202 */ /* 0x000fe40000000f00 */
[-C--:B------:R-:W-:Y:S03]  /*115a0*/  HMMA.16816.F32 R164, R140, R150.reuse, R12 ;  /* 0x000000968ca4723c */ /* 0x080fe6000000180c */
        /* <DEDUP_REMOVED lines=12> */
[----:B------:R-:W-:Y:S02]  /*11670*/  MOV R20, R191 ;  /* 0x000000bf00147202 */ /* 0x000fe40000000f00 */
[----:B------:R-:W-:Y:S02]  /*11680*/  MOV R23, R169 ;  /* 0x000000a900177202 */ /* 0x000fe40000000f00 */
[----:B------:R-:W-:Y:S04]  /*11690*/  MOV R26, R190 ;  /* 0x000000be001a7202 */ /* 0x000fe80000000f00 */
        /* <DEDUP_REMOVED lines=9> */
[-C--:B------:R-:W-:Y:S04]  /*11730*/  HMMA.16816.F32 R168, R132, R172.reuse, R36 ;  /* 0x000000ac84a8723c */ /* 0x080fe80000001824 */
[----:B------:R-:W-:Y:S02]  /*11740*/  MOV R28, R198 ;  /* 0x000000c6001c7202 */ /* 0x000fe40000000f00 */
[----:B------:R-:W-:Y:S02]  /*11750*/  MOV R35, R192 ;  /* 0x000000c000237202 */ /* 0x000fe40000000f00 */
[----:B------:R-:W-:Y:S04]  /*11760*/  MOV R34, R193 ;  /* 0x000000c100227202 */ /* 0x000fe80000000f00 */
[----:B------:R-:W-:Y:S02]  /*11770*/  MOV R16, R204 ;  /* 0x000000cc00107202 */ /* 0x000fe40000000f00 */
[----:B------:R-:W-:Y:S02]  /*11780*/  MOV R22, R203 ;  /* 0x000000cb00167202 */ /* 0x000fe40000000f00 */
[----:B------:R-:W-:Y:S02]  /*11790*/  MOV R21, R201 ;  /* 0x000000c900157202 */ /* 0x000fe40000000f00 */
        /* <DEDUP_REMOVED lines=41> */
[----:B------:R-:W-:Y:S01]  /*11a30*/  MOV R9, R10 ;  /* 0x0000000a00097202 */ /* 0x000fe20000000f00 */
[-C--:B------:R-:W-:Y:S03]  /*11a40*/  HMMA.16816.F32 R92, R140, R214.reuse, R92 ;  /* 0x000000d68c5c723c */ /* 0x080fe6000000185c */
[----:B------:R-:W-:Y:S01]  /*11a50*/  MOV R10, R0 ;  /* 0x00000000000a7202 */ /* 0x000fe20000000f00 */
[----:B------:R-:W-:Y:S01]  /*11a60*/  FADD.FTZ R0, R243, R221 ;  /* 0x000000ddf3007221 */ /* 0x000fe20000010000 */
[----:B------:R-:W-:Y:S01]  /*11a70*/  MOV R37, R29 ;  /* 0x0000001d00257202 */ /* 0x000fe20000000f00 */
[----:B------:R2:W5:Y:S01]  /*11a80*/  LDL.LU R243, [R1+0x9c] ;  /* 0x00009c0001f37983 */ /* 0x0005620000300800 */
[----:B------:R-:W-:Y:S01]  /*11a90*/  MOV R29, R30 ;  /* 0x0000001e001d7202 */ /* 0x000fe20000000f00 */
[----:B------:R-:W-:Y:S01]  /*11aa0*/  FADD.FTZ R10, R10, R3 ;  /* 0x000000030a0a7221 */ /* 0x000fe20000010000 */
[----:B------:R-:W-:Y:S01]  /*11ab0*/  MOV R30, R31 ;  /* 0x0000001f001e7202 */ /* 0x000fe20000000f00 */
[C---:B------:R-:W-:Y:S04]  /*11ac0*/  HMMA.16816.F32 R96, R132.reuse, R214, R96 ;  /* 0x000000d68460723c */ /* 0x040fe80000001860 */
[----:B------:R-:W-:Y:S01]  /*11ad0*/  FADD.FTZ R3, R39, R11 ;  /* 0x0000000b27037221 */ /* 0x000fe20000010000 */
[----:B------:R-:W-:Y:S02]  /*11ae0*/  MOV R31, R24 ;  /* 0x00000018001f7202 */ /* 0x000fe40000000f00 */
[----:B------:R-:W-:Y:S01]  /*11af0*/  MOV R24, R25 ;  /* 0x0000001900187202 */ /* 0x000fe20000000f00 */
[-C--:B------:R-:W-:Y:S04]  /*11b00*/  HMMA.16816.F32 R100, R132, R216.reuse, R100 ;  /* 0x000000d88464723c */ /* 0x080fe80000001864 */
[----:B------:R-:W-:Y:S02]  /*11b10*/  MOV R25, R26 ;  /* 0x0000001a00197202 */ /* 0x000fe40000000f00 */
[----:B------:R-:W-:Y:S02]  /*11b20*/  MOV R26, R27 ;  /* 0x0000001b001a7202 */ /* 0x000fe40000000f00 */
[----:B------:R-:W-:Y:S01]  /*11b30*/  MOV R27, R20 ;  /* 0x00000014001b7202 */ /* 0x000fe20000000f00 */
[C---:B------:R-:W-:Y:S04]  /*11b40*/  HMMA.16816.F32 R104, R140.reuse, R216, R104 ;  /* 0x000000d88c68723c */ /* 0x040fe80000001868 */
[----:B------:R-:W-:Y:S02]  /*11b50*/  MOV R20, R21 ;  /* 0x0000001500147202 */ /* 0x000fe40000000f00 */
[----:B------:R-:W-:Y:S02]  /*11b60*/  MOV R21, R22 ;  /* 0x0000001600157202 */ /* 0x000fe40000000f00 */
[----:B------:R-:W-:Y:S01]  /*11b70*/  MOV R22, R23 ;  /* 0x0000001700167202 */ /* 0x000fe20000000f00 */
[-C--:B------:R-:W-:Y:S03]  /*11b80*/  HMMA.16816.F32 R108, R140, R218.reuse, R108 ;  /* 0x000000da8c6c723c */ /* 0x080fe6000000186c */
[----:B------:R-:W-:Y:S02]  /*11b90*/  MOV R23, R16 ;  /* 0x0000001000177202 */ /* 0x000fe40000000f00 */
[----:B------:R-:W-:Y:S02]  /*11ba0*/  MOV R16, R17 ;  /* 0x0000001100107202 */ /* 0x000fe40000000f00 */
[----:B------:R-:W-:Y:S01]  /*11bb0*/  MOV R17, R18 ;  /* 0x0000001200117202 */ /* 0x000fe20000000f00 */
[C---:B------:R-:W-:Y:S04]  /*11bc0*/  HMMA.16816.F32 R112, R132.reuse, R218, R112 ;  /* 0x000000da8470723c */ /* 0x040fe80000001870 */
[----:B------:R-:W-:Y:S02]  /*11bd0*/  MOV R18, R19 ;  /* 0x0000001300127202 */ /* 0x000fe40000000f00 */
[----:B------:R-:W-:Y:S02]  /*11be0*/  MOV R19, R13 ;  /* 0x0000000d00137202 */ /* 0x000fe40000000f00 */
[----:B------:R-:W-:Y:S01]  /*11bf0*/  MOV R13, R14 ;  /* 0x0000000e000d7202 */ /* 0x000fe20000000f00 */
[-C--:B-1----:R-:W-:Y:S03]  /*11c00*/  HMMA.16816.F32 R116, R132, R4.reuse, R116 ;  /* 0x000000048474723c */ /* 0x082fe60000001874 */
[----:B------:R-:W-:Y:S01]  /*11c10*/  MOV R14, R9 ;  /* 0x00000009000e7202 */ /* 0x000fe20000000f00 */
[----:B------:R-:W-:Y:S01]  /*11c20*/  FADD.FTZ R9, R242, R220 ;  /* 0x000000dcf2097221 */ /* 0x000fe20000010000 */
[----:B------:R-:W-:Y:S01]  /*11c30*/  MOV R36, R37 ;  /* 0x0000002500247202 */ /* 0x000fe20000000f00 */
[----:B------:R2:W5:Y:S01]  /*11c40*/  LDL.LU R242, [R1+0x98] ;  /* 0x0000980001f27983 */ /* 0x0005620000300800 */
[----:B------:R-:W-:Y:S01]  /*11c50*/  MOV R37, R241 ;  /* 0x000000f100257202 */ /* 0x000fe20000000f00 */
[----:B------:R-:W-:Y:S01]  /*11c60*/  FADD.FTZ R12, R12, R9 ;  /* 0x000000090c0c7221 */ /* 0x000fe20000010000 */
[C---:B------:R-:W-:Y:S01]  /*11c70*/  HMMA.16816.F32 R120, R140.reuse, R4, R120 ;  /* 0x000000048c78723c */ /* 0x040fe20000001878 */
[----:B------:R2:W5:Y:S03]  /*11c80*/  LDL.LU R241, [R1+0x94] ;  /* 0x0000940001f17983 */ /* 0x0005660000300800 */
[----:B------:R-:W-:Y:S01]  /*11c90*/  FADD.FTZ R0, R36, R0 ;  /* 0x0000000024007221 */ /* 0x000fe20000010000 */
[----:B------:R2:W5:Y:S01]  /*11ca0*/  LDL.LU R236, [R1+0x90] ;  /* 0x0000900001ec7983 */ /* 0x0005620000300800 */
[----:B------:R-:W-:Y:S02]  /*11cb0*/  FADD.FTZ R8, R38, R12 ;  /* 0x0000000c26087221 */ /* 0x000fe40000010000 */
[----:B------:R-:W-:Y:S01]  /*11cc0*/  FADD.FTZ R9, R37, R0 ;  /* 0x0000000025097221 */ /* 0x000fe20000010000 */
[-C--:B------:R-:W-:Y:S03]  /*11cd0*/  HMMA.16816.F32 R124, R140, R6.reuse, R124 ;  /* 0x000000068c7c723c */ /* 0x080fe6000000187c */
[----:B------:R-:W-:Y:S02]  /*11ce0*/  FADD.FTZ R0, R32, R10 ;  /* 0x0000000a20007221 */ /* 0x000fe40000010000 */
[----:B------:R-:W-:Y:S02]  /*11cf0*/  FADD.FTZ R12, R33, R9 ;  /* 0x00000009210c7221 */ /* 0x000fe40000010000 */
[----:B------:R-:W-:Y:S01]  /*11d00*/  FADD.FTZ R11, R34, R8 ;  /* 0x00000008220b7221 */ /* 0x000fe20000010000 */
[----:B------:R-:W-:Y:S04]  /*11d10*/  HMMA.16816.F32 R128, R132, R6, R128 ;  /* 0x000000068480723c */ /* 0x000fe80000001880 */
[----:B------:R-:W-:Y:S01]  /*11d20*/  FADD.FTZ R9, R28, R0 ;  /* 0x000000001c097221 */ /* 0x000fe20000010000 */
[-C--:B------:R-:W-:Y:S01]  /*11d30*/  MOV R140, R2.reuse ;  /* 0x00000002008c7202 */ /* 0x080fe20000000f00 */
[----:B------:R-:W-:Y:S01]  /*11d40*/  FADD.FTZ R10, R35, R3 ;  /* 0x00000003230a7221 */ /* 0x000fe20000010000 */
[----:B------:R-:W-:Y:S01]  /*11d50*/  MOV R134, R2 ;  /* 0x0000000200867202 */ /* 0x000fe20000000f00 */
[----:B------:R-:W-:Y:S01]  /*11d60*/  FADD.FTZ R8, R29, R12 ;  /* 0x0000000c1d087221 */ /* 0x000fe20000010000 */
[----:B------:R-:W-:Y:S03]  /*11d70*/  MOV R2, R139 ;  /* 0x0000008b00027202 */ /* 0x000fe60000000f00 */
        /* <DEDUP_REMOVED lines=37> */
.L_x_1796:
        /* <DEDUP_REMOVED lines=185> */
.L_x_1776:
        /* <DEDUP_REMOVED lines=197> */
.L_x_1801:
        /* <DEDUP_REMOVED lines=13> */
[----:B------:R-:W-:Y:S01]  /*13880*/  UMOV UR19, UR11 ;  /* 0x0000000b00137c82 */ /* 0x000fe20008000000 */
[C---:B------:R-:W-:Y:S01]  /*13890*/  LOP3.LUT R3, R0.reuse, 0x1ffffffe, RZ, 0xc0, !PT ;  /* 0x1ffffffe00037812 */ /* 0x040fe200078ec0ff */
[----:B------:R-:W-:Y:S01]  /*138a0*/  IMAD.SHL.U32 R0, R0, 0x20, RZ ;  /* 0x0000002000007824 */ /* 0x000fe200078e00ff */
        /* <DEDUP_REMOVED lines=8> */
[-C--:B------:R-:W-:Y:S01]  /*13930*/  LEA.HI R7, R65, R66.reuse, RZ, 0x3 ;  /* 0x0000004241077211 */ /* 0x080fe200078f18ff */
[----:B------:R-:W-:Y:S01]  /*13940*/  IMAD R0, R4, 0x8, R0 ;  /* 0x0000000804007824 */ /* 0x000fe200078e0200 */
[----:B------:R-:W-:Y:S01]  /*13950*/  UIMAD UR6, UR9, UR5, UR6 ;  /* 0x00000005090672a4 */ /* 0x000fe2000f8e0206 */
[----:B------:R-:W-:Y:S01]  /*13960*/  IMAD R15, R2, 0x10, R3 ;  /* 0x00000010020f7824 */ /* 0x000fe200078e0203 */
[----:B------:R-:W-:Y:S01]  /*13970*/  USEL UR13, UR13, URZ, !UP1 ;  /* 0x0000003f0d0d7287 */ /* 0x000fe2000c800000 */
[----:B------:R-:W-:Y:S01]  /*13980*/  LOP3.LUT R6, R7, 0xfffffff8, RZ, 0xc0, !PT ;  /* 0xfffffff807067812 */ /* 0x000fe200078ec0ff */
[----:B------:R-:W-:Y:S01]  /*13990*/  ULDC.64 UR4, c[0x0][0x498] ;  /* 0x0001260000047ab9 */ /* 0x000fe20000000a00 */
[----:B------:R-:W-:Y:S01]  /*139a0*/  IMAD.IADD R2, R15, 0x1, R0 ;  /* 0x000000010f027824 */ /* 0x000fe200078e0200 */
[----:B------:R-:W-:Y:S01]  /*139b0*/  UIMAD UR16, UR12, UR4, URZ ;  /* 0x000000040c1072a4 */ /* 0x000fe2000f8e023f */
[----:B------:R-:W-:Y:S01]  /*139c0*/  SHF.R.S32.HI R19, RZ, 0x3, R7 ;  /* 0x00000003ff137819 */ /* 0x000fe20000011407 */
[----:B------:R-:W-:Y:S01]  /*139d0*/  UIADD3 UR19, UR19, UR6, URZ ;  /* 0x0000000613137290 */ /* 0x000fe2000fffe03f */
[----:B-1----:R-:W-:Y:S01]  /*139e0*/  IMAD R2, R76, 0x80, R2 ;  /* 0x000000804c027824 */ /* 0x002fe200078e0202 */
[----:B------:R-:W-:Y:S01]  /*139f0*/  UIMAD UR16, UR13, UR5, UR16 ;  /* 0x000000050d1072a4 */ /* 0x000fe2000f8e0210 */
[----:B------:R-:W-:Y:S01]  /*13a00*/  IMAD.IADD R6, R66, 0x1, -R6 ;  /* 0x0000000142067824 */ /* 0x000fe200078e0a06 */
[----:B------:R-:W-:Y:S01]  /*13a10*/  UIMAD.WIDE.U32 UR18, UR13, UR4, UR18 ;  /* 0x000000040d1272a5 */ /* 0x000fe2000f8e0012 */
[----:B------:R-:W-:Y:S01]  /*13a20*/  @P2 IMAD.HI.U32 R3, R2, c[0x0][0x4ec], RZ ;  /* 0x00013b0002032a27 */ /* 0x000fe200078e00ff */
[----:B------:R-:W-:Y:S01]  /*13a30*/  ULDC.64 UR6, c[0x0][0x3a0] ;  /* 0x0000e80000067ab9 */ /* 0x000fe20000000a00 */
[----:B------:R-:W-:Y:S01]  /*13a40*/  LOP3.LUT P0, RZ, R5, 0x3, RZ, 0xc0, !PT ;  /* 0x0000000305ff7812 */ /* 0x000fe2000780c0ff */
[----:B------:R-:W-:Y:S01]  /*13a50*/  ULDC.64 UR4, c[0x0][0x3e8] ;  /* 0x0000fa0000047ab9 */ /* 0x000fe20000000a00 */
[----:B------:R-:W-:Y:S01]  /*13a60*/  IMAD.MOV.U32 R0, RZ, RZ, R2 ;  /* 0x000000ffff007224 */ /* 0x000fe200078e0002 */
[----:B------:R-:W-:Y:S01]  /*13a70*/  @P2 SHF.R.U32.HI R0, RZ, c[0x0][0x4f0], R3 ;  /* 0x00013c00ff002a19 */ /* 0x000fe20000011603 */
[----:B------:R-:W-:Y:S01]  /*13a80*/  UIMAD UR8, UR8, UR4, URZ ;  /* 0x00000004080872a4 */ /* 0x000fe2000f8e023f */
[----:B------:R-:W-:Y:S01]  /*13a90*/  IMAD R15, R76, 0x80, R15 ;  /* 0x000000804c0f7824 */ /* 0x000fe200078e020f */
[----:B------:R-:W-:Y:S01]  /*13aa0*/  LEA.HI R21, R65, R66, RZ, 0x6 ;  /* 0x0000004241157211 */ /* 0x000fe200078f30ff */
[----:B-----5:R-:W-:Y:S01]  /*13ab0*/  IMAD R17, R17, c[0x0][0x4e8], RZ ;  /* 0x00013a0011117a24 */ /* 0x020fe200078e02ff */
        /* <DEDUP_REMOVED lines=29> */
[C---:B------:R-:W-:Y:S01]  /*13c90*/  IMAD.WIDE.U32 R2, R4.reuse, c[0x0][0x488], R8 ;  /* 0x0001220004027a25 */ /* 0x040fe200078e0008 */
        /* <DEDUP_REMOVED lines=78> */
.L_x_1803:
[----:B--234-:R-:W-:Y:S05]  /*14180*/  BSYNC B0 ;  /* 0x0000000000007941 */ /* 0x01cfea0003800000 */
.L_x_1802:
        /* <DEDUP_REMOVED lines=16> */
.L_x_1805:
[----:B------:R-:W-:Y:S05]  /*14290*/  BSYNC B0 ;  /* 0x0000000000007941 */ /* 0x000fea0003800000 */
.L_x_1804:
        /* <DEDUP_REMOVED lines=16> */
.L_x_1807:
[----:B------:R-:W-:Y:S05]  /*143a0*/  BSYNC B0 ;  /* 0x0000000000007941 */ /* 0x000fea0003800000 */
.L_x_1806:
        /* <DEDUP_REMOVED lines=16> */
.L_x_1809:
[----:B------:R-:W-:Y:S05]  /*144b0*/  BSYNC B0 ;  /* 0x0000000000007941 */ /* 0x000fea0003800000 */
.L_x_1808:
        /* <DEDUP_REMOVED lines=16> */
.L_x_1811:
[----:B------:R-:W-:Y:S05]  /*145c0*/  BSYNC B0 ;  /* 0x0000000000007941 */ /* 0x000fea0003800000 */
.L_x_1810:
        /* <DEDUP_REMOVED lines=16> */
.L_x_1813:
[----:B------:R-:W-:Y:S05]  /*146d0*/  BSYNC B0 ;  /* 0x0000000000007941 */ /* 0x000fea0003800000 */
.L_x_1812:
        /* <DEDUP_REMOVED lines=16> */
.L_x_1815:
[----:B------:R-:W-:Y:S05]  /*147e0*/  BSYNC B0 ;  /* 0x0000000000007941 */ /* 0x000fea0003800000 */
.L_x_1814:
        /* <DEDUP_REMOVED lines=17> */
.L_x_1800:
        /* <DEDUP_REMOVED lines=31> */
.L_x_1816:
        /* <DEDUP_REMOVED lines=37> */
[----:B------:R-:W-:-:S05]  /*14d40*/  IMAD R4, R0, c[0x0][0x48c], R4 ;  /* 0x0001230000047a24 */ /* 0x000fca00078e0204 */
[----:B------:R-:W-:Y:S02]  /*14d50*/  IADD3 R0, R3, R4, RZ ;  /* 0x0000000403007210 */ /* 0x000fe40007ffe0ff */
[----:B------:R-:W-:-:S04]  /*14d60*/  LEA R4, P0, R2, c[0x0][0x450], 0x2 ;  /* 0x0001140002047a11 */ /* 0x000fc800078010ff */
[----:B------:R-:W-:Y:S01]  /*14d70*/  LEA.HI.X R5, R2, c[0x0][0x454], R0, 0x2, P0 ;  /* 0x0001150002057a11 */ /* 0x000fe200000f1400 */
[----:B------:R-:W-:-:S05]  /*14d80*/  IMAD.MOV.U32 R0, RZ, RZ, -0x800000 ;  /* 0xff800000ff007424 */ /* 0x000fca00078e00ff */
[----:B------:R1:W-:Y:S03]  /*14d90*/  STG.E [R4.64], R0 ;  /* 0x0000000004007986 */ /* 0x0003e6000c10190e */
.L_x_1818:
[----:B------:R-:W-:Y:S05]  /*14da0*/  BSYNC B0 ;  /* 0x0000000000007941 */ /* 0x000fea0003800000 */
.L_x_1817:
        /* <DEDUP_REMOVED lines=63> */
.L_x_1820:
[----:B------:R-:W-:Y:S05]  /*151a0*/  BSYNC B0 ;  /* 0x0000000000007941 */ /* 0x000fea0003800000 */
.L_x_1819:
        /* <DEDUP_REMOVED lines=15> */
.L_x_1822:
[----:B------:R-:W-:Y:S05]  /*152a0*/  BSYNC B0 ;  /* 0x0000000000007941 */ /* 0x000fea0003800000 */
.L_x_1821:
        /* <DEDUP_REMOVED lines=15> */
.L_x_1824:
[----:B------:R-:W-:Y:S05]  /*153a0*/  BSYNC B0 ;  /* 0x0000000000007941 */ /* 0x000fea0003800000 */
.L_x_1823:
        /* <DEDUP_REMOVED lines=15> */
.L_x_1826:
[----:B------:R-:W-:Y:S05]  /*154a0*/  BSYNC B0 ;  /* 0x0000000000007941 */ /* 0x000fea0003800000 */
.L_x_1825:
        /* <DEDUP_REMOVED lines=15> */
.L_x_1828:
[----:B------:R-:W-:Y:S05]  /*155a0*/  BSYNC B0 ;  /* 0x0000000000007941 */ /* 0x000fea0003800000 */
.L_x_1827:
        /* <DEDUP_REMOVED lines=15> */
.L_x_1830:
[----:B------:R-:W-:Y:S05]  /*156a0*/  BSYNC B0 ;  /* 0x0000000000007941 */ /* 0x000fea0003800000 */
.L_x_1829:
        /* <DEDUP_REMOVED lines=15> */
.L_x_1832:
[----:B------:R-:W-:Y:S05]  /*157a0*/  BSYNC B0 ;  /* 0x0000000000007941 */ /* 0x000fea0003800000 */
.L_x_1831:
        /* <DEDUP_REMOVED lines=16> */
.L_x_1833:
        /* <DEDUP_REMOVED lines=13> */
.L_x_2188:


//--------------------- .text._ZN7cutlass13device_kernelIN5flash19enable_sm80_to_sm89INS1_16FlashAttnFwdSm80INS1_25CollectiveMainloopFwdSm80ILi4ELi1ELb0EN4cute5tupleIJNS5_1CILi128EEENS7_ILi64EEES8_EEELi128ENS_6half_tEfNS_4arch4Sm80ELb1ELb0ELb1ELb1ELb1ELb1ELb1ELb0EEENS1_21CollectiveEpilogueFwdINS6_IJS8_S8_S9_EEENS6_IJNS7_ILi1EEESH_SH_EEESB_SD_Li128ELb1ELb1ELb0ELb0EEENS1_19SingleTileSchedulerILb1ELb0ELb1ELi128EEEEEEEEEvNT_6ParamsE --------------------------
	.section	.text._ZN7cutlass13device_kernelIN5flash19enable_sm80_to_sm89INS1_16FlashAttnFwdSm80INS1_25CollectiveMainloopFwdSm80ILi4ELi1ELb0EN4cute5tupleIJNS5_1CILi128EEENS7_ILi64EEES8_EEELi128ENS_6half_tEfNS_4arch4Sm80ELb1ELb0ELb1ELb1ELb1ELb1ELb1ELb0EEENS1_21CollectiveEpilogueFwdINS6_IJS8_S8_S9_EEENS6_IJNS7_ILi1EEESH_SH_EEESB_SD_Li128ELb1ELb1ELb0ELb0EEENS1_19SingleTileSchedulerILb1ELb0ELb1ELi128EEEEEEEEEvNT_6ParamsE,"ax",@progbits
	.sectioninfo	@"SHI_REGISTERS=255"
	.align	128
.text._ZN7cutlass13device_kernelIN5flash19enable_sm80_to_sm89INS1_16FlashAttnFwdSm80INS1_25CollectiveMainloopFwdSm80ILi4ELi1ELb0EN4cute5tupleIJNS5_1CILi128EEENS7_ILi64EEES8_EEELi128ENS_6half_tEfNS_4arch4Sm80ELb1ELb0ELb1ELb1ELb1ELb1ELb1ELb0EEENS1_21CollectiveEpilogueFwdINS6_IJS8_S8_S9_EEENS6_IJNS7_ILi1EEESH_SH_EEESB_SD_Li128ELb1ELb1ELb0ELb0EEENS1_19SingleTileSchedulerILb1ELb0ELb1ELi128EEEEEEEEEvNT_6ParamsE:
        .type           _ZN7cutlass13device_kernelIN5flash19enable_sm80_to_sm89INS1_16FlashAttnFwdSm80INS1_25CollectiveMainloopFwdSm80ILi4ELi1ELb0EN4cute5tupleIJNS5_1CILi128EEENS7_ILi64EEES8_EEELi128ENS_6half_tEfNS_4arch4Sm80ELb1ELb0ELb1ELb1ELb1ELb1ELb1ELb0EEENS1_21CollectiveEpilogueFwdINS6_IJS8_S8_S9_EEENS6_IJNS7_ILi1EEESH_SH_EEESB_SD_Li128ELb1ELb1ELb0ELb0EEENS1_19SingleTileSchedulerILb1ELb0ELb1ELi128EEEEEEEEEvNT_6ParamsE,@function
        .size           _ZN7cutlass13device_kernelIN5flash19enable_sm80_to_sm89INS1_16FlashAttnFwdSm80INS1_25CollectiveMainloopFwdSm80ILi4ELi1ELb0EN4cute5tupleIJNS5_1CILi128EEENS7_ILi64EEES8_EEELi128ENS_6half_tEfNS_4arch4Sm80ELb1ELb0ELb1ELb1ELb1ELb1ELb1ELb0EEENS1_21CollectiveEpilogueFwdINS6_IJS8_S8_S9_EEENS6_IJNS7_ILi1EEESH_SH_EEESB_SD_Li128ELb1ELb1ELb0ELb0EEENS1_19SingleTileSchedulerILb1ELb0ELb1ELi128EEEEEEEEEvNT_6ParamsE,(.L_x_2189 - _ZN7cutlass13device_kernelIN5flash19enable_sm80_to_sm89INS1_16FlashAttnFwdSm80INS1_25CollectiveMainloopFwdSm80ILi4ELi1ELb0EN4cute5tupleIJNS5_1CILi128EEENS7_ILi64EEES8_EEELi128ENS_6half_tEfNS_4arch4Sm80ELb1ELb0ELb1ELb1ELb1ELb1ELb1ELb0EEENS1_21CollectiveEpilogueFwdINS6_IJS8_S8_S9_EEENS6_IJNS7_ILi1EEESH_SH_EEESB_SD_Li128ELb1ELb1ELb0ELb0EEENS1_19SingleTileSchedulerILb1ELb0ELb1ELi128EEEEEEEEEvNT_6ParamsE)
        .other          _ZN7cutlass13device_kernelIN5flash19enable_sm80_to_sm89INS1_16FlashAttnFwdSm80INS1_25CollectiveMainloopFwdSm80ILi4ELi1ELb0EN4cute5tupleIJNS5_1CILi128EEENS7_ILi64EEES8_EEELi128ENS_6half_tEfNS_4arch4Sm80ELb1ELb0ELb1ELb1ELb1ELb1ELb1ELb0EEENS1_21CollectiveEpilogueFwdINS6_IJS8_S8_S9_EEENS6_IJNS7_ILi1EEESH_SH_EEESB_SD_Li128ELb1ELb1ELb0ELb0EEENS1_19SingleTileSchedulerILb1ELb0ELb1ELi128EEEEEEEEEvNT_6ParamsE,@"STO_CUDA_ENTRY STV_DEFAULT"
_ZN7cutlass13device_kernelIN5flash19enable_sm80_to_sm89INS1_16FlashAttnFwdSm80INS1_25CollectiveMainloopFwdSm80ILi4ELi1ELb0EN4cute5tupleIJNS5_1CILi128EEENS7_ILi64EEES8_EEELi128ENS_6half_tEfNS_4arch4Sm80ELb1ELb0ELb1ELb1ELb1ELb1ELb1ELb0EEENS1_21CollectiveEpilogueFwdINS6_IJS8_S8_S9_EEENS6_IJNS7_ILi1EEESH_SH_EEESB_SD_Li128ELb1ELb1ELb0ELb0EEENS1_19SingleTileSchedulerILb1ELb0ELb1ELi128EEEEEEEEEvNT_6ParamsE:
        /* <DEDUP_REMOVED lines=17> */
.L_x_1835:
        /* <DEDUP_REMOVED lines=8> */
.L_x_1837:
[----:B------:R-:W-:-:S05]  /*0190*/  MOV R0, c[0x0][0x54c] ;  /* 0x0001530000007a02 */ /* 0x000fca0000000f00 */
.L_x_1836:
[----:B-----5:R-:W-:Y:S01]  /*01a0*/  IMAD R0, R0, c[0x0][0x548], RZ ;  /* 0x0001520000007a24 */ /* 0x020fe200078e02ff */
[----:B------:R-:W-:-:S04]  /*01b0*/  SHF.L.U32 R12, R6, 0x7, RZ ;  /* 0x00000007060c7819 */ /* 0x000fc800000006ff */
[----:B------:R-:W-:-:S04]  /*01c0*/  ISETP.GE.AND P0, PT, R12, R0, PT ;  /* 0x000000000c00720c */ /* 0x000fc80003f06270 */
[----:B------:R-:W-:-:S05]  /*01d0*/  SEL R0, R5, 0xffffffff, !P0 ;  /* 0xffffffff05007807 */ /* 0x000fca0004000000 */
[----:B------:R2:W-:Y:S01]  /*01e0*/  STL [R1+0x108], R0 ;  /* 0x0001080001007387 */ /* 0x0005e20000100800 */
[----:B------:R-:W-:Y:S05]  /*01f0*/  BRA `(.L_x_1838) ;  /* 0x0000013000007947 */ /* 0x000fea0003800000 */
.L_x_1834:
[----:B---3--:R-:W-:-:S04]  /*0200*/  ISETP.NE.U32.AND P0, PT, RZ, c[0x0][0x568], PT ;  /* 0x00015a00ff007a0c */ /* 0x008fc80003f05070 */
[----:B------:R-:W-:-:S13]  /*0210*/  ISETP.NE.AND.EX P0, PT, RZ, c[0x0][0x56c], PT, P0 ;  /* 0x00015b00ff007a0c */ /* 0x000fda0003f05300 */
[----:B------:R-:W-:Y:S05]  /*0220*/  @!P0 BRA `(.L_x_1839) ;  /* 0x0000002000008947 */ /* 0x000fea0003800000 */
[----:B------:R1:W5:Y:S01]  /*0230*/  LDG.E R0, [R2.64] ;  /* 0x0000000602007981 */ /* 0x000362000c1e1900 */
[----:B------:R-:W-:Y:S05]  /*0240*/  BRA `(.L_x_1840) ;  /* 0x0000009000007947 */ /* 0x000fea0003800000 */
.L_x_1839:
        /* <DEDUP_REMOVED lines=8> */
.L_x_1841:
[----:B------:R-:W-:-:S05]  /*02d0*/  MOV R0, c[0x0][0x54c] ;  /* 0x0001530000007a02 */ /* 0x000fca0000000f00 */
.L_x_1840:
[----:B-----5:R-:W-:Y:S01]  /*02e0*/  IMAD R0, R0, c[0x0][0x548], RZ ;  /* 0x0001520000007a24 */ /* 0x020fe200078e02ff */
[----:B------:R-:W-:-:S04]  /*02f0*/  SHF.L.U32 R12, R6, 0x7, RZ ;  /* 0x00000007060c7819 */ /* 0x000fc800000006ff */
[----:B------:R-:W-:-:S04]  /*0300*/  ISETP.GE.AND P0, PT, R12, R0, PT ;  /* 0x000000000c00720c */ /* 0x000fc80003f06270 */
[----:B------:R-:W-:-:S05]  /*0310*/  SEL R0, R5, 0xffffffff, !P0 ;  /* 0xffffffff05007807 */ /* 0x000fca0004000000 */
[----:B------:R2:W-:Y:S04]  /*0320*/  STL [R1+0x108], R0 ;  /* 0x0001080001007387 */ /* 0x0005e80000100800 */
.L_x_1838:
        /* <DEDUP_REMOVED lines=11> */
[----:B------:R-:W-:-:S02]  /*03e0*/  ISETP.NE.AND.EX P2, PT, RZ, c[0x0][0x354], PT, P2 ;  /* 0x0000d500ff007a0c */ /* 0x000fc40003f45320 */
[----:B------:R-:W-:Y:S01]  /*03f0*/  ISETP.NE.U32.AND P3, PT, RZ, c[0x0][0x358], PT ;  /* 0x0000d600ff007a0c */ /* 0x000fe20003f65070 */
[----:B--2---:R-:W-:-:S03]  /*0400*/  IMAD.MOV.U32 R0, RZ, RZ, RZ ;  /* 0x000000ffff007224 */ /* 0x004fc600078e00ff */
[----:B------:R-:W-:Y:S01]  /*0410*/  ISETP.NE.AND.EX P3, PT, RZ, c[0x0][0x35c], PT, P3 ;  /* 0x0000d700ff007a0c */ /* 0x000fe20003f65330 */
[----:B-1----:R-:W-:-:S04]  /*0420*/  @P0 IMAD.WIDE R2, R37, R30, c[0x0][0x370] ;  /* 0x0000dc0025020625 */ /* 0x002fc800078e021e */
[CC--:B------:R-:W-:Y:S01]  /*0430*/  IMAD.WIDE R6, R37.reuse, R30.reuse, c[0x0][0x348] ;  /* 0x0000d20025067625 */ /* 0x0c0fe200078e021e */
[----:B------:R1:W2:Y:S03]  /*0440*/  @P0 LDG.E R10, [R2.64] ;  /* 0x00000006020a0981 */ /* 0x0002a6000c1e1900 */
[----:B------:R-:W-:Y:S01]  /*0450*/  IMAD.MOV.U32 R13, RZ, RZ, RZ ;  /* 0x000000ffff0d7224 */ /* 0x000fe200078e00ff */
[----:B------:R-:W3:Y:S04]  /*0460*/  @P1 LDG.E R0, [R6.64] ;  /* 0x0000000606001981 */ /* 0x000ee8000c1e1900 */
[----:B------:R-:W2:Y:S01]  /*0470*/  @P2 LDG.E R14, [R4.64] ;  /* 0x00000006040e2981 */ /* 0x000ea2000c1e1900 */
[----:B-1----:R-:W-:-:S05]  /*0480*/  IMAD.WIDE R2, R37, R30, c[0x0][0x358] ;  /* 0x0000d60025027625 */ /* 0x002fca00078e021e */
[----:B------:R-:W4:Y:S01]  /*0490*/  @P3 LDG.E R13, [R2.64] ;  /* 0x00000006020d3981 */ /* 0x000f22000c1e1900 */
[----:B------:R-:W-:-:S04]  /*04a0*/  ISETP.NE.U32.AND P0, PT, RZ, c[0x0][0x360], PT ;  /* 0x0000d800ff007a0c */ /* 0x000fc80003f05070 */
[----:B------:R-:W-:Y:S02]  /*04b0*/  ISETP.NE.AND.EX P0, PT, RZ, c[0x0][0x364], PT, P0 ;  /* 0x0000d900ff007a0c */ /* 0x000fe40003f05300 */
[----:B------:R-:W-:Y:S01]  /*04c0*/  MOV R11, c[0x0][0x168] ;  /* 0x00005a00000b7a02 */ /* 0x000fe20000000f00 */
[----:B------:R-:W1:Y:S10]  /*04d0*/  S2R R35, SR_CTAID.Y ;  /* 0x0000000000237919 */ /* 0x000e740000002600 */
[----:B------:R-:W-:-:S05]  /*04e0*/  @P0 IMAD.WIDE R8, R37, R30, c[0x0][0x360] ;  /* 0x0000d80025080625 */ /* 0x000fca00078e021e */
[----:B------:R1:W5:Y:S01]  /*04f0*/  @P0 LDG.E R11, [R8.64] ;  /* 0x00000006080b0981 */ /* 0x000362000c1e1900 */
[----:B------:R-:W-:Y:S02]  /*0500*/  ULDC UR5, c[0x0][0x2ac] ;  /* 0x0000ab0000057ab9 */ /* 0x000fe40000000800 */
[----:B------:R-:W-:Y:S02]  /*0510*/  ULDC UR4, c[0x0][0x1d0] ;  /* 0x0000740000047ab9 */ /* 0x000fe40000000800 */
[----:B------:R-:W-:Y:S01]  /*0520*/  UIMAD UR4, UR5, UR4, URZ ;  /* 0x00000004050472a4 */ /* 0x000fe2000f8e023f */
[----:B-1----:R-:W-:-:S05]  /*0530*/  SHF.R.S32.HI R36, RZ, 0x1f, R35 ;  /* 0x0000001fff247819 */ /* 0x002fca0000011423 */
[----:B------:R-:W-:Y:S01]  /*0540*/  MOV R9, UR4 ;  /* 0x0000000400097c02 */ /* 0x000fe20008000f00 */
[----:B---3--:R1:W-:Y:S01]  /*0550*/  STL [R1+0x4c], R0 ;  /* 0x00004c0001007387 */ /* 0x0083e20000100800 */
[----:B--2---:R-:W-:-:S03]  /*0560*/  IMAD.IADD R8, R14, 0x1, R10 ;  /* 0x000000010e087824 */ /* 0x004fc600078e020a */
[----:B------:R2:W-:Y:S04]  /*0570*/  STL [R1+0x48], R10 ;  /* 0x0000480a01007387 */ /* 0x0005e80000100800 */
[----:B------:R2:W-:Y:S01]  /*0580*/  STL [R1+0x50], R8 ;  /* 0x0000500801007387 */ /* 0x0005e20000100800 */
[----:B-1----:R-:W-:-:S03]  /*0590*/  IMAD.MOV.U32 R0, RZ, RZ, c[0x0][0x228] ;  /* 0x00008a00ff007624 */ /* 0x002fc600078e00ff */
[----:B----4-:R2:W-:Y:S04]  /*05a0*/  STL [R1+0x54], R13 ;  /* 0x0000540d01007387 */ /* 0x0105e80000100800 */
[----:B------:R2:W-:Y:S01]  /*05b0*/  STL [R1+0xc0], R0 ;  /* 0x0000c00001007387 */ /* 0x0005e20000100800 */
[----:B------:R-:W-:Y:S05]  /*05c0*/  @P0 BRA `(.L_x_1842) ;  /* 0x0000004000000947 */ /* 0x000fea0003800000 */
[----:B------:R-:W-:Y:S05]  /*05d0*/  @!P1 BRA `(.L_x_1842) ;  /* 0x0000003000009947 */ /* 0x000fea0003800000 */
[----:B--2---:R1:W2:Y:S04]  /*05e0*/  LDG.E R0, [R6.64] ;  /* 0x0000000606007981 */ /* 0x0042a8000c1e1900 */
[----:B-1----:R-:W2:Y:S02]  /*05f0*/  LDG.E R6, [R6.64+0x4] ;  /* 0x0000040606067981 */ /* 0x002ea4000c1e1900 */
[----:B--2--5:R-:W-:-:S05]  /*0600*/  IADD3 R11, -R0, R6, RZ ;  /* 0x00000006000b7210 */ /* 0x024fca0007ffe1ff */
.L_x_1842:
[----:B-----5:R1:W-:Y:S01]  /*0610*/  STL [R1+0x58], R11 ;  /* 0x0000580b01007387 */ /* 0x0203e20000100800 */
[----:B------:R-:W-:-:S04]  /*0620*/  ISETP.NE.U32.AND P0, PT, RZ, c[0x0][0x368], PT ;  /* 0x0000da00ff007a0c */ /* 0x000fc80003f05070 */
[----:B------:R-:W-:-:S13]  /*0630*/  ISETP.NE.AND.EX P0, PT, RZ, c[0x0][0x36c], PT, P0 ;  /* 0x0000db00ff007a0c */ /* 0x000fda0003f05300 */
[----:B------:R-:W-:Y:S05]  /*0640*/  @!P0 BRA `(.L_x_1843) ;  /* 0x0000003000008947 */ /* 0x000fea0003800000 */
[----:B------:R-:W-:-:S05]  /*0650*/  IMAD.WIDE R4, R37, R30, c[0x0][0x368] ;  /* 0x0000da0025047625 */ /* 0x000fca00078e021e */
[----:B------:R3:W5:Y:S01]  /*0660*/  LDG.E R9, [R4.64] ;  /* 0x0000000604097981 */ /* 0x000762000c1e1900 */
[----:B------:R-:W-:Y:S05]  /*0670*/  BRA `(.L_x_1844) ;  /* 0x0000004000007947 */ /* 0x000fea0003800000 */
.L_x_1843:
[----:B------:R-:W-:Y:S05]  /*0680*/  @!P2 BRA `(.L_x_1844) ;  /* 0x000000300000a947 */ /* 0x000fea0003800000 */
[----:B--2---:R2:W3:Y:S04]  /*0690*/  LDG.E R0, [R4.64] ;  /* 0x0000000604007981 */ /* 0x0044e8000c1e1900 */
[----:B--2---:R-:W3:Y:S02]  /*06a0*/  LDG.E R4, [R4.64+0x4] ;  /* 0x0000040604047981 */ /* 0x004ee4000c1e1900 */
[----:B---3--:R-:W-:Y:S02]  /*06b0*/  IADD3 R9, -R0, R4, RZ ;  /* 0x0000000400097210 */ /* 0x008fe40007ffe1ff */
.L_x_1844:
[----:B--2---:R4:W2:Y:S04]  /*06c0*/  LDL.LU R6, [R1+0xc0] ;  /* 0x0000c00001067983 */ /* 0x0048a80000300800 */
[----:B---3--:R3:W2:Y:S04]  /*06d0*/  @P3 LDG.E R5, [R2.64] ;  /* 0x0000000602053981 */ /* 0x0086a8000c1e1900 */
[----:B------:R3:W2:Y:S01]  /*06e0*/  @P3 LDG.E R4, [R2.64+0x4] ;  /* 0x0000040602043981 */ /* 0x0006a2000c1e1900 */
[----:B------:R-:W-:Y:S01]  /*06f0*/  ISETP.NE.U32.AND P0, PT, RZ, c[0x0][0x378], PT ;  /* 0x0000de00ff007a0c */ /* 0x000fe20003f05070 */
[----:B-----5:R-:W-:-:S03]  /*0700*/  IMAD.MOV.U32 R24, RZ, RZ, R9 ;  /* 0x000000ffff187224 */ /* 0x020fc600078e0009 */
[----:B------:R-:W-:-:S13]  /*0710*/  ISETP.NE.AND.EX P0, PT, RZ, c[0x0][0x37c], PT, P0 ;  /* 0x0000df00ff007a0c */ /* 0x000fda0003f05300 */
[----:B---3--:R-:W-:-:S05]  /*0720*/  @P0 IMAD.WIDE R2, R37, R30, c[0x0][0x378] ;  /* 0x0000de0025020625 */ /* 0x008fca00078e021e */
[----:B------:R3:W4:Y:S01]  /*0730*/  @P0 LDG.E R24, [R2.64] ;  /* 0x0000000602180981 */ /* 0x000722000c1e1900 */
[----:B------:R-:W-:Y:S02]  /*0740*/  IMAD.MOV.U32 R0, RZ, RZ, c[0x0][0x2c4] ;  /* 0x0000b100ff007624 */ /* 0x000fe400078e00ff */
[----:B------:R-:W-:-:S03]  /*0750*/  IMAD.IADD R10, R9, 0x1, -R10 ;  /* 0x00000001090a7824 */ /* 0x000fc600078e0a0a */
[----:B------:R-:W-:Y:S02]  /*0760*/  ISETP.NE.AND P0, PT, R0, 0x1, PT ;  /* 0x000000010000780c */ /* 0x000fe40003f05270 */
[----:B------:R-:W-:Y:S01]  /*0770*/  IADD3 R0, R12, 0x7f, RZ ;  /* 0x0000007f0c007810 */ /* 0x000fe20007ffe0ff */
[----:B------:R1:W-:Y:S10]  /*0780*/  STL [R1+0x5c], R10 ;  /* 0x00005c0a01007387 */ /* 0x0003f40000100800 */
[----:B---3--:R-:W-:-:S05]  /*0790*/  @P0 IMAD.HI.U32 R2, R0, c[0x0][0x2c8], RZ ;  /* 0x0000b20000020a27 */ /* 0x008fca00078e00ff */
[----:B------:R-:W-:Y:S01]  /*07a0*/  @P0 SHF.R.U32.HI R0, RZ, c[0x0][0x2cc], R2 ;  /* 0x0000b300ff000a19 */ /* 0x000fe20000011602 */
[----:B--2---:R-:W-:-:S04]  /*07b0*/  @P3 IMAD.IADD R6, R4, 0x1, -R5 ;  /* 0x0000000104063824 */ /* 0x004fc800078e0a05 */
[--C-:B------:R-:W-:Y:S01]  /*07c0*/  IMAD.IADD R7, R10, 0x1, R6.reuse ;  /* 0x000000010a077824 */ /* 0x100fe200078e0206 */
[----:B------:R1:W-:Y:S01]  /*07d0*/  STL [R1+0xc0], R6 ;  /* 0x0000c00601007387 */ /* 0x0003e20000100800 */
[----:B------:R-:W-:-:S03]  /*07e0*/  IMAD.MOV.U32 R34, RZ, RZ, R6 ;  /* 0x000000ffff227224 */ /* 0x000fc600078e0006 */
[----:B------:R-:W-:Y:S01]  /*07f0*/  IADD3 R0, R0, 0x40, R7 ;  /* 0x0000004000007810 */ /* 0x000fe20007ffe007 */
[----:B------:R1:W-:Y:S01]  /*0800*/  STL [R1+0xc4], R7 ;  /* 0x0000c40701007387 */ /* 0x0003e20000100800 */
[----:B------:R-:W-:-:S03]  /*0810*/  IADD3 R2, R7, 0x3f, RZ ;  /* 0x0000003f07027810 */ /* 0x000fc60007ffe0ff */
[----:B------:R-:W-:Y:S01]  /*0820*/  IMAD.IADD R0, R0, 0x1, -R11 ;  /* 0x0000000100007824 */ /* 0x000fe200078e0a0b */
[----:B------:R-:W-:Y:S01]  /*0830*/  SHF.R.S32.HI R3, RZ, 0x1f, R2 ;  /* 0x0000001fff037819 */ /* 0x000fe20000011402 */
[----:B------:R1:W-:Y:S03]  /*0840*/  STL.64 [R1+0x60], R6 ;  /* 0x0000600601007387 */ /* 0x0003e60000100a00 */
[----:B------:R-:W-:Y:S02]  /*0850*/  SHF.R.S32.HI R4, RZ, 0x1f, R0 ;  /* 0x0000001fff047819 */ /* 0x000fe40000011400 */
[----:B------:R-:W-:Y:S02]  /*0860*/  LEA.HI R2, R3, R2, RZ, 0x6 ;  /* 0x0000000203027211 */ /* 0x000fe400078f30ff */
[----:B------:R-:W-:Y:S02]  /*0870*/  LEA.HI R0, R4, R0, RZ, 0x6 ;  /* 0x0000000004007211 */ /* 0x000fe400078f30ff */
[----:B------:R-:W-:Y:S01]  /*0880*/  SHF.R.S32.HI R3, RZ, 0x6, R2 ;  /* 0x00000006ff037819 */ /* 0x000fe20000011402 */
[----:B------:R-:W-:Y:S01]  /*0890*/  IMAD.MOV R2, RZ, RZ, -R10 ;  /* 0x000000ffff027224 */ /* 0x000fe200078e0a0a */
[----:B------:R-:W-:Y:S01]  /*08a0*/  SHF.R.S32.HI R0, RZ, 0x6, R0 ;  /* 0x00000006ff007819 */ /* 0x000fe20000011400 */
[----:B----4-:R1:W-:Y:S03]  /*08b0*/  STL [R1+0x68], R24 ;  /* 0x0000681801007387 */ /* 0x0103e60000100800 */
[----:B------:R-:W-:-:S02]  /*08c0*/  IMNMX R0, R3, R0, PT ;  /* 0x0000000003007217 */ /* 0x000fc40003800200 */
[----:B------:R-:W-:-:S03]  /*08d0*/  IMNMX R2, RZ, R2, !PT ;  /* 0x00000002ff027217 */ /* 0x000fc60007800200 */
[----:B------:R-:W-:Y:S01]  /*08e0*/  IMAD R0, R0, 0x40, -R10 ;  /* 0x0000004000007824 */ /* 0x000fe200078e0a0a */
[----:B------:R-:W-:-:S04]  /*08f0*/  SHF.R.U32.HI R139, RZ, 0x6, R2 ;  /* 0x00000006ff8b7819 */ /* 0x000fc80000011602 */
[----:B------:R-:W-:Y:S01]  /*0900*/  IMNMX R0, R0, R6, PT ;  /* 0x0000000600007217 */ /* 0x000fe20003800200 */
[----:B------:R-:W-:-:S03]  /*0910*/  IMAD.MOV.U32 R4, RZ, RZ, R139 ;  /* 0x000000ffff047224 */ /* 0x000fc600078e008b */
[----:B------:R-:W-:-:S13]  /*0920*/  ISETP.GT.AND P0, PT, R0, R2, PT ;  /* 0x000000020000720c */ /* 0x000fda0003f04270 */
[----:B------:R-:W-:-:S04]  /*0930*/  @P0 IADD3 R0, R0, 0x3f, RZ ;  /* 0x0000003f00000810 */ /* 0x000fc80007ffe0ff */
[----:B------:R-:W-:-:S04]  /*0940*/  @P0 SHF.R.S32.HI R2, RZ, 0x1f, R0 ;  /* 0x0000001fff020819 */ /* 0x000fc80000011400 */
[----:B------:R-:W-:-:S04]  /*0950*/  @P0 LEA.HI R0, R2, R0, RZ, 0x6 ;  /* 0x0000000002000211 */ /* 0x000fc800078f30ff */
[----:B------:R-:W-:-:S04]  /*0960*/  @P0 SHF.R.S32.HI R4, RZ, 0x6, R0 ;  /* 0x00000006ff040819 */ /* 0x000fc80000011400 */
[----:B------:R-:W-:-:S13]  /*0970*/  ISETP.GT.AND P0, PT, R4, R139, PT ;  /* 0x0000008b0400720c */ /* 0x000fda0003f04270 */
[----:B------:R-:W-:Y:S05]  /*0980*/  @!P0 BRA `(.L_x_1845) ;  /* 0x00006fa000008947 */ /* 0x000fea0003800000 */
[----:B-1----:R-:W-:-:S04]  /*0990*/  ISETP.NE.U32.AND P0, PT, RZ, c[0x0][0x340], PT ;  /* 0x0000d000ff007a0c */ /* 0x002fc80003f05070 */
[----:B------:R-:W-:-:S13]  /*09a0*/  ISETP.NE.AND.EX P4, PT, RZ, c[0x0][0x344], PT, P0 ;  /* 0x0000d100ff007a0c */ /* 0x000fda0003f85300 */
[----:B------:R-:W-:-:S05]  /*09b0*/  @P4 IMAD.WIDE R2, R37, R30, c[0x0][0x340] ;  /* 0x0000d00025024625 */ /* 0x000fca00078e021e */
[----:B------:R1:W2:Y:S01]  /*09c0*/  @P4 LDG.E R29, [R2.64] ;  /* 0x00000006021d4981 */ /* 0x0002a2000c1e1900 */
[----:B------:R-:W-:Y:S01]  /*09d0*/  SHF.R.S32.HI R6, RZ, 0x1f, R15 ;  /* 0x0000001fff067819 */ /* 0x000fe2000001140f */
[----:B------:R-:W-:Y:S01]  /*09e0*/  IMAD.MOV.U32 R152, RZ, RZ, c[0x0][0x238] ;  /* 0x00008e00ff987624 */ /* 0x000fe200078e00ff */
[----:B------:R-:W-:Y:S01]  /*09f0*/  SHF.R.S32.HI R28, RZ, 0x1f, R37 ;  /* 0x0000001fff1c7819 */ /* 0x000fe20000011425 */
[----:B------:R-:W-:Y:S01]  /*0a00*/  IMAD.MOV.U32 R163, RZ, RZ, 0x6 ;  /* 0x00000006ffa37424 */ /* 0x000fe200078e00ff */
[----:B------:R-:W-:Y:S01]  /*0a10*/  LEA.HI R5, R6, R15, RZ, 0x3 ;  /* 0x0000000f06057211 */ /* 0x000fe200078f18ff */
[----:B------:R-:W-:Y:S01]  /*0a20*/  IMAD.MOV.U32 R31, RZ, RZ, c[0x0][0x23c] ;  /* 0x00008f00ff1f7624 */ /* 0x000fe200078e00ff */
[----:B------:R-:W-:Y:S01]  /*0a30*/  SEL R25, R28, RZ, !P3 ;  /* 0x000000ff1c197207 */ /* 0x000fe20005800000 */
[----:B------:R-:W-:Y:S01]  /*0a40*/  IMAD.IADD R149, R14, 0x1, R9 ;  /* 0x000000010e957824 */ /* 0x000fe200078e0209 */
[----:B------:R-:W-:Y:S01]  /*0a50*/  LOP3.LUT R0, R5, 0xfffffff8, RZ, 0xc0, !PT ;  /* 0xfffffff805007812 */ /* 0x000fe200078ec0ff */
[----:B------:R-:W-:Y:S01]  /*0a60*/  IMAD.SHL.U32 R27, R31, 0x20, RZ ;  /* 0x000000201f1b7824 */ /* 0x000fe200078e00ff */
[----:B------:R-:W-:Y:S01]  /*0a70*/  SHF.R.S32.HI R95, RZ, 0x3, R5 ;  /* 0x00000003ff5f7819 */ /* 0x000fe20000011405 */
[----:B------:R-:W-:Y:S01]  /*0a80*/  IMAD.WIDE.U32 R180, R35, c[0x0][0x210], RZ ;  /* 0x0000840023b47a25 */ /* 0x000fe200078e00ff */
[----:B------:R-:W-:Y:S01]  /*0a90*/  SEL R98, R37, RZ, !P3 ;  /* 0x000000ff25627207 */ /* 0x000fe20005800000 */
[----:B------:R-:W-:Y:S01]  /*0aa0*/  UMOV UR8, 0x30 ;  /* 0x0000003000087882 */ /* 0x000fe20000000000 */
[----:B------:R-:W-:Y:S01]  /*0ab0*/  IADD3 R90, R4, -0x1, RZ ;  /* 0xffffffff045a7810 */ /* 0x000fe20007ffe0ff */
[----:B------:R-:W-:Y:S01]  /*0ac0*/  IMAD.IADD R26, R15, 0x1, -R0 ;  /* 0x000000010f1a7824 */ /* 0x000fe200078e0a00 */
[--C-:B------:R-:W-:Y:S01]  /*0ad0*/  SHF.R.S32.HI R10, RZ, 0x1f, R95.reuse ;  /* 0x0000001fff0a7819 */ /* 0x100fe2000001145f */
[----:B------:R-:W-:Y:S01]  /*0ae0*/  IMAD R0, R36, c[0x0][0x240], RZ ;  /* 0x0000900024007a24 */ /* 0x000fe200078e02ff */
[----:B------:R-:W-:Y:S01]  /*0af0*/  IADD3 R118, P0, R95, R13, RZ ;  /* 0x0000000d5f767210 */ /* 0x000fe20007f1e0ff */
[----:B------:R-:W-:Y:S01]  /*0b00*/  IMAD.SHL.U32 R20, R26, 0x8, RZ ;  /* 0x000000081a147824 */ /* 0x000fe200078e00ff */
[----:B------:R-:W-:Y:S01]  /*0b10*/  SHF.L.U64.HI R171, R152, R163, c[0x0][0x23c] ;  /* 0x00008f0098ab7619 */ /* 0x000fe200000102a3 */
[----:B------:R-:W-:Y:S01]  /*0b20*/  IMAD R0, R35, c[0x0][0x244], R0 ;  /* 0x0000910023007a24 */ /* 0x000fe200078e0200 */
[----:B------:R-:W-:Y:S01]  /*0b30*/  LEA.HI.X.SX32 R119, R13, R10, 0x1, P0 ;  /* 0x0000000a0d777211 */ /* 0x000fe200000f0eff */
[----:B------:R-:W-:Y:S01]  /*0b40*/  IMAD R4, R90, -0x40, -R95 ;  /* 0xffffffc05a047824 */ /* 0x000fe200078e0a5f */
[--C-:B------:R-:W-:Y:S01]  /*0b50*/  SHF.R.S32.HI R21, RZ, 0x1f, R20.reuse ;  /* 0x0000001fff157819 */ /* 0x100fe20000011414 */
[----:B------:R-:W-:Y:S01]  /*0b60*/  IMAD.WIDE.U32 R12, R152, 0x20, RZ ;  /* 0x00000020980c7825 */ /* 0x000fe200078e00ff */
[----:B------:R-:W-:Y:S01]  /*0b70*/  LEA.HI R6, R6, R15, RZ, 0x6 ;  /* 0x0000000f06067211 */ /* 0x000fe200078f30ff */
[----:B------:R-:W-:Y:S01]  /*0b80*/  ULDC UR5, c[0x0][0x284] ;  /* 0x0000a10000057ab9 */ /* 0x000fe20000000800 */
[----:B------:R-:W-:Y:S01]  /*0b90*/  SHF.L.U32 R179, R152, 0x6, RZ ;  /* 0x0000000698b37819 */ /* 0x000fe200000006ff */
[----:B-1----:R-:W-:Y:S01]  /*0ba0*/  IMAD.WIDE.U32 R2, R35, c[0x0][0x240], R20 ;  /* 0x0000900023027a25 */ /* 0x002fe200078e0014 */
[----:B------:R-:W-:Y:S01]  /*0bb0*/  SHF.R.S32.HI R5, RZ, 0x1f, R90 ;  /* 0x0000001fff057819 */ /* 0x000fe2000001145a */
[----:B------:R-:W-:Y:S01]  /*0bc0*/  ULDC UR4, c[0x0][0x294] ;  /* 0x0000a50000047ab9 */ /* 0x000fe20000000800 */
[C---:B------:R-:W-:Y:S01]  /*0bd0*/  IADD3 R91, R20.reuse, 0x40, RZ ;  /* 0x00000040145b7810 */ /* 0x040fe20007ffe0ff */
[----:B------:R-:W-:Y:S01]  /*0be0*/  IMAD.IADD R3, R3, 0x1, R0 ;  /* 0x0000000103037824 */ /* 0x000fe200078e0200 */
[----:B------:R-:W-:Y:S01]  /*0bf0*/  ISETP.GE.AND P6, PT, R20, c[0x0][0x1d4], PT ;  /* 0x0000750014007a0c */ /* 0x000fe20003fc6270 */
[----:B------:R-:W-:Y:S01]  /*0c00*/  IMAD R0, R25, c[0x0][0x248], RZ ;  /* 0x0000920019007a24 */ /* 0x000fe200078e02ff */
[----:B------:R-:W-:Y:S01]  /*0c10*/  ISETP.GE.AND P5, PT, R91, c[0x0][0x1d4], PT ;  /* 0x000075005b007a0c */ /* 0x000fe20003fa6270 */
[----:B------:R-:W-:Y:S01]  /*0c20*/  IMAD.WIDE.U32 R2, R98, c[0x0][0x248], R2 ;  /* 0x0000920062027a25 */ /* 0x000fe200078e0002 */
[----:B------:R-:W-:Y:S01]  /*0c30*/  SHF.L.U32 R32, R26, 0x2, RZ ;  /* 0x000000021a207819 */ /* 0x000fe200000006ff */
[----:B------:R-:W-:Y:S01]  /*0c40*/  UIMAD UR5, UR8, UR5, URZ ;  /* 0x00000005080572a4 */ /* 0x000fe2000f8e023f */
[C---:B------:R-:W-:Y:S01]  /*0c50*/  IADD3 R161, R95.reuse, 0x10, RZ ;  /* 0x000000105fa17810 */ /* 0x040fe20007ffe0ff */
[----:B------:R-:W-:Y:S01]  /*0c60*/  IMAD R0, R98, c[0x0][0x24c], R0 ;  /* 0x0000930062007a24 */ /* 0x000fe200078e0200 */
[----:B------:R-:W-:Y:S01]  /*0c70*/  SHF.R.S32.HI R33, RZ, 0x1f, R32 ;  /* 0x0000001fff217819 */ /* 0x000fe20000011420 */
[----:B------:R-:W-:Y:S01]  /*0c80*/  IMAD.IADD R8, R4, 0x1, R34 ;  /* 0x0000000104087824 */ /* 0x000fe200078e0222 */
[----:B------:R-:W-:Y:S01]  /*0c90*/  IADD3 R159, R95, 0x30, RZ ;  /* 0x000000305f9f7810 */ /* 0x000fe20007ffe0ff */
[----:B------:R-:W-:Y:S01]  /*0ca0*/  IMAD.IADD R3, R3, 0x1, R0 ;  /* 0x0000000103037824 */ /* 0x000fe200078e0200 */
[----:B------:R-:W-:Y:S01]  /*0cb0*/  IADD3 R160, R95, 0x20, RZ ;  /* 0x000000205fa07810 */ /* 0x000fe20007ffe0ff */
[----:B------:R-:W-:Y:S01]  /*0cc0*/  IMAD R0, R119, c[0x0][0x238], RZ ;  /* 0x00008e0077007a24 */ /* 0x000fe200078e02ff */
[----:B------:R-:W-:Y:S01]  /*0cd0*/  ISETP.GE.AND P0, PT, R8, 0x11, PT ;  /* 0x000000110800780c */ /* 0x000fe20003f06270 */
[----:B------:R-:W-:Y:S01]  /*0ce0*/  IMAD.WIDE.U32 R130, R118, c[0x0][0x238], R2 ;  /* 0x00008e0076827a25 */ /* 0x000fe200078e0002 */
[----:B------:R-:W-:Y:S01]  /*0cf0*/  ISETP.GE.AND P1, PT, R8, 0x1, PT ;  /* 0x000000010800780c */ /* 0x000fe20003f26270 */
[----:B------:R-:W-:Y:S01]  /*0d00*/  UIMAD UR4, UR8, UR4, URZ ;  /* 0x00000004080472a4 */ /* 0x000fe2000f8e023f */
[----:B------:R-:W-:Y:S01]  /*0d10*/  SHF.R.S32.HI R82, RZ, 0x1f, R91 ;  /* 0x0000001fff527819 */ /* 0x000fe2000001145b */
[----:B------:R-:W-:Y:S01]  /*0d20*/  IMAD R0, R118, c[0x0][0x23c], R0 ;  /* 0x00008f0076007a24 */ /* 0x000fe200078e0200 */
[----:B------:R-:W-:Y:S01]  /*0d30*/  MOV R157, 0x5 ;  /* 0x00000005009d7802 */ /* 0x000fe20000000f00 */
[----:B------:R-:W-:Y:S01]  /*0d40*/  IMAD R2, R171, R90, RZ ;  /* 0x0000005aab027224 */ /* 0x000fe200078e02ff */
[----:B------:R-:W-:Y:S01]  /*0d50*/  LEA.HI R82, R82, R91, RZ, 0x3 ;  /* 0x0000005b52527211 */ /* 0x000fe200078f18ff */
[----:B------:R-:W-:Y:S01]  /*0d60*/  IMAD.IADD R129, R131, 0x1, R0 ;  /* 0x0000000183817824 */ /* 0x000fe200078e0200 */
[----:B------:R-:W-:Y:S01]  /*0d70*/  P2R R150, PR, RZ, 0x20 ;  /* 0x00000020ff967803 */ /* 0x000fe20000000000 */
[----:B------:R-:W-:Y:S01]  /*0d80*/  IMAD.MOV.U32 R128, RZ, RZ, R130 ;  /* 0x000000ffff807224 */ /* 0x000fe200078e0082 */
[----:B------:R-:W-:Y:S01]  /*0d90*/  LOP3.LUT R82, R82, 0xfffffff8, RZ, 0xc0, !PT ;  /* 0xfffffff852527812 */ /* 0x000fe200078ec0ff */
[----:B------:R-:W-:Y:S01]  /*0da0*/  IMAD.SHL.U32 R3, R95, 0x40, RZ ;  /* 0x000000405f037824 */ /* 0x000fe200078e00ff */
[----:B------:R-:W-:Y:S01]  /*0db0*/  P2R R151, PR, RZ, 0x40 ;  /* 0x00000040ff977803 */ /* 0x000fe20000000000 */
[----:B------:R-:W-:Y:S01]  /*0dc0*/  IMAD.SHL.U32 R0, R6, 0x8, RZ ;  /* 0x0000000806007824 */ /* 0x000fe200078e00ff */
[----:B------:R-:W-:Y:S01]  /*0dd0*/  SHF.R.S32.HI R92, RZ, 0x1f, R82 ;  /* 0x0000001fff5c7819 */ /* 0x000fe20000011452 */
[-C--:B------:R-:W-:Y:S01]  /*0de0*/  IMAD R2, R5, R179.reuse, R2 ;  /* 0x000000b305027224 */ /* 0x080fe200078e0202 */
[----:B------:R-:W-:Y:S01]  /*0df0*/  LOP3.LUT R127, R3, 0x1c0, RZ, 0xc0, !PT ;  /* 0x000001c0037f7812 */ /* 0x000fe200078ec0ff */
[----:B------:R-:W-:Y:S01]  /*0e00*/  IMAD.WIDE.U32 R18, R90, R179, R128 ;  /* 0x000000b35a127225 */ /* 0x000fe200078e0080 */
[----:B------:R-:W-:-:S02]  /*0e10*/  LOP3.LUT R135, R0, 0xfffffe00, RZ, 0xc0, !PT ;  /* 0xfffffe0000877812 */ /* 0x000fc400078ec0ff */
[----:B------:R-:W-:Y:S01]  /*0e20*/  LOP3.LUT R77, R127, 0x38, R20, 0xf8, !PT ;  /* 0x000000387f4d7812 */ /* 0x000fe200078ef814 */
[----:B------:R-:W-:Y:S01]  /*0e30*/  IMAD.IADD R27, R13, 0x1, R27 ;  /* 0x000000010d1b7824 */ /* 0x000fe200078e021b */
[----:B------:R-:W-:Y:S01]  /*0e40*/  IADD3 R3, R19, R2, RZ ;  /* 0x0000000213037210 */ /* 0x000fe20007ffe0ff */
[C---:B------:R-:W-:Y:S01]  /*0e50*/  IMAD.WIDE.U32 R16, R95.reuse, c[0x0][0x290], R32 ;  /* 0x0000a4005f107a25 */ /* 0x040fe200078e0020 */
[----:B------:R-:W-:Y:S02]  /*0e60*/  @P0 LEA R0, P2, R152, R18, 0x4 ;  /* 0x0000001298000211 */ /* 0x000fe400078420ff */
[----:B------:R-:W-:Y:S01]  /*0e70*/  SHF.R.U32.HI R172, RZ, 0x3, R127 ;  /* 0x00000003ffac7819 */ /* 0x000fe2000001167f */
[----:B------:R-:W-:Y:S01]  /*0e80*/  IMAD.WIDE.U32 R22, R95, c[0x0][0x290], R20 ;  /* 0x0000a4005f167a25 */ /* 0x000fe200078e0014 */
[----:B------:R-:W-:Y:S02]  /*0e90*/  @P1 LEA R6, P3, R18, c[0x0][0x220], 0x1 ;  /* 0x0000880012061a11 */ /* 0x000fe400078608ff */
[----:B------:R-:W-:Y:S01]  /*0ea0*/  @P0 LEA.HI.X R2, R152, R3, R31, 0x4, P2 ;  /* 0x0000000398020211 */ /* 0x000fe200010f241f */
[----:B------:R-:W-:Y:S01]  /*0eb0*/  IMAD.WIDE.U32 R182, R35, c[0x0][0x1e8], RZ ;  /* 0x00007a0023b67a25 */ /* 0x000fe200078e00ff */
[----:B------:R-:W-:-:S02]  /*0ec0*/  ISETP.GE.AND P2, PT, R8, 0x21, PT ;  /* 0x000000210800780c */ /* 0x000fc40003f46270 */
[----:B------:R-:W-:Y:S01]  /*0ed0*/  LOP3.LUT R77, R135, R77, R172, 0xf6, !PT ;  /* 0x0000004d874d7212 */ /* 0x000fe200078ef6ac */
[----:B------:R-:W-:Y:S01]  /*0ee0*/  IMAD.MOV.U32 R185, RZ, RZ, c[0x0][0x2b8] ;  /* 0x0000ae00ffb97624 */ /* 0x000fe200078e00ff */
[----:B------:R-:W-:Y:S01]  /*0ef0*/  @P1 LEA.HI.X R7, R18, c[0x0][0x224], R3, 0x1, P3 ;  /* 0x0000890012071a11 */ /* 0x000fe200018f0c03 */
[----:B------:R-:W-:Y:S01]  /*0f00*/  IMAD.MOV.U32 R184, RZ, RZ, c[0x0][0x27c] ;  /* 0x00009f00ffb87624 */ /* 0x000fe200078e00ff */
[C---:B------:R-:W-:Y:S01]  /*0f10*/  @P0 LEA R4, P3, R0.reuse, c[0x0][0x220], 0x1 ;  /* 0x0000880000040a11 */ /* 0x040fe200078608ff */
[----:B------:R-:W-:Y:S02]  /*0f20*/  IMAD.SHL.U32 R77, R77, 0x2, RZ ;  /* 0x000000024d4d7824 */ /* 0x000fe400078e00ff */
[----:B------:R-:W-:Y:S01]  /*0f30*/  IMAD.MOV.U32 R153, RZ, RZ, c[0x0][0x27c] ;  /* 0x00009f00ff997624 */ /* 0x000fe200078e00ff */
[----:B------:R-:W-:Y:S01]  /*0f40*/  @P0 LEA.HI.X R5, R0, c[0x0][0x224], R2, 0x1, P3 ;  /* 0x0000890000050a11 */ /* 0x000fe200018f0c02 */
[----:B------:R-:W-:Y:S01]  /*0f50*/  IMAD R2, R36, c[0x0][0x260], RZ ;  /* 0x0000980024027a24 */ /* 0x000fe200078e02ff */
[----:B------:R-:W-:Y:S01]  /*0f60*/  @!PT LDS RZ, [RZ] ;  /* 0x00000000fffff984 */ /* 0x000fe20000000800 */
[----:B------:R-:W-:Y:S01]  /*0f70*/  @!PT LDS RZ, [RZ] ;  /* 0x00000000fffff984 */ /* 0x000fe20000000800 */
[----:B------:R-:W-:Y:S01]  /*0f80*/  @!PT LDS RZ, [RZ] ;  /* 0x00000000fffff984 */ /* 0x000fe20000000800 */
[----:B------:R1:W-:Y:S01]  /*0f90*/  @P1 LDGSTS.E.BYPASS.LTC128B.128 [R77+0x4100], [R6.64], !P6 ;  /* 0x04100000064d1fae */ /* 0x0003e2000f101d46 */
[----:B------:R-:W-:Y:S01]  /*0fa0*/  IADD3 R123, P3, R12, 0x80, RZ ;  /* 0x000000800c7b7810 */ /* 0x000fe20007f7e0ff */
[----:B------:R-:W-:-:S02]  /*0fb0*/  IMAD.SHL.U32 R154, R152, 0x20, RZ ;  /* 0x00000020989a7824 */ /* 0x000fc400078e00ff */
[----:B------:R1:W-:Y:S01]  /*0fc0*/  @P1 LDGSTS.E.BYPASS.LTC128B.128 [R77+0x6100], [R6.64+0x80], !P5 ;  /* 0x06100080064d1fae */ /* 0x0003e2000e901d46 */
[----:B------:R-:W-:Y:S01]  /*0fd0*/  IMAD R2, R35, c[0x0][0x264], R2 ;  /* 0x0000990023027a24 */ /* 0x000fe200078e0202 */
[----:B------:R-:W-:Y:S01]  /*0fe0*/  @P2 IADD3 R0, P1, R18, R12, RZ ;  /* 0x0000000c12002210 */ /* 0x000fe20007f3e0ff */
[----:B------:R-:W-:Y:S01]  /*0ff0*/  IMAD.IADD R145, R34, 0x1, -R95 ;  /* 0x0000000122917824 */ /* 0x000fe200078e0a5f */
[----:B------:R3:W-:Y:S01]  /*1000*/  @P0 LDGSTS.E.BYPASS.LTC128B.128 [R77+0x4900], [R4.64], !P6 ;  /* 0x04900000044d0fae */ /* 0x0007e2000f101d46 */
[----:B------:R-:W-:Y:S01]  /*1010*/  IMAD.SHL.U32 R153, R153, 0x2, RZ ;  /* 0x0000000299997824 */ /* 0x000fe200078e00ff */
[----:B------:R-:W-:Y:S01]  /*1020*/  IADD3 R34, R32, 0x20, RZ ;  /* 0x0000002020227810 */ /* 0x000fe20007ffe0ff */
[----:B------:R-:W-:Y:S01]  /*1030*/  IMAD.X R120, RZ, RZ, R27, P3 ;  /* 0x000000ffff787224 */ /* 0x000fe200018e061b */
[----:B------:R3:W-:Y:S01]  /*1040*/  @P0 LDGSTS.E.BYPASS.LTC128B.128 [R77+0x6900], [R4.64+0x80], !P5 ;  /* 0x06900080044d0fae */ /* 0x0007e2000e901d46 */
[----:B------:R-:W-:Y:S01]  /*1050*/  ISETP.GT.AND P0, PT, R8, 0x30, PT ;  /* 0x000000300800780c */ /* 0x000fe20003f04270 */
[----:B------:R-:W-:-:S04]  /*1060*/  IMAD.WIDE.U32 R8, R95, c[0x0][0x280], R32 ;  /* 0x0000a0005f087a25 */ /* 0x000fc800078e0020 */
[----:B------:R-:W-:Y:S02]  /*1070*/  IMAD.MOV.U32 R12, RZ, RZ, R8 ;  /* 0x000000ffff0c7224 */ /* 0x000fe400078e0008 */
[----:B------:R-:W-:Y:S02]  /*1080*/  IMAD.MOV.U32 R8, RZ, RZ, R22 ;  /* 0x000000ffff087224 */ /* 0x000fe400078e0016 */
[----:B------:R-:W-:Y:S02]  /*1090*/  IMAD R117, R26, 0x10, R95 ;  /* 0x000000101a757824 */ /* 0x000fe400078e025f */
[----:B-1----:R-:W-:-:S04]  /*10a0*/  IMAD.WIDE.U32 R6, R35, c[0x0][0x260], R20 ;  /* 0x0000980023067a25 */ /* 0x002fc800078e0014 */
[----:B---3--:R-:W-:Y:S02]  /*10b0*/  IMAD.IADD R5, R7, 0x1, R2 ;  /* 0x0000000107057824 */ /* 0x008fe400078e0202 */
[----:B------:R-:W-:Y:S01]  /*10c0*/  @P2 IMAD.X R7, R27, 0x1, R3, P1 ;  /* 0x000000011b072824 */ /* 0x000fe200008e0603 */
[----:B------:R-:W-:Y:S01]  /*10d0*/  @P2 LEA R14, P1, R0, c[0x0][0x220], 0x1 ;  /* 0x00008800000e2a11 */ /* 0x000fe200078208ff */
[----:B------:R-:W-:Y:S02]  /*10e0*/  IMAD R2, R10, c[0x0][0x280], RZ ;  /* 0x0000a0000a027a24 */ /* 0x000fe400078e02ff */
[----:B------:R-:W-:Y:S01]  /*10f0*/  IMAD.MOV.U32 R4, RZ, RZ, R6 ;  /* 0x000000ffff047224 */ /* 0x000fe200078e0006 */
[----:B------:R-:W-:Y:S01]  /*1100*/  @P2 LEA.HI.X R15, R0, c[0x0][0x224], R7, 0x1, P1 ;  /* 0x00008900000f2a11 */ /* 0x000fe200008f0c07 */
[----:B------:R-:W-:Y:S01]  /*1110*/  IMAD R0, R10, c[0x0][0x290], RZ ;  /* 0x0000a4000a007a24 */ /* 0x000fe200078e02ff */
[----:B------:R-:W-:Y:S01]  /*1120*/  ISETP.GE.AND P1, PT, R20, c[0x0][0x27c], PT ;  /* 0x00009f0014007a0c */ /* 0x000fe20003f26270 */
[----:B------:R-:W-:-:S02]  /*1130*/  IMAD R2, R95, c[0x0][0x284], R2 ;  /* 0x0000a1005f027a24 */ /* 0x000fc400078e0202 */
[C---:B------:R-:W-:Y:S01]  /*1140*/  IMAD.WIDE.U32 R6, R95.reuse, c[0x0][0x280], R20 ;  /* 0x0000a0005f067a25 */ /* 0x040fe200078e0014 */
[----:B------:R-:W-:Y:S01]  /*1150*/  SEL R10, RZ, c[0x0][0x27c], !P1 ;  /* 0x00009f00ff0a7a07 */ /* 0x000fe20004800000 */
[----:B------:R1:W-:Y:S01]  /*1160*/  @P2 LDGSTS.E.BYPASS.LTC128B.128 [R77+0x5100], [R14.64], !P6 ;  /* 0x051000000e4d2fae */ /* 0x0003e2000f101d46 */
[----:B------:R-:W-:Y:S01]  /*1170*/  P2R R148, PR, RZ, 0x2 ;  /* 0x00000002ff947803 */ /* 0x000fe20000000000 */
[----:B------:R-:W-:Y:S02]  /*1180*/  IMAD R0, R95, c[0x0][0x294], R0 ;  /* 0x0000a5005f007a24 */ /* 0x000fe400078e0200 */
[----:B------:R-:W-:Y:S01]  /*1190*/  IMAD.IADD R13, R9, 0x1, R2 ;  /* 0x00000001090d7824 */ /* 0x000fe200078e0202 */
[----:B------:R1:W-:Y:S01]  /*11a0*/  @P2 LDGSTS.E.BYPASS.LTC128B.128 [R77+0x7100], [R14.64+0x80], !P5 ;  /* 0x071000800e4d2fae */ /* 0x0003e2000e901d46 */
[----:B------:R-:W-:Y:S01]  /*11b0*/  IMAD.IADD R11, R2, 0x1, R7 ;  /* 0x00000001020b7824 */ /* 0x000fe200078e0207 */
[----:B------:R-:W-:Y:S01]  /*11c0*/  IADD3 R7, R17, R0, RZ ;  /* 0x0000000011077210 */ /* 0x000fe20007ffe0ff */
[----:B------:R-:W-:-:S02]  /*11d0*/  IMAD.IADD R2, R20, 0x1, R10 ;  /* 0x0000000114027824 */ /* 0x000fc400078e020a */
[----:B------:R-:W-:Y:S02]  /*11e0*/  IMAD.IADD R9, R0, 0x1, R23 ;  /* 0x0000000100097824 */ /* 0x000fe400078e0217 */
[----:B------:R-:W-:Y:S01]  /*11f0*/  IMAD.MOV.U32 R10, RZ, RZ, R6 ;  /* 0x000000ffff0a7224 */ /* 0x000fe200078e0006 */
[----:B------:R-:W-:Y:S01]  /*1200*/  SHF.R.S32.HI R0, RZ, 0x1f, R2 ;  /* 0x0000001fff007819 */ /* 0x000fe20000011402 */
[----:B------:R-:W-:Y:S02]  /*1210*/  IMAD.MOV.U32 R6, RZ, RZ, R16 ;  /* 0x000000ffff067224 */ /* 0x000fe400078e0010 */
[----:B------:R-:W-:Y:S01]  /*1220*/  IMAD R17, R25, c[0x0][0x268], RZ ;  /* 0x00009a0019117a24 */ /* 0x000fe200078e02ff */
[-C--:B------:R-:W-:Y:S01]  /*1230*/  LEA.HI R16, R0, R2.reuse, RZ, 0x3 ;  /* 0x0000000200107211 */ /* 0x080fe200078f18ff */
[----:B------:R-:W-:Y:S01]  /*1240*/  IMAD.WIDE.U32 R100, R24, c[0x0][0x290], R8 ;  /* 0x0000a40018647a25 */ /* 0x000fe200078e0008 */
[----:B------:R-:W-:Y:S02]  /*1250*/  LEA.HI R19, R0, R2, RZ, 0x6 ;  /* 0x0000000200137211 */ /* 0x000fe400078f30ff */
[----:B------:R-:W-:Y:S01]  /*1260*/  SHF.R.S32.HI R0, RZ, 0x1f, R24 ;  /* 0x0000001fff007819 */ /* 0x000fe20000011418 */
[C---:B------:R-:W-:Y:S01]  /*1270*/  IMAD R17, R98.reuse, c[0x0][0x26c], R17 ;  /* 0x00009b0062117a24 */ /* 0x040fe200078e0211 */
[----:B------:R-:W-:Y:S01]  /*1280*/  @P0 MOV R2, R18 ;  /* 0x0000001200020202 */ /* 0x000fe20000000f00 */
[----:B------:R-:W-:Y:S01]  /*1290*/  IMAD.WIDE.U32 R98, R98, c[0x0][0x268], R4 ;  /* 0x00009a0062627a25 */ /* 0x000fe200078e0004 */
[----:B------:R-:W-:-:S02]  /*12a0*/  SHF.R.S32.HI R8, RZ, 0x1f, R159 ;  /* 0x0000001fff087819 */ /* 0x000fc4000001149f */
[----:B------:R-:W-:Y:S01]  /*12b0*/  LOP3.LUT R93, R16, 0xfffffff8, RZ, 0xc0, !PT ;  /* 0xfffffff8105d7812 */ /* 0x000fe200078ec0ff */
[C---:B------:R-:W-:Y:S01]  /*12c0*/  IMAD R5, R0.reuse, c[0x0][0x280], RZ ;  /* 0x0000a00000057a24 */ /* 0x040fe200078e02ff */
[----:B------:R-:W-:Y:S01]  /*12d0*/  SHF.R.S32.HI R114, RZ, 0x3, R16 ;  /* 0x00000003ff727819 */ /* 0x000fe20000011410 */
[----:B------:R-:W-:Y:S01]  /*12e0*/  IMAD R4, R0, c[0x0][0x290], RZ ;  /* 0x0000a40000047a24 */ /* 0x000fe200078e02ff */
[----:B------:R-:W-:Y:S01]  /*12f0*/  IADD3 R108, R99, R17, RZ ;  /* 0x00000011636c7210 */ /* 0x000fe20007ffe0ff */
[----:B------:R-:W-:Y:S01]  /*1300*/  @P0 IMAD R0, R31, 0x30, RZ ;  /* 0x000000301f000824 */ /* 0x000fe200078e02ff */
[----:B------:R-:W-:Y:S01]  /*1310*/  SHF.R.S32.HI R113, RZ, 0x1f, R93 ;  /* 0x0000001fff717819 */ /* 0x000fe2000001145d */
[C---:B------:R-:W-:Y:S01]  /*1320*/  @P0 IMAD.WIDE.U32 R2, R152.reuse, 0x30, R2 ;  /* 0x0000003098020825 */ /* 0x040fe200078e0002 */
[----:B------:R-:W-:-:S03]  /*1330*/  SHF.L.U64.HI R152, R152, R157, c[0x0][0x23c] ;  /* 0x00008f0098987619 */ /* 0x000fc6000001029d */
[----:B------:R-:W-:Y:S01]  /*1340*/  IMAD R109, R24, c[0x0][0x294], R4 ;  /* 0x0000a500186d7a24 */ /* 0x000fe200078e0204 */
[----:B------:R-:W-:Y:S01]  /*1350*/  @P0 LEA R4, P1, R2, c[0x0][0x220], 0x1 ;  /* 0x0000880002040a11 */ /* 0x000fe200078208ff */
[----:B------:R-:W-:Y:S02]  /*1360*/  @P0 IMAD.IADD R0, R3, 0x1, R0 ;  /* 0x0000000103000824 */ /* 0x000fe400078e0200 */
[C---:B------:R-:W-:Y:S02]  /*1370*/  IMAD R110, R24.reuse, c[0x0][0x284], R5 ;  /* 0x0000a100186e7a24 */ /* 0x040fe400078e0205 */
[----:B------:R-:W-:Y:S01]  /*1380*/  IMAD.WIDE.U32 R104, R24, c[0x0][0x290], R6 ;  /* 0x0000a40018687a25 */ /* 0x000fe200078e0006 */
[----:B------:R-:W-:Y:S02]  /*1390*/  @P0 LEA.HI.X R5, R2, c[0x0][0x224], R0, 0x1, P1 ;  /* 0x0000890002050a11 */ /* 0x000fe400008f0c00 */
[----:B------:R-:W-:Y:S01]  /*13a0*/  SHF.R.S32.HI R7, RZ, 0x1f, R161 ;  /* 0x0000001fff077819 */ /* 0x000fe200000114a1 */
[----:B------:R-:W-:Y:S01]  /*13b0*/  IMAD.SHL.U32 R0, R161, 0x40, RZ ;  /* 0x00000040a1007824 */ /* 0x000fe200078e00ff */
[----:B------:R-:W-:Y:S01]  /*13c0*/  SHF.R.S32.HI R2, RZ, 0x1f, R160 ;  /* 0x0000001fff027819 */ /* 0x000fe200000114a0 */
[----:B------:R-:W-:Y:S01]  /*13d0*/  IMAD.SHL.U32 R3, R160, 0x40, RZ ;  /* 0x00000040a0037824 */ /* 0x000fe200078e00ff */
[----:B------:R-:W-:Y:S01]  /*13e0*/  LEA.HI R7, R7, R161, RZ, 0x3 ;  /* 0x000000a107077211 */ /* 0x000fe200078f18ff */
[----:B------:R-:W-:Y:S01]  /*13f0*/  IMAD.SHL.U32 R6, R159, 0x40, RZ ;  /* 0x000000409f067824 */ /* 0x000fe200078e00ff */
[----:B------:R-:W-:Y:S01]  /*1400*/  LOP3.LUT R126, R0, 0x1c0, RZ, 0xc0, !PT ;  /* 0x000001c0007e7812 */ /* 0x000fe200078ec0ff */
[----:B------:R3:W-:Y:S01]  /*1410*/  @P0 LDGSTS.E.BYPASS.LTC128B.128 [R77+0x5900], [R4.64], !P6 ;  /* 0x05900000044d0fae */ /* 0x0007e2000f101d46 */
[----:B------:R-:W-:Y:S01]  /*1420*/  LEA.HI R0, R8, R159, RZ, 0x3 ;  /* 0x0000009f08007211 */ /* 0x000fe200078f18ff */
[----:B------:R-:W-:Y:S01]  /*1430*/  IMAD.WIDE.U32 R102, R24, c[0x0][0x280], R10 ;  /* 0x0000a00018667a25 */ /* 0x000fe200078e000a */
[----:B------:R-:W-:Y:S01]  /*1440*/  LEA.HI R2, R2, R160, RZ, 0x3 ;  /* 0x000000a002027211 */ /* 0x000fe200078f18ff */
[----:B------:R3:W-:Y:S01]  /*1450*/  @P0 LDGSTS.E.BYPASS.LTC128B.128 [R77+0x7900], [R4.64+0x80], !P5 ;  /* 0x07900080044d0fae */ /* 0x0007e2000e901d46 */
[----:B------:R-:W-:Y:S01]  /*1460*/  LOP3.LUT R125, R3, 0x1c0, RZ, 0xc0, !PT ;  /* 0x000001c0037d7812 */ /* 0x000fe200078ec0ff */
[----:B------:R-:W-:Y:S01]  /*1470*/  IMAD.SHL.U32 R0, R0, 0x40, RZ ;  /* 0x0000004000007824 */ /* 0x000fe200078e00ff */
[----:B------:R-:W-:Y:S01]  /*1480*/  SHF.L.U32 R2, R2, 0x6, RZ ;  /* 0x0000000602027819 */ /* 0x000fe200000006ff */
[----:B------:R-:W-:Y:S01]  /*1490*/  IMAD.SHL.U32 R3, R7, 0x40, RZ ;  /* 0x0000004007037824 */ /* 0x000fe200078e00ff */
[----:B------:R-:W-:Y:S01]  /*14a0*/  LOP3.LUT R124, R6, 0x1c0, RZ, 0xc0, !PT ;  /* 0x000001c0067c7812 */ /* 0x000fe200078ec0ff */
[----:B------:R-:W0:Y:S01]  /*14b0*/  LDGDEPBAR ;  /* 0x00000000000079af */ /* 0x000e220000000000 */
[----:B------:R-:W-:Y:S01]  /*14c0*/  LOP3.LUT R136, R0, 0xfffffe00, RZ, 0xc0, !PT ;  /* 0xfffffe0000887812 */ /* 0x000fe200078ec0ff */
[----:B------:R-:W-:Y:S01]  /*14d0*/  IMAD.SHL.U32 R0, R19, 0x40, RZ ;  /* 0x0000004013007824 */ /* 0x000fe200078e00ff */
[----:B------:R-:W-:Y:S01]  /*14e0*/  LOP3.LUT R138, R3, 0xfffffe00, RZ, 0xc0, !PT ;  /* 0xfffffe00038a7812 */ /* 0x000fe200078ec0ff */
[----:B------:R-:W-:Y:S01]  /*14f0*/  IMAD.MOV.U32 R10, RZ, RZ, c[0x0][0x280] ;  /* 0x0000a000ff0a7624 */ /* 0x000fe200078e00ff */
[----:B------:R-:W-:Y:S01]  /*1500*/  LOP3.LUT R137, R2, 0xfffffe00, RZ, 0xc0, !PT ;  /* 0xfffffe0002897812 */ /* 0x000fe200078ec0ff */
[----:B------:R-:W-:Y:S01]  /*1510*/  IMAD.WIDE.U32 R106, R24, c[0x0][0x280], R12 ;  /* 0x0000a000186a7a25 */ /* 0x000fe200078e000c */
[----:B------:R-:W-:-:S02]  /*1520*/  LOP3.LUT R3, R127, 0x38, R16, 0xf8, !PT ;  /* 0x000000387f037812 */ /* 0x000fc400078ef810 */
[----:B------:R-:W-:Y:S01]  /*1530*/  SHF.R.U32.HI R170, RZ, 0x3, R126 ;  /* 0x00000003ffaa7819 */ /* 0x000fe2000001167e */
[----:B------:R-:W-:Y:S01]  /*1540*/  IMAD.WIDE.U32 R166, R10, 0x30, RZ ;  /* 0x000000300aa67825 */ /* 0x000fe200078e00ff */
[----:B------:R-:W-:Y:S02]  /*1550*/  LOP3.LUT R2, R126, 0x38, R16, 0xf8, !PT ;  /* 0x000000387e027812 */ /* 0x000fe400078ef810 */
[----:B------:R-:W-:Y:S01]  /*1560*/  SHF.R.U32.HI R169, RZ, 0x3, R125 ;  /* 0x00000003ffa97819 */ /* 0x000fe2000001167d */
[----:B------:R-:W-:Y:S01]  /*1570*/  IMAD.IADD R112, R107, 0x1, R110 ;  /* 0x000000016b707824 */ /* 0x000fe200078e026e */
[----:B------:R-:W-:Y:S01]  /*1580*/  SHF.R.U32.HI R168, RZ, 0x3, R124 ;  /* 0x00000003ffa87819 */ /* 0x000fe2000001167c */
[----:B------:R-:W-:Y:S01]  /*1590*/  IMAD.IADD R111, R105, 0x1, R109 ;  /* 0x00000001696f7824 */ /* 0x000fe200078e026d */
[--C-:B------:R-:W-:Y:S01]  /*15a0*/  LOP3.LUT R7, R125, 0x38, R16.reuse, 0xf8, !PT ;  /* 0x000000387d077812 */ /* 0x100fe200078ef810 */
[----:B------:R-:W-:Y:S01]  /*15b0*/  IMAD.SHL.U32 R177, R10, 0x40, RZ ;  /* 0x000000400ab17824 */ /* 0x000fe200078e00ff */
[----:B------:R-:W-:Y:S01]  /*15c0*/  LOP3.LUT R9, R124, 0x38, R16, 0xf8, !PT ;  /* 0x000000387c097812 */ /* 0x000fe200078ef810 */
[----:B------:R-:W-:Y:S01]  /*15d0*/  IMAD.SHL.U32 R178, R10, 0x10, RZ ;  /* 0x000000100ab27824 */ /* 0x000fe200078e00ff */
[----:B------:R-:W-:Y:S01]  /*15e0*/  LOP3.LUT R0, R0, 0xfffff000, RZ, 0xc0, !PT ;  /* 0xfffff00000007812 */ /* 0x000fe200078ec0ff */
[----:B---3--:R-:W-:Y:S01]  /*15f0*/  IMAD R4, R36, c[0x0][0x1e8], RZ ;  /* 0x00007a0024047a24 */ /* 0x008fe200078e02ff */
[----:B------:R-:W-:Y:S01]  /*1600*/  LOP3.LUT R8, R3, R172, RZ, 0x3c, !PT ;  /* 0x000000ac03087212 */ /* 0x000fe200078e3cff */
[----:B------:R-:W-:Y:S01]  /*1610*/  IMAD.MOV.U32 R5, RZ, RZ, c[0x0][0x290] ;  /* 0x0000a400ff057624 */ /* 0x000fe200078e00ff */
[----:B------:R-:W-:Y:S01]  /*1620*/  LOP3.LUT R6, R2, R170, RZ, 0x3c, !PT ;  /* 0x000000aa02067212 */ /* 0x000fe200078e3cff */
[----:B------:R-:W-:Y:S01]  /*1630*/  IMAD R4, R35, c[0x0][0x1ec], R4 ;  /* 0x00007b0023047a24 */ /* 0x000fe200078e0204 */
[----:B------:R-:W-:Y:S01]  /*1640*/  LOP3.LUT R3, R7, R169, RZ, 0x3c, !PT ;  /* 0x000000a907037212 */ /* 0x000fe200078e3cff */
[----:B------:R-:W-:Y:S01]  /*1650*/  IMAD.WIDE.U32 R164, R5, 0x30, RZ ;  /* 0x0000003005a47825 */ /* 0x000fe200078e00ff */
[----:B------:R-:W-:-:S02]  /*1660*/  LOP3.LUT R2, R9, R168, RZ, 0x3c, !PT ;  /* 0x000000a809027212 */ /* 0x000fc400078e3cff */
[-C--:B------:R-:W-:Y:S01]  /*1670*/  IADD3 R9, R8, R0.reuse, R135 ;  /* 0x0000000008097210 */ /* 0x080fe20007ffe087 */
[C---:B------:R-:W-:Y:S01]  /*1680*/  IMAD.SHL.U32 R176, R5.reuse, 0x20, RZ ;  /* 0x0000002005b07824 */ /* 0x040fe200078e00ff */
[-C--:B------:R-:W-:Y:S01]  /*1690*/  IADD3 R8, R6, R0.reuse, R138 ;  /* 0x0000000006087210 */ /* 0x080fe20007ffe08a */
[----:B------:R-:W-:Y:S01]  /*16a0*/  IMAD.SHL.U32 R173, R5, 0x40, RZ ;  /* 0x0000004005ad7824 */ /* 0x000fe200078e00ff */
[-C--:B------:R-:W-:Y:S01]  /*16b0*/  IADD3 R7, R3, R0.reuse, R137 ;  /* 0x0000000003077210 */ /* 0x080fe20007ffe089 */
[----:B------:R-:W-:Y:S01]  /*16c0*/  IMAD.SHL.U32 R174, R5, 0x10, RZ ;  /* 0x0000001005ae7824 */ /* 0x000fe200078e00ff */
[----:B------:R-:W-:Y:S01]  /*16d0*/  IADD3 R6, R2, R0, R136 ;  /* 0x0000000002067210 */ /* 0x000fe20007ffe088 */
[----:B------:R-:W-:Y:S01]  /*16e0*/  IMAD R0, R36, c[0x0][0x210], RZ ;  /* 0x0000840024007a24 */ /* 0x000fe200078e02ff */
[----:B------:R-:W-:Y:S01]  /*16f0*/  SHF.L.U64.HI R156, R10, R157, c[0x0][0x284] ;  /* 0x0000a1000a9c7619 */ /* 0x000fe2000001029d */
[----:B------:R-:W-:Y:S01]  /*1700*/  IMAD.IADD R110, R110, 0x1, R103 ;  /* 0x000000016e6e7824 */ /* 0x000fe200078e0267 */
[C---:B------:R-:W-:Y:S01]  /*1710*/  SHF.L.U64.HI R162, R10.reuse, R163, c[0x0][0x284] ;  /* 0x0000a1000aa27619 */ /* 0x040fe200000102a3 */
[----:B------:R-:W-:Y:S01]  /*1720*/  IMAD R0, R35, c[0x0][0x214], R0 ;  /* 0x0000850023007a24 */ /* 0x000fe200078e0200 */
[----:B------:R-:W-:Y:S01]  /*1730*/  SHF.L.U64.HI R157, R5, R157, c[0x0][0x294] ;  /* 0x0000a500059d7619 */ /* 0x000fe2000001029d */
[----:B------:R-:W-:Y:S01]  /*1740*/  IMAD.IADD R109, R109, 0x1, R101 ;  /* 0x000000016d6d7824 */ /* 0x000fe200078e0265 */
[----:B------:R-:W-:Y:S01]  /*1750*/  SHF.L.U64.HI R163, R5, R163, c[0x0][0x294] ;  /* 0x0000a50005a37619 */ /* 0x000fe200000102a3 */
[----:B------:R-:W-:Y:S01]  /*1760*/  IMAD.IADD R146, R181, 0x1, R0 ;  /* 0x00000001b5927824 */ /* 0x000fe200078e0200 */
[CC--:B------:R-:W-:Y:S01]  /*1770*/  SHF.L.U64.HI R158, R10.reuse, R30.reuse, c[0x0][0x284] ;  /* 0x0000a1000a9e7619 */ /* 0x0c0fe2000001021e */
[----:B------:R-:W-:Y:S01]  /*1780*/  IMAD.SHL.U32 R143, R9, 0x2, RZ ;  /* 0x00000002098f7824 */ /* 0x000fe200078e00ff */
[----:B------:R-:W-:Y:S01]  /*1790*/  SHF.L.U64.HI R155, R5, R30, c[0x0][0x294] ;  /* 0x0000a500059b7619 */ /* 0x000fe2000001021e */
[----:B------:R-:W-:Y:S01]  /*17a0*/  IMAD.SHL.U32 R141, R7, 0x2, RZ ;  /* 0x00000002078d7824 */ /* 0x000fe200078e00ff */
[----:B------:R-:W-:Y:S01]  /*17b0*/  SHF.L.U32 R175, R10, 0x5, RZ ;  /* 0x000000050aaf7819 */ /* 0x000fe200000006ff */
[----:B------:R-:W-:Y:S01]  /*17c0*/  IMAD.SHL.U32 R140, R6, 0x2, RZ ;  /* 0x00000002068c7824 */ /* 0x000fe200078e00ff */
[----:B------:R-:W-:-:S02]  /*17d0*/  IADD3 R147, R183, R4, RZ ;  /* 0x00000004b7937210 */ /* 0x000fc40007ffe0ff */
[----:B------:R-:W-:Y:S01]  /*17e0*/  IADD3 R121, R167, UR5, RZ ;  /* 0x00000005a7797c10 */ /* 0x000fe2000fffe0ff */
[----:B------:R-:W-:Y:S01]  /*17f0*/  BAR.SYNC.DEFER_BLOCKING 0x0 ;  /* 0x0000000000007b1d */ /* 0x000fe20000010000 */
[----:B------:R-:W-:Y:S02]  /*1800*/  ISETP.GE.AND P5, PT, R20, c[0x0][0x1d4], PT ;  /* 0x0000750014007a0c */ /* 0x000fe40003fa6270 */
[----:B------:R-:W-:Y:S02]  /*1810*/  SHF.L.U32 R142, R8, 0x1, RZ ;  /* 0x00000001088e7819 */ /* 0x000fe400000006ff */
[----:B------:R-:W-:Y:S02]  /*1820*/  ISETP.NE.AND P1, PT, R185, 0x1, PT ;  /* 0x00000001b900780c */ /* 0x000fe40003f25270 */
[----:B------:R-:W-:Y:S02]  /*1830*/  ISETP.GE.AND P0, PT, R184, 0x1, PT ;  /* 0x00000001b800780c */ /* 0x000fe40003f06270 */
[----:B------:R-:W-:Y:S01]  /*1840*/  IADD3 R122, R165, UR4, RZ ;  /* 0x00000004a57a7c10 */ /* 0x000fe2000fffe0ff */
[----:B------:R-:W-:Y:S01]  /*1850*/  ULDC.U8 UR4, c[0x0][0x298] ;  /* 0x0000a60000047ab9 */ /* 0x000fe20000000000 */
[----:B--2---:R-:W-:Y:S01]  /*1860*/  @P4 SHF.R.S32.HI R3, RZ, 0x1f, R29 ;  /* 0x0000001fff034819 */ /* 0x004fe2000001141d */
[----:B------:R-:W-:-:S02]  /*1870*/  @!P4 IMAD.MOV.U32 R3, RZ, RZ, R28 ;  /* 0x000000ffff03c224 */ /* 0x000fc400078e001c */
[----:B------:R-:W-:Y:S02]  /*1880*/  @P4 IMAD.MOV.U32 R2, RZ, RZ, R29 ;  /* 0x000000ffff024224 */ /* 0x000fe400078e001d */
[----:B------:R-:W-:Y:S02]  /*1890*/  @!P4 IMAD.MOV.U32 R2, RZ, RZ, R37 ;  /* 0x000000ffff02c224 */ /* 0x000fe400078e0025 */
[----:B------:R-:W-:Y:S02]  /*18a0*/  IMAD R0, R3, c[0x0][0x2b0], RZ ;  /* 0x0000ac0003007a24 */ /* 0x000fe400078e02ff */
[----:B------:R-:W-:-:S04]  /*18b0*/  IMAD.WIDE.U32 R132, R2, c[0x0][0x2b0], RZ ;  /* 0x0000ac0002847a25 */ /* 0x000fc800078e00ff */
[----:B------:R-:W-:-:S04]  /*18c0*/  IMAD R0, R2, c[0x0][0x2b4], R0 ;  /* 0x0000ad0002007a24 */ /* 0x000fc800078e0200 */
[----:B-1----:R-:W-:Y:S02]  /*18d0*/  IMAD.IADD R144, R133, 0x1, R0 ;  /* 0x0000000185907824 */ /* 0x002fe400078e0200 */
.L_x_1892:
[----:B------:R-:W-:Y:S01]  /*18e0*/  IMAD.SHL.U32 R97, R90, 0x40, RZ ;  /* 0x000000405a617824 */ /* 0x000fe200078e00ff */
[----:B------:R-:W2:Y:S01]  /*18f0*/  LDL R186, [R1+0xc0] ;  /* 0x0000c00001ba7983 */ /* 0x000ea20000100800 */
[----:B------:R-:W-:Y:S01]  /*1900*/  IMAD.MOV.U32 R94, RZ, RZ, RZ ;  /* 0x000000ffff5e7224 */ /* 0x000fe200078e00ff */
[----:B------:R-:W-:Y:S04]  /*1910*/  DEPBAR.LE SB0, 0x0 ;  /* 0x000080000000791a */ /* 0x000fe80000000000 */
[----:B------:R-:W-:Y:S01]  /*1920*/  IMAD.IADD R0, R117, 0x1, R97 ;  /* 0x0000000175007824 */ /* 0x000fe200078e0261 */
[----:B------:R-:W-:Y:S01]  /*1930*/  ISETP.NE.AND P1, PT, R185, 0x1, PT ;  /* 0x00000001b900780c */ /* 0x000fe20003f25270 */
[----:B------:R-:W-:Y:S01]  /*1940*/  BSSY B2, `(.L_x_1846) ;  /* 0x0000548000027945 */ /* 0x000fe20003800000 */
[----:B------:R-:W-:Y:S01]  /*1950*/  ISETP.GE.AND P2, PT, R184, 0x1, PT ;  /* 0x00000001b800780c */ /* 0x000fe20003f46270 */
[----:B-1----:R-:W-:Y:S10]  /*1960*/  IMAD.IADD R4, R149, 0x1, R0 ;  /* 0x0000000195047824 */ /* 0x002ff400078e0200 */
[----:B------:R-:W-:Y:S01]  /*1970*/  @P1 IMAD.HI.U32 R2, R4, c[0x0][0x2bc], RZ ;  /* 0x0000af0004021a27 */ /* 0x000fe200078e00ff */
[----:B--2---:R-:W-:Y:S03]  /*1980*/  ISETP.GE.AND P0, PT, R0, R186, PT ;  /* 0x000000ba0000720c */ /* 0x004fe60003f06270 */
[----:B------:R-:W-:Y:S01]  /*1990*/  IMAD.MOV.U32 R0, RZ, RZ, R4 ;  /* 0x000000ffff007224 */ /* 0x000fe200078e0004 */
[----:B------:R-:W-:Y:S02]  /*19a0*/  @P1 SHF.R.U32.HI R0, RZ, c[0x0][0x2c0], R2 ;  /* 0x0000b000ff001a19 */ /* 0x000fe40000011602 */
[----:B------:R-:W-:Y:S11]  /*19b0*/  ISETP.GT.OR P0, PT, R117, 0x3f, P0 ;  /* 0x0000003f7500780c */ /* 0x000ff60000704670 */
[----:B------:R-:W-:Y:S02]  /*19c0*/  @!UPT UIADD3 URZ, URZ, URZ, URZ ;  /* 0x0000003f3f3ff290 */ /* 0x000fe4000fffe03f */
[C---:B------:R-:W-:Y:S04]  /*19d0*/  @!P0 IADD3 R3, P1, R0.reuse, R132, RZ ;  /* 0x0000008400038210 */ /* 0x040fe80007f3e0ff */
[----:B------:R-:W-:Y:S01]  /*19e0*/  @!P0 LEA.HI.X.SX32 R5, R0, R144, 0x1, P1 ;  /* 0x0000009000058211 */ /* 0x000fe200008f0eff */
        /* <DEDUP_REMOVED lines=27> */
[----:B------:R-:W-:Y:S01]  /*1ba0*/  IADD3 R2, -R97, R186, RZ ;  /* 0x000000ba61027210 */ /* 0x000fe20007ffe1ff */
        /* <DEDUP_REMOVED lines=33> */
.L_x_1850:
[----:B------:R-:W-:Y:S05]  /*1dc0*/  BSYNC B0 ;  /* 0x0000000000007941 */ /* 0x000fea0003800000 */
.L_x_1849:
        /* <DEDUP_REMOVED lines=39> */
.L_x_1852:
[----:B------:R-:W-:Y:S05]  /*2040*/  BSYNC B0 ;  /* 0x0000000000007941 */ /* 0x000fea0003800000 */
.L_x_1851:
        /* <DEDUP_REMOVED lines=40> */
.L_x_1854:
[----:B------:R-:W-:Y:S05]  /*22d0*/  BSYNC B0 ;  /* 0x0000000000007941 */ /* 0x000fea0003800000 */
.L_x_1853:
        /* <DEDUP_REMOVED lines=38> */
.L_x_1856:
[----:B------:R-:W-:Y:S05]  /*2540*/  BSYNC B0 ;  /* 0x0000000000007941 */ /* 0x000fea0003800000 */
.L_x_1855:
        /* <DEDUP_REMOVED lines=72> */
.L_x_1860:
[----:B------:R-:W-:Y:S05]  /*29d0*/  BSYNC B0 ;  /* 0x0000000000007941 */ /* 0x000fea0003800000 */
.L_x_1859:
        /* <DEDUP_REMOVED lines=57> */
.L_x_1858:
[----:B------:R-:W-:Y:S05]  /*2d70*/  BSYNC B1 ;  /* 0x0000000000017941 */ /* 0x000fea0003800000 */
.L_x_1857:
        /* <DEDUP_REMOVED lines=60> */
.L_x_1864:
[----:B------:R-:W-:Y:S05]  /*3140*/  BSYNC B0 ;  /* 0x0000000000007941 */ /* 0x000fea0003800000 */
.L_x_1863:
        /* <DEDUP_REMOVED lines=57> */
.L_x_1862:
[----:B------:R-:W-:Y:S05]  /*34e0*/  BSYNC B1 ;  /* 0x0000000000017941 */ /* 0x000fea0003800000 */
.L_x_1861:
        /* <DEDUP_REMOVED lines=60> */
.L_x_1868:
[----:B------:R-:W-:Y:S05]  /*38b0*/  BSYNC B0 ;  /* 0x0000000000007941 */ /* 0x000fea0003800000 */
.L_x_1867:
        /* <DEDUP_REMOVED lines=57> */
.L_x_1866:
[----:B------:R-:W-:Y:S05]  /*3c50*/  BSYNC B1 ;  /* 0x0000000000017941 */ /* 0x000fea0003800000 */
.L_x_1865:
        /* <DEDUP_REMOVED lines=59> */
.L_x_1871:
[----:B------:R-:W-:Y:S05]  /*4010*/  BSYNC B0 ;  /* 0x0000000000007941 */ /* 0x000fea0003800000 */
.L_x_1870:
        /* <DEDUP_REMOVED lines=58> */
.L_x_1848:
        /* <DEDUP_REMOVED lines=235> */
.L_x_1873:
[----:B------:R-:W-:Y:S05]  /*5270*/  BSYNC B0 ;  /* 0x0000000000007941 */ /* 0x000fea0003800000 */
.L_x_1872:
        /* <DEDUP_REMOVED lines=122> */
.L_x_1875:
[----:B------:R-:W-:Y:S05]  /*5a20*/  BSYNC B0 ;  /* 0x0000000000007941 */ /* 0x000fea0003800000 */
.L_x_1874:
        /* <DEDUP_REMOVED lines=122> */
.L_x_1877:
[----:B------:R-:W-:Y:S05]  /*61d0*/  BSYNC B0 ;  /* 0x0000000000007941 */ /* 0x000fea0003800000 */
.L_x_1876:
        /* <DEDUP_REMOVED lines=124> */
.L_x_1847:
[----:B------:R1:W2:Y:S01]  /*69a0*/  SHFL.IDX PT, R3, R87, RZ, 0x181f ;  /* 0x00181fff57037589 */ /* 0x0002a200000e0000 */
[----:B------:R-:W-:Y:S01]  /*69b0*/  IMAD.IADD R0, R186, 0x1, -R97 ;  /* 0x00000001ba007824 */ /* 0x000fe200078e0a61 */
[----:B------:R-:W-:Y:S02]  /*69c0*/  BSSY B0, `(.L_x_1878) ;  /* 0x0000011000007945 */ /* 0x000fe40003800000 */
[----:B------:R1:W3:Y:S02]  /*69d0*/  SHFL.IDX PT, R2, R88, RZ, 0x181f ;  /* 0x00181fff58027589 */ /* 0x0002e400000e0000 */
        /* <DEDUP_REMOVED lines=15> */
.L_x_1879:
[----:B-123--:R-:W-:Y:S05]  /*6ad0*/  BSYNC B0 ;  /* 0x0000000000007941 */ /* 0x00efea0003800000 */
.L_x_1878:
        /* <DEDUP_REMOVED lines=15> */
.L_x_1881:
[----:B------:R-:W-:Y:S05]  /*6bd0*/  BSYNC B0 ;  /* 0x0000000000007941 */ /* 0x000fea0003800000 */
.L_x_1880:
        /* <DEDUP_REMOVED lines=15> */
.L_x_1883:
[----:B------:R-:W-:Y:S05]  /*6cd0*/  BSYNC B0 ;  /* 0x0000000000007941 */ /* 0x000fea0003800000 */
.L_x_1882:
        /* <DEDUP_REMOVED lines=14> */
.L_x_1869:
[----:B------:R-:W-:Y:S05]  /*6dc0*/  BSYNC B2 ;  /* 0x0000000000027941 */ /* 0x000fea0003800000 */
.L_x_1846:
        /* <DEDUP_REMOVED lines=67> */
[----:B------:R-:W-:Y:S03]  /*7200*/  IADD3 R0, P0, R180, R2, RZ ;  /* 0x00000002b4007210 */ /* 0x000fe60007f1e0ff */
[----:B------:R-:W0:Y:S01]  /*7210*/  LDGDEPBAR ;  /* 0x00000000000079af */ /* 0x000e220000000000 */
[----:B---3--:R-:W-:Y:S04]  /*7220*/  IMAD R4, R116, c[0x0][0x218], RZ ;  /* 0x0000860074047a24 */ /* 0x008fe800078e02ff */
[----:B------:R-:W-:Y:S05]  /*7230*/  IMAD R4, R94, c[0x0][0x21c], R4 ;  /* 0x000087005e047a24 */ /* 0x000fea00078e0204 */
[----:B------:R-:W-:Y:S01]  /*7240*/  IADD3.X R2, R146, R3, R4, P0, !PT ;  /* 0x0000000392027210 */ /* 0x000fe200007fe404 */
        /* <DEDUP_REMOVED lines=18> */
.L_x_1885:
[----:B------:R-:W-:Y:S05]  /*7370*/  BSYNC B0 ;  /* 0x0000000000007941 */ /* 0x000fea0003800000 */
.L_x_1884:
        /* <DEDUP_REMOVED lines=15> */
.L_x_1887:
[----:B------:R-:W-:Y:S05]  /*7470*/  BSYNC B0 ;  /* 0x0000000000007941 */ /* 0x000fea0003800000 */
.L_x_1886:
        /* <DEDUP_REMOVED lines=15> */
.L_x_1889:
[----:B------:R-:W-:Y:S05]  /*7570*/  BSYNC B0 ;  /* 0x0000000000007941 */ /* 0x000fea0003800000 */
.L_x_1888:
        /* <DEDUP_REMOVED lines=15> */
.L_x_1891:
[----:B------:R-:W-:Y:S05]  /*7670*/  BSYNC B0 ;  /* 0x0000000000007941 */ /* 0x000fea0003800000 */
.L_x_1890:
[C---:B------:R-:W-:Y:S02]  /*7680*/  ISETP.GT.AND P0, PT, R90.reuse, R139, PT ;  /* 0x0000008b5a00720c */ /* 0x040fe40003f04270 */
        /* <DEDUP_REMOVED lines=35> */
[----:B------:R-:W2:Y:S04]  /*78c0*/  LDL R0, [R1+0x64] ;  /* 0x0000640001007983 */ /* 0x000ea80000100800 */
[----:B------:R-:W-:Y:S06]  /*78d0*/  BAR.SYNC.DEFER_BLOCKING 0x0 ;  /* 0x0000000000007b1d */ /* 0x000fec0000010000 */
[----:B--2---:R2:W-:Y:S02]  /*78e0*/  STL [R1+0xc4], R0 ;  /* 0x0000c40001007387 */ /* 0x0045e40000100800 */
[----:B--2---:R-:W-:-:S04]  /*78f0*/  IADD3 R0, R0, 0x3f, RZ ;  /* 0x0000003f00007810 */ /* 0x004fc80007ffe0ff */
[----:B-1----:R-:W-:-:S04]  /*7900*/  SHF.R.S32.HI R2, RZ, 0x1f, R0 ;  /* 0x0000001fff027819 */ /* 0x002fc80000011400 */
[----:B------:R-:W-:-:S04]  /*7910*/  LEA.HI R0, R2, R0, RZ, 0x6 ;  /* 0x0000000002007211 */ /* 0x000fc800078f30ff */
[----:B------:R-:W-:Y:S02]  /*7920*/  SHF.R.S32.HI R3, RZ, 0x6, R0 ;  /* 0x00000006ff037819 */ /* 0x000fe40000011400 */
.L_x_1845:
[----:B-1----:R-:W2:Y:S04]  /*7930*/  LDL R6, [R1+0xc4] ;  /* 0x0000c40001067983 */ /* 0x002ea80000100800 */
[----:B------:R-:W3:Y:S04]  /*7940*/  LDL R11, [R1+0x58] ;  /* 0x00005800010b7983 */ /* 0x000ee80000100800 */
[----:B------:R-:W1:Y:S01]  /*7950*/  S2R R5, SR_CTAID.X ;  /* 0x0000000000057919 */ /* 0x000e620000002500 */
[----:B------:R-:W-:-:S03]  /*7960*/  IMAD.MOV.U32 R0, RZ, RZ, c[0x0][0x2c4] ;  /* 0x0000b100ff007624 */ /* 0x000fc600078e00ff */
[----:B------:R-:W4:Y:S02]  /*7970*/  S2R R4, SR_TID.X ;  /* 0x0000000000047919 */ /* 0x000f240000002100 */
[----:B------:R-:W-:Y:S02]  /*7980*/  ISETP.NE.AND P2, PT, R0, 0x1, PT ;  /* 0x000000010000780c */ /* 0x000fe40003f45270 */
[----:B-1----:R-:W-:-:S11]  /*7990*/  LEA R0, R5, 0x7f, 0x7 ;  /* 0x0000007f05007811 */ /* 0x002fd600078e38ff */
[----:B------:R-:W-:-:S05]  /*79a0*/  @P2 IMAD.HI.U32 R2, R0, c[0x0][0x2c8], RZ ;  /* 0x0000b20000022a27 */ /* 0x000fca00078e00ff */
[----:B------:R-:W-:Y:S01]  /*79b0*/  @P2 SHF.R.U32.HI R0, RZ, c[0x0][0x2cc], R2 ;  /* 0x0000b300ff002a19 */ /* 0x000fe20000011602 */
[----:B----4-:R1:W-:Y:S01]  /*79c0*/  STL.64 [R1], R4 ;  /* 0x0000000401007387 */ /* 0x0103e20000100a00 */
[----:B------:R-:W-:Y:S01]  /*79d0*/  PLOP3.LUT P0, PT, PT, PT, PT, 0x80, 0x0 ;  /* 0x000000000000781c */ /* 0x000fe20003f0f070 */
[----:B------:R-:W-:Y:S01]  /*79e0*/  CS2R R14, SRZ ;  /* 0x00000000000e7805 */ /* 0x000fe2000001ff00 */
[----:B------:R-:W-:Y:S01]  /*79f0*/  MOV R126, RZ ;  /* 0x000000ff007e7202 */ /* 0x000fe20000000f00 */
[----:B------:R-:W-:Y:S01]  /*7a00*/  IMAD.MOV.U32 R124, RZ, RZ, RZ ;  /* 0x000000ffff7c7224 */ /* 0x000fe200078e00ff */
[----:B------:R-:W-:Y:S01]  /*7a10*/  CS2R R130, SRZ ;  /* 0x0000000000827805 */ /* 0x000fe2000001ff00 */
[----:B------:R-:W-:Y:S01]  /*7a20*/  IMAD.MOV.U32 R10, RZ, RZ, RZ ;  /* 0x000000ffff0a7224 */ /* 0x000fe200078e00ff */
[----:B------:R-:W-:Y:S01]  /*7a30*/  MOV R128, RZ ;  /* 0x000000ff00807202 */ /* 0x000fe20000000f00 */
[----:B------:R-:W-:Y:S01]  /*7a40*/  CS2R R16, SRZ ;  /* 0x0000000000107805 */ /* 0x000fe2000001ff00 */
[----:B------:R-:W-:Y:S01]  /*7a50*/  IMAD.MOV.U32 R122, RZ, RZ, RZ ;  /* 0x000000ffff7a7224 */ /* 0x000fe200078e00ff */
[----:B------:R-:W-:Y:S01]  /*7a60*/  CS2R R120, SRZ ;  /* 0x0000000000787805 */ /* 0x000fe2000001ff00 */
[----:B------:R-:W-:Y:S01]  /*7a70*/  CS2R R12, SRZ ;  /* 0x00000000000c7805 */ /* 0x000fe2000001ff00 */
[----:B------:R-:W-:Y:S01]  /*7a80*/  IMAD.MOV.U32 R118, RZ, RZ, RZ ;  /* 0x000000ffff767224 */ /* 0x000fe200078e00ff */
[----:B------:R-:W-:Y:S01]  /*7a90*/  MOV R116, RZ ;  /* 0x000000ff00747202 */ /* 0x000fe20000000f00 */
[----:B------:R-:W-:Y:S01]  /*7aa0*/  IMAD.MOV.U32 R110, RZ, RZ, RZ ;  /* 0x000000ffff6e7224 */ /* 0x000fe200078e00ff */
[----:B------:R-:W-:Y:S01]  /*7ab0*/  CS2R R18, SRZ ;  /* 0x0000000000127805 */ /* 0x000fe2000001ff00 */
[----:B------:R-:W-:Y:S01]  /*7ac0*/  IMAD.MOV.U32 R108, RZ, RZ, RZ ;  /* 0x000000ffff6c7224 */ /* 0x000fe200078e00ff */
[----:B------:R-:W-:Y:S01]  /*7ad0*/  MOV R114, RZ ;  /* 0x000000ff00727202 */ /* 0x000fe20000000f00 */
[----:B------:R-:W-:Y:S01]  /*7ae0*/  IMAD.MOV.U32 R20, RZ, RZ, RZ ;  /* 0x000000ffff147224 */ /* 0x000fe200078e00ff */
[----:B------:R-:W-:Y:S01]  /*7af0*/  CS2R R106, SRZ ;  /* 0x00000000006a7805 */ /* 0x000fe2000001ff00 */
[----:B------:R-:W-:Y:S01]  /*7b00*/  IMAD.MOV.U32 R112, RZ, RZ, RZ ;  /* 0x000000ffff707224 */ /* 0x000fe200078e00ff */
[----:B------:R-:W-:Y:S01]  /*7b10*/  CS2R R22, SRZ ;  /* 0x0000000000167805 */ /* 0x000fe2000001ff00 */
[----:B------:R-:W-:Y:S01]  /*7b20*/  MOV R104, RZ ;  /* 0x000000ff00687202 */ /* 0x000fe20000000f00 */
[----:B------:R-:W-:Y:S01]  /*7b30*/  IMAD.MOV.U32 R102, RZ, RZ, RZ ;  /* 0x000000ffff667224 */ /* 0x000fe200078e00ff */
        /* <DEDUP_REMOVED lines=66> */
[----:B------:R-:W-:Y:S01]  /*7f60*/  IMAD.MOV.U32 R59, RZ, RZ, RZ ;  /* 0x000000ffff3b7224 */ /* 0x000fe200078e00ff */
[----:B------:R-:W-:Y:S01]  /*7f70*/  MOV R62, RZ ;  /* 0x000000ff003e7202 */ /* 0x000fe20000000f00 */
[----:B------:R-:W-:Y:S01]  /*7f80*/  CS2R R60, SRZ ;  /* 0x00000000003c7805 */ /* 0x000fe2000001ff00 */
[----:B--2---:R-:W-:-:S05]  /*7f90*/  IADD3 R0, R0, 0x40, R6 ;  /* 0x0000004000007810 */ /* 0x004fca0007ffe006 */
[----:B---3--:R-:W-:-:S05]  /*7fa0*/  IMAD.IADD R0, R0, 0x1, -R11 ;  /* 0x0000000100007824 */ /* 0x008fca00078e0a0b */
[----:B------:R-:W-:-:S04]  /*7fb0*/  SHF.R.S32.HI R2, RZ, 0x1f, R0 ;  /* 0x0000001fff027819 */ /* 0x000fc80000011400 */
[----:B------:R-:W-:-:S04]  /*7fc0*/  LEA.HI R0, R2, R0, RZ, 0x6 ;  /* 0x0000000002007211 */ /* 0x000fc800078f30ff */
[----:B------:R-:W-:-:S04]  /*7fd0*/  SHF.R.S32.HI R0, RZ, 0x6, R0 ;  /* 0x00000006ff007819 */ /* 0x000fc80000011400 */
[----:B------:R-:W-:-:S05]  /*7fe0*/  IMNMX R0, R0, R3, PT ;  /* 0x0000000300007217 */ /* 0x000fca0003800200 */
[----:B------:R1:W-:Y:S01]  /*7ff0*/  STL [R1+0xe8], R0 ;  /* 0x0000e80001007387 */ /* 0x0003e20000100800 */
[----:B------:R-:W-:-:S13]  /*8000*/  ISETP.GE.AND P1, PT, R0, 0x1, PT ;  /* 0x000000010000780c */ /* 0x000fda0003f26270 */
[----:B------:R-:W-:Y:S05]  /*8010*/  @!P1 BRA `(.L_x_1893) ;  /* 0x0001159000009947 */ /* 0x000fea0003800000 */
[----:B------:R-:W2:Y:S04]  /*8020*/  LDL R57, [R1+0x108] ;  /* 0x0001080001397983 */ /* 0x000ea80000100800 */
[----:B-1----:R-:W3:Y:S01]  /*8030*/  LDL R0, [R1+0x4c] ;  /* 0x00004c0001007983 */ /* 0x002ee20000100800 */
[----:B------:R-:W-:Y:S01]  /*8040*/  ISETP.NE.U32.AND P5, PT, RZ, c[0x0][0x340], PT ;  /* 0x0000d000ff007a0c */ /* 0x000fe20003fa5070 */
[----:B------:R-:W-:Y:S02]  /*8050*/  ULDC.64 UR4, c[0x0][0x18] ;  /* 0x0000060000047ab9 */ /* 0x000fe40000000a00 */
[----:B------:R-:W1:Y:S01]  /*8060*/  S2R R58, SR_TID.X ;  /* 0x00000000003a7919 */ /* 0x000e620000002100 */
[----:B------:R-:W-:-:S13]  /*8070*/  ISETP.NE.AND.EX P5, PT, RZ, c[0x0][0x344], PT, P5 ;  /* 0x0000d100ff007a0c */ /* 0x000fda0003fa5350 */
[----:B------:R-:W-:Y:S01]  /*8080*/  @P5 IMAD.MOV.U32 R2, RZ, RZ, 0x4 ;  /* 0x00000004ff025424 */ /* 0x000fe200078e00ff */
[----:B------:R-:W4:Y:S04]  /*8090*/  S2R R6, SR_CTAID.Y ;  /* 0x0000000000067919 */ /* 0x000f280000002600 */
[----:B------:R-:W2:Y:S01]  /*80a0*/  S2R R8, SR_CTAID.Y ;  /* 0x0000000000087919 */ /* 0x000ea20000002600 */
[----:B-1----:R-:W-:Y:S02]  /*80b0*/  SHF.R.S32.HI R27, RZ, 0x1f, R58 ;  /* 0x0000001fff1b7819 */ /* 0x002fe4000001143a */
[----:B----4-:R-:W-:-:S05]  /*80c0*/  SHF.R.S32.HI R6, RZ, 0x1f, R6 ;  /* 0x0000001fff067819 */ /* 0x010fca0000011406 */
[----:B------:R-:W-:Y:S02]  /*80d0*/  IMAD R7, R6, c[0x0][0x1b8], RZ ;  /* 0x00006e0006077a24 */ /* 0x000fe400078e02ff */
[----:B------:R-:W1:Y:S01]  /*80e0*/  S2R R6, SR_CTAID.X ;  /* 0x0000000000067919 */ /* 0x000e620000002500 */
[----:B------:R-:W-:-:S04]  /*80f0*/  LEA.HI R5, R27, R58, RZ, 0x3 ;  /* 0x0000003a1b057211 */ /* 0x000fc800078f18ff */
[----:B------:R-:W-:Y:S01]  /*8100*/  SHF.R.S32.HI R24, RZ, 0x3, R5 ;  /* 0x00000003ff187819 */ /* 0x000fe20000011405 */
[----:B--2---:R-:W-:-:S05]  /*8110*/  @P5 IMAD.WIDE R2, R57, R2, c[0x0][0x340] ;  /* 0x0000d00039025625 */ /* 0x004fca00078e0202 */
[----:B------:R3:W5:Y:S01]  /*8120*/  @P5 LDG.E R19, [R2.64] ;  /* 0x0000000602135981 */ /* 0x000762000c1e1900 */
[----:B------:R-:W-:Y:S01]  /*8130*/  ISETP.NE.U32.AND P0, PT, RZ, c[0x0][0x348], PT ;  /* 0x0000d200ff007a0c */ /* 0x000fe20003f05070 */
[----:B------:R-:W-:Y:S01]  /*8140*/  IMAD R7, R8, c[0x0][0x1bc], R7 ;  /* 0x00006f0008077a24 */ /* 0x000fe200078e0207 */
[----:B------:R-:W-:Y:S01]  /*8150*/  UIADD3 UR4, UP0, UR4, 0x8100, URZ ;  /* 0x0000810004047890 */ /* 0x000fe2000ff1e03f */
[----:B------:R-:W-:Y:S01]  /*8160*/  LEA.HI R23, R27, R58, RZ, 0x4 ;  /* 0x0000003a1b177211 */ /* 0x000fe200078f20ff */
[----:B------:R-:W-:Y:S01]  /*8170*/  STL [R1+0x10], R11 ;  /* 0x0000100b01007387 */ /* 0x000fe20000100800 */
[----:B------:R-:W-:Y:S01]  /*8180*/  ISETP.NE.AND.EX P0, PT, RZ, c[0x0][0x34c], PT, P0 ;  /* 0x0000d300ff007a0c */ /* 0x000fe20003f05300 */
[----:B------:R-:W-:Y:S01]  /*8190*/  UIADD3.X UR5, URZ, UR5, URZ, UP0, !UPT ;  /* 0x000000053f057290 */ /* 0x000fe200087fe43f */
[----:B---3--:R-:W-:-:S05]  /*81a0*/  SHF.R.S32.HI R2, RZ, 0x1f, R0 ;  /* 0x0000001fff027819 */ /* 0x008fca0000011400 */
[----:B------:R-:W-:-:S04]  /*81b0*/  IMAD R2, R2, c[0x0][0x178], RZ ;  /* 0x00005e0002027a24 */ /* 0x000fc800078e02ff */
[C---:B------:R-:W-:Y:S02]  /*81c0*/  IMAD R4, R0.reuse, c[0x0][0x17c], R2 ;  /* 0x00005f0000047a24 */ /* 0x040fe400078e0202 */
[----:B------:R-:W-:Y:S01]  /*81d0*/  IMAD.WIDE.U32 R2, R0, c[0x0][0x178], RZ ;  /* 0x00005e0000027a25 */ /* 0x000fe200078e00ff */
[----:B------:R-:W-:-:S03]  /*81e0*/  LOP3.LUT R0, R5, 0xfffffff8, RZ, 0xc0, !PT ;  /* 0xfffffff805007812 */ /* 0x000fc600078ec0ff */
[----:B------:R-:W-:Y:S02]  /*81f0*/  IMAD.IADD R3, R3, 0x1, R4 ;  /* 0x0000000103037824 */ /* 0x000fe400078e0204 */
[----:B------:R-:W-:Y:S01]  /*8200*/  IMAD.IADD R21, R58, 0x1, -R0 ;  /* 0x000000013a157824 */ /* 0x000fe200078e0a00 */
[----:B------:R-:W-:Y:S01]  /*8210*/  SHF.R.S32.HI R0, RZ, 0x1f, R57 ;  /* 0x0000001fff007819 */ /* 0x000fe20000011439 */
[----:B------:R-:W-:-:S03]  /*8220*/  IMAD.WIDE.U32 R2, R8, c[0x0][0x1b8], R2 ;  /* 0x00006e0008027a25 */ /* 0x000fc600078e0002 */
[----:B------:R-:W-:Y:S01]  /*8230*/  SEL R5, R0, RZ, !P0 ;  /* 0x000000ff00057207 */ /* 0x000fe20004000000 */
[C---:B------:R-:W-:Y:S01]  /*8240*/  IMAD R4, R21.reuse, 0x10, R24 ;  /* 0x0000001015047824 */ /* 0x040fe200078e0218 */
[----:B------:R-:W-:Y:S01]  /*8250*/  SHF.L.U32 R12, R21, 0x3, RZ ;  /* 0x00000003150c7819 */ /* 0x000fe200000006ff */
[----:B------:R-:W-:Y:S02]  /*8260*/  IMAD.IADD R3, R3, 0x1, R7 ;  /* 0x0000000103037824 */ /* 0x000fe400078e0207 */
[----:B-1----:R-:W-:Y:S01]  /*8270*/  IMAD R6, R6, 0x80, R4 ;  /* 0x0000008006067824 */ /* 0x002fe200078e0204 */
[----:B------:R-:W-:Y:S01]  /*8280*/  SEL R4, R57, RZ, !P0 ;  /* 0x000000ff39047207 */ /* 0x000fe20004000000 */
[----:B------:R-:W-:Y:S01]  /*8290*/  IMAD R5, R5, c[0x0][0x1c0], RZ ;  /* 0x0000700005057a24 */ /* 0x000fe200078e02ff */
[----:B------:R-:W-:Y:S01]  /*82a0*/  IADD3 R14, R12, 0x40, RZ ;  /* 0x000000400c0e7810 */ /* 0x000fe20007ffe0ff */
[----:B------:R-:W-:Y:S01]  /*82b0*/  @P2 IMAD.HI.U32 R8, R6, c[0x0][0x2c8], RZ ;  /* 0x0000b20006082a27 */ /* 0x000fe200078e00ff */
[----:B------:R-:W-:-:S02]  /*82c0*/  ISETP.GE.AND P3, PT, R12, c[0x0][0x198], PT ;  /* 0x000066000c007a0c */ /* 0x000fc40003f66270 */
[----:B------:R-:W-:Y:S01]  /*82d0*/  ISETP.GE.AND P4, PT, R14, c[0x0][0x198], PT ;  /* 0x000066000e007a0c */ /* 0x000fe20003f86270 */
[----:B------:R-:W-:Y:S01]  /*82e0*/  IMAD.MOV.U32 R0, RZ, RZ, R6 ;  /* 0x000000ffff007224 */ /* 0x000fe200078e0006 */
[----:B------:R-:W-:Y:S01]  /*82f0*/  @P2 SHF.R.U32.HI R0, RZ, c[0x0][0x2cc], R8 ;  /* 0x0000b300ff002a19 */ /* 0x000fe20000011608 */
[C---:B------:R-:W-:Y:S01]  /*8300*/  IMAD R5, R4.reuse, c[0x0][0x1c4], R5 ;  /* 0x0000710004057a24 */ /* 0x040fe200078e0205 */
[----:B------:R-:W-:Y:S01]  /*8310*/  LOP3.LUT R8, R23, 0xfffffff0, RZ, 0xc0, !PT ;  /* 0xfffffff017087812 */ /* 0x000fe200078ec0ff */
[----:B------:R-:W-:Y:S01]  /*8320*/  IMAD.WIDE.U32 R2, R4, c[0x0][0x1c0], R2 ;  /* 0x0000700004027a25 */ /* 0x000fe200078e0002 */
[----:B------:R-:W-:-:S03]  /*8330*/  IADD3 R4, -R0, RZ, RZ ;  /* 0x000000ff00047210 */ /* 0x000fc60007ffe1ff */
[----:B------:R-:W-:Y:S02]  /*8340*/  IMAD.IADD R3, R3, 0x1, R5 ;  /* 0x0000000103037824 */ /* 0x000fe400078e0205 */
[----:B------:R-:W-:Y:S01]  /*8350*/  IMAD R9, R4, c[0x0][0x2c4], R6 ;  /* 0x0000b10004097a24 */ /* 0x000fe200078e0206 */
[----:B------:R-:W-:Y:S01]  /*8360*/  SHF.R.S32.HI R6, RZ, 0x1f, R0 ;  /* 0x0000001fff067819 */ /* 0x000fe20000011400 */
[----:B------:R-:W-:Y:S02]  /*8370*/  IMAD.U32 R4, RZ, RZ, UR4 ;  /* 0x00000004ff047e24 */ /* 0x000fe4000f8e00ff */
[----:B------:R-:W-:Y:S02]  /*8380*/  IMAD.U32 R5, RZ, RZ, UR5 ;  /* 0x00000005ff057e24 */ /* 0x000fe4000f8e00ff */
[----:B------:R-:W-:Y:S02]  /*8390*/  IMAD R6, R6, c[0x0][0x1b0], RZ ;  /* 0x00006c0006067a24 */ /* 0x000fe400078e02ff */
[----:B------:R-:W-:Y:S01]  /*83a0*/  IMAD.SHL.U32 R7, R24, 0x40, RZ ;  /* 0x0000004018077824 */ /* 0x000fe200078e00ff */
[----:B------:R1:W-:Y:S01]  /*83b0*/  STL.64 [R1+0x8], R4 ;  /* 0x0000080401007387 */ /* 0x0003e20000100a00 */
[----:B------:R-:W-:-:S02]  /*83c0*/  IMAD R10, R0, c[0x0][0x1b4], R6 ;  /* 0x00006d00000a7a24 */ /* 0x000fc400078e0206 */
[----:B------:R-:W-:Y:S02]  /*83d0*/  IMAD.IADD R6, R58, 0x1, -R8 ;  /* 0x000000013a067824 */ /* 0x000fe400078e0a08 */
[----:B------:R-:W-:Y:S01]  /*83e0*/  IMAD.WIDE.U32 R2, R0, c[0x0][0x1b0], R2 ;  /* 0x00006c0000027a25 */ /* 0x000fe200078e0002 */
[----:B------:R-:W-:-:S03]  /*83f0*/  LOP3.LUT R0, R7, 0x1c0, RZ, 0xc0, !PT ;  /* 0x000001c007007812 */ /* 0x000fc600078ec0ff */
[----:B------:R-:W-:Y:S01]  /*8400*/  IMAD.IADD R3, R3, 0x1, R10 ;  /* 0x0000000103037824 */ /* 0x000fe200078e020a */
[----:B------:R-:W-:Y:S02]  /*8410*/  SHF.R.U32.HI R8, RZ, 0x3, R0 ;  /* 0x00000003ff087819 */ /* 0x000fe40000011600 */
[----:B------:R-:W-:Y:S01]  /*8420*/  LOP3.LUT R7, R0, 0x38, R12, 0xf8, !PT ;  /* 0x0000003800077812 */ /* 0x000fe200078ef80c */
[----:B------:R-:W-:Y:S01]  /*8430*/  IMAD.WIDE.U32 R2, R9, c[0x0][0x1a8], R2 ;  /* 0x00006a0009027a25 */ /* 0x000fe200078e0002 */
[----:B------:R-:W-:Y:S02]  /*8440*/  SHF.R.S32.HI R0, RZ, 0x1f, R9 ;  /* 0x0000001fff007819 */ /* 0x000fe40000011409 */
[----:B------:R-:W-:Y:S02]  /*8450*/  LOP3.LUT R7, R7, R8, RZ, 0x3c, !PT ;  /* 0x0000000807077212 */ /* 0x000fe400078e3cff */
[----:B------:R-:W-:Y:S01]  /*8460*/  LEA R10, P0, R2, c[0x0][0x160], 0x1 ;  /* 0x00005800020a7a11 */ /* 0x000fe200078008ff */
[----:B------:R-:W-:-:S04]  /*8470*/  IMAD R0, R0, c[0x0][0x1a8], RZ ;  /* 0x00006a0000007a24 */ /* 0x000fc800078e02ff */
[----:B------:R-:W-:Y:S01]  /*8480*/  IMAD R0, R9, c[0x0][0x1ac], R0 ;  /* 0x00006b0009007a24 */ /* 0x000fe200078e0200 */
[----:B-1----:R-:W-:Y:S02]  /*8490*/  SHF.R.S32.HI R5, RZ, 0x1f, R6 ;  /* 0x0000001fff057819 */ /* 0x002fe40000011406 */
[----:B------:R-:W-:Y:S02]  /*84a0*/  LEA.HI R4, R27, R58, RZ, 0x6 ;  /* 0x0000003a1b047211 */ /* 0x000fe400078f30ff */
[----:B------:R-:W-:Y:S02]  /*84b0*/  LEA.HI R22, R5, R6, RZ, 0x3 ;  /* 0x0000000605167211 */ /* 0x000fe400078f18ff */
[----:B------:R-:W-:Y:S01]  /*84c0*/  IADD3 R0, R3, R0, RZ ;  /* 0x0000000003007210 */ /* 0x000fe20007ffe0ff */
[----:B------:R-:W-:Y:S01]  /*84d0*/  IMAD.SHL.U32 R4, R4, 0x8, RZ ;  /* 0x0000000804047824 */ /* 0x000fe200078e00ff */
[----:B------:R-:W-:-:S04]  /*84e0*/  LOP3.LUT R5, R22, 0xfffffff8, RZ, 0xc0, !PT ;  /* 0xfffffff816057812 */ /* 0x000fc800078ec0ff */
[----:B------:R-:W-:Y:S01]  /*84f0*/  LOP3.LUT R13, R7, 0xfffffe00, R4, 0xf8, !PT ;  /* 0xfffffe00070d7812 */ /* 0x000fe200078ef804 */
[----:B------:R-:W-:Y:S01]  /*8500*/  IMAD.IADD R20, R6, 0x1, -R5 ;  /* 0x0000000106147824 */ /* 0x000fe200078e0a05 */
[----:B------:R-:W-:Y:S01]  /*8510*/  LEA.HI.X R5, R2, c[0x0][0x164], R0, 0x1, P0 ;  /* 0x0000590002057a11 */ /* 0x000fe200000f0c00 */
[----:B------:R-:W-:Y:S02]  /*8520*/  IMAD.MOV.U32 R7, RZ, RZ, 0x10 ;  /* 0x00000010ff077424 */ /* 0x000fe400078e00ff */
[----:B------:R-:W-:Y:S01]  /*8530*/  IMAD.MOV.U32 R6, RZ, RZ, 0x20 ;  /* 0x00000020ff067424 */ /* 0x000fe200078e00ff */
[----:B------:R-:W-:-:S05]  /*8540*/  R2P PR, R20, 0x6 ;  /* 0x0000000614007804 */ /* 0x000fca0000000000 */
[----:B------:R-:W-:Y:S02]  /*8550*/  SEL R7, R7, 0xfffffff0, !P1 ;  /* 0xfffffff007077807 */ /* 0x000fe40004800000 */
[----:B------:R-:W-:Y:S01]  /*8560*/  SEL R6, R6, 0xffffffe0, !P2 ;  /* 0xffffffe006067807 */ /* 0x000fe20005000000 */
[----:B------:R-:W-:Y:S01]  /*8570*/  @!P5 IMAD.MOV.U32 R19, RZ, RZ, R57 ;  /* 0x000000ffff13d224 */ /* 0x000fe200078e0039 */
[----:B------:R-:W-:Y:S05]  /*8580*/  BRA.DIV ~URZ, `(.L_x_1894) ;  /* 0x00013c527f007947 */ /* 0x000fea000b800000 */
[----:B------:R1:W2:Y:S02]  /*8590*/  SHFL.IDX PT, R0, R5, RZ, 0x181f ;  /* 0x00181fff05007589 */ /* 0x0002a400000e0000 */
.L_x_1995:
[----:B------:R-:W-:Y:S05]  /*85a0*/  BRA.DIV ~URZ, `(.L_x_1895) ;  /* 0x00013ca27f007947 */ /* 0x000fea000b800000 */
[----:B------:R3:W4:Y:S02]  /*85b0*/  SHFL.IDX PT, R2, R10, RZ, 0x181f ;  /* 0x00181fff0a027589 */ /* 0x00072400000e0000 */
.L_x_1996:
[----:B------:R-:W1:Y:S01]  /*85c0*/  S2R R3, SR_CTAID.X ;  /* 0x0000000000037919 */ /* 0x000e620000002500 */
[----:B------:R-:W-:Y:S01]  /*85d0*/  IMAD R11, R11, c[0x0][0x2c4], RZ ;  /* 0x0000b1000b0b7a24 */ /* 0x000fe200078e02ff */
[----:B------:R-:W-:Y:S01]  /*85e0*/  BSSY B0, `(.L_x_1896) ;  /* 0x0000010000007945 */ /* 0x000fe20003800000 */
[----:B-1----:R-:W-:Y:S02]  /*85f0*/  LEA R16, R3, R24, 0x7 ;  /* 0x0000001803107211 */ /* 0x002fe400078e38ff */
        /* <DEDUP_REMOVED lines=14> */
.L_x_1897:
[----:B------:R-:W-:Y:S05]  /*86e0*/  BSYNC B0 ;  /* 0x0000000000007941 */ /* 0x000fea0003800000 */
.L_x_1896:
[----:B------:R-:W-:Y:S05]  /*86f0*/  BRA.DIV ~URZ, `(.L_x_1898) ;  /* 0x00013bc27f007947 */ /* 0x000fea000b800000 */
[----:B-1----:R1:W2:Y:S04]  /*8700*/  SHFL.IDX PT, R0, R5, 0x1, 0x181f ;  /* 0x00381f0005007f89 */ /* 0x0022a800000e0000 */
[----:B----4-:R1:W4:Y:S02]  /*8710*/  SHFL.IDX PT, R2, R10, 0x1, 0x181f ;  /* 0x00381f000a027f89 */ /* 0x01032400000e0000 */
.L_x_1997:
[----:B------:R-:W-:Y:S01]  /*8720*/  IADD3 R3, R16, 0x10, RZ ;  /* 0x0000001010037810 */ /* 0x000fe20007ffe0ff */
[----:B------:R-:W-:Y:S03]  /*8730*/  BSSY B0, `(.L_x_1899) ;  /* 0x000000f000007945 */ /* 0x000fe60003800000 */
[----:B------:R-:W-:Y:S01]  /*8740*/  ISETP.GE.AND P0, PT, R3, R11, PT ;  /* 0x0000000b0300720c */ /* 0x000fe20003f06270 */
[----:B--2---:R-:W-:-:S12]  /*8750*/  IMAD.MOV.U32 R3, RZ, RZ, R0 ;  /* 0x000000ffff037224 */ /* 0x004fd800078e0000 */
        /* <DEDUP_REMOVED lines=12> */
.L_x_1900:
[----:B------:R-:W-:Y:S05]  /*8820*/  BSYNC B0 ;  /* 0x0000000000007941 */ /* 0x000fea0003800000 */
.L_x_1899:
[----:B------:R-:W-:Y:S05]  /*8830*/  BRA.DIV ~URZ, `(.L_x_1901) ;  /* 0x00013b727f007947 */ /* 0x000fea000b800000 */
[----:B--2---:R2:W1:Y:S02]  /*8840*/  SHFL.IDX PT, R0, R5, 0x2, 0x181f ;  /* 0x00581f0005007f89 */ /* 0x00446400000e0000 */
.L_x_1998:
[----:B------:R-:W-:Y:S05]  /*8850*/  BRA.DIV ~URZ, `(.L_x_1902) ;  /* 0x00013bd27f007947 */ /* 0x000fea000b800000 */
[----:B----4-:R4:W2:Y:S02]  /*8860*/  SHFL.IDX PT, R2, R10, 0x2, 0x181f ;  /* 0x00581f000a027f89 */ /* 0x0108a400000e0000 */
.L_x_1999:
[----:B------:R-:W-:Y:S01]  /*8870*/  IADD3 R3, R16, 0x20, RZ ;  /* 0x0000002010037810 */ /* 0x000fe20007ffe0ff */
[----:B------:R-:W-:Y:S03]  /*8880*/  BSSY B0, `(.L_x_1903) ;  /* 0x000000f000007945 */ /* 0x000fe60003800000 */
[----:B------:R-:W-:Y:S01]  /*8890*/  ISETP.GE.AND P0, PT, R3, R11, PT ;  /* 0x0000000b0300720c */ /* 0x000fe20003f06270 */
[----:B-1----:R-:W-:-:S12]  /*88a0*/  IMAD.MOV.U32 R3, RZ, RZ, R0 ;  /* 0x000000ffff037224 */ /* 0x002fd800078e0000 */
        /* <DEDUP_REMOVED lines=12> */
.L_x_1904:
[----:B------:R-:W-:Y:S05]  /*8970*/  BSYNC B0 ;  /* 0x0000000000007941 */ /* 0x000fea0003800000 */
.L_x_1903:
[----:B------:R-:W-:Y:S05]  /*8980*/  BRA.DIV ~URZ, `(.L_x_1905) ;  /* 0x00013b227f007947 */ /* 0x000fea000b800000 */
[----:B-1----:R1:W3:Y:S04]  /*8990*/  SHFL.IDX PT, R0, R5, 0x3, 0x181f ;  /* 0x00781f0005007f89 */ /* 0x0022e800000e0000 */
[----:B--2---:R1:W2:Y:S02]  /*89a0*/  SHFL.IDX PT, R2, R10, 0x3, 0x181f ;  /* 0x00781f000a027f89 */ /* 0x0042a400000e0000 */
.L_x_2000:
[----:B------:R-:W-:Y:S01]  /*89b0*/  IADD3 R3, R16, 0x30, RZ ;  /* 0x0000003010037810 */ /* 0x000fe20007ffe0ff */
[----:B------:R-:W-:Y:S03]  /*89c0*/  BSSY B0, `(.L_x_1906) ;  /* 0x000000f000007945 */ /* 0x000fe60003800000 */
[----:B------:R-:W-:Y:S01]  /*89d0*/  ISETP.GE.AND P0, PT, R3, R11, PT ;  /* 0x0000000b0300720c */ /* 0x000fe20003f06270 */
[----:B---3--:R-:W-:-:S12]  /*89e0*/  IMAD.MOV.U32 R3, RZ, RZ, R0 ;  /* 0x000000ffff037224 */ /* 0x008fd800078e0000 */
        /* <DEDUP_REMOVED lines=12> */
.L_x_1907:
[----:B------:R-:W-:Y:S05]  /*8ab0*/  BSYNC B0 ;  /* 0x0000000000007941 */ /* 0x000fea0003800000 */
.L_x_1906:
[----:B------:R-:W-:Y:S05]  /*8ac0*/  BRA.DIV ~URZ, `(.L_x_1908) ;  /* 0x00013ad27f007947 */ /* 0x000fea000b800000 */
[----:B--2---:R2:W3:Y:S02]  /*8ad0*/  SHFL.IDX PT, R0, R5, 0x4, 0x181f ;  /* 0x00981f0005007f89 */ /* 0x0044e400000e0000 */
.L_x_2001:
[----:B------:R-:W-:Y:S05]  /*8ae0*/  BRA.DIV ~URZ, `(.L_x_1909) ;  /* 0x00013b327f007947 */ /* 0x000fea000b800000 */
[----:B------:R1:W2:Y:S02]  /*8af0*/  SHFL.IDX PT, R2, R10, 0x4, 0x181f ;  /* 0x00981f000a027f89 */ /* 0x0002a400000e0000 */
.L_x_2002:
        /* <DEDUP_REMOVED lines=16> */
.L_x_1911:
[----:B------:R-:W-:Y:S05]  /*8c00*/  BSYNC B0 ;  /* 0x0000000000007941 */ /* 0x000fea0003800000 */
.L_x_1910:
[----:B------:R-:W-:Y:S05]  /*8c10*/  BRA.DIV ~URZ, `(.L_x_1912) ;  /* 0x00013a827f007947 */ /* 0x000fea000b800000 */
[----:B--2---:R2:W3:Y:S04]  /*8c20*/  SHFL.IDX PT, R0, R5, 0x5, 0x181f ;  /* 0x00b81f0005007f89 */ /* 0x0044e800000e0000 */
[----:B------:R2:W1:Y:S02]  /*8c30*/  SHFL.IDX PT, R2, R10, 0x5, 0x181f ;  /* 0x00b81f000a027f89 */ /* 0x00046400000e0000 */
.L_x_2003:
[----:B------:R-:W-:Y:S01]  /*8c40*/  IADD3 R3, R16, 0x50, RZ ;  /* 0x0000005010037810 */ /* 0x000fe20007ffe0ff */
[----:B------:R-:W-:Y:S03]  /*8c50*/  BSSY B0, `(.L_x_1913) ;  /* 0x000000f000007945 */ /* 0x000fe60003800000 */
[----:B------:R-:W-:Y:S01]  /*8c60*/  ISETP.GE.AND P0, PT, R3, R11, PT ;  /* 0x0000000b0300720c */ /* 0x000fe20003f06270 */
[----:B---3--:R-:W-:-:S12]  /*8c70*/  IMAD.MOV.U32 R3, RZ, RZ, R0 ;  /* 0x000000ffff037224 */ /* 0x008fd800078e0000 */
[----:B------:R-:W-:Y:S05]  /*8c80*/  @P0 BRA `(.L_x_1914) ;  /* 0x000000b000000947 */ /* 0x000fea0003800000 */
[----:B------:R-:W-:Y:S01]  /*8c90*/  SHF.R.S32.HI R0, RZ, 0x1f, R14 ;  /* 0x0000001fff007819 */ /* 0x000fe2000001140e */
[----:B-1----:R-:W-:-:S03]  /*8ca0*/  IMAD.WIDE R8, R12, 0x2, R2 ;  /* 0x000000020c087825 */ /* 0x002fc600078e0202 */
        /* <DEDUP_REMOVED lines=9> */
.L_x_1914:
[----:B------:R-:W-:Y:S05]  /*8d40*/  BSYNC B0 ;  /* 0x0000000000007941 */ /* 0x000fea0003800000 */
.L_x_1913:
[----:B------:R-:W-:Y:S05]  /*8d50*/  BRA.DIV ~URZ, `(.L_x_1915) ;  /* 0x00013a327f007947 */ /* 0x000fea000b800000 */
[----:B-1----:R1:W3:Y:S02]  /*8d60*/  SHFL.IDX PT, R0, R5, 0x6, 0x181f ;  /* 0x00d81f0005007f89 */ /* 0x0022e400000e0000 */
.L_x_2004:
[----:B------:R-:W-:Y:S05]  /*8d70*/  BRA.DIV ~URZ, `(.L_x_1916) ;  /* 0x00013a927f007947 */ /* 0x000fea000b800000 */
[----:B------:R1:W2:Y:S02]  /*8d80*/  SHFL.IDX PT, R2, R10, 0x6, 0x181f ;  /* 0x00d81f000a027f89 */ /* 0x0002a400000e0000 */
.L_x_2005:
        /* <DEDUP_REMOVED lines=16> */
.L_x_1918:
[----:B------:R-:W-:Y:S05]  /*8e90*/  BSYNC B0 ;  /* 0x0000000000007941 */ /* 0x000fea0003800000 */
.L_x_1917:
[----:B------:R-:W-:Y:S05]  /*8ea0*/  BRA.DIV ~URZ, `(.L_x_1919) ;  /* 0x000139e27f007947 */ /* 0x000fea000b800000 */
[----:B------:R3:W1:Y:S04]  /*8eb0*/  SHFL.IDX PT, R4, R5, 0x7, 0x181f ;  /* 0x00f81f0005047f89 */ /* 0x00066800000e0000 */
[----:B--2---:R3:W2:Y:S02]  /*8ec0*/  SHFL.IDX PT, R0, R10, 0x7, 0x181f ;  /* 0x00f81f000a007f89 */ /* 0x0046a400000e0000 */
.L_x_2006:
[----:B---3--:R-:W3:Y:S04]  /*8ed0*/  LDL R15, [R1] ;  /* 0x00000000010f7983 */ /* 0x008ee80000100800 */
[----:B----4-:R-:W4:Y:S04]  /*8ee0*/  LDL R31, [R1+0x48] ;  /* 0x00004800011f7983 */ /* 0x010f280000100800 */
[----:B------:R2:W5:Y:S01]  /*8ef0*/  LDL R18, [R1+0x64] ;  /* 0x0000640001127983 */ /* 0x0005620000100800 */
[----:B------:R-:W-:Y:S01]  /*8f00*/  IADD3 R2, R16, 0x70, RZ ;  /* 0x0000007010027810 */ /* 0x000fe20007ffe0ff */
[----:B-12---:R-:W-:Y:S01]  /*8f10*/  IMAD.MOV.U32 R10, RZ, RZ, R0 ;  /* 0x000000ffff0a7224 */ /* 0x006fe200078e0000 */
[----:B------:R-:W-:Y:S01]  /*8f20*/  SHF.R.S32.HI R5, RZ, 0x4, R23 ;  /* 0x00000004ff057819 */ /* 0x000fe20000011417 */
[----:B------:R-:W-:Y:S01]  /*8f30*/  ULDC.64 UR4, c[0x0][0x40] ;  /* 0x0000100000047ab9 */ /* 0x000fe20000000a00 */
[----:B------:R-:W-:Y:S01]  /*8f40*/  ISETP.GE.AND P0, PT, R2, R11, PT ;  /* 0x0000000b0200720c */ /* 0x000fe20003f06270 */
[----:B------:R-:W-:Y:S01]  /*8f50*/  IMAD.MOV.U32 R11, RZ, RZ, R4 ;  /* 0x000000ffff0b7224 */ /* 0x000fe200078e0004 */
[----:B------:R-:W-:-:S02]  /*8f60*/  IADD3 R16, P1, R1, c[0x0][0x20], RZ ;  /* 0x0000080001107a10 */ /* 0x000fc40007f3e0ff */
[----:B------:R-:W-:-:S03]  /*8f70*/  LEA.HI R4, R23, R5, RZ, 0x1 ;  /* 0x0000000517047211 */ /* 0x000fc600078f08ff */
[----:B------:R-:W-:-:S06]  /*8f80*/  IMAD.X R17, RZ, RZ, c[0x0][0x24], P1 ;  /* 0x00000900ff117624 */ /* 0x000fcc00008e06ff */
[----:B------:R-:W-:Y:S02]  /*8f90*/  @!P0 IMAD.SHL.U32 R13, R13, 0x2, RZ ;  /* 0x000000020d0d8824 */ /* 0x000fe400078e00ff */
[----:B------:R-:W-:Y:S01]  /*8fa0*/  @!P0 IMAD.WIDE R2, R12, 0x2, R10 ;  /* 0x000000020c028825 */ /* 0x000fe200078e020a */
[----:B------:R-:W-:-:S04]  /*8fb0*/  LOP3.LUT R4, R4, 0xfffffffe, RZ, 0xc0, !PT ;  /* 0xfffffffe04047812 */ /* 0x000fc800078ec0ff */
[----:B------:R-:W-:Y:S01]  /*8fc0*/  @!PT LDS RZ, [RZ] ;  /* 0x00000000fffff984 */ /* 0x000fe20000000800 */
[----:B------:R-:W-:Y:S01]  /*8fd0*/  @!PT LDS RZ, [RZ] ;  /* 0x00000000fffff984 */ /* 0x000fe20000000800 */
[----:B------:R-:W-:Y:S01]  /*8fe0*/  @!PT LDS RZ, [RZ] ;  /* 0x00000000fffff984 */ /* 0x000fe20000000800 */
[----:B------:R1:W-:Y:S01]  /*8ff0*/  @!P0 LDGSTS.E.BYPASS.LTC128B.128 [R13+0xb900], [R2.64], !P3 ;  /* 0x0b900000020d8fae */ /* 0x0003e2000d901d46 */
[----:B------:R-:W-:Y:S01]  /*9000*/  IMAD.IADD R25, R5, 0x1, -R4 ;  /* 0x0000000105197824 */ /* 0x000fe200078e0a04 */
[C---:B------:R-:W-:Y:S01]  /*9010*/  IADD3 R4, P2, R16.reuse, 0x48, RZ ;  /* 0x0000004810047810 */ /* 0x040fe20007f5e0ff */
[----:B------:R-:W-:Y:S01]  /*9020*/  UIADD3 UR4, UP0, UR4, 0x160, URZ ;  /* 0x0000016004047890 */ /* 0x000fe2000ff1e03f */
[----:B------:R-:W-:Y:S02]  /*9030*/  IADD3 R8, P3, R16, 0x10, RZ ;  /* 0x0000001010087810 */ /* 0x000fe40007f7e0ff */
[----:B------:R-:W-:Y:S01]  /*9040*/  @!P0 SHF.R.S32.HI R0, RZ, 0x1f, R14 ;  /* 0x0000001fff008819 */ /* 0x000fe2000001140e */
[--C-:B------:R-:W-:Y:S01]  /*9050*/  IMAD.X R5, RZ, RZ, R17.reuse, P2 ;  /* 0x000000ffff057224 */ /* 0x100fe200010e0611 */
[----:B------:R-:W-:Y:S01]  /*9060*/  UIADD3.X UR5, URZ, UR5, URZ, UP0, !UPT ;  /* 0x000000053f057290 */ /* 0x000fe200087fe43f */
[----:B------:R-:W-:Y:S01]  /*9070*/  IMAD.X R9, RZ, RZ, R17, P3 ;  /* 0x000000ffff097224 */ /* 0x000fe200018e0611 */
[----:B------:R-:W-:Y:S01]  /*9080*/  @!P0 LEA.HI R12, R0, R14, RZ, 0x3 ;  /* 0x0000000e000c8211 */ /* 0x000fe200078f18ff */
[----:B------:R-:W-:Y:S01]  /*9090*/  IMAD.SHL.U32 R0, R20, 0x40, RZ ;  /* 0x0000004014007824 */ /* 0x000fe200078e00ff */
[----:B-1----:R-:W-:-:S05]  /*90a0*/  IADD3 R2, P1, R16, 0x4, RZ ;  /* 0x0000000410027810 */ /* 0x002fca0007f3e0ff */
[----:B------:R-:W-:-:S05]  /*90b0*/  IMAD.X R3, RZ, RZ, R17, P1 ;  /* 0x000000ffff037224 */ /* 0x000fca00008e0611 */
[----:B------:R1:W-:Y:S01]  /*90c0*/  STL.64 [R1+0x38], R2 ;  /* 0x0000380201007387 */ /* 0x0003e20000100a00 */
[----:B------:R-:W-:-:S03]  /*90d0*/  LOP3.LUT R0, R0, 0x1c0, RZ, 0xc0, !PT ;  /* 0x000001c000007812 */ /* 0x000fc600078ec0ff */
[----:B------:R2:W-:Y:S04]  /*90e0*/  STL.64 [R1+0x30], R4 ;  /* 0x0000300401007387 */ /* 0x0005e80000100a00 */
[----:B------:R2:W-:Y:S01]  /*90f0*/  STL.64 [R1+0x28], R8 ;  /* 0x0000280801007387 */ /* 0x0005e20000100a00 */
[----:B-1----:R-:W-:Y:S01]  /*9100*/  IADD3 R2, P1, R16, 0x8, RZ ;  /* 0x0000000810027810 */ /* 0x002fe20007f3e0ff */
[----:B--2---:R-:W-:-:S04]  /*9110*/  IMAD.U32 R4, RZ, RZ, UR4 ;  /* 0x00000004ff047e24 */ /* 0x004fc8000f8e00ff */
[----:B------:R-:W-:Y:S02]  /*9120*/  IMAD.X R3, RZ, RZ, R17, P1 ;  /* 0x000000ffff037224 */ /* 0x000fe400008e0611 */
[----:B------:R-:W-:Y:S02]  /*9130*/  IMAD.U32 R5, RZ, RZ, UR5 ;  /* 0x00000005ff057e24 */ /* 0x000fe4000f8e00ff */
[----:B------:R-:W-:Y:S01]  /*9140*/  IMAD.SHL.U32 R8, R25, 0x8, RZ ;  /* 0x0000000819087824 */ /* 0x000fe200078e00ff */
[----:B------:R1:W-:Y:S04]  /*9150*/  STL.64 [R1+0x40], R2 ;  /* 0x0000400201007387 */ /* 0x0003e80000100a00 */
[----:B------:R2:W-:Y:S04]  /*9160*/  STL.64 [R1+0x18], R4 ;  /* 0x0000180401007387 */ /* 0x0005e80000100a00 */
[----:B------:R-:W2:Y:S01]  /*9170*/  S2R R28, SR_CTAID.Y ;  /* 0x00000000001c7919 */ /* 0x000ea20000002600 */
[----:B-----5:R-:W-:-:S03]  /*9180*/  IMAD.WIDE.U32 R32, R19, c[0x0][0x2b0], RZ ;  /* 0x0000ac0013207a25 */ /* 0x020fc600078e00ff */
[----:B------:R-:W2:Y:S01]  /*9190*/  S2R R34, SR_CTAID.Y ;  /* 0x0000000000227919 */ /* 0x000ea20000002600 */
[----:B-1----:R-:W-:Y:S02]  /*91a0*/  @!P0 LOP3.LUT R2, R12, 0xfffffff8, RZ, 0xc0, !PT ;  /* 0xfffffff80c028812 */ /* 0x002fe400078ec0ff */
[----:B--2---:R-:W-:Y:S02]  /*91b0*/  LOP3.LUT R4, R0, 0x8, R8, 0xf8, !PT ;  /* 0x0000000800047812 */ /* 0x004fe400078ef808 */
[----:B------:R-:W-:Y:S01]  /*91c0*/  SHF.R.U32.HI R0, RZ, 0x3, R0 ;  /* 0x00000003ff007819 */ /* 0x000fe20000011600 */
[----:B------:R-:W-:Y:S01]  /*91d0*/  @!P0 IMAD.WIDE R2, R2, 0x2, R10 ;  /* 0x0000000202028825 */ /* 0x000fe200078e020a */
[----:B------:R-:W-:Y:S02]  /*91e0*/  SHF.R.S32.HI R5, RZ, 0x1f, R19 ;  /* 0x0000001fff057819 */ /* 0x000fe40000011413 */
[----:B------:R-:W-:Y:S02]  /*91f0*/  LOP3.LUT R23, R4, R0, RZ, 0x3c, !PT ;  /* 0x0000000004177212 */ /* 0x000fe400078e3cff */
[----:B------:R1:W-:Y:S01]  /*9200*/  @!P0 LDGSTS.E.BYPASS.LTC128B.128 [R13+0xf900], [R2.64], !P4 ;  /* 0x0f900000020d8fae */ /* 0x0003e2000e101d46 */
[----:B------:R-:W-:-:S03]  /*9210*/  IMAD R0, R5, c[0x0][0x2b0], RZ ;  /* 0x0000ac0005007a24 */ /* 0x000fc600078e02ff */
[----:B------:R2:W-:Y:S01]  /*9220*/  STL.64 [R1+0x20], R16 ;  /* 0x0000201001007387 */ /* 0x0005e20000100a00 */
[----:B------:R-:W-:-:S03]  /*9230*/  IMAD R8, R19, c[0x0][0x2b4], R0 ;  /* 0x0000ad0013087a24 */ /* 0x000fc600078e0200 */
[----:B------:R2:W-:Y:S01]  /*9240*/  STL.64 [R1+0xf8], R32 ;  /* 0x0000f82001007387 */ /* 0x0005e20000100a00 */
[----:B------:R-:W-:Y:S01]  /*9250*/  IMAD.IADD R8, R33, 0x1, R8 ;  /* 0x0000000121087824 */ /* 0x000fe200078e0208 */
[----:B------:R-:W-:Y:S01]  /*9260*/  SHF.R.S32.HI R28, RZ, 0x1f, R28 ;  /* 0x0000001fff1c7819 */ /* 0x000fe2000001141c */
[----:B------:R-:W-:Y:S01]  /*9270*/  IMAD.MOV.U32 R10, RZ, RZ, 0x20 ;  /* 0x00000020ff0a7424 */ /* 0x000fe200078e00ff */
[C---:B------:R-:W-:Y:S01]  /*9280*/  LOP3.LUT P0, RZ, R21.reuse, 0x4, RZ, 0xc0, !PT ;  /* 0x0000000415ff7812 */ /* 0x040fe2000780c0ff */
[----:B------:R-:W-:Y:S01]  /*9290*/  IMAD.SHL.U32 R9, R21, 0x40, RZ ;  /* 0x0000004015097824 */ /* 0x000fe200078e00ff */
[----:B------:R2:W-:Y:S01]  /*92a0*/  STL [R1+0x104], R8 ;  /* 0x0001040801007387 */ /* 0x0005e20000100800 */
[----:B------:R-:W-:Y:S01]  /*92b0*/  IMAD R5, R28, c[0x0][0x210], RZ ;  /* 0x000084001c057a24 */ /* 0x000fe200078e02ff */
[----:B------:R-:W-:Y:S02]  /*92c0*/  LOP3.LUT R161, R161, 0xfffffffe, RZ, 0xc0, !PT ;  /* 0xfffffffea1a17812 */ /* 0x000fe400078ec0ff */
[----:B------:R-:W0:Y:S01]  /*92d0*/  LDGDEPBAR ;  /* 0x00000000000079af */ /* 0x000e220000000000 */
[----:B-1----:R-:W-:-:S02]  /*92e0*/  IMAD.SHL.U32 R3, R22, 0x40, RZ ;  /* 0x0000004016037824 */ /* 0x002fc400078e00ff */
[----:B------:R-:W-:-:S03]  /*92f0*/  IMAD.WIDE.U32 R12, R34, c[0x0][0x1e8], RZ ;  /* 0x00007a00220c7a25 */ /* 0x000fc600078e00ff */
[----:B------:R-:W-:Y:S01]  /*9300*/  LOP3.LUT R22, R3, 0xfffffe00, RZ, 0xc0, !PT ;  /* 0xfffffe0003167812 */ /* 0x000fe200078ec0ff */
[----:B------:R-:W-:Y:S01]  /*9310*/  WARPSYNC 0xffffffff ;  /* 0xffffffff00007948 */ /* 0x000fe20003800000 */
[----:B------:R-:W-:Y:S02]  /*9320*/  LOP3.LUT R20, R9, 0x1c0, RZ, 0xc0, !PT ;  /* 0x000001c009147812 */ /* 0x000fe400078ec0ff */
[----:B---3--:R-:W-:-:S04]  /*9330*/  SHF.R.S32.HI R26, RZ, 0x1f, R15 ;  /* 0x0000001fff1a7819 */ /* 0x008fc8000001140f */
[----:B------:R-:W-:-:S04]  /*9340*/  LEA.HI R4, R26, R15, RZ, 0x3 ;  /* 0x0000000f1a047211 */ /* 0x000fc800078f18ff */
[----:B------:R-:W-:-:S05]  /*9350*/  LOP3.LUT R2, R4, 0xfffffff8, RZ, 0xc0, !PT ;  /* 0xfffffff804027812 */ /* 0x000fca00078ec0ff */
[----:B------:R-:W-:-:S04]  /*9360*/  IMAD.IADD R0, R15, 0x1, -R2 ;  /* 0x000000010f007824 */ /* 0x000fc800078e0a02 */
[----:B------:R-:W-:Y:S01]  /*9370*/  IMAD.SHL.U32 R30, R0, 0x8, RZ ;  /* 0x00000008001e7824 */ /* 0x000fe200078e00ff */
[----:B----4-:R2:W-:Y:S04]  /*9380*/  STL [R1+0x100], R31 ;  /* 0x0001001f01007387 */ /* 0x0105e80000100800 */
[----:B------:R2:W-:Y:S01]  /*9390*/  STL [R1+0xc0], R30 ;  /* 0x0000c01e01007387 */ /* 0x0005e20000100800 */
[----:B------:R-:W-:Y:S01]  /*93a0*/  ISETP.GE.AND P6, PT, R30, c[0x0][0x1d4], PT ;  /* 0x000075001e007a0c */ /* 0x000fe20003fc6270 */
[----:B------:R-:W-:Y:S01]  /*93b0*/  IMAD R2, R28, c[0x0][0x1e8], RZ ;  /* 0x00007a001c027a24 */ /* 0x000fe200078e02ff */
[----:B------:R-:W-:Y:S01]  /*93c0*/  IADD3 R139, R30, 0x40, RZ ;  /* 0x000000401e8b7810 */ /* 0x000fe20007ffe0ff */
[----:B------:R-:W-:-:S04]  /*93d0*/  IMAD.WIDE.U32 R28, R34, c[0x0][0x210], RZ ;  /* 0x00008400221c7a25 */ /* 0x000fc800078e00ff */
[C---:B------:R-:W-:Y:S01]  /*93e0*/  IMAD R3, R34.reuse, c[0x0][0x1ec], R2 ;  /* 0x00007b0022037a24 */ /* 0x040fe200078e0202 */
[----:B------:R-:W-:Y:S01]  /*93f0*/  ISETP.GE.AND P5, PT, R139, c[0x0][0x1d4], PT ;  /* 0x000075008b007a0c */ /* 0x000fe20003fa6270 */
[----:B------:R-:W-:Y:S02]  /*9400*/  IMAD R2, R34, c[0x0][0x214], R5 ;  /* 0x0000850022027a24 */ /* 0x000fe400078e0205 */
[----:B------:R-:W-:Y:S01]  /*9410*/  IMAD.IADD R11, R13, 0x1, R3 ;  /* 0x000000010d0b7824 */ /* 0x000fe200078e0203 */
[----:B------:R-:W-:Y:S01]  /*9420*/  SEL R5, R10, 0xffffffe0, !P0 ;  /* 0xffffffe00a057807 */ /* 0x000fe20004000000 */
[----:B------:R-:W-:Y:S01]  /*9430*/  IMAD.IADD R3, R29, 0x1, R2 ;  /* 0x000000011d037824 */ /* 0x000fe200078e0202 */
[----:B------:R-:W-:Y:S02]  /*9440*/  @P6 LOP3.LUT R161, R161, 0x1, RZ, 0xfc, !PT ;  /* 0x00000001a1a16812 */ /* 0x000fe400078efcff */
[----:B------:R-:W-:Y:S02]  /*9450*/  SEL R2, RZ, 0x10, P5 ;  /* 0x00000010ff027807 */ /* 0x000fe40002800000 */
[----:B------:R-:W3:Y:S01]  /*9460*/  LDL R28, [R1+0xe8] ;  /* 0x0000e800011c7983 */ /* 0x000ee20000100800 */
[----:B------:R-:W-:Y:S01]  /*9470*/  SHF.R.S32.HI R14, RZ, 0x3, R4 ;  /* 0x00000003ff0e7819 */ /* 0x000fe20000011404 */
[----:B------:R-:W-:-:S04]  /*9480*/  IMAD.MOV.U32 R10, RZ, RZ, RZ ;  /* 0x000000ffff0a7224 */ /* 0x000fc800078e00ff */
[----:B------:R-:W-:Y:S02]  /*9490*/  IMAD R29, R0, 0x10, R14 ;  /* 0x00000010001d7824 */ /* 0x000fe400078e020e */
[----:B------:R-:W-:Y:S01]  /*94a0*/  IMAD.MOV.U32 R0, RZ, RZ, c[0x0][0x2b8] ;  /* 0x0000ae00ff007624 */ /* 0x000fe200078e00ff */
[----:B------:R-:W-:Y:S04]  /*94b0*/  BAR.SYNC.DEFER_BLOCKING 0x0 ;  /* 0x0000000000007b1d */ /* 0x000fe80000010000 */
[----:B------:R-:W-:Y:S02]  /*94c0*/  ISETP.NE.AND P1, PT, R0, 0x1, PT ;  /* 0x000000010000780c */ /* 0x000fe40003f25270 */
[----:B------:R-:W-:Y:S01]  /*94d0*/  LEA.HI R15, R26, R15, RZ, 0x6 ;  /* 0x0000000f1a0f7211 */ /* 0x000fe200078f30ff */
[----:B------:R-:W-:Y:S01]  /*94e0*/  STL [R1+0xec], R29 ;  /* 0x0000ec1d01007387 */ /* 0x000fe20000100800 */
[----:B---3--:R-:W-:-:S05]  /*94f0*/  IMAD R2, R28, 0x40, R29 ;  /* 0x000000401c027824 */ /* 0x008fca00078e021d */
[----:B------:R-:W-:-:S04]  /*9500*/  IADD3 R2, R2, -0x40, RZ ;  /* 0xffffffc002027810 */ /* 0x000fc80007ffe0ff */
        /* <DEDUP_REMOVED lines=8> */
[----:B--2---:R-:W-:-:S04]  /*9590*/  @!P0 LEA R8, P1, R3, c[0x0][0x2a0], 0x2 ;  /* 0x0000a80003088a11 */ /* 0x004fc800078210ff */
[----:B------:R-:W-:-:S05]  /*95a0*/  @!P0 LEA.HI.X R9, R3, c[0x0][0x2a4], R4, 0x2, P1 ;  /* 0x0000a90003098a11 */ /* 0x000fca00008f1404 */
[----:B------:R-:W2:Y:S01]  /*95b0*/  @!P0 LDG.E R10, [R8.64] ;  /* 0x00000006080a8981 */ /* 0x000ea2000c1e1900 */
[----:B------:R-:W-:Y:S01]  /*95c0*/  IMAD.MOV R0, RZ, RZ, -R0 ;  /* 0x000000ffff007224 */ /* 0x000fe200078e0a00 */
[----:B------:R-:W-:Y:S01]  /*95d0*/  LEA R162, R28, 0xffffffc0, 0x6 ;  /* 0xffffffc01ca27811 */ /* 0x000fe200078e30ff */
[----:B------:R-:W-:Y:S01]  /*95e0*/  IMAD.SHL.U32 R15, R15, 0x8, RZ ;  /* 0x000000080f0f7824 */ /* 0x000fe200078e00ff */
[----:B------:R-:W-:Y:S01]  /*95f0*/  BSSY B2, `(.L_x_1920) ;  /* 0x0000051000027945 */ /* 0x000fe20003800000 */
[----:B------:R-:W-:Y:S01]  /*9600*/  IMAD R19, R0, c[0x0][0x2b8], R2 ;  /* 0x0000ae0000137a24 */ /* 0x000fe200078e0202 */
[----:B------:R-:W-:Y:S02]  /*9610*/  IADD3 R124, -R14, R18, -R162 ;  /* 0x000000120e7c7210 */ /* 0x000fe40007ffe9a2 */
[----:B------:R-:W-:Y:S01]  /*9620*/  IADD3 R98, R16, 0x18, RZ ;  /* 0x0000001810627810 */ /* 0x000fe20007ffe0ff */
[----:B------:R-:W-:Y:S01]  /*9630*/  IMAD.WIDE.U32 R2, R19, c[0x0][0x1e0], RZ ;  /* 0x0000780013027a25 */ /* 0x000fe200078e00ff */
[----:B------:R-:W-:Y:S01]  /*9640*/  SHF.R.S32.HI R140, RZ, 0x1f, R19 ;  /* 0x0000001fff8c7819 */ /* 0x000fe20000011413 */
[----:B------:R-:W-:Y:S01]  /*9650*/  STL [R1+0xac], R19 ;  /* 0x0000ac1301007387 */ /* 0x000fe20000100800 */
[----:B------:R-:W-:-:S02]  /*9660*/  ISETP.GE.AND P3, PT, R124, 0x1, PT ;  /* 0x000000017c00780c */ /* 0x000fc40003f66270 */
[----:B------:R-:W-:Y:S01]  /*9670*/  ISETP.GE.AND P2, PT, R124, 0x11, PT ;  /* 0x000000117c00780c */ /* 0x000fe20003f46270 */
[----:B------:R-:W-:Y:S01]  /*9680*/  IMAD R0, R140, c[0x0][0x1e0], RZ ;  /* 0x000078008c007a24 */ /* 0x000fe200078e02ff */
[----:B------:R-:W-:Y:S02]  /*9690*/  ISETP.GE.AND P1, PT, R124, 0x21, PT ;  /* 0x000000217c00780c */ /* 0x000fe40003f26270 */
[----:B------:R-:W-:Y:S01]  /*96a0*/  MOV R142, 0x9b00 ;  /* 0x00009b00008e7802 */ /* 0x000fe20000000f00 */
[----:B------:R-:W-:-:S04]  /*96b0*/  IMAD R0, R19, c[0x0][0x1e4], R0 ;  /* 0x0000790013007a24 */ /* 0x000fc800078e0200 */
[----:B------:R-:W-:Y:S01]  /*96c0*/  IMAD.IADD R3, R3, 0x1, R0 ;  /* 0x0000000103037824 */ /* 0x000fe200078e0200 */
[----:B--2---:R-:W-:-:S03]  /*96d0*/  SHF.R.S32.HI R141, RZ, 0x1f, R10 ;  /* 0x0000001fff8d7819 */ /* 0x004fc6000001140a */
[----:B------:R-:W-:Y:S01]  /*96e0*/  IMAD.WIDE.U32 R2, R10, c[0x0][0x1f0], R2 ;  /* 0x00007c000a027a25 */ /* 0x000fe200078e0002 */
[----:B------:R-:W-:Y:S03]  /*96f0*/  STL [R1+0xa4], R10 ;  /* 0x0000a40a01007387 */ /* 0x000fe60000100800 */
[----:B------:R-:W-:Y:S01]  /*9700*/  IMAD R4, R141, c[0x0][0x1f0], RZ ;  /* 0x00007c008d047a24 */ /* 0x000fe200078e02ff */
        /* <DEDUP_REMOVED lines=15> */
[----:B------:R-:W-:-:S02]  /*9800*/  SHF.R.S32.HI R4, RZ, 0x1f, R139 ;  /* 0x0000001fff047819 */ /* 0x000fc4000001148b */
[----:B------:R-:W-:Y:S01]  /*9810*/  LOP3.LUT R131, R14, 0xfffffe00, R15, 0xf8, !PT ;  /* 0xfffffe000e837812 */ /* 0x000fe200078ef80f */
[----:B------:R-:W-:Y:S01]  /*9820*/  SHFL.IDX PT, R8, R2, 0x2, 0x181f ;  /* 0x00581f0002087f89 */ /* 0x000fe200000e0000 */
[----:B------:R-:W-:-:S03]  /*9830*/  LEA.HI R4, R4, R139, RZ, 0x3 ;  /* 0x0000008b04047211 */ /* 0x000fc600078f18ff */
[----:B------:R-:W3:Y:S01]  /*9840*/  SHFL.IDX PT, R9, R0, 0x2, 0x181f ;  /* 0x00581f0000097f89 */ /* 0x000ee200000e0000 */
[----:B------:R-:W-:Y:S01]  /*9850*/  LOP3.LUT R28, R4, 0xfffffff8, RZ, 0xc0, !PT ;  /* 0xfffffff8041c7812 */ /* 0x000fe200078ec0ff */
[----:B------:R-:W-:Y:S02]  /*9860*/  @P3 IMAD.SHL.U32 R4, R131, 0x2, RZ ;  /* 0x0000000283043824 */ /* 0x000fe400078e00ff */
[----:B------:R-:W-:Y:S04]  /*9870*/  SHFL.IDX PT, R2, R2, 0x3, 0x181f ;  /* 0x00781f0002027f89 */ /* 0x000fe800000e0000 */
[----:B------:R4:W5:Y:S01]  /*9880*/  SHFL.IDX PT, R3, R0, 0x3, 0x181f ;  /* 0x00781f0000037f89 */ /* 0x00096200000e0000 */
[----:B-1----:R-:W-:-:S03]  /*9890*/  @P3 IMAD.WIDE R18, R30, 0x2, R12 ;  /* 0x000000021e123825 */ /* 0x002fc600078e020c */
[----:B------:R1:W-:Y:S01]  /*98a0*/  STL [R1+0xf0], R28 ;  /* 0x0000f01c01007387 */ /* 0x0003e20000100800 */
[----:B------:R-:W-:-:S03]  /*98b0*/  @P3 IMAD.WIDE R14, R28, 0x2, R12 ;  /* 0x000000021c0e3825 */ /* 0x000fc600078e020c */
[----:B------:R1:W-:Y:S01]  /*98c0*/  @P3 LDGSTS.E.BYPASS.LTC128B.128 [R4+0x4100], [R18.64], !P6 ;  /* 0x0410000012043fae */ /* 0x0003e2000f101d46 */
[----:B--2---:R-:W-:-:S03]  /*98d0*/  @P2 IMAD.WIDE R12, R30, 0x2, R10 ;  /* 0x000000021e0c2825 */ /* 0x004fc600078e020a */
[----:B------:R1:W-:Y:S01]  /*98e0*/  @P3 LDGSTS.E.BYPASS.LTC128B.128 [R4+0x6100], [R14.64], !P5 ;  /* 0x061000000e043fae */ /* 0x0003e2000e901d46 */
[----:B------:R-:W-:-:S04]  /*98f0*/  @P2 IMAD.WIDE R10, R28, 0x2, R10 ;  /* 0x000000021c0a2825 */ /* 0x000fc800078e020a */
[----:B----4-:R-:W-:-:S05]  /*9900*/  @P2 IMAD.SHL.U32 R0, R131, 0x2, RZ ;  /* 0x0000000283002824 */ /* 0x010fca00078e00ff */
[----:B------:R3:W-:Y:S04]  /*9910*/  @P2 LDGSTS.E.BYPASS.LTC128B.128 [R0+0x4900], [R12.64], !P6 ;  /* 0x049000000c002fae */ /* 0x0007e8000f101d46 */
[----:B------:R2:W-:Y:S01]  /*9920*/  @P2 LDGSTS.E.BYPASS.LTC128B.128 [R0+0x6900], [R10.64], !P5 ;  /* 0x069000000a002fae */ /* 0x0005e2000e901d46 */
[----:B-1----:R-:W-:Y:S02]  /*9930*/  @P1 IMAD.SHL.U32 R4, R131, 0x2, RZ ;  /* 0x0000000283041824 */ /* 0x002fe400078e00ff */
[----:B---3--:R-:W-:-:S04]  /*9940*/  @P1 IMAD.WIDE R12, R30, 0x2, R8 ;  /* 0x000000021e0c1825 */ /* 0x008fc800078e0208 */
[----:B--2---:R-:W-:Y:S01]  /*9950*/  @P1 IMAD.WIDE R10, R28, 0x2, R8 ;  /* 0x000000021c0a1825 */ /* 0x004fe200078e0208 */
[----:B------:R1:W-:Y:S03]  /*9960*/  @P1 LDGSTS.E.BYPASS.LTC128B.128 [R4+0x5100], [R12.64], !P6 ;  /* 0x051000000c041fae */ /* 0x0003e6000f101d46 */
[----:B------:R-:W-:Y:S01]  /*9970*/  @P0 IMAD.SHL.U32 R0, R131, 0x2, RZ ;  /* 0x0000000283000824 */ /* 0x000fe200078e00ff */
[----:B------:R1:W-:Y:S01]  /*9980*/  @P1 LDGSTS.E.BYPASS.LTC128B.128 [R4+0x7100], [R10.64], !P5 ;  /* 0x071000000a041fae */ /* 0x0003e2000e901d46 */
[----:B-----5:R-:W-:-:S03]  /*9990*/  @P0 IMAD.WIDE R8, R30, 0x2, R2 ;  /* 0x000000021e080825 */ /* 0x020fc600078e0202 */
[----:B------:R-:W2:Y:S01]  /*99a0*/  S2R R30, SR_TID.X ;  /* 0x00000000001e7919 */ /* 0x000ea20000002100 */
[----:B------:R-:W-:-:S03]  /*99b0*/  @P0 IMAD.WIDE R2, R28, 0x2, R2 ;  /* 0x000000021c020825 */ /* 0x000fc600078e0202 */
[----:B------:R3:W-:Y:S01]  /*99c0*/  @P0 LDGSTS.E.BYPASS.LTC128B.128 [R0+0x5900], [R8.64], !P6 ;  /* 0x0590000008000fae */ /* 0x0007e2000f101d46 */
[----:B------:R-:W-:-:S03]  /*99d0*/  ISETP.GT.AND P6, PT, R29, 0x3f, PT ;  /* 0x0000003f1d00780c */ /* 0x000fc60003fc4270 */
[----:B------:R4:W-:Y:S01]  /*99e0*/  @P0 LDGSTS.E.BYPASS.LTC128B.128 [R0+0x7900], [R2.64], !P5 ;  /* 0x0790000002000fae */ /* 0x0009e2000e901d46 */
[----:B------:R-:W-:-:S03]  /*99f0*/  LOP3.LUT P0, RZ, R21, 0x2, RZ, 0xc0, !PT ;  /* 0x0000000215ff7812 */ /* 0x000fc6000780c0ff */
[----:B------:R-:W0:Y:S01]  /*9a00*/  LDGDEPBAR ;  /* 0x00000000000079af */ /* 0x000e220000000000 */
[----:B-1----:R-:W-:Y:S01]  /*9a10*/  IMAD.SHL.U32 R4, R24, 0x8, RZ ;  /* 0x0000000818047824 */ /* 0x002fe200078e00ff */
[----:B---3--:R-:W-:-:S04]  /*9a20*/  LOP3.LUT R9, R23, R22, RZ, 0xfc, !PT ;  /* 0x0000001617097212 */ /* 0x008fc800078efcff */
[----:B----4-:R-:W-:Y:S01]  /*9a30*/  LOP3.LUT R2, R20, 0x8, R4, 0xf8, !PT ;  /* 0x0000000814027812 */ /* 0x010fe200078ef804 */
[----:B------:R-:W-:Y:S01]  /*9a40*/  IMAD.MOV.U32 R4, RZ, RZ, 0x10 ;  /* 0x00000010ff047424 */ /* 0x000fe200078e00ff */
[----:B------:R-:W-:Y:S02]  /*9a50*/  SHF.R.U32.HI R3, RZ, 0x3, R20 ;  /* 0x00000003ff037819 */ /* 0x000fe40000011614 */
[----:B--2---:R-:W-:Y:S02]  /*9a60*/  LEA.HI R0, R27, R30, RZ, 0x5 ;  /* 0x0000001e1b007211 */ /* 0x004fe400078f28ff */
[----:B------:R-:W-:Y:S02]  /*9a70*/  LOP3.LUT R2, R2, R3, RZ, 0x3c, !PT ;  /* 0x0000000302027212 */ /* 0x000fe400078e3cff */
[----:B------:R-:W-:Y:S01]  /*9a80*/  SEL R4, R4, 0xfffffff0, !P0 ;  /* 0xfffffff004047807 */ /* 0x000fe20004000000 */
[----:B------:R-:W-:Y:S02]  /*9a90*/  IMAD.SHL.U32 R0, R0, 0x20, RZ ;  /* 0x0000002000007824 */ /* 0x000fe400078e00ff */
[----:B------:R-:W-:Y:S01]  /*9aa0*/  IMAD R8, R25, 0x200, R2 ;  /* 0x0000020019087824 */ /* 0x000fe200078e0202 */
[----:B------:R-:W-:-:S02]  /*9ab0*/  SHF.R.S32.HI R2, RZ, 0x1f, R28 ;  /* 0x0000001fff027819 */ /* 0x000fc4000001141c */
[----:B------:R-:W-:-:S03]  /*9ac0*/  LOP3.LUT R0, R0, 0xfffffc00, RZ, 0xc0, !PT ;  /* 0xfffffc0000007812 */ /* 0x000fc600078ec0ff */
[----:B------:R1:W-:Y:S01]  /*9ad0*/  STL [R1+0x10c], R2 ;  /* 0x00010c0201007387 */ /* 0x0003e20000100800 */
[----:B------:R-:W-:-:S03]  /*9ae0*/  IADD3 R0, R23, R22, R0 ;  /* 0x0000001617007210 */ /* 0x000fc60007ffe000 */
[----:B-1----:R-:W-:Y:S05]  /*9af0*/  CALL.REL.NOINC `($_ZN7cutlass13device_kernelIN5flash19enable_sm80_to_sm89INS1_16FlashAttnFwdSm80INS1_25CollectiveMainloopFwdSm80ILi4ELi1ELb0EN4cute5tupleIJNS5_1CILi128EEENS7_ILi64EEES8_EEELi128ENS_6half_tEfNS_4arch4Sm80ELb1ELb0ELb1ELb1ELb1ELb1ELb1ELb0EEENS1_21CollectiveEpilogueFwdINS6_IJS8_S8_S9_EEENS6_IJNS7_ILi1EEESH_SH_EEESB_SD_Li128ELb1ELb1ELb0ELb0EEENS1_19SingleTileSchedulerILb1ELb0ELb1ELi128EEEEEEEEEvNT_6ParamsE$_ZZN5flash25CollectiveMainloopFwdSm80ILi4ELi1ELb0EN4cute5tupleIJNS1_1CILi128EEENS3_ILi64EEES4_EEELi128EN7cutlass6half_tEfNS7_4arch4Sm80ELb1ELb0ELb1ELb1ELb1ELb1ELb1ELb0EE3mmaINS_16FlashAttnFwdSm80ISB_NS_21CollectiveEpilogueFwdINS2_IJS4_S4_S5_EEENS2_IJNS3_ILi1EEESG_SG_EEES8_SA_Li128ELb1ELb1ELb0ELb0EEENS_19SingleTileSchedulerILb1ELb0ELb1ELi128EEEE13SharedStorageENS1_6TensorINS1_11ArrayEngineIfLm128EEENS1_6LayoutINS2_IJNS2_IJNS3_ILi2EEESR_EEESR_NS3_ILi16EEEEEENS2_IJNS2_IJSG_SR_EEENS3_ILi4EEENS3_ILi8EEEEEEEEEENS_7SoftmaxILi4ELi0EEEEEbRKNSB_6ParamsERT0_RT1_iRKNS_16SeqlenInfoQKNewKILb1ELb1EEENS2_IJiiiiEEERT_ENKUlvE_clEv) ;  /* 0x0001713000007944 */ /* 0x002fea0003c00000 */
[----:B------:R-:W-:Y:S05]  /*9b00*/  BSYNC B2 ;  /* 0x0000000000027941 */ /* 0x000fea0003800000 */
.L_x_1920:
[----:B------:R-:W2:Y:S01]  /*9b10*/  LDL R11, [R1+0xac] ;  /* 0x0000ac00010b7983 */ /* 0x000ea20000100800 */
[----:B------:R-:W-:-:S04]  /*9b20*/  DEPBAR.LE SB0, 0x0 ;  /* 0x000080000000791a */ /* 0x000fc80000000000 */
[----:B------:R-:W3:Y:S04]  /*9b30*/  LDL R31, [R1+0x10] ;  /* 0x00001000011f7983 */ /* 0x000ee80000100800 */
        /* <DEDUP_REMOVED lines=10> */
[----:B------:R-:W2:Y:S04]  /*9be0*/  LDSM.16.M88.4 R68, [R0+0x5100] ;  /* 0x005100000044783b */ /* 0x000ea80000000200 */
[----:B------:R1:W2:Y:S04]  /*9bf0*/  LDSM.16.M88.4 R64, [R0+0x5900] ;  /* 0x005900000040783b */ /* 0x0002a80000000200 */
[----:B-1----:R1:W1:Y:S04]  /*9c00*/  LDSM.16.M88.4 R16, [R240+0x8100] ;  /* 0x00810000f010783b */ /* 0x0022680000000200 */
[----:B------:R1:W1:Y:S04]  /*9c10*/  LDSM.16.M88.4 R12, [R240+0xa100] ;  /* 0x00a10000f00c783b */ /* 0x0002680000000200 */
[----:B------:R1:W1:Y:S04]  /*9c20*/  LDSM.16.M88.4 R32, [R232+0x4100] ;  /* 0x00410000e820783b */ /* 0x0002680000000200 */
[----:B------:R1:W1:Y:S04]  /*9c30*/  LDSM.16.M88.4 R40, [R232+0x4900] ;  /* 0x00490000e828783b */ /* 0x0002680000000200 */
[----:B------:R1:W1:Y:S01]  /*9c40*/  LDSM.16.M88.4 R44, [R232+0x5100] ;  /* 0x00510000e82c783b */ /* 0x0002620000000200 */
[----:B------:R-:W-:-:S03]  /*9c50*/  IMAD R0, R140, c[0x0][0x208], RZ ;  /* 0x000082008c007a24 */ /* 0x000fc600078e02ff */
[----:B------:R1:W1:Y:S01]  /*9c60*/  LDSM.16.M88.4 R48, [R232+0x5900] ;  /* 0x00590000e830783b */ /* 0x0002620000000200 */
        /* <DEDUP_REMOVED lines=23> */
[----:B-1-3--:R1:W2:Y:S02]  /*9de0*/  SHFL.IDX PT, R28, R0, RZ, 0x181f ;  /* 0x00181fff001c7589 */ /* 0x00a2a400000e0000 */
.L_x_2007:
[----:B------:R-:W3:Y:S04]  /*9df0*/  LDL R164, [R1+0xc0] ;  /* 0x0000c00001a47983 */ /* 0x000ee80000100800 */
[----:B------:R-:W4:Y:S04]  /*9e00*/  LDL R2, [R1+0xf0] ;  /* 0x0000f00001027983 */ /* 0x000f280000100800 */
[----:B------:R-:W1:Y:S04]  /*9e10*/  SHFL.IDX PT, R4, R8, RZ, 0x181f ;  /* 0x00181fff08047589 */ /* 0x000e6800000e0000 */
[----:B--2---:R-:W2:Y:S01]  /*9e20*/  LDL R167, [R1+0xe8] ;  /* 0x0000e80001a77983 */ /* 0x004ea20000100800 */
[----:B------:R-:W-:-:S03]  /*9e30*/  ISETP.GE.AND P0, PT, R139, c[0x0][0x1d4], PT ;  /* 0x000075008b007a0c */ /* 0x000fc60003f06270 */
[----:B------:R-:W1:Y:S01]  /*9e40*/  SHFL.IDX PT, R29, R8, 0x1, 0x181f ;  /* 0x00381f00081d7f89 */ /* 0x000e6200000e0000 */
[----:B------:R-:W-:Y:S01]  /*9e50*/  HMMA.16816.F32 R52, R12, R32, RZ ;  /* 0x000000200c34723c */ /* 0x000fe200000018ff */
[----:B------:R-:W-:Y:S01]  /*9e60*/  IMAD.SHL.U32 R163, R131, 0x2, RZ ;  /* 0x0000000283a37824 */ /* 0x000fe200078e00ff */
[----:B------:R-:W-:-:S06]  /*9e70*/  ISETP.LT.OR P3, PT, R124, 0x1, P0 ;  /* 0x000000017c00780c */ /* 0x000fcc0000761670 */
[C---:B------:R-:W-:Y:S08]  /*9e80*/  HMMA.16816.F32 R88, R12.reuse, R34, RZ ;  /* 0x000000220c58723c */ /* 0x040ff000000018ff */
[C---:B------:R-:W-:Y:S08]  /*9e90*/  HMMA.16816.F32 R112, R12.reuse, R40, RZ ;  /* 0x000000280c70723c */ /* 0x040ff000000018ff */
[C---:B------:R-:W-:Y:S08]  /*9ea0*/  HMMA.16816.F32 R108, R12.reuse, R42, RZ ;  /* 0x0000002a0c6c723c */ /* 0x040ff000000018ff */
[C---:B------:R-:W-:Y:S08]  /*9eb0*/  HMMA.16816.F32 R104, R12.reuse, R44, RZ ;  /* 0x0000002c0c68723c */ /* 0x040ff000000018ff */
[C---:B------:R-:W-:Y:S08]  /*9ec0*/  HMMA.16816.F32 R100, R12.reuse, R46, RZ ;  /* 0x0000002e0c64723c */ /* 0x040ff000000018ff */
[C---:B------:R-:W-:Y:S08]  /*9ed0*/  HMMA.16816.F32 R96, R12.reuse, R48, RZ ;  /* 0x000000300c60723c */ /* 0x040ff000000018ff */
[----:B------:R-:W-:Y:S01]  /*9ee0*/  HMMA.16816.F32 R92, R12, R50, RZ ;  /* 0x000000320c5c723c */ /* 0x000fe200000018ff */
[----:B------:R-:W1:Y:S04]  /*9ef0*/  SHFL.IDX PT, R12, R0, 0x1, 0x181f ;  /* 0x00381f00000c7f89 */ /* 0x000e6800000e0000 */
[----:B------:R-:W-:Y:S04]  /*9f00*/  SHFL.IDX PT, R13, R0, 0x2, 0x181f ;  /* 0x00581f00000d7f89 */ /* 0x000fe800000e0000 */
[----:B-1----:R-:W-:Y:S01]  /*9f10*/  SHFL.IDX PT, R0, R0, 0x3, 0x181f ;  /* 0x00781f0000007f89 */ /* 0x002fe200000e0000 */
[----:B------:R-:W-:-:S02]  /*9f20*/  IMAD R241, R6, 0x2, R240 ;  /* 0x0000000206f17824 */ /* 0x000fc400078e02f0 */
[----:B------:R-:W-:Y:S01]  /*9f30*/  IMAD R238, R5, 0x2, R232 ;  /* 0x0000000205ee7824 */ /* 0x000fe200078e02e8 */
        /* <DEDUP_REMOVED lines=12> */
[----:B------:R-:W-:Y:S01]  /*a000*/  HMMA.16816.F32 R128, R20, R66, R92 ;  /* 0x000000421480723c */ /* 0x000fe2000000185c */
[----:B------:R-:W-:Y:S01]  /*a010*/  IMAD R243, R6, 0x2, R242 ;  /* 0x0000000206f37824 */ /* 0x000fe200078e02f2 */
[C---:B---3--:R-:W-:Y:S01]  /*a020*/  ISETP.GE.AND P1, PT, R164.reuse, c[0x0][0x1d4], PT ;  /* 0x00007500a4007a0c */ /* 0x048fe20003f26270 */
[----:B------:R-:W-:-:S03]  /*a030*/  IMAD.WIDE R30, R164, 0x2, RZ ;  /* 0x00000002a41e7825 */ /* 0x000fc600078e02ff */
[----:B------:R-:W-:Y:S02]  /*a040*/  ISETP.LT.OR P4, PT, R124, 0x1, P1 ;  /* 0x000000017c00780c */ /* 0x000fe40000f81670 */
[----:B------:R-:W-:Y:S01]  /*a050*/  IADD3 R10, P2, R4, R30, RZ ;  /* 0x0000001e040a7210 */ /* 0x000fe20007f5e0ff */
[----:B----4-:R-:W-:-:S04]  /*a060*/  IMAD.WIDE R2, R2, 0x2, RZ ;  /* 0x0000000202027825 */ /* 0x010fc800078e02ff */
[----:B------:R-:W-:-:S06]  /*a070*/  IMAD.X R11, R31, 0x1, R28, P2 ;  /* 0x000000011f0b7824 */ /* 0x000fcc00010e061c */
[----:B------:R1:W-:Y:S01]  /*a080*/  LDGSTS.E.BYPASS.LTC128B.128 [R163+0x100], [R10.64], !P4 ;  /* 0x001000000aa37fae */ /* 0x0003e2000e101d46 */
[----:B------:R-:W-:Y:S02]  /*a090*/  ISETP.LT.OR P4, PT, R124, 0x11, P0 ;  /* 0x000000117c00780c */ /* 0x000fe40000781670 */
[----:B-1----:R-:W-:-:S05]  /*a0a0*/  IADD3 R10, P2, R4, R2, RZ ;  /* 0x00000002040a7210 */ /* 0x002fca0007f5e0ff */
[----:B------:R-:W-:Y:S01]  /*a0b0*/  IMAD.X R11, R3, 0x1, R28, P2 ;  /* 0x00000001030b7824 */ /* 0x000fe200010e061c */
[----:B------:R-:W1:Y:S04]  /*a0c0*/  SHFL.IDX PT, R4, R8, 0x2, 0x181f ;  /* 0x00581f0008047f89 */ /* 0x000e6800000e0000 */
[----:B------:R3:W-:Y:S01]  /*a0d0*/  LDGSTS.E.BYPASS.LTC128B.128 [R163+0x2100], [R10.64], !P3 ;  /* 0x021000000aa37fae */ /* 0x0007e2000d901d46 */
[----:B------:R-:W-:-:S03]  /*a0e0*/  ISETP.LT.OR P3, PT, R124, 0x11, P1 ;  /* 0x000000117c00780c */ /* 0x000fc60000f61670 */
[----:B------:R-:W4:Y:S01]  /*a0f0*/  SHFL.IDX PT, R8, R8, 0x3, 0x181f ;  /* 0x00781f0008087f89 */ /* 0x000f2200000e0000 */
[----:B---3--:R-:W-:-:S05]  /*a100*/  IADD3 R10, P2, R30, R29, RZ ;  /* 0x0000001d1e0a7210 */ /* 0x008fca0007f5e0ff */
[----:B------:R-:W-:-:S05]  /*a110*/  IMAD.X R11, R31, 0x1, R12, P2 ;  /* 0x000000011f0b7824 */ /* 0x000fca00010e060c */
[----:B------:R3:W-:Y:S01]  /*a120*/  LDGSTS.E.BYPASS.LTC128B.128 [R163+0x900], [R10.64], !P3 ;  /* 0x009000000aa37fae */ /* 0x0007e2000d901d46 */
[----:B------:R-:W-:Y:S02]  /*a130*/  ISETP.LT.OR P3, PT, R124, 0x21, P1 ;  /* 0x000000217c00780c */ /* 0x000fe40000f61670 */
[----:B---3--:R-:W-:-:S05]  /*a140*/  IADD3 R10, P2, R2, R29, RZ ;  /* 0x0000001d020a7210 */ /* 0x008fca0007f5e0ff */
[----:B------:R-:W-:-:S05]  /*a150*/  IMAD.X R11, R3, 0x1, R12, P2 ;  /* 0x00000001030b7824 */ /* 0x000fca00010e060c */
[----:B------:R1:W-:Y:S01]  /*a160*/  LDGSTS.E.BYPASS.LTC128B.128 [R163+0x2900], [R10.64], !P4 ;  /* 0x029000000aa37fae */ /* 0x0003e2000e101d46 */
[----:B------:R-:W-:Y:S02]  /*a170*/  ISETP.LT.OR P4, PT, R124, 0x21, P0 ;  /* 0x000000217c00780c */ /* 0x000fe40000781670 */
[----:B-1----:R-:W-:-:S05]  /*a180*/  IADD3 R10, P2, R30, R4, RZ ;  /* 0x000000041e0a7210 */ /* 0x002fca0007f5e0ff */
[----:B------:R-:W-:Y:S01]  /*a190*/  IMAD.X R11, R31, 0x1, R13, P2 ;  /* 0x000000011f0b7824 */ /* 0x000fe200010e060d */
[----:B------:R-:W-:-:S04]  /*a1a0*/  IADD3 R12, P2, R2, R4, RZ ;  /* 0x00000004020c7210 */ /* 0x000fc80007f5e0ff */
[----:B------:R1:W-:Y:S01]  /*a1b0*/  LDGSTS.E.BYPASS.LTC128B.128 [R163+0x1100], [R10.64], !P3 ;  /* 0x011000000aa37fae */ /* 0x0003e2000d901d46 */
[C---:B------:R-:W-:Y:S01]  /*a1c0*/  ISETP.LT.OR P3, PT, R124.reuse, 0x31, P1 ;  /* 0x000000317c00780c */ /* 0x040fe20000f61670 */
[C---:B------:R-:W-:Y:S01]  /*a1d0*/  IMAD.X R13, R3.reuse, 0x1, R13, P2 ;  /* 0x00000001030d7824 */ /* 0x040fe200010e060d */
[----:B------:R-:W-:Y:S02]  /*a1e0*/  ISETP.LT.OR P2, PT, R124, 0x31, P0 ;  /* 0x000000317c00780c */ /* 0x000fe40000741670 */
[-C--:B----4-:R-:W-:Y:S02]  /*a1f0*/  IADD3 R2, P0, R2, R8.reuse, RZ ;  /* 0x0000000802027210 */ /* 0x090fe40007f1e0ff */
[----:B------:R3:W-:Y:S03]  /*a200*/  LDGSTS.E.BYPASS.LTC128B.128 [R163+0x3100], [R12.64], !P4 ;  /* 0x031000000ca37fae */ /* 0x0007e6000e101d46 */
[----:B------:R-:W-:Y:S01]  /*a210*/  IMAD.X R3, R3, 0x1, R0, P0 ;  /* 0x0000000103037824 */ /* 0x000fe200000e0600 */
[----:B-1----:R-:W-:-:S05]  /*a220*/  IADD3 R10, P1, R30, R8, RZ ;  /* 0x000000081e0a7210 */ /* 0x002fca0007f3e0ff */
[----:B------:R-:W-:-:S05]  /*a230*/  IMAD.X R11, R31, 0x1, R0, P1 ;  /* 0x000000011f0b7824 */ /* 0x000fca00008e0600 */
[----:B------:R1:W-:Y:S04]  /*a240*/  LDGSTS.E.BYPASS.LTC128B.128 [R163+0x1900], [R10.64], !P3 ;  /* 0x019000000aa37fae */ /* 0x0003e8000d901d46 */
[----:B------:R4:W-:Y:S04]  /*a250*/  LDGSTS.E.BYPASS.LTC128B.128 [R163+0x3900], [R2.64], !P2 ;  /* 0x0390000002a37fae */ /* 0x0009e8000d101d46 */
[----:B------:R-:W-:Y:S04]  /*a260*/  LDSM.16.M88.4 R16, [R241+0xa100] ;  /* 0x00a10000f110783b */ /* 0x000fe80000000200 */
[----:B------:R-:W1:Y:S01]  /*a270*/  LDSM.16.M88.4 R56, [R238+0x4100] ;  /* 0x00410000ee38783b */ /* 0x000e620000000200 */
[C---:B------:R-:W-:Y:S03]  /*a280*/  HMMA.16816.F32 R28, R20.reuse, R62, R88 ;  /* 0x0000003e141c723c */ /* 0x040fe60000001858 */
[----:B------:R-:W-:Y:S04]  /*a290*/  LDSM.16.M88.4 R44, [R238+0x5100] ;  /* 0x00510000ee2c783b */ /* 0x000fe80000000200 */
[----:B------:R-:W-:Y:S01]  /*a2a0*/  LDSM.16.M88.4 R40, [R238+0x5900] ;  /* 0x00590000ee28783b */ /* 0x000fe20000000200 */
[----:B---3--:R-:W-:Y:S03]  /*a2b0*/  HMMA.16816.F32 R12, R20, R60, R52 ;  /* 0x0000003c140c723c */ /* 0x008fe60000001834 */
[----:B------:R-:W3:Y:S01]  /*a2c0*/  LDSM.16.M88.4 R52, [R238+0x4900] ;  /* 0x00490000ee34783b */ /* 0x000ee20000000200 */
[----:B------:R-:W-:-:S02]  /*a2d0*/  IMAD R237, R5, 0x2, R239 ;  /* 0x0000000205ed7824 */ /* 0x000fc400078e02ef */
[----:B------:R-:W-:Y:S01]  /*a2e0*/  IMAD R244, R7, 0x2, R241 ;  /* 0x0000000207f47824 */ /* 0x000fe200078e02f1 */
[----:B------:R-:W0:Y:S01]  /*a2f0*/  LDGDEPBAR ;  /* 0x00000000000079af */ /* 0x000e220000000000 */
[----:B------:R-:W-:Y:S03]  /*a300*/  HMMA.16816.F32 R88, R20, R72, R112 ;  /* 0x000000481458723c */ /* 0x000fe60000001870 */
[----:B------:R-:W1:Y:S05]  /*a310*/  LDSM.16.M88.4 R20, [R241+0x8100] ;  /* 0x00810000f114783b */ /* 0x000e6a0000000200 */
[C---:B------:R-:W-:Y:S08]  /*a320*/  HMMA.16816.F32 R108, R24.reuse, R60, R120 ;  /* 0x0000003c186c723c */ /* 0x040ff00000001878 */
[C---:B------:R-:W-:Y:S08]  /*a330*/  HMMA.16816.F32 R92, R24.reuse, R62, R116 ;  /* 0x0000003e185c723c */ /* 0x040ff00000001874 */
[C---:B------:R-:W-:Y:S08]  /*a340*/  HMMA.16816.F32 R124, R24.reuse, R72, R84 ;  /* 0x00000048187c723c */ /* 0x040ff00000001854 */
[C---:B------:R-:W-:Y:S08]  /*a350*/  HMMA.16816.F32 R120, R24.reuse, R74, R80 ;  /* 0x0000004a1878723c */ /* 0x040ff00000001850 */
[C---:B------:R-:W-:Y:S08]  /*a360*/  HMMA.16816.F32 R60, R24.reuse, R68, R76 ;  /* 0x00000044183c723c */ /* 0x040ff0000000184c */
[C---:B------:R-:W-:Y:S01]  /*a370*/  HMMA.16816.F32 R116, R24.reuse, R70, R36 ;  /* 0x000000461874723c */ /* 0x040fe20000001824 */
[----:B------:R-:W-:Y:S07]  /*a380*/  LDSM.16.M88.4 R36, [R237] ;  /* 0x00000000ed24783b */ /* 0x000fee0000000200 */
[C---:B------:R-:W-:Y:S01]  /*a390*/  HMMA.16816.F32 R112, R24.reuse, R64, R32 ;  /* 0x000000401870723c */ /* 0x040fe20000001820 */
[----:B------:R-:W-:Y:S07]  /*a3a0*/  LDSM.16.M88.4 R32, [R237+0x800] ;  /* 0x00080000ed20783b */ /* 0x000fee0000000200 */
[----:B------:R-:W-:Y:S01]  /*a3b0*/  HMMA.16816.F32 R104, R24, R66, R48 ;  /* 0x000000421868723c */ /* 0x000fe20000001830 */
[----:B------:R-:W-:Y:S04]  /*a3c0*/  LDSM.16.M88.4 R48, [R237+0x1800] ;  /* 0x00180000ed30783b */ /* 0x000fe80000000200 */
[----:B------:R-:W-:Y:S03]  /*a3d0*/  LDSM.16.M88.4 R24, [R243+0x8100] ;  /* 0x00810000f318783b */ /* 0x000fe60000000200 */
[C---:B-1----:R-:W-:Y:S01]  /*a3e0*/  HMMA.16816.F32 R100, R16.reuse, R56, R12 ;  /* 0x000000381064723c */ /* 0x042fe2000000180c */
[----:B------:R-:W1:Y:S07]  /*a3f0*/  LDSM.16.M88.4 R12, [R243+0xa100] ;  /* 0x00a10000f30c783b */ /* 0x000e6e0000000200 */
[C---:B------:R-:W-:Y:S01]  /*a400*/  HMMA.16816.F32 R96, R16.reuse, R58, R28 ;  /* 0x0000003a1060723c */ /* 0x040fe2000000181c */
[----:B------:R-:W1:Y:S07]  /*a410*/  LDSM.16.M88.4 R28, [R237+0x1000] ;  /* 0x00100000ed1c783b */ /* 0x000e6e0000000200 */
[C---:B---3--:R-:W-:Y:S08]  /*a420*/  HMMA.16816.F32 R88, R16.reuse, R52, R88 ;  /* 0x000000341058723c */ /* 0x048ff00000001858 */
[C---:B------:R-:W-:Y:S08]  /*a430*/  HMMA.16816.F32 R84, R16.reuse, R54, R144 ;  /* 0x000000361054723c */ /* 0x040ff00000001890 */
[C---:B------:R-:W-:Y:S08]  /*a440*/  HMMA.16816.F32 R80, R16.reuse, R44, R140 ;  /* 0x0000002c1050723c */ /* 0x040ff0000000188c */
[----:B------:R-:W-:Y:S08]  /*a450*/  HMMA.16816.F32 R76, R16, R46, R136 ;  /* 0x0000002e104c723c */ /* 0x000ff00000001888 */
[C---:B------:R-:W-:Y:S08]  /*a460*/  HMMA.16816.F32 R68, R20.reuse, R52, R124 ;  /* 0x000000341444723c */ /* 0x040ff0000000187c */
        /* <DEDUP_REMOVED lines=8> */
[-C--:B------:R-:W-:Y:S08]  /*a4f0*/  HMMA.16816.F32 R16, R16, R42.reuse, R128 ;  /* 0x0000002a1010723c */ /* 0x080ff00000001880 */
[----:B------:R-:W-:Y:S01]  /*a500*/  HMMA.16816.F32 R20, R20, R42, R104 ;  /* 0x0000002a1414723c */ /* 0x000fe20000001868 */
[----:B------:R-:W-:Y:S07]  /*a510*/  LDSM.16.M88.4 R40, [R232+0x7100] ;  /* 0x00710000e828783b */ /* 0x000fee0000000200 */
[C---:B-1----:R-:W-:Y:S08]  /*a520*/  HMMA.16816.F32 R128, R12.reuse, R32, R88 ;  /* 0x000000200c80723c */ /* 0x042ff00000001858 */
[C---:B------:R-:W-:Y:S08]  /*a530*/  HMMA.16816.F32 R112, R12.reuse, R38, R96 ;  /* 0x000000260c70723c */ /* 0x040ff00000001860 */
[C---:B------:R-:W-:Y:S08]  /*a540*/  HMMA.16816.F32 R88, R12.reuse, R34, R84 ;  /* 0x000000220c58723c */ /* 0x040ff00000001854 */
[----:B------:R-:W-:Y:S01]  /*a550*/  HMMA.16816.F32 R136, R12, R50, R16 ;  /* 0x000000320c88723c */ /* 0x000fe20000001810 */
[----:B------:R-:W-:Y:S07]  /*a560*/  LDSM.16.M88.4 R16, [R240+0xe100] ;  /* 0x00e10000f010783b */ /* 0x000fee0000000200 */
[C---:B------:R-:W-:Y:S01]  /*a570*/  HMMA.16816.F32 R96, R24.reuse, R30, R44 ;  /* 0x0000001e1860723c */ /* 0x040fe2000000182c */
[----:B------:R-:W1:Y:S07]  /*a580*/  LDSM.16.M88.4 R44, [R232+0x6900] ;  /* 0x00690000e82c783b */ /* 0x000e6e0000000200 */
[----:B------:R-:W-:Y:S01]  /*a590*/  HMMA.16816.F32 R84, R24, R50, R20 ;  /* 0x000000321854723c */ /* 0x000fe20000001814 */
[----:B------:R-:W3:Y:S07]  /*a5a0*/  LDSM.16.M88.4 R20, [R240+0xc100] ;  /* 0x00c10000f014783b */ /* 0x000eee0000000200 */
[----:B------:R-:W-:Y:S08]  /*a5b0*/  HMMA.16816.F32 R140, R12, R48, R72 ;  /* 0x000000300c8c723c */ /* 0x000ff00000001848 */
[C---:B------:R-:W-:Y:S08]  /*a5c0*/  HMMA.16816.F32 R132, R24.reuse, R36, R108 ;  /* 0x000000241884723c */ /* 0x040ff0000000186c */
[C---:B------:R-:W-:Y:S08]  /*a5d0*/  HMMA.16816.F32 R72, R24.reuse, R38, R92 ;  /* 0x000000261848723c */ /* 0x040ff0000000185c */
[C---:B------:R-:W-:Y:S08]  /*a5e0*/  HMMA.16816.F32 R124, R24.reuse, R32, R68 ;  /* 0x00000020187c723c */ /* 0x040ff00000001844 */
[C---:B------:R-:W-:Y:S01]  /*a5f0*/  HMMA.16816.F32 R120, R24.reuse, R34, R64 ;  /* 0x000000221878723c */ /* 0x040fe20000001840 */
[----:B------:R-:W-:Y:S07]  /*a600*/  LDSM.16.M88.4 R32, [R239+0x2800] ;  /* 0x00280000ef20783b */ /* 0x000fee0000000200 */
[C---:B------:R-:W-:Y:S01]  /*a610*/  HMMA.16816.F32 R116, R24.reuse, R28, R60 ;  /* 0x0000001c1874723c */ /* 0x040fe2000000183c */
[----:B------:R-:W-:Y:S07]  /*a620*/  LDSM.16.M88.4 R60, [R239+0x3800] ;  /* 0x00380000ef3c783b */ /* 0x000fee0000000200 */
[----:B------:R-:W-:Y:S01]  /*a630*/  HMMA.16816.F32 R104, R24, R48, R52 ;  /* 0x000000301868723c */ /* 0x000fe20000001834 */
[----:B------:R-:W2:Y:S04]  /*a640*/  LDSM.16.M88.4 R24, [R232+0x7900] ;  /* 0x00790000e818783b */ /* 0x000ea80000000200 */
[----:B------:R-:W-:Y:S03]  /*a650*/  LDSM.16.M88.4 R52, [R239+0x3000] ;  /* 0x00300000ef34783b */ /* 0x000fe60000000200 */
[C---:B------:R-:W-:Y:S08]  /*a660*/  HMMA.16816.F32 R148, R12.reuse, R28, R80 ;  /* 0x0000001c0c94723c */ /* 0x040ff00000001850 */
[C---:B------:R-:W-:Y:S01]  /*a670*/  HMMA.16816.F32 R144, R12.reuse, R30, R76 ;  /* 0x0000001e0c90723c */ /* 0x040fe2000000184c */
[----:B------:R-:W2:Y:S07]  /*a680*/  LDSM.16.M88.4 R28, [R242+0xc100] ;  /* 0x00c10000f21c783b */ /* 0x000eae0000000200 */
[----:B------:R-:W-:Y:S01]  /*a690*/  HMMA.16816.F32 R100, R12, R36, R100 ;  /* 0x000000240c64723c */ /* 0x000fe20000001864 */
[----:B------:R-:W2:Y:S04]  /*a6a0*/  LDSM.16.M88.4 R12, [R242+0xe100] ;  /* 0x00e10000f20c783b */ /* 0x000ea80000000200 */
[----:B------:R-:W2:Y:S03]  /*a6b0*/  LDSM.16.M88.4 R36, [R239+0x2000] ;  /* 0x00200000ef24783b */ /* 0x000ea60000000200 */
[C---:B-1----:R-:W-:Y:S08]  /*a6c0*/  HMMA.16816.F32 R68, R16.reuse, R44, R128 ;  /* 0x0000002c1044723c */ /* 0x042ff00000001880 */
[----:B------:R-:W-:Y:S08]  /*a6d0*/  HMMA.16816.F32 R64, R16, R46, R88 ;  /* 0x0000002e1040723c */ /* 0x000ff00000001858 */
[C---:B---3--:R-:W-:Y:S08]  /*a6e0*/  HMMA.16816.F32 R48, R20.reuse, R44, R124 ;  /* 0x0000002c1430723c */ /* 0x048ff0000000187c */
[----:B------:R-:W-:Y:S08]  /*a6f0*/  HMMA.16816.F32 R44, R20, R46, R120 ;  /* 0x0000002e142c723c */ /* 0x000ff00000001878 */
[C---:B------:R-:W-:Y:S08]  /*a700*/  HMMA.16816.F32 R80, R16.reuse, R56, R100 ;  /* 0x000000381050723c */ /* 0x040ff00000001864 */
[----:B------:R-:W-:Y:S08]  /*a710*/  HMMA.16816.F32 R76, R16, R58, R112 ;  /* 0x0000003a104c723c */ /* 0x000ff00000001870 */
[C---:B------:R-:W-:Y:S08]  /*a720*/  HMMA.16816.F32 R88, R20.reuse, R56, R132 ;  /* 0x000000381458723c */ /* 0x040ff00000001884 */
[----:B------:R-:W-:Y:S01]  /*a730*/  HMMA.16816.F32 R72, R20, R58, R72 ;  /* 0x0000003a1448723c */ /* 0x000fe20000001848 */
[----:B------:R-:W-:Y:S07]  /*a740*/  LDSM.16.M88.4 R56, [R238+0x6100] ;  /* 0x00610000ee38783b */ /* 0x000fee0000000200 */
[C---:B------:R-:W-:Y:S08]  /*a750*/  HMMA.16816.F32 R100, R16.reuse, R40, R148 ;  /* 0x000000281064723c */ /* 0x040ff00000001894 */
[C---:B------:R-:W-:Y:S08]  /*a760*/  HMMA.16816.F32 R112, R16.reuse, R42, R144 ;  /* 0x0000002a1070723c */ /* 0x040ff00000001890 */
[C---:B--2---:R-:W-:Y:S08]  /*a770*/  HMMA.16816.F32 R108, R16.reuse, R24, R140 ;  /* 0x00000018106c723c */ /* 0x044ff0000000188c */
        /* <DEDUP_REMOVED lines=8> */
[C---:B------:R-:W-:Y:S01]  /*a800*/  HMMA.16816.F32 R128, R28.reuse, R32, R48 ;  /* 0x000000201c80723c */ /* 0x040fe20000001830 */
[----:B------:R-:W3:Y:S07]  /*a810*/  LDSM.16.M88.4 R48, [R238+0x6900] ;  /* 0x00690000ee30783b */ /* 0x000eee0000000200 */
[----:B------:R-:W-:Y:S01]  /*a820*/  HMMA.16816.F32 R120, R28, R34, R44 ;  /* 0x000000221c78723c */ /* 0x000fe2000000182c */
[----:B------:R-:W1:Y:S07]  /*a830*/  LDSM.16.M88.4 R44, [R238+0x7100] ;  /* 0x00710000ee2c783b */ /* 0x000e6e0000000200 */
[C---:B------:R-:W-:Y:S08]  /*a840*/  HMMA.16816.F32 R152, R12.reuse, R32, R68 ;  /* 0x000000200c98723c */ /* 0x040ff00000001844 */
        /* <DEDUP_REMOVED lines=11> */
[----:B------:R-:W-:Y:S07]  /*a900*/  LDSM.16.M88.4 R12, [R244+0xe100] ;  /* 0x00e10000f40c783b */ /* 0x000fee0000000200 */
[C---:B------:R-:W-:Y:S01]  /*a910*/  HMMA.16816.F32 R116, R28.reuse, R52, R16 ;  /* 0x000000341c74723c */ /* 0x040fe20000001810 */
[----:B------:R-:W-:Y:S07]  /*a920*/  LDSM.16.M88.4 R16, [R243+0xc100] ;  /* 0x00c10000f310783b */ /* 0x000fee0000000200 */
[C---:B------:R-:W-:Y:S01]  /*a930*/  HMMA.16816.F32 R112, R28.reuse, R54, R96 ;  /* 0x000000361c70723c */ /* 0x040fe20000001860 */
[----:B------:R-:W3:Y:S07]  /*a940*/  LDSM.16.M88.4 R52, [R237+0x2000] ;  /* 0x00200000ed34783b */ /* 0x000eee0000000200 */
[C---:B------:R-:W-:Y:S08]  /*a950*/  HMMA.16816.F32 R80, R28.reuse, R60, R104 ;  /* 0x0000003c1c50723c */ /* 0x040ff00000001868 */
[----:B------:R-:W-:Y:S01]  /*a960*/  HMMA.16816.F32 R76, R28, R62, R84 ;  /* 0x0000003e1c4c723c */ /* 0x000fe20000001854 */
[----:B------:R-:W3:Y:S01]  /*a970*/  LDSM.16.M88.4 R28, [R237+0x3800] ;  /* 0x00380000ed1c783b */ /* 0x000ee20000000200 */
[----:B----4-:R-:W-:Y:S01]  /*a980*/  SHF.R.S32.HI R2, RZ, 0x1f, R164 ;  /* 0x0000001fff027819 */ /* 0x010fe200000114a4 */
[----:B------:R-:W-:-:S05]  /*a990*/  DEPBAR.LE SB0, 0x0 ;  /* 0x000080000000791a */ /* 0x000fca0000000000 */
[----:B-1----:R-:W-:Y:S01]  /*a9a0*/  HMMA.16816.F32 R108, R24, R56, R124 ;  /* 0x00000038186c723c */ /* 0x002fe2000000187c */
[----:B------:R-:W-:-:S07]  /*a9b0*/  IADD3 R0, R163, 0x100, RZ ;  /* 0x00000100a3007810 */ /* 0x000fce0007ffe0ff */
[----:B------:R-:W-:Y:S08]  /*a9c0*/  HMMA.16816.F32 R104, R24, R58, R156 ;  /* 0x0000003a1868723c */ /* 0x000ff0000000189c */
[C---:B--2---:R-:W-:Y:S08]  /*a9d0*/  HMMA.16816.F32 R68, R20.reuse, R56, R68 ;  /* 0x000000381444723c */ /* 0x044ff00000001844 */
[----:B------:R-:W-:Y:S08]  /*a9e0*/  HMMA.16816.F32 R64, R20, R58, R64 ;  /* 0x0000003a1440723c */ /* 0x000ff00000001840 */
[C---:B---3--:R-:W-:Y:S08]  /*a9f0*/  HMMA.16816.F32 R100, R24.reuse, R48, R152 ;  /* 0x000000301864723c */ /* 0x048ff00000001898 */
[----:B------:R-:W-:Y:S08]  /*aa00*/  HMMA.16816.F32 R96, R24, R50, R148 ;  /* 0x000000321860723c */ /* 0x000ff00000001894 */
[C---:B------:R-:W-:Y:S08]  /*aa10*/  HMMA.16816.F32 R60, R20.reuse, R48, R128 ;  /* 0x00000030143c723c */ /* 0x040ff00000001880 */
[----:B------:R-:W-:Y:S08]  /*aa20*/  HMMA.16816.F32 R56, R20, R50, R120 ;  /* 0x000000321438723c */ /* 0x000ff00000001878 */
[C---:B------:R-:W-:Y:S08]  /*aa30*/  HMMA.16816.F32 R92, R24.reuse, R44, R144 ;  /* 0x0000002c185c723c */ /* 0x040ff00000001890 */
[C---:B------:R-:W-:Y:S08]  /*aa40*/  HMMA.16816.F32 R88, R24.reuse, R46, R140 ;  /* 0x0000002e1858723c */ /* 0x040ff0000000188c */
[C---:B------:R-:W-:Y:S08]  /*aa50*/  HMMA.16816.F32 R84, R24.reuse, R40, R136 ;  /* 0x000000281854723c */ /* 0x040ff00000001888 */
[----:B------:R-:W-:Y:S08]  /*aa60*/  HMMA.16816.F32 R72, R24, R42, R132 ;  /* 0x0000002a1848723c */ /* 0x000ff00000001884 */
[C---:B------:R-:W-:Y:S08]  /*aa70*/  HMMA.16816.F32 R48, R20.reuse, R44, R116 ;  /* 0x0000002c1430723c */ /* 0x040ff00000001874 */
[C---:B------:R-:W-:Y:S08]  /*aa80*/  HMMA.16816.F32 R44, R20.reuse, R46, R112 ;  /* 0x0000002e142c723c */ /* 0x040ff00000001870 */
[C---:B------:R-:W-:Y:S01]  /*aa90*/  HMMA.16816.F32 R24, R20.reuse, R40, R80 ;  /* 0x000000281418723c */ /* 0x040fe20000001850 */
[----:B------:R1:W-:Y:S07]  /*aaa0*/  STL [R1+0x98], R163 ;  /* 0x000098a301007387 */ /* 0x0003ee0000100800 */
[----:B------:R-:W-:Y:S01]  /*aab0*/  HMMA.16816.F32 R20, R20, R42, R76 ;  /* 0x0000002a1414723c */ /* 0x000fe2000000184c */
[----:B------:R1:W-:Y:S04]  /*aac0*/  STL [R1+0x9c], R0 ;  /* 0x00009c0001007387 */ /* 0x0003e80000100800 */
[----:B------:R1:W-:Y:S01]  /*aad0*/  STL [R1+0x110], R2 ;  /* 0x0001100201007387 */ /* 0x0003e20000100800 */
[----:B------:R-:W-:-:S02]  /*aae0*/  ISETP.GE.AND P0, PT, R167, 0x2, PT ;  /* 0x00000002a700780c */ /* 0x000fc40003f06270 */
[C---:B------:R-:W-:Y:S01]  /*aaf0*/  HMMA.16816.F32 R120, R12.reuse, R52, R108 ;  /* 0x000000340c78723c */ /* 0x040fe2000000186c */
[----:B------:R-:W-:Y:S07]  /*ab00*/  BSSY B0, `(.L_x_1922) ;  /* 0x0000079000007945 */ /* 0x000fee0003800000 */
[C---:B------:R-:W-:Y:S08]  /*ab10*/  HMMA.16816.F32 R116, R12.reuse, R36, R100 ;  /* 0x000000240c74723c */ /* 0x040ff00000001864 */
[C---:B------:R-:W-:Y:S08]  /*ab20*/  HMMA.16816.F32 R92, R12.reuse, R32, R92 ;  /* 0x000000200c5c723c */ /* 0x040ff0000000185c */
[C---:B------:R-:W-:Y:S08]  /*ab30*/  HMMA.16816.F32 R100, R12.reuse, R34, R88 ;  /* 0x000000220c64723c */ /* 0x040ff00000001858 */
[C---:B------:R-:W-:Y:S08]  /*ab40*/  HMMA.16816.F32 R108, R12.reuse, R28, R84 ;  /* 0x0000001c0c6c723c */ /* 0x040ff00000001854 */
[----:B------:R-:W-:Y:S08]  /*ab50*/  HMMA.16816.F32 R112, R12, R30, R72 ;  /* 0x0000001e0c70723c */ /* 0x000ff00000001848 */
[----:B------:R-:W-:Y:S08]  /*ab60*/  HMMA.16816.F32 R76, R16, R32, R48 ;  /* 0x00000020104c723c */ /* 0x000ff00000001830 */
        /* <DEDUP_REMOVED lines=10> */
[----:B------:R-:W-:Y:S01]  /*ac10*/  @!UPT UIADD3 URZ, URZ, URZ, URZ ;  /* 0x0000003f3f3ff290 */ /* 0x000fe2000fffe03f */
[----:B------:R-:W-:Y:S11]  /*ac20*/  @!P0 BRA `(.L_x_1923) ;  /* 0x0000066000008947 */ /* 0x000ff60003800000 */
[----:B-1----:R-:W2:Y:S04]  /*ac30*/  LDL R168, [R1+0x100] ;  /* 0x0001000001a87983 */ /* 0x002ea80000100800 */
[----:B------:R-:W3:Y:S04]  /*ac40*/  LDL R166, [R1+0xec] ;  /* 0x0000ec0001a67983 */ /* 0x000ee80000100800 */
[----:B------:R-:W4:Y:S04]  /*ac50*/  LDL.64 R164, [R1+0xf8] ;  /* 0x0000f80001a47983 */ /* 0x000f280000100a00 */
[----:B------:R-:W4:Y:S01]  /*ac60*/  LDL R163, [R1+0x104] ;  /* 0x0001040001a37983 */ /* 0x000f220000100800 */
[----:B------:R-:W-:-:S02]  /*ac70*/  IMAD.MOV.U32 R0, RZ, RZ, c[0x0][0x2b8] ;  /* 0x0000ae00ff007624 */ /* 0x000fc400078e00ff */
[----:B------:R-:W-:-:S03]  /*ac80*/  IMAD.MOV.U32 R10, RZ, RZ, RZ ;  /* 0x000000ffff0a7224 */ /* 0x000fc600078e00ff */
[----:B------:R-:W-:Y:S01]  /*ac90*/  ISETP.NE.AND P0, PT, R0, 0x1, PT ;  /* 0x000000010000780c */ /* 0x000fe20003f05270 */
[----:B--2---:R-:W-:-:S05]  /*aca0*/  IMAD R2, R167, 0x40, R168 ;  /* 0x00000040a7027824 */ /* 0x004fca00078e02a8 */
[----:B---3--:R-:W-:-:S04]  /*acb0*/  IADD3 R2, R2, -0x80, R166 ;  /* 0xffffff8002027810 */ /* 0x008fc80007ffe0a6 */
[----:B------:R-:W-:-:S03]  /*acc0*/  MOV R0, R2 ;  /* 0x0000000200007202 */ /* 0x000fc60000000f00 */
[----:B------:R-:W-:-:S05]  /*acd0*/  @P0 IMAD.HI.U32 R3, R2, c[0x0][0x2bc], RZ ;  /* 0x0000af0002030a27 */ /* 0x000fca00078e00ff */
[----:B------:R-:W-:-:S04]  /*ace0*/  @P0 SHF.R.U32.HI R0, RZ, c[0x0][0x2c0], R3 ;  /* 0x0000b000ff000a19 */ /* 0x000fc80000011603 */
[----:B----4-:R-:W-:-:S04]  /*acf0*/  @!P6 IADD3 R3, P0, R0, R164, RZ ;  /* 0x000000a40003e210 */ /* 0x010fc80007f1e0ff */
[----:B------:R-:W-:Y:S02]  /*ad00*/  @!P6 LEA.HI.X.SX32 R5, R0, R163, 0x1, P0 ;  /* 0x000000a30005e211 */ /* 0x000fe400000f0eff */
        /* <DEDUP_REMOVED lines=29> */
.L_x_2008:
[----:B------:R-:W-:Y:S05]  /*aee0*/  BRA.DIV ~URZ, `(.L_x_1925) ;  /* 0x00011b727f007947 */ /* 0x000fea000b800000 */
[----:B------:R-:W4:Y:S04]  /*aef0*/  LDL R0, [R1+0x110] ;  /* 0x0001100001007983 */ /* 0x000f280000100800 */
[----:B--2---:R-:W2:Y:S04]  /*af00*/  LDL R17, [R1+0xc0] ;  /* 0x0000c00001117983 */ /* 0x004ea80000100800 */
[----:B---3--:R-:W3:Y:S04]  /*af10*/  LDL R2, [R1+0xf0] ;  /* 0x0000f00001027983 */ /* 0x008ee80000100800 */
[----:B------:R-:W3:Y:S04]  /*af20*/  LDL R21, [R1+0x10c] ;  /* 0x00010c0001157983 */ /* 0x000ee80000100800 */
[----:B------:R-:W3:Y:S04]  /*af30*/  LDL R22, [R1+0x98] ;  /* 0x0000980001167983 */ /* 0x000ee80000100800 */
[----:B-1----:R-:W1:Y:S04]  /*af40*/  SHFL.IDX PT, R10, R5, RZ, 0x181f ;  /* 0x00181fff050a7589 */ /* 0x002e6800000e0000 */
[----:B------:R-:W1:Y:S04]  /*af50*/  SHFL.IDX PT, R8, R5, 0x1, 0x181f ;  /* 0x00381f0005087f89 */ /* 0x000e6800000e0000 */
[----:B------:R-:W1:Y:S04]  /*af60*/  SHFL.IDX PT, R19, R4, 0x1, 0x181f ;  /* 0x00381f0004137f89 */ /* 0x000e6800000e0000 */
[----:B------:R-:W1:Y:S04]  /*af70*/  SHFL.IDX PT, R15, R5, 0x2, 0x181f ;  /* 0x00581f00050f7f89 */ /* 0x000e6800000e0000 */
[----:B------:R-:W1:Y:S01]  /*af80*/  SHFL.IDX PT, R18, R4, 0x2, 0x181f ;  /* 0x00581f0004127f89 */ /* 0x000e6200000e0000 */
[C---:B--2---:R-:W-:Y:S01]  /*af90*/  IMAD.SHL.U32 R20, R17.reuse, 0x2, RZ ;  /* 0x0000000211147824 */ /* 0x044fe200078e00ff */
[----:B----4-:R-:W-:-:S02]  /*afa0*/  SHF.L.U64.HI R3, R17, 0x1, R0 ;  /* 0x0000000111037819 */ /* 0x010fc40000010200 */
[----:B------:R-:W-:Y:S01]  /*afb0*/  ISETP.GE.AND P3, PT, R17, c[0x0][0x1d4], PT ;  /* 0x0000750011007a0c */ /* 0x000fe20003f66270 */
[----:B---3--:R-:W-:Y:S01]  /*afc0*/  IMAD.SHL.U32 R0, R2, 0x2, RZ ;  /* 0x0000000202007824 */ /* 0x008fe200078e00ff */
[----:B-1----:R-:W-:Y:S02]  /*afd0*/  IADD3 R12, P0, R10, R20, RZ ;  /* 0x000000140a0c7210 */ /* 0x002fe40007f1e0ff */
[----:B------:R-:W-:Y:S02]  /*afe0*/  SHF.L.U64.HI R2, R2, 0x1, R21 ;  /* 0x0000000102027819 */ /* 0x000fe40000010215 */
[----:B------:R-:W-:Y:S01]  /*aff0*/  IADD3 R10, P1, R10, R0, RZ ;  /* 0x000000000a0a7210 */ /* 0x000fe20007f3e0ff */
[----:B------:R-:W-:Y:S01]  /*b000*/  IMAD.X R13, R11, 0x1, R3, P0 ;  /* 0x000000010b0d7824 */ /* 0x000fe200000e0603 */
[----:B------:R-:W-:-:S03]  /*b010*/  IADD3 R16, P0, R8, R20, RZ ;  /* 0x0000001408107210 */ /* 0x000fc60007f1e0ff */
[----:B------:R-:W-:Y:S01]  /*b020*/  IMAD.X R11, R11, 0x1, R2, P1 ;  /* 0x000000010b0b7824 */ /* 0x000fe200008e0602 */
[----:B------:R-:W-:Y:S01]  /*b030*/  IADD3 R14, P2, R8, R0, RZ ;  /* 0x00000000080e7210 */ /* 0x000fe20007f5e0ff */
[----:B------:R1:W-:Y:S01]  /*b040*/  LDGSTS.E.BYPASS.LTC128B.128 [R22+0x4100], [R12.64], !P3 ;  /* 0x041000000c167fae */ /* 0x0003e2000d901d46 */
[----:B------:R-:W-:-:S03]  /*b050*/  IMAD.X R17, R19, 0x1, R3, P0 ;  /* 0x0000000113117824 */ /* 0x000fc600000e0603 */
[----:B------:R2:W-:Y:S04]  /*b060*/  LDGSTS.E.BYPASS.LTC128B.128 [R22+0x6100], [R10.64], !P5 ;  /* 0x061000000a167fae */ /* 0x0005e8000e901d46 */
[----:B------:R3:W-:Y:S04]  /*b070*/  LDGSTS.E.BYPASS.LTC128B.128 [R22+0x4900], [R16.64], !P3 ;  /* 0x0490000010167fae */ /* 0x0007e8000d901d46 */
[----:B------:R4:W3:Y:S01]  /*b080*/  SHFL.IDX PT, R8, R5, 0x3, 0x181f ;  /* 0x00781f0005087f89 */ /* 0x0008e200000e0000 */
[C---:B-1----:R-:W-:Y:S02]  /*b090*/  IADD3 R12, P1, R15.reuse, R20, RZ ;  /* 0x000000140f0c7210 */ /* 0x042fe40007f3e0ff */
[----:B--2---:R-:W-:Y:S01]  /*b0a0*/  IADD3 R10, P0, R15, R0, RZ ;  /* 0x000000000f0a7210 */ /* 0x004fe20007f1e0ff */
[----:B------:R-:W-:-:S05]  /*b0b0*/  IMAD.X R15, R19, 0x1, R2, P2 ;  /* 0x00000001130f7824 */ /* 0x000fca00010e0602 */
[----:B------:R1:W-:Y:S01]  /*b0c0*/  LDGSTS.E.BYPASS.LTC128B.128 [R22+0x6900], [R14.64], !P5 ;  /* 0x069000000e167fae */ /* 0x0003e2000e901d46 */
[CC--:B------:R-:W-:Y:S01]  /*b0d0*/  IADD3.X R13, R18.reuse, R3.reuse, RZ, P1, !PT ;  /* 0x00000003120d7210 */ /* 0x0c0fe20000ffe4ff */
[--C-:B------:R-:W-:Y:S01]  /*b0e0*/  IMAD.X R11, R18, 0x1, R2.reuse, P0 ;  /* 0x00000001120b7824 */ /* 0x100fe200000e0602 */
[----:B------:R-:W-:Y:S01]  /*b0f0*/  SEL R21, RZ, 0x10, P5 ;  /* 0x00000010ff157807 */ /* 0x000fe20002800000 */
[----:B---3--:R-:W-:Y:S02]  /*b100*/  IMAD.MOV.U32 R16, RZ, RZ, R2 ;  /* 0x000000ffff107224 */ /* 0x008fe400078e0002 */
[----:B------:R2:W-:Y:S04]  /*b110*/  LDGSTS.E.BYPASS.LTC128B.128 [R22+0x5100], [R12.64], !P3 ;  /* 0x051000000c167fae */ /* 0x0005e8000d901d46 */
[----:B------:R3:W-:Y:S04]  /*b120*/  LDGSTS.E.BYPASS.LTC128B.128 [R22+0x7100], [R10.64], !P5 ;  /* 0x071000000a167fae */ /* 0x0007e8000e901d46 */
[----:B-1----:R4:W1:Y:S01]  /*b130*/  SHFL.IDX PT, R14, R4, 0x3, 0x181f ;  /* 0x00781f00040e7f89 */ /* 0x00286200000e0000 */
[----:B------:R-:W-:Y:S01]  /*b140*/  MOV R15, R3 ;  /* 0x00000003000f7202 */ /* 0x000fe20000000f00 */
[----:B--2---:R-:W-:-:S02]  /*b150*/  IMAD.MOV.U32 R12, RZ, RZ, R20 ;  /* 0x000000ffff0c7224 */ /* 0x004fc400078e0014 */
[----:B------:R-:W-:Y:S01]  /*b160*/  IMAD.MOV.U32 R13, RZ, RZ, R0 ;  /* 0x000000ffff0d7224 */ /* 0x000fe200078e0000 */
[----:B---3--:R-:W-:Y:S01]  /*b170*/  SEL R11, RZ, 0x10, P3 ;  /* 0x00000010ff0b7807 */ /* 0x008fe20001800000 */
[----:B------:R-:W-:Y:S02]  /*b180*/  IMAD.MOV.U32 R10, RZ, RZ, R21 ;  /* 0x000000ffff0a7224 */ /* 0x000fe400078e0015 */
.L_x_2009:
[----:B------:R-:W2:Y:S01]  /*b190*/  LDL R17, [R1+0x98] ;  /* 0x0000980001117983 */ /* 0x000ea20000100800 */
[C---:B------:R-:W-:Y:S02]  /*b1a0*/  IADD3 R0, -R11.reuse, 0x10, RZ ;  /* 0x000000100b007810 */ /* 0x040fe40007ffe1ff */
[----:B------:R-:W-:Y:S02]  /*b1b0*/  IADD3 R2, -R10, 0x10, RZ ;  /* 0x000000100a027810 */ /* 0x000fe40007ffe1ff */
[----:B------:R-:W-:Y:S02]  /*b1c0*/  LOP3.LUT R0, R0, 0xf, RZ, 0xc0, !PT ;  /* 0x0000000f00007812 */ /* 0x000fe400078ec0ff */
[----:B------:R-:W-:Y:S02]  /*b1d0*/  ISETP.NE.U32.AND P3, PT, R11, RZ, PT ;  /* 0x000000ff0b00720c */ /* 0x000fe40003f65070 */
[----:B----4-:R-:W-:-:S02]  /*b1e0*/  IADD3 R4, P1, P0, R0, R8, R12 ;  /* 0x0000000800047210 */ /* 0x010fc4000783e00c */
[----:B------:R-:W-:Y:S02]  /*b1f0*/  LOP3.LUT R2, R2, 0xf, RZ, 0xc0, !PT ;  /* 0x0000000f02027812 */ /* 0x000fe400078ec0ff */
[----:B------:R-:W-:Y:S02]  /*b200*/  ISETP.NE.U32.AND P2, PT, R10, RZ, PT ;  /* 0x000000ff0a00720c */ /* 0x000fe40003f45070 */
[----:B-1----:R-:W-:Y:S02]  /*b210*/  IADD3.X R5, RZ, R14, R15, P1, P0 ;  /* 0x0000000eff057210 */ /* 0x002fe40000fe040f */
[----:B------:R-:W-:-:S04]  /*b220*/  IADD3 R2, P1, P0, R2, R8, R13 ;  /* 0x0000000802027210 */ /* 0x000fc8000783e00d */
[----:B------:R-:W-:Y:S01]  /*b230*/  IADD3.X R3, RZ, R14, R16, P1, P0 ;  /* 0x0000000eff037210 */ /* 0x000fe20000fe0410 */
[----:B------:R-:W-:Y:S01]  /*b240*/  @!PT LDS RZ, [RZ] ;  /* 0x00000000fffff984 */ /* 0x000fe20000000800 */
[----:B------:R-:W-:Y:S01]  /*b250*/  @!PT LDS RZ, [RZ] ;  /* 0x00000000fffff984 */ /* 0x000fe20000000800 */
[----:B------:R-:W-:Y:S01]  /*b260*/  @!PT LDS RZ, [RZ] ;  /* 0x00000000fffff984 */ /* 0x000fe20000000800 */
[----:B--2---:R1:W-:Y:S04]  /*b270*/  LDGSTS.E.BYPASS.LTC128B.128.ZFILL [R17+0x5900], [R4.64], P3 ;  /* 0x0590000004117fae */ /* 0x0043e80009941d46 */
[----:B------:R1:W-:Y:S04]  /*b280*/  LDGSTS.E.BYPASS.LTC128B.128.ZFILL [R17+0x7900], [R2.64], P2 ;  /* 0x0790000002117fae */ /* 0x0003e80009141d46 */
.L_x_1923:
[----:B-1----:R-:W-:Y:S05]  /*b290*/  BSYNC B0 ;  /* 0x0000000000007941 */ /* 0x002fea0003800000 */
.L_x_1922:
[----:B------:R-:W2:Y:S01]  /*b2a0*/  LDL R11, [R1+0x4] ;  /* 0x00000400010b7983 */ /* 0x000ea20000100800 */
[----:B------:R-:W-:Y:S01]  /*b2b0*/  FMUL.FTZ R0, R89, c[0x0][0x320] ;  /* 0x0000c80059007a20 */ /* 0x000fe20000410000 */
[----:B-----5:R-:W-:Y:S01]  /*b2c0*/  SHF.R.S32.HI R4, RZ, 0x1f, R160 ;  /* 0x0000001fff047819 */ /* 0x020fe200000114a0 */
[----:B------:R-:W-:Y:S01]  /*b2d0*/  FMUL.FTZ R2, R24, c[0x0][0x320] ;  /* 0x0000c80018027a20 */ /* 0x000fe20000410000 */
[----:B------:R-:W3:Y:S01]  /*b2e0*/  LDL R15, [R1+0xe8] ;  /* 0x0000e800010f7983 */ /* 0x000ee20000100800 */
[----:B------:R1:W4:Y:S01]  /*b2f0*/  MUFU.TANH R39, R0 ;  /* 0x0000000000277308 */ /* 0x0003220000002400 */
[----:B------:R-:W-:Y:S01]  /*b300*/  LEA.HI R3, R4, R160, RZ, 0x2 ;  /* 0x000000a004037211 */ /* 0x000fe200078f10ff */
[----:B------:R-:W-:Y:S01]  /*b310*/  IMAD.MOV.U32 R5, RZ, RZ, c[0x0][0x2c4] ;  /* 0x0000b100ff057624 */ /* 0x000fe200078e00ff */
[----:B------:R-:W3:Y:S04]  /*b320*/  LDL R14, [R1+0xc4] ;  /* 0x0000c400010e7983 */ /* 0x000ee80000100800 */
[----:B------:R-:W3:Y:S01]  /*b330*/  LDL R13, [R1+0xe0] ;  /* 0x0000e000010d7983 */ /* 0x000ee20000100800 */
[----:B------:R-:W-:-:S02]  /*b340*/  FMUL.FTZ R8, R25, c[0x0][0x320] ;  /* 0x0000c80019087a20 */ /* 0x000fc40000410000 */
[----:B------:R-:W-:Y:S01]  /*b350*/  FMUL.FTZ R10, R72, c[0x0][0x320] ;  /* 0x0000c800480a7a20 */ /* 0x000fe20000410000 */
[----:B------:R-:W0:Y:S01]  /*b360*/  LDGDEPBAR ;  /* 0x00000000000079af */ /* 0x000e220000000000 */
[----:B-1----:R-:W-:Y:S01]  /*b370*/  FMUL.FTZ R0, R80, c[0x0][0x320] ;  /* 0x0000c80050007a20 */ /* 0x002fe20000410000 */
[----:B------:R-:W-:Y:S01]  /*b380*/  LOP3.LUT R3, R3, 0xfffffffc, RZ, 0xc0, !PT ;  /* 0xfffffffc03037812 */ /* 0x000fe200078ec0ff */
[----:B------:R-:W1:Y:S01]  /*b390*/  MUFU.TANH R60, R2 ;  /* 0x00000002003c7308 */ /* 0x000e620000002400 */
[----:B------:R-:W-:-:S07]  /*b3a0*/  ISETP.NE.AND P0, PT, R5, 0x1, PT ;  /* 0x000000010500780c */ /* 0x000fce0003f05270 */
        /* <DEDUP_REMOVED lines=14> */
[----:B------:R1:W1:Y:S01]  /*b490*/  MUFU.TANH R77, R0 ;  /* 0x00000000004d7308 */ /* 0x0002620000002400 */
[----:B------:R-:W-:Y:S02]  /*b4a0*/  IMAD.IADD R3, R160, 0x1, -R3 ;  /* 0x00000001a0037824 */ /* 0x000fe400078e0a03 */
[----:B-1----:R-:W-:-:S05]  /*b4b0*/  FMUL.FTZ R0, R32, c[0x0][0x320] ;  /* 0x0000c80020007a20 */ /* 0x002fca0000410000 */
[----:B------:R1:W1:Y:S02]  /*b4c0*/  MUFU.TANH R76, R0 ;  /* 0x00000000004c7308 */ /* 0x0002640000002400 */
[----:B-1----:R-:W-:-:S06]  /*b4d0*/  FMUL.FTZ R0, R33, c[0x0][0x320] ;  /* 0x0000c80021007a20 */ /* 0x002fcc0000410000 */
[----:B------:R1:W1:Y:S02]  /*b4e0*/  MUFU.TANH R71, R0 ;  /* 0x0000000000477308 */ /* 0x0002640000002400 */
[----:B-1----:R-:W-:-:S04]  /*b4f0*/  LEA.HI R0, R4, R160, RZ, 0x5 ;  /* 0x000000a004007211 */ /* 0x002fc800078f28ff */
[--C-:B------:R-:W-:Y:S02]  /*b500*/  SHF.R.S32.HI R4, RZ, 0x5, R0.reuse ;  /* 0x00000005ff047819 */ /* 0x100fe40000011400 */
[----:B------:R-:W-:Y:S02]  /*b510*/  SHF.R.S32.HI R2, RZ, 0x1f, R0 ;  /* 0x0000001fff027819 */ /* 0x000fe40000011400 */
[----:B------:R-:W-:Y:S02]  /*b520*/  LOP3.LUT R0, R0, 0xffffffe0, RZ, 0xc0, !PT ;  /* 0xffffffe000007812 */ /* 0x000fe400078ec0ff */
[----:B------:R-:W-:Y:S02]  /*b530*/  LEA.HI R5, R2, R4, RZ, 0x2 ;  /* 0x0000000402057211 */ /* 0x000fe400078f10ff */
[----:B------:R-:W-:Y:S01]  /*b540*/  LEA.HI R2, R3, R3, RZ, 0x1 ;  /* 0x0000000303027211 */ /* 0x000fe200078f08ff */
[----:B------:R1:W1:Y:S01]  /*b550*/  MUFU.TANH R51, R8 ;  /* 0x0000000800337308 */ /* 0x0002620000002400 */
[----:B------:R-:W-:-:S04]  /*b560*/  IADD3 R0, R160, -R0, RZ ;  /* 0x80000000a0007210 */ /* 0x000fc80007ffe0ff */
[----:B------:R-:W-:Y:S02]  /*b570*/  SHF.R.S32.HI R12, RZ, 0x1f, R0 ;  /* 0x0000001fff0c7819 */ /* 0x000fe40000011400 */
[----:B-1----:R-:W-:Y:S02]  /*b580*/  LOP3.LUT R8, R5, 0xffffffc, RZ, 0xc0, !PT ;  /* 0x0ffffffc05087812 */ /* 0x002fe400078ec0ff */
[----:B------:R-:W-:-:S04]  /*b590*/  LOP3.LUT R5, R2, 0x1ffffffe, RZ, 0xc0, !PT ;  /* 0x1ffffffe02057812 */ /* 0x000fc800078ec0ff */
[----:B------:R-:W-:Y:S02]  /*b5a0*/  IADD3 R5, R3, -R5, RZ ;  /* 0x8000000503057210 */ /* 0x000fe40007ffe0ff */
[----:B------:R-:W-:Y:S01]  /*b5b0*/  LEA.HI R3, R12, R0, RZ, 0x2 ;  /* 0x000000000c037211 */ /* 0x000fe200078f10ff */
[----:B------:R-:W-:Y:S02]  /*b5c0*/  IMAD.SHL.U32 R2, R2, 0x20, RZ ;  /* 0x0000002002027824 */ /* 0x000fe400078e00ff */
[----:B------:R-:W-:Y:S01]  /*b5d0*/  IMAD.IADD R8, R4, 0x1, -R8 ;  /* 0x0000000104087824 */ /* 0x000fe200078e0a08 */
[----:B------:R-:W-:Y:S01]  /*b5e0*/  SHF.R.S32.HI R17, RZ, 0x2, R3 ;  /* 0x00000002ff117819 */ /* 0x000fe20000011403 */
[----:B------:R1:W1:Y:S01]  /*b5f0*/  MUFU.TANH R46, R10 ;  /* 0x0000000a002e7308 */ /* 0x0002620000002400 */
[----:B------:R-:W-:Y:S02]  /*b600*/  FMUL.FTZ R4, R73, c[0x0][0x320] ;  /* 0x0000c80049047a20 */ /* 0x000fe40000410000 */
[----:B------:R-:W-:-:S02]  /*b610*/  SHF.L.U32 R16, R8, 0x4, RZ ;  /* 0x0000000408107819 */ /* 0x000fc400000006ff */
[----:B------:R-:W-:-:S03]  /*b620*/  SHF.L.U32 R5, R5, 0x3, RZ ;  /* 0x0000000305057819 */ /* 0x000fc600000006ff */
[----:B------:R4:W2:Y:S01]  /*b630*/  MUFU.TANH R43, R4 ;  /* 0x00000004002b7308 */ /* 0x0008a20000002400 */
[----:B-1----:R-:W-:Y:S01]  /*b640*/  LOP3.LUT R10, R2, 0xffffffc0, RZ, 0xc0, !PT ;  /* 0xffffffc0020a7812 */ /* 0x002fe200078ec0ff */
[----:B------:R1:W-:Y:S01]  /*b650*/  STL [R1+0xd0], R5 ;  /* 0x0000d00501007387 */ /* 0x0003e20000100800 */
[----:B----4-:R-:W-:Y:S01]  /*b660*/  LOP3.LUT R4, R3, 0x7ffffffc, RZ, 0xc0, !PT ;  /* 0x7ffffffc03047812 */ /* 0x010fe200078ec0ff */
[----:B--2---:R-:W-:-:S03]  /*b670*/  IMAD R2, R11, 0x80, R17 ;  /* 0x000000800b027824 */ /* 0x004fc600078e0211 */
[----:B------:R-:W-:Y:S02]  /*b680*/  IADD3 R4, R0, -R4, RZ ;  /* 0x8000000400047210 */ /* 0x000fe40007ffe0ff */
[----:B------:R-:W-:-:S05]  /*b690*/  IADD3 R3, R10, R2, R16 ;  /* 0x000000020a037210 */ /* 0x000fca0007ffe010 */
[----:B-1----:R-:W-:Y:S01]  /*b6a0*/  IMAD.IADD R5, R5, 0x1, R3 ;  /* 0x0000000105057824 */ /* 0x002fe200078e0203 */
[----:B------:R-:W-:Y:S01]  /*b6b0*/  SHF.L.U32 R3, R4, 0x1, RZ ;  /* 0x0000000104037819 */ /* 0x000fe200000006ff */
[----:B------:R-:W-:Y:S04]  /*b6c0*/  STL [R1+0xdc], R17 ;  /* 0x0000dc1101007387 */ /* 0x000fe80000100800 */
[----:B------:R-:W-:Y:S04]  /*b6d0*/  STL [R1+0xd8], R16 ;  /* 0x0000d81001007387 */ /* 0x000fe80000100800 */
[----:B------:R-:W-:Y:S01]  /*b6e0*/  STL [R1+0xcc], R3 ;  /* 0x0000cc0301007387 */ /* 0x000fe20000100800 */
[----:B------:R-:W-:-:S02]  /*b6f0*/  IMAD.MOV.U32 R8, RZ, RZ, -0x40 ;  /* 0xffffffc0ff087424 */ /* 0x000fc400078e00ff */
[----:B------:R-:W-:Y:S02]  /*b700*/  FMUL.FTZ R2, R88, c[0x0][0x320] ;  /* 0x0000c80058027a20 */ /* 0x000fe40000410000 */
[----:B---3--:R-:W-:Y:S02]  /*b710*/  IMAD R0, R15, R8, 0x41 ;  /* 0x000000410f007424 */ /* 0x008fe400078e0208 */
[----:B------:R1:W2:Y:S03]  /*b720*/  MUFU.TANH R36, R2 ;  /* 0x0000000200247308 */ /* 0x0002a60000002400 */
[----:B------:R-:W-:Y:S01]  /*b730*/  IADD3 R0, -R3, R0, R14 ;  /* 0x0000000003007210 */ /* 0x000fe20007ffe10e */
[----:B------:R3:W-:Y:S04]  /*b740*/  STL [R1+0xd4], R10 ;  /* 0x0000d40a01007387 */ /* 0x0007e80000100800 */
[----:B------:R-:W-:-:S02]  /*b750*/  IMAD.IADD R4, R0, 0x1, -R13 ;  /* 0x0000000100047824 */ /* 0x000fc400078e0a0d */
[----:B-1----:R-:W-:-:S05]  /*b760*/  @P0 IMAD.HI.U32 R2, R5, c[0x0][0x2c8], RZ ;  /* 0x0000b20005020a27 */ /* 0x002fca00078e00ff */
[----:B------:R-:W-:Y:S02]  /*b770*/  @P0 SHF.R.U32.HI R5, RZ, c[0x0][0x2cc], R2 ;  /* 0x0000b300ff050a19 */ /* 0x000fe40000011602 */
[----:B---3--:R-:W-:Y:S01]  /*b780*/  IADD3 R10, -R3, R14, -R162 ;  /* 0x0000000e030a7210 */ /* 0x008fe20007ffe9a2 */
[----:B------:R-:W-:Y:S05]  /*b790*/  BRA.DIV ~URZ, `(.L_x_1926) ;  /* 0x000119027f007947 */ /* 0x000fea000b800000 */
[----:B--2---:R1:W2:Y:S02]  /*b7a0*/  SHFL.IDX PT, R2, R5, RZ, 0x1c1f ;  /* 0x001c1fff05027589 */ /* 0x0042a400000e0000 */
.L_x_2010:
[----:B------:R-:W-:Y:S01]  /*b7b0*/  FMUL.FTZ R0, R119, c[0x0][0x320] ;  /* 0x0000c80077007a20 */ /* 0x000fe20000410000 */
[----:B--2---:R-:W-:-:S03]  /*b7c0*/  IADD3 R2, R4, R2, RZ ;  /* 0x0000000204027210 */ /* 0x004fc60007ffe0ff */
[----:B------:R2:W3:Y:S02]  /*b7d0*/  MUFU.TANH R70, R0 ;  /* 0x0000000000467308 */ /* 0x0004e40000002400 */
[----:B--2---:R-:W-:-:S06]  /*b7e0*/  FMUL.FTZ R0, R104, c[0x0][0x320] ;  /* 0x0000c80068007a20 */ /* 0x004fcc0000410000 */
        /* <DEDUP_REMOVED lines=91> */
[----:B--2---:R-:W-:Y:S01]  /*bda0*/  IMNMX R0, R10, R2, PT ;  /* 0x000000020a007217 */ /* 0x004fe20003800200 */
[----:B------:R-:W-:-:S03]  /*bdb0*/  FMUL.FTZ R2, R78, c[0x0][0x320] ;  /* 0x0000c8004e027a20 */ /* 0x000fc60000410000 */
[C---:B------:R-:W-:Y:S02]  /*bdc0*/  ISETP.GT.AND P0, PT, R0.reuse, RZ, PT ;  /* 0x000000ff0000720c */ /* 0x040fe40003f04270 */
[----:B------:R2:W1:Y:S01]  /*bdd0*/  MUFU.TANH R8, R2 ;  /* 0x0000000200087308 */ /* 0x0004620000002400 */
[----:B------:R-:W-:Y:S02]  /*bde0*/  ISETP.GT.AND P1, PT, R0, 0x1, PT ;  /* 0x000000010000780c */ /* 0x000fe40003f24270 */
[----:B------:R-:W-:Y:S02]  /*bdf0*/  FSEL R36, R36, -INF , P0 ;  /* 0xff80000024247808 */ /* 0x000fe40000000000 */
[----:B------:R-:W-:Y:S02]  /*be00*/  ISETP.GT.AND P0, PT, R0, 0x9, PT ;  /* 0x000000090000780c */ /* 0x000fe40003f04270 */
        /* <DEDUP_REMOVED lines=21> */
[C---:B------:R-:W-:Y:S02]  /*bf60*/  ISETP.GT.AND P1, PT, R0.reuse, 0x38, PT ;  /* 0x000000380000780c */ /* 0x040fe40003f24270 */
[----:B------:R-:W-:Y:S02]  /*bf70*/  ISETP.GT.AND P0, PT, R0, 0x39, PT ;  /* 0x000000390000780c */ /* 0x000fe40003f04270 */
[----:B------:R-:W-:Y:S02]  /*bf80*/  FSEL R156, R71, -INF , P4 ;  /* 0xff800000479c7808 */ /* 0x000fe40002000000 */
[----:B------:R-:W-:Y:S02]  /*bf90*/  FSEL R167, R60, -INF , P3 ;  /* 0xff8000003ca77808 */ /* 0x000fe40001800000 */
[----:B------:R-:W-:-:S02]  /*bfa0*/  FSEL R166, R51, -INF , P2 ;  /* 0xff80000033a67808 */ /* 0x000fc40001000000 */
[----:B------:R-:W-:Y:S02]  /*bfb0*/  FSEL R165, R46, -INF , P1 ;  /* 0xff8000002ea57808 */ /* 0x000fe40000800000 */
[----:B------:R-:W-:Y:S01]  /*bfc0*/  FSEL R164, R43, -INF , P0 ;  /* 0xff8000002ba47808 */ /* 0x000fe20000000000 */
[----:B------:R-:W-:Y:S05]  /*bfd0*/  BRA.DIV ~URZ, `(.L_x_1927) ;  /* 0x000111327f007947 */ /* 0x000fea000b800000 */
[----:B-1234-:R-:W1:Y:S04]  /*bfe0*/  SHFL.IDX PT, R2, R5, 0x2, 0x1c1f ;  /* 0x005c1f0005027f89 */ /* 0x01ee6800000e0000 */
[----:B------:R-:W2:Y:S04]  /*bff0*/  SHFL.IDX PT, R3, R5, 0x1, 0x1c1f ;  /* 0x003c1f0005037f89 */ /* 0x000ea800000e0000 */
[----:B------:R-:W3:Y:S01]  /*c000*/  SHFL.IDX PT, R0, R5, 0x3, 0x1c1f ;  /* 0x007c1f0005007f89 */ /* 0x000ee200000e0000 */
[----:B-1----:R-:W-:-:S02]  /*c010*/  IMAD.IADD R2, R4, 0x1, R2 ;  /* 0x0000000104027824 */ /* 0x002fc400078e0202 */
[----:B--2---:R-:W-:-:S03]  /*c020*/  IMAD.IADD R3, R4, 0x1, R3 ;  /* 0x0000000104037824 */ /* 0x004fc600078e0203 */
[----:B------:R-:W-:Y:S01]  /*c030*/  IMNMX R2, R10, R2, PT ;  /* 0x000000020a027217 */ /* 0x000fe20003800200 */
[----:B---3--:R-:W-:-:S03]  /*c040*/  IMAD.IADD R0, R4, 0x1, R0 ;  /* 0x0000000104007824 */ /* 0x008fc600078e0200 */
[C---:B------:R-:W-:Y:S02]  /*c050*/  ISETP.GT.AND P0, PT, R2.reuse, RZ, PT ;  /* 0x000000ff0200720c */ /* 0x040fe40003f04270 */
[C---:B------:R-:W-:Y:S02]  /*c060*/  ISETP.GT.AND P1, PT, R2.reuse, 0x1, PT ;  /* 0x000000010200780c */ /* 0x040fe40003f24270 */
[----:B------:R-:W-:Y:S02]  /*c070*/  FSEL R51, R13, -INF , P0 ;  /* 0xff8000000d337808 */ /* 0x000fe40000000000 */
[----:B------:R-:W-:Y:S02]  /*c080*/  ISETP.GT.AND P0, PT, R2, 0x9, PT ;  /* 0x000000090200780c */ /* 0x000fe40003f04270 */
[----:B------:R-:W-:Y:S02]  /*c090*/  FSEL R13, R11, -INF , P1 ;  /* 0xff8000000b0d7808 */ /* 0x000fe40000800000 */
[----:B------:R-:W-:-:S02]  /*c0a0*/  FSEL R56, R56, -INF , P0 ;  /* 0xff80000038387808 */ /* 0x000fc40000000000 */
[C---:B------:R-:W-:Y:S02]  /*c0b0*/  ISETP.GT.AND P0, PT, R2.reuse, 0x18, PT ;  /* 0x000000180200780c */ /* 0x040fe40003f04270 */
[C---:B------:R-:W-:Y:S02]  /*c0c0*/  ISETP.GT.AND P2, PT, R2.reuse, 0x8, PT ;  /* 0x000000080200780c */ /* 0x040fe40003f44270 */
[----:B------:R-:W-:Y:S02]  /*c0d0*/  FSEL R61, R61, -INF , P0 ;  /* 0xff8000003d3d7808 */ /* 0x000fe40000000000 */
[C---:B------:R-:W-:Y:S02]  /*c0e0*/  ISETP.GT.AND P1, PT, R2.reuse, 0x10, PT ;  /* 0x000000100200780c */ /* 0x040fe40003f24270 */
[----:B------:R-:W-:Y:S02]  /*c0f0*/  ISETP.GT.AND P0, PT, R2, 0x28, PT ;  /* 0x000000280200780c */ /* 0x000fe40003f04270 */
[----:B------:R-:W-:-:S02]  /*c100*/  FSEL R55, R55, -INF , P2 ;  /* 0xff80000037377808 */ /* 0x000fc40001000000 */
[----:B------:R-:W-:Y:S02]  /*c110*/  FSEL R23, R23, -INF , P1 ;  /* 0xff80000017177808 */ /* 0x000fe40000800000 */
[----:B------:R-:W-:Y:S02]  /*c120*/  FSEL R144, R35, -INF , P0 ;  /* 0xff80000023907808 */ /* 0x000fe40000000000 */
[C---:B------:R-:W-:Y:S02]  /*c130*/  ISETP.GT.AND P2, PT, R2.reuse, 0x19, PT ;  /* 0x000000190200780c */ /* 0x040fe40003f44270 */
[C---:B------:R-:W-:Y:S02]  /*c140*/  ISETP.GT.AND P1, PT, R2.reuse, 0x21, PT ;  /* 0x000000210200780c */ /* 0x040fe40003f24270 */
[----:B------:R-:W-:Y:S02]  /*c150*/  ISETP.GT.AND P0, PT, R2, 0x38, PT ;  /* 0x000000380200780c */ /* 0x000fe40003f04270 */
[----:B------:R-:W-:-:S02]  /*c160*/  IMNMX R3, R10, R3, PT ;  /* 0x000000030a037217 */ /* 0x000fc40003800200 */
[----:B------:R-:W-:Y:S02]  /*c170*/  FSEL R63, R63, -INF , P2 ;  /* 0xff8000003f3f7808 */ /* 0x000fe40001000000 */
[----:B------:R-:W-:Y:S02]  /*c180*/  FSEL R145, R53, -INF , P1 ;  /* 0xff80000035917808 */ /* 0x000fe40000800000 */
[----:B------:R-:W-:Y:S02]  /*c190*/  FSEL R153, R19, -INF , P0 ;  /* 0xff80000013997808 */ /* 0x000fe40000000000 */
[C---:B------:R-:W-:Y:S02]  /*c1a0*/  ISETP.GT.AND P2, PT, R2.reuse, 0x30, PT ;  /* 0x000000300200780c */ /* 0x040fe40003f44270 */
[----:B------:R-:W-:Y:S02]  /*c1b0*/  ISETP.GT.AND P1, PT, R2, 0x31, PT ;  /* 0x000000310200780c */ /* 0x000fe40003f24270 */
[----:B------:R-:W-:-:S02]  /*c1c0*/  ISETP.GT.AND P0, PT, R3, 0x1, PT ;  /* 0x000000010300780c */ /* 0x000fc40003f04270 */
[----:B------:R-:W-:Y:S02]  /*c1d0*/  FSEL R155, R26, -INF , P2 ;  /* 0xff8000001a9b7808 */ /* 0x000fe40001000000 */
[----:B------:R-:W-:Y:S02]  /*c1e0*/  FSEL R154, R25, -INF , P1 ;  /* 0xff800000199a7808 */ /* 0x000fe40000800000 */
[----:B------:R-:W-:Y:S02]  /*c1f0*/  FSEL R14, R14, -INF , P0 ;  /* 0xff8000000e0e7808 */ /* 0x000fe40000000000 */
[----:B------:R-:W-:Y:S02]  /*c200*/  ISETP.GT.AND P2, PT, R2, 0x39, PT ;  /* 0x000000390200780c */ /* 0x000fe40003f44270 */
[C---:B------:R-:W-:Y:S02]  /*c210*/  ISETP.GT.AND P1, PT, R3.reuse, 0x8, PT ;  /* 0x000000080300780c */ /* 0x040fe40003f24270 */
[----:B------:R-:W-:-:S02]  /*c220*/  ISETP.GT.AND P0, PT, R3, 0x10, PT ;  /* 0x000000100300780c */ /* 0x000fc40003f04270 */
[----:B------:R-:W-:Y:S02]  /*c230*/  FSEL R152, R18, -INF , P2 ;  /* 0xff80000012987808 */ /* 0x000fe40001000000 */
[----:B------:R-:W-:Y:S02]  /*c240*/  FSEL R41, R41, -INF , P1 ;  /* 0xff80000029297808 */ /* 0x000fe40000800000 */
[----:B------:R-:W-:Y:S02]  /*c250*/  FSEL R32, R32, -INF , P0 ;  /* 0xff80000020207808 */ /* 0x000fe40000000000 */
[C---:B------:R-:W-:Y:S02]  /*c260*/  ISETP.GT.AND P2, PT, R3.reuse, 0x9, PT ;  /* 0x000000090300780c */ /* 0x040fe40003f44270 */
[C---:B------:R-:W-:Y:S02]  /*c270*/  ISETP.GT.AND P1, PT, R3.reuse, 0x11, PT ;  /* 0x000000110300780c */ /* 0x040fe40003f24270 */
[----:B------:R-:W-:-:S02]  /*c280*/  ISETP.GT.AND P0, PT, R3, 0x19, PT ;  /* 0x000000190300780c */ /* 0x000fc40003f04270 */
[----:B------:R-:W-:Y:S02]  /*c290*/  FSEL R40, R40, -INF , P2 ;  /* 0xff80000028287808 */ /* 0x000fe40001000000 */
[----:B------:R-:W-:Y:S02]  /*c2a0*/  FSEL R30, R30, -INF , P1 ;  /* 0xff8000001e1e7808 */ /* 0x000fe40000800000 */
[----:B------:R-:W-:Y:S02]  /*c2b0*/  FSEL R46, R66, -INF , P0 ;  /* 0xff800000422e7808 */ /* 0x000fe40000000000 */
[----:B------:R-:W-:Y:S02]  /*c2c0*/  ISETP.GT.AND P3, PT, R2, 0x11, PT ;  /* 0x000000110200780c */ /* 0x000fe40003f64270 */
[C---:B------:R-:W-:Y:S02]  /*c2d0*/  ISETP.GT.AND P2, PT, R3.reuse, 0x18, PT ;  /* 0x000000180300780c */ /* 0x040fe40003f44270 */
[----:B------:R-:W-:-:S02]  /*c2e0*/  ISETP.GT.AND P1, PT, R3, 0x20, PT ;  /* 0x000000200300780c */ /* 0x000fc40003f24270 */
[----:B------:R-:W-:Y:S02]  /*c2f0*/  ISETP.GT.AND P0, PT, R3, 0x28, PT ;  /* 0x000000280300780c */ /* 0x000fe40003f04270 */
[----:B------:R-:W-:Y:S02]  /*c300*/  FSEL R60, R21, -INF , P3 ;  /* 0xff800000153c7808 */ /* 0x000fe40001800000 */
[----:B------:R-:W-:Y:S02]  /*c310*/  FSEL R43, R67, -INF , P2 ;  /* 0xff800000432b7808 */ /* 0x000fe40001000000 */
[----:B------:R-:W-:Y:S02]  /*c320*/  FSEL R143, R8, -INF , P1 ;  /* 0xff800000088f7808 */ /* 0x000fe40000800000 */
[----:B------:R-:W-:Y:S02]  /*c330*/  FSEL R141, R42, -INF , P0 ;  /* 0xff8000002a8d7808 */ /* 0x000fe40000000000 */
[----:B------:R-:W-:-:S02]  /*c340*/  ISETP.GT.AND P3, PT, R2, 0x20, PT ;  /* 0x000000200200780c */ /* 0x000fc40003f64270 */
[C---:B------:R-:W-:Y:S02]  /*c350*/  ISETP.GT.AND P2, PT, R3.reuse, 0x21, PT ;  /* 0x000000210300780c */ /* 0x040fe40003f44270 */
[C---:B------:R-:W-:Y:S02]  /*c360*/  ISETP.GT.AND P1, PT, R3.reuse, 0x29, PT ;  /* 0x000000290300780c */ /* 0x040fe40003f24270 */
[----:B------:R-:W-:Y:S02]  /*c370*/  ISETP.GT.AND P0, PT, R3, 0x31, PT ;  /* 0x000000310300780c */ /* 0x000fe40003f04270 */
[----:B------:R-:W-:Y:S02]  /*c380*/  IMNMX R0, R10, R0, PT ;  /* 0x000000000a007217 */ /* 0x000fe40003800200 */
[----:B------:R-:W-:Y:S02]  /*c390*/  FSEL R146, R57, -INF , P3 ;  /* 0xff80000039927808 */ /* 0x000fe40001800000 */
[----:B------:R-:W-:-:S02]  /*c3a0*/  FSEL R142, R58, -INF , P2 ;  /* 0xff8000003a8e7808 */ /* 0x000fc40001000000 */
[----:B------:R-:W-:Y:S02]  /*c3b0*/  FSEL R140, R38, -INF , P1 ;  /* 0xff800000268c7808 */ /* 0x000fe40000800000 */
[----:B------:R-:W-:Y:S02]  /*c3c0*/  FSEL R150, R28, -INF , P0 ;  /* 0xff8000001c967808 */ /* 0x000fe40000000000 */
[----:B------:R-:W-:Y:S02]  /*c3d0*/  ISETP.GT.AND P3, PT, R2, 0x29, PT ;  /* 0x000000290200780c */ /* 0x000fe40003f64270 */
[C---:B------:R-:W-:Y:S02]  /*c3e0*/  ISETP.GT.AND P2, PT, R3.reuse, 0x30, PT ;  /* 0x000000300300780c */ /* 0x040fe40003f44270 */
[----:B------:R-:W-:Y:S02]  /*c3f0*/  ISETP.GT.AND P1, PT, R3, 0x38, PT ;  /* 0x000000380300780c */ /* 0x000fe40003f24270 */
[----:B------:R-:W-:-:S02]  /*c400*/  ISETP.GT.AND P0, PT, R0, RZ, PT ;  /* 0x000000ff0000720c */ /* 0x000fc40003f04270 */
[----:B------:R-:W-:Y:S02]  /*c410*/  FSEL R147, R34, -INF , P3 ;  /* 0xff80000022937808 */ /* 0x000fe40001800000 */
[----:B------:R-:W-:Y:S02]  /*c420*/  FSEL R151, R29, -INF , P2 ;  /* 0xff8000001d977808 */ /* 0x000fe40001000000 */
[----:B------:R-:W-:Y:S02]  /*c430*/  FSEL R149, R22, -INF , P1 ;  /* 0xff80000016957808 */ /* 0x000fe40000800000 */
[----:B------:R-:W-:Y:S02]  /*c440*/  FSEL R12, R12, -INF , P0 ;  /* 0xff8000000c0c7808 */ /* 0x000fe40000000000 */
[C---:B------:R-:W-:Y:S02]  /*c450*/  ISETP.GT.AND P3, PT, R3.reuse, RZ, PT ;  /* 0x000000ff0300720c */ /* 0x040fe40003f64270 */
        /* <DEDUP_REMOVED lines=11> */
[----:B------:R-:W-:Y:S02]  /*c510*/  FMNMX.FTZ R4, R36, R39, !PT ;  /* 0x0000002724047209 */ /* 0x000fe40007810000 */
[----:B------:R-:W-:-:S02]  /*c520*/  FSEL R10, R65, -INF , P2 ;  /* 0xff800000410a7808 */ /* 0x000fc40001000000 */
[----:B------:R-:W-:Y:S02]  /*c530*/  FSEL R21, R17, -INF , P1 ;  /* 0xff80000011157808 */ /* 0x000fe40000800000 */
[----:B------:R-:W-:Y:S02]  /*c540*/  FSEL R22, R70, -INF , P3 ;  /* 0xff80000046167808 */ /* 0x000fe40001800000 */
[----:B------:R-:W-:Y:S02]  /*c550*/  FSEL R25, R69, -INF , P0 ;  /* 0xff80000045197808 */ /* 0x000fe40000000000 */
[C---:B------:R-:W-:Y:S02]  /*c560*/  ISETP.GT.AND P2, PT, R0.reuse, 0x19, PT ;  /* 0x000000190000780c */ /* 0x040fe40003f44270 */
[C---:B------:R-:W-:Y:S02]  /*c570*/  ISETP.GT.AND P3, PT, R0.reuse, 0x20, PT ;  /* 0x000000200000780c */ /* 0x040fe40003f64270 */
[----:B------:R-:W-:-:S02]  /*c580*/  ISETP.GT.AND P1, PT, R0, 0x21, PT ;  /* 0x000000210000780c */ /* 0x000fc40003f24270 */
[----:B------:R-:W-:Y:S02]  /*c590*/  ISETP.GT.AND P0, PT, R0, 0x28, PT ;  /* 0x000000280000780c */ /* 0x000fe40003f04270 */
[----:B------:R-:W-:Y:S02]  /*c5a0*/  FMNMX.FTZ R2, R44, R4, !PT ;  /* 0x000000042c027209 */ /* 0x000fe40007810000 */
[----:B------:R-:W-:Y:S02]  /*c5b0*/  FMNMX.FTZ R3, R15, R14, !PT ;  /* 0x0000000e0f037209 */ /* 0x000fe40007810000 */
[----:B------:R-:W-:Y:S02]  /*c5c0*/  FMNMX.FTZ R4, R51, R13, !PT ;  /* 0x0000000d33047209 */ /* 0x000fe40007810000 */
[----:B------:R-:W-:Y:S02]  /*c5d0*/  FSEL R26, R68, -INF , P2 ;  /* 0xff800000441a7808 */ /* 0x000fe40001000000 */
[----:B------:R-:W-:-:S02]  /*c5e0*/  FSEL R129, R62, -INF , P3 ;  /* 0xff8000003e817808 */ /* 0x000fc40001800000 */
[----:B------:R-:W-:Y:S02]  /*c5f0*/  FSEL R132, R59, -INF , P1 ;  /* 0xff8000003b847808 */ /* 0x000fe40000800000 */
[----:B------:R-:W-:Y:S02]  /*c600*/  FSEL R139, R49, -INF , P0 ;  /* 0xff800000318b7808 */ /* 0x000fe40000000000 */
[----:B------:R-:W-:Y:S02]  /*c610*/  FMNMX.FTZ R2, R45, R2, !PT ;  /* 0x000000022d027209 */ /* 0x000fe40007810000 */
[C---:B------:R-:W-:Y:S02]  /*c620*/  ISETP.GT.AND P4, PT, R0.reuse, 0x29, PT ;  /* 0x000000290000780c */ /* 0x040fe40003f84270 */
[C---:B------:R-:W-:Y:S02]  /*c630*/  ISETP.GT.AND P3, PT, R0.reuse, 0x30, PT ;  /* 0x000000300000780c */ /* 0x040fe40003f64270 */
[----:B------:R-:W-:-:S02]  /*c640*/  ISETP.GT.AND P2, PT, R0, 0x31, PT ;  /* 0x000000310000780c */ /* 0x000fc40003f44270 */
[C---:B------:R-:W-:Y:S02]  /*c650*/  ISETP.GT.AND P1, PT, R0.reuse, 0x38, PT ;  /* 0x000000380000780c */ /* 0x040fe40003f24270 */
[----:B------:R-:W-:Y:S02]  /*c660*/  ISETP.GT.AND P0, PT, R0, 0x39, PT ;  /* 0x000000390000780c */ /* 0x000fe40003f04270 */
        /* <DEDUP_REMOVED lines=35> */
[----:B------:R-:W-:Y:S02]  /*c8a0*/  FSEL R138, R33, -INF , P4 ;  /* 0xff800000218a7808 */ /* 0x000fe40002000000 */
[----:B------:R-:W-:Y:S02]  /*c8b0*/  FMNMX.FTZ R0, R156, R0, !PT ;  /* 0x000000009c007209 */ /* 0x000fe40007810000 */
[----:B------:R-:W-:Y:S02]  /*c8c0*/  FMNMX.FTZ R135, R140, R135, !PT ;  /* 0x000000878c877209 */ /* 0x000fe40007810000 */
[----:B------:R-:W-:Y:S02]  /*c8d0*/  FMNMX.FTZ R3, R139, R3, !PT ;  /* 0x000000038b037209 */ /* 0x000fe40007810000 */
[----:B------:R-:W-:-:S02]  /*c8e0*/  FMNMX.FTZ R2, R155, R2, !PT ;  /* 0x000000029b027209 */ /* 0x000fc40007810000 */
[----:B------:R-:W-:Y:S02]  /*c8f0*/  FSEL R137, R24, -INF , P3 ;  /* 0xff80000018897808 */ /* 0x000fe40001800000 */
[----:B------:R-:W-:Y:S02]  /*c900*/  FMNMX.FTZ R0, R167, R0, !PT ;  /* 0x00000000a7007209 */ /* 0x000fe40007810000 */
[----:B------:R-:W-:Y:S02]  /*c910*/  FMNMX.FTZ R135, R151, R135, !PT ;  /* 0x0000008797877209 */ /* 0x000fe40007810000 */
[----:B------:R-:W-:Y:S02]  /*c920*/  FMNMX.FTZ R3, R138, R3, !PT ;  /* 0x000000038a037209 */ /* 0x000fe40007810000 */
[----:B------:R-:W-:Y:S02]  /*c930*/  FMNMX.FTZ R2, R154, R2, !PT ;  /* 0x000000029a027209 */ /* 0x000fe40007810000 */
[----:B------:R-:W-:-:S02]  /*c940*/  FSEL R131, R31, -INF , P2 ;  /* 0xff8000001f837808 */ /* 0x000fc40001000000 */
[----:B------:R-:W-:Y:S02]  /*c950*/  FMNMX.FTZ R0, R166, R0, !PT ;  /* 0x00000000a6007209 */ /* 0x000fe40007810000 */
        /* <DEDUP_REMOVED lines=27> */
[----:B---3--:R-:W-:-:S03]  /*cb10*/  FMNMX.FTZ R135, R135, R3, !PT ;  /* 0x0000000387877209 */ /* 0x008fc60007810000 */
.L_x_2011:
[C---:B------:R-:W-:Y:S01]  /*cb20*/  FMUL.FTZ R20, R136.reuse, c[0x0][0x2d0] ;  /* 0x0000b40088147a20 */ /* 0x040fe20000410000 */
[----:B------:R-:W-:Y:S01]  /*cb30*/  FSETP.NEU.FTZ.AND P0, PT, R136, -INF , PT ;  /* 0xff8000008800780b */ /* 0x000fe20003f1d000 */
[----:B------:R-:W-:Y:S01]  /*cb40*/  FMUL.FTZ R3, R135, c[0x0][0x2d0] ;  /* 0x0000b40087037a20 */ /* 0x000fe20000410000 */
[----:B------:R-:W-:Y:S01]  /*cb50*/  SHF.L.U32 R233, R9, 0x1, RZ ;  /* 0x0000000109e97819 */ /* 0x000fe200000006ff */
[----:B------:R-:W-:Y:S01]  /*cb60*/  WARPSYNC 0xffffffff ;  /* 0xffffffff00007948 */ /* 0x000fe20003800000 */
[----:B------:R-:W-:-:S02]  /*cb70*/  FSEL R20, R20, RZ, P0 ;  /* 0x000000ff14147208 */ /* 0x000fc40000000000 */
[----:B------:R-:W-:Y:S01]  /*cb80*/  FSETP.NEU.FTZ.AND P0, PT, R135, -INF , PT ;  /* 0xff8000008700780b */ /* 0x000fe20003f1d000 */
[----:B------:R-:W-:Y:S01]  /*cb90*/  LDSM.16.MT88.4 R100, [R233+0x2100] ;  /* 0x00210000e964783b */ /* 0x000fe20000004200 */
[-C--:B------:R-:W-:Y:S01]  /*cba0*/  LEA R236, R6, R233.reuse, 0x1 ;  /* 0x000000e906ec7211 */ /* 0x080fe200078e08ff */
[--C-:B------:R-:W-:Y:S01]  /*cbb0*/  FFMA.FTZ R0, R36, c[0x0][0x2d0], -R20.reuse ;  /* 0x0000b40024007a23 */ /* 0x100fe20000010814 */
[----:B------:R-:W-:Y:S01]  /*cbc0*/  FSEL R3, R3, RZ, P0 ;  /* 0x000000ff03037208 */ /* 0x000fe20000000000 */
[--C-:B------:R-:W-:Y:S01]  /*cbd0*/  FFMA.FTZ R2, R50, c[0x0][0x2d0], -R20.reuse ;  /* 0x0000b40032027a23 */ /* 0x100fe20000010814 */
[----:B------:R-:W-:Y:S01]  /*cbe0*/  FSETP.NEU.FTZ.AND P0, PT, R134, -INF , PT ;  /* 0xff8000008600780b */ /* 0x000fe20003f1d000 */
[----:B------:R1:W-:Y:S01]  /*cbf0*/  MUFU.EX2 R207, R0 ;  /* 0x0000000000cf7308 */ /* 0x0003e20000000800 */
[----:B----4-:R-:W-:Y:S01]  /*cc00*/  FMNMX.FTZ R133, R133, R8, !PT ;  /* 0x0000000885857209 */ /* 0x010fe20007810000 */
[----:B------:R-:W-:Y:S01]  /*cc10*/  FFMA.FTZ R4, R43, c[0x0][0x2d0], -R3 ;  /* 0x0000b4002b047a23 */ /* 0x000fe20000010803 */
[----:B------:R-:W-:Y:S01]  /*cc20*/  LEA R234, R7, R233, 0x1 ;  /* 0x000000e907ea7211 */ /* 0x000fe200078e08ff */
[----:B------:R-:W-:Y:S03]  /*cc30*/  LDSM.16.MT88.4 R84, [R236+0x2100] ;  /* 0x00210000ec54783b */ /* 0x000fe60000004200 */
[----:B------:R-:W-:Y:S01]  /*cc40*/  LEA R235, R6, R234, 0x1 ;  /* 0x000000ea06eb7211 */ /* 0x000fe200078e08ff */
[----:B------:R2:W-:Y:S01]  /*cc50*/  MUFU.EX2 R245, R2 ;  /* 0x0000000200f57308 */ /* 0x0005e20000000800 */
[----:B------:R-:W-:Y:S04]  /*cc60*/  LDSM.16.MT88.4 R92, [R234+0x2100] ;  /* 0x00210000ea5c783b */ /* 0x000fe80000004200 */
[----:B------:R-:W-:Y:S01]  /*cc70*/  LDSM.16.MT88.4 R108, [R235+0x2100] ;  /* 0x00210000eb6c783b */ /* 0x000fe20000004200 */
[----:B-1----:R-:W-:-:S02]  /*cc80*/  FFMA.FTZ R0, R39, c[0x0][0x2d0], -R20 ;  /* 0x0000b40027007a23 */ /* 0x002fc40000010814 */
[----:B------:R1:W-:Y:S01]  /*cc90*/  MUFU.EX2 R5, R4 ;  /* 0x0000000400057308 */ /* 0x0003e20000000800 */
[----:B------:R-:W-:Y:S04]  /*cca0*/  LDSM.16.MT88.4 R36, [R234+0x900] ;  /* 0x00090000ea24783b */ /* 0x000fe80000004200 */
[----:B------:R-:W-:Y:S01]  /*ccb0*/  LDSM.16.MT88.4 R96, [R235+0x100] ;  /* 0x00010000eb60783b */ /* 0x000fe20000004200 */
[----:B--2---:R-:W-:Y:S02]  /*ccc0*/  FMUL.FTZ R2, R134, c[0x0][0x2d0] ;  /* 0x0000b40086027a20 */ /* 0x004fe40000410000 */
[----:B------:R2:W-:Y:S03]  /*ccd0*/  MUFU.EX2 R206, R0 ;  /* 0x0000000000ce7308 */ /* 0x0005e60000000800 */
[----:B------:R-:W-:-:S02]  /*cce0*/  FSEL R2, R2, RZ, P0 ;  /* 0x000000ff02027208 */ /* 0x000fc40000000000 */
[----:B------:R-:W-:-:S03]  /*ccf0*/  FSETP.NEU.FTZ.AND P0, PT, R133, -INF , PT ;  /* 0xff8000008500780b */ /* 0x000fc60003f1d000 */
[----:B-1----:R-:W-:-:S04]  /*cd00*/  FFMA.FTZ R4, R60, c[0x0][0x2d0], -R2 ;  /* 0x0000b4003c047a23 */ /* 0x002fc80000010802 */
[----:B------:R1:W-:Y:S01]  /*cd10*/  MUFU.EX2 R252, R4 ;  /* 0x0000000400fc7308 */ /* 0x0003e20000000800 */
[----:B--2---:R-:W-:-:S07]  /*cd20*/  FFMA.FTZ R0, R44, c[0x0][0x2d0], -R20 ;  /* 0x0000b4002c007a23 */ /* 0x004fce0000010814 */
[----:B------:R2:W-:Y:S01]  /*cd30*/  MUFU.EX2 R212, R0 ;  /* 0x0000000000d47308 */ /* 0x0005e20000000800 */
[----:B-1----:R-:W-:Y:S02]  /*cd40*/  FFMA.FTZ R4, R61, c[0x0][0x2d0], -R2 ;  /* 0x0000b4003d047a23 */ /* 0x002fe40000010802 */
[----:B--2---:R-:W-:-:S05]  /*cd50*/  FFMA.FTZ R0, R45, c[0x0][0x2d0], -R20 ;  /* 0x0000b4002d007a23 */ /* 0x004fca0000010814 */
[----:B------:R1:W2:Y:S02]  /*cd60*/  MUFU.EX2 R247, R0 ;  /* 0x0000000000f77308 */ /* 0x0002a40000000800 */
[----:B-1----:R-:W-:Y:S01]  /*cd70*/  FFMA.FTZ R0, R47, c[0x0][0x2d0], -R20 ;  /* 0x0000b4002f007a23 */ /* 0x002fe20000010814 */
[----:B--2---:R-:W-:-:S05]  /*cd80*/  F2FP.PACK_AB R18, R247, R212 ;  /* 0x000000d4f712723e */ /* 0x004fca00000000ff */
        /* <DEDUP_REMOVED lines=9> */
[----:B-1----:R-:W-:Y:S01]  /*ce20*/  FFMA.FTZ R0, R41, c[0x0][0x2d0], -R3 ;  /* 0x0000b40029007a23 */ /* 0x002fe20000010803 */
[----:B--2---:R-:W-:-:S05]  /*ce30*/  F2FP.PACK_AB R17, R179, R204 ;  /* 0x000000ccb311723e */ /* 0x004fca00000000ff */
[----:B------:R1:W-:Y:S02]  /*ce40*/  MUFU.EX2 R205, R0 ;  /* 0x0000000000cd7308 */ /* 0x0003e40000000800 */
[--C-:B-1----:R-:W-:Y:S02]  /*ce50*/  FFMA.FTZ R0, R40, c[0x0][0x2d0], -R3.reuse ;  /* 0x0000b40028007a23 */ /* 0x102fe40000010803 */
[----:B------:R-:W-:Y:S04]  /*ce60*/  LDSM.16.MT88.4 R40, [R233+0x900] ;  /* 0x00090000e928783b */ /* 0x000fe80000004200 */
[----:B------:R1:W2:Y:S02]  /*ce70*/  MUFU.EX2 R213, R0 ;  /* 0x0000000000d57308 */ /* 0x0002a40000000800 */
[----:B-1----:R-:W-:Y:S01]  /*ce80*/  FFMA.FTZ R0, R32, c[0x0][0x2d0], -R3 ;  /* 0x0000b40020007a23 */ /* 0x002fe20000010803 */
[----:B--2---:R-:W-:-:S05]  /*ce90*/  F2FP.PACK_AB R19, R213, R205 ;  /* 0x000000cdd513723e */ /* 0x004fca00000000ff */
[----:B------:R1:W-:Y:S02]  /*cea0*/  MUFU.EX2 R161, R0 ;  /* 0x0000000000a17308 */ /* 0x0003e40000000800 */
[--C-:B-1----:R-:W-:Y:S02]  /*ceb0*/  FFMA.FTZ R0, R30, c[0x0][0x2d0], -R3.reuse ;  /* 0x0000b4001e007a23 */ /* 0x102fe40000010803 */
[----:B------:R-:W-:Y:S04]  /*cec0*/  LDSM.16.MT88.4 R28, [R236+0x900] ;  /* 0x00090000ec1c783b */ /* 0x000fe80000004200 */
[----:B------:R1:W-:Y:S02]  /*ced0*/  MUFU.EX2 R27, R0 ;  /* 0x00000000001b7308 */ /* 0x0003e40000000800 */
[----:B-1----:R-:W-:-:S02]  /*cee0*/  FFMA.FTZ R0, R46, c[0x0][0x2d0], -R3 ;  /* 0x0000b4002e007a23 */ /* 0x002fc40000010803 */
[----:B------:R-:W-:Y:S04]  /*cef0*/  LDSM.16.MT88.4 R44, [R236+0x100] ;  /* 0x00010000ec2c783b */ /* 0x000fe80000004200 */
[----:B------:R1:W-:Y:S02]  /*cf00*/  MUFU.EX2 R221, R0 ;  /* 0x0000000000dd7308 */ /* 0x0003e40000000800 */
[--C-:B-1----:R-:W-:Y:S02]  /*cf10*/  FFMA.FTZ R0, R51, c[0x0][0x2d0], -R2.reuse ;  /* 0x0000b40033007a23 */ /* 0x102fe40000010802 */
[----:B------:R-:W-:Y:S04]  /*cf20*/  LDSM.16.MT88.4 R48, [R234+0x100] ;  /* 0x00010000ea30783b */ /* 0x000fe80000004200 */
[----:B------:R1:W-:Y:S02]  /*cf30*/  MUFU.EX2 R177, R0 ;  /* 0x0000000000b17308 */ /* 0x0003e40000000800 */
[----:B-1----:R-:W-:-:S06]  /*cf40*/  FFMA.FTZ R0, R13, c[0x0][0x2d0], -R2 ;  /* 0x0000b4000d007a23 */ /* 0x002fcc0000010802 */
[----:B------:R1:W-:Y:S02]  /*cf50*/  MUFU.EX2 R176, R0 ;  /* 0x0000000000b07308 */ /* 0x0003e40000000800 */
[----:B-1----:R-:W-:-:S06]  /*cf60*/  FFMA.FTZ R0, R55, c[0x0][0x2d0], -R2 ;  /* 0x0000b40037007a23 */ /* 0x002fcc0000010802 */
[----:B------:R1:W-:Y:S02]  /*cf70*/  MUFU.EX2 R178, R0 ;  /* 0x0000000000b27308 */ /* 0x0003e40000000800 */
[--C-:B-1----:R-:W-:Y:S02]  /*cf80*/  FFMA.FTZ R0, R56, c[0x0][0x2d0], -R2.reuse ;  /* 0x0000b40038007a23 */ /* 0x102fe40000010802 */
[----:B------:R-:W1:Y:S04]  /*cf90*/  LDSM.16.MT88.4 R56, [R233+0x100] ;  /* 0x00010000e938783b */ /* 0x000e680000004200 */
[----:B------:R2:W3:Y:S02]  /*cfa0*/  MUFU.EX2 R199, R0 ;  /* 0x0000000000c77308 */ /* 0x0004e40000000800 */
[----:B--2---:R-:W-:Y:S01]  /*cfb0*/  FFMA.FTZ R0, R23, c[0x0][0x2d0], -R2 ;  /* 0x0000b40017007a23 */ /* 0x004fe20000010802 */
[----:B------:R-:W-:-:S05]  /*cfc0*/  MOV R23, R5 ;  /* 0x0000000500177202 */ /* 0x000fca0000000f00 */
[----:B------:R-:W-:Y:S01]  /*cfd0*/  MUFU.EX2 R5, R4 ;  /* 0x0000000400057308 */ /* 0x000fe20000000800 */
[----:B---3--:R-:W-:-:S07]  /*cfe0*/  F2FP.PACK_AB R14, R199, R178 ;  /* 0x000000b2c70e723e */ /* 0x008fce00000000ff */
[----:B------:R2:W-:Y:S02]  /*cff0*/  MUFU.EX2 R160, R0 ;  /* 0x0000000000a07308 */ /* 0x0005e40000000800 */
[----:B--2---:R-:W-:-:S05]  /*d000*/  FMUL.FTZ R0, R133, c[0x0][0x2d0] ;  /* 0x0000b40085007a20 */ /* 0x004fca0000410000 */
[----:B------:R-:W-:-:S05]  /*d010*/  FSEL R0, R0, RZ, P0 ;  /* 0x000000ff00007208 */ /* 0x000fca0000000000 */
[----:B------:R-:W-:Y:S01]  /*d020*/  FFMA.FTZ R4, R12, c[0x0][0x2d0], -R0 ;  /* 0x0000b4000c047a23 */ /* 0x000fe20000010800 */
[----:B------:R-:W-:-:S03]  /*d030*/  F2FP.PACK_AB R12, R176, R177 ;  /* 0x000000b1b00c723e */ /* 0x000fc600000000ff */
[----:B------:R2:W-:Y:S02]  /*d040*/  MUFU.EX2 R214, R4 ;  /* 0x0000000400d67308 */ /* 0x0005e40000000800 */
[----:B--2---:R-:W-:Y:S01]  /*d050*/  FFMA.FTZ R4, R16, c[0x0][0x2d0], -R0 ;  /* 0x0000b40010047a23 */ /* 0x004fe20000010800 */
[----:B------:R-:W-:-:S05]  /*d060*/  F2FP.PACK_AB R16, R206, R207 ;  /* 0x000000cfce10723e */ /* 0x000fca00000000ff */
[----:B------:R2:W3:Y:S02]  /*d070*/  MUFU.EX2 R215, R4 ;  /* 0x0000000400d77308 */ /* 0x0004e40000000800 */
[C---:B-1----:R-:W-:Y:S08]  /*d080*/  HMMA.16816.F32 R68, R16.reuse, R56, RZ ;  /* 0x000000381044723c */ /* 0x042ff000000018ff */
[----:B------:R-:W-:Y:S01]  /*d090*/  HMMA.16816.F32 R64, R16, R48, RZ ;  /* 0x000000301040723c */ /* 0x000fe200000018ff */
[----:B--2---:R-:W-:Y:S01]  /*d0a0*/  FFMA.FTZ R4, R10, c[0x0][0x2d0], -R0 ;  /* 0x0000b4000a047a23 */ /* 0x004fe20000010800 */
[----:B---3--:R-:W-:-:S02]  /*d0b0*/  F2FP.PACK_AB R13, R215, R214 ;  /* 0x000000d6d70d723e */ /* 0x008fc400000000ff */
[----:B------:R-:W-:Y:S01]  /*d0c0*/  F2FP.PACK_AB R10, R220, R245 ;  /* 0x000000f5dc0a723e */ /* 0x000fe200000000ff */
[----:B------:R1:W-:Y:S03]  /*d0d0*/  MUFU.EX2 R198, R4 ;  /* 0x0000000400c67308 */ /* 0x0003e60000000800 */
[C---:B------:R-:W-:Y:S08]  /*d0e0*/  HMMA.16816.F32 R124, R16.reuse, R96, RZ ;  /* 0x00000060107c723c */ /* 0x040ff000000018ff */
[----:B------:R-:W-:Y:S01]  /*d0f0*/  HMMA.16816.F32 R112, R16, R84, RZ ;  /* 0x000000541070723c */ /* 0x000fe200000018ff */
[----:B-1----:R-:W-:Y:S01]  /*d100*/  FFMA.FTZ R4, R11, c[0x0][0x2d0], -R0 ;  /* 0x0000b4000b047a23 */ /* 0x002fe20000010800 */
[----:B------:R-:W-:-:S06]  /*d110*/  F2FP.PACK_AB R11, R221, R23 ;  /* 0x00000017dd0b723e */ /* 0x000fcc00000000ff */
[C---:B------:R-:W-:Y:S01]  /*d120*/  HMMA.16816.F32 R72, R16.reuse, R108, RZ ;  /* 0x0000006c1048723c */ /* 0x040fe200000018ff */
[----:B------:R1:W2:Y:S07]  /*d130*/  MUFU.EX2 R163, R4 ;  /* 0x0000000400a37308 */ /* 0x0002ae0000000800 */
[C---:B------:R-:W-:Y:S08]  /*d140*/  HMMA.16816.F32 R120, R16.reuse, R100, RZ ;  /* 0x000000641078723c */ /* 0x040ff000000018ff */
[----:B------:R-:W-:Y:S01]  /*d150*/  HMMA.16816.F32 R116, R16, R92, RZ ;  /* 0x0000005c1074723c */ /* 0x000fe200000018ff */
[----:B-1----:R-:W-:Y:S01]  /*d160*/  FFMA.FTZ R4, R63, c[0x0][0x2d0], -R2 ;  /* 0x0000b4003f047a23 */ /* 0x002fe20000010802 */
[----:B--2---:R-:W-:-:S03]  /*d170*/  F2FP.PACK_AB R15, R163, R198 ;  /* 0x000000c6a30f723e */ /* 0x004fc600000000ff */
[----:B------:R1:W2:Y:S03]  /*d180*/  MUFU.EX2 R196, R4 ;  /* 0x0000000400c47308 */ /* 0x0002a60000000800 */
[----:B------:R-:W-:Y:S08]  /*d190*/  HMMA.16816.F32 R60, R16, R44, RZ ;  /* 0x0000002c103c723c */ /* 0x000ff000000018ff */
[----:B------:R-:W-:Y:S01]  /*d1a0*/  HMMA.16816.F32 R32, R12, R48, RZ ;  /* 0x000000300c20723c */ /* 0x000fe200000018ff */
[----:B-1----:R-:W-:Y:S01]  /*d1b0*/  FFMA.FTZ R4, R21, c[0x0][0x2d0], -R0 ;  /* 0x0000b40015047a23 */ /* 0x002fe20000010800 */
[----:B------:R-:W-:-:S06]  /*d1c0*/  MOV R21, R27 ;  /* 0x0000001b00157202 */ /* 0x000fcc0000000f00 */
[----:B------:R-:W-:Y:S01]  /*d1d0*/  HMMA.16816.F32 R52, R12, R56, RZ ;  /* 0x000000380c34723c */ /* 0x000fe200000018ff */
[----:B------:R-:W-:Y:S01]  /*d1e0*/  MOV R49, R163 ;  /* 0x000000a300317202 */ /* 0x000fe20000000f00 */
[----:B------:R1:W-:Y:S01]  /*d1f0*/  MUFU.EX2 R246, R4 ;  /* 0x0000000400f67308 */ /* 0x0003e20000000800 */
[----:B------:R-:W-:-:S05]  /*d200*/  F2FP.PACK_AB R9, R21, R161 ;  /* 0x000000a11509723e */ /* 0x000fca00000000ff */
[C---:B------:R-:W-:Y:S07]  /*d210*/  HMMA.16816.F32 R104, R12.reuse, R96, RZ ;  /* 0x000000600c68723c */ /* 0x040fee00000018ff */
[----:B--2---:R-:W-:Y:S01]  /*d220*/  MOV R97, R196 ;  /* 0x000000c400617202 */ /* 0x004fe20000000f00 */
[----:B------:R-:W-:Y:S01]  /*d230*/  HMMA.16816.F32 R76, R12, R84, RZ ;  /* 0x000000540c4c723c */ /* 0x000fe200000018ff */
[----:B-1----:R-:W-:Y:S01]  /*d240*/  FFMA.FTZ R4, R22, c[0x0][0x2d0], -R0 ;  /* 0x0000b40016047a23 */ /* 0x002fe20000010800 */
[----:B------:R-:W-:-:S03]  /*d250*/  MOV R22, R24 ;  /* 0x0000001800167202 */ /* 0x000fc60000000f00 */
[----:B------:R1:W-:Y:S01]  /*d260*/  MUFU.EX2 R7, R4 ;  /* 0x0000000400077308 */ /* 0x0003e20000000800 */
[----:B------:R-:W-:Y:S02]  /*d270*/  F2FP.PACK_AB R8, R22, R162 ;  /* 0x000000a21608723e */ /* 0x000fe400000000ff */
[----:B------:R-:W-:Y:S08]  /*d280*/  HMMA.16816.F32 R88, R12, R100, RZ ;  /* 0x000000640c58723c */ /* 0x000ff000000018ff */
[----:B------:R-:W-:Y:S01]  /*d290*/  HMMA.16816.F32 R180, R8, R28, R60 ;  /* 0x0000001c08b4723c */ /* 0x000fe2000000183c */
[----:B------:R-:W2:Y:S01]  /*d2a0*/  LDSM.16.MT88.4 R60, [R235+0x2900] ;  /* 0x00290000eb3c783b */ /* 0x000ea20000004200 */
[----:B-1----:R-:W-:-:S06]  /*d2b0*/  FFMA.FTZ R4, R25, c[0x0][0x2d0], -R0 ;  /* 0x0000b40019047a23 */ /* 0x002fcc0000010800 */
[----:B------:R-:W-:Y:S01]  /*d2c0*/  HMMA.16816.F32 R200, R8, R40, R68 ;  /* 0x0000002808c8723c */ /* 0x000fe20000001844 */
[----:B------:R1:W3:Y:S07]  /*d2d0*/  MUFU.EX2 R197, R4 ;  /* 0x0000000400c57308 */ /* 0x0002ee0000000800 */
[----:B------:R-:W-:Y:S07]  /*d2e0*/  HMMA.16816.F32 R68, R12, R108, RZ ;  /* 0x0000006c0c44723c */ /* 0x000fee00000018ff */
[----:B------:R-:W-:Y:S01]  /*d2f0*/  MOV R108, R198 ;  /* 0x000000c6006c7202 */ /* 0x000fe20000000f00 */
[----:B------:R-:W-:Y:S01]  /*d300*/  HMMA.16816.F32 R192, R8, R36, R64 ;  /* 0x0000002408c0723c */ /* 0x000fe20000001840 */
[----:B------:R-:W4:Y:S01]  /*d310*/  LDSM.16.MT88.4 R64, [R236+0x2900] ;  /* 0x00290000ec40783b */ /* 0x000f220000004200 */
[----:B-1----:R-:W-:Y:S01]  /*d320*/  FFMA.FTZ R4, R26, c[0x0][0x2d0], -R0 ;  /* 0x0000b4001a047a23 */ /* 0x002fe20000010800 */
[----:B---3--:R-:W-:-:S03]  /*d330*/  MOV R96, R197 ;  /* 0x000000c500607202 */ /* 0x008fc60000000f00 */
[----:B------:R1:W3:Y:S02]  /*d340*/  MUFU.EX2 R48, R4 ;  /* 0x0000000400307308 */ /* 0x0002e40000000800 */
[C---:B------:R-:W-:Y:S07]  /*d350*/  HMMA.16816.F32 R24, R12.reuse, R44, RZ ;  /* 0x0000002c0c18723c */ /* 0x040fee00000018ff */
[----:B------:R-:W-:Y:S01]  /*d360*/  MOV R44, R7 ;  /* 0x00000007002c7202 */ /* 0x000fe20000000f00 */
[----:B------:R-:W-:Y:S01]  /*d370*/  HMMA.16816.F32 R80, R12, R92, RZ ;  /* 0x0000005c0c50723c */ /* 0x000fe200000018ff */
[----:B------:R-:W-:-:S02]  /*d380*/  MOV R45, R5 ;  /* 0x00000005002d7202 */ /* 0x000fc40000000f00 */
[----:B------:R-:W-:Y:S02]  /*d390*/  F2FP.PACK_AB R5, R44, R246 ;  /* 0x000000f62c05723e */ /* 0x000fe400000000ff */
[----:B------:R-:W-:Y:S02]  /*d3a0*/  F2FP.PACK_AB R6, R196, R45 ;  /* 0x0000002dc406723e */ /* 0x000fe400000000ff */
[----:B-1----:R-:W-:Y:S02]  /*d3b0*/  F2FP.PACK_AB R4, R252, R160 ;  /* 0x000000a0fc04723e */ /* 0x002fe400000000ff */
[----:B---3--:R-:W-:Y:S02]  /*d3c0*/  F2FP.PACK_AB R7, R48, R197 ;  /* 0x000000c53007723e */ /* 0x008fe400000000ff */
[----:B------:R-:W-:-:S05]  /*d3d0*/  MOV R92, R199 ;  /* 0x000000c7005c7202 */ /* 0x000fca0000000f00 */
[C---:B------:R-:W-:Y:S01]  /*d3e0*/  HMMA.16816.F32 R168, R4.reuse, R36, R32 ;  /* 0x0000002404a8723c */ /* 0x040fe20000001820 */
[----:B------:R-:W1:Y:S06]  /*d3f0*/  LDSM.16.MT88.4 R32, [R235+0x900] ;  /* 0x00090000eb20783b */ /* 0x000e6c0000004200 */
[----:B------:R-:W-:Y:S01]  /*d400*/  MOV R37, R221 ;  /* 0x000000dd00257202 */ /* 0x000fe20000000f00 */
[----:B------:R-:W-:Y:S01]  /*d410*/  HMMA.16816.F32 R172, R4, R28, R24 ;  /* 0x0000001c04ac723c */ /* 0x000fe20000001818 */
[----:B------:R-:W3:Y:S01]  /*d420*/  LDSM.16.MT88.4 R24, [R233+0x2900] ;  /* 0x00290000e918783b */ /* 0x000ee20000004200 */
[----:B------:R-:W-:-:S05]  /*d430*/  MOV R36, R220 ;  /* 0x000000dc00247202 */ /* 0x000fca0000000f00 */
[----:B------:R-:W-:Y:S01]  /*d440*/  FFMA.FTZ R28, R151, c[0x0][0x2d0], -R3 ;  /* 0x0000b400971c7a23 */ /* 0x000fe20000010803 */
[----:B--2---:R-:W-:Y:S01]  /*d450*/  HMMA.16816.F32 R248, R4, R60, R68 ;  /* 0x0000003c04f8723c */ /* 0x004fe20000001844 */
[----:B------:R-:W-:-:S07]  /*d460*/  FFMA.FTZ R29, R164, c[0x0][0x2d0], -R20 ;  /* 0x0000b400a41d7a23 */ /* 0x000fce0000010814 */
[----:B------:R-:W-:Y:S08]  /*d470*/  HMMA.16816.F32 R68, R12, R102, RZ ;  /* 0x000000660c44723c */ /* 0x000ff000000018ff */
[C---:B------:R-:W-:Y:S01]  /*d480*/  HMMA.16816.F32 R184, R4.reuse, R40, R52 ;  /* 0x0000002804b8723c */ /* 0x040fe20000001834 */
[----:B------:R-:W2:Y:S07]  /*d490*/  LDSM.16.MT88.4 R52, [R234+0x2900] ;  /* 0x00290000ea34783b */ /* 0x000eae0000004200 */
[----:B----4-:R-:W-:Y:S08]  /*d4a0*/  HMMA.16816.F32 R228, R4, R64, R76 ;  /* 0x0000004004e4723c */ /* 0x010ff0000000184c */
[-C--:B-1----:R-:W-:Y:S08]  /*d4b0*/  HMMA.16816.F32 R188, R8, R32.reuse, R124 ;  /* 0x0000002008bc723c */ /* 0x082ff0000000187c */
[C---:B------:R-:W-:Y:S07]  /*d4c0*/  HMMA.16816.F32 R124, R4.reuse, R32, R104 ;  /* 0x00000020047c723c */ /* 0x040fee0000001868 */
[----:B------:R-:W-:Y:S01]  /*d4d0*/  MOV R33, R161 ;  /* 0x000000a100217202 */ /* 0x000fe20000000f00 */
[----:B---3--:R-:W-:Y:S01]  /*d4e0*/  HMMA.16816.F32 R104, R4, R26, R68 ;  /* 0x0000001a0468723c */ /* 0x008fe20000001844 */
[----:B------:R-:W-:Y:S01]  /*d4f0*/  MOV R101, R228 ;  /* 0x000000e400657202 */ /* 0x000fe20000000f00 */
[----:B------:R-:W-:Y:S01]  /*d500*/  FFMA.FTZ R32, R167, c[0x0][0x2d0], -R20 ;  /* 0x0000b400a7207a23 */ /* 0x000fe20000010814 */
[----:B------:R-:W-:-:S02]  /*d510*/  MOV R100, R229 ;  /* 0x000000e500647202 */ /* 0x000fc40000000f00 */
[----:B------:R-:W-:Y:S02]  /*d520*/  MOV R85, R230 ;  /* 0x000000e600557202 */ /* 0x000fe40000000f00 */
[----:B------:R-:W-:Y:S01]  /*d530*/  MOV R84, R231 ;  /* 0x000000e700547202 */ /* 0x000fe20000000f00 */
[----:B------:R-:W-:Y:S08]  /*d540*/  HMMA.16816.F32 R68, R12, R94, RZ ;  /* 0x0000005e0c44723c */ /* 0x000ff000000018ff */
[----:B------:R-:W-:Y:S08]  /*d550*/  HMMA.16816.F32 R224, R8, R64, R112 ;  /* 0x0000004008e0723c */ /* 0x000ff00000001870 */
[C---:B------:R-:W-:Y:S08]  /*d560*/  HMMA.16816.F32 R216, R4.reuse, R24, R88 ;  /* 0x0000001804d8723c */ /* 0x040ff00000001858 */
[----:B--2---:R-:W-:Y:S08]  /*d570*/  HMMA.16816.F32 R208, R4, R52, R80 ;  /* 0x0000003404d0723c */ /* 0x004ff00000001850 */
[----:B------:R-:W-:Y:S08]  /*d580*/  HMMA.16816.F32 R228, R8, R60, R72 ;  /* 0x0000003c08e4723c */ /* 0x000ff00000001848 */
[----:B------:R-:W-:Y:S08]  /*d590*/  HMMA.16816.F32 R112, R4, R54, R68 ;  /* 0x000000360470723c */ /* 0x000ff00000001844 */
        /* <DEDUP_REMOVED lines=12> */
[----:B------:R-:W1:Y:S07]  /*d660*/  LDSM.16.MT88.4 R12, [R233+0x1100] ;  /* 0x00110000e90c783b */ /* 0x000e6e0000004200 */
[C---:B------:R-:W-:Y:S07]  /*d670*/  HMMA.16816.F32 R4, R16.reuse, R50, RZ ;  /* 0x000000321004723c */ /* 0x040fee00000018ff */
[----:B------:R-:W-:Y:S01]  /*d680*/  MOV R51, R162 ;  /* 0x000000a200337202 */ /* 0x000fe20000000f00 */
[----:B------:R-:W-:Y:S01]  /*d690*/  HMMA.16816.F32 R56, R16, R58, RZ ;  /* 0x0000003a1038723c */ /* 0x000fe200000018ff */
[----:B------:R-:W-:-:S07]  /*d6a0*/  MOV R50, R160 ;  /* 0x000000a000327202 */ /* 0x000fce0000000f00 */
[C---:B------:R-:W-:Y:S08]  /*d6b0*/  HMMA.16816.F32 R116, R8.reuse, R52, R116 ;  /* 0x000000340874723c */ /* 0x040ff00000001874 */
[----:B------:R-:W-:Y:S07]  /*d6c0*/  HMMA.16816.F32 R160, R8, R38, R4 ;  /* 0x0000002608a0723c */ /* 0x000fee0000001804 */
[----:B------:R-:W-:Y:S01]  /*d6d0*/  MOV R39, R44 ;  /* 0x0000002c00277202 */ /* 0x000fe20000000f00 */
[----:B------:R-:W-:Y:S01]  /*d6e0*/  HMMA.16816.F32 R4, R16, R46, RZ ;  /* 0x0000002e1004723c */ /* 0x000fe200000018ff */
[----:B------:R-:W-:-:S07]  /*d6f0*/  MOV R38, R45 ;  /* 0x0000002d00267202 */ /* 0x000fce0000000f00 */
[C---:B------:R-:W-:Y:S08]  /*d700*/  HMMA.16816.F32 R56, R8.reuse, R42, R56 ;  /* 0x0000002a0838723c */ /* 0x040ff00000001838 */
[C---:B------:R-:W-:Y:S07]  /*d710*/  HMMA.16816.F32 R120, R8.reuse, R24, R120 ;  /* 0x000000180878723c */ /* 0x040fee0000001878 */
[----:B------:R-:W-:Y:S01]  /*d720*/  FFMA.FTZ R24, R148, c[0x0][0x2d0], -R3 ;  /* 0x0000b40094187a23 */ /* 0x000fe20000010803 */
[----:B------:R-:W-:Y:S01]  /*d730*/  HMMA.16816.F32 R68, R8, R30, R4 ;  /* 0x0000001e0844723c */ /* 0x000fe20000001804 */
[--C-:B------:R-:W-:Y:S01]  /*d740*/  FFMA.FTZ R25, R137, c[0x0][0x2d0], -R0.reuse ;  /* 0x0000b40089197a23 */ /* 0x100fe20000010800 */
[----:B------:R-:W-:Y:S01]  /*d750*/  MOV R148, R33 ;  /* 0x0000002100947202 */ /* 0x000fe20000000f00 */
[----:B------:R-:W-:Y:S01]  /*d760*/  FFMA.FTZ R33, R131, c[0x0][0x2d0], -R0 ;  /* 0x0000b40083217a23 */ /* 0x000fe20000010800 */
[----:B------:R-:W-:-:S03]  /*d770*/  MOV R131, R51 ;  /* 0x0000003300837202 */ /* 0x000fc60000000f00 */
[--C-:B------:R-:W-:Y:S01]  /*d780*/  FFMA.FTZ R31, R166, c[0x0][0x2d0], -R20.reuse ;  /* 0x0000b400a61f7a23 */ /* 0x100fe20000010814 */
[----:B------:R-:W-:Y:S01]  /*d790*/  HMMA.16816.F32 R4, R16, R98, RZ ;  /* 0x000000621004723c */ /* 0x000fe200000018ff */
[----:B------:R-:W-:Y:S11]  /*d7a0*/  FFMA.FTZ R30, R165, c[0x0][0x2d0], -R20 ;  /* 0x0000b400a51e7a23 */ /* 0x000ff60000010814 */
[----:B------:R-:W-:Y:S11]  /*d7b0*/  @!UPT UIADD3 URZ, URZ, URZ, URZ ;  /* 0x0000003f3f3ff290 */ /* 0x000ff6000fffe03f */
[----:B------:R-:W-:Y:S01]  /*d7c0*/  @!UPT UIADD3 URZ, URZ, URZ, URZ ;  /* 0x0000003f3f3ff290 */ /* 0x000fe2000fffe03f */
[----:B------:R-:W-:Y:S07]  /*d7d0*/  HMMA.16816.F32 R44, R8, R34, R4 ;  /* 0x00000022082c723c */ /* 0x000fee0000001804 */
[----:B------:R-:W-:Y:S01]  /*d7e0*/  MOV R35, R49 ;  /* 0x0000003100237202 */ /* 0x000fe20000000f00 */
[----:B------:R-:W-:Y:S01]  /*d7f0*/  HMMA.16816.F32 R4, R16, R102, RZ ;  /* 0x000000661004723c */ /* 0x000fe200000018ff */
[----:B------:R-:W-:Y:S02]  /*d800*/  MOV R49, R247 ;  /* 0x000000f700317202 */ /* 0x000fe40000000f00 */
[----:B------:R-:W-:Y:S01]  /*d810*/  MOV R34, R22 ;  /* 0x0000001600227202 */ /* 0x000fe20000000f00 */
[----:B------:R-:W-:-:S03]  /*d820*/  FFMA.FTZ R22, R154, c[0x0][0x2d0], -R2 ;  /* 0x0000b4009a167a23 */ /* 0x000fc60000010802 */
[----:B------:R-:W-:Y:S01]  /*d830*/  MOV R103, R21 ;  /* 0x0000001500677202 */ /* 0x000fe20000000f00 */
[--C-:B------:R-:W-:Y:S01]  /*d840*/  FFMA.FTZ R21, R153, c[0x0][0x2d0], -R2.reuse ;  /* 0x0000b40099157a23 */ /* 0x100fe20000010802 */
[----:B------:R-:W-:Y:S01]  /*d850*/  MOV R102, R23 ;  /* 0x0000001700667202 */ /* 0x000fe20000000f00 */
[----:B------:R-:W-:Y:S01]  /*d860*/  FFMA.FTZ R23, R155, c[0x0][0x2d0], -R2 ;  /* 0x0000b4009b177a23 */ /* 0x000fe20000010802 */
[----:B------:R-:W-:Y:S11]  /*d870*/  MOV R151, R103 ;  /* 0x0000006700977202 */ /* 0x000ff60000000f00 */
[----:B------:R-:W-:Y:S02]  /*d880*/  @!UPT UIADD3 URZ, URZ, URZ, URZ ;  /* 0x0000003f3f3ff290 */ /* 0x000fe4000fffe03f */
[----:B------:R-:W-:Y:S07]  /*d890*/  HMMA.16816.F32 R40, R8, R26, R4 ;  /* 0x0000001a0828723c */ /* 0x000fee0000001804 */
[--C-:B------:R-:W-:Y:S01]  /*d8a0*/  FFMA.FTZ R27, R150, c[0x0][0x2d0], -R3.reuse ;  /* 0x0000b400961b7a23 */ /* 0x100fe20000010803 */
[----:B------:R-:W-:Y:S01]  /*d8b0*/  HMMA.16816.F32 R4, R16, R94, RZ ;  /* 0x0000005e1004723c */ /* 0x000fe200000018ff */
[----:B------:R-:W-:Y:S01]  /*d8c0*/  FFMA.FTZ R26, R149, c[0x0][0x2d0], -R3 ;  /* 0x0000b400951a7a23 */ /* 0x000fe20000010803 */
[----:B------:R-:W-:Y:S01]  /*d8d0*/  MOV R150, R35 ;  /* 0x0000002300967202 */ /* 0x000fe20000000f00 */
[----:B------:R-:W-:Y:S01]  /*d8e0*/  FFMA.FTZ R35, R128, c[0x0][0x2d0], -R0 ;  /* 0x0000b40080237a23 */ /* 0x000fe20000010800 */
[----:B------:R-:W-:-:S02]  /*d8f0*/  MOV R128, R92 ;  /* 0x0000005c00807202 */ /* 0x000fc40000000f00 */
[----:B------:R-:W-:Y:S11]  /*d900*/  MOV R149, R50 ;  /* 0x0000003200957202 */ /* 0x000ff60000000f00 */
[----:B------:R-:W-:Y:S07]  /*d910*/  @!UPT UIADD3 URZ, URZ, URZ, URZ ;  /* 0x0000003f3f3ff290 */ /* 0x000fee000fffe03f */
[----:B------:R-:W-:Y:S08]  /*d920*/  HMMA.16816.F32 R52, R8, R54, R4 ;  /* 0x000000360834723c */ /* 0x000ff00000001804 */
[C---:B------:R-:W-:Y:S07]  /*d930*/  HMMA.16816.F32 R4, R16.reuse, R86, RZ ;  /* 0x000000561004723c */ /* 0x040fee00000018ff */
[----:B------:R-:W-:Y:S01]  /*d940*/  MOV R87, R252 ;  /* 0x000000fc00577202 */ /* 0x000fe20000000f00 */
[----:B------:R-:W-:Y:S01]  /*d950*/  HMMA.16816.F32 R16, R16, R110, RZ ;  /* 0x0000006e1010723c */ /* 0x000fe200000018ff */
[----:B------:R-:W-:Y:S11]  /*d960*/  MOV R86, R246 ;  /* 0x000000f600567202 */ /* 0x000ff60000000f00 */
[----:B------:R-:W-:Y:S04]  /*d970*/  @!UPT UIADD3 URZ, URZ, URZ, URZ ;  /* 0x0000003f3f3ff290 */ /* 0x000fe8000fffe03f */
[C---:B------:R-:W-:Y:S07]  /*d980*/  HMMA.16816.F32 R64, R8.reuse, R66, R4 ;  /* 0x000000420840723c */ /* 0x040fee0000001804 */
[--C-:B------:R-:W-:Y:S01]  /*d990*/  FFMA.FTZ R4, R159, c[0x0][0x2d0], -R20.reuse ;  /* 0x0000b4009f047a23 */ /* 0x100fe20000010814 */
[----:B------:R-:W-:Y:S01]  /*d9a0*/  MOV R7, R245 ;  /* 0x000000f500077202 */ /* 0x000fe20000000f00 */
[----:B------:R-:W-:Y:S01]  /*d9b0*/  HMMA.16816.F32 R60, R8, R62, R16 ;  /* 0x0000003e083c723c */ /* 0x000fe20000001810 */
[----:B------:R-:W-:Y:S01]  /*d9c0*/  MOV R159, R37 ;  /* 0x00000025009f7202 */ /* 0x000fe20000000f00 */
[----:B------:R2:W-:Y:S01]  /*d9d0*/  MUFU.EX2 R93, R4 ;  /* 0x00000004005d7308 */ /* 0x0005e20000000800 */
[----:B------:R-:W3:Y:S01]  /*d9e0*/  LDSM.16.MT88.4 R16, [R236+0x3100] ;  /* 0x00310000ec10783b */ /* 0x000ee20000004200 */
[----:B--2---:R-:W-:Y:S01]  /*d9f0*/  FFMA.FTZ R4, R158, c[0x0][0x2d0], -R20 ;  /* 0x0000b4009e047a23 */ /* 0x004fe20000010814 */
[----:B------:R-:W-:-:S05]  /*da00*/  MOV R158, R36 ;  /* 0x00000024009e7202 */ /* 0x000fca0000000f00 */
[----:B------:R2:W4:Y:S02]  /*da10*/  MUFU.EX2 R99, R4 ;  /* 0x0000000400637308 */ /* 0x0005240000000800 */
[----:B--2---:R-:W-:Y:S01]  /*da20*/  FFMA.FTZ R4, R157, c[0x0][0x2d0], -R20 ;  /* 0x0000b4009d047a23 */ /* 0x004fe20000010814 */
[----:B----4-:R-:W-:Y:S02]  /*da30*/  F2FP.PACK_AB R8, R99, R93 ;  /* 0x0000005d6308723e */ /* 0x010fe400000000ff */
[----:B------:R-:W-:-:S03]  /*da40*/  MOV R157, R39 ;  /* 0x00000027009d7202 */ /* 0x000fc60000000f00 */
[----:B------:R2:W-:Y:S02]  /*da50*/  MUFU.EX2 R94, R4 ;  /* 0x00000004005e7308 */ /* 0x0005e40000000800 */
[----:B--2---:R-:W-:Y:S01]  /*da60*/  FFMA.FTZ R4, R156, c[0x0][0x2d0], -R20 ;  /* 0x0000b4009c047a23 */ /* 0x004fe20000010814 */
[----:B------:R-:W-:Y:S01]  /*da70*/  MOV R156, R38 ;  /* 0x00000026009c7202 */ /* 0x000fe20000000f00 */
[----:B------:R-:W-:-:S04]  /*da80*/  FFMA.FTZ R20, R152, c[0x0][0x2d0], -R2 ;  /* 0x0000b40098147a23 */ /* 0x000fc80000010802 */
[----:B------:R2:W4:Y:S02]  /*da90*/  MUFU.EX2 R5, R4 ;  /* 0x0000000400057308 */ /* 0x0005240000000800 */
[----:B--2---:R-:W-:Y:S01]  /*daa0*/  FFMA.FTZ R4, R143, c[0x0][0x2d0], -R3 ;  /* 0x0000b4008f047a23 */ /* 0x004fe20000010803 */
[----:B----4-:R-:W-:Y:S02]  /*dab0*/  MOV R137, R5 ;  /* 0x0000000500897202 */ /* 0x010fe40000000f00 */
[----:B------:R-:W-:-:S03]  /*dac0*/  MOV R143, R102 ;  /* 0x00000066008f7202 */ /* 0x000fc60000000f00 */
[----:B------:R2:W-:Y:S01]  /*dad0*/  MUFU.EX2 R109, R4 ;  /* 0x00000004006d7308 */ /* 0x0005e20000000800 */
[----:B------:R-:W-:Y:S01]  /*dae0*/  F2FP.PACK_AB R10, R137, R94 ;  /* 0x0000005e890a723e */ /* 0x000fe200000000ff */
        /* <DEDUP_REMOVED lines=10> */
[----:B------:R2:W4:Y:S08]  /*db90*/  MUFU.EX2 R6, R4 ;  /* 0x0000000400067308 */ /* 0x0005300000000800 */
[----:B------:R5:W-:Y:S01]  /*dba0*/  MUFU.EX2 R245, R3 ;  /* 0x0000000300f57308 */ /* 0x000be20000000800 */
[----:B--2---:R-:W-:-:S07]  /*dbb0*/  FFMA.FTZ R4, R146, c[0x0][0x2d0], -R2 ;  /* 0x0000b40092047a23 */ /* 0x004fce0000010802 */
[----:B------:R2:W-:Y:S01]  /*dbc0*/  MUFU.EX2 R247, R4 ;  /* 0x0000000400f77308 */ /* 0x0005e20000000800 */
[----:B-----5:R-:W-:Y:S01]  /*dbd0*/  FFMA.FTZ R3, R139, c[0x0][0x2d0], -R0 ;  /* 0x0000b4008b037a23 */ /* 0x020fe20000010800 */
[----:B----4-:R-:W-:-:S04]  /*dbe0*/  MOV R139, R6 ;  /* 0x00000006008b7202 */ /* 0x010fc80000000f00 */
[----:B------:R-:W-:Y:S01]  /*dbf0*/  F2FP.PACK_AB R11, R139, R111 ;  /* 0x0000006f8b0b723e */ /* 0x000fe200000000ff */
[----:B--2---:R-:W-:-:S06]  /*dc00*/  FFMA.FTZ R4, R145, c[0x0][0x2d0], -R2 ;  /* 0x0000b40091047a23 */ /* 0x004fcc0000010802 */
[C---:B-1----:R-:W-:Y:S01]  /*dc10*/  HMMA.16816.F32 R200, R8.reuse, R12, R200 ;  /* 0x0000000c08c8723c */ /* 0x042fe200000018c8 */
[----:B------:R1:W-:Y:S07]  /*dc20*/  MUFU.EX2 R95, R4 ;  /* 0x00000004005f7308 */ /* 0x0003ee0000000800 */
[----:B---3--:R-:W-:Y:S01]  /*dc30*/  HMMA.16816.F32 R64, R8, R18, R64 ;  /* 0x000000120840723c */ /* 0x008fe20000001840 */
[----:B-1----:R-:W-:-:S04]  /*dc40*/  FFMA.FTZ R4, R144, c[0x0][0x2d0], -R2 ;  /* 0x0000b40090047a23 */ /* 0x002fc80000010802 */
[----:B------:R1:W-:Y:S02]  /*dc50*/  MUFU.EX2 R110, R4 ;  /* 0x00000004006e7308 */ /* 0x0003e40000000800 */
[----:B-1----:R-:W-:Y:S02]  /*dc60*/  FFMA.FTZ R4, R147, c[0x0][0x2d0], -R2 ;  /* 0x0000b40093047a23 */ /* 0x002fe40000010802 */
[----:B------:R-:W-:-:S04]  /*dc70*/  FFMA.FTZ R2, R138, c[0x0][0x2d0], -R0 ;  /* 0x0000b4008a027a23 */ /* 0x000fc80000010800 */
[----:B------:R1:W2:Y:S08]  /*dc80*/  MUFU.EX2 R252, R4 ;  /* 0x0000000400fc7308 */ /* 0x0002b00000000800 */
[----:B------:R3:W-:Y:S01]  /*dc90*/  MUFU.EX2 R138, R3 ;  /* 0x00000003008a7308 */ /* 0x0007e20000000800 */
[----:B-1----:R-:W-:-:S07]  /*dca0*/  FFMA.FTZ R4, R129, c[0x0][0x2d0], -R0 ;  /* 0x0000b40081047a23 */ /* 0x002fce0000010800 */
[----:B------:R-:W1:Y:S01]  /*dcb0*/  MUFU.EX2 R132, R2 ;  /* 0x0000000200847308 */ /* 0x000e620000000800 */
[----:B------:R-:W-:Y:S01]  /*dcc0*/  MOV R129, R34 ;  /* 0x0000002200817202 */ /* 0x000fe20000000f00 */
[----:B------:R-:W-:Y:S01]  /*dcd0*/  FFMA.FTZ R34, R130, c[0x0][0x2d0], -R0 ;  /* 0x0000b40082227a23 */ /* 0x000fe20000010800 */
[----:B--2---:R-:W-:Y:S01]  /*dce0*/  F2FP.PACK_AB R6, R252, R110 ;  /* 0x0000006efc06723e */ /* 0x004fe200000000ff */
[----:B------:R-:W-:Y:S01]  /*dcf0*/  FADD.FTZ R0, R177, R176 ;  /* 0x000000b0b1007221 */ /* 0x000fe20000010000 */
[----:B------:R-:W-:Y:S01]  /*dd00*/  MOV R130, R108 ;  /* 0x0000006c00827202 */ /* 0x000fe20000000f00 */
[----:B---3--:R-:W-:Y:S02]  /*dd10*/  FADD.FTZ R3, R204, R179 ;  /* 0x000000b3cc037221 */ /* 0x008fe40000010000 */
[----:B------:R2:W3:Y:S01]  /*dd20*/  MUFU.EX2 R246, R4 ;  /* 0x0000000400f67308 */ /* 0x0004e20000000800 */
[----:B------:R-:W-:Y:S01]  /*dd30*/  MOV R108, R48 ;  /* 0x00000030006c7202 */ /* 0x000fe20000000f00 */
[----:B------:R-:W-:Y:S01]  /*dd40*/  FADD.FTZ R3, R205, R3 ;  /* 0x00000003cd037221 */ /* 0x000fe20000010000 */
[----:B-1----:R-:W-:Y:S01]  /*dd50*/  F2FP.PACK_AB R7, R132, R138 ;  /* 0x0000008a8407723e */ /* 0x002fe200000000ff */
[----:B------:R-:W-:Y:S01]  /*dd60*/  FADD.FTZ R2, R178, R0 ;  /* 0x00000000b2027221 */ /* 0x000fe20000010000 */
[----:B------:R-:W-:Y:S01]  /*dd70*/  MOV R0, R49 ;  /* 0x0000003100007202 */ /* 0x000fe20000000f00 */
[----:B------:R-:W-:Y:S01]  /*dd80*/  HMMA.16816.F32 R176, R8, R14, R56 ;  /* 0x0000000e08b0723c */ /* 0x000fe20000001838 */
[----:B--2---:R-:W-:Y:S01]  /*dd90*/  FADD.FTZ R4, R207, R206 ;  /* 0x000000cecf047221 */ /* 0x004fe20000010000 */
[----:B---3--:R-:W-:-:S03]  /*dda0*/  F2FP.PACK_AB R5, R245, R246 ;  /* 0x000000f6f505723e */ /* 0x008fc600000000ff */
[----:B------:R-:W-:Y:S01]  /*ddb0*/  FADD.FTZ R92, R212, R4 ;  /* 0x00000004d45c7221 */ /* 0x000fe20000010000 */
[----:B------:R-:W-:-:S07]  /*ddc0*/  F2FP.PACK_AB R4, R95, R247 ;  /* 0x000000f75f04723e */ /* 0x000fce00000000ff */
[C---:B------:R-:W-:Y:S08]  /*ddd0*/  HMMA.16816.F32 R184, R4.reuse, R12, R184 ;  /* 0x0000000c04b8723c */ /* 0x040ff000000018b8 */
[----:B------:R-:W-:Y:S01]  /*dde0*/  HMMA.16816.F32 R36, R4, R14, R88 ;  /* 0x0000000e0424723c */ /* 0x000fe20000001858 */
[----:B------:R-:W1:Y:S07]  /*ddf0*/  LDSM.16.MT88.4 R12, [R234+0x1100] ;  /* 0x00110000ea0c783b */ /* 0x000e6e0000004200 */
[-C--:B-1----:R-:W-:Y:S08]  /*de00*/  HMMA.16816.F32 R192, R8, R12.reuse, R192 ;  /* 0x0000000c08c0723c */ /* 0x082ff000000018c0 */
[----:B------:R-:W-:Y:S08]  /*de10*/  HMMA.16816.F32 R168, R4, R12, R168 ;  /* 0x0000000c04a8723c */ /* 0x000ff000000018a8 */
[-C--:B------:R-:W-:Y:S08]  /*de20*/  HMMA.16816.F32 R160, R8, R14.reuse, R160 ;  /* 0x0000000e08a0723c */ /* 0x080ff000000018a0 */
[----:B------:R-:W-:Y:S01]  /*de30*/  HMMA.16816.F32 R48, R4, R14, R80 ;  /* 0x0000000e0430723c */ /* 0x000fe20000001850 */
[----:B------:R-:W1:Y:S06]  /*de40*/  LDSM.16.MT88.4 R12, [R236+0x1100] ;  /* 0x00110000ec0c783b */ /* 0x000e6c0000004200 */
[----:B------:R-:W-:-:S02]  /*de50*/  MOV R82, R85 ;  /* 0x0000005500527202 */ /* 0x000fc40000000f00 */
[----:B------:R-:W-:Y:S02]  /*de60*/  MOV R83, R84 ;  /* 0x0000005400537202 */ /* 0x000fe40000000f00 */
[----:B------:R-:W-:Y:S02]  /*de70*/  MOV R80, R101 ;  /* 0x0000006500507202 */ /* 0x000fe40000000f00 */
[----:B------:R-:W-:Y:S01]  /*de80*/  MOV R81, R100 ;  /* 0x0000006400517202 */ /* 0x000fe20000000f00 */
[----:B------:R-:W-:Y:S01]  /*de90*/  FADD.FTZ R0, R0, R92 ;  /* 0x0000005c00007221 */ /* 0x000fe20000010000 */
[C---:B------:R-:W-:Y:S08]  /*dea0*/  HMMA.16816.F32 R100, R8.reuse, R16, R224 ;  /* 0x000000100864723c */ /* 0x040ff000000018e0 */
[-C--:B-1----:R-:W-:Y:S08]  /*deb0*/  HMMA.16816.F32 R180, R8, R12.reuse, R180 ;  /* 0x0000000c08b4723c */ /* 0x082ff000000018b4 */
[----:B------:R-:W-:Y:S07]  /*dec0*/  HMMA.16816.F32 R152, R4, R12, R172 ;  /* 0x0000000c0498723c */ /* 0x000fee00000018ac */
[----:B------:R-:W-:Y:S01]  /*ded0*/  MOV R173, R215 ;  /* 0x000000d700ad7202 */ /* 0x000fe20000000f00 */
[----:B------:R-:W-:Y:S01]  /*dee0*/  HMMA.16816.F32 R68, R8, R14, R68 ;  /* 0x0000000e0844723c */ /* 0x000fe20000001844 */
[----:B------:R-:W-:-:S02]  /*def0*/  MOV R174, R214 ;  /* 0x000000d600ae7202 */ /* 0x000fc40000000f00 */
[----:B------:R-:W-:-:S05]  /*df00*/  MOV R175, R213 ;  /* 0x000000d500af7202 */ /* 0x000fca0000000f00 */
[----:B------:R-:W-:Y:S01]  /*df10*/  HMMA.16816.F32 R56, R4, R14, R76 ;  /* 0x0000000e0438723c */ /* 0x000fe2000000184c */
[----:B------:R-:W1:Y:S01]  /*df20*/  LDSM.16.MT88.4 R12, [R235+0x1100] ;  /* 0x00110000eb0c783b */ /* 0x000e620000004200 */
[----:B------:R-:W-:Y:S02]  /*df30*/  FADD.FTZ R3, R175, R3 ;  /* 0x00000003af037221 */ /* 0x000fe40000010000 */
[----:B------:R-:W-:Y:S01]  /*df40*/  FADD.FTZ R2, R128, R2 ;  /* 0x0000000280027221 */ /* 0x000fe20000010000 */
[----:B------:R-:W-:Y:S03]  /*df50*/  LDSM.16.MT88.4 R76, [R233+0x3900] ;  /* 0x00390000e94c783b */ /* 0x000fe60000004200 */
[-C--:B-1----:R-:W-:Y:S08]  /*df60*/  HMMA.16816.F32 R164, R8, R12.reuse, R188 ;  /* 0x0000000c08a4723c */ /* 0x082ff000000018bc */
[----:B------:R-:W-:Y:S08]  /*df70*/  HMMA.16816.F32 R144, R4, R12, R124 ;  /* 0x0000000c0490723c */ /* 0x000ff0000000187c */
[-C--:B------:R-:W-:Y:S08]  /*df80*/  HMMA.16816.F32 R44, R8, R14.reuse, R44 ;  /* 0x0000000e082c723c */ /* 0x080ff0000000182c */
[----:B------:R-:W-:Y:S01]  /*df90*/  HMMA.16816.F32 R212, R4, R14, R72 ;  /* 0x0000000e04d4723c */ /* 0x000fe20000001848 */
[----:B------:R-:W1:Y:S01]  /*dfa0*/  LDSM.16.MT88.4 R12, [R233+0x3100] ;  /* 0x00310000e90c783b */ /* 0x000e620000004200 */
[----:B------:R-:W-:-:S02]  /*dfb0*/  FADD.FTZ R0, R131, R0 ;  /* 0x0000000083007221 */ /* 0x000fc40000010000 */
[----:B------:R-:W-:Y:S01]  /*dfc0*/  FADD.FTZ R3, R148, R3 ;  /* 0x0000000394037221 */ /* 0x000fe20000010000 */
[----:B------:R-:W-:Y:S01]  /*dfd0*/  MOV R227, R110 ;  /* 0x0000006e00e37202 */ /* 0x000fe20000000f00 */
[----:B------:R-:W-:Y:S01]  /*dfe0*/  FADD.FTZ R2, R149, R2 ;  /* 0x0000000295027221 */ /* 0x000fe20000010000 */
[----:B------:R-:W-:Y:S01]  /*dff0*/  MOV R226, R111 ;  /* 0x0000006f00e27202 */ /* 0x000fe20000000f00 */
[----:B------:R-:W-:Y:S01]  /*e000*/  LDSM.16.MT88.4 R188, [R234+0x1900] ;  /* 0x00190000eabc783b */ /* 0x000fe20000004200 */
        /* <DEDUP_REMOVED lines=9> */
[----:B------:R-:W1:Y:S01]  /*e0a0*/  LDSM.16.MT88.4 R12, [R235+0x3100] ;  /* 0x00310000eb0c783b */ /* 0x000e620000004200 */
[----:B------:R-:W-:-:S02]  /*e0b0*/  FADD.FTZ R0, R129, R0 ;  /* 0x0000000081007221 */ /* 0x000fc40000010000 */
[----:B------:R-:W-:-:S04]  /*e0c0*/  FADD.FTZ R3, R151, R3 ;  /* 0x0000000397037221 */ /* 0x000fc80000010000 */
[C---:B------:R-:W-:Y:S08]  /*e0d0*/  HMMA.16816.F32 R104, R4.reuse, R16, R80 ;  /* 0x000000100468723c */ /* 0x040ff00000001850 */
[----:B------:R-:W-:Y:S01]  /*e0e0*/  HMMA.16816.F32 R16, R4, R18, R220 ;  /* 0x000000120410723c */ /* 0x000fe200000018dc */
[----:B------:R-:W-:Y:S02]  /*e0f0*/  MOV R225, R94 ;  /* 0x0000005e00e17202 */ /* 0x000fe40000000f00 */
[----:B------:R-:W-:-:S04]  /*e100*/  MOV R224, R95 ;  /* 0x0000005f00e07202 */ /* 0x000fc80000000f00 */
[----:B------:R-:W-:Y:S02]  /*e110*/  MOV R223, R93 ;  /* 0x0000005d00df7202 */ /* 0x000fe40000000f00 */
[----:B------:R-:W-:Y:S01]  /*e120*/  LDSM.16.MT88.4 R92, [R234+0x3900] ;  /* 0x00390000ea5c783b */ /* 0x000fe20000004200 */
[C---:B-1----:R-:W-:Y:S08]  /*e130*/  HMMA.16816.F32 R116, R8.reuse, R12, R228 ;  /* 0x0000000c0874723c */ /* 0x042ff000000018e4 */
[----:B------:R-:W-:Y:S08]  /*e140*/  HMMA.16816.F32 R60, R8, R14, R60 ;  /* 0x0000000e083c723c */ /* 0x000ff0000000183c */
[----:B------:R-:W-:Y:S01]  /*e150*/  HMMA.16816.F32 R120, R4, R12, R248 ;  /* 0x0000000c0478723c */ /* 0x000fe200000018f8 */
[----:B------:R-:W-:Y:S01]  /*e160*/  FADD.FTZ R8, R174, R173 ;  /* 0x000000adae087221 */ /* 0x000fe20000010000 */
[----:B------:R-:W-:Y:S01]  /*e170*/  MOV R229, R108 ;  /* 0x0000006c00e57202 */ /* 0x000fe20000000f00 */
[----:B------:R-:W1:Y:S01]  /*e180*/  LDSM.16.MT88.4 R172, [R236+0x1900] ;  /* 0x00190000ecac783b */ /* 0x000e620000004200 */
[----:B------:R-:W-:-:S03]  /*e190*/  MOV R228, R109 ;  /* 0x0000006d00e47202 */ /* 0x000fc60000000f00 */
[----:B------:R-:W-:Y:S01]  /*e1a0*/  LDSM.16.MT88.4 R108, [R236+0x3900] ;  /* 0x00390000ec6c783b */ /* 0x000fe20000004200 */
[----:B------:R-:W-:Y:S03]  /*e1b0*/  HMMA.16816.F32 R12, R4, R14, R196 ;  /* 0x0000000e040c723c */ /* 0x000fe600000018c4 */
[----:B------:R-:W2:Y:S04]  /*e1c0*/  LDSM.16.MT88.4 R196, [R233+0x1900] ;  /* 0x00190000e9c4783b */ /* 0x000ea80000004200 */
[----:B------:R-:W-:Y:S01]  /*e1d0*/  FADD.FTZ R5, R130, R8 ;  /* 0x0000000882057221 */ /* 0x000fe20000010000 */
[----:B------:R-:W3:Y:S01]  /*e1e0*/  LDL R9, [R1+0x4] ;  /* 0x0000040001097983 */ /* 0x000ee20000100800 */
[----:B------:R-:W-:-:S02]  /*e1f0*/  FADD.FTZ R4, R140, R2 ;  /* 0x000000028c047221 */ /* 0x000fc40000010000 */
[----:B------:R-:W-:Y:S01]  /*e200*/  FADD.FTZ R5, R150, R5 ;  /* 0x0000000596057221 */ /* 0x000fe20000010000 */
[----:B------:R-:W-:Y:S01]  /*e210*/  MUFU.EX2 R32, R32 ;  /* 0x0000002000207308 */ /* 0x000fe20000000800 */
[----:B------:R-:W-:Y:S01]  /*e220*/  FADD.FTZ R2, R142, R0 ;  /* 0x000000008e027221 */ /* 0x000fe20000010000 */
[----:B------:R-:W4:Y:S01]  /*e230*/  LDL R11, [R1+0x64] ;  /* 0x00006400010b7983 */ /* 0x000f220000100800 */
[----:B------:R-:W-:Y:S02]  /*e240*/  FADD.FTZ R0, R143, R3 ;  /* 0x000000038f007221 */ /* 0x000fe40000010000 */
[----:B------:R-:W-:Y:S01]  /*e250*/  FADD.FTZ R3, R156, R4 ;  /* 0x000000049c037221 */ /* 0x000fe20000010000 */
[----:B------:R-:W-:Y:S01]  /*e260*/  MOV R4, 0x1 ;  /* 0x0000000100047802 */ /* 0x000fe20000000f00 */
[----:B------:R-:W-:Y:S01]  /*e270*/  FADD.FTZ R5, R141, R5 ;  /* 0x000000058d057221 */ /* 0x000fe20000010000 */
[----:B------:R-:W5:Y:S01]  /*e280*/  MUFU.EX2 R31, R31 ;  /* 0x0000001f001f7308 */ /* 0x000f620000000800 */
[----:B------:R-:W-:Y:S01]  /*e290*/  FADD.FTZ R2, R158, R2 ;  /* 0x000000029e027221 */ /* 0x000fe20000010000 */
[----:B------:R-:W-:Y:S01]  /*e2a0*/  ISETP.NE.AND P0, PT, R4, c[0x0][0x2c4], PT ;  /* 0x0000b10004007a0c */ /* 0x000fe20003f05270 */
[----:B------:R-:W-:Y:S01]  /*e2b0*/  FADD.FTZ R8, R157, R5 ;  /* 0x000000059d087221 */ /* 0x000fe20000010000 */
[----:B------:R-:W4:Y:S01]  /*e2c0*/  LDL R10, [R1+0x58] ;  /* 0x00005800010a7983 */ /* 0x000f220000100800 */
[----:B------:R-:W-:Y:S01]  /*e2d0*/  FADD.FTZ R0, R159, R0 ;  /* 0x000000009f007221 */ /* 0x000fe20000010000 */
[----:B------:R-:W-:Y:S01]  /*e2e0*/  MOV R231, R98 ;  /* 0x0000006200e77202 */ /* 0x000fe20000000f00 */
[----:B------:R-:W-:Y:S01]  /*e2f0*/  FADD.FTZ R2, R223, R2 ;  /* 0x00000002df027221 */ /* 0x000fe20000010000 */
[----:B------:R-:W1:Y:S01]  /*e300*/  LDSM.16.MT88.4 R156, [R235+0x1900] ;  /* 0x00190000eb9c783b */ /* 0x000e620000004200 */
[----:B------:R-:W-:Y:S01]  /*e310*/  MUFU.EX2 R30, R30 ;  /* 0x0000001e001e7308 */ /* 0x000fe20000000800 */
[----:B------:R-:W-:-:S02]  /*e320*/  MOV R230, R99 ;  /* 0x0000006300e67202 */ /* 0x000fc40000000f00 */
[----:B------:R-:W1:Y:S01]  /*e330*/  LDSM.16.MT88.4 R4, [R235+0x3900] ;  /* 0x00390000eb04783b */ /* 0x000e620000004200 */
[----:B------:R-:W-:Y:S02]  /*e340*/  MOV R222, R96 ;  /* 0x0000006000de7202 */ /* 0x000fe40000000f00 */
[----:B------:R-:W-:Y:S02]  /*e350*/  MOV R221, R97 ;  /* 0x0000006100dd7202 */ /* 0x000fe40000000f00 */
[----:B------:R-:W2:Y:S01]  /*e360*/  MUFU.EX2 R29, R29 ;  /* 0x0000001d001d7308 */ /* 0x000ea20000000800 */
[----:B-----5:R-:W-:Y:S02]  /*e370*/  F2FP.PACK_AB R128, R31, R32 ;  /* 0x000000201f80723e */ /* 0x020fe400000000ff */
[----:B------:R-:W-:-:S05]  /*e380*/  FADD.FTZ R3, R221, R3 ;  /* 0x00000003dd037221 */ /* 0x000fca0000010000 */
[----:B------:R-:W-:Y:S08]  /*e390*/  MUFU.EX2 R28, R28 ;  /* 0x0000001c001c7308 */ /* 0x000ff00000000800 */
[----:B------:R-:W5:Y:S01]  /*e3a0*/  MUFU.EX2 R27, R27 ;  /* 0x0000001b001b7308 */ /* 0x000f620000000800 */
[----:B--2---:R-:W-:-:S07]  /*e3b0*/  F2FP.PACK_AB R130, R29, R30 ;  /* 0x0000001e1d82723e */ /* 0x004fce00000000ff */
[----:B------:R-:W-:Y:S08]  /*e3c0*/  MUFU.EX2 R26, R26 ;  /* 0x0000001a001a7308 */ /* 0x000ff00000000800 */
[----:B------:R-:W2:Y:S01]  /*e3d0*/  MUFU.EX2 R24, R24 ;  /* 0x0000001800187308 */ /* 0x000ea20000000800 */
[----:B-----5:R-:W-:-:S07]  /*e3e0*/  F2FP.PACK_AB R129, R27, R28 ;  /* 0x0000001c1b81723e */ /* 0x020fce00000000ff */
[----:B------:R-:W-:Y:S08]  /*e3f0*/  MUFU.EX2 R23, R23 ;  /* 0x0000001700177308 */ /* 0x000ff00000000800 */
[----:B------:R-:W5:Y:S01]  /*e400*/  MUFU.EX2 R22, R22 ;  /* 0x0000001600167308 */ /* 0x000f620000000800 */
[----:B--2---:R-:W-:-:S07]  /*e410*/  F2FP.PACK_AB R131, R24, R26 ;  /* 0x0000001a1883723e */ /* 0x004fce00000000ff */
[----:B------:R-:W-:Y:S01]  /*e420*/  MUFU.EX2 R21, R21 ;  /* 0x0000001500157308 */ /* 0x000fe20000000800 */
[C---:B-1----:R-:W-:Y:S07]  /*e430*/  HMMA.16816.F32 R148, R128.reuse, R174, R68 ;  /* 0x000000ae8094723c */ /* 0x042fee0000001844 */
[----:B------:R-:W1:Y:S01]  /*e440*/  MUFU.EX2 R20, R20 ;  /* 0x0000001400147308 */ /* 0x000e620000000800 */
[----:B-----5:R-:W-:Y:S01]  /*e450*/  F2FP.PACK_AB R124, R22, R23 ;  /* 0x00000017167c723e */ /* 0x020fe200000000ff */
[C---:B------:R-:W-:Y:S06]  /*e460*/  HMMA.16816.F32 R68, R128.reuse, R76, R72 ;  /* 0x0000004c8044723c */ /* 0x040fec0000001848 */
[----:B------:R-:W-:Y:S02]  /*e470*/  MUFU.EX2 R25, R25 ;  /* 0x0000001900197308 */ /* 0x000fe40000000800 */
[C---:B------:R-:W-:Y:S06]  /*e480*/  HMMA.16816.F32 R80, R128.reuse, R78, R40 ;  /* 0x0000004e8050723c */ /* 0x040fec0000001828 */
[----:B------:R-:W2:Y:S01]  /*e490*/  MUFU.EX2 R33, R33 ;  /* 0x0000002100217308 */ /* 0x000ea20000000800 */
[----:B-1----:R-:W-:Y:S01]  /*e4a0*/  F2FP.PACK_AB R126, R20, R21 ;  /* 0x00000015147e723e */ /* 0x002fe200000000ff */
[C---:B------:R-:W-:Y:S06]  /*e4b0*/  HMMA.16816.F32 R200, R128.reuse, R196, R200 ;  /* 0x000000c480c8723c */ /* 0x040fec00000018c8 */
[----:B------:R-:W-:Y:S02]  /*e4c0*/  MUFU.EX2 R34, R34 ;  /* 0x0000002200227308 */ /* 0x000fe40000000800 */
[C---:B------:R-:W-:Y:S06]  /*e4d0*/  HMMA.16816.F32 R176, R128.reuse, R198, R176 ;  /* 0x000000c680b0723c */ /* 0x040fec00000018b0 */
[----:B------:R-:W1:Y:S01]  /*e4e0*/  MUFU.EX2 R35, R35 ;  /* 0x0000002300237308 */ /* 0x000e620000000800 */
[----:B--2---:R-:W-:Y:S01]  /*e4f0*/  F2FP.PACK_AB R125, R33, R25 ;  /* 0x00000019217d723e */ /* 0x004fe200000000ff */
[C---:B------:R-:W-:Y:S08]  /*e500*/  HMMA.16816.F32 R192, R128.reuse, R188, R192 ;  /* 0x000000bc80c0723c */ /* 0x040ff000000018c0 */
[----:B------:R-:W-:Y:S01]  /*e510*/  HMMA.16816.F32 R160, R128, R190, R160 ;  /* 0x000000be80a0723c */ /* 0x000fe200000018a0 */
[----:B-1----:R-:W-:-:S07]  /*e520*/  F2FP.PACK_AB R127, R35, R34 ;  /* 0x00000022237f723e */ /* 0x002fce00000000ff */
[----:B------:R-:W-:Y:S08]  /*e530*/  HMMA.16816.F32 R180, R128, R172, R180 ;  /* 0x000000ac80b4723c */ /* 0x000ff000000018b4 */
        /* <DEDUP_REMOVED lines=22> */
[----:B------:R-:W2:Y:S07]  /*e6a0*/  LDL.LU R12, [R1+0xe8] ;  /* 0x0000e800010c7983 */ /* 0x000eae0000300800 */
[C---:B------:R-:W-:Y:S07]  /*e6b0*/  HMMA.16816.F32 R116, R128.reuse, R4, R116 ;  /* 0x000000048074723c */ /* 0x040fee0000001874 */
[----:B------:R-:W-:Y:S01]  /*e6c0*/  FADD.FTZ R5, R228, R0 ;  /* 0x00000000e4057221 */ /* 0x000fe20000010000 */
[----:B---3--:R-:W-:Y:S01]  /*e6d0*/  SHF.L.U32 R0, R9, 0x7, RZ ;  /* 0x0000000709007819 */ /* 0x008fe200000006ff */
[----:B------:R-:W-:Y:S01]  /*e6e0*/  HMMA.16816.F32 R128, R128, R6, R60 ;  /* 0x000000068080723c */ /* 0x000fe2000000183c */
[----:B------:R-:W-:-:S06]  /*e6f0*/  FADD.FTZ R4, R222, R8 ;  /* 0x00000008de047221 */ /* 0x000fcc0000010000 */
[----:B------:R-:W-:Y:S02]  /*e700*/  FADD.FTZ R6, R247, R3 ;  /* 0x00000003f7067221 */ /* 0x000fe40000010000 */
[----:B------:R-:W-:-:S04]  /*e710*/  @P0 IMAD.HI.U32 R3, R0, c[0x0][0x2c8], RZ ;  /* 0x0000b20000030a27 */ /* 0x000fc800078e00ff */
[----:B------:R-:W-:Y:S01]  /*e720*/  FADD.FTZ R7, R229, R4 ;  /* 0x00000004e5077221 */ /* 0x000fe20000010000 */
[----:B------:R-:W-:Y:S01]  /*e730*/  @P0 SHF.R.U32.HI R0, RZ, c[0x0][0x2cc], R3 ;  /* 0x0000b300ff000a19 */ /* 0x000fe20000011603 */
[----:B------:R-:W-:Y:S02]  /*e740*/  FADD.FTZ R2, R230, R2 ;  /* 0x00000002e6027221 */ /* 0x000fe40000010000 */
[----:B------:R-:W-:Y:S02]  /*e750*/  FADD.FTZ R5, R231, R5 ;  /* 0x00000005e7057221 */ /* 0x000fe40000010000 */
[----:B------:R-:W-:Y:S02]  /*e760*/  FADD.FTZ R4, R224, R6 ;  /* 0x00000006e0047221 */ /* 0x000fe40000010000 */
[----:B------:R-:W-:Y:S01]  /*e770*/  FADD.FTZ R6, R246, R7 ;  /* 0x00000007f6067221 */ /* 0x000fe20000010000 */
[----:B----4-:R-:W-:Y:S01]  /*e780*/  IADD3 R0, -R10, R11, R0 ;  /* 0x0000000b0a007210 */ /* 0x010fe20007ffe100 */
[----:B------:R-:W-:-:S02]  /*e790*/  FADD.FTZ R2, R225, R2 ;  /* 0x00000002e1027221 */ /* 0x000fc40000010000 */
[----:B------:R-:W-:Y:S02]  /*e7a0*/  FADD.FTZ R7, R226, R5 ;  /* 0x00000005e2077221 */ /* 0x000fe40000010000 */
[----:B------:R-:W-:Y:S02]  /*e7b0*/  FADD.FTZ R6, R245, R6 ;  /* 0x00000006f5067221 */ /* 0x000fe40000010000 */
[----:B------:R-:W-:Y:S02]  /*e7c0*/  FADD.FTZ R3, R227, R4 ;  /* 0x00000004e3037221 */ /* 0x000fe40000010000 */
[----:B------:R-:W-:Y:S01]  /*e7d0*/  FADD.FTZ R5, R137, R2 ;  /* 0x0000000289057221 */ /* 0x000fe20000010000 */
[----:B------:R-:W-:Y:S01]  /*e7e0*/  SHF.R.S32.HI R2, RZ, 0x1f, R0 ;  /* 0x0000001fff027819 */ /* 0x000fe20000011400 */
[----:B------:R-:W-:Y:S02]  /*e7f0*/  FADD.FTZ R4, R139, R7 ;  /* 0x000000078b047221 */ /* 0x000fe40000010000 */
[----:B------:R-:W-:Y:S01]  /*e800*/  FADD.FTZ R7, R138, R6 ;  /* 0x000000068a077221 */ /* 0x000fe20000010000 */
[----:B------:R-:W-:Y:S01]  /*e810*/  LEA.HI R0, R2, R0, RZ, 0x6 ;  /* 0x0000000002007211 */ /* 0x000fe200078f30ff */
[----:B------:R-:W-:-:S02]  /*e820*/  FADD.FTZ R3, R252, R3 ;  /* 0x00000003fc037221 */ /* 0x000fc40000010000 */
[----:B------:R-:W-:Y:S02]  /*e830*/  FADD.FTZ R2, R132, R7 ;  /* 0x0000000784027221 */ /* 0x000fe40000010000 */
[----:B------:R-:W-:Y:S02]  /*e840*/  FADD.FTZ R6, R32, R5 ;  /* 0x0000000520067221 */ /* 0x000fe40000010000 */
[----:B------:R-:W-:Y:S01]  /*e850*/  FADD.FTZ R8, R23, R3 ;  /* 0x0000000317087221 */ /* 0x000fe20000010000 */
[----:B------:R-:W-:Y:S01]  /*e860*/  SHF.R.S32.HI R3, RZ, 0x6, R0 ;  /* 0x00000006ff037819 */ /* 0x000fe20000011400 */
[----:B------:R-:W-:Y:S02]  /*e870*/  FADD.FTZ R5, R28, R4 ;  /* 0x000000041c057221 */ /* 0x000fe40000010000 */
[----:B------:R-:W-:Y:S02]  /*e880*/  FADD.FTZ R0, R25, R2 ;  /* 0x0000000219007221 */ /* 0x000fe40000010000 */
[----:B------:R-:W-:-:S02]  /*e890*/  FADD.FTZ R4, R31, R6 ;  /* 0x000000061f047221 */ /* 0x000fc40000010000 */
[----:B------:R-:W-:Y:S01]  /*e8a0*/  FADD.FTZ R6, R27, R5 ;  /* 0x000000051b067221 */ /* 0x000fe20000010000 */
[----:B------:R-:W-:Y:S01]  /*e8b0*/  IMNMX R7, RZ, R3, !PT ;  /* 0x00000003ff077217 */ /* 0x000fe20007800200 */
        /* <DEDUP_REMOVED lines=9> */
[----:B------:R-:W-:Y:S01]  /*e950*/  FADD.FTZ R0, R35, R0 ;  /* 0x0000000023007221 */ /* 0x000fe20000010000 */
[----:B------:R1:W-:Y:S04]  /*e960*/  STL [R1+0xc8], R7 ;  /* 0x0000c80701007387 */ /* 0x0003e80000100800 */
[----:B------:R1:W-:Y:S04]  /*e970*/  STL [R1+0xbc], R5 ;  /* 0x0000bc0501007387 */ /* 0x0003e80000100800 */
[----:B------:R1:W-:Y:S04]  /*e980*/  STL [R1+0xb0], R3 ;  /* 0x0000b00301007387 */ /* 0x0003e80000100800 */
[----:B------:R1:W-:Y:S04]  /*e990*/  STL [R1+0xb8], R0 ;  /* 0x0000b80001007387 */ /* 0x0003e80000100800 */
[----:B------:R1:W-:Y:S01]  /*e9a0*/  STL [R1+0xb4], R2 ;  /* 0x0000b40201007387 */ /* 0x0003e20000100800 */
[----:B--2---:R-:W-:-:S05]  /*e9b0*/  IADD3 R11, R12, -0x2, RZ ;  /* 0xfffffffe0c0b7810 */ /* 0x004fca0007ffe0ff */
[----:B------:R1:W-:Y:S01]  /*e9c0*/  STL [R1+0xa0], R11 ;  /* 0x0000a00b01007387 */ /* 0x0003e20000100800 */
[----:B------:R-:W-:Y:S11]  /*e9d0*/  ISETP.GE.AND P0, PT, R11, R7, PT ;  /* 0x000000070b00720c */ /* 0x000ff60003f06270 */
[----:B------:R-:W-:Y:S02]  /*e9e0*/  @!UPT UIADD3 URZ, URZ, URZ, URZ ;  /* 0x0000003f3f3ff290 */ /* 0x000fe4000fffe03f */
[----:B------:R-:W-:Y:S05]  /*e9f0*/  @!P0 BRA `(.L_x_1928) ;  /* 0x0000556000008947 */ /* 0x000fea0003800000 */
[----:B------:R-:W2:Y:S04]  /*ea00*/  LDL R12, [R1+0xc0] ;  /* 0x0000c000010c7983 */ /* 0x000ea80000100800 */
[----:B------:R-:W3:Y:S04]  /*ea10*/  LDL.LU R13, [R1+0x110] ;  /* 0x00011000010d7983 */ /* 0x000ee80000300800 */
[----:B------:R-:W4:Y:S04]  /*ea20*/  LDL R10, [R1+0x10c] ;  /* 0x00010c00010a7983 */ /* 0x000f280000100800 */
[----:B------:R-:W4:Y:S01]  /*ea30*/  LDL R9, [R1+0xf0] ;  /* 0x0000f00001097983 */ /* 0x000f220000100800 */
[----:B-1----:R-:W-:-:S05]  /*ea40*/  IMAD.MOV.U32 R2, RZ, RZ, R11 ;  /* 0x000000ffff027224 */ /* 0x002fca00078e000b */
[----:B------:R1:W-:Y:S01]  /*ea50*/  STL [R1+0x84], R2 ;  /* 0x0000840201007387 */ /* 0x0003e20000100800 */
[----:B------:R-:W-:Y:S01]  /*ea60*/  IMAD.MOV.U32 R137, RZ, RZ, R135 ;  /* 0x000000ffff897224 */ /* 0x000fe200078e0087 */
[----:B------:R-:W-:Y:S01]  /*ea70*/  MOV R132, R136 ;  /* 0x0000008800847202 */ /* 0x000fe20000000f00 */
[----:B------:R-:W-:Y:S01]  /*ea80*/  IMAD.MOV.U32 R139, RZ, RZ, R133 ;  /* 0x000000ffff8b7224 */ /* 0x000fe200078e0085 */
[----:B------:R-:W-:Y:S02]  /*ea90*/  MOV R138, R134 ;  /* 0x00000086008a7202 */ /* 0x000fe40000000f00 */
[----:B--2---:R-:W-:-:S05]  /*eaa0*/  SHF.L.U32 R0, R12, 0x1, RZ ;  /* 0x000000010c007819 */ /* 0x004fca00000006ff */
[----:B------:R1:W-:Y:S01]  /*eab0*/  STL [R1+0xe4], R0 ;  /* 0x0000e40001007387 */ /* 0x0003e20000100800 */
[----:B---3--:R-:W-:Y:S02]  /*eac0*/  SHF.L.U64.HI R252, R12, 0x1, R13 ;  /* 0x000000010cfc7819 */ /* 0x008fe4000001020d */
[C---:B----4-:R-:W-:Y:S01]  /*ead0*/  SHF.L.U64.HI R251, R9.reuse, 0x1, R10 ;  /* 0x0000000109fb7819 */ /* 0x050fe2000001020a */
[----:B------:R-:W-:Y:S02]  /*eae0*/  IMAD.SHL.U32 R250, R9, 0x2, RZ ;  /* 0x0000000209fa7824 */ /* 0x000fe400078e00ff */
.L_x_1939:
[----:B-1----:R-:W2:Y:S01]  /*eaf0*/  LDL R0, [R1+0x84] ;  /* 0x0000840001007983 */ /* 0x002ea20000100800 */
        /* <DEDUP_REMOVED lines=42> */
[----:B------:R1:W2:Y:S02]  /*eda0*/  SHFL.IDX PT, R5, R0, RZ, 0x181f ;  /* 0x00181fff00057589 */ /* 0x0002a400000e0000 */
.L_x_2012:
[----:B------:R-:W-:-:S05]  /*edb0*/  BRA.DIV ~URZ, `(.L_x_1932) ;  /* 0x0000f1927f007947 */ /* 0x000fca000b800000 */
[----:B------:R-:W3:Y:S04]  /*edc0*/  LDL R10, [R1+0xc0] ;  /* 0x0000c000010a7983 */ /* 0x000ee80000100800 */
[----:B------:R-:W4:Y:S04]  /*edd0*/  LDL R14, [R1+0xe4] ;  /* 0x0000e400010e7983 */ /* 0x000f280000100800 */
[----:B------:R-:W5:Y:S04]  /*ede0*/  LDL R15, [R1+0x9c] ;  /* 0x00009c00010f7983 */ /* 0x000f680000100800 */
[----:B------:R-:W4:Y:S04]  /*edf0*/  SHFL.IDX PT, R2, R4, RZ, 0x181f ;  /* 0x00181fff04027589 */ /* 0x000f2800000e0000 */
[----:B------:R-:W1:Y:S04]  /*ee00*/  SHFL.IDX PT, R8, R4, 0x1, 0x181f ;  /* 0x00381f0004087f89 */ /* 0x000e6800000e0000 */
[----:B------:R-:W2:Y:S04]  /*ee10*/  SHFL.IDX PT, R13, R0, 0x1, 0x181f ;  /* 0x00381f00000d7f89 */ /* 0x000ea800000e0000 */
[----:B------:R-:W1:Y:S04]  /*ee20*/  SHFL.IDX PT, R9, R4, 0x2, 0x181f ;  /* 0x00581f0004097f89 */ /* 0x000e6800000e0000 */
[----:B------:R-:W1:Y:S01]  /*ee30*/  SHFL.IDX PT, R12, R0, 0x2, 0x181f ;  /* 0x00581f00000c7f89 */ /* 0x000e6200000e0000 */
[----:B---3--:R-:W-:Y:S02]  /*ee40*/  ISETP.GE.AND P3, PT, R10, c[0x0][0x1d4], PT ;  /* 0x000075000a007a0c */ /* 0x008fe40003f66270 */
[C---:B----4-:R-:W-:Y:S02]  /*ee50*/  IADD3 R6, P0, R2.reuse, R14, RZ ;  /* 0x0000000e02067210 */ /* 0x050fe40007f1e0ff */
[----:B------:R-:W-:Y:S03]  /*ee60*/  IADD3 R2, P1, R2, R250, RZ ;  /* 0x000000fa02027210 */ /* 0x000fe60007f3e0ff */
[C-C-:B--2---:R-:W-:Y:S01]  /*ee70*/  IMAD.X R7, R5.reuse, 0x1, R252.reuse, P0 ;  /* 0x0000000105077824 */ /* 0x144fe200000e06fc */
[C---:B-1----:R-:W-:Y:S01]  /*ee80*/  IADD3 R10, P0, R8.reuse, R14, RZ ;  /* 0x0000000e080a7210 */ /* 0x042fe20007f1e0ff */
[--C-:B------:R-:W-:Y:S01]  /*ee90*/  IMAD.X R3, R5, 0x1, R251.reuse, P1 ;  /* 0x0000000105037824 */ /* 0x100fe200008e06fb */
[----:B------:R-:W-:Y:S03]  /*eea0*/  IADD3 R8, P2, R8, R250, RZ ;  /* 0x000000fa08087210 */ /* 0x000fe60007f5e0ff */
[----:B-----5:R1:W-:Y:S01]  /*eeb0*/  LDGSTS.E.BYPASS.LTC128B.128 [R15], [R6.64], !P3 ;  /* 0x00000000060f7fae */ /* 0x0203e2000d901d46 */
[--C-:B------:R-:W-:Y:S03]  /*eec0*/  IMAD.X R11, R13, 0x1, R252.reuse, P0 ;  /* 0x000000010d0b7824 */ /* 0x100fe600000e06fc */
[----:B------:R2:W-:Y:S04]  /*eed0*/  LDGSTS.E.BYPASS.LTC128B.128 [R15+0x2000], [R2.64], !P5 ;  /* 0x02000000020f7fae */ /* 0x0005e8000e901d46 */
[----:B------:R3:W-:Y:S01]  /*eee0*/  LDGSTS.E.BYPASS.LTC128B.128 [R15+0x800], [R10.64], !P3 ;  /* 0x008000000a0f7fae */ /* 0x0007e2000d901d46 */
[C---:B-1----:R-:W-:Y:S02]  /*eef0*/  IADD3 R6, P1, R9.reuse, R14, RZ ;  /* 0x0000000e09067210 */ /* 0x042fe40007f3e0ff */
[----:B------:R-:W-:Y:S02]  /*ef00*/  SEL R14, RZ, 0x10, P5 ;  /* 0x00000010ff0e7807 */ /* 0x000fe40002800000 */
[----:B--2---:R-:W-:Y:S01]  /*ef10*/  IADD3 R2, P0, R9, R250, RZ ;  /* 0x000000fa09027210 */ /* 0x004fe20007f1e0ff */
[--C-:B------:R-:W-:Y:S02]  /*ef20*/  IMAD.X R9, R13, 0x1, R251.reuse, P2 ;  /* 0x000000010d097824 */ /* 0x100fe400010e06fb */
[C---:B------:R-:W-:Y:S02]  /*ef30*/  IMAD.X R7, R12.reuse, 0x1, R252, P1 ;  /* 0x000000010c077824 */ /* 0x040fe400008e06fc */
[----:B------:R-:W-:Y:S01]  /*ef40*/  IMAD.X R3, R12, 0x1, R251, P0 ;  /* 0x000000010c037824 */ /* 0x000fe200000e06fb */
[----:B------:R1:W-:Y:S01]  /*ef50*/  LDGSTS.E.BYPASS.LTC128B.128 [R15+0x2800], [R8.64], !P5 ;  /* 0x02800000080f7fae */ /* 0x0003e2000e901d46 */
[----:B------:R-:W-:Y:S03]  /*ef60*/  IMAD.MOV.U32 R5, RZ, RZ, R14 ;  /* 0x000000ffff057224 */ /* 0x000fe600078e000e */
[----:B------:R3:W-:Y:S04]  /*ef70*/  LDGSTS.E.BYPASS.LTC128B.128 [R15+0x1000], [R6.64], !P3 ;  /* 0x01000000060f7fae */ /* 0x0007e8000d901d46 */
[----:B------:R3:W-:Y:S04]  /*ef80*/  LDGSTS.E.BYPASS.LTC128B.128 [R15+0x3000], [R2.64], !P5 ;  /* 0x03000000020f7fae */ /* 0x0007e8000e901d46 */
[----:B-1----:R3:W1:Y:S04]  /*ef90*/  SHFL.IDX PT, R8, R0, 0x3, 0x181f ;  /* 0x00781f0000087f89 */ /* 0x00266800000e0000 */
[----:B------:R3:W2:Y:S02]  /*efa0*/  SHFL.IDX PT, R0, R4, 0x3, 0x181f ;  /* 0x00781f0004007f89 */ /* 0x0006a400000e0000 */
.L_x_2013:
[----:B---3--:R-:W3:Y:S01]  /*efb0*/  LDL R3, [R1+0xc0] ;  /* 0x0000c00001037983 */ /* 0x008ee20000100800 */
[C---:B------:R-:W-:Y:S02]  /*efc0*/  ISETP.NE.U32.AND P2, PT, R5.reuse, RZ, PT ;  /* 0x000000ff0500720c */ /* 0x040fe40003f45070 */
[----:B------:R-:W-:Y:S01]  /*efd0*/  IADD3 R2, -R5, 0x10, RZ ;  /* 0x0000001005027810 */ /* 0x000fe20007ffe1ff */
[----:B------:R-:W4:Y:S03]  /*efe0*/  LDL R4, [R1+0xe4] ;  /* 0x0000e40001047983 */ /* 0x000f260000100800 */
[----:B------:R-:W-:Y:S01]  /*eff0*/  LOP3.LUT R2, R2, 0xf, RZ, 0xc0, !PT ;  /* 0x0000000f02027812 */ /* 0x000fe200078ec0ff */
[----:B------:R-:W5:Y:S01]  /*f000*/  LDL R6, [R1+0x9c] ;  /* 0x00009c0001067983 */ /* 0x000f620000100800 */
[----:B---3--:R-:W-:Y:S02]  /*f010*/  ISETP.GE.AND P3, PT, R3, c[0x0][0x1d4], PT ;  /* 0x0000750003007a0c */ /* 0x008fe40003f66270 */
[----:B--2-4-:R-:W-:Y:S05]  /*f020*/  IADD3 R4, P0, R0, R4, RZ ;  /* 0x0000000400047210 */ /* 0x014fea0007f1e0ff */
[----:B-1----:R-:W-:Y:S01]  /*f030*/  IMAD.X R5, R8, 0x1, R252, P0 ;  /* 0x0000000108057824 */ /* 0x002fe200000e06fc */
[----:B------:R-:W-:Y:S05]  /*f040*/  IADD3 R2, P1, P0, R2, R0, R250 ;  /* 0x0000000002027210 */ /* 0x000fea000783e0fa */
[----:B------:R-:W-:Y:S01]  /*f050*/  @!PT LDS RZ, [RZ] ;  /* 0x00000000fffff984 */ /* 0x000fe20000000800 */
[----:B------:R-:W-:Y:S01]  /*f060*/  @!PT LDS RZ, [RZ] ;  /* 0x00000000fffff984 */ /* 0x000fe20000000800 */
[----:B------:R-:W-:Y:S01]  /*f070*/  @!PT LDS RZ, [RZ] ;  /* 0x00000000fffff984 */ /* 0x000fe20000000800 */
[----:B-----5:R1:W-:Y:S01]  /*f080*/  LDGSTS.E.BYPASS.LTC128B.128 [R6+0x1800], [R4.64], !P3 ;  /* 0x0180000004067fae */ /* 0x0203e2000d901d46 */
[----:B------:R-:W-:Y:S05]  /*f090*/  IADD3.X R3, RZ, R8, R251, P1, P0 ;  /* 0x00000008ff037210 */ /* 0x000fea0000fe04fb */
[----:B------:R1:W-:Y:S02]  /*f0a0*/  LDGSTS.E.BYPASS.LTC128B.128.ZFILL [R6+0x3800], [R2.64], P2 ;  /* 0x0380000002067fae */ /* 0x0003e40009141d46 */
.L_x_1930:
[----:B-1-34-:R-:W-:Y:S05]  /*f0b0*/  BSYNC B0 ;  /* 0x0000000000007941 */ /* 0x01afea0003800000 */
.L_x_1929:
        /* <DEDUP_REMOVED lines=173> */
[----:B------:R-:W-:Y:S01]  /*fb90*/  MUFU.TANH R248, R6 ;  /* 0x0000000600f87308 */ /* 0x000fe20000002400 */
[----:B--2---:R2:W-:Y:S09]  /*fba0*/  STL [R1+0x70], R0 ;  /* 0x0000700001007387 */ /* 0x0045f20000100800 */
[----:B------:R3:W-:Y:S10]  /*fbb0*/  MUFU.TANH R247, R7 ;  /* 0x0000000700f77308 */ /* 0x0007f40000002400 */
[----:B-1----:R-:W1:Y:S10]  /*fbc0*/  MUFU.TANH R2, R14 ;  /* 0x0000000e00027308 */ /* 0x002e740000002400 */
[----:B------:R-:W-:Y:S01]  /*fbd0*/  MUFU.TANH R249, R9 ;  /* 0x0000000900f97308 */ /* 0x000fe20000002400 */
[----:B---3--:R-:W3:Y:S09]  /*fbe0*/  LDSM.16.M88.4 R4, [R237+0x2800] ;  /* 0x00280000ed04783b */ /* 0x008ef20000000200 */
[----:B--2---:R2:W4:Y:S01]  /*fbf0*/  MUFU.TANH R0, R11 ;  /* 0x0000000b00007308 */ /* 0x0045220000002400 */
[----:B-1----:R1:W-:Y:S09]  /*fc00*/  STL [R1+0x78], R2 ;  /* 0x0000780201007387 */ /* 0x0023f20000100800 */
[----:B------:R-:W-:Y:S10]  /*fc10*/  MUFU.TANH R246, R12 ;  /* 0x0000000c00f67308 */ /* 0x000ff40000002400 */
[----:B------:R-:W-:Y:S01]  /*fc20*/  MUFU.TANH R245, R13 ;  /* 0x0000000d00f57308 */ /* 0x000fe20000002400 */
[----:B--2---:R-:W2:Y:S09]  /*fc30*/  LDSM.16.M88.4 R8, [R237+0x3000] ;  /* 0x00300000ed08783b */ /* 0x004eb20000000200 */
[----:B------:R-:W-:Y:S01]  /*fc40*/  MUFU.TANH R206, R17 ;  /* 0x0000001100ce7308 */ /* 0x000fe20000002400 */
[----:B-1----:R-:W5:Y:S01]  /*fc50*/  LDL R2, [R1+0x84] ;  /* 0x0000840001027983 */ /* 0x002f620000100800 */
[-C--:B---3--:R-:W-:Y:S03]  /*fc60*/  HMMA.16816.F32 R20, R212, R4.reuse, R20 ;  /* 0x00000004d414723c */ /* 0x088fe60000001814 */
[----:B----4-:R1:W-:Y:S05]  /*fc70*/  STL [R1+0x7c], R0 ;  /* 0x00007c0001007387 */ /* 0x0103ea0000100800 */
[----:B------:R-:W-:Y:S01]  /*fc80*/  MUFU.TANH R219, R16 ;  /* 0x0000001000db7308 */ /* 0x000fe20000002400 */
[C---:B------:R-:W-:Y:S09]  /*fc90*/  HMMA.16816.F32 R24, R208.reuse, R4, R24 ;  /* 0x00000004d018723c */ /* 0x040ff20000001818 */
[----:B------:R-:W-:Y:S01]  /*fca0*/  MUFU.TANH R225, R18 ;  /* 0x0000001200e17308 */ /* 0x000fe20000002400 */
[-C--:B------:R-:W-:Y:S05]  /*fcb0*/  HMMA.16816.F32 R28, R208, R6.reuse, R28 ;  /* 0x00000006d01c723c */ /* 0x080fea000000181c */
[----:B------:R-:W-:Y:S03]  /*fcc0*/  FMUL.FTZ R20, R20, c[0x0][0x320] ;  /* 0x0000c80014147a20 */ /* 0x000fe60000410000 */
[C---:B------:R-:W-:Y:S01]  /*fcd0*/  HMMA.16816.F32 R32, R212.reuse, R6, R32 ;  /* 0x00000006d420723c */ /* 0x040fe20000001820 */
[----:B------:R-:W-:Y:S01]  /*fce0*/  MUFU.TANH R223, R19 ;  /* 0x0000001300df7308 */ /* 0x000fe20000002400 */
[----:B------:R-:W3:Y:S01]  /*fcf0*/  LDSM.16.M88.4 R4, [R237+0x3800] ;  /* 0x00380000ed04783b */ /* 0x000ee20000000200 */
[----:B------:R-:W-:Y:S04]  /*fd00*/  DEPBAR.LE SB0, 0x0 ;  /* 0x000080000000791a */ /* 0x000fe80000000000 */
[----:B------:R-:W-:Y:S01]  /*fd10*/  FMUL.FTZ R25, R25, c[0x0][0x320] ;  /* 0x0000c80019197a20 */ /* 0x000fe20000410000 */
[-C--:B--2---:R-:W-:Y:S03]  /*fd20*/  HMMA.16816.F32 R36, R212, R8.reuse, R36 ;  /* 0x00000008d424723c */ /* 0x084fe60000001824 */
[----:B-1----:R-:W1:Y:S01]  /*fd30*/  MUFU.TANH R0, R15 ;  /* 0x0000000f00007308 */ /* 0x002e620000002400 */
[----:B------:R-:W-:Y:S01]  /*fd40*/  BAR.SYNC.DEFER_BLOCKING 0x0 ;  /* 0x0000000000007b1d */ /* 0x000fe20000010000 */
[----:B------:R-:W-:Y:S02]  /*fd50*/  FMUL.FTZ R26, R26, c[0x0][0x320] ;  /* 0x0000c8001a1a7a20 */ /* 0x000fe40000410000 */
[----:B------:R-:W-:Y:S01]  /*fd60*/  FMUL.FTZ R27, R27, c[0x0][0x320] ;  /* 0x0000c8001b1b7a20 */ /* 0x000fe20000410000 */
[C---:B------:R-:W-:Y:S04]  /*fd70*/  HMMA.16816.F32 R40, R208.reuse, R8, R40 ;  /* 0x00000008d028723c */ /* 0x040fe80000001828 */
[----:B------:R-:W-:Y:S01]  /*fd80*/  FMUL.FTZ R28, R28, c[0x0][0x320] ;  /* 0x0000c8001c1c7a20 */ /* 0x000fe20000410000 */
[----:B------:R-:W2:Y:S01]  /*fd90*/  MUFU.TANH R136, R20 ;  /* 0x0000001400887308 */ /* 0x000ea20000002400 */
[----:B------:R-:W-:Y:S02]  /*fda0*/  FMUL.FTZ R29, R29, c[0x0][0x320] ;  /* 0x0000c8001d1d7a20 */ /* 0x000fe40000410000 */
[-C--:B------:R-:W-:Y:S04]  /*fdb0*/  HMMA.16816.F32 R44, R208, R10.reuse, R44 ;  /* 0x0000000ad02c723c */ /* 0x080fe8000000182c */
[----:B------:R-:W-:Y:S02]  /*fdc0*/  FMUL.FTZ R30, R30, c[0x0][0x320] ;  /* 0x0000c8001e1e7a20 */ /* 0x000fe40000410000 */
[----:B------:R-:W-:Y:S01]  /*fdd0*/  FMUL.FTZ R31, R31, c[0x0][0x320] ;  /* 0x0000c8001f1f7a20 */ /* 0x000fe20000410000 */
[----:B------:R-:W4:Y:S01]  /*fde0*/  MUFU.TANH R218, R28 ;  /* 0x0000001c00da7308 */ /* 0x000f220000002400 */
[C---:B------:R-:W-:Y:S01]  /*fdf0*/  HMMA.16816.F32 R48, R212.reuse, R10, R48 ;  /* 0x0000000ad430723c */ /* 0x040fe20000001830 */
[----:B-1----:R1:W-:Y:S03]  /*fe00*/  STL [R1+0x74], R0 ;  /* 0x0000740001007387 */ /* 0x0023e60000100800 */
[----:B------:R-:W-:Y:S02]  /*fe10*/  FMUL.FTZ R36, R36, c[0x0][0x320] ;  /* 0x0000c80024247a20 */ /* 0x000fe40000410000 */
[----:B------:R-:W-:Y:S02]  /*fe20*/  FMUL.FTZ R38, R38, c[0x0][0x320] ;  /* 0x0000c80026267a20 */ /* 0x000fe40000410000 */
[----:B------:R-:W-:Y:S01]  /*fe30*/  FMUL.FTZ R39, R39, c[0x0][0x320] ;  /* 0x0000c80027277a20 */ /* 0x000fe20000410000 */
[----:B------:R-:W1:Y:S01]  /*fe40*/  MUFU.TANH R217, R29 ;  /* 0x0000001d00d97308 */ /* 0x000e620000002400 */
[-C--:B---3--:R-:W-:Y:S03]  /*fe50*/  HMMA.16816.F32 R52, R212, R4.reuse, R52 ;  /* 0x00000004d434723c */ /* 0x088fe60000001834 */
[----:B------:R-:W-:Y:S02]  /*fe60*/  FMUL.FTZ R43, R43, c[0x0][0x320] ;  /* 0x0000c8002b2b7a20 */ /* 0x000fe40000410000 */
[----:B------:R-:W-:Y:S02]  /*fe70*/  FMUL.FTZ R35, R35, c[0x0][0x320] ;  /* 0x0000c80023237a20 */ /* 0x000fe40000410000 */
[----:B------:R-:W-:Y:S01]  /*fe80*/  FMUL.FTZ R41, R41, c[0x0][0x320] ;  /* 0x0000c80029297a20 */ /* 0x000fe20000410000 */
[C---:B------:R-:W-:Y:S01]  /*fe90*/  HMMA.16816.F32 R56, R208.reuse, R4, R56 ;  /* 0x00000004d038723c */ /* 0x040fe20000001838 */
[----:B------:R-:W3:Y:S03]  /*fea0*/  MUFU.TANH R17, R36 ;  /* 0x0000002400117308 */ /* 0x000ee60000002400 */
        /* <DEDUP_REMOVED lines=8> */
[----:B------:R2:W2:Y:S01]  /*ff30*/  MUFU.TANH R28, R39 ;  /* 0x00000027001c7308 */ /* 0x0004a20000002400 */
[----:B------:R-:W-:Y:S02]  /*ff40*/  FMUL.FTZ R13, R52, c[0x0][0x320] ;  /* 0x0000c800340d7a20 */ /* 0x000fe40000410000 */
[----:B------:R-:W-:Y:S04]  /*ff50*/  FMUL.FTZ R12, R53, c[0x0][0x320] ;  /* 0x0000c800350c7a20 */ /* 0x000fe80000410000 */
[----:B------:R-:W-:Y:S02]  /*ff60*/  FMUL.FTZ R56, R56, c[0x0][0x320] ;  /* 0x0000c80038387a20 */ /* 0x000fe40000410000 */
[----:B------:R-:W-:Y:S01]  /*ff70*/  FMUL.FTZ R21, R21, c[0x0][0x320] ;  /* 0x0000c80015157a20 */ /* 0x000fe20000410000 */
[----:B------:R3:W3:Y:S01]  /*ff80*/  MUFU.TANH R207, R43 ;  /* 0x0000002b00cf7308 */ /* 0x0006e20000002400 */
[----:B------:R-:W-:Y:S02]  /*ff90*/  FMUL.FTZ R22, R22, c[0x0][0x320] ;  /* 0x0000c80016167a20 */ /* 0x000fe40000410000 */
[----:B------:R-:W-:Y:S02]  /*ffa0*/  FMUL.FTZ R23, R23, c[0x0][0x320] ;  /* 0x0000c80017177a20 */ /* 0x000fe40000410000 */
[----:B------:R-:W-:Y:S02]  /*ffb0*/  FMUL.FTZ R24, R24, c[0x0][0x320] ;  /* 0x0000c80018187a20 */ /* 0x000fe40000410000 */
[----:B------:R-:W-:Y:S02]  /*ffc0*/  FMUL.FTZ R32, R32, c[0x0][0x320] ;  /* 0x0000c80020207a20 */ /* 0x000fe40000410000 */
[----:B------:R-:W-:Y:S01]  /*ffd0*/  FMUL.FTZ R11, R64, c[0x0][0x320] ;  /* 0x0000c800400b7a20 */ /* 0x000fe20000410000 */
[----:B------:R4:W4:Y:S01]  /*ffe0*/  MUFU.TANH R20, R21 ;  /* 0x0000001500147308 */ /* 0x0009220000002400 */
[----:B------:R-:W-:Y:S02]  /*fff0*/  FMUL.FTZ R10, R65, c[0x0][0x320] ;  /* 0x0000c800410a7a20 */ /* 0x000fe40000410000 */
[----:B-1----:R-:W-:Y:S02]  /*10000*/  FMUL.FTZ R38, R66, c[0x0][0x320] ;  /* 0x0000c80042267a20 */ /* 0x002fe40000410000 */
[----:B--2---:R-:W-:Y:S02]  /*10010*/  FMUL.FTZ R39, R55, c[0x0][0x320] ;  /* 0x0000c80037277a20 */ /* 0x004fe40000410000 */
        /* <DEDUP_REMOVED lines=31> */
[----:B------:R-:W1:Y:S10]  /*10210*/  MUFU.TANH R41, R41 ;  /* 0x0000002900297308 */ /* 0x000e740000002400 */
[----:B------:R1:W1:Y:S10]  /*10220*/  MUFU.TANH R216, R42 ;  /* 0x0000002a00d87308 */ /* 0x0002740000002400 */
[----:B------:R1:W1:Y:S10]  /*10230*/  MUFU.TANH R27, R44 ;  /* 0x0000002c001b7308 */ /* 0x0002740000002400 */
[----:B------:R1:W1:Y:S01]  /*10240*/  MUFU.TANH R26, R45 ;  /* 0x0000002d001a7308 */ /* 0x0002620000002400 */
[----:B-----5:R-:W-:Y:S09]  /*10250*/  ISETP.GE.AND P0, PT, R2, 0x1, PT ;  /* 0x000000010200780c */ /* 0x020ff20003f06270 */
        /* <DEDUP_REMOVED lines=21> */
[----:B------:R-:W1:Y:S01]  /*103b0*/  MUFU.TANH R36, R36 ;  /* 0x0000002400247308 */ /* 0x000e620000002400 */
[----:B------:R-:W-:-:S05]  /*103c0*/  @!P0 BRA `(.L_x_1934) ;  /* 0x000005d000008947 */ /* 0x000fca0003800000 */
[----:B--234-:R-:W-:Y:S01]  /*103d0*/  IMAD.MOV.U32 R0, RZ, RZ, c[0x0][0x2b8] ;  /* 0x0000ae00ff007624 */ /* 0x01cfe200078e00ff */
[----:B-1----:R-:W2:Y:S01]  /*103e0*/  LDL R24, [R1+0x100] ;  /* 0x0001000001187983 */ /* 0x002ea20000100800 */
[----:B------:R-:W-:Y:S03]  /*103f0*/  MOV R5, RZ ;  /* 0x000000ff00057202 */ /* 0x000fe60000000f00 */
[----:B------:R-:W3:Y:S01]  /*10400*/  LDL R3, [R1+0xec] ;  /* 0x0000ec0001037983 */ /* 0x000ee20000100800 */
[----:B------:R-:W-:Y:S03]  /*10410*/  ISETP.NE.AND P0, PT, R0, 0x1, PT ;  /* 0x000000010000780c */ /* 0x000fe60003f05270 */
[----:B------:R-:W4:Y:S04]  /*10420*/  LDL.64 R22, [R1+0xf8] ;  /* 0x0000f80001167983 */ /* 0x000f280000100a00 */
[----:B------:R-:W5:Y:S01]  /*10430*/  LDL R21, [R1+0x104] ;  /* 0x0001040001157983 */ /* 0x000f620000100800 */
[----:B--2---:R-:W-:Y:S03]  /*10440*/  IMAD R2, R2, 0x40, R24 ;  /* 0x0000004002027824 */ /* 0x004fe600078e0218 */
[----:B------:R-:W1:Y:S02]  /*10450*/  S2R R24, SR_CTAID.Y ;  /* 0x0000000000187919 */ /* 0x000e640000002600 */
[----:B---3--:R-:W-:Y:S04]  /*10460*/  IADD3 R2, R2, -0x40, R3 ;  /* 0xffffffc002027810 */ /* 0x008fe80007ffe003 */
[----:B------:R-:W-:Y:S01]  /*10470*/  MOV R0, R2 ;  /* 0x0000000200007202 */ /* 0x000fe20000000f00 */
[----:B------:R-:W-:Y:S05]  /*10480*/  @P0 IMAD.HI.U32 R3, R2, c[0x0][0x2bc], RZ ;  /* 0x0000af0002030a27 */ /* 0x000fea00078e00ff */
[----:B------:R-:W-:Y:S04]  /*10490*/  @P0 SHF.R.U32.HI R0, RZ, c[0x0][0x2c0], R3 ;  /* 0x0000b000ff000a19 */ /* 0x000fe80000011603 */
[C---:B----4-:R-:W-:Y:S01]  /*104a0*/  @!P6 IADD3 R3, P0, R0.reuse, R22, RZ ;  /* 0x000000160003e210 */ /* 0x050fe20007f1e0ff */
[----:B------:R-:W-:Y:S03]  /*104b0*/  IMAD.MOV R4, RZ, RZ, -R0 ;  /* 0x000000ffff047224 */ /* 0x000fe600078e0a00 */
[----:B-----5:R-:W-:Y:S01]  /*104c0*/  @!P6 LEA.HI.X.SX32 R0, R0, R21, 0x1, P0 ;  /* 0x000000150000e211 */ /* 0x020fe200000f0eff */
[----:B------:R-:W-:Y:S01]  /*104d0*/  IMAD R4, R4, c[0x0][0x2b8], R2 ;  /* 0x0000ae0004047a24 */ /* 0x000fe200078e0202 */
[C---:B------:R-:W-:Y:S01]  /*104e0*/  @!P6 LEA R2, P0, R3.reuse, c[0x0][0x2a0], 0x2 ;  /* 0x0000a8000302ea11 */ /* 0x040fe200078010ff */
[----:B-1----:R-:W-:Y:S01]  /*104f0*/  IMAD.WIDE.U32 R22, R24, c[0x0][0x1e8], RZ ;  /* 0x00007a0018167a25 */ /* 0x002fe200078e00ff */
[----:B------:R-:W1:Y:S02]  /*10500*/  S2R R21, SR_CTAID.Y ;  /* 0x0000000000157919 */ /* 0x000e640000002600 */
[----:B------:R-:W-:Y:S02]  /*10510*/  @!P6 LEA.HI.X R3, R3, c[0x0][0x2a4], R0, 0x2, P0 ;  /* 0x0000a9000303ea11 */ /* 0x000fe400000f1400 */
[----:B------:R2:W-:Y:S01]  /*10520*/  STL [R1+0xac], R4 ;  /* 0x0000ac0401007387 */ /* 0x0005e20000100800 */
[----:B------:R-:W-:Y:S03]  /*10530*/  SHF.R.S32.HI R0, RZ, 0x1f, R4 ;  /* 0x0000001fff007819 */ /* 0x000fe60000011404 */
[----:B------:R3:W4:Y:S02]  /*10540*/  @!P6 LDG.E R5, [R2.64] ;  /* 0x000000060205e981 */ /* 0x000724000c1e1900 */
[----:B------:R-:W-:Y:S04]  /*10550*/  IMAD R0, R0, c[0x0][0x1e0], RZ ;  /* 0x0000780000007a24 */ /* 0x000fe800078e02ff */
[C---:B------:R-:W-:Y:S01]  /*10560*/  IMAD R0, R4.reuse, c[0x0][0x1e4], R0 ;  /* 0x0000790004007a24 */ /* 0x040fe200078e0200 */
[----:B-1----:R-:W-:Y:S05]  /*10570*/  SHF.R.S32.HI R21, RZ, 0x1f, R21 ;  /* 0x0000001fff157819 */ /* 0x002fea0000011415 */
[----:B------:R-:W-:Y:S02]  /*10580*/  IMAD R21, R21, c[0x0][0x1e8], RZ ;  /* 0x00007a0015157a24 */ /* 0x000fe400078e02ff */
[----:B---3--:R-:W-:Y:S04]  /*10590*/  IMAD.WIDE.U32 R2, R4, c[0x0][0x1e0], RZ ;  /* 0x0000780004027a25 */ /* 0x008fe800078e00ff */
[----:B------:R-:W-:Y:S02]  /*105a0*/  IMAD.IADD R3, R3, 0x1, R0 ;  /* 0x0000000103037824 */ /* 0x000fe400078e0200 */
[----:B------:R-:W-:Y:S05]  /*105b0*/  IMAD R21, R24, c[0x0][0x1ec], R21 ;  /* 0x00007b0018157a24 */ /* 0x000fea00078e0215 */
[----:B------:R-:W-:Y:S02]  /*105c0*/  IADD3 R21, R23, R21, RZ ;  /* 0x0000001517157210 */ /* 0x000fe40007ffe0ff */
[----:B----4-:R-:W-:Y:S01]  /*105d0*/  SHF.R.S32.HI R0, RZ, 0x1f, R5 ;  /* 0x0000001fff007819 */ /* 0x010fe20000011405 */
[----:B------:R1:W-:Y:S01]  /*105e0*/  STL [R1+0xa4], R5 ;  /* 0x0000a40501007387 */ /* 0x0003e20000100800 */
[C---:B------:R-:W-:Y:S04]  /*105f0*/  IMAD.WIDE.U32 R2, R5.reuse, c[0x0][0x1f0], R2 ;  /* 0x00007c0005027a25 */ /* 0x040fe800078e0002 */
[----:B--2---:R-:W-:Y:S01]  /*10600*/  IMAD R4, R0, c[0x0][0x1f0], RZ ;  /* 0x00007c0000047a24 */ /* 0x004fe200078e02ff */
[----:B------:R-:W-:Y:S03]  /*10610*/  IADD3 R0, P0, R22, R2, RZ ;  /* 0x0000000216007210 */ /* 0x000fe60007f1e0ff */
[----:B------:R-:W-:Y:S05]  /*10620*/  IMAD R4, R5, c[0x0][0x1f4], R4 ;  /* 0x00007d0005047a24 */ /* 0x000fea00078e0204 */
[----:B------:R-:W-:Y:S02]  /*10630*/  IADD3.X R2, R21, R3, R4, P0, !PT ;  /* 0x0000000315027210 */ /* 0x000fe400007fe404 */
[C---:B------:R-:W-:Y:S04]  /*10640*/  LEA R4, P0, R0.reuse, c[0x0][0x1c8], 0x1 ;  /* 0x0000720000047a11 */ /* 0x040fe800078008ff */
[----:B------:R-:W-:Y:S01]  /*10650*/  LEA.HI.X R0, R0, c[0x0][0x1cc], R2, 0x1, P0 ;  /* 0x0000730000007a11 */ /* 0x000fe200000f0c02 */
[----:B------:R-:W-:-:S06]  /*10660*/  BRA.DIV ~URZ, `(.L_x_1935) ;  /* 0x0000deb27f007947 */ /* 0x000fcc000b800000 */
[----:B-1----:R1:W2:Y:S02]  /*10670*/  SHFL.IDX PT, R5, R0, RZ, 0x181f ;  /* 0x00181fff00057589 */ /* 0x0022a400000e0000 */
.L_x_2014:
[----:B------:R-:W-:-:S05]  /*10680*/  BRA.DIV ~URZ, `(.L_x_1936) ;  /* 0x0000df027f007947 */ /* 0x000fca000b800000 */
[----:B------:R-:W3:Y:S04]  /*10690*/  LDL R3, [R1+0xc0] ;  /* 0x0000c00001037983 */ /* 0x000ee80000100800 */
[----:B------:R-:W4:Y:S04]  /*106a0*/  LDL R8, [R1+0xe4] ;  /* 0x0000e40001087983 */ /* 0x000f280000100800 */
[----:B------:R-:W5:Y:S04]  /*106b0*/  LDL R9, [R1+0x98] ;  /* 0x0000980001097983 */ /* 0x000f680000100800 */
[----:B------:R-:W4:Y:S01]  /*106c0*/  SHFL.IDX PT, R2, R4, RZ, 0x181f ;  /* 0x00181fff04027589 */ /* 0x000f2200000e0000 */
[----:B---3--:R-:W-:Y:S02]  /*106d0*/  ISETP.GE.AND P1, PT, R3, c[0x0][0x1d4], PT ;  /* 0x0000750003007a0c */ /* 0x008fe40003f26270 */
[C---:B----4-:R-:W-:Y:S05]  /*106e0*/  IADD3 R6, P0, R2.reuse, R8, RZ ;  /* 0x0000000802067210 */ /* 0x050fea0007f1e0ff */
[C-C-:B--2---:R-:W-:Y:S01]  /*106f0*/  IMAD.X R7, R5.reuse, 0x1, R252.reuse, P0 ;  /* 0x0000000105077824 */ /* 0x144fe200000e06fc */
[----:B------:R-:W-:Y:S05]  /*10700*/  IADD3 R2, P0, R2, R250, RZ ;  /* 0x000000fa02027210 */ /* 0x000fea0007f1e0ff */
[----:B------:R-:W-:Y:S01]  /*10710*/  @!PT LDS RZ, [RZ] ;  /* 0x00000000fffff984 */ /* 0x000fe20000000800 */
[----:B------:R-:W-:Y:S01]  /*10720*/  @!PT LDS RZ, [RZ] ;  /* 0x00000000fffff984 */ /* 0x000fe20000000800 */
[----:B-----5:R2:W-:Y:S01]  /*10730*/  LDGSTS.E.BYPASS.LTC128B.128 [R9+0x4100], [R6.64], !P1 ;  /* 0x0410000006097fae */ /* 0x0205e2000c901d46 */
[--C-:B------:R-:W-:Y:S05]  /*10740*/  IMAD.X R3, R5, 0x1, R251.reuse, P0 ;  /* 0x0000000105037824 */ /* 0x100fea00000e06fb */
[----:B------:R3:W-:Y:S04]  /*10750*/  LDGSTS.E.BYPASS.LTC128B.128 [R9+0x6100], [R2.64], !P5 ;  /* 0x0610000002097fae */ /* 0x0007e8000e901d46 */
[----:B---3--:R-:W2:Y:S04]  /*10760*/  SHFL.IDX PT, R2, R4, 0x1, 0x181f ;  /* 0x00381f0004027f89 */ /* 0x008ea800000e0000 */
[----:B------:R-:W3:Y:S01]  /*10770*/  SHFL.IDX PT, R3, R0, 0x1, 0x181f ;  /* 0x00381f0000037f89 */ /* 0x000ee200000e0000 */
[C---:B--2---:R-:W-:Y:S05]  /*10780*/  IADD3 R6, P0, R2.reuse, R8, RZ ;  /* 0x0000000802067210 */ /* 0x044fea0007f1e0ff */
[C-C-:B---3--:R-:W-:Y:S01]  /*10790*/  IMAD.X R7, R3.reuse, 0x1, R252.reuse, P0 ;  /* 0x0000000103077824 */ /* 0x148fe200000e06fc */
[----:B------:R-:W-:Y:S04]  /*107a0*/  IADD3 R2, P0, R2, R250, RZ ;  /* 0x000000fa02027210 */ /* 0x000fe80007f1e0ff */
[----:B------:R2:W-:Y:S01]  /*107b0*/  LDGSTS.E.BYPASS.LTC128B.128 [R9+0x4900], [R6.64], !P1 ;  /* 0x0490000006097fae */ /* 0x0005e2000c901d46 */
[--C-:B------:R-:W-:Y:S05]  /*107c0*/  IMAD.X R3, R3, 0x1, R251.reuse, P0 ;  /* 0x0000000103037824 */ /* 0x100fea00000e06fb */
[----:B------:R3:W-:Y:S04]  /*107d0*/  LDGSTS.E.BYPASS.LTC128B.128 [R9+0x6900], [R2.64], !P5 ;  /* 0x0690000002097fae */ /* 0x0007e8000e901d46 */
[----:B---3--:R-:W2:Y:S04]  /*107e0*/  SHFL.IDX PT, R2, R4, 0x2, 0x181f ;  /* 0x00581f0004027f89 */ /* 0x008ea800000e0000 */
[----:B------:R-:W3:Y:S01]  /*107f0*/  SHFL.IDX PT, R3, R0, 0x2, 0x181f ;  /* 0x00581f0000037f89 */ /* 0x000ee200000e0000 */
[C---:B--2---:R-:W-:Y:S02]  /*10800*/  IADD3 R6, P0, R2.reuse, R8, RZ ;  /* 0x0000000802067210 */ /* 0x044fe40007f1e0ff */
[----:B------:R-:W-:Y:S03]  /*10810*/  SEL R8, RZ, 0x10, P5 ;  /* 0x00000010ff087807 */ /* 0x000fe60002800000 */
[C---:B---3--:R-:W-:Y:S01]  /*10820*/  IMAD.X R7, R3.reuse, 0x1, R252, P0 ;  /* 0x0000000103077824 */ /* 0x048fe200000e06fc */
[----:B------:R-:W-:Y:S01]  /*10830*/  IADD3 R2, P0, R2, R250, RZ ;  /* 0x000000fa02027210 */ /* 0x000fe20007f1e0ff */
[----:B------:R-:W-:Y:S03]  /*10840*/  IMAD.MOV.U32 R5, RZ, RZ, R8 ;  /* 0x000000ffff057224 */ /* 0x000fe600078e0008 */
[----:B------:R2:W-:Y:S01]  /*10850*/  LDGSTS.E.BYPASS.LTC128B.128 [R9+0x5100], [R6.64], !P1 ;  /* 0x0510000006097fae */ /* 0x0005e2000c901d46 */
[----:B------:R-:W-:Y:S05]  /*10860*/  IMAD.X R3, R3, 0x1, R251, P0 ;  /* 0x0000000103037824 */ /* 0x000fea00000e06fb */
[----:B------:R3:W-:Y:S04]  /*10870*/  LDGSTS.E.BYPASS.LTC128B.128 [R9+0x7100], [R2.64], !P5 ;  /* 0x0710000002097fae */ /* 0x0007e8000e901d46 */
[----:B--2---:R3:W2:Y:S04]  /*10880*/  SHFL.IDX PT, R6, R0, 0x3, 0x181f ;  /* 0x00781f0000067f89 */ /* 0x0046a800000e0000 */
[----:B-1----:R3:W1:Y:S02]  /*10890*/  SHFL.IDX PT, R0, R4, 0x3, 0x181f ;  /* 0x00781f0004007f89 */ /* 0x00266400000e0000 */
.L_x_2015:
[----:B---3--:R-:W3:Y:S01]  /*108a0*/  LDL R4, [R1+0xc0] ;  /* 0x0000c00001047983 */ /* 0x008ee20000100800 */
[C---:B------:R-:W-:Y:S02]  /*108b0*/  ISETP.NE.U32.AND P3, PT, R5.reuse, RZ, PT ;  /* 0x000000ff0500720c */ /* 0x040fe40003f65070 */
[----:B------:R-:W-:Y:S01]  /*108c0*/  IADD3 R2, -R5, 0x10, RZ ;  /* 0x0000001005027810 */ /* 0x000fe20007ffe1ff */
[----:B------:R-:W4:Y:S03]  /*108d0*/  LDL R3, [R1+0xe4] ;  /* 0x0000e40001037983 */ /* 0x000f260000100800 */
[----:B------:R-:W-:Y:S01]  /*108e0*/  LOP3.LUT R2, R2, 0xf, RZ, 0xc0, !PT ;  /* 0x0000000f02027812 */ /* 0x000fe200078ec0ff */
[----:B------:R-:W5:Y:S03]  /*108f0*/  LDL R7, [R1+0x98] ;  /* 0x0000980001077983 */ /* 0x000f660000100800 */
[----:B-1----:R-:W-:Y:S02]  /*10900*/  IADD3 R2, P1, P0, R2, R0, R250 ;  /* 0x0000000002027210 */ /* 0x002fe4000783e0fa */
[----:B---3--:R-:W-:Y:S02]  /*10910*/  ISETP.GE.AND P4, PT, R4, c[0x0][0x1d4], PT ;  /* 0x0000750004007a0c */ /* 0x008fe40003f86270 */
[----:B----4-:R-:W-:Y:S02]  /*10920*/  IADD3 R4, P2, R0, R3, RZ ;  /* 0x0000000300047210 */ /* 0x010fe40007f5e0ff */
[----:B--2---:R-:W-:Y:S03]  /*10930*/  IADD3.X R3, RZ, R6, R251, P1, P0 ;  /* 0x00000006ff037210 */ /* 0x004fe60000fe04fb */
[----:B------:R-:W-:Y:S06]  /*10940*/  IMAD.X R5, R6, 0x1, R252, P2 ;  /* 0x0000000106057824 */ /* 0x000fec00010e06fc */
[----:B------:R-:W-:Y:S01]  /*10950*/  @!PT LDS RZ, [RZ] ;  /* 0x00000000fffff984 */ /* 0x000fe20000000800 */
[----:B------:R-:W-:Y:S01]  /*10960*/  @!PT LDS RZ, [RZ] ;  /* 0x00000000fffff984 */ /* 0x000fe20000000800 */
[----:B------:R-:W-:Y:S01]  /*10970*/  @!PT LDS RZ, [RZ] ;  /* 0x00000000fffff984 */ /* 0x000fe20000000800 */
[----:B-----5:R1:W-:Y:S04]  /*10980*/  LDGSTS.E.BYPASS.LTC128B.128 [R7+0x5900], [R4.64], !P4 ;  /* 0x0590000004077fae */ /* 0x0203e8000e101d46 */
[----:B------:R1:W-:Y:S02]  /*10990*/  LDGSTS.E.BYPASS.LTC128B.128.ZFILL [R7+0x7900], [R2.64], P3 ;  /* 0x0790000002077fae */ /* 0x0003e40009941d46 */
.L_x_1934:
[----:B--234-:R-:W-:Y:S05]  /*109a0*/  BSYNC B0 ;  /* 0x0000000000007941 */ /* 0x01cfea0003800000 */
.L_x_1933:
[----:B------:R-:W2:Y:S01]  /*109b0*/  LDL R9, [R1+0xdc] ;  /* 0x0000dc0001097983 */ /* 0x000ea20000100800 */
[----:B------:R-:W-:Y:S03]  /*109c0*/  IMAD.MOV.U32 R21, RZ, RZ, c[0x0][0x2c4] ;  /* 0x0000b100ff157624 */ /* 0x000fe600078e00ff */
[----:B-1----:R-:W2:Y:S02]  /*109d0*/  LDL R4, [R1+0x4] ;  /* 0x0000040001047983 */ /* 0x002ea40000100800 */
[----:B------:R-:W-:Y:S02]  /*109e0*/  ISETP.NE.AND P0, PT, R21, 0x1, PT ;  /* 0x000000011500780c */ /* 0x000fe40003f05270 */
[----:B------:R-:W3:Y:S04]  /*109f0*/  LDL R8, [R1+0xd8] ;  /* 0x0000d80001087983 */ /* 0x000ee80000100800 */
[----:B------:R-:W3:Y:S04]  /*10a00*/  LDL R5, [R1+0xd4] ;  /* 0x0000d40001057983 */ /* 0x000ee80000100800 */
[----:B------:R-:W4:Y:S04]  /*10a10*/  LDL R7, [R1+0x84] ;  /* 0x0000840001077983 */ /* 0x000f280000100800 */
[----:B------:R-:W5:Y:S04]  /*10a20*/  LDL R0, [R1+0xd0] ;  /* 0x0000d00001007983 */ /* 0x000f680000100800 */
[----:B------:R-:W5:Y:S04]  /*10a30*/  LDL R6, [R1+0xcc] ;  /* 0x0000cc0001067983 */ /* 0x000f680000100800 */
[----:B------:R-:W5:Y:S04]  /*10a40*/  LDL R3, [R1+0xc4] ;  /* 0x0000c40001037983 */ /* 0x000f680000100800 */
[----:B------:R-:W5:Y:S04]  /*10a50*/  LDL R2, [R1+0xe0] ;  /* 0x0000e00001027983 */ /* 0x000f680000100800 */
[----:B------:R-:W0:Y:S01]  /*10a60*/  LDGDEPBAR ;  /* 0x00000000000079af */ /* 0x000e220000000000 */
[----:B--2---:R-:W-:Y:S04]  /*10a70*/  LEA R4, R4, R9, 0x7 ;  /* 0x0000000904047211 */ /* 0x004fe800078e38ff */
[----:B---3--:R-:W-:Y:S02]  /*10a80*/  IADD3 R4, R5, R4, R8 ;  /* 0x0000000405047210 */ /* 0x008fe40007ffe008 */
[----:B------:R-:W-:Y:S05]  /*10a90*/  MOV R5, 0xffffffc0 ;  /* 0xffffffc000057802 */ /* 0x000fea0000000f00 */
[----:B----4-:R-:W-:Y:S02]  /*10aa0*/  IMAD R5, R7, R5, 0x1 ;  /* 0x0000000107057424 */ /* 0x010fe400078e0205 */
[----:B-----5:R-:W-:Y:S04]  /*10ab0*/  IMAD.IADD R4, R0, 0x1, R4 ;  /* 0x0000000100047824 */ /* 0x020fe800078e0204 */
[----:B------:R-:W-:Y:S01]  /*10ac0*/  @P0 IMAD.HI.U32 R0, R4, c[0x0][0x2c8], RZ ;  /* 0x0000b20004000a27 */ /* 0x000fe200078e00ff */
[----:B------:R-:W-:Y:S04]  /*10ad0*/  IADD3 R5, R3, R5, -R6 ;  /* 0x0000000503057210 */ /* 0x000fe80007ffe806 */
[----:B------:R-:W-:Y:S01]  /*10ae0*/  @P0 SHF.R.U32.HI R4, RZ, c[0x0][0x2cc], R0 ;  /* 0x0000b300ff040a19 */ /* 0x000fe20000011600 */
[----:B------:R-:W-:Y:S01]  /*10af0*/  IMAD.IADD R5, R5, 0x1, -R2 ;  /* 0x0000000105057824 */ /* 0x000fe200078e0a02 */
[----:B------:R-:W-:-:S05]  /*10b00*/  BRA.DIV ~URZ, `(.L_x_1937) ;  /* 0x0000e0527f007947 */ /* 0x000fca000b800000 */
[----:B------:R1:W2:Y:S02]  /*10b10*/  SHFL.IDX PT, R0, R4, RZ, 0x1c1f ;  /* 0x001c1fff04007589 */ /* 0x0002a400000e0000 */
.L_x_2016:
[----:B--2---:R-:W-:Y:S05]  /*10b20*/  IMAD.IADD R0, R5, 0x1, R0 ;  /* 0x0000000105007824 */ /* 0x004fea00078e0200 */
[C---:B------:R-:W-:Y:S02]  /*10b30*/  ISETP.GT.AND P0, PT, R0.reuse, RZ, PT ;  /* 0x000000ff0000720c */ /* 0x040fe40003f04270 */
[C---:B------:R-:W-:Y:S02]  /*10b40*/  ISETP.GT.AND P1, PT, R0.reuse, 0x1, PT ;  /* 0x000000010000780c */ /* 0x040fe40003f24270 */
[----:B------:R-:W-:Y:S02]  /*10b50*/  FSEL R8, R229, -INF , P0 ;  /* 0xff800000e5087808 */ /* 0x000fe40000000000 */
[C---:B------:R-:W-:Y:S02]  /*10b60*/  ISETP.GT.AND P0, PT, R0.reuse, 0x9, PT ;  /* 0x000000090000780c */ /* 0x040fe40003f04270 */
[----:B------:R-:W-:Y:S02]  /*10b70*/  ISETP.GT.AND P2, PT, R0, 0x8, PT ;  /* 0x000000080000780c */ /* 0x000fe40003f44270 */
[----:B------:R-:W-:Y:S02]  /*10b80*/  FSEL R24, R228, -INF , P1 ;  /* 0xff800000e4187808 */ /* 0x000fe40000800000 */
[C---:B------:R-:W-:Y:S02]  /*10b90*/  ISETP.GT.AND P1, PT, R0.reuse, 0x10, PT ;  /* 0x000000100000780c */ /* 0x040fe40003f24270 */
[----:B------:R-:W-:Y:S02]  /*10ba0*/  ISETP.GT.AND P3, PT, R0, 0x11, PT ;  /* 0x000000110000780c */ /* 0x000fe40003f64270 */
[----:B------:R-:W-:Y:S02]  /*10bb0*/  FSEL R22, R206, -INF , P0 ;  /* 0xff800000ce167808 */ /* 0x000fe40000000000 */
[----:B------:R-:W-:Y:S02]  /*10bc0*/  ISETP.GT.AND P0, PT, R0, 0x18, PT ;  /* 0x000000180000780c */ /* 0x000fe40003f04270 */
[----:B------:R-:W-:Y:S02]  /*10bd0*/  FSEL R23, R219, -INF , P2 ;  /* 0xff800000db177808 */ /* 0x000fe40001000000 */
[----:B------:R-:W-:Y:S02]  /*10be0*/  FSEL R21, R136, -INF , P1 ;  /* 0xff80000088157808 */ /* 0x000fe40000800000 */
[----:B------:R-:W-:Y:S02]  /*10bf0*/  ISETP.GT.AND P2, PT, R0, 0x19, PT ;  /* 0x000000190000780c */ /* 0x000fe40003f44270 */
[----:B------:R-:W-:Y:S02]  /*10c00*/  FSEL R20, R20, -INF , P3 ;  /* 0xff80000014147808 */ /* 0x000fe40001800000 */
[C---:B------:R-:W-:Y:S02]  /*10c10*/  ISETP.GT.AND P3, PT, R0.reuse, 0x20, PT ;  /* 0x000000200000780c */ /* 0x040fe40003f64270 */
[----:B------:R-:W-:Y:S02]  /*10c20*/  FSEL R19, R19, -INF , P0 ;  /* 0xff80000013137808 */ /* 0x000fe40000000000 */
[C---:B------:R-:W-:Y:S02]  /*10c30*/  ISETP.GT.AND P1, PT, R0.reuse, 0x21, PT ;  /* 0x000000210000780c */ /* 0x040fe40003f24270 */
        /* <DEDUP_REMOVED lines=8> */
[C---:B------:R-:W-:Y:S02]  /*10cc0*/  ISETP.GT.AND P1, PT, R0.reuse, 0x38, PT ;  /* 0x000000380000780c */ /* 0x040fe40003f24270 */
[----:B------:R-:W-:Y:S02]  /*10cd0*/  ISETP.GT.AND P0, PT, R0, 0x39, PT ;  /* 0x000000390000780c */ /* 0x000fe40003f04270 */
[----:B------:R-:W-:Y:S02]  /*10ce0*/  FSEL R14, R14, -INF , P4 ;  /* 0xff8000000e0e7808 */ /* 0x000fe40002000000 */
[----:B------:R-:W-:Y:S02]  /*10cf0*/  FSEL R13, R13, -INF , P3 ;  /* 0xff8000000d0d7808 */ /* 0x000fe40001800000 */
[----:B------:R-:W-:Y:S02]  /*10d00*/  FSEL R12, R12, -INF , P2 ;  /* 0xff8000000c0c7808 */ /* 0x000fe40001000000 */
[----:B------:R-:W-:Y:S02]  /*10d10*/  FSEL R11, R11, -INF , P1 ;  /* 0xff8000000b0b7808 */ /* 0x000fe40000800000 */
[----:B------:R-:W-:Y:S01]  /*10d20*/  FSEL R10, R10, -INF , P0 ;  /* 0xff8000000a0a7808 */ /* 0x000fe20000000000 */
[----:B------:R-:W-:-:S05]  /*10d30*/  BRA.DIV ~URZ, `(.L_x_1938) ;  /* 0x0000de927f007947 */ /* 0x000fca000b800000 */
[----:B------:R-:W-:Y:S01]  /*10d40*/  FMNMX.FTZ R136, R8, R132, !PT ;  /* 0x0000008408887209 */ /* 0x000fe20007810000 */
[----:B------:R-:W2:Y:S03]  /*10d50*/  LDL.LU R3, [R1+0x70] ;  /* 0x0000700001037983 */ /* 0x000ea60000300800 */
[----:B------:R-:W-:Y:S01]  /*10d60*/  FMNMX.FTZ R136, R24, R136, !PT ;  /* 0x0000008818887209 */ /* 0x000fe20007810000 */
[----:B------:R-:W3:Y:S03]  /*10d70*/  SHFL.IDX PT, R2, R4, 0x1, 0x1c1f ;  /* 0x003c1f0004027f89 */ /* 0x000ee600000e0000 */
[----:B------:R-:W-:Y:S04]  /*10d80*/  FMNMX.FTZ R136, R23, R136, !PT ;  /* 0x0000008817887209 */ /* 0x000fe80007810000 */
[----:B------:R-:W-:Y:S01]  /*10d90*/  FMNMX.FTZ R136, R22, R136, !PT ;  /* 0x0000008816887209 */ /* 0x000fe20007810000 */
[----:B------:R-:W4:Y:S03]  /*10da0*/  SHFL.IDX PT, R0, R4, 0x2, 0x1c1f ;  /* 0x005c1f0004007f89 */ /* 0x000f2600000e0000 */
[----:B------:R-:W-:Y:S04]  /*10db0*/  FMNMX.FTZ R136, R21, R136, !PT ;  /* 0x0000008815887209 */ /* 0x000fe80007810000 */
[----:B------:R-:W-:Y:S01]  /*10dc0*/  FMNMX.FTZ R136, R20, R136, !PT ;  /* 0x0000008814887209 */ /* 0x000fe20007810000 */
[----:B-1----:R-:W1:Y:S03]  /*10dd0*/  SHFL.IDX PT, R4, R4, 0x3, 0x1c1f ;  /* 0x007c1f0004047f89 */ /* 0x002e6600000e0000 */
[----:B------:R-:W-:Y:S04]  /*10de0*/  FMNMX.FTZ R136, R19, R136, !PT ;  /* 0x0000008813887209 */ /* 0x000fe80007810000 */
[----:B------:R-:W-:Y:S01]  /*10df0*/  FMNMX.FTZ R136, R18, R136, !PT ;  /* 0x0000008812887209 */ /* 0x000fe20007810000 */
[----:B------:R-:W5:Y:S03]  /*10e00*/  LDL.LU R6, [R1+0x80] ;  /* 0x0000800001067983 */ /* 0x000f660000300800 */
[----:B------:R-:W-:Y:S04]  /*10e10*/  FMNMX.FTZ R136, R17, R136, !PT ;  /* 0x0000008811887209 */ /* 0x000fe80007810000 */
[----:B------:R-:W-:Y:S04]  /*10e20*/  FMNMX.FTZ R136, R16, R136, !PT ;  /* 0x0000008810887209 */ /* 0x000fe80007810000 */
[----:B------:R-:W-:Y:S04]  /*10e30*/  FMNMX.FTZ R136, R15, R136, !PT ;  /* 0x000000880f887209 */ /* 0x000fe80007810000 */
[----:B------:R-:W-:Y:S04]  /*10e40*/  FMNMX.FTZ R136, R14, R136, !PT ;  /* 0x000000880e887209 */ /* 0x000fe80007810000 */
[----:B------:R-:W-:Y:S04]  /*10e50*/  FMNMX.FTZ R136, R13, R136, !PT ;  /* 0x000000880d887209 */ /* 0x000fe80007810000 */
[----:B------:R-:W-:Y:S04]  /*10e60*/  FMNMX.FTZ R136, R12, R136, !PT ;  /* 0x000000880c887209 */ /* 0x000fe80007810000 */
[----:B------:R-:W-:Y:S04]  /*10e70*/  FMNMX.FTZ R136, R11, R136, !PT ;  /* 0x000000880b887209 */ /* 0x000fe80007810000 */
[----:B------:R-:W-:Y:S01]  /*10e80*/  FMNMX.FTZ R136, R10, R136, !PT ;  /* 0x000000880a887209 */ /* 0x000fe20007810000 */
[C---:B---3--:R-:W-:Y:S02]  /*10e90*/  IMAD.IADD R2, R5.reuse, 0x1, R2 ;  /* 0x0000000105027824 */ /* 0x048fe400078e0202 */
[C---:B----4-:R-:W-:Y:S02]  /*10ea0*/  IMAD.IADD R0, R5.reuse, 0x1, R0 ;  /* 0x0000000105007824 */ /* 0x050fe400078e0200 */
[----:B-1----:R-:W-:Y:S01]  /*10eb0*/  IMAD.IADD R5, R5, 0x1, R4 ;  /* 0x0000000105057824 */ /* 0x002fe200078e0204 */
[C---:B------:R-:W-:Y:S01]  /*10ec0*/  ISETP.GT.AND P1, PT, R2.reuse, 0x1, PT ;  /* 0x000000010200780c */ /* 0x040fe20003f24270 */
[----:B------:R-:W3:Y:S01]  /*10ed0*/  LDL.LU R4, [R1+0x7c] ;  /* 0x00007c0001047983 */ /* 0x000ee20000300800 */
[C---:B------:R-:W-:Y:S02]  /*10ee0*/  ISETP.GT.AND P0, PT, R2.reuse, RZ, PT ;  /* 0x000000ff0200720c */ /* 0x040fe40003f04270 */
[----:B------:R-:W-:Y:S02]  /*10ef0*/  FSEL R34, R247, -INF , P1 ;  /* 0xff800000f7227808 */ /* 0x000fe40000800000 */
[C---:B------:R-:W-:Y:S02]  /*10f00*/  ISETP.GT.AND P1, PT, R2.reuse, 0x10, PT ;  /* 0x000000100200780c */ /* 0x040fe40003f24270 */
[C---:B------:R-:W-:Y:S02]  /*10f10*/  ISETP.GT.AND P2, PT, R2.reuse, 0x8, PT ;  /* 0x000000080200780c */ /* 0x040fe40003f44270 */
[----:B------:R-:W-:Y:S02]  /*10f20*/  FSEL R51, R221, -INF , P1 ;  /* 0xff800000dd337808 */ /* 0x000fe40000800000 */
[----:B------:R-:W-:Y:S02]  /*10f30*/  ISETP.GT.AND P1, PT, R2, 0x19, PT ;  /* 0x000000190200780c */ /* 0x000fe40003f24270 */
[----:B------:R-:W-:Y:S02]  /*10f40*/  FSEL R9, R248, -INF , P0 ;  /* 0xff800000f8097808 */ /* 0x000fe40000000000 */
[----:B------:R-:W-:Y:S02]  /*10f50*/  FSEL R48, R35, -INF , P1 ;  /* 0xff80000023307808 */ /* 0x000fe40000800000 */
[C---:B------:R-:W-:Y:S02]  /*10f60*/  ISETP.GT.AND P1, PT, R2.reuse, 0x28, PT ;  /* 0x000000280200780c */ /* 0x040fe40003f24270 */
[C---:B------:R-:W-:Y:S02]  /*10f70*/  ISETP.GT.AND P0, PT, R2.reuse, 0x9, PT ;  /* 0x000000090200780c */ /* 0x040fe40003f04270 */
[----:B------:R-:W-:Y:S02]  /*10f80*/  FSEL R45, R45, -INF , P1 ;  /* 0xff8000002d2d7808 */ /* 0x000fe40000800000 */
[----:B------:R-:W-:Y:S02]  /*10f90*/  ISETP.GT.AND P1, PT, R2, 0x31, PT ;  /* 0x000000310200780c */ /* 0x000fe40003f24270 */
[----:B------:R-:W-:Y:S02]  /*10fa0*/  FSEL R40, R225, -INF , P2 ;  /* 0xff800000e1287808 */ /* 0x000fe40001000000 */
[----:B------:R-:W-:Y:S02]  /*10fb0*/  FSEL R39, R39, -INF , P1 ;  /* 0xff80000027277808 */ /* 0x000fe40000800000 */
[----:B------:R-:W-:Y:S02]  /*10fc0*/  ISETP.GT.AND P1, PT, R0, RZ, PT ;  /* 0x000000ff0000720c */ /* 0x000fe40003f24270 */
        /* <DEDUP_REMOVED lines=15> */
[----:B------:R-:W-:Y:S01]  /*110c0*/  FSEL R38, R38, -INF , P2 ;  /* 0xff80000026267808 */ /* 0x000fe20001000000 */
[----:B------:R-:W4:Y:S01]  /*110d0*/  LDL.LU R2, [R1+0x74] ;  /* 0x0000740001027983 */ /* 0x000f220000300800 */
[----:B------:R-:W-:Y:S02]  /*110e0*/  ISETP.GT.AND P2, PT, R0, 0x1, PT ;  /* 0x000000010000780c */ /* 0x000fe40003f44270 */
[----:B------:R-:W-:Y:S02]  /*110f0*/  FSEL R36, R36, -INF , P0 ;  /* 0xff80000024247808 */ /* 0x000fe40000000000 */
[----:B------:R-:W-:Y:S02]  /*11100*/  FSEL R57, R249, -INF , P2 ;  /* 0xff800000f9397808 */ /* 0x000fe40001000000 */
[C---:B------:R-:W-:Y:S02]  /*11110*/  ISETP.GT.AND P2, PT, R0.reuse, 0x10, PT ;  /* 0x000000100000780c */ /* 0x040fe40003f44270 */
        /* <DEDUP_REMOVED lines=16> */
[----:B------:R-:W-:Y:S02]  /*11220*/  FSEL R55, R55, -INF , P0 ;  /* 0xff80000037377808 */ /* 0x000fe40000000000 */
[C---:B------:R-:W-:Y:S02]  /*11230*/  ISETP.GT.AND P0, PT, R5.reuse, 0x1, PT ;  /* 0x000000010500780c */ /* 0x040fe40003f04270 */
[C---:B------:R-:W-:Y:S02]  /*11240*/  ISETP.GT.AND P2, PT, R5.reuse, RZ, PT ;  /* 0x000000ff0500720c */ /* 0x040fe40003f44270 */
[----:B------:R-:W-:Y:S04]  /*11250*/  ISETP.GT.AND P3, PT, R5, 0x18, PT ;  /* 0x000000180500780c */ /* 0x000fe80003f64270 */
[----:B------:R-:W-:Y:S02]  /*11260*/  FSEL R32, R227, -INF , P3 ;  /* 0xff800000e3207808 */ /* 0x000fe40001800000 */
[----:B------:R-:W-:Y:S04]  /*11270*/  ISETP.GT.AND P3, PT, R5, 0x21, PT ;  /* 0x000000210500780c */ /* 0x000fe80003f64270 */
[----:B------:R-:W-:Y:S02]  /*11280*/  FSEL R29, R207, -INF , P3 ;  /* 0xff800000cf1d7808 */ /* 0x000fe40001800000 */
[----:B------:R-:W-:Y:S02]  /*11290*/  ISETP.GT.AND P3, PT, R5, 0x30, PT ;  /* 0x000000300500780c */ /* 0x000fe40003f64270 */
[----:B--2---:R-:W-:Y:S02]  /*112a0*/  FSEL R53, R3, -INF , P1 ;  /* 0xff80000003357808 */ /* 0x004fe40000800000 */
[C---:B------:R-:W-:Y:S01]  /*112b0*/  ISETP.GT.AND P1, PT, R0.reuse, 0x9, PT ;  /* 0x000000090000780c */ /* 0x040fe20003f24270 */
[----:B------:R-:W2:Y:S03]  /*112c0*/  LDL.LU R3, [R1+0x78] ;  /* 0x0000780001037983 */ /* 0x000ea60000300800 */
[----:B------:R-:W-:Y:S02]  /*112d0*/  FSEL R67, R245, -INF , P1 ;  /* 0xff800000f5437808 */ /* 0x000fe40000800000 */
[----:B------:R-:W-:Y:S04]  /*112e0*/  ISETP.GT.AND P1, PT, R0, 0x18, PT ;  /* 0x000000180000780c */ /* 0x000fe80003f24270 */
[----:B------:R-:W-:Y:S02]  /*112f0*/  FSEL R64, R218, -INF , P1 ;  /* 0xff800000da407808 */ /* 0x000fe40000800000 */
[C---:B------:R-:W-:Y:S04]  /*11300*/  ISETP.GT.AND P1, PT, R0.reuse, 0x21, PT ;  /* 0x000000210000780c */ /* 0x040fe80003f24270 */
[----:B------:R-:W-:Y:S02]  /*11310*/  FSEL R61, R41, -INF , P1 ;  /* 0xff800000293d7808 */ /* 0x000fe40000800000 */
[C---:B------:R-:W-:Y:S04]  /*11320*/  ISETP.GT.AND P1, PT, R0.reuse, 0x30, PT ;  /* 0x000000300000780c */ /* 0x040fe80003f24270 */
[----:B------:R-:W-:Y:S02]  /*11330*/  FSEL R58, R25, -INF , P1 ;  /* 0xff800000193a7808 */ /* 0x000fe40000800000 */
[----:B------:R-:W-:Y:S02]  /*11340*/  ISETP.GT.AND P1, PT, R0, 0x39, PT ;  /* 0x000000390000780c */ /* 0x000fe40003f24270 */
[----:B-----5:R-:W-:Y:S01]  /*11350*/  FSEL R28, R6, -INF , P2 ;  /* 0xff800000061c7808 */ /* 0x020fe20001000000 */
[----:B------:R-:W1:Y:S01]  /*11360*/  SHFL.BFLY PT, R0, R136, 0x2, 0x1f ;  /* 0x0c401f0088007f89 */ /* 0x000e6200000e0000 */
[----:B------:R-:W-:Y:S02]  /*11370*/  FSEL R42, R42, -INF , P1 ;  /* 0xff8000002a2a7808 */ /* 0x000fe40000800000 */
[C---:B------:R-:W-:Y:S02]  /*11380*/  ISETP.GT.AND P1, PT, R5.reuse, 0x8, PT ;  /* 0x000000080500780c */ /* 0x040fe40003f24270 */
[----:B------:R-:W-:Y:S02]  /*11390*/  ISETP.GT.AND P2, PT, R5, 0x9, PT ;  /* 0x000000090500780c */ /* 0x000fe40003f44270 */
[----:B------:R-:W-:Y:S02]  /*113a0*/  FSEL R25, R133, -INF , P3 ;  /* 0xff80000085197808 */ /* 0x000fe40001800000 */
[----:B-1----:R-:W-:Y:S05]  /*113b0*/  FMNMX.FTZ R136, R0, R136, !PT ;  /* 0x0000008800887209 */ /* 0x002fea0007810000 */
[----:B------:R-:W1:Y:S01]  /*113c0*/  SHFL.BFLY PT, R0, R136, 0x1, 0x1f ;  /* 0x0c201f0088007f89 */ /* 0x000e6200000e0000 */
[----:B---3--:R-:W-:Y:S02]  /*113d0*/  FSEL R54, R4, -INF , P0 ;  /* 0xff80000004367808 */ /* 0x008fe40000000000 */
[----:B------:R-:W-:Y:S04]  /*113e0*/  ISETP.GT.AND P0, PT, R5, 0x10, PT ;  /* 0x000000100500780c */ /* 0x000fe80003f04270 */
[----:B------:R-:W-:Y:S02]  /*113f0*/  FSEL R35, R231, -INF , P0 ;  /* 0xff800000e7237808 */ /* 0x000fe40000000000 */
[C---:B------:R-:W-:Y:S04]  /*11400*/  ISETP.GT.AND P0, PT, R5.reuse, 0x19, PT ;  /* 0x000000190500780c */ /* 0x040fe80003f04270 */
[----:B------:R-:W-:Y:S02]  /*11410*/  FSEL R31, R226, -INF , P0 ;  /* 0xff800000e21f7808 */ /* 0x000fe40000000000 */
[----:B------:R-:W-:Y:S02]  /*11420*/  ISETP.GT.AND P0, PT, R5, 0x29, PT ;  /* 0x000000290500780c */ /* 0x000fe40003f04270 */
[----:B-1----:R-:W-:Y:S02]  /*11430*/  FMNMX.FTZ R136, R136, R0, !PT ;  /* 0x0000000088887209 */ /* 0x002fe40007810000 */
[----:B------:R-:W-:Y:S02]  /*11440*/  FSEL R26, R134, -INF , P0 ;  /* 0xff800000861a7808 */ /* 0x000fe40000000000 */
[----:B------:R-:W-:Y:S02]  /*11450*/  FMNMX.FTZ R134, R53, R138, !PT ;  /* 0x0000008a35867209 */ /* 0x000fe40007810000 */
[----:B------:R-:W-:Y:S02]  /*11460*/  ISETP.GT.AND P0, PT, R5, 0x39, PT ;  /* 0x000000390500780c */ /* 0x000fe40003f04270 */
[----:B------:R-:W-:Y:S02]  /*11470*/  FMNMX.FTZ R134, R57, R134, !PT ;  /* 0x0000008639867209 */ /* 0x000fe40007810000 */
[----:B------:R-:W-:Y:S02]  /*11480*/  FSEL R7, R204, -INF , P0 ;  /* 0xff800000cc077808 */ /* 0x000fe40000000000 */
        /* <DEDUP_REMOVED lines=8> */
[----:B------:R-:W-:Y:S02]  /*11510*/  FMNMX.FTZ R134, R60, R134, !PT ;  /* 0x000000863c867209 */ /* 0x000fe40007810000 */
[----:B----4-:R-:W-:Y:S02]  /*11520*/  FSEL R37, R2, -INF , P2 ;  /* 0xff80000002257808 */ /* 0x010fe40001000000 */
[----:B------:R-:W-:Y:S02]  /*11530*/  FMNMX.FTZ R134, R59, R134, !PT ;  /* 0x000000863b867209 */ /* 0x000fe40007810000 */
[C---:B------:R-:W-:Y:S02]  /*11540*/  ISETP.GT.AND P2, PT, R5.reuse, 0x20, PT ;  /* 0x000000200500780c */ /* 0x040fe40003f44270 */
[----:B------:R-:W-:Y:S02]  /*11550*/  FMNMX.FTZ R134, R58, R134, !PT ;  /* 0x000000863a867209 */ /* 0x000fe40007810000 */
[----:B------:R-:W-:Y:S02]  /*11560*/  FSEL R30, R216, -INF , P2 ;  /* 0xff800000d81e7808 */ /* 0x000fe40001000000 */
[----:B------:R-:W-:Y:S02]  /*11570*/  FMNMX.FTZ R134, R56, R134, !PT ;  /* 0x0000008638867209 */ /* 0x000fe40007810000 */
[----:B------:R-:W-:Y:S02]  /*11580*/  ISETP.GT.AND P2, PT, R5, 0x31, PT ;  /* 0x000000310500780c */ /* 0x000fe40003f44270 */
[----:B------:R-:W-:Y:S02]  /*11590*/  FMNMX.FTZ R134, R55, R134, !PT ;  /* 0x0000008637867209 */ /* 0x000fe40007810000 */
[----:B------:R-:W-:Y:S02]  /*115a0*/  FSEL R6, R208, -INF , P2 ;  /* 0xff800000d0067808 */ /* 0x000fe40001000000 */
[----:B------:R-:W-:Y:S02]  /*115b0*/  FMNMX.FTZ R134, R42, R134, !PT ;  /* 0x000000862a867209 */ /* 0x000fe40007810000 */
[----:B--2---:R-:W-:Y:S02]  /*115c0*/  FSEL R41, R3, -INF , P1 ;  /* 0xff80000003297808 */ /* 0x004fe40000800000 */
[C---:B------:R-:W-:Y:S04]  /*115d0*/  ISETP.GT.AND P1, PT, R5.reuse, 0x11, PT ;  /* 0x000000110500780c */ /* 0x040fe80003f24270 */
[----:B------:R-:W-:Y:S02]  /*115e0*/  FSEL R33, R230, -INF , P1 ;  /* 0xff800000e6217808 */ /* 0x000fe40000800000 */
[----:B------:R-:W-:Y:S04]  /*115f0*/  ISETP.GT.AND P1, PT, R5, 0x28, PT ;  /* 0x000000280500780c */ /* 0x000fe80003f24270 */
        /* <DEDUP_REMOVED lines=22> */
[----:B-1----:R-:W-:Y:S06]  /*11760*/  FMNMX.FTZ R135, R135, R0, !PT ;  /* 0x0000000087877209 */ /* 0x002fec0007810000 */
        /* <DEDUP_REMOVED lines=23> */
.L_x_2017:
[----:B------:R-:W3:Y:S01]  /*118e0*/  LDL.LU R204, [R1+0xbc] ;  /* 0x0000bc0001cc7983 */ /* 0x000ee20000300800 */
[C---:B------:R-:W-:Y:S01]  /*118f0*/  FSETP.NEU.FTZ.AND P0, PT, R136.reuse, -INF , PT ;  /* 0xff8000008800780b */ /* 0x040fe20003f1d000 */
[----:B------:R-:W-:Y:S01]  /*11900*/  FMUL.FTZ R2, R136, c[0x0][0x2d0] ;  /* 0x0000b40088027a20 */ /* 0x000fe20000410000 */
[----:B--2---:R-:W-:Y:S01]  /*11910*/  FMNMX.FTZ R133, R0, R4, !PT ;  /* 0x0000000400857209 */ /* 0x004fe20007810000 */
[----:B------:R-:W2:Y:S01]  /*11920*/  LDL.LU R212, [R1+0xb0] ;  /* 0x0000b00001d47983 */ /* 0x000ea20000300800 */
[----:B------:R-:W-:Y:S01]  /*11930*/  FSEL R0, R136, RZ, P0 ;  /* 0x000000ff88007208 */ /* 0x000fe20000000000 */
[----:B------:R-:W-:Y:S01]  /*11940*/  WARPSYNC 0xffffffff ;  /* 0xffffffff00007948 */ /* 0x000fe20003800000 */
[----:B------:R-:W-:Y:S02]  /*11950*/  FSEL R2, R2, RZ, P0 ;  /* 0x000000ff02027208 */ /* 0x000fe40000000000 */
[----:B------:R-:W-:Y:S01]  /*11960*/  FSETP.NEU.FTZ.AND P0, PT, R135, -INF , PT ;  /* 0xff8000008700780b */ /* 0x000fe20003f1d000 */
[----:B------:R-:W-:Y:S02]  /*11970*/  FADD.FTZ R0, -R0, R132 ;  /* 0x0000008400007221 */ /* 0x000fe40000010100 */
[--C-:B------:R-:W-:Y:S02]  /*11980*/  FFMA.FTZ R3, R8, c[0x0][0x2d0], -R2.reuse ;  /* 0x0000b40008037a23 */ /* 0x100fe40000010802 */
[----:B------:R-:W-:Y:S02]  /*11990*/  FMUL.FTZ R0, R0, c[0x0][0x2d0] ;  /* 0x0000b40000007a20 */ /* 0x000fe40000410000 */
[--C-:B------:R-:W-:Y:S02]  /*119a0*/  FFMA.FTZ R24, R24, c[0x0][0x2d0], -R2.reuse ;  /* 0x0000b40018187a23 */ /* 0x100fe40000010802 */
[----:B------:R-:W4:Y:S01]  /*119b0*/  MUFU.EX2 R132, R0 ;  /* 0x0000000000847308 */ /* 0x000f220000000800 */
        /* <DEDUP_REMOVED lines=8> */
[--C-:B------:R-:W-:Y:S02]  /*11a40*/  FFMA.FTZ R17, R17, c[0x0][0x2d0], -R2.reuse ;  /* 0x0000b40011117a23 */ /* 0x100fe40000010802 */
[--C-:B------:R-:W-:Y:S02]  /*11a50*/  FFMA.FTZ R16, R16, c[0x0][0x2d0], -R2.reuse ;  /* 0x0000b40010107a23 */ /* 0x100fe40000010802 */
[--C-:B------:R-:W-:Y:S01]  /*11a60*/  FFMA.FTZ R211, R15, c[0x0][0x2d0], -R2.reuse ;  /* 0x0000b4000fd37a23 */ /* 0x100fe20000010802 */
[----:B------:R-:W5:Y:S01]  /*11a70*/  MUFU.EX2 R24, R24 ;  /* 0x0000001800187308 */ /* 0x000f620000000800 */
[--C-:B------:R-:W-:Y:S01]  /*11a80*/  FFMA.FTZ R210, R14, c[0x0][0x2d0], -R2.reuse ;  /* 0x0000b4000ed27a23 */ /* 0x100fe20000010802 */
[----:B------:R-:W-:Y:S01]  /*11a90*/  MOV R15, R17 ;  /* 0x00000011000f7202 */ /* 0x000fe20000000f00 */
[--C-:B------:R-:W-:Y:S01]  /*11aa0*/  FFMA.FTZ R207, R12, c[0x0][0x2d0], -R2.reuse ;  /* 0x0000b4000ccf7a23 */ /* 0x100fe20000010802 */
[----:B------:R-:W-:Y:S01]  /*11ab0*/  MOV R13, R211 ;  /* 0x000000d3000d7202 */ /* 0x000fe20000000f00 */
[--C-:B------:R-:W-:Y:S01]  /*11ac0*/  FFMA.FTZ R209, R11, c[0x0][0x2d0], -R2.reuse ;  /* 0x0000b4000bd17a23 */ /* 0x100fe20000010802 */
[----:B------:R-:W-:Y:S01]  /*11ad0*/  MOV R12, R210 ;  /* 0x000000d2000c7202 */ /* 0x000fe20000000f00 */
[----:B------:R-:W-:Y:S01]  /*11ae0*/  FFMA.FTZ R10, R10, c[0x0][0x2d0], -R2 ;  /* 0x0000b4000a0a7a23 */ /* 0x000fe20000010802 */
[----:B------:R-:W-:Y:S01]  /*11af0*/  MOV R14, R16 ;  /* 0x00000010000e7202 */ /* 0x000fe20000000f00 */
[----:B------:R-:W-:Y:S01]  /*11b00*/  FMUL.FTZ R2, R135, c[0x0][0x2d0] ;  /* 0x0000b40087027a20 */ /* 0x000fe20000410000 */
[----:B------:R-:W-:Y:S04]  /*11b10*/  MUFU.EX2 R23, R23 ;  /* 0x0000001700177308 */ /* 0x000fe80000000800 */
[----:B------:R-:W-:Y:S05]  /*11b20*/  FSEL R2, R2, RZ, P0 ;  /* 0x000000ff02027208 */ /* 0x000fea0000000000 */
[--C-:B-1----:R-:W-:Y:S01]  /*11b30*/  FFMA.FTZ R4, R34, c[0x0][0x2d0], -R2.reuse ;  /* 0x0000b40022047a23 */ /* 0x102fe20000010802 */
[----:B------:R-:W1:Y:S01]  /*11b40*/  MUFU.EX2 R22, R22 ;  /* 0x0000001600167308 */ /* 0x000e620000000800 */
[--C-:B------:R-:W-:Y:S01]  /*11b50*/  FFMA.FTZ R52, R52, c[0x0][0x2d0], -R2.reuse ;  /* 0x0000b40034347a23 */ /* 0x100fe20000010802 */
[----:B------:R-:W-:Y:S01]  /*11b60*/  MOV R34, R208 ;  /* 0x000000d000227202 */ /* 0x000fe20000000f00 */
[--C-:B------:R-:W-:Y:S02]  /*11b70*/  FFMA.FTZ R247, R45, c[0x0][0x2d0], -R2.reuse ;  /* 0x0000b4002df77a23 */ /* 0x100fe40000010802 */
[--C-:B------:R-:W-:Y:S01]  /*11b80*/  FFMA.FTZ R39, R39, c[0x0][0x2d0], -R2.reuse ;  /* 0x0000b40027277a23 */ /* 0x100fe20000010802 */
[----:B------:R-:W2:Y:S01]  /*11b90*/  LDL.LU R45, [R1+0xb4] ;  /* 0x0000b400012d7983 */ /* 0x000ea20000300800 */
[--C-:B------:R-:W-:Y:S02]  /*11ba0*/  FFMA.FTZ R38, R38, c[0x0][0x2d0], -R2.reuse ;  /* 0x0000b40026267a23 */ /* 0x100fe40000010802 */
[--C-:B------:R-:W-:Y:S01]  /*11bb0*/  FFMA.FTZ R217, R48, c[0x0][0x2d0], -R2.reuse ;  /* 0x0000b40030d97a23 */ /* 0x100fe20000010802 */
[----:B------:R-:W-:Y:S01]  /*11bc0*/  MUFU.EX2 R4, R4 ;  /* 0x0000000400047308 */ /* 0x000fe20000000800 */
[--C-:B------:R-:W-:Y:S02]  /*11bd0*/  FFMA.FTZ R43, R43, c[0x0][0x2d0], -R2.reuse ;  /* 0x0000b4002b2b7a23 */ /* 0x100fe40000010802 */
[--C-:B------:R-:W-:Y:S01]  /*11be0*/  FFMA.FTZ R219, R50, c[0x0][0x2d0], -R2.reuse ;  /* 0x0000b40032db7a23 */ /* 0x100fe20000010802 */
[----:B------:R-:W-:Y:S01]  /*11bf0*/  MOV R50, R12 ;  /* 0x0000000c00327202 */ /* 0x000fe20000000f00 */
[--C-:B------:R-:W-:Y:S02]  /*11c00*/  FFMA.FTZ R218, R49, c[0x0][0x2d0], -R2.reuse ;  /* 0x0000b40031da7a23 */ /* 0x100fe40000010802 */
[--C-:B------:R-:W-:Y:S02]  /*11c10*/  FFMA.FTZ R249, R47, c[0x0][0x2d0], -R2.reuse ;  /* 0x0000b4002ff97a23 */ /* 0x100fe40000010802 */
[--C-:B------:R-:W-:Y:S02]  /*11c20*/  FFMA.FTZ R248, R46, c[0x0][0x2d0], -R2.reuse ;  /* 0x0000b4002ef87a23 */ /* 0x100fe40000010802 */
[--C-:B------:R-:W-:Y:S02]  /*11c30*/  FFMA.FTZ R246, R44, c[0x0][0x2d0], -R2.reuse ;  /* 0x0000b4002cf67a23 */ /* 0x100fe40000010802 */
[--C-:B------:R-:W-:Y:S01]  /*11c40*/  FFMA.FTZ R220, R51, c[0x0][0x2d0], -R2.reuse ;  /* 0x0000b40033dc7a23 */ /* 0x100fe20000010802 */
[----:B------:R-:W-:Y:S01]  /*11c50*/  MOV R51, R207 ;  /* 0x000000cf00337202 */ /* 0x000fe20000000f00 */
[----:B------:R-:W-:Y:S10]  /*11c60*/  MUFU.EX2 R249, R249 ;  /* 0x000000f900f97308 */ /* 0x000ff40000000800 */
[----:B------:R-:W-:Y:S10]  /*11c70*/  MUFU.EX2 R220, R220 ;  /* 0x000000dc00dc7308 */ /* 0x000ff40000000800 */
[----:B------:R-:W-:Y:S01]  /*11c80*/  MUFU.EX2 R248, R248 ;  /* 0x000000f800f87308 */ /* 0x000fe20000000800 */
[C---:B----4-:R-:W-:Y:S02]  /*11c90*/  FMUL.FTZ R68, R132.reuse, R68 ;  /* 0x0000004484447220 */ /* 0x050fe40000410000 */
        /* <DEDUP_REMOVED lines=15> */
[----:B---3--:R-:W-:Y:S01]  /*11d90*/  FFMA.FTZ R0, R132, R204, R3 ;  /* 0x000000cc84007223 */ /* 0x008fe20000010003 */
[C---:B-----5:R-:W-:Y:S01]  /*11da0*/  F2FP.PACK_AB R204, R24.reuse, R3 ;  /* 0x0000000318cc723e */ /* 0x060fe200000000ff */
[----:B------:R-:W-:Y:S02]  /*11db0*/  FFMA.FTZ R3, R9, c[0x0][0x2d0], -R2 ;  /* 0x0000b40009037a23 */ /* 0x000fe40000010802 */
[----:B------:R-:W-:Y:S01]  /*11dc0*/  FADD.FTZ R11, R24, R0 ;  /* 0x00000000180b7221 */ /* 0x000fe20000010000 */
[----:B------:R-:W-:Y:S01]  /*11dd0*/  FSEL R0, R135, RZ, P0 ;  /* 0x000000ff87007208 */ /* 0x000fe20000000000 */
[----:B------:R-:W-:Y:S01]  /*11de0*/  MUFU.EX2 R205, R3 ;  /* 0x0000000300cd7308 */ /* 0x000fe20000000800 */
[--C-:B------:R-:W-:Y:S01]  /*11df0*/  FFMA.FTZ R9, R40, c[0x0][0x2d0], -R2.reuse ;  /* 0x0000b40028097a23 */ /* 0x100fe20000010802 */
[----:B------:R-:W-:Y:S01]  /*11e00*/  FSETP.NEU.FTZ.AND P0, PT, R134, -INF , PT ;  /* 0xff8000008600780b */ /* 0x000fe20003f1d000 */
[----:B------:R-:W-:Y:S01]  /*11e10*/  FFMA.FTZ R40, R36, c[0x0][0x2d0], -R2 ;  /* 0x0000b40024287a23 */ /* 0x000fe20000010802 */
[----:B------:R-:W-:Y:S01]  /*11e20*/  MOV R24, R10 ;  /* 0x0000000a00187202 */ /* 0x000fe20000000f00 */
[----:B------:R-:W-:Y:S01]  /*11e30*/  FADD.FTZ R0, -R0, R137 ;  /* 0x0000008900007221 */ /* 0x000fe20000010100 */
[----:B------:R-:W-:Y:S01]  /*11e40*/  MOV R137, R209 ;  /* 0x000000d100897202 */ /* 0x000fe20000000f00 */
[----:B------:R-:W-:Y:S02]  /*11e50*/  FMUL.FTZ R2, R134, c[0x0][0x2d0] ;  /* 0x0000b40086027a20 */ /* 0x000fe40000410000 */
[----:B------:R-:W-:Y:S01]  /*11e60*/  FMUL.FTZ R0, R0, c[0x0][0x2d0] ;  /* 0x0000b40000007a20 */ /* 0x000fe20000410000 */
[----:B------:R-:W-:Y:S02]  /*11e70*/  MUFU.EX2 R207, R9 ;  /* 0x0000000900cf7308 */ /* 0x000fe40000000800 */
[----:B------:R-:W-:Y:S05]  /*11e80*/  FSEL R2, R2, RZ, P0 ;  /* 0x000000ff02027208 */ /* 0x000fea0000000000 */
[--C-:B------:R-:W-:Y:S01]  /*11e90*/  FFMA.FTZ R215, R64, c[0x0][0x2d0], -R2.reuse ;  /* 0x0000b40040d77a23 */ /* 0x100fe20000010802 */
[----:B------:R-:W-:Y:S01]  /*11ea0*/  MOV R64, R137 ;  /* 0x0000008900407202 */ /* 0x000fe20000000f00 */
[--C-:B------:R-:W-:Y:S01]  /*11eb0*/  FFMA.FTZ R21, R56, c[0x0][0x2d0], -R2.reuse ;  /* 0x0000b40038157a23 */ /* 0x100fe20000010802 */
[----:B------:R-:W2:Y:S01]  /*11ec0*/  MUFU.EX2 R3, R0 ;  /* 0x0000000000037308 */ /* 0x000ea20000000800 */
[--C-:B------:R-:W-:Y:S01]  /*11ed0*/  FFMA.FTZ R55, R55, c[0x0][0x2d0], -R2.reuse ;  /* 0x0000b40037377a23 */ /* 0x100fe20000010802 */
[----:B------:R-:W-:Y:S01]  /*11ee0*/  MOV R137, R15 ;  /* 0x0000000f00897202 */ /* 0x000fe20000000f00 */
[--C-:B------:R-:W-:Y:S01]  /*11ef0*/  FFMA.FTZ R17, R206, c[0x0][0x2d0], -R2.reuse ;  /* 0x0000b400ce117a23 */ /* 0x100fe20000010802 */
[----:B-1----:R-:W-:Y:S01]  /*11f00*/  F2FP.PACK_AB R206, R22, R23 ;  /* 0x0000001716ce723e */ /* 0x002fe200000000ff */
[--C-:B------:R-:W-:Y:S02]  /*11f10*/  FFMA.FTZ R67, R67, c[0x0][0x2d0], -R2.reuse ;  /* 0x0000b40043437a23 */ /* 0x100fe40000010802 */
[--C-:B------:R-:W-:Y:S01]  /*11f20*/  FFMA.FTZ R214, R66, c[0x0][0x2d0], -R2.reuse ;  /* 0x0000b40042d67a23 */ /* 0x100fe20000010802 */
[----:B------:R-:W-:Y:S01]  /*11f30*/  MOV R66, R24 ;  /* 0x0000001800427202 */ /* 0x000fe20000000f00 */
        /* <DEDUP_REMOVED lines=9> */
[----:B------:R-:W-:Y:S01]  /*11fd0*/  MUFU.EX2 R19, R8 ;  /* 0x0000000800137308 */ /* 0x000fe20000000800 */
[----:B--2---:R-:W-:Y:S01]  /*11fe0*/  FFMA.FTZ R0, R3, R212, R205 ;  /* 0x000000d403007223 */ /* 0x004fe200000100cd */
[----:B------:R-:W-:Y:S01]  /*11ff0*/  F2FP.PACK_AB R205, R4, R205 ;  /* 0x000000cd04cd723e */ /* 0x000fe200000000ff */
[----:B------:R-:W-:Y:S02]  /*12000*/  FFMA.FTZ R44, R58, c[0x0][0x2d0], -R2 ;  /* 0x0000b4003a2c7a23 */ /* 0x000fe40000010802 */
[----:B------:R-:W-:Y:S01]  /*12010*/  FADD.FTZ R18, R4, R0 ;  /* 0x0000000004127221 */ /* 0x000fe20000010000 */
[----:B------:R-:W-:Y:S01]  /*12020*/  FSEL R0, R134, RZ, P0 ;  /* 0x000000ff86007208 */ /* 0x000fe20000000000 */
[----:B------:R-:W-:Y:S01]  /*12030*/  FFMA.FTZ R4, R53, c[0x0][0x2d0], -R2 ;  /* 0x0000b40035047a23 */ /* 0x000fe20000010802 */
[----:B------:R-:W-:Y:S01]  /*12040*/  FSETP.NEU.FTZ.AND P0, PT, R133, -INF , PT ;  /* 0xff8000008500780b */ /* 0x000fe20003f1d000 */
[----:B------:R-:W-:Y:S01]  /*12050*/  FMUL.FTZ R70, R3, R70 ;  /* 0x0000004603467220 */ /* 0x000fe20000410000 */
[----:B------:R-:W-:Y:S01]  /*12060*/  MUFU.EX2 R213, R213 ;  /* 0x000000d500d57308 */ /* 0x000fe20000000800 */
[----:B------:R-:W-:Y:S01]  /*12070*/  FADD.FTZ R0, -R0, R138 ;  /* 0x0000008a00007221 */ /* 0x000fe20000010100 */
[----:B------:R-:W-:Y:S01]  /*12080*/  FSEL R2, R133, RZ, P0 ;  /* 0x000000ff85027208 */ /* 0x000fe20000000000 */
[C---:B------:R-:W-:Y:S01]  /*12090*/  FMUL.FTZ R71, R3.reuse, R71 ;  /* 0x0000004703477220 */ /* 0x040fe20000410000 */
[----:B------:R-:W-:Y:S01]  /*120a0*/  MOV R138, R43 ;  /* 0x0000002b008a7202 */ /* 0x000fe20000000f00 */
[----:B------:R-:W-:Y:S02]  /*120b0*/  FMUL.FTZ R0, R0, c[0x0][0x2d0] ;  /* 0x0000b40000007a20 */ /* 0x000fe40000410000 */
[----:B------:R-:W-:Y:S01]  /*120c0*/  FADD.FTZ R2, -R2, R139 ;  /* 0x0000008b02027221 */ /* 0x000fe20000010100 */
[----:B------:R-:W-:Y:S01]  /*120d0*/  MOV R139, R44 ;  /* 0x0000002c008b7202 */ /* 0x000fe20000000f00 */
[C---:B------:R-:W-:Y:S01]  /*120e0*/  FMUL.FTZ R82, R3.reuse, R82 ;  /* 0x0000005203527220 */ /* 0x040fe20000410000 */
[----:B------:R1:W-:Y:S01]  /*120f0*/  MUFU.EX2 R20, R4 ;  /* 0x0000000400147308 */ /* 0x0003e20000000800 */
[----:B------:R-:W-:Y:S02]  /*12100*/  FMUL.FTZ R2, R2, c[0x0][0x2d0] ;  /* 0x0000b40002027a20 */ /* 0x000fe40000410000 */
[C---:B------:R-:W-:Y:S02]  /*12110*/  FMUL.FTZ R83, R3.reuse, R83 ;  /* 0x0000005303537220 */ /* 0x040fe40000410000 */
        /* <DEDUP_REMOVED lines=9> */
[----:B------:R-:W3:Y:S01]  /*121b0*/  MUFU.EX2 R2, R2 ;  /* 0x0000000200027308 */ /* 0x000ee20000000800 */
[C---:B------:R-:W-:Y:S02]  /*121c0*/  FMUL.FTZ R118, R3.reuse, R118 ;  /* 0x0000007603767220 */ /* 0x040fe40000410000 */
[----:B------:R-:W-:Y:S02]  /*121d0*/  FMUL.FTZ R119, R3, R119 ;  /* 0x0000007703777220 */ /* 0x000fe40000410000 */
[----:B-1----:R-:W-:Y:S02]  /*121e0*/  FMUL.FTZ R4, R133, c[0x0][0x2d0] ;  /* 0x0000b40085047a20 */ /* 0x002fe40000410000 */
[C---:B------:R-:W-:Y:S02]  /*121f0*/  FMUL.FTZ R130, R3.reuse, R130 ;  /* 0x0000008203827220 */ /* 0x040fe40000410000 */
[----:B------:R-:W-:Y:S01]  /*12200*/  FMUL.FTZ R131, R3, R131 ;  /* 0x0000008303837220 */ /* 0x000fe20000410000 */
[----:B------:R-:W-:Y:S01]  /*12210*/  FSEL R4, R4, RZ, P0 ;  /* 0x000000ff04047208 */ /* 0x000fe20000000000 */
[----:B------:R-:W-:Y:S01]  /*12220*/  MUFU.EX2 R230, R230 ;  /* 0x000000e600e67308 */ /* 0x000fe20000000800 */
[----:B--2---:R-:W-:Y:S01]  /*12230*/  FMUL.FTZ R56, R0, R144 ;  /* 0x0000009000387220 */ /* 0x004fe20000410000 */
[----:B------:R-:W-:Y:S02]  /*12240*/  F2FP.PACK_AB R144, R19, R20 ;  /* 0x000000141390723e */ /* 0x000fe400000000ff */
[--C-:B------:R-:W-:Y:S02]  /*12250*/  FFMA.FTZ R48, R5, c[0x0][0x2d0], -R4.reuse ;  /* 0x0000b40005307a23 */ /* 0x100fe40000010804 */
[----:B------:R-:W2:Y:S01]  /*12260*/  LDL.LU R5, [R1+0xb8] ;  /* 0x0000b80001057983 */ /* 0x000ea20000300800 */
[--C-:B------:R-:W-:Y:S01]  /*12270*/  FFMA.FTZ R212, R35, c[0x0][0x2d0], -R4.reuse ;  /* 0x0000b40023d47a23 */ /* 0x100fe20000010804 */
[----:B------:R-:W-:Y:S01]  /*12280*/  MOV R35, R51 ;  /* 0x0000003300237202 */ /* 0x000fe20000000f00 */
[--C-:B------:R-:W-:Y:S01]  /*12290*/  FFMA.FTZ R211, R33, c[0x0][0x2d0], -R4.reuse ;  /* 0x0000b40021d37a23 */ /* 0x100fe20000010804 */
[----:B------:R-:W-:Y:S01]  /*122a0*/  MOV R33, R40 ;  /* 0x0000002800217202 */ /* 0x000fe20000000f00 */
[--C-:B------:R-:W-:Y:S01]  /*122b0*/  FFMA.FTZ R210, R32, c[0x0][0x2d0], -R4.reuse ;  /* 0x0000b40020d27a23 */ /* 0x100fe20000010804 */
[----:B------:R-:W-:Y:S01]  /*122c0*/  MOV R32, R34 ;  /* 0x0000002200207202 */ /* 0x000fe20000000f00 */
[--C-:B------:R-:W-:Y:S01]  /*122d0*/  FFMA.FTZ R49, R6, c[0x0][0x2d0], -R4.reuse ;  /* 0x0000b40006317a23 */ /* 0x100fe20000010804 */
[----:B------:R-:W-:Y:S01]  /*122e0*/  MOV R51, R13 ;  /* 0x0000000d00337202 */ /* 0x000fe20000000f00 */
[----:B------:R-:W-:Y:S01]  /*122f0*/  FADD.FTZ R6, R23, R11 ;  /* 0x0000000b17067221 */ /* 0x000fe20000010000 */
[----:B------:R-:W-:Y:S01]  /*12300*/  MOV R34, R14 ;  /* 0x0000000e00227202 */ /* 0x000fe20000000f00 */
[--C-:B------:R-:W-:Y:S01]  /*12310*/  FFMA.FTZ R54, R54, c[0x0][0x2d0], -R4.reuse ;  /* 0x0000b40036367a23 */ /* 0x100fe20000010804 */
[----:B------:R-:W-:Y:S01]  /*12320*/  MUFU.EX2 R212, R212 ;  /* 0x000000d400d47308 */ /* 0x000fe20000000800 */
[--C-:B------:R-:W-:Y:S02]  /*12330*/  FFMA.FTZ R37, R37, c[0x0][0x2d0], -R4.reuse ;  /* 0x0000b40025257a23 */ /* 0x100fe40000010804 */
[--C-:B------:R-:W-:Y:S02]  /*12340*/  FFMA.FTZ R53, R25, c[0x0][0x2d0], -R4.reuse ;  /* 0x0000b40019357a23 */ /* 0x100fe40000010804 */
[----:B------:R-:W-:Y:S02]  /*12350*/  FFMA.FTZ R36, R7, c[0x0][0x2d0], -R4 ;  /* 0x0000b40007247a23 */ /* 0x000fe40000010804 */
[----:B------:R-:W-:Y:S02]  /*12360*/  FADD.FTZ R208, R22, R6 ;  /* 0x0000000616d07221 */ /* 0x000fe40000010000 */
[--C-:B------:R-:W-:Y:S01]  /*12370*/  FFMA.FTZ R10, R28, c[0x0][0x2d0], -R4.reuse ;  /* 0x0000b4001c0a7a23 */ /* 0x100fe20000010804 */
[----:B------:R-:W-:Y:S01]  /*12380*/  MUFU.EX2 R211, R211 ;  /* 0x000000d300d37308 */ /* 0x000fe20000000800 */
[--C-:B------:R-:W-:Y:S02]  /*12390*/  FFMA.FTZ R16, R41, c[0x0][0x2d0], -R4.reuse ;  /* 0x0000b40029107a23 */ /* 0x100fe40000010804 */
[--C-:B------:R-:W-:Y:S02]  /*123a0*/  FFMA.FTZ R209, R31, c[0x0][0x2d0], -R4.reuse ;  /* 0x0000b4001fd17a23 */ /* 0x100fe40000010804 */
[--C-:B------:R-:W-:Y:S02]  /*123b0*/  FFMA.FTZ R225, R30, c[0x0][0x2d0], -R4.reuse ;  /* 0x0000b4001ee17a23 */ /* 0x100fe40000010804 */
[--C-:B------:R-:W-:Y:S02]  /*123c0*/  FFMA.FTZ R229, R29, c[0x0][0x2d0], -R4.reuse ;  /* 0x0000b4001de57a23 */ /* 0x100fe40000010804 */
[--C-:B------:R-:W-:Y:S02]  /*123d0*/  FFMA.FTZ R231, R27, c[0x0][0x2d0], -R4.reuse ;  /* 0x0000b4001be77a23 */ /* 0x100fe40000010804 */
[----:B------:R-:W-:Y:S02]  /*123e0*/  FFMA.FTZ R245, R26, c[0x0][0x2d0], -R4 ;  /* 0x0000b4001af57a23 */ /* 0x000fe40000010804 */
[C---:B------:R-:W-:Y:S01]  /*123f0*/  FFMA.FTZ R4, R0.reuse, R45, R20 ;  /* 0x0000002d00047223 */ /* 0x040fe20000010014 */
[----:B------:R-:W-:Y:S01]  /*12400*/  MUFU.EX2 R229, R229 ;  /* 0x000000e500e57308 */ /* 0x000fe20000000800 */
[C---:B------:R-:W-:Y:S01]  /*12410*/  FMUL.FTZ R8, R0.reuse, R184 ;  /* 0x000000b800087220 */ /* 0x040fe20000410000 */
[----:B------:R-:W-:Y:S01]  /*12420*/  MOV R184, R32 ;  /* 0x0000002000b87202 */ /* 0x000fe20000000f00 */
[----:B------:R-:W-:Y:S01]  /*12430*/  FMUL.FTZ R57, R0, R145 ;  /* 0x0000009100397220 */ /* 0x000fe20000410000 */
[----:B------:R-:W-:Y:S01]  /*12440*/  MOV R32, R33 ;  /* 0x0000002100207202 */ /* 0x000fe20000000f00 */
[----:B---3--:R-:W-:Y:S01]  /*12450*/  FMUL.FTZ R26, R2, R170 ;  /* 0x000000aa021a7220 */ /* 0x008fe20000410000 */
[----:B------:R-:W-:Y:S01]  /*12460*/  MOV R33, R35 ;  /* 0x0000002300217202 */ /* 0x000fe20000000f00 */
[----:B------:R-:W-:Y:S01]  /*12470*/  FMUL.FTZ R44, R0, R172 ;  /* 0x000000ac002c7220 */ /* 0x000fe20000410000 */
[----:B------:R-:W-:Y:S01]  /*12480*/  MOV R35, R139 ;  /* 0x0000008b00237202 */ /* 0x000fe20000000f00 */
[----:B------:R-:W-:Y:S01]  /*12490*/  FMUL.FTZ R63, R2, R159 ;  /* 0x0000009f023f7220 */ /* 0x000fe20000410000 */
[----:B------:R-:W-:Y:S01]  /*124a0*/  MOV R139, R21 ;  /* 0x00000015008b7202 */ /* 0x000fe20000000f00 */
[----:B------:R-:W1:Y:S01]  /*124b0*/  MUFU.EX2 R170, R52 ;  /* 0x0000003400aa7308 */ /* 0x000e620000000800 */
[----:B------:R-:W3:Y:S01]  /*124c0*/  LDSM.16.MT88.4 R20, [R233+0x100] ;  /* 0x00010000e914783b */ /* 0x000ee20000004200 */
[C---:B------:R-:W-:Y:S02]  /*124d0*/  FMUL.FTZ R24, R0.reuse, R168 ;  /* 0x000000a800187220 */ /* 0x040fe40000410000 */
[C---:B------:R-:W-:Y:S02]  /*124e0*/  FMUL.FTZ R25, R0.reuse, R169 ;  /* 0x000000a900197220 */ /* 0x040fe40000410000 */
[C---:B------:R-:W-:Y:S02]  /*124f0*/  FMUL.FTZ R45, R0.reuse, R173 ;  /* 0x000000ad002d7220 */ /* 0x040fe40000410000 */
[C---:B------:R-:W-:Y:S02]  /*12500*/  FMUL.FTZ R60, R0.reuse, R156 ;  /* 0x0000009c003c7220 */ /* 0x040fe40000410000 */
[----:B------:R4:W-:Y:S01]  /*12510*/  MUFU.EX2 R145, R10 ;  /* 0x0000000a00917308 */ /* 0x0009e20000000800 */
[----:B------:R-:W-:Y:S02]  /*12520*/  FMUL.FTZ R61, R0, R157 ;  /* 0x0000009d003d7220 */ /* 0x000fe40000410000 */
[----:B------:R-:W-:Y:S02]  /*12530*/  FADD.FTZ R157, R207, R18 ;  /* 0x00000012cf9d7221 */ /* 0x000fe40000010000 */
[----:B------:R-:W-:Y:S02]  /*12540*/  FMUL.FTZ R62, R2, R158 ;  /* 0x0000009e023e7220 */ /* 0x000fe40000410000 */
[----:B------:R-:W-:Y:S02]  /*12550*/  FADD.FTZ R158, R19, R4 ;  /* 0x00000004139e7221 */ /* 0x000fe40000010000 */
[----:B------:R-:W-:Y:S01]  /*12560*/  FMUL.FTZ R4, R132, R200 ;  /* 0x000000c884047220 */ /* 0x000fe20000410000 */
[----:B------:R-:W-:Y:S01]  /*12570*/  MUFU.EX2 R172, R37 ;  /* 0x0000002500ac7308 */ /* 0x000fe20000000800 */
[C---:B------:R-:W-:Y:S01]  /*12580*/  FMUL.FTZ R6, R3.reuse, R202 ;  /* 0x000000ca03067220 */ /* 0x040fe20000410000 */
[----:B------:R-:W-:Y:S01]  /*12590*/  MOV R202, R39 ;  /* 0x0000002700ca7202 */ /* 0x000fe20000000f00 */
[C---:B------:R-:W-:Y:S01]  /*125a0*/  FMUL.FTZ R7, R3.reuse, R203 ;  /* 0x000000cb03077220 */ /* 0x040fe20000410000 */
[----:B-1----:R-:W-:Y:S01]  /*125b0*/  F2FP.PACK_AB R207, R170, R207 ;  /* 0x000000cfaacf723e */ /* 0x002fe200000000ff */
[----:B------:R-:W-:Y:S01]  /*125c0*/  FMUL.FTZ R9, R0, R185 ;  /* 0x000000b900097220 */ /* 0x000fe20000410000 */
[----:B------:R-:W-:Y:S01]  /*125d0*/  MOV R185, R36 ;  /* 0x0000002400b97202 */ /* 0x000fe20000000f00 */
[C---:B------:R-:W-:Y:S01]  /*125e0*/  FMUL.FTZ R58, R2.reuse, R146 ;  /* 0x00000092023a7220 */ /* 0x040fe20000410000 */
[----:B------:R-:W-:Y:S01]  /*125f0*/  MOV R200, R32 ;  /* 0x0000002000c87202 */ /* 0x000fe20000000f00 */
[C---:B------:R-:W-:Y:S01]  /*12600*/  FMUL.FTZ R59, R2.reuse, R147 ;  /* 0x00000093023b7220 */ /* 0x040fe20000410000 */
[----:B------:R1:W-:Y:S01]  /*12610*/  MUFU.EX2 R159, R54 ;  /* 0x00000036009f7308 */ /* 0x0003e20000000800 */
[C---:B------:R-:W-:Y:S01]  /*12620*/  FMUL.FTZ R11, R2.reuse, R187 ;  /* 0x000000bb020b7220 */ /* 0x040fe20000410000 */
[----:B------:R-:W-:Y:S01]  /*12630*/  MOV R187, R65 ;  /* 0x0000004100bb7202 */ /* 0x000fe20000000f00 */
[C---:B------:R-:W-:Y:S01]  /*12640*/  FMUL.FTZ R14, R2.reuse, R198 ;  /* 0x000000c6020e7220 */ /* 0x040fe20000410000 */
[----:B------:R-:W-:Y:S01]  /*12650*/  MOV R198, R55 ;  /* 0x0000003700c67202 */ /* 0x000fe20000000f00 */
[----:B----4-:R-:W-:Y:S01]  /*12660*/  FMUL.FTZ R10, R2, R186 ;  /* 0x000000ba020a7220 */ /* 0x010fe20000410000 */
[----:B------:R-:W-:Y:S01]  /*12670*/  MOV R186, R53 ;  /* 0x0000003500ba7202 */ /* 0x000fe20000000f00 */
[C---:B------:R-:W-:Y:S01]  /*12680*/  FMUL.FTZ R12, R0.reuse, R196 ;  /* 0x000000c4000c7220 */ /* 0x040fe20000410000 */
[----:B------:R-:W-:Y:S01]  /*12690*/  MOV R196, R48 ;  /* 0x0000003000c47202 */ /* 0x000fe20000000f00 */
[----:B------:R-:W-:Y:S01]  /*126a0*/  FMUL.FTZ R13, R0, R197 ;  /* 0x000000c5000d7220 */ /* 0x000fe20000410000 */
[----:B------:R4:W-:Y:S01]  /*126b0*/  MUFU.EX2 R169, R17 ;  /* 0x0000001100a97308 */ /* 0x0009e20000000800 */
        /* <DEDUP_REMOVED lines=9> */
[----:B------:R-:W5:Y:S01]  /*12750*/  MUFU.EX2 R173, R67 ;  /* 0x0000004300ad7308 */ /* 0x000f620000000800 */
[----:B------:R-:W-:Y:S01]  /*12760*/  FMUL.FTZ R29, R0, R189 ;  /* 0x000000bd001d7220 */ /* 0x000fe20000410000 */
[----:B------:R-:W-:Y:S01]  /*12770*/  MOV R203, R138 ;  /* 0x0000008a00cb7202 */ /* 0x000fe20000000f00 */
[C---:B------:R-:W-:Y:S01]  /*12780*/  FMUL.FTZ R30, R2.reuse, R190 ;  /* 0x000000be021e7220 */ /* 0x040fe20000410000 */
[----:B-1----:R-:W-:Y:S01]  /*12790*/  LDSM.16.MT88.4 R52, [R236+0x100] ;  /* 0x00010000ec34783b */ /* 0x002fe20000004200 */
[----:B------:R-:W-:Y:S01]  /*127a0*/  FMUL.FTZ R31, R2, R191 ;  /* 0x000000bf021f7220 */ /* 0x000fe20000410000 */
[----:B------:R-:W-:Y:S01]  /*127b0*/  MOV R191, R35 ;  /* 0x0000002300bf7202 */ /* 0x000fe20000000f00 */
[----:B------:R-:W-:Y:S02]  /*127c0*/  FMUL.FTZ R35, R3, R163 ;  /* 0x000000a303237220 */ /* 0x000fe40000410000 */
[C---:B------:R-:W-:Y:S01]  /*127d0*/  FMUL.FTZ R32, R132.reuse, R160 ;  /* 0x000000a084207220 */ /* 0x040fe20000410000 */
[----:B------:R-:W1:Y:S01]  /*127e0*/  MUFU.EX2 R168, R16 ;  /* 0x0000001000a87308 */ /* 0x000e620000000800 */
[C---:B------:R-:W-:Y:S02]  /*127f0*/  FMUL.FTZ R33, R132.reuse, R161 ;  /* 0x000000a184217220 */ /* 0x040fe40000410000 */
[C---:B------:R-:W-:Y:S02]  /*12800*/  FMUL.FTZ R48, R132.reuse, R148 ;  /* 0x0000009484307220 */ /* 0x040fe40000410000 */
[C---:B----4-:R-:W-:Y:S01]  /*12810*/  FMUL.FTZ R17, R132.reuse, R177 ;  /* 0x000000b184117220 */ /* 0x050fe20000410000 */
[----:B------:R-:W-:Y:S01]  /*12820*/  MOV R177, R64 ;  /* 0x0000004000b17202 */ /* 0x000fe20000000f00 */
[----:B------:R-:W-:Y:S02]  /*12830*/  FMUL.FTZ R49, R132, R149 ;  /* 0x0000009584317220 */ /* 0x000fe40000410000 */
[C---:B------:R-:W-:Y:S01]  /*12840*/  FMUL.FTZ R40, R0.reuse, R152 ;  /* 0x0000009800287220 */ /* 0x040fe20000410000 */
[----:B------:R-:W-:Y:S01]  /*12850*/  MUFU.EX2 R184, R218 ;  /* 0x000000da00b87308 */ /* 0x000fe20000000800 */
[----:B------:R-:W-:Y:S02]  /*12860*/  FMUL.FTZ R41, R0, R153 ;  /* 0x0000009900297220 */ /* 0x000fe40000410000 */
[C---:B------:R-:W-:Y:S01]  /*12870*/  FMUL.FTZ R42, R2.reuse, R154 ;  /* 0x0000009a022a7220 */ /* 0x040fe20000410000 */
[----:B-----5:R-:W-:Y:S01]  /*12880*/  F2FP.PACK_AB R146, R173, R169 ;  /* 0x000000a9ad92723e */ /* 0x020fe200000000ff */
[C---:B------:R-:W-:Y:S02]  /*12890*/  FMUL.FTZ R43, R2.reuse, R155 ;  /* 0x0000009b022b7220 */ /* 0x040fe40000410000 */
[C---:B------:R-:W-:Y:S01]  /*128a0*/  FMUL.FTZ R46, R2.reuse, R174 ;  /* 0x000000ae022e7220 */ /* 0x040fe20000410000 */
[----:B------:R-:W-:Y:S01]  /*128b0*/  LDSM.16.MT88.4 R152, [R234+0x900] ;  /* 0x00090000ea98783b */ /* 0x000fe20000004200 */
[----:B------:R-:W-:Y:S01]  /*128c0*/  FMUL.FTZ R47, R2, R175 ;  /* 0x000000af022f7220 */ /* 0x000fe20000410000 */
[----:B------:R-:W-:Y:S01]  /*128d0*/  MUFU.EX2 R139, R222 ;  /* 0x000000de008b7308 */ /* 0x000fe20000000800 */
[C---:B------:R-:W-:Y:S02]  /*128e0*/  FMUL.FTZ R64, R132.reuse, R140 ;  /* 0x0000008c84407220 */ /* 0x040fe40000410000 */
[----:B------:R-:W-:Y:S01]  /*128f0*/  FMUL.FTZ R65, R132, R141 ;  /* 0x0000008d84417220 */ /* 0x000fe20000410000 */
[----:B-1----:R-:W-:Y:S01]  /*12900*/  F2FP.PACK_AB R147, R172, R168 ;  /* 0x000000a8ac93723e */ /* 0x002fe200000000ff */
[----:B------:R-:W-:Y:S01]  /*12910*/  FMUL.FTZ R16, R132, R176 ;  /* 0x000000b084107220 */ /* 0x000fe20000410000 */
[----:B------:R-:W-:Y:S01]  /*12920*/  MOV R176, R66 ;  /* 0x0000004200b07202 */ /* 0x000fe20000000f00 */
[C---:B------:R-:W-:Y:S02]  /*12930*/  FMUL.FTZ R66, R3.reuse, R142 ;  /* 0x0000008e03427220 */ /* 0x040fe40000410000 */
[----:B------:R-:W-:Y:S01]  /*12940*/  FMUL.FTZ R67, R3, R143 ;  /* 0x0000008f03437220 */ /* 0x000fe20000410000 */
[----:B------:R-:W-:Y:S01]  /*12950*/  MUFU.EX2 R138, R221 ;  /* 0x000000dd008a7308 */ /* 0x000fe20000000800 */
[----:B------:R-:W-:Y:S01]  /*12960*/  LDSM.16.MT88.4 R140, [R233+0x2100] ;  /* 0x00210000e98c783b */ /* 0x000fe20000004200 */
        /* <DEDUP_REMOVED lines=8> */
[----:B------:R-:W-:Y:S02]  /*129f0*/  FMUL.FTZ R79, R2, R79 ;  /* 0x0000004f024f7220 */ /* 0x000fe40000410000 */
[C---:B------:R-:W-:Y:S02]  /*12a00*/  FMUL.FTZ R88, R0.reuse, R88 ;  /* 0x0000005800587220 */ /* 0x040fe40000410000 */
        /* <DEDUP_REMOVED lines=27> */
[----:B------:R-:W-:Y:S07]  /*12bc0*/  FMUL.FTZ R125, R0, R125 ;  /* 0x0000007d007d7220 */ /* 0x000fee0000410000 */
[----:B------:R-:W-:Y:S10]  /*12bd0*/  MUFU.EX2 R222, R199 ;  /* 0x000000c700de7308 */ /* 0x000ff40000000800 */
[----:B------:R-:W-:Y:S10]  /*12be0*/  MUFU.EX2 R221, R198 ;  /* 0x000000c600dd7308 */ /* 0x000ff40000000800 */
[----:B------:R-:W-:Y:S10]  /*12bf0*/  MUFU.EX2 R218, R186 ;  /* 0x000000ba00da7308 */ /* 0x000ff40000000800 */
[----:B------:R-:W1:Y:S10]  /*12c00*/  MUFU.EX2 R219, R197 ;  /* 0x000000c500db7308 */ /* 0x000e740000000800 */
[----:B------:R-:W-:Y:S10]  /*12c10*/  MUFU.EX2 R217, R196 ;  /* 0x000000c400d97308 */ /* 0x000ff40000000800 */
[----:B------:R-:W-:Y:S01]  /*12c20*/  MUFU.EX2 R216, R185 ;  /* 0x000000b900d87308 */ /* 0x000fe20000000800 */
[----:B-1----:R-:W-:Y:S09]  /*12c30*/  F2FP.PACK_AB R209, R219, R218 ;  /* 0x000000dadbd1723e */ /* 0x002ff200000000ff */
[----:B------:R-:W-:Y:S10]  /*12c40*/  MUFU.EX2 R231, R231 ;  /* 0x000000e700e77308 */ /* 0x000ff40000000800 */
[----:B------:R-:W-:Y:S01]  /*12c50*/  MUFU.EX2 R245, R245 ;  /* 0x000000f500f57308 */ /* 0x000fe20000000800 */
[----:B--2---:R-:W-:Y:S01]  /*12c60*/  FFMA.FTZ R156, R2, R5, R145 ;  /* 0x00000005029c7223 */ /* 0x004fe20000010091 */
[----:B------:R-:W-:Y:S01]  /*12c70*/  F2FP.PACK_AB R145, R159, R145 ;  /* 0x000000919f91723e */ /* 0x000fe200000000ff */
[C---:B------:R-:W-:Y:S01]  /*12c80*/  FMUL.FTZ R5, R132.reuse, R201 ;  /* 0x000000c984057220 */ /* 0x040fe20000410000 */
[----:B------:R-:W-:Y:S06]  /*12c90*/  MOV R201, R38 ;  /* 0x0000002600c97202 */ /* 0x000fec0000000f00 */
[----:B------:R-:W-:Y:S01]  /*12ca0*/  MUFU.EX2 R2, R223 ;  /* 0x000000df00027308 */ /* 0x000fe20000000800 */
[----:B------:R-:W1:Y:S01]  /*12cb0*/  LDSM.16.MT88.4 R36, [R234+0x100] ;  /* 0x00010000ea24783b */ /* 0x000e620000004200 */
[-C--:B---3--:R-:W-:Y:S08]  /*12cc0*/  HMMA.16816.F32 R4, R204, R20.reuse, R4 ;  /* 0x00000014cc04723c */ /* 0x088ff00000001804 */
[----:B------:R-:W-:Y:S01]  /*12cd0*/  MUFU.EX2 R223, R191 ;  /* 0x000000bf00df7308 */ /* 0x000fe20000000800 */
[C---:B------:R-:W-:Y:S07]  /*12ce0*/  HMMA.16816.F32 R8, R144.reuse, R20, R8 ;  /* 0x000000149008723c */ /* 0x040fee0000001808 */
[C---:B------:R-:W-:Y:S01]  /*12cf0*/  FMUL.FTZ R20, R132.reuse, R192 ;  /* 0x000000c084147220 */ /* 0x040fe20000410000 */
[-C--:B------:R-:W-:Y:S04]  /*12d00*/  HMMA.16816.F32 R12, R144, R22.reuse, R12 ;  /* 0x00000016900c723c */ /* 0x080fe8000000180c */
[C---:B------:R-:W-:Y:S01]  /*12d10*/  FMUL.FTZ R21, R132.reuse, R193 ;  /* 0x000000c184157220 */ /* 0x040fe20000410000 */
[----:B------:R-:W-:Y:S01]  /*12d20*/  MOV R192, R50 ;  /* 0x0000003200c07202 */ /* 0x000fe20000000f00 */
[C---:B------:R-:W-:Y:S01]  /*12d30*/  FMUL.FTZ R50, R3.reuse, R150 ;  /* 0x0000009603327220 */ /* 0x040fe20000410000 */
[----:B------:R-:W-:Y:S01]  /*12d40*/  MOV R193, R51 ;  /* 0x0000003300c17202 */ /* 0x000fe20000000f00 */
[C---:B------:R-:W-:Y:S01]  /*12d50*/  HMMA.16816.F32 R16, R204.reuse, R22, R16 ;  /* 0x00000016cc10723c */ /* 0x040fe20000001810 */
[----:B------:R-:W-:Y:S03]  /*12d60*/  MUFU.EX2 R160, R192 ;  /* 0x000000c000a07308 */ /* 0x000fe60000000800 */
[C---:B------:R-:W-:Y:S02]  /*12d70*/  FMUL.FTZ R51, R3.reuse, R151 ;  /* 0x0000009703337220 */ /* 0x040fe40000410000 */
[----:B------:R-:W2:Y:S01]  /*12d80*/  LDSM.16.MT88.4 R148, [R235+0x100] ;  /* 0x00010000eb94783b */ /* 0x000ea20000004200 */
[C---:B------:R-:W-:Y:S01]  /*12d90*/  FMUL.FTZ R22, R3.reuse, R194 ;  /* 0x000000c203167220 */ /* 0x040fe20000410000 */
[----:B------:R-:W-:Y:S01]  /*12da0*/  MOV R194, R34 ;  /* 0x0000002200c27202 */ /* 0x000fe20000000f00 */
[C---:B------:R-:W-:Y:S02]  /*12db0*/  FMUL.FTZ R23, R3.reuse, R195 ;  /* 0x000000c303177220 */ /* 0x040fe40000410000 */
[----:B------:R-:W-:Y:S01]  /*12dc0*/  MUFU.EX2 R161, R193 ;  /* 0x000000c100a17308 */ /* 0x000fe20000000800 */
[----:B------:R-:W-:Y:S01]  /*12dd0*/  FMUL.FTZ R34, R3, R162 ;  /* 0x000000a203227220 */ /* 0x000fe20000410000 */
[----:B------:R-:W-:Y:S03]  /*12de0*/  MOV R195, R137 ;  /* 0x0000008900c37202 */ /* 0x000fe60000000f00 */
[-C--:B-1----:R-:W-:Y:S05]  /*12df0*/  HMMA.16816.F32 R20, R204, R36.reuse, R20 ;  /* 0x00000024cc14723c */ /* 0x082fea0000001814 */
[----:B------:R-:W1:Y:S03]  /*12e00*/  MUFU.EX2 R137, R224 ;  /* 0x000000e000897308 */ /* 0x000e660000000800 */
[C---:B------:R-:W-:Y:S07]  /*12e10*/  HMMA.16816.F32 R24, R144.reuse, R36, R24 ;  /* 0x000000249018723c */ /* 0x040fee0000001818 */
[C---:B------:R-:W-:Y:S01]  /*12e20*/  FMUL.FTZ R36, R132.reuse, R180 ;  /* 0x000000b484247220 */ /* 0x040fe20000410000 */
[-C--:B------:R-:W-:Y:S01]  /*12e30*/  HMMA.16816.F32 R28, R144, R38.reuse, R28 ;  /* 0x00000026901c723c */ /* 0x080fe2000000181c */
[----:B------:R-:W-:Y:S03]  /*12e40*/  MUFU.EX2 R224, R200 ;  /* 0x000000c800e07308 */ /* 0x000fe60000000800 */
[----:B------:R-:W-:Y:S04]  /*12e50*/  FMUL.FTZ R37, R132, R181 ;  /* 0x000000b584257220 */ /* 0x000fe80000410000 */
[C---:B------:R-:W-:Y:S04]  /*12e60*/  HMMA.16816.F32 R32, R204.reuse, R38, R32 ;  /* 0x00000026cc20723c */ /* 0x040fe80000001820 */
[----:B-1----:R-:W-:Y:S01]  /*12e70*/  FADD.FTZ R0, R137, R208 ;  /* 0x000000d089007221 */ /* 0x002fe20000010000 */
[----:B------:R-:W-:Y:S02]  /*12e80*/  F2FP.PACK_AB R208, R222, R223 ;  /* 0x000000dfded0723e */ /* 0x000fe400000000ff */
[C---:B------:R-:W-:Y:S02]  /*12e90*/  FMUL.FTZ R38, R3.reuse, R182 ;  /* 0x000000b603267220 */ /* 0x040fe40000410000 */
[----:B------:R-:W-:Y:S03]  /*12ea0*/  FMUL.FTZ R39, R3, R183 ;  /* 0x000000b703277220 */ /* 0x000fe60000410000 */
[----:B------:R-:W-:Y:S04]  /*12eb0*/  FADD.FTZ R0, R2, R0 ;  /* 0x0000000002007221 */ /* 0x000fe80000010000 */
[-C--:B------:R-:W-:Y:S03]  /*12ec0*/  HMMA.16816.F32 R36, R204, R52.reuse, R36 ;  /* 0x00000034cc24723c */ /* 0x080fe60000001824 */
[----:B------:R-:W-:Y:S05]  /*12ed0*/  FADD.FTZ R0, R139, R0 ;  /* 0x000000008b007221 */ /* 0x000fea0000010000 */
[C---:B------:R-:W-:Y:S07]  /*12ee0*/  HMMA.16816.F32 R40, R144.reuse, R52, R40 ;  /* 0x000000349028723c */ /* 0x040fee0000001828 */
[C---:B------:R-:W-:Y:S01]  /*12ef0*/  FMUL.FTZ R52, R132.reuse, R164 ;  /* 0x000000a484347220 */ /* 0x040fe20000410000 */
[-C--:B------:R-:W-:Y:S04]  /*12f00*/  HMMA.16816.F32 R44, R144, R54.reuse, R44 ;  /* 0x00000036902c723c */ /* 0x080fe8000000182c */
[----:B------:R-:W-:Y:S02]  /*12f10*/  FMUL.FTZ R53, R132, R165 ;  /* 0x000000a584357220 */ /* 0x000fe40000410000 */
[----:B------:R-:W-:Y:S02]  /*12f20*/  FADD.FTZ R132, R170, R157 ;  /* 0x0000009daa847221 */ /* 0x000fe40000010000 */
[C---:B------:R-:W-:Y:S01]  /*12f30*/  HMMA.16816.F32 R48, R204.reuse, R54, R48 ;  /* 0x00000036cc30723c */ /* 0x040fe20000001830 */
[----:B------:R-:W-:Y:S06]  /*12f40*/  MUFU.EX2 R170, R246 ;  /* 0x000000f600aa7308 */ /* 0x000fec0000000800 */
[C---:B------:R-:W-:Y:S02]  /*12f50*/  FMUL.FTZ R54, R3.reuse, R166 ;  /* 0x000000a603367220 */ /* 0x040fe40000410000 */
[----:B------:R-:W-:Y:S02]  /*12f60*/  FMUL.FTZ R55, R3, R167 ;  /* 0x000000a703377220 */ /* 0x000fe40000410000 */
[----:B------:R-:W-:Y:S01]  /*12f70*/  LDSM.16.MT88.4 R164, [R234+0x3100] ;  /* 0x00310000eaa4783b */ /* 0x000fe20000004200 */
[----:B------:R-:W-:Y:S01]  /*12f80*/  FADD.FTZ R3, R169, R158 ;  /* 0x0000009ea9037221 */ /* 0x000fe20000010000 */
[----:B------:R-:W-:Y:S03]  /*12f90*/  MUFU.EX2 R246, R228 ;  /* 0x000000e400f67308 */ /* 0x000fe60000000800 */
[-C--:B--2---:R-:W-:Y:S07]  /*12fa0*/  HMMA.16816.F32 R52, R204, R148.reuse, R52 ;  /* 0x00000094cc34723c */ /* 0x084fee0000001834 */
[----:B------:R-:W-:Y:S01]  /*12fb0*/  MUFU.EX2 R169, R226 ;  /* 0x000000e200a97308 */ /* 0x000fe20000000800 */
[C---:B------:R-:W-:Y:S08]  /*12fc0*/  HMMA.16816.F32 R56, R144.reuse, R148, R56 ;  /* 0x000000949038723c */ /* 0x040ff00000001838 */
[-C--:B------:R-:W-:Y:S01]  /*12fd0*/  HMMA.16816.F32 R60, R144, R150.reuse, R60 ;  /* 0x00000096903c723c */ /* 0x080fe2000000183c */
[----:B------:R-:W1:Y:S07]  /*12fe0*/  MUFU.EX2 R226, R201 ;  /* 0x000000c900e27308 */ /* 0x000e6e0000000800 */
[C---:B------:R-:W-:Y:S01]  /*12ff0*/  HMMA.16816.F32 R64, R204.reuse, R150, R64 ;  /* 0x00000096cc40723c */ /* 0x040fe20000001840 */
[----:B------:R-:W-:Y:S02]  /*13000*/  LDSM.16.MT88.4 R148, [R233+0x900] ;  /* 0x00090000e994783b */ /* 0x000fe40000004200 */
[----:B------:R-:W-:Y:S05]  /*13010*/  MUFU.EX2 R228, R225 ;  /* 0x000000e100e47308 */ /* 0x000fea0000000800 */
[-C--:B------:R-:W-:Y:S05]  /*13020*/  HMMA.16816.F32 R68, R204, R140.reuse, R68 ;  /* 0x0000008ccc44723c */ /* 0x080fea0000001844 */
[----:B------:R-:W-:Y:S03]  /*13030*/  MUFU.EX2 R225, R202 ;  /* 0x000000ca00e17308 */ /* 0x000fe60000000800 */
[C---:B------:R-:W-:Y:S08]  /*13040*/  HMMA.16816.F32 R72, R144.reuse, R140, R72 ;  /* 0x0000008c9048723c */ /* 0x040ff00000001848 */
[-C--:B------:R-:W-:Y:S08]  /*13050*/  HMMA.16816.F32 R76, R144, R142.reuse, R76 ;  /* 0x0000008e904c723c */ /* 0x080ff0000000184c */
[C---:B------:R-:W-:Y:S01]  /*13060*/  HMMA.16816.F32 R80, R204.reuse, R142, R80 ;  /* 0x0000008ecc50723c */ /* 0x040fe20000001850 */
[----:B------:R-:W2:Y:S07]  /*13070*/  LDSM.16.MT88.4 R140, [R234+0x2100] ;  /* 0x00210000ea8c783b */ /* 0x000eae0000004200 */
[-C--:B--2---:R-:W-:Y:S08]  /*13080*/  HMMA.16816.F32 R84, R204, R140.reuse, R84 ;  /* 0x0000008ccc54723c */ /* 0x084ff00000001854 */
        /* <DEDUP_REMOVED lines=10> */
[C---:B------:R-:W-:Y:S07]  /*13130*/  HMMA.16816.F32 R120, R144.reuse, R140, R120 ;  /* 0x0000008c9078723c */ /* 0x040fee0000001878 */
[----:B------:R-:W-:Y:S01]  /*13140*/  F2FP.PACK_AB R140, R213, R214 ;  /* 0x000000d6d58c723e */ /* 0x000fe200000000ff */
[-C--:B------:R-:W-:Y:S04]  /*13150*/  HMMA.16816.F32 R124, R144, R142.reuse, R124 ;  /* 0x0000008e907c723c */ /* 0x080fe8000000187c */
[----:B------:R-:W-:Y:S03]  /*13160*/  F2FP.PACK_AB R141, R211, R212 ;  /* 0x000000d4d38d723e */ /* 0x000fe600000000ff */
[----:B------:R-:W-:Y:S01]  /*13170*/  F2FP.PACK_AB R144, R2, R137 ;  /* 0x000000890290723e */ /* 0x000fe200000000ff */
[----:B------:R-:W-:Y:S01]  /*13180*/  HMMA.16816.F32 R128, R204, R142, R128 ;  /* 0x0000008ecc80723c */ /* 0x000fe20000001880 */
[----:B------:R-:W-:Y:S03]  /*13190*/  MUFU.EX2 R204, R178 ;  /* 0x000000b200cc7308 */ /* 0x000fe60000000800 */
[C---:B------:R-:W-:Y:S01]  /*131a0*/  F2FP.PACK_AB R146, R138.reuse, R139 ;  /* 0x0000008b8a92723e */ /* 0x040fe200000000ff */
[----:B------:R-:W-:Y:S01]  /*131b0*/  FADD.FTZ R2, R138, R0 ;  /* 0x000000008a027221 */ /* 0x000fe20000010000 */
[----:B------:R-:W-:Y:S01]  /*131c0*/  F2FP.PACK_AB R145, R171, R220 ;  /* 0x000000dcab91723e */ /* 0x000fe200000000ff */
[----:B------:R-:W-:Y:S01]  /*131d0*/  FADD.FTZ R0, R159, R156 ;  /* 0x0000009c9f007221 */ /* 0x000fe20000010000 */
[----:B------:R-:W-:Y:S01]  /*131e0*/  F2FP.PACK_AB R147, R175, R184 ;  /* 0x000000b8af93723e */ /* 0x000fe200000000ff */
[----:B------:R-:W2:Y:S02]  /*131f0*/  LDSM.16.MT88.4 R156, [R236+0x900] ;  /* 0x00090000ec9c783b */ /* 0x000ea40000004200 */
[----:B------:R-:W-:Y:S01]  /*13200*/  MUFU.EX2 R206, R176 ;  /* 0x000000b000ce7308 */ /* 0x000fe20000000800 */
[----:B------:R-:W-:Y:S01]  /*13210*/  F2FP.PACK_AB R142, R188, R174 ;  /* 0x000000aebc8e723e */ /* 0x000fe200000000ff */
[----:B------:R-:W-:Y:S01]  /*13220*/  FADD.FTZ R137, R168, R0 ;  /* 0x00000000a8897221 */ /* 0x000fe20000010000 */
[----:B------:R-:W-:Y:S01]  /*13230*/  F2FP.PACK_AB R143, R189, R190 ;  /* 0x000000bebd8f723e */ /* 0x000fe200000000ff */
[-C--:B------:R-:W-:Y:S05]  /*13240*/  HMMA.16816.F32 R4, R144, R148.reuse, R4 ;  /* 0x000000949004723c */ /* 0x080fea0000001804 */
[----:B------:R-:W-:Y:S01]  /*13250*/  FADD.FTZ R137, R172, R137 ;  /* 0x00000089ac897221 */ /* 0x000fe20000010000 */
[----:B------:R-:W3:Y:S01]  /*13260*/  MUFU.EX2 R139, R195 ;  /* 0x000000c3008b7308 */ /* 0x000ee20000000800 */
[----:B-1----:R-:W-:Y:S01]  /*13270*/  F2FP.PACK_AB R207, R224, R226 ;  /* 0x000000e2e0cf723e */ /* 0x002fe200000000ff */
[C---:B------:R-:W-:Y:S08]  /*13280*/  HMMA.16816.F32 R8, R140.reuse, R148, R8 ;  /* 0x000000948c08723c */ /* 0x040ff00000001808 */
[-C--:B------:R-:W-:Y:S01]  /*13290*/  HMMA.16816.F32 R12, R140, R150.reuse, R12 ;  /* 0x000000968c0c723c */ /* 0x080fe2000000180c */
[----:B------:R-:W1:Y:S07]  /*132a0*/  MUFU.EX2 R138, R194 ;  /* 0x000000c2008a7308 */ /* 0x000e6e0000000800 */
[C---:B------:R-:W-:Y:S01]  /*132b0*/  HMMA.16816.F32 R16, R144.reuse, R150, R16 ;  /* 0x000000969010723c */ /* 0x040fe20000001810 */
[----:B------:R-:W4:Y:S02]  /*132c0*/  LDSM.16.MT88.4 R148, [R235+0x900] ;  /* 0x00090000eb94783b */ /* 0x000f240000004200 */
[----:B------:R-:W-:Y:S01]  /*132d0*/  MUFU.EX2 R168, R247 ;  /* 0x000000f700a87308 */ /* 0x000fe20000000800 */
[----:B---3--:R-:W-:Y:S04]  /*132e0*/  FADD.FTZ R0, R139, R2 ;  /* 0x000000028b007221 */ /* 0x008fe80000010000 */
[-C--:B------:R-:W-:Y:S05]  /*132f0*/  HMMA.16816.F32 R20, R144, R152.reuse, R20 ;  /* 0x000000989014723c */ /* 0x080fea0000001814 */
[----:B------:R-:W-:Y:S03]  /*13300*/  MUFU.EX2 R247, R227 ;  /* 0x000000e300f77308 */ /* 0x000fe60000000800 */
[C---:B------:R-:W-:Y:S04]  /*13310*/  HMMA.16816.F32 R24, R140.reuse, R152, R24 ;  /* 0x000000988c18723c */ /* 0x040fe80000001818 */
[----:B-1----:R-:W-:Y:S03]  /*13320*/  FADD.FTZ R0, R138, R0 ;  /* 0x000000008a007221 */ /* 0x002fe60000010000 */
[----:B------:R-:W1:Y:S01]  /*13330*/  MUFU.EX2 R227, R203 ;  /* 0x000000cb00e37308 */ /* 0x000e620000000800 */
[-C--:B------:R-:W-:Y:S04]  /*13340*/  HMMA.16816.F32 R28, R140, R154.reuse, R28 ;  /* 0x0000009a8c1c723c */ /* 0x080fe8000000181c */
[----:B------:R-:W-:Y:S04]  /*13350*/  FADD.FTZ R0, R161, R0 ;  /* 0x00000000a1007221 */ /* 0x000fe80000010000 */
[C---:B------:R-:W-:Y:S01]  /*13360*/  HMMA.16816.F32 R32, R144.reuse, R154, R32 ;  /* 0x0000009a9020723c */ /* 0x040fe20000001820 */
[----:B------:R-:W3:Y:S03]  /*13370*/  LDSM.16.MT88.4 R152, [R233+0x2900] ;  /* 0x00290000e998783b */ /* 0x000ee60000004200 */
[----:B------:R-:W-:Y:S02]  /*13380*/  FADD.FTZ R2, R160, R0 ;  /* 0x00000000a0027221 */ /* 0x000fe40000010000 */
[----:B------:R-:W-:Y:S02]  /*13390*/  FADD.FTZ R0, R173, R3 ;  /* 0x00000003ad007221 */ /* 0x000fe40000010000 */
[-C--:B--2---:R-:W-:Y:S04]  /*133a0*/  HMMA.16816.F32 R36, R144, R156.reuse, R36 ;  /* 0x0000009c9024723c */ /* 0x084fe80000001824 */
[----:B------:R-:W-:Y:S02]  /*133b0*/  FADD.FTZ R3, R220, R132 ;  /* 0x00000084dc037221 */ /* 0x000fe40000010000 */
[----:B------:R-:W-:Y:S01]  /*133c0*/  FADD.FTZ R132, R214, R0 ;  /* 0x00000000d6847221 */ /* 0x000fe20000010000 */
[----:B------:R-:W2:Y:S01]  /*133d0*/  MUFU.EX2 R220, R187 ;  /* 0x000000bb00dc7308 */ /* 0x000ea20000000800 */
[C---:B------:R-:W-:Y:S04]  /*133e0*/  HMMA.16816.F32 R40, R140.reuse, R156, R40 ;  /* 0x0000009c8c28723c */ /* 0x040fe80000001828 */
[----:B------:R-:W-:Y:S01]  /*133f0*/  FADD.FTZ R132, R213, R132 ;  /* 0x00000084d5847221 */ /* 0x000fe20000010000 */
[----:B-1----:R-:W-:Y:S01]  /*13400*/  F2FP.PACK_AB R205, R225, R227 ;  /* 0x000000e3e1cd723e */ /* 0x002fe200000000ff */
[----:B------:R-:W-:Y:S02]  /*13410*/  FADD.FTZ R3, R171, R3 ;  /* 0x00000003ab037221 */ /* 0x000fe40000010000 */
[-C--:B------:R-:W-:Y:S08]  /*13420*/  HMMA.16816.F32 R44, R140, R158.reuse, R44 ;  /* 0x0000009e8c2c723c */ /* 0x080ff0000000182c */
[C---:B------:R-:W-:Y:S01]  /*13430*/  HMMA.16816.F32 R48, R144.reuse, R158, R48 ;  /* 0x0000009e9030723c */ /* 0x040fe20000001830 */
[----:B------:R-:W1:Y:S03]  /*13440*/  LDSM.16.MT88.4 R156, [R234+0x2900] ;  /* 0x00290000ea9c783b */ /* 0x000e660000004200 */
[----:B--2---:R-:W-:Y:S04]  /*13450*/  F2FP.PACK_AB R210, R220, R221 ;  /* 0x000000dddcd2723e */ /* 0x004fe800000000ff */
[-C--:B----4-:R-:W-:Y:S08]  /*13460*/  HMMA.16816.F32 R52, R144, R148.reuse, R52 ;  /* 0x000000949034723c */ /* 0x090ff00000001834 */
        /* <DEDUP_REMOVED lines=21> */
[-C--:B------:R-:W-:Y:S07]  /*135c0*/  HMMA.16816.F32 R124, R140, R154.reuse, R124 ;  /* 0x0000009a8c7c723c */ /* 0x080fee000000187c */
[----:B------:R-:W-:Y:S01]  /*135d0*/  F2FP.PACK_AB R140, R138, R139 ;  /* 0x0000008b8a8c723e */ /* 0x000fe200000000ff */
[----:B------:R-:W-:Y:S01]  /*135e0*/  HMMA.16816.F32 R128, R144, R154, R128 ;  /* 0x0000009a9080723c */ /* 0x000fe20000001880 */
[----:B------:R-:W3:Y:S01]  /*135f0*/  LDSM.16.MT88.4 R152, [R236+0x1100] ;  /* 0x00110000ec98783b */ /* 0x000ee20000004200 */
[----:B------:R-:W4:Y:S02]  /*13600*/  MUFU.EX2 R139, R179 ;  /* 0x000000b3008b7308 */ /* 0x000f240000000800 */
[----:B------:R-:W-:Y:S02]  /*13610*/  F2FP.PACK_AB R142, R160, R161 ;  /* 0x000000a1a08e723e */ /* 0x000fe400000000ff */
[----:B------:R-:W-:Y:S02]  /*13620*/  F2FP.PACK_AB R141, R248, R249 ;  /* 0x000000f9f88d723e */ /* 0x000fe400000000ff */
[----:B------:R-:W-:Y:S01]  /*13630*/  F2FP.PACK_AB R143, R170, R168 ;  /* 0x000000a8aa8f723e */ /* 0x000fe200000000ff */
[----:B------:R-:W-:Y:S03]  /*13640*/  LDSM.16.MT88.4 R160, [R233+0x3100] ;  /* 0x00310000e9a0783b */ /* 0x000fe60000004200 */
[----:B------:R5:W2:Y:S01]  /*13650*/  MUFU.EX2 R138, R177 ;  /* 0x000000b1008a7308 */ /* 0x000aa20000000800 */
[----:B------:R-:W-:Y:S02]  /*13660*/  F2FP.PACK_AB R144, R247, R246 ;  /* 0x000000f6f790723e */ /* 0x000fe400000000ff */
[-C--:B-1----:R-:W-:Y:S05]  /*13670*/  HMMA.16816.F32 R4, R140, R156.reuse, R4 ;  /* 0x0000009c8c04723c */ /* 0x082fea0000001804 */
[----:B------:R-:W-:Y:S02]  /*13680*/  F2FP.PACK_AB R146, R230, R169 ;  /* 0x000000a9e692723e */ /* 0x000fe400000000ff */
[----:B------:R-:W-:Y:S02]  /*13690*/  F2FP.PACK_AB R145, R229, R228 ;  /* 0x000000e4e591723e */ /* 0x000fe400000000ff */
[----:B------:R-:W-:Y:S03]  /*136a0*/  F2FP.PACK_AB R147, R245, R231 ;  /* 0x000000e7f593723e */ /* 0x000fe600000000ff */
[----:B----4-:R-:W-:Y:S04]  /*136b0*/  FADD.FTZ R0, R139, R2 ;  /* 0x000000028b007221 */ /* 0x010fe80000010000 */
[C---:B------:R-:W-:Y:S04]  /*136c0*/  HMMA.16816.F32 R8, R144.reuse, R156, R8 ;  /* 0x0000009c9008723c */ /* 0x040fe80000001808 */
[C---:B------:R-:W-:Y:S01]  /*136d0*/  FADD.FTZ R0, R204.reuse, R0 ;  /* 0x00000000cc007221 */ /* 0x040fe20000010000 */
[----:B-----5:R-:W-:Y:S01]  /*136e0*/  LDSM.16.MT88.4 R176, [R233+0x1900] ;  /* 0x00190000e9b0783b */ /* 0x020fe20000004200 */
[----:B------:R-:W-:Y:S02]  /*136f0*/  F2FP.PACK_AB R204, R204, R139 ;  /* 0x0000008bcccc723e */ /* 0x000fe400000000ff */
[-C--:B------:R-:W-:Y:S04]  /*13700*/  HMMA.16816.F32 R12, R144, R158.reuse, R12 ;  /* 0x0000009e900c723c */ /* 0x080fe8000000180c */
[----:B--2---:R-:W-:Y:S01]  /*13710*/  FADD.FTZ R0, R138, R0 ;  /* 0x000000008a007221 */ /* 0x004fe20000010000 */
[----:B------:R-:W-:Y:S03]  /*13720*/  MOV R139, R170 ;  /* 0x000000aa008b7202 */ /* 0x000fe60000000f00 */
[C---:B------:R-:W-:Y:S01]  /*13730*/  HMMA.16816.F32 R16, R140.reuse, R158, R16 ;  /* 0x0000009e8c10723c */ /* 0x040fe20000001810 */
[----:B------:R-:W1:Y:S03]  /*13740*/  LDSM.16.MT88.4 R156, [R235+0x1100] ;  /* 0x00110000eb9c783b */ /* 0x000e660000004200 */
[C---:B------:R-:W-:Y:S01]  /*13750*/  FADD.FTZ R0, R206.reuse, R0 ;  /* 0x00000000ce007221 */ /* 0x040fe20000010000 */
[----:B------:R-:W-:Y:S02]  /*13760*/  F2FP.PACK_AB R206, R206, R138 ;  /* 0x0000008acece723e */ /* 0x000fe400000000ff */
[----:B------:R-:W-:Y:S01]  /*13770*/  MOV R138, R169 ;  /* 0x000000a9008a7202 */ /* 0x000fe20000000f00 */
[-C--:B------:R-:W-:Y:S01]  /*13780*/  HMMA.16816.F32 R20, R140, R148.reuse, R20 ;  /* 0x000000948c14723c */ /* 0x080fe20000001814 */
[----:B------:R2:W-:Y:S07]  /*13790*/  STL [R1+0xbc], R0 ;  /* 0x0000bc0001007387 */ /* 0x0005ee0000100800 */
[C---:B------:R-:W-:Y:S08]  /*137a0*/  HMMA.16816.F32 R24, R144.reuse, R148, R24 ;  /* 0x000000949018723c */ /* 0x040ff00000001818 */
[-C--:B------:R-:W-:Y:S08]  /*137b0*/  HMMA.16816.F32 R28, R144, R150.reuse, R28 ;  /* 0x00000096901c723c */ /* 0x080ff0000000181c */
[C---:B------:R-:W-:Y:S01]  /*137c0*/  HMMA.16816.F32 R32, R140.reuse, R150, R32 ;  /* 0x000000968c20723c */ /* 0x040fe20000001820 */
[----:B------:R-:W4:Y:S03]  /*137d0*/  LDSM.16.MT88.4 R148, [R236+0x3100] ;  /* 0x00310000ec94783b */ /* 0x000f260000004200 */
[----:B--2---:R-:W-:Y:S01]  /*137e0*/  FADD.FTZ R0, R212, R137 ;  /* 0x00000089d4007221 */ /* 0x004fe20000010000 */
[----:B------:R-:W-:Y:S03]  /*137f0*/  MOV R137, R168 ;  /* 0x000000a800897202 */ /* 0x000fe60000000f00 */
[-C--:B---3--:R-:W-:Y:S01]  /*13800*/  HMMA.16816.F32 R36, R140, R152.reuse, R36 ;  /* 0x000000988c24723c */ /* 0x088fe20000001824 */
[----:B------:R-:W-:Y:S03]  /*13810*/  LDSM.16.MT88.4 R212, [R233+0x3900] ;  /* 0x00390000e9d4783b */ /* 0x000fe60000004200 */
[----:B------:R-:W-:Y:S01]  /*13820*/  FADD.FTZ R2, R211, R0 ;  /* 0x00000000d3027221 */ /* 0x000fe20000010000 */
[----:B------:R-:W-:Y:S02]  /*13830*/  F2FP.PACK_AB R211, R216, R217 ;  /* 0x000000d9d8d3723e */ /* 0x000fe400000000ff */
[----:B------:R-:W-:Y:S01]  /*13840*/  MOV R0, R184 ;  /* 0x000000b800007202 */ /* 0x000fe20000000f00 */
[C---:B------:R-:W-:Y:S04]  /*13850*/  HMMA.16816.F32 R40, R144.reuse, R152, R40 ;  /* 0x000000989028723c */ /* 0x040fe80000001828 */
[----:B------:R-:W-:Y:S04]  /*13860*/  FADD.FTZ R0, R0, R3 ;  /* 0x0000000300007221 */ /* 0x000fe80000010000 */
[-C--:B------:R-:W-:Y:S08]  /*13870*/  HMMA.16816.F32 R44, R144, R154.reuse, R44 ;  /* 0x0000009a902c723c */ /* 0x080ff0000000182c */
[C---:B------:R-:W-:Y:S01]  /*13880*/  HMMA.16816.F32 R48, R140.reuse, R154, R48 ;  /* 0x0000009a8c30723c */ /* 0x040fe20000001830 */
[----:B------:R-:W2:Y:S07]  /*13890*/  LDSM.16.MT88.4 R152, [R235+0x3100] ;  /* 0x00310000eb98783b */ /* 0x000eae0000004200 */
[-C--:B-1----:R-:W-:Y:S08]  /*138a0*/  HMMA.16816.F32 R52, R140, R156.reuse, R52 ;  /* 0x0000009c8c34723c */ /* 0x082ff00000001834 */
[C---:B------:R-:W-:Y:S08]  /*138b0*/  HMMA.16816.F32 R56, R144.reuse, R156, R56 ;  /* 0x0000009c9038723c */ /* 0x040ff00000001838 */
[-C--:B------:R-:W-:Y:S08]  /*138c0*/  HMMA.16816.F32 R60, R144, R158.reuse, R60 ;  /* 0x0000009e903c723c */ /* 0x080ff0000000183c */
[C---:B------:R-:W-:Y:S08]  /*138d0*/  HMMA.16816.F32 R64, R140.reuse, R158, R64 ;  /* 0x0000009e8c40723c */ /* 0x040ff00000001840 */
        /* <DEDUP_REMOVED lines=9> */
[-C--:B----4-:R-:W-:Y:S08]  /*13970*/  HMMA.16816.F32 R100, R140, R148.reuse, R100 ;  /* 0x000000948c64723c */ /* 0x090ff00000001864 */
[C---:B------:R-:W-:Y:S08]  /*13980*/  HMMA.16816.F32 R104, R144.reuse, R148, R104 ;  /* 0x000000949068723c */ /* 0x040ff00000001868 */
[-C--:B------:R-:W-:Y:S08]  /*13990*/  HMMA.16816.F32 R108, R144, R150.reuse, R108 ;  /* 0x00000096906c723c */ /* 0x080ff0000000186c */
[C---:B------:R-:W-:Y:S01]  /*139a0*/  HMMA.16816.F32 R112, R140.reuse, R150, R112 ;  /* 0x000000968c70723c */ /* 0x040fe20000001870 */
[----:B------:R-:W3:Y:S07]  /*139b0*/  LDSM.16.MT88.4 R148, [R236+0x1900] ;  /* 0x00190000ec94783b */ /* 0x000eee0000004200 */
[-C--:B--2---:R-:W-:Y:S08]  /*139c0*/  HMMA.16816.F32 R116, R140, R152.reuse, R116 ;  /* 0x000000988c74723c */ /* 0x084ff00000001874 */
[C---:B------:R-:W-:Y:S08]  /*139d0*/  HMMA.16816.F32 R120, R144.reuse, R152, R120 ;  /* 0x000000989078723c */ /* 0x040ff00000001878 */
[-C--:B------:R-:W-:Y:S08]  /*139e0*/  HMMA.16816.F32 R124, R144, R154.reuse, R124 ;  /* 0x0000009a907c723c */ /* 0x080ff0000000187c */
[----:B------:R-:W-:Y:S01]  /*139f0*/  HMMA.16816.F32 R128, R140, R154, R128 ;  /* 0x0000009a8c80723c */ /* 0x000fe20000001880 */
[----:B------:R-:W2:Y:S07]  /*13a00*/  LDSM.16.MT88.4 R140, [R235+0x1900] ;  /* 0x00190000eb8c783b */ /* 0x000eae0000004200 */
[-C--:B------:R-:W-:Y:S01]  /*13a10*/  HMMA.16816.F32 R200, R204, R176.reuse, R4 ;  /* 0x000000b0ccc8723c */ /* 0x080fe20000001804 */
[----:B------:R-:W4:Y:S07]  /*13a20*/  LDSM.16.MT88.4 R4, [R234+0x3900] ;  /* 0x00390000ea04783b */ /* 0x000f2e0000004200 */
[C---:B------:R-:W-:Y:S01]  /*13a30*/  HMMA.16816.F32 R184, R208.reuse, R176, R8 ;  /* 0x000000b0d0b8723c */ /* 0x040fe20000001808 */
[----:B------:R-:W5:Y:S07]  /*13a40*/  LDSM.16.MT88.4 R8, [R236+0x3900] ;  /* 0x00390000ec08783b */ /* 0x000f6e0000004200 */
[-C--:B------:R-:W-:Y:S01]  /*13a50*/  HMMA.16816.F32 R196, R208, R178.reuse, R12 ;  /* 0x000000b2d0c4723c */ /* 0x080fe2000000180c */
[----:B------:R-:W2:Y:S07]  /*13a60*/  LDSM.16.MT88.4 R12, [R235+0x3900] ;  /* 0x00390000eb0c783b */ /* 0x000eae0000004200 */
[C---:B------:R-:W-:Y:S07]  /*13a70*/  HMMA.16816.F32 R176, R204.reuse, R178, R16 ;  /* 0x000000b2ccb0723c */ /* 0x040fee0000001810 */
[----:B------:R-:W-:Y:S01]  /*13a80*/  MOV R19, R189 ;  /* 0x000000bd00137202 */ /* 0x000fe20000000f00 */
[-C--:B-1----:R-:W-:Y:S04]  /*13a90*/  HMMA.16816.F32 R192, R204, R160.reuse, R20 ;  /* 0x000000a0ccc0723c */ /* 0x082fe80000001814 */
[----:B------:R-:W-:Y:S02]  /*13aa0*/  MOV R18, R188 ;  /* 0x000000bc00127202 */ /* 0x000fe40000000f00 */
[----:B------:R-:W-:Y:S02]  /*13ab0*/  MOV R16, R190 ;  /* 0x000000be00107202 */ /* 0x000fe40000000f00 */
[C---:B------:R-:W-:Y:S04]  /*13ac0*/  HMMA.16816.F32 R168, R208.reuse, R160, R24 ;  /* 0x000000a0d0a8723c */ /* 0x040fe80000001818 */
[----:B------:R-:W-:Y:S01]  /*13ad0*/  FADD.FTZ R2, R16, R2 ;  /* 0x0000000210027221 */ /* 0x000fe20000010000 */
[----:B------:R-:W-:Y:S02]  /*13ae0*/  MOV R17, R175 ;  /* 0x000000af00117202 */ /* 0x000fe40000000f00 */
[----:B------:R-:W-:Y:S01]  /*13af0*/  MOV R23, R174 ;  /* 0x000000ae00177202 */ /* 0x000fe20000000f00 */
[-C--:B------:R-:W-:Y:S04]  /*13b00*/  HMMA.16816.F32 R188, R208, R162.reuse, R28 ;  /* 0x000000a2d0bc723c */ /* 0x080fe8000000181c */
[----:B------:R-:W-:Y:S02]  /*13b10*/  FADD.FTZ R2, R19, R2 ;  /* 0x0000000213027221 */ /* 0x000fe40000010000 */
[----:B------:R-:W-:Y:S01]  /*13b20*/  FADD.FTZ R3, R23, R132 ;  /* 0x0000008417037221 */ /* 0x000fe20000010000 */
[----:B------:R-:W-:Y:S01]  /*13b30*/  MOV R132, R136 ;  /* 0x0000008800847202 */ /* 0x000fe20000000f00 */
        /* <DEDUP_REMOVED lines=11> */
[----:B------:R-:W-:Y:S01]  /*13bf0*/  FADD.FTZ R3, R138, R3 ;  /* 0x000000038a037221 */ /* 0x000fe20000010000 */
[----:B------:R-:W-:Y:S01]  /*13c00*/  MOV R138, R134 ;  /* 0x00000086008a7202 */ /* 0x000fe20000000f00 */
[C---:B------:R-:W-:Y:S04]  /*13c10*/  HMMA.16816.F32 R148, R204.reuse, R150, R48 ;  /* 0x00000096cc94723c */ /* 0x040fe80000001830 */
[----:B------:R-:W-:Y:S02]  /*13c20*/  FADD.FTZ R2, R218, R2 ;  /* 0x00000002da027221 */ /* 0x000fe40000010000 */
[----:B------:R-:W-:Y:S02]  /*13c30*/  FADD.FTZ R3, R230, R3 ;  /* 0x00000003e6037221 */ /* 0x000fe40000010000 */
[-C--:B--2---:R-:W-:Y:S04]  /*13c40*/  HMMA.16816.F32 R164, R204, R140.reuse, R52 ;  /* 0x0000008ccca4723c */ /* 0x084fe80000001834 */
[----:B------:R-:W-:Y:S02]  /*13c50*/  FADD.FTZ R3, R223, R3 ;  /* 0x00000003df037221 */ /* 0x000fe40000010000 */
[----:B------:R-:W-:Y:S02]  /*13c60*/  FADD.FTZ R0, R17, R0 ;  /* 0x0000000011007221 */ /* 0x000fe40000010000 */
[C---:B------:R-:W-:Y:S04]  /*13c70*/  HMMA.16816.F32 R144, R208.reuse, R140, R56 ;  /* 0x0000008cd090723c */ /* 0x040fe80000001838 */
[----:B------:R-:W-:Y:S04]  /*13c80*/  FADD.FTZ R0, R249, R0 ;  /* 0x00000000f9007221 */ /* 0x000fe80000010000 */
[-C--:B------:R-:W-:Y:S04]  /*13c90*/  HMMA.16816.F32 R156, R208, R142.reuse, R60 ;  /* 0x0000008ed09c723c */ /* 0x080fe8000000183c */
[----:B------:R-:W-:Y:S04]  /*13ca0*/  FADD.FTZ R0, R248, R0 ;  /* 0x00000000f8007221 */ /* 0x000fe80000010000 */
[C---:B------:R-:W-:Y:S04]  /*13cb0*/  HMMA.16816.F32 R140, R204.reuse, R142, R64 ;  /* 0x0000008ecc8c723c */ /* 0x040fe80000001840 */
[----:B------:R-:W-:Y:S01]  /*13cc0*/  FADD.FTZ R0, R137, R0 ;  /* 0x0000000089007221 */ /* 0x000fe20000010000 */
[----:B------:R-:W-:Y:S03]  /*13cd0*/  MOV R137, R135 ;  /* 0x0000008700897202 */ /* 0x000fe60000000f00 */
[-C--:B------:R-:W-:Y:S04]  /*13ce0*/  HMMA.16816.F32 R68, R204, R212.reuse, R68 ;  /* 0x000000d4cc44723c */ /* 0x080fe80000001844 */
[----:B------:R-:W-:Y:S01]  /*13cf0*/  FADD.FTZ R0, R139, R0 ;  /* 0x000000008b007221 */ /* 0x000fe20000010000 */
[----:B------:R-:W-:Y:S03]  /*13d00*/  MOV R139, R133 ;  /* 0x00000085008b7202 */ /* 0x000fe60000000f00 */
[C---:B------:R-:W-:Y:S04]  /*13d10*/  HMMA.16816.F32 R72, R208.reuse, R212, R72 ;  /* 0x000000d4d048723c */ /* 0x040fe80000001848 */
[----:B------:R-:W-:Y:S04]  /*13d20*/  FADD.FTZ R0, R227, R0 ;  /* 0x00000000e3007221 */ /* 0x000fe80000010000 */
[-C--:B------:R-:W-:Y:S08]  /*13d30*/  HMMA.16816.F32 R76, R208, R214.reuse, R76 ;  /* 0x000000d6d04c723c */ /* 0x080ff0000000184c */
[C---:B------:R-:W-:Y:S08]  /*13d40*/  HMMA.16816.F32 R80, R204.reuse, R214, R80 ;  /* 0x000000d6cc50723c */ /* 0x040ff00000001850 */
[-C--:B----4-:R-:W-:Y:S08]  /*13d50*/  HMMA.16816.F32 R84, R204, R4.reuse, R84 ;  /* 0x00000004cc54723c */ /* 0x090ff00000001854 */
[C---:B------:R-:W-:Y:S01]  /*13d60*/  HMMA.16816.F32 R88, R208.reuse, R4, R88 ;  /* 0x00000004d058723c */ /* 0x040fe20000001858 */
[----:B------:R-:W2:Y:S06]  /*13d70*/  LDL.LU R5, [R1+0x84] ;  /* 0x0000840001057983 */ /* 0x000eac0000300800 */
[----:B------:R-:W-:Y:S01]  /*13d80*/  FADD.FTZ R4, R225, R0 ;  /* 0x00000000e1047221 */ /* 0x000fe20000010000 */
[-C--:B------:R-:W-:Y:S04]  /*13d90*/  HMMA.16816.F32 R92, R208, R6.reuse, R92 ;  /* 0x00000006d05c723c */ /* 0x080fe8000000185c */
[----:B------:R-:W-:Y:S02]  /*13da0*/  FADD.FTZ R4, R226, R4 ;  /* 0x00000004e2047221 */ /* 0x000fe40000010000 */
[----:B------:R-:W-:Y:S02]  /*13db0*/  FADD.FTZ R0, R222, R3 ;  /* 0x00000003de007221 */ /* 0x000fe40000010000 */
[C---:B------:R-:W-:Y:S01]  /*13dc0*/  HMMA.16816.F32 R96, R204.reuse, R6, R96 ;  /* 0x00000006cc60723c */ /* 0x040fe20000001860 */
[----:B------:R-:W3:Y:S03]  /*13dd0*/  LDL R6, [R1+0xc8] ;  /* 0x0000c80001067983 */ /* 0x000ee60000100800 */
[----:B------:R-:W-:Y:S02]  /*13de0*/  FADD.FTZ R4, R224, R4 ;  /* 0x00000004e0047221 */ /* 0x000fe40000010000 */
[----:B------:R-:W-:Y:S02]  /*13df0*/  FADD.FTZ R3, R219, R2 ;  /* 0x00000002db037221 */ /* 0x000fe40000010000 */
[-C--:B-----5:R-:W-:Y:S01]  /*13e00*/  HMMA.16816.F32 R100, R204, R8.reuse, R100 ;  /* 0x00000008cc64723c */ /* 0x0a0fe20000001864 */
[----:B------:R-:W-:Y:S03]  /*13e10*/  STL [R1+0xb0], R4 ;  /* 0x0000b00401007387 */ /* 0x000fe60000100800 */
[----:B------:R-:W-:Y:S02]  /*13e20*/  FADD.FTZ R2, R221, R0 ;  /* 0x00000000dd027221 */ /* 0x000fe40000010000 */
[----:B------:R-:W-:Y:S02]  /*13e30*/  FADD.FTZ R0, R217, R3 ;  /* 0x00000003d9007221 */ /* 0x000fe40000010000 */
[C---:B------:R-:W-:Y:S04]  /*13e40*/  HMMA.16816.F32 R104, R208.reuse, R8, R104 ;  /* 0x00000008d068723c */ /* 0x040fe80000001868 */
[----:B------:R-:W-:Y:S02]  /*13e50*/  FADD.FTZ R0, R216, R0 ;  /* 0x00000000d8007221 */ /* 0x000fe40000010000 */
[----:B------:R-:W-:Y:S02]  /*13e60*/  FADD.FTZ R2, R220, R2 ;  /* 0x00000002dc027221 */ /* 0x000fe40000010000 */
[-C--:B------:R-:W-:Y:S01]  /*13e70*/  HMMA.16816.F32 R108, R208, R10.reuse, R108 ;  /* 0x0000000ad06c723c */ /* 0x080fe2000000186c */
[----:B------:R1:W-:Y:S04]  /*13e80*/  STL [R1+0xb8], R0 ;  /* 0x0000b80001007387 */ /* 0x0003e80000100800 */
[----:B------:R4:W-:Y:S03]  /*13e90*/  STL [R1+0xb4], R2 ;  /* 0x0000b40201007387 */ /* 0x0009e60000100800 */
[C---:B------:R-:W-:Y:S08]  /*13ea0*/  HMMA.16816.F32 R112, R204.reuse, R10, R112 ;  /* 0x0000000acc70723c */ /* 0x040ff00000001870 */
[-C--:B------:R-:W-:Y:S08]  /*13eb0*/  HMMA.16816.F32 R116, R204, R12.reuse, R116 ;  /* 0x0000000ccc74723c */ /* 0x080ff00000001874 */
[C---:B------:R-:W-:Y:S08]  /*13ec0*/  HMMA.16816.F32 R120, R208.reuse, R12, R120 ;  /* 0x0000000cd078723c */ /* 0x040ff00000001878 */
[-C--:B------:R-:W-:Y:S08]  /*13ed0*/  HMMA.16816.F32 R124, R208, R14.reuse, R124 ;  /* 0x0000000ed07c723c */ /* 0x080ff0000000187c */
[----:B------:R-:W-:Y:S04]  /*13ee0*/  HMMA.16816.F32 R128, R204, R14, R128 ;  /* 0x0000000ecc80723c */ /* 0x000fe80000001880 */
[C---:B--2---:R-:W-:Y:S04]  /*13ef0*/  IADD3 R3, R5.reuse, -0x1, RZ ;  /* 0xffffffff05037810 */ /* 0x044fe80007ffe0ff */
[----:B-1----:R-:W-:Y:S01]  /*13f00*/  MOV R0, R3 ;  /* 0x0000000300007202 */ /* 0x002fe20000000f00 */
[----:B------:R4:W-:Y:S04]  /*13f10*/  STL [R1+0xa0], R3 ;  /* 0x0000a00301007387 */ /* 0x0009e80000100800 */
[----:B------:R4:W-:Y:S01]  /*13f20*/  STL [R1+0x84], R0 ;  /* 0x0000840001007387 */ /* 0x0009e20000100800 */
[----:B---3--:R-:W-:Y:S11]  /*13f30*/  ISETP.GT.AND P0, PT, R5, R6, PT ;  /* 0x000000060500720c */ /* 0x008ff60003f04270 */
[----:B------:R-:W-:Y:S02]  /*13f40*/  @!UPT UIADD3 URZ, URZ, URZ, URZ ;  /* 0x0000003f3f3ff290 */ /* 0x000fe4000fffe03f */
[----:B----4-:R-:W-:-:S05]  /*13f50*/  @P0 BRA `(.L_x_1939) ;  /* 0xffffab9000000947 */ /* 0x010fca000383ffff */
.L_x_1928:
[----:B-1----:R-:W2:Y:S02]  /*13f60*/  LDL R0, [R1+0xa0] ;  /* 0x0000a00001007983 */ /* 0x002ea40000100800 */
[----:B--2---:R-:W-:-:S13]  /*13f70*/  ISETP.GE.AND P0, PT, R0, RZ, PT ;  /* 0x000000ff0000720c */ /* 0x004fda0003f06270 */
[----:B------:R-:W-:Y:S05]  /*13f80*/  @!P0 BRA `(.L_x_1940) ;  /* 0x00004a7000008947 */ /* 0x000fea0003800000 */
[----:B------:R-:W2:Y:S01]  /*13f90*/  LDL.LU R2, [R1+0xc0] ;  /* 0x0000c00001027983 */ /* 0x000ea20000300800 */
[----:B------:R-:W-:Y:S01]  /*13fa0*/  IMAD.MOV.U32 R137, RZ, RZ, R135 ;  /* 0x000000ffff897224 */ /* 0x000fe200078e0087 */
[----:B------:R-:W-:Y:S01]  /*13fb0*/  MOV R139, R133 ;  /* 0x00000085008b7202 */ /* 0x000fe20000000f00 */
[----:B------:R-:W-:Y:S02]  /*13fc0*/  IMAD.MOV.U32 R132, RZ, RZ, R136 ;  /* 0x000000ffff847224 */ /* 0x000fe400078e0088 */
[----:B------:R-:W-:Y:S01]  /*13fd0*/  IMAD.MOV.U32 R138, RZ, RZ, R134 ;  /* 0x000000ffff8a7224 */ /* 0x000fe200078e0086 */
[----:B--2---:R-:W-:Y:S02]  /*13fe0*/  SHF.R.S32.HI R0, RZ, 0x1f, R2 ;  /* 0x0000001fff007819 */ /* 0x004fe40000011402 */
[C---:B------:R-:W-:Y:S02]  /*13ff0*/  ISETP.GE.AND P3, PT, R2.reuse, c[0x0][0x1d4], PT ;  /* 0x0000750002007a0c */ /* 0x040fe40003f66270 */
[----:B------:R-:W-:-:S02]  /*14000*/  SHF.L.U64.HI R3, R2, 0x1, R0 ;  /* 0x0000000102037819 */ /* 0x000fc40000010200 */
[----:B------:R-:W-:-:S03]  /*14010*/  SHF.L.U32 R0, R2, 0x1, RZ ;  /* 0x0000000102007819 */ /* 0x000fc600000006ff */
[----:B------:R1:W-:Y:S04]  /*14020*/  STL [R1+0x94], R3 ;  /* 0x0000940301007387 */ /* 0x0003e80000100800 */
[----:B------:R1:W-:Y:S02]  /*14030*/  STL [R1+0x90], R0 ;  /* 0x0000900001007387 */ /* 0x0003e40000100800 */
.L_x_1947:
        /* <DEDUP_REMOVED lines=18> */
[----:B------:R4:W1:Y:S03]  /*14160*/  LDSM.16.M88.4 R212, [R239] ;  /* 0x00000000efd4783b */ /* 0x0008660000000200 */
[----:B------:R-:W-:Y:S01]  /*14170*/  IMAD R5, R7, c[0x0][0x214], R5 ;  /* 0x0000850007057a24 */ /* 0x000fe200078e0205 */
[----:B------:R4:W1:Y:S04]  /*14180*/  LDSM.16.M88.4 R220, [R239+0x800] ;  /* 0x00080000efdc783b */ /* 0x0008680000000200 */
        /* <DEDUP_REMOVED lines=10> */
[C---:B------:R-:W-:Y:S04]  /*14230*/  IMAD.WIDE.U32 R2, R6.reuse, c[0x0][0x218], R2 ;  /* 0x0000860006027a25 */ /* 0x040fe800078e0002 */
[----:B------:R-:W-:Y:S01]  /*14240*/  IMAD R4, R6, c[0x0][0x21c], R4 ;  /* 0x0000870006047a24 */ /* 0x000fe200078e0204 */
[----:B------:R-:W-:Y:S04]  /*14250*/  IADD3 R0, P1, R8, R2, RZ ;  /* 0x0000000208007210 */ /* 0x000fe80007f3e0ff */
[C---:B------:R-:W-:Y:S02]  /*14260*/  LEA R36, P0, R0.reuse, c[0x0][0x1f8], 0x1 ;  /* 0x00007e0000247a11 */ /* 0x040fe400078008ff */
[----:B------:R-:W-:Y:S04]  /*14270*/  IADD3.X R2, R5, R3, R4, P1, !PT ;  /* 0x0000000305027210 */ /* 0x000fe80000ffe404 */
[----:B------:R-:W-:Y:S01]  /*14280*/  LEA.HI.X R0, R0, c[0x0][0x1fc], R2, 0x1, P0 ;  /* 0x00007f0000007a11 */ /* 0x000fe200000f0c02 */
[----:B------:R-:W-:-:S05]  /*14290*/  BRA.DIV ~URZ, `(.L_x_1941) ;  /* 0x0000b7027f007947 */ /* 0x000fca000b800000 */
[----:B----4-:R1:W2:Y:S02]  /*142a0*/  SHFL.IDX PT, R37, R0, RZ, 0x181f ;  /* 0x00181fff00257589 */ /* 0x0102a400000e0000 */
.L_x_2018:
[-C--:B------:R-:W-:Y:S01]  /*142b0*/  HMMA.16816.F32 R4, R64, R16.reuse, RZ ;  /* 0x000000104004723c */ /* 0x080fe200000018ff */
[----:B------:R-:W3:Y:S01]  /*142c0*/  LDL R57, [R1+0x90] ;  /* 0x0000900001397983 */ /* 0x000ee20000100800 */
[----:B------:R-:W-:Y:S03]  /*142d0*/  BSSY B0, `(.L_x_1942) ;  /* 0x00001ad000007945 */ /* 0x000fe60003800000 */
[----:B------:R-:W4:Y:S03]  /*142e0*/  LDL R56, [R1+0x94] ;  /* 0x0000940001387983 */ /* 0x000f260000100800 */
[C---:B------:R-:W-:Y:S01]  /*142f0*/  HMMA.16816.F32 R8, R60.reuse, R16, RZ ;  /* 0x000000103c08723c */ /* 0x040fe200000018ff */
[----:B------:R-:W5:Y:S04]  /*14300*/  LDL R55, [R1+0x9c] ;  /* 0x00009c0001377983 */ /* 0x000f680000100800 */
[----:B--2---:R-:W2:Y:S03]  /*14310*/  LDL R39, [R1+0xf0] ;  /* 0x0000f00001277983 */ /* 0x004ea60000100800 */
[-C--:B------:R-:W-:Y:S01]  /*14320*/  HMMA.16816.F32 R12, R60, R18.reuse, RZ ;  /* 0x000000123c0c723c */ /* 0x080fe200000018ff */
[----:B------:R-:W2:Y:S04]  /*14330*/  LDL R42, [R1+0x10c] ;  /* 0x00010c00012a7983 */ /* 0x000ea80000100800 */
[----:B------:R-:W3:Y:S03]  /*14340*/  SHFL.IDX PT, R38, R36, RZ, 0x181f ;  /* 0x00181fff24267589 */ /* 0x000ee600000e0000 */
[C---:B------:R-:W-:Y:S05]  /*14350*/  HMMA.16816.F32 R16, R64.reuse, R18, RZ ;  /* 0x000000124010723c */ /* 0x040fea00000018ff */
[----:B------:R-:W-:Y:S03]  /*14360*/  SHFL.IDX PT, R46, R36, 0x1, 0x181f ;  /* 0x00381f00242e7f89 */ /* 0x000fe600000e0000 */
[-C--:B------:R-:W-:Y:S05]  /*14370*/  HMMA.16816.F32 R20, R64, R32.reuse, RZ ;  /* 0x000000204014723c */ /* 0x080fea00000018ff */
[----:B------:R-:W-:Y:S03]  /*14380*/  SHFL.IDX PT, R41, R0, 0x1, 0x181f ;  /* 0x00381f0000297f89 */ /* 0x000fe600000e0000 */
[C---:B------:R-:W-:Y:S05]  /*14390*/  HMMA.16816.F32 R24, R60.reuse, R32, RZ ;  /* 0x000000203c18723c */ /* 0x040fea00000018ff */
[----:B------:R-:W1:Y:S03]  /*143a0*/  SHFL.IDX PT, R52, R36, 0x2, 0x181f ;  /* 0x00581f0024347f89 */ /* 0x000e6600000e0000 */
[-C--:B------:R-:W-:Y:S05]  /*143b0*/  HMMA.16816.F32 R28, R60, R34.reuse, RZ ;  /* 0x000000223c1c723c */ /* 0x080fea00000018ff */
[----:B------:R-:W1:Y:S03]  /*143c0*/  SHFL.IDX PT, R40, R0, 0x2, 0x181f ;  /* 0x00581f0000287f89 */ /* 0x000e6600000e0000 */
[C---:B------:R-:W-:Y:S05]  /*143d0*/  HMMA.16816.F32 R32, R64.reuse, R34, RZ ;  /* 0x000000224020723c */ /* 0x040fea00000018ff */
[----:B------:R1:W1:Y:S08]  /*143e0*/  SHFL.IDX PT, R54, R36, 0x3, 0x181f ;  /* 0x00781f0024367f89 */ /* 0x00027000000e0000 */
[----:B-1----:R-:W1:Y:S01]  /*143f0*/  SHFL.IDX PT, R0, R0, 0x3, 0x181f ;  /* 0x00781f0000007f89 */ /* 0x002e6200000e0000 */
[C---:B--2---:R-:W-:Y:S02]  /*14400*/  SHF.L.U64.HI R134, R39.reuse, 0x1, R42 ;  /* 0x0000000127867819 */ /* 0x044fe4000001022a */
[C---:B---3--:R-:W-:Y:S02]  /*14410*/  IADD3 R2, P1, R38.reuse, R57, RZ ;  /* 0x0000003926027210 */ /* 0x048fe40007f3e0ff */
[----:B------:R-:W-:Y:S02]  /*14420*/  SHF.L.U32 R133, R39, 0x1, RZ ;  /* 0x0000000127857819 */ /* 0x000fe400000006ff */
[C---:B----4-:R-:W-:Y:S02]  /*14430*/  IADD3.X R3, R37.reuse, R56, RZ, P1, !PT ;  /* 0x0000003825037210 */ /* 0x050fe40000ffe4ff */
[----:B------:R-:W-:Y:S02]  /*14440*/  IADD3 R38, P0, R38, R133, RZ ;  /* 0x0000008526267210 */ /* 0x000fe40007f1e0ff */
[-C--:B------:R-:W-:Y:S01]  /*14450*/  IADD3 R44, P1, R52, R57.reuse, RZ ;  /* 0x00000039342c7210 */ /* 0x080fe20007f3e0ff */
[----:B-----5:R2:W-:Y:S01]  /*14460*/  LDGSTS.E.BYPASS.LTC128B.128 [R55], [R2.64], !P3 ;  /* 0x0000000002377fae */ /* 0x0205e2000d901d46 */
[----:B------:R-:W-:Y:S02]  /*14470*/  IADD3.X R39, R37, R134, RZ, P0, !PT ;  /* 0x0000008625277210 */ /* 0x000fe400007fe4ff */
[-C--:B------:R-:W-:Y:S05]  /*14480*/  IADD3.X R45, R40, R56.reuse, RZ, P1, !PT ;  /* 0x00000038282d7210 */ /* 0x080fea0000ffe4ff */
[----:B------:R3:W-:Y:S01]  /*14490*/  LDGSTS.E.BYPASS.LTC128B.128 [R55+0x2000], [R38.64], !P5 ;  /* 0x0200000026377fae */ /* 0x0007e2000e901d46 */
[C---:B--2---:R-:W-:Y:S02]  /*144a0*/  IADD3 R2, P0, R46.reuse, R57, RZ ;  /* 0x000000392e027210 */ /* 0x044fe40007f1e0ff */
[-C--:B------:R-:W-:Y:S02]  /*144b0*/  IADD3 R46, P2, R46, R133.reuse, RZ ;  /* 0x000000852e2e7210 */ /* 0x080fe40007f5e0ff */
[C---:B------:R-:W-:Y:S02]  /*144c0*/  IADD3.X R3, R41.reuse, R56, RZ, P0, !PT ;  /* 0x0000003829037210 */ /* 0x040fe400007fe4ff */
[-C--:B------:R-:W-:Y:S01]  /*144d0*/  IADD3.X R47, R41, R134.reuse, RZ, P2, !PT ;  /* 0x00000086292f7210 */ /* 0x080fe200017fe4ff */
[-C--:B---3--:R-:W-:Y:S02]  /*144e0*/  HMMA.16816.F32 R36, R64, R48.reuse, RZ ;  /* 0x000000304024723c */ /* 0x088fe400000018ff */
[----:B------:R2:W-:Y:S01]  /*144f0*/  LDGSTS.E.BYPASS.LTC128B.128 [R55+0x800], [R2.64], !P3 ;  /* 0x0080000002377fae */ /* 0x0005e2000d901d46 */
[----:B------:R-:W-:Y:S04]  /*14500*/  IADD3 R52, P0, R52, R133, RZ ;  /* 0x0000008534347210 */ /* 0x000fe80007f1e0ff */
[----:B------:R-:W-:Y:S02]  /*14510*/  IADD3.X R53, R40, R134, RZ, P0, !PT ;  /* 0x0000008628357210 */ /* 0x000fe400007fe4ff */
[C---:B------:R-:W-:Y:S01]  /*14520*/  HMMA.16816.F32 R40, R60.reuse, R48, RZ ;  /* 0x000000303c28723c */ /* 0x040fe200000018ff */
[----:B------:R3:W-:Y:S08]  /*14530*/  LDGSTS.E.BYPASS.LTC128B.128 [R55+0x2800], [R46.64], !P5 ;  /* 0x028000002e377fae */ /* 0x0007f0000e901d46 */
        /* <DEDUP_REMOVED lines=8> */
[----:B------:R-:W-:Y:S05]  /*145c0*/  IADD3.X R53, R0, R134, RZ, P0, !PT ;  /* 0x0000008600357210 */ /* 0x000fea00007fe4ff */
        /* <DEDUP_REMOVED lines=155> */
[----:B------:R-:W-:Y:S02]  /*14f80*/  FMUL.FTZ R16, R16, c[0x0][0x320] ;  /* 0x0000c80010107a20 */ /* 0x000fe40000410000 */
[----:B------:R-:W-:Y:S02]  /*14f90*/  FMUL.FTZ R17, R17, c[0x0][0x320] ;  /* 0x0000c80011117a20 */ /* 0x000fe40000410000 */
[----:B------:R-:W-:Y:S01]  /*14fa0*/  FMUL.FTZ R18, R18, c[0x0][0x320] ;  /* 0x0000c80012127a20 */ /* 0x000fe20000410000 */
[----:B------:R3:W-:Y:S01]  /*14fb0*/  MUFU.TANH R250, R6 ;  /* 0x0000000600fa7308 */ /* 0x0007e20000002400 */
[----:B------:R-:W-:Y:S01]  /*14fc0*/  FMUL.FTZ R19, R19, c[0x0][0x320] ;  /* 0x0000c80013137a20 */ /* 0x000fe20000410000 */
[----:B--2---:R2:W-:Y:S08]  /*14fd0*/  STL [R1+0x7c], R0 ;  /* 0x00007c0001007387 */ /* 0x0045f00000100800 */
[----:B------:R-:W-:Y:S10]  /*14fe0*/  MUFU.TANH R252, R12 ;  /* 0x0000000c00fc7308 */ /* 0x000ff40000002400 */
[----:B-1----:R-:W1:Y:S01]  /*14ff0*/  MUFU.TANH R2, R10 ;  /* 0x0000000a00027308 */ /* 0x002e620000002400 */
[----:B---3--:R-:W3:Y:S09]  /*15000*/  LDSM.16.M88.4 R4, [R237+0x2800] ;  /* 0x00280000ed04783b */ /* 0x008ef20000000200 */
[----:B--2---:R-:W2:Y:S10]  /*15010*/  MUFU.TANH R0, R8 ;  /* 0x0000000800007308 */ /* 0x004eb40000002400 */
[----:B------:R-:W-:Y:S01]  /*15020*/  MUFU.TANH R251, R13 ;  /* 0x0000000d00fb7308 */ /* 0x000fe20000002400 */
[----:B-1----:R1:W-:Y:S09]  /*15030*/  STL [R1+0x78], R2 ;  /* 0x0000780201007387 */ /* 0x0023f20000100800 */
[----:B------:R-:W-:Y:S01]  /*15040*/  MUFU.TANH R248, R16 ;  /* 0x0000001000f87308 */ /* 0x000fe20000002400 */
[----:B--2---:R2:W-:Y:S09]  /*15050*/  STL [R1+0x70], R0 ;  /* 0x0000700001007387 */ /* 0x0045f20000100800 */
[----:B------:R-:W-:Y:S01]  /*15060*/  MUFU.TANH R229, R17 ;  /* 0x0000001100e57308 */ /* 0x000fe20000002400 */
[-C--:B---3--:R-:W-:Y:S09]  /*15070*/  HMMA.16816.F32 R20, R212, R4.reuse, R20 ;  /* 0x00000004d414723c */ /* 0x088ff20000001814 */
[----:B-1----:R-:W1:Y:S01]  /*15080*/  MUFU.TANH R2, R14 ;  /* 0x0000000e00027308 */ /* 0x002e620000002400 */
[C---:B------:R-:W-:Y:S09]  /*15090*/  HMMA.16816.F32 R24, R208.reuse, R4, R24 ;  /* 0x00000004d018723c */ /* 0x040ff20000001818 */
[----:B--2---:R-:W2:Y:S01]  /*150a0*/  MUFU.TANH R0, R9 ;  /* 0x0000000900007308 */ /* 0x004ea20000002400 */
[-C--:B------:R-:W-:Y:S04]  /*150b0*/  HMMA.16816.F32 R28, R208, R6.reuse, R28 ;  /* 0x00000006d01c723c */ /* 0x080fe8000000181c */
[----:B------:R-:W-:Y:S04]  /*150c0*/  FMUL.FTZ R20, R20, c[0x0][0x320] ;  /* 0x0000c80014147a20 */ /* 0x000fe80000410000 */
[C---:B------:R-:W-:Y:S01]  /*150d0*/  HMMA.16816.F32 R32, R212.reuse, R6, R32 ;  /* 0x00000006d420723c */ /* 0x040fe20000001820 */
[----:B------:R-:W-:Y:S01]  /*150e0*/  MUFU.TANH R228, R18 ;  /* 0x0000001200e47308 */ /* 0x000fe20000002400 */
[----:B------:R-:W-:Y:S02]  /*150f0*/  LDSM.16.M88.4 R4, [R237+0x3800] ;  /* 0x00380000ed04783b */ /* 0x000fe40000000200 */
[----:B------:R-:W-:Y:S02]  /*15100*/  FMUL.FTZ R21, R21, c[0x0][0x320] ;  /* 0x0000c80015157a20 */ /* 0x000fe40000410000 */
[----:B------:R-:W-:Y:S02]  /*15110*/  FMUL.FTZ R22, R22, c[0x0][0x320] ;  /* 0x0000c80016167a20 */ /* 0x000fe40000410000 */
[----:B------:R-:W-:Y:S02]  /*15120*/  FMUL.FTZ R23, R23, c[0x0][0x320] ;  /* 0x0000c80017177a20 */ /* 0x000fe40000410000 */
[----:B-1----:R1:W-:Y:S01]  /*15130*/  STL [R1+0x84], R2 ;  /* 0x0000840201007387 */ /* 0x0023e20000100800 */
[----:B------:R-:W-:Y:S01]  /*15140*/  MUFU.TANH R227, R19 ;  /* 0x0000001300e37308 */ /* 0x000fe20000002400 */
[----:B------:R-:W-:Y:S02]  /*15150*/  FMUL.FTZ R24, R24, c[0x0][0x320] ;  /* 0x0000c80018187a20 */ /* 0x000fe40000410000 */
[----:B------:R-:W-:Y:S01]  /*15160*/  FMUL.FTZ R25, R25, c[0x0][0x320] ;  /* 0x0000c80019197a20 */ /* 0x000fe20000410000 */
[----:B--2---:R2:W-:Y:S01]  /*15170*/  STL [R1+0x88], R0 ;  /* 0x0000880001007387 */ /* 0x0045e20000100800 */
        /* <DEDUP_REMOVED lines=12> */
[----:B-1----:R-:W3:Y:S06]  /*15240*/  LDL R2, [R1+0xa0] ;  /* 0x0000a00001027983 */ /* 0x002eec0000100800 */
[----:B--2---:R1:W2:Y:S10]  /*15250*/  MUFU.TANH R0, R11 ;  /* 0x0000000b00007308 */ /* 0x0042b40000002400 */
[----:B------:R-:W-:Y:S10]  /*15260*/  MUFU.TANH R246, R22 ;  /* 0x0000001600f67308 */ /* 0x000ff40000002400 */
[----:B------:R-:W-:Y:S01]  /*15270*/  MUFU.TANH R231, R23 ;  /* 0x0000001700e77308 */ /* 0x000fe20000002400 */
[----:B-1----:R-:W1:Y:S01]  /*15280*/  LDSM.16.M88.4 R8, [R237+0x3000] ;  /* 0x00300000ed08783b */ /* 0x002e620000000200 */
[----:B------:R-:W-:Y:S08]  /*15290*/  DEPBAR.LE SB0, 0x0 ;  /* 0x000080000000791a */ /* 0x000ff00000000000 */
[----:B------:R-:W-:Y:S01]  /*152a0*/  MUFU.TANH R226, R24 ;  /* 0x0000001800e27308 */ /* 0x000fe20000002400 */
[----:B--2---:R2:W-:Y:S09]  /*152b0*/  STL [R1+0x8c], R0 ;  /* 0x00008c0001007387 */ /* 0x0045f20000100800 */
[----:B------:R-:W-:Y:S01]  /*152c0*/  MUFU.TANH R224, R25 ;  /* 0x0000001900e07308 */ /* 0x000fe20000002400 */
[----:B------:R-:W-:Y:S09]  /*152d0*/  BAR.SYNC.DEFER_BLOCKING 0x0 ;  /* 0x0000000000007b1d */ /* 0x000ff20000010000 */
[----:B------:R-:W-:Y:S10]  /*152e0*/  MUFU.TANH R230, R26 ;  /* 0x0000001a00e67308 */ /* 0x000ff40000002400 */
[----:B--2---:R-:W2:Y:S01]  /*152f0*/  MUFU.TANH R0, R15 ;  /* 0x0000000f00007308 */ /* 0x004ea20000002400 */
[-C--:B-1----:R-:W-:Y:S09]  /*15300*/  HMMA.16816.F32 R36, R212, R8.reuse, R36 ;  /* 0x00000008d424723c */ /* 0x082ff20000001824 */
[----:B------:R-:W1:Y:S01]  /*15310*/  MUFU.TANH R225, R27 ;  /* 0x0000001b00e17308 */ /* 0x000e620000002400 */
[C---:B------:R-:W-:Y:S09]  /*15320*/  HMMA.16816.F32 R40, R208.reuse, R8, R40 ;  /* 0x00000008d028723c */ /* 0x040ff20000001828 */
[----:B------:R-:W4:Y:S01]  /*15330*/  MUFU.TANH R221, R28 ;  /* 0x0000001c00dd7308 */ /* 0x000f220000002400 */
[-C--:B------:R-:W-:Y:S01]  /*15340*/  HMMA.16816.F32 R44, R208, R10.reuse, R44 ;  /* 0x0000000ad02c723c */ /* 0x080fe2000000182c */
[----:B--2---:R2:W-:Y:S03]  /*15350*/  STL [R1+0x80], R0 ;  /* 0x0000800001007387 */ /* 0x0045e60000100800 */
[----:B------:R-:W-:Y:S04]  /*15360*/  FMUL.FTZ R36, R36, c[0x0][0x320] ;  /* 0x0000c80024247a20 */ /* 0x000fe80000410000 */
        /* <DEDUP_REMOVED lines=8> */
[C---:B------:R-:W-:Y:S05]  /*153f0*/  HMMA.16816.F32 R56, R208.reuse, R4, R56 ;  /* 0x00000004d038723c */ /* 0x040fea0000001838 */
[----:B------:R2:W2:Y:S03]  /*15400*/  MUFU.TANH R222, R31 ;  /* 0x0000001f00de7308 */ /* 0x0004a60000002400 */
[-C--:B------:R-:W-:Y:S04]  /*15410*/  HMMA.16816.F32 R60, R208, R6.reuse, R60 ;  /* 0x00000006d03c723c */ /* 0x080fe8000000183c */
[----:B-----5:R-:W-:Y:S02]  /*15420*/  FMUL.FTZ R29, R49, c[0x0][0x320] ;  /* 0x0000c800311d7a20 */ /* 0x020fe40000410000 */
[----:B------:R-:W-:Y:S01]  /*15430*/  FMUL.FTZ R28, R51, c[0x0][0x320] ;  /* 0x0000c800331c7a20 */ /* 0x000fe20000410000 */
[----:B------:R5:W3:Y:S01]  /*15440*/  MUFU.TANH R219, R32 ;  /* 0x0000002000db7308 */ /* 0x000ae20000002400 */
[----:B------:R-:W-:Y:S04]  /*15450*/  HMMA.16816.F32 R64, R212, R6, R64 ;  /* 0x00000006d440723c */ /* 0x000fe80000001840 */
        /* <DEDUP_REMOVED lines=24> */
[----:B------:R-:W-:Y:S03]  /*155e0*/  FMUL.FTZ R12, R67, c[0x0][0x320] ;  /* 0x0000c800430c7a20 */ /* 0x000fe60000410000 */
        /* <DEDUP_REMOVED lines=17> */
[----:B---3--:R-:W-:Y:S09]  /*15700*/  ISETP.GE.AND P0, PT, R2, 0x1, PT ;  /* 0x000000010200780c */ /* 0x008ff20003f06270 */
[----:B------:R-:W3:Y:S10]  /*15710*/  MUFU.TANH R30, R30 ;  /* 0x0000001e001e7308 */ /* 0x000ef40000002400 */
        /* <DEDUP_REMOVED lines=20> */
[----:B------:R-:W-:Y:S03]  /*15860*/  IMAD.MOV.U32 R6, RZ, RZ, RZ ;  /* 0x000000ffff067224 */ /* 0x000fe600078e00ff */
[----:B------:R-:W-:Y:S01]  /*15870*/  ISETP.NE.AND P0, PT, R0, c[0x0][0x2b8], PT ;  /* 0x0000ae0000007a0c */ /* 0x000fe20003f05270 */
[----:B------:R-:W3:Y:S04]  /*15880*/  LDL R3, [R1+0xec] ;  /* 0x0000ec0001037983 */ /* 0x000ee80000100800 */
[----:B------:R-:W4:Y:S04]  /*15890*/  LDL.64 R8, [R1+0xf8] ;  /* 0x0000f80001087983 */ /* 0x000f280000100a00 */
[----:B------:R-:W5:Y:S01]  /*158a0*/  LDL R135, [R1+0x104] ;  /* 0x0001040001877983 */ /* 0x000f620000100800 */
[----:B--2---:R-:W-:Y:S03]  /*158b0*/  IMAD R2, R2, 0x40, R136 ;  /* 0x0000004002027824 */ /* 0x004fe600078e0288 */
[----:B------:R-:W2:Y:S02]  /*158c0*/  S2R R136, SR_CTAID.Y ;  /* 0x0000000000887919 */ /* 0x000ea40000002600 */
[----:B---3--:R-:W-:Y:S04]  /*158d0*/  IADD3 R2, R2, -0x40, R3 ;  /* 0xffffffc002027810 */ /* 0x008fe80007ffe003 */
[----:B------:R-:W-:Y:S01]  /*158e0*/  MOV R0, R2 ;  /* 0x0000000200007202 */ /* 0x000fe20000000f00 */
[----:B------:R-:W-:Y:S05]  /*158f0*/  @P0 IMAD.HI.U32 R3, R2, c[0x0][0x2bc], RZ ;  /* 0x0000af0002030a27 */ /* 0x000fea00078e00ff */
[----:B------:R-:W-:Y:S04]  /*15900*/  @P0 SHF.R.U32.HI R0, RZ, c[0x0][0x2c0], R3 ;  /* 0x0000b000ff000a19 */ /* 0x000fe80000011603 */
[C---:B----4-:R-:W-:Y:S04]  /*15910*/  @!P6 IADD3 R3, P0, R0.reuse, R8, RZ ;  /* 0x000000080003e210 */ /* 0x050fe80007f1e0ff */
[----:B-----5:R-:W-:Y:S02]  /*15920*/  @!P6 LEA.HI.X.SX32 R5, R0, R135, 0x1, P0 ;  /* 0x000000870005e211 */ /* 0x020fe400000f0eff */
[C---:B------:R-:W-:Y:S01]  /*15930*/  @!P6 LEA R4, P0, R3.reuse, c[0x0][0x2a0], 0x2 ;  /* 0x0000a8000304ea11 */ /* 0x040fe200078010ff */
[----:B--2---:R-:W-:Y:S01]  /*15940*/  IMAD.WIDE.U32 R8, R136, c[0x0][0x1e8], RZ ;  /* 0x00007a0088087a25 */ /* 0x004fe200078e00ff */
[----:B------:R-:W2:Y:S01]  /*15950*/  S2R R135, SR_CTAID.Y ;  /* 0x0000000000877919 */ /* 0x000ea20000002600 */
[----:B------:R-:W-:Y:S02]  /*15960*/  IADD3 R0, -R0, RZ, RZ ;  /* 0x000000ff00007210 */ /* 0x000fe40007ffe1ff */
[----:B------:R-:W-:Y:S03]  /*15970*/  @!P6 LEA.HI.X R5, R3, c[0x0][0x2a4], R5, 0x2, P0 ;  /* 0x0000a9000305ea11 */ /* 0x000fe600000f1405 */
[----:B------:R-:W-:Y:S02]  /*15980*/  IMAD R7, R0, c[0x0][0x2b8], R2 ;  /* 0x0000ae0000077a24 */ /* 0x000fe400078e0202 */
[----:B------:R-:W3:Y:S02]  /*15990*/  @!P6 LDG.E R6, [R4.64] ;  /* 0x000000060406e981 */ /* 0x000ee4000c1e1900 */
[C---:B------:R-:W-:Y:S01]  /*159a0*/  IMAD.WIDE.U32 R2, R7.reuse, c[0x0][0x1e0], RZ ;  /* 0x0000780007027a25 */ /* 0x040fe200078e00ff */
[----:B------:R-:W-:Y:S01]  /*159b0*/  SHF.R.S32.HI R0, RZ, 0x1f, R7 ;  /* 0x0000001fff007819 */ /* 0x000fe20000011407 */
[----:B------:R4:W-:Y:S04]  /*159c0*/  STL [R1+0xac], R7 ;  /* 0x0000ac0701007387 */ /* 0x0009e80000100800 */
[----:B------:R-:W-:Y:S04]  /*159d0*/  IMAD R0, R0, c[0x0][0x1e0], RZ ;  /* 0x0000780000007a24 */ /* 0x000fe800078e02ff */
[----:B------:R-:W-:Y:S01]  /*159e0*/  IMAD R0, R7, c[0x0][0x1e4], R0 ;  /* 0x0000790007007a24 */ /* 0x000fe200078e0200 */
[----:B--2---:R-:W-:Y:S03]  /*159f0*/  SHF.R.S32.HI R135, RZ, 0x1f, R135 ;  /* 0x0000001fff877819 */ /* 0x004fe60000011487 */
[----:B------:R-:W-:Y:S02]  /*15a00*/  IMAD.IADD R3, R3, 0x1, R0 ;  /* 0x0000000103037824 */ /* 0x000fe400078e0200 */
[----:B------:R-:W-:Y:S04]  /*15a10*/  IMAD R135, R135, c[0x0][0x1e8], RZ ;  /* 0x00007a0087877a24 */ /* 0x000fe800078e02ff */
[----:B------:R-:W-:Y:S05]  /*15a20*/  IMAD R135, R136, c[0x0][0x1ec], R135 ;  /* 0x00007b0088877a24 */ /* 0x000fea00078e0287 */
[----:B------:R-:W-:Y:S02]  /*15a30*/  IADD3 R135, R9, R135, RZ ;  /* 0x0000008709877210 */ /* 0x000fe40007ffe0ff */
        /* <DEDUP_REMOVED lines=10> */
[----:B----4-:R2:W3:Y:S02]  /*15ae0*/  SHFL.IDX PT, R6, R0, RZ, 0x181f ;  /* 0x00181fff00067589 */ /* 0x0104e400000e0000 */
.L_x_2019:
[----:B------:R-:W-:-:S05]  /*15af0*/  BRA.DIV ~URZ, `(.L_x_1945) ;  /* 0x00009f727f007947 */ /* 0x000fca000b800000 */
[----:B-1----:R-:W4:Y:S04]  /*15b00*/  LDL R37, [R1+0x90] ;  /* 0x0000900001257983 */ /* 0x002f280000100800 */
[----:B------:R-:W5:Y:S04]  /*15b10*/  LDL R11, [R1+0x94] ;  /* 0x00009400010b7983 */ /* 0x000f680000100800 */
[----:B--2---:R-:W2:Y:S04]  /*15b20*/  LDL R10, [R1+0x98] ;  /* 0x00009800010a7983 */ /* 0x004ea80000100800 */
[----:B------:R-:W4:Y:S04]  /*15b30*/  SHFL.IDX PT, R5, R4, RZ, 0x181f ;  /* 0x00181fff04057589 */ /* 0x000f2800000e0000 */
[----:B------:R-:W1:Y:S04]  /*15b40*/  SHFL.IDX PT, R8, R4, 0x1, 0x181f ;  /* 0x00381f0004087f89 */ /* 0x000e6800000e0000 */
[----:B------:R-:W3:Y:S04]  /*15b50*/  SHFL.IDX PT, R9, R0, 0x1, 0x181f ;  /* 0x00381f0000097f89 */ /* 0x000ee800000e0000 */
[----:B------:R-:W1:Y:S04]  /*15b60*/  SHFL.IDX PT, R7, R4, 0x2, 0x181f ;  /* 0x00581f0004077f89 */ /* 0x000e6800000e0000 */
[----:B------:R-:W-:Y:S01]  /*15b70*/  SHFL.IDX PT, R4, R4, 0x3, 0x181f ;  /* 0x00781f0004047f89 */ /* 0x000fe200000e0000 */
[C---:B----4-:R-:W-:Y:S05]  /*15b80*/  IADD3 R2, P0, R5.reuse, R37, RZ ;  /* 0x0000002505027210 */ /* 0x050fea0007f1e0ff */
[C-C-:B---3-5:R-:W-:Y:S05]  /*15b90*/  IMAD.X R3, R6.reuse, 0x1, R11.reuse, P0 ;  /* 0x0000000106037824 */ /* 0x168fea00000e060b */
[----:B--2---:R2:W-:Y:S02]  /*15ba0*/  LDGSTS.E.BYPASS.LTC128B.128 [R10+0x4100], [R2.64], !P3 ;  /* 0x04100000020a7fae */ /* 0x0045e4000d901d46 */
[----:B--2---:R-:W-:Y:S02]  /*15bb0*/  IADD3 R2, P0, R5, R133, RZ ;  /* 0x0000008505027210 */ /* 0x004fe40007f1e0ff */
[----:B------:R-:W2:Y:S03]  /*15bc0*/  SHFL.IDX PT, R5, R0, 0x2, 0x181f ;  /* 0x00581f0000057f89 */ /* 0x000ea600000e0000 */
[--C-:B------:R-:W-:Y:S01]  /*15bd0*/  IMAD.X R3, R6, 0x1, R134.reuse, P0 ;  /* 0x0000000106037824 */ /* 0x100fe200000e0686 */
[----:B------:R-:W3:Y:S04]  /*15be0*/  SHFL.IDX PT, R0, R0, 0x3, 0x181f ;  /* 0x00781f0000007f89 */ /* 0x000ee800000e0000 */
[----:B------:R1:W-:Y:S02]  /*15bf0*/  LDGSTS.E.BYPASS.LTC128B.128 [R10+0x6100], [R2.64], !P5 ;  /* 0x06100000020a7fae */ /* 0x0003e4000e901d46 */
[C---:B-1----:R-:W-:Y:S02]  /*15c00*/  IADD3 R2, P0, R8.reuse, R37, RZ ;  /* 0x0000002508027210 */ /* 0x042fe40007f1e0ff */
[-C--:B------:R-:W-:Y:S03]  /*15c10*/  IADD3 R8, P2, R8, R133.reuse, RZ ;  /* 0x0000008508087210 */ /* 0x080fe60007f5e0ff */
[--C-:B------:R-:W-:Y:S01]  /*15c20*/  IMAD.X R3, R9, 0x1, R11.reuse, P0 ;  /* 0x0000000109037824 */ /* 0x100fe200000e060b */
[----:B------:R-:W-:Y:S01]  /*15c30*/  IADD3 R6, P0, R7, R133, RZ ;  /* 0x0000008507067210 */ /* 0x000fe20007f1e0ff */
[--C-:B------:R-:W-:Y:S03]  /*15c40*/  IMAD.X R9, R9, 0x1, R134.reuse, P2 ;  /* 0x0000000109097824 */ /* 0x100fe600010e0686 */
[----:B------:R1:W-:Y:S04]  /*15c50*/  LDGSTS.E.BYPASS.LTC128B.128 [R10+0x4900], [R2.64], !P3 ;  /* 0x04900000020a7fae */ /* 0x0003e8000d901d46 */
[----:B------:R4:W-:Y:S01]  /*15c60*/  LDGSTS.E.BYPASS.LTC128B.128 [R10+0x6900], [R8.64], !P5 ;  /* 0x06900000080a7fae */ /* 0x0009e2000e901d46 */
[----:B-1----:R-:W-:Y:S01]  /*15c70*/  IADD3 R2, P1, R7, R37, RZ ;  /* 0x0000002507027210 */ /* 0x002fe20007f3e0ff */
[C---:B--2---:R-:W-:Y:S04]  /*15c80*/  IMAD.X R7, R5.reuse, 0x1, R134, P0 ;  /* 0x0000000105077824 */ /* 0x044fe800000e0686 */
[----:B------:R-:W-:Y:S05]  /*15c90*/  IMAD.X R3, R5, 0x1, R11, P1 ;  /* 0x0000000105037824 */ /* 0x000fea00008e060b */
[----:B------:R4:W-:Y:S04]  /*15ca0*/  LDGSTS.E.BYPASS.LTC128B.128 [R10+0x5100], [R2.64], !P3 ;  /* 0x05100000020a7fae */ /* 0x0009e8000d901d46 */
[----:B------:R4:W-:Y:S02]  /*15cb0*/  LDGSTS.E.BYPASS.LTC128B.128 [R10+0x7100], [R6.64], !P5 ;  /* 0x07100000060a7fae */ /* 0x0009e4000e901d46 */
.L_x_2020:
[----:B---3--:R-:W2:Y:S04]  /*15cc0*/  LDL R5, [R1+0x94] ;  /* 0x0000940001057983 */ /* 0x008ea80000100800 */
[----:B----4-:R-:W3:Y:S04]  /*15cd0*/  LDL R2, [R1+0x90] ;  /* 0x0000900001027983 */ /* 0x010ee80000100800 */
[----:B------:R-:W4:Y:S02]  /*15ce0*/  LDL R3, [R1+0x98] ;  /* 0x0000980001037983 */ /* 0x000f240000100800 */
[----:B----4-:R-:W-:Y:S01]  /*15cf0*/  IMAD.MOV.U32 R6, RZ, RZ, R3 ;  /* 0x000000ffff067224 */ /* 0x010fe200078e0003 */
[C---:B---3--:R-:W-:Y:S01]  /*15d00*/  IADD3 R2, P1, R4.reuse, R2, RZ ;  /* 0x0000000204027210 */ /* 0x048fe20007f3e0ff */
[----:B--2---:R-:W-:Y:S01]  /*15d10*/  IMAD.MOV.U32 R7, RZ, RZ, R5 ;  /* 0x000000ffff077224 */ /* 0x004fe200078e0005 */
[----:B------:R-:W-:Y:S04]  /*15d20*/  IADD3 R4, P0, R4, R133, RZ ;  /* 0x0000008504047210 */ /* 0x000fe80007f1e0ff */
[C---:B------:R-:W-:Y:S01]  /*15d30*/  IADD3.X R3, R0.reuse, R7, RZ, P1, !PT ;  /* 0x0000000700037210 */ /* 0x040fe20000ffe4ff */
[----:B------:R-:W-:Y:S04]  /*15d40*/  IMAD.X R5, R0, 0x1, R134, P0 ;  /* 0x0000000100057824 */ /* 0x000fe800000e0686 */
[----:B------:R-:W-:Y:S01]  /*15d50*/  @!PT LDS RZ, [RZ] ;  /* 0x00000000fffff984 */ /* 0x000fe20000000800 */
[----:B------:R-:W-:Y:S01]  /*15d60*/  @!PT LDS RZ, [RZ] ;  /* 0x00000000fffff984 */ /* 0x000fe20000000800 */
[----:B------:R-:W-:Y:S01]  /*15d70*/  @!PT LDS RZ, [RZ] ;  /* 0x00000000fffff984 */ /* 0x000fe20000000800 */
[----:B------:R1:W-:Y:S04]  /*15d80*/  LDGSTS.E.BYPASS.LTC128B.128 [R6+0x5900], [R2.64], !P3 ;  /* 0x0590000002067fae */ /* 0x0003e8000d901d46 */
[----:B------:R1:W-:Y:S02]  /*15d90*/  LDGSTS.E.BYPASS.LTC128B.128 [R6+0x7900], [R4.64], !P5 ;  /* 0x0790000004067fae */ /* 0x0003e4000e901d46 */
.L_x_1943:
[----:B--234-:R-:W-:Y:S05]  /*15da0*/  BSYNC B0 ;  /* 0x0000000000007941 */ /* 0x01cfea0003800000 */
.L_x_1942:
[----:B-1----:R-:W-:Y:S01]  /*15db0*/  FMNMX.FTZ R2, R249, R132, !PT ;  /* 0x00000084f9027209 */ /* 0x002fe20007810000 */
[----:B------:R-:W2:Y:S01]  /*15dc0*/  LDL R3, [R1+0x70] ;  /* 0x0000700001037983 */ /* 0x000ea20000100800 */
[----:B------:R-:W-:Y:S03]  /*15dd0*/  FMNMX.FTZ R0, R250, R137, !PT ;  /* 0x00000089fa007209 */ /* 0x000fe60007810000 */
[----:B------:R-:W3:Y:S04]  /*15de0*/  LDL R4, [R1+0x78] ;  /* 0x0000780001047983 */ /* 0x000ee80000100800 */
[----:B------:R-:W4:Y:S04]  /*15df0*/  LDL R10, [R1+0x7c] ;  /* 0x00007c00010a7983 */ /* 0x000f280000100800 */
[----:B------:R-:W5:Y:S04]  /*15e00*/  LDL R9, [R1+0x74] ;  /* 0x0000740001097983 */ /* 0x000f680000100800 */
[----:B------:R-:W5:Y:S04]  /*15e10*/  LDL R8, [R1+0x88] ;  /* 0x0000880001087983 */ /* 0x000f680000100800 */
[----:B------:R-:W5:Y:S04]  /*15e20*/  LDL R5, [R1+0x8c] ;  /* 0x00008c0001057983 */ /* 0x000f680000100800 */
[----:B------:R-:W5:Y:S04]  /*15e30*/  LDL R7, [R1+0x84] ;  /* 0x0000840001077983 */ /* 0x000f680000100800 */
[----:B------:R-:W5:Y:S04]  /*15e40*/  LDL R6, [R1+0x80] ;  /* 0x0000800001067983 */ /* 0x000f680000100800 */
[----:B------:R-:W0:Y:S01]  /*15e50*/  LDGDEPBAR ;  /* 0x00000000000079af */ /* 0x000e220000000000 */
[----:B--2---:R-:W-:Y:S02]  /*15e60*/  FMNMX.FTZ R3, R3, R138, !PT ;  /* 0x0000008a03037209 */ /* 0x004fe40007810000 */
[----:B---3--:R-:W-:Y:S02]  /*15e70*/  FMNMX.FTZ R4, R4, R139, !PT ;  /* 0x0000008b04047209 */ /* 0x008fe40007810000 */
[----:B----4-:R-:W-:Y:S02]  /*15e80*/  FMNMX.FTZ R2, R10, R2, !PT ;  /* 0x000000020a027209 */ /* 0x010fe40007810000 */
        /* <DEDUP_REMOVED lines=60> */
[----:B------:R-:W1:Y:S04]  /*16250*/  SHFL.BFLY PT, R136, R4, 0x2, 0x1f ;  /* 0x0c401f0004887f89 */ /* 0x000e6800000e0000 */
[----:B------:R-:W2:Y:S04]  /*16260*/  SHFL.BFLY PT, R0, R135, 0x2, 0x1f ;  /* 0x0c401f0087007f89 */ /* 0x000ea800000e0000 */
[----:B------:R-:W3:Y:S04]  /*16270*/  SHFL.BFLY PT, R2, R134, 0x2, 0x1f ;  /* 0x0c401f0086027f89 */ /* 0x000ee800000e0000 */
[----:B------:R-:W4:Y:S01]  /*16280*/  SHFL.BFLY PT, R7, R5, 0x2, 0x1f ;  /* 0x0c401f0005077f89 */ /* 0x000f2200000e0000 */
[----:B-1----:R-:W-:Y:S02]  /*16290*/  FMNMX.FTZ R136, R4, R136, !PT ;  /* 0x0000008804887209 */ /* 0x002fe40007810000 */
[----:B--2---:R-:W-:Y:S02]  /*162a0*/  FMNMX.FTZ R135, R135, R0, !PT ;  /* 0x0000000087877209 */ /* 0x004fe40007810000 */
[----:B---3--:R-:W-:Y:S03]  /*162b0*/  FMNMX.FTZ R134, R134, R2, !PT ;  /* 0x0000000286867209 */ /* 0x008fe60007810000 */
[----:B------:R-:W1:Y:S01]  /*162c0*/  SHFL.BFLY PT, R3, R135, 0x1, 0x1f ;  /* 0x0c201f0087037f89 */ /* 0x000e6200000e0000 */
[----:B----4-:R-:W-:Y:S03]  /*162d0*/  FMNMX.FTZ R4, R5, R7, !PT ;  /* 0x0000000705047209 */ /* 0x010fe60007810000 */
[----:B------:R-:W2:Y:S04]  /*162e0*/  SHFL.BFLY PT, R2, R136, 0x1, 0x1f ;  /* 0x0c201f0088027f89 */ /* 0x000ea800000e0000 */
[----:B------:R-:W3:Y:S04]  /*162f0*/  SHFL.BFLY PT, R6, R134, 0x1, 0x1f ;  /* 0x0c201f0086067f89 */ /* 0x000ee800000e0000 */
[----:B------:R4:W4:Y:S01]  /*16300*/  SHFL.BFLY PT, R0, R4, 0x1, 0x1f ;  /* 0x0c201f0004007f89 */ /* 0x00092200000e0000 */
[----:B-1----:R-:W-:Y:S02]  /*16310*/  FMNMX.FTZ R135, R135, R3, !PT ;  /* 0x0000000387877209 */ /* 0x002fe40007810000 */
[----:B--2---:R-:W-:Y:S02]  /*16320*/  FMNMX.FTZ R136, R136, R2, !PT ;  /* 0x0000000288887209 */ /* 0x004fe40007810000 */
[----:B---3--:R-:W-:Y:S02]  /*16330*/  FMNMX.FTZ R134, R134, R6, !PT ;  /* 0x0000000686867209 */ /* 0x008fe40007810000 */
.L_x_2021:
[----:B------:R-:W2:Y:S01]  /*16340*/  LDL.LU R9, [R1+0x7c] ;  /* 0x00007c0001097983 */ /* 0x000ea20000300800 */
[----:B------:R-:W-:Y:S01]  /*16350*/  FADD.FTZ R2, -R136, R132 ;  /* 0x0000008488027221 */ /* 0x000fe20000010100 */
[----:B----4-:R-:W-:Y:S01]  /*16360*/  FMNMX.FTZ R133, R0, R4, !PT ;  /* 0x0000000400857209 */ /* 0x010fe20007810000 */
[----:B------:R-:W-:Y:S01]  /*16370*/  FMUL.FTZ R7, R136, c[0x0][0x2d0] ;  /* 0x0000b40088077a20 */ /* 0x000fe20000410000 */
[----:B------:R-:W3:Y:S01]  /*16380*/  LDL.LU R5, [R1+0x74] ;  /* 0x0000740001057983 */ /* 0x000ee20000300800 */
[----:B------:R-:W-:Y:S01]  /*16390*/  FMUL.FTZ R2, R2, c[0x0][0x2d0] ;  /* 0x0000b40002027a20 */ /* 0x000fe20000410000 */
[----:B------:R-:W-:Y:S01]  /*163a0*/  WARPSYNC 0xffffffff ;  /* 0xffffffff00007948 */ /* 0x000fe20003800000 */
[----:B------:R-:W-:Y:S01]  /*163b0*/  FMUL.FTZ R6, R135, c[0x0][0x2d0] ;  /* 0x0000b40087067a20 */ /* 0x000fe20000410000 */
[----:B------:R-:W4:Y:S01]  /*163c0*/  LDL.LU R37, [R1+0x88] ;  /* 0x0000880001257983 */ /* 0x000f220000300800 */
[----:B------:R1:W-:Y:S01]  /*163d0*/  MUFU.EX2 R3, R2 ;  /* 0x0000000200037308 */ /* 0x0003e20000000800 */
[--C-:B------:R-:W-:Y:S02]  /*163e0*/  FFMA.FTZ R10, R248, c[0x0][0x2d0], -R7.reuse ;  /* 0x0000b400f80a7a23 */ /* 0x100fe40000010807 */
[----:B------:R-:W5:Y:S01]  /*163f0*/  LDL.LU R43, [R1+0x70] ;  /* 0x00007000012b7983 */ /* 0x000f620000300800 */
[--C-:B------:R-:W-:Y:S02]  /*16400*/  FFMA.FTZ R247, R247, c[0x0][0x2d0], -R7.reuse ;  /* 0x0000b400f7f77a23 */ /* 0x100fe40000010807 */
[--C-:B------:R-:W-:Y:S01]  /*16410*/  FFMA.FTZ R245, R245, c[0x0][0x2d0], -R7.reuse ;  /* 0x0000b400f5f57a23 */ /* 0x100fe20000010807 */
[----:B------:R-:W4:Y:S01]  /*16420*/  LDL.LU R52, [R1+0x78] ;  /* 0x0000780001347983 */ /* 0x000f220000300800 */
[--C-:B------:R-:W-:Y:S02]  /*16430*/  FFMA.FTZ R219, R219, c[0x0][0x2d0], -R7.reuse ;  /* 0x0000b400dbdb7a23 */ /* 0x100fe40000010807 */
[----:B------:R1:W-:Y:S01]  /*16440*/  MUFU.EX2 R56, R10 ;  /* 0x0000000a00387308 */ /* 0x0003e20000000800 */
[----:B------:R-:W4:Y:S01]  /*16450*/  LDL.LU R49, [R1+0x8c] ;  /* 0x00008c0001317983 */ /* 0x000f220000300800 */
[--C-:B------:R-:W-:Y:S02]  /*16460*/  FFMA.FTZ R217, R217, c[0x0][0x2d0], -R7.reuse ;  /* 0x0000b400d9d97a23 */ /* 0x100fe40000010807 */
[--C-:B------:R-:W-:Y:S01]  /*16470*/  FFMA.FTZ R215, R29, c[0x0][0x2d0], -R7.reuse ;  /* 0x0000b4001dd77a23 */ /* 0x100fe20000010807 */
[----:B------:R-:W4:Y:S01]  /*16480*/  LDL.LU R48, [R1+0x84] ;  /* 0x0000840001307983 */ /* 0x000f220000300800 */
[--C-:B------:R-:W-:Y:S02]  /*16490*/  FFMA.FTZ R45, R13, c[0x0][0x2d0], -R7.reuse ;  /* 0x0000b4000d2d7a23 */ /* 0x100fe40000010807 */
[--C-:B------:R-:W-:Y:S02]  /*164a0*/  FFMA.FTZ R213, R206, c[0x0][0x2d0], -R6.reuse ;  /* 0x0000b400ced57a23 */ /* 0x100fe40000010806 */
[--C-:B------:R-:W-:Y:S01]  /*164b0*/  FFMA.FTZ R212, R204, c[0x0][0x2d0], -R6.reuse ;  /* 0x0000b400ccd47a23 */ /* 0x100fe20000010806 */
[----:B------:R-:W-:Y:S01]  /*164c0*/  MUFU.EX2 R219, R219 ;  /* 0x000000db00db7308 */ /* 0x000fe20000000800 */
[--C-:B------:R-:W-:Y:S02]  /*164d0*/  FFMA.FTZ R248, R26, c[0x0][0x2d0], -R6.reuse ;  /* 0x0000b4001af87a23 */ /* 0x100fe40000010806 */
[--C-:B-1----:R-:W-:Y:S02]  /*164e0*/  FFMA.FTZ R2, R249, c[0x0][0x2d0], -R7.reuse ;  /* 0x0000b400f9027a23 */ /* 0x102fe40000010807 */
[--C-:B------:R-:W-:Y:S02]  /*164f0*/  FFMA.FTZ R249, R27, c[0x0][0x2d0], -R7.reuse ;  /* 0x0000b4001bf97a23 */ /* 0x100fe40000010807 */
[--C-:B------:R-:W-:Y:S02]  /*16500*/  FFMA.FTZ R218, R218, c[0x0][0x2d0], -R6.reuse ;  /* 0x0000b400dada7a23 */ /* 0x100fe40000010806 */
[--C-:B------:R-:W-:Y:S01]  /*16510*/  FFMA.FTZ R216, R216, c[0x0][0x2d0], -R6.reuse ;  /* 0x0000b400d8d87a23 */ /* 0x100fe20000010806 */
[----:B------:R1:W-:Y:S01]  /*16520*/  MUFU.EX2 R42, R2 ;  /* 0x00000002002a7308 */ /* 0x0003e20000000800 */
[--C-:B------:R-:W-:Y:S02]  /*16530*/  FFMA.FTZ R246, R246, c[0x0][0x2d0], -R6.reuse ;  /* 0x0000b400f6f67a23 */ /* 0x100fe40000010806 */
[----:B------:R-:W-:Y:S02]  /*16540*/  FFMA.FTZ R10, R15, c[0x0][0x2d0], -R7 ;  /* 0x0000b4000f0a7a23 */ /* 0x000fe40000010807 */
[--C-:B------:R-:W-:Y:S02]  /*16550*/  FFMA.FTZ R231, R231, c[0x0][0x2d0], -R6.reuse ;  /* 0x0000b400e7e77a23 */ /* 0x100fe40000010806 */
[--C-:B------:R-:W-:Y:S02]  /*16560*/  FFMA.FTZ R210, R30, c[0x0][0x2d0], -R6.reuse ;  /* 0x0000b4001ed27a23 */ /* 0x100fe40000010806 */
[--C-:B------:R-:W-:Y:S01]  /*16570*/  FFMA.FTZ R209, R28, c[0x0][0x2d0], -R6.reuse ;  /* 0x0000b4001cd17a23 */ /* 0x100fe20000010806 */
[----:B------:R-:W-:Y:S01]  /*16580*/  MUFU.EX2 R246, R246 ;  /* 0x000000f600f67308 */ /* 0x000fe20000000800 */
[--C-:B------:R-:W-:Y:S02]  /*16590*/  FFMA.FTZ R46, R14, c[0x0][0x2d0], -R6.reuse ;  /* 0x0000b4000e2e7a23 */ /* 0x100fe40000010806 */
[--C-:B------:R-:W-:Y:S07]  /*165a0*/  FFMA.FTZ R47, R12, c[0x0][0x2d0], -R6.reuse ;  /* 0x0000b4000c2f7a23 */ /* 0x100fee0000010806 */
[----:B------:R-:W-:Y:S01]  /*165b0*/  MUFU.EX2 R247, R247 ;  /* 0x000000f700f77308 */ /* 0x000fe20000000800 */
[----:B-1----:R-:W-:Y:S04]  /*165c0*/  FADD.FTZ R2, -R135, R137 ;  /* 0x0000008987027221 */ /* 0x002fe80000010100 */
[----:B------:R-:W-:Y:S05]  /*165d0*/  FMUL.FTZ R2, R2, c[0x0][0x2d0] ;  /* 0x0000b40002027a20 */ /* 0x000fea0000410000 */
[----:B------:R1:W1:Y:S02]  /*165e0*/  MUFU.EX2 R8, R2 ;  /* 0x0000000200087308 */ /* 0x0002640000000800 */
[--C-:B-1----:R-:W-:Y:S02]  /*165f0*/  FFMA.FTZ R2, R250, c[0x0][0x2d0], -R6.reuse ;  /* 0x0000b400fa027a23 */ /* 0x102fe40000010806 */
[--C-:B------:R-:W-:Y:S06]  /*16600*/  FFMA.FTZ R250, R25, c[0x0][0x2d0], -R7.reuse ;  /* 0x0000b40019fa7a23 */ /* 0x100fec0000010807 */
[----:B------:R1:W-:Y:S02]  /*16610*/  MUFU.EX2 R41, R2 ;  /* 0x0000000200297308 */ /* 0x0003e40000000800 */
[--C-:B-1----:R-:W-:Y:S02]  /*16620*/  FFMA.FTZ R2, R228, c[0x0][0x2d0], -R6.reuse ;  /* 0x0000b400e4027a23 */ /* 0x102fe40000010806 */
[--C-:B------:R-:W-:Y:S06]  /*16630*/  FFMA.FTZ R228, R205, c[0x0][0x2d0], -R7.reuse ;  /* 0x0000b400cde47a23 */ /* 0x100fec0000010807 */
[----:B------:R1:W-:Y:S02]  /*16640*/  MUFU.EX2 R57, R2 ;  /* 0x0000000200397308 */ /* 0x0003e40000000800 */
[----:B-1----:R-:W-:Y:S02]  /*16650*/  FFMA.FTZ R2, R227, c[0x0][0x2d0], -R6 ;  /* 0x0000b400e3027a23 */ /* 0x002fe40000010806 */
[--C-:B------:R-:W-:Y:S06]  /*16660*/  FFMA.FTZ R227, R31, c[0x0][0x2d0], -R7.reuse ;  /* 0x0000b4001fe37a23 */ /* 0x100fec0000010807 */
[----:B------:R1:W-:Y:S02]  /*16670*/  MUFU.EX2 R58, R2 ;  /* 0x00000002003a7308 */ /* 0x0003e40000000800 */
[----:B-1----:R-:W-:Y:S04]  /*16680*/  FADD.FTZ R2, -R134, R138 ;  /* 0x0000008a86027221 */ /* 0x002fe80000010100 */
[----:B------:R-:W-:Y:S06]  /*16690*/  FMUL.FTZ R2, R2, c[0x0][0x2d0] ;  /* 0x0000b40002027a20 */ /* 0x000fec0000410000 */
[----:B------:R-:W1:Y:S01]  /*166a0*/  MUFU.EX2 R2, R2 ;  /* 0x0000000200027308 */ /* 0x000e620000000800 */
        /* <DEDUP_REMOVED lines=39> */
[C---:B-1----:R-:W-:Y:S02]  /*16920*/  FMUL.FTZ R45, R2.reuse, R173 ;  /* 0x000000ad022d7220 */ /* 0x042fe40000410000 */
        /* <DEDUP_REMOVED lines=17> */
[--C-:B--2---:R-:W-:Y:S02]  /*16a40*/  FFMA.FTZ R11, R9, c[0x0][0x2d0], -R7.reuse ;  /* 0x0000b400090b7a23 */ /* 0x104fe40000010807 */
[--C-:B------:R-:W-:Y:S02]  /*16a50*/  FFMA.FTZ R9, R229, c[0x0][0x2d0], -R7.reuse ;  /* 0x0000b400e5097a23 */ /* 0x100fe40000010807 */
[--C-:B---3--:R-:W-:Y:S01]  /*16a60*/  FFMA.FTZ R5, R5, c[0x0][0x2d0], -R6.reuse ;  /* 0x0000b40005057a23 */ /* 0x108fe20000010806 */
[----:B------:R-:W1:Y:S01]  /*16a70*/  MUFU.EX2 R44, R11 ;  /* 0x0000000b002c7308 */ /* 0x000e620000000800 */
[----:B------:R-:W-:Y:S02]  /*16a80*/  FFMA.FTZ R229, R207, c[0x0][0x2d0], -R7 ;  /* 0x0000b400cfe57a23 */ /* 0x000fe40000010807 */
[----:B------:R-:W2:Y:S01]  /*16a90*/  LDL.LU R7, [R1+0xbc] ;  /* 0x0000bc0001077983 */ /* 0x000ea20000300800 */
[C---:B------:R-:W-:Y:S02]  /*16aa0*/  FMUL.FTZ R124, R2.reuse, R124 ;  /* 0x0000007c027c7220 */ /* 0x040fe40000410000 */
[----:B------:R-:W-:Y:S04]  /*16ab0*/  FMUL.FTZ R125, R2, R125 ;  /* 0x0000007d027d7220 */ /* 0x000fe80000410000 */
[----:B------:R3:W3:Y:S10]  /*16ac0*/  MUFU.EX2 R11, R5 ;  /* 0x00000005000b7308 */ /* 0x0006f40000000800 */
[----:B------:R5:W-:Y:S01]  /*16ad0*/  MUFU.EX2 R50, R9 ;  /* 0x0000000900327308 */ /* 0x000be20000000800 */
[----:B-1----:R-:W-:Y:S01]  /*16ae0*/  F2FP.PACK_AB R140, R44, R42 ;  /* 0x0000002a2c8c723e */ /* 0x002fe200000000ff */
[----:B---3--:R-:W-:Y:S01]  /*16af0*/  FMUL.FTZ R5, R134, c[0x0][0x2d0] ;  /* 0x0000b40086057a20 */ /* 0x008fe20000410000 */
[----:B------:R-:W-:Y:S03]  /*16b00*/  F2FP.PACK_AB R141, R11, R41 ;  /* 0x000000290b8d723e */ /* 0x000fe600000000ff */
[--C-:B----4-:R-:W-:Y:S02]  /*16b10*/  FFMA.FTZ R0, R37, c[0x0][0x2d0], -R5.reuse ;  /* 0x0000b40025007a23 */ /* 0x110fe40000010805 */
[----:B------:R-:W3:Y:S01]  /*16b20*/  LDL.LU R37, [R1+0x80] ;  /* 0x0000800001257983 */ /* 0x000ee20000300800 */
[--C-:B------:R-:W-:Y:S01]  /*16b30*/  FFMA.FTZ R205, R40, c[0x0][0x2d0], -R5.reuse ;  /* 0x0000b40028cd7a23 */ /* 0x100fe20000010805 */
[----:B------:R1:W-:Y:S01]  /*16b40*/  MUFU.EX2 R138, R0 ;  /* 0x00000000008a7308 */ /* 0x0003e20000000800 */
[--C-:B------:R-:W-:Y:S01]  /*16b50*/  FFMA.FTZ R4, R251, c[0x0][0x2d0], -R5.reuse ;  /* 0x0000b400fb047a23 */ /* 0x100fe20000010805 */
[----:B------:R-:W4:Y:S01]  /*16b60*/  LDL.LU R40, [R1+0xb0] ;  /* 0x0000b00001287983 */ /* 0x000f220000300800 */
[--C-:B-----5:R-:W-:Y:S02]  /*16b70*/  FFMA.FTZ R9, R43, c[0x0][0x2d0], -R5.reuse ;  /* 0x0000b4002b097a23 */ /* 0x120fe40000010805 */
[----:B------:R-:W-:Y:S02]  /*16b80*/  FFMA.FTZ R251, R24, c[0x0][0x2d0], -R6 ;  /* 0x0000b40018fb7a23 */ /* 0x000fe40000010806 */
[----:B------:R-:W5:Y:S01]  /*16b90*/  LDSM.16.MT88.4 R24, [R233+0x100] ;  /* 0x00010000e918783b */ /* 0x000f620000004200 */
[--C-:B------:R-:W-:Y:S02]  /*16ba0*/  FFMA.FTZ R220, R220, c[0x0][0x2d0], -R5.reuse ;  /* 0x0000b400dcdc7a23 */ /* 0x100fe40000010805 */
[----:B------:R-:W1:Y:S01]  /*16bb0*/  MUFU.EX2 R55, R4 ;  /* 0x0000000400377308 */ /* 0x000e620000000800 */
[--C-:B------:R-:W-:Y:S02]  /*16bc0*/  FFMA.FTZ R226, R226, c[0x0][0x2d0], -R5.reuse ;  /* 0x0000b400e2e27a23 */ /* 0x100fe40000010805 */
[--C-:B------:R-:W-:Y:S02]  /*16bd0*/  FFMA.FTZ R224, R224, c[0x0][0x2d0], -R5.reuse ;  /* 0x0000b400e0e07a23 */ /* 0x100fe40000010805 */
[--C-:B------:R-:W-:Y:S02]  /*16be0*/  FFMA.FTZ R221, R221, c[0x0][0x2d0], -R5.reuse ;  /* 0x0000b400dddd7a23 */ /* 0x100fe40000010805 */
[--C-:B------:R-:W-:Y:S02]  /*16bf0*/  FFMA.FTZ R28, R20, c[0x0][0x2d0], -R5.reuse ;  /* 0x0000b400141c7a23 */ /* 0x100fe40000010805 */
[--C-:B------:R-:W-:Y:S01]  /*16c00*/  FFMA.FTZ R29, R19, c[0x0][0x2d0], -R5.reuse ;  /* 0x0000b400131d7a23 */ /* 0x100fe20000010805 */
[----:B------:R5:W-:Y:S01]  /*16c10*/  MUFU.EX2 R43, R9 ;  /* 0x00000009002b7308 */ /* 0x000be20000000800 */
[--C-:B------:R-:W-:Y:S02]  /*16c20*/  FFMA.FTZ R30, R16, c[0x0][0x2d0], -R5.reuse ;  /* 0x0000b400101e7a23 */ /* 0x100fe40000010805 */
[----:B------:R-:W-:Y:S02]  /*16c30*/  FFMA.FTZ R204, R36, c[0x0][0x2d0], -R5 ;  /* 0x0000b40024cc7a23 */ /* 0x000fe40000010805 */
[----:B-1----:R-:W-:Y:S02]  /*16c40*/  FADD.FTZ R0, -R133, R139 ;  /* 0x0000008b85007221 */ /* 0x002fe40000010100 */
[--C-:B------:R-:W-:Y:S02]  /*16c50*/  FFMA.FTZ R139, R35, c[0x0][0x2d0], -R5.reuse ;  /* 0x0000b400238b7a23 */ /* 0x100fe40000010805 */
[--C-:B------:R-:W-:Y:S01]  /*16c60*/  FFMA.FTZ R207, R32, c[0x0][0x2d0], -R5.reuse ;  /* 0x0000b40020cf7a23 */ /* 0x100fe20000010805 */
[----:B------:R-:W-:Y:S01]  /*16c70*/  MUFU.EX2 R226, R226 ;  /* 0x000000e200e27308 */ /* 0x000fe20000000800 */
[--C-:B------:R-:W-:Y:S02]  /*16c80*/  FFMA.FTZ R15, R22, c[0x0][0x2d0], -R5.reuse ;  /* 0x0000b400160f7a23 */ /* 0x100fe40000010805 */
[----:B------:R-:W-:Y:S01]  /*16c90*/  FMUL.FTZ R0, R0, c[0x0][0x2d0] ;  /* 0x0000b40000007a20 */ /* 0x000fe20000410000 */
[----:B------:R-:W-:Y:S01]  /*16ca0*/  MOV R166, R55 ;  /* 0x0000003700a67202 */ /* 0x000fe20000000f00 */
[----:B------:R-:W-:Y:S02]  /*16cb0*/  FMUL.FTZ R4, R133, c[0x0][0x2d0] ;  /* 0x0000b40085047a20 */ /* 0x000fe40000410000 */
[----:B------:R-:W-:Y:S02]  /*16cc0*/  FMUL.FTZ R32, R3, R160 ;  /* 0x000000a003207220 */ /* 0x000fe40000410000 */
[--C-:B------:R-:W-:Y:S01]  /*16cd0*/  FFMA.FTZ R6, R52, c[0x0][0x2d0], -R4.reuse ;  /* 0x0000b40034067a23 */ /* 0x100fe20000010804 */
[----:B------:R-:W-:Y:S01]  /*16ce0*/  MUFU.EX2 R0, R0 ;  /* 0x0000000000007308 */ /* 0x000fe20000000800 */
[--C-:B------:R-:W-:Y:S02]  /*16cf0*/  FFMA.FTZ R223, R223, c[0x0][0x2d0], -R4.reuse ;  /* 0x0000b400dfdf7a23 */ /* 0x100fe40000010804 */
[--C-:B------:R-:W-:Y:S02]  /*16d00*/  FFMA.FTZ R222, R222, c[0x0][0x2d0], -R4.reuse ;  /* 0x0000b400dede7a23 */ /* 0x100fe40000010804 */
[----:B-----5:R-:W-:Y:S02]  /*16d10*/  FFMA.FTZ R9, R252, c[0x0][0x2d0], -R5 ;  /* 0x0000b400fc097a23 */ /* 0x020fe40000010805 */
        /* <DEDUP_REMOVED lines=8> */
[----:B------:R-:W5:Y:S01]  /*16da0*/  MUFU.EX2 R51, R9 ;  /* 0x0000000900337308 */ /* 0x000f620000000800 */
[--C-:B------:R-:W-:Y:S02]  /*16db0*/  FFMA.FTZ R208, R38, c[0x0][0x2d0], -R4.reuse ;  /* 0x0000b40026d07a23 */ /* 0x100fe40000010804 */
[--C-:B------:R-:W-:Y:S02]  /*16dc0*/  FFMA.FTZ R211, R34, c[0x0][0x2d0], -R4.reuse ;  /* 0x0000b40022d37a23 */ /* 0x100fe40000010804 */
[--C-:B------:R-:W-:Y:S02]  /*16dd0*/  FFMA.FTZ R31, R23, c[0x0][0x2d0], -R4.reuse ;  /* 0x0000b400171f7a23 */ /* 0x100fe40000010804 */
[--C-:B------:R-:W-:Y:S02]  /*16de0*/  FFMA.FTZ R14, R17, c[0x0][0x2d0], -R4.reuse ;  /* 0x0000b400110e7a23 */ /* 0x100fe40000010804 */
[C---:B------:R-:W-:Y:S01]  /*16df0*/  FMUL.FTZ R21, R3.reuse, R193 ;  /* 0x000000c103157220 */ /* 0x040fe20000410000 */
[----:B------:R-:W5:Y:S01]  /*16e00*/  MUFU.EX2 R252, R5 ;  /* 0x0000000500fc7308 */ /* 0x000f620000000800 */
[C---:B------:R-:W-:Y:S01]  /*16e10*/  FMUL.FTZ R34, R8.reuse, R162 ;  /* 0x000000a208227220 */ /* 0x040fe20000410000 */
[----:B------:R-:W-:Y:S01]  /*16e20*/  MOV R162, R57 ;  /* 0x0000003900a27202 */ /* 0x000fe20000000f00 */
[----:B------:R-:W-:Y:S01]  /*16e30*/  FMUL.FTZ R35, R8, R163 ;  /* 0x000000a308237220 */ /* 0x000fe20000410000 */
[----:B------:R-:W-:Y:S01]  /*16e40*/  MOV R163, R56 ;  /* 0x0000003800a37202 */ /* 0x000fe20000000f00 */
[----:B-1----:R-:W-:Y:S01]  /*16e50*/  FFMA.FTZ R6, R48, c[0x0][0x2d0], -R4 ;  /* 0x0000b40030067a23 */ /* 0x002fe20000010804 */
[----:B------:R-:W-:Y:S01]  /*16e60*/  MOV R193, R50 ;  /* 0x0000003200c17202 */ /* 0x000fe20000000f00 */
[----:B------:R-:W-:Y:S01]  /*16e70*/  FMUL.FTZ R55, R8, R167 ;  /* 0x000000a708377220 */ /* 0x000fe20000410000 */
[----:B------:R-:W-:Y:S01]  /*16e80*/  MOV R167, R58 ;  /* 0x0000003a00a77202 */ /* 0x000fe20000000f00 */
[----:B------:R-:W-:Y:S01]  /*16e90*/  FMUL.FTZ R16, R3, R176 ;  /* 0x000000b003107220 */ /* 0x000fe20000410000 */
[----:B------:R-:W-:Y:S01]  /*16ea0*/  F2FP.PACK_AB R142, R193, R163 ;  /* 0x000000a3c18e723e */ /* 0x000fe200000000ff */
[----:B------:R-:W-:Y:S01]  /*16eb0*/  FMUL.FTZ R17, R3, R177 ;  /* 0x000000b103117220 */ /* 0x000fe20000410000 */
[----:B------:R-:W-:Y:S01]  /*16ec0*/  F2FP.PACK_AB R143, R167, R162 ;  /* 0x000000a2a78f723e */ /* 0x000fe200000000ff */
[C---:B------:R-:W-:Y:S01]  /*16ed0*/  FMUL.FTZ R20, R3.reuse, R192 ;  /* 0x000000c003147220 */ /* 0x040fe20000410000 */
[----:B-----5:R-:W-:Y:S01]  /*16ee0*/  MOV R192, R51 ;  /* 0x0000003300c07202 */ /* 0x020fe20000000f00 */
[C---:B------:R-:W-:Y:S01]  /*16ef0*/  FMUL.FTZ R33, R3.reuse, R161 ;  /* 0x000000a103217220 */ /* 0x040fe20000410000 */
[----:B------:R-:W-:Y:S01]  /*16f00*/  MOV R161, R12 ;  /* 0x0000000c00a17202 */ /* 0x000fe20000000f00 */
[C---:B------:R-:W-:Y:S01]  /*16f10*/  FMUL.FTZ R36, R3.reuse, R180 ;  /* 0x000000b403247220 */ /* 0x040fe20000410000 */
[----:B------:R-:W-:Y:S01]  /*16f20*/  MOV R176, R10 ;  /* 0x0000000a00b07202 */ /* 0x000fe20000000f00 */
[C---:B------:R-:W-:Y:S01]  /*16f30*/  FMUL.FTZ R48, R3.reuse, R148 ;  /* 0x0000009403307220 */ /* 0x040fe20000410000 */
[----:B------:R-:W-:Y:S01]  /*16f40*/  F2FP.PACK_AB R148, R138, R43 ;  /* 0x0000002b8a94723e */ /* 0x000fe200000000ff */
[C---:B------:R-:W-:Y:S01]  /*16f50*/  FMUL.FTZ R49, R3.reuse, R149 ;  /* 0x0000009503317220 */ /* 0x040fe20000410000 */
[----:B------:R-:W-:Y:S01]  /*16f60*/  LDSM.16.MT88.4 R56, [R236+0x100] ;  /* 0x00010000ec38783b */ /* 0x000fe20000004200 */
[C---:B------:R-:W-:Y:S01]  /*16f70*/  FMUL.FTZ R52, R3.reuse, R164 ;  /* 0x000000a403347220 */ /* 0x040fe20000410000 */
[----:B------:R-:W-:Y:S01]  /*16f80*/  F2FP.PACK_AB R149, R252, R137 ;  /* 0x00000089fc95723e */ /* 0x000fe200000000ff */
[C---:B------:R-:W-:Y:S01]  /*16f90*/  FMUL.FTZ R5, R3.reuse, R201 ;  /* 0x000000c903057220 */ /* 0x040fe20000410000 */
[----:B------:R-:W-:Y:S01]  /*16fa0*/  MOV R164, R13 ;  /* 0x0000000d00a47202 */ /* 0x000fe20000000f00 */
[----:B------:R-:W-:Y:S01]  /*16fb0*/  FMUL.FTZ R12, R2, R196 ;  /* 0x000000c4020c7220 */ /* 0x000fe20000410000 */
[----:B------:R-:W-:Y:S01]  /*16fc0*/  MOV R196, R43 ;  /* 0x0000002b00c47202 */ /* 0x000fe20000000f00 */
[----:B------:R-:W-:Y:S01]  /*16fd0*/  FMUL.FTZ R10, R0, R186 ;  /* 0x000000ba000a7220 */ /* 0x000fe20000410000 */
        /* <DEDUP_REMOVED lines=8> */
[----:B------:R-:W5:Y:S01]  /*17060*/  LDL.LU R186, [R1+0xb8] ;  /* 0x0000b80001ba7983 */ /* 0x000f620000300800 */
[----:B------:R-:W-:Y:S01]  /*17070*/  FMUL.FTZ R50, R8, R150 ;  /* 0x0000009608327220 */ /* 0x000fe20000410000 */
[----:B------:R-:W-:Y:S01]  /*17080*/  F2FP.PACK_AB R150, R166, R192 ;  /* 0x000000c0a696723e */ /* 0x000fe200000000ff */
[C---:B------:R-:W-:Y:S01]  /*17090*/  FMUL.FTZ R51, R8.reuse, R151 ;  /* 0x0000009708337220 */ /* 0x040fe20000410000 */
[----:B------:R-:W-:Y:S01]  /*170a0*/  MUFU.EX2 R224, R224 ;  /* 0x000000e000e07308 */ /* 0x000fe20000000800 */
[C---:B------:R-:W-:Y:S01]  /*170b0*/  FMUL.FTZ R22, R8.reuse, R194 ;  /* 0x000000c208167220 */ /* 0x040fe20000410000 */
[----:B------:R-:W-:Y:S01]  /*170c0*/  MOV R194, R31 ;  /* 0x0000001f00c27202 */ /* 0x000fe20000000f00 */
[----:B------:R-:W-:Y:S01]  /*170d0*/  FMUL.FTZ R23, R8, R195 ;  /* 0x000000c308177220 */ /* 0x000fe20000410000 */
[----:B------:R-:W-:Y:S01]  /*170e0*/  MOV R195, R15 ;  /* 0x0000000f00c37202 */ /* 0x000fe20000000f00 */
[----:B------:R-:W-:Y:S02]  /*170f0*/  FMUL.FTZ R13, R2, R197 ;  /* 0x000000c5020d7220 */ /* 0x000fe40000410000 */
[C---:B------:R-:W-:Y:S02]  /*17100*/  FMUL.FTZ R14, R0.reuse, R198 ;  /* 0x000000c6000e7220 */ /* 0x040fe40000410000 */
[----:B------:R-:W-:Y:S01]  /*17110*/  FMUL.FTZ R15, R0, R199 ;  /* 0x000000c7000f7220 */ /* 0x000fe20000410000 */
[----:B------:R-:W-:Y:S01]  /*17120*/  MUFU.EX2 R225, R225 ;  /* 0x000000e100e17308 */ /* 0x000fe20000000800 */
[C---:B------:R-:W-:Y:S01]  /*17130*/  FMUL.FTZ R28, R2.reuse, R188 ;  /* 0x000000bc021c7220 */ /* 0x040fe20000410000 */
[----:B------:R-:W-:Y:S01]  /*17140*/  MOV R199, R192 ;  /* 0x000000c000c77202 */ /* 0x000fe20000000f00 */
[----:B------:R-:W-:Y:S02]  /*17150*/  FMUL.FTZ R29, R2, R189 ;  /* 0x000000bd021d7220 */ /* 0x000fe40000410000 */
[C---:B------:R-:W-:Y:S02]  /*17160*/  FMUL.FTZ R30, R0.reuse, R190 ;  /* 0x000000be001e7220 */ /* 0x040fe40000410000 */
        /* <DEDUP_REMOVED lines=23> */
[----:B------:R-:W-:Y:S07]  /*172e0*/  FMUL.FTZ R127, R0, R127 ;  /* 0x0000007f007f7220 */ /* 0x000fee0000410000 */
[----:B------:R1:W-:Y:S10]  /*172f0*/  MUFU.EX2 R180, R216 ;  /* 0x000000d800b47308 */ /* 0x0003f40000000800 */
[----:B------:R1:W-:Y:S10]  /*17300*/  MUFU.EX2 R189, R221 ;  /* 0x000000dd00bd7308 */ /* 0x0003f40000000800 */
[----:B------:R-:W-:Y:S01]  /*17310*/  MUFU.EX2 R192, R139 ;  /* 0x0000008b00c07308 */ /* 0x000fe20000000800 */
[----:B-1----:R-:W-:Y:S09]  /*17320*/  MOV R216, R165 ;  /* 0x000000a500d87202 */ /* 0x002ff20000000f00 */
[----:B------:R-:W-:Y:S01]  /*17330*/  MUFU.EX2 R190, R228 ;  /* 0x000000e400be7308 */ /* 0x000fe20000000800 */
[----:B------:R-:W-:Y:S09]  /*17340*/  MOV R221, R176 ;  /* 0x000000b000dd7202 */ /* 0x000ff20000000f00 */
[----:B------:R-:W-:Y:S10]  /*17350*/  MUFU.EX2 R176, R249 ;  /* 0x000000f900b07308 */ /* 0x000ff40000000800 */
[----:B------:R-:W-:Y:S10]  /*17360*/  MUFU.EX2 R198, R204 ;  /* 0x000000cc00c67308 */ /* 0x000ff40000000800 */
[----:B------:R-:W-:Y:S01]  /*17370*/  MUFU.EX2 R197, R208 ;  /* 0x000000d000c57308 */ /* 0x000fe20000000800 */
[----:B--2---:R-:W-:Y:S02]  /*17380*/  FFMA.FTZ R132, R3, R7, R42 ;  /* 0x0000000703847223 */ /* 0x004fe4000001002a */
[----:B------:R-:W-:Y:S01]  /*17390*/  FMUL.FTZ R7, R8, R203 ;  /* 0x000000cb08077220 */ /* 0x000fe20000410000 */
[----:B------:R-:W-:Y:S01]  /*173a0*/  MOV R203, R47 ;  /* 0x0000002f00cb7202 */ /* 0x000fe20000000f00 */
[----:B------:R-:W-:Y:S05]  /*173b0*/  FMUL.FTZ R47, R0, R175 ;  /* 0x000000af002f7220 */ /* 0x000fea0000410000 */
[----:B------:R-:W-:Y:S01]  /*173c0*/  MUFU.EX2 R175, R206 ;  /* 0x000000ce00af7308 */ /* 0x000fe20000000800 */
[----:B---3--:R-:W-:Y:S02]  /*173d0*/  FFMA.FTZ R9, R37, c[0x0][0x2d0], -R4 ;  /* 0x0000b40025097a23 */ /* 0x008fe40000010804 */
[C---:B------:R-:W-:Y:S07]  /*173e0*/  FMUL.FTZ R4, R3.reuse, R200 ;  /* 0x000000c803047220 */ /* 0x040fee0000410000 */
[----:B------:R1:W-:Y:S01]  /*173f0*/  MUFU.EX2 R200, R6 ;  /* 0x0000000600c87308 */ /* 0x0003e20000000800 */
[----:B------:R-:W-:Y:S02]  /*17400*/  FMUL.FTZ R37, R3, R181 ;  /* 0x000000b503257220 */ /* 0x000fe40000410000 */
[C---:B----4-:R-:W-:Y:S02]  /*17410*/  FFMA.FTZ R3, R8.reuse, R40, R41 ;  /* 0x0000002808037223 */ /* 0x050fe40000010029 */
[----:B------:R-:W2:Y:S05]  /*17420*/  LDSM.16.MT88.4 R40, [R234+0x100] ;  /* 0x00010000ea28783b */ /* 0x000eaa0000004200 */
[----:B------:R-:W3:Y:S10]  /*17430*/  MUFU.EX2 R160, R9 ;  /* 0x0000000900a07308 */ /* 0x000ef40000000800 */
[----:B------:R-:W-:Y:S01]  /*17440*/  MUFU.EX2 R181, R217 ;  /* 0x000000d900b57308 */ /* 0x000fe20000000800 */
[----:B-1----:R-:W-:Y:S01]  /*17450*/  FMUL.FTZ R6, R8, R202 ;  /* 0x000000ca08067220 */ /* 0x002fe20000410000 */
[----:B------:R-:W-:Y:S01]  /*17460*/  MOV R202, R46 ;  /* 0x0000002e00ca7202 */ /* 0x000fe20000000f00 */
[----:B------:R-:W-:Y:S01]  /*17470*/  FMUL.FTZ R8, R2, R184 ;  /* 0x000000b802087220 */ /* 0x000fe20000410000 */
[----:B------:R-:W-:Y:S01]  /*17480*/  MOV R184, R11 ;  /* 0x0000000b00b87202 */ /* 0x000fe20000000f00 */
[----:B------:R-:W-:Y:S02]  /*17490*/  FMUL.FTZ R11, R0, R187 ;  /* 0x000000bb000b7220 */ /* 0x000fe40000410000 */
[----:B------:R-:W4:Y:S01]  /*174a0*/  LDL.LU R187, [R1+0xb4] ;  /* 0x0000b40001bb7983 */ /* 0x000f220000300800 */
[-C--:B------:R-:W-:Y:S05]  /*174b0*/  HMMA.16816.F32 R4, R140, R24.reuse, R4 ;  /* 0x000000188c04723c */ /* 0x080fea0000001804 */
[----:B---3--:R-:W-:Y:S01]  /*174c0*/  F2FP.PACK_AB R151, R160, R200 ;  /* 0x000000c8a097723e */ /* 0x008fe200000000ff */
[C---:B------:R-:W-:Y:S01]  /*174d0*/  FMUL.FTZ R9, R2.reuse, R185 ;  /* 0x000000b902097220 */ /* 0x040fe20000410000 */
[----:B------:R-:W-:Y:S01]  /*174e0*/  MOV R185, R44 ;  /* 0x0000002c00b97202 */ /* 0x000fe20000000f00 */
[----:B------:R-:W-:Y:S02]  /*174f0*/  FMUL.FTZ R44, R2, R172 ;  /* 0x000000ac022c7220 */ /* 0x000fe40000410000 */
[----:B------:R-:W-:Y:S02]  /*17500*/  MUFU.EX2 R172, R205 ;  /* 0x000000cd00ac7308 */ /* 0x000fe40000000800 */
[----:B------:R-:W-:Y:S01]  /*17510*/  FMUL.FTZ R46, R0, R174 ;  /* 0x000000ae002e7220 */ /* 0x000fe20000410000 */
[C---:B------:R-:W-:Y:S04]  /*17520*/  HMMA.16816.F32 R8, R148.reuse, R24, R8 ;  /* 0x000000189408723c */ /* 0x040fe80000001808 */
[----:B------:R-:W-:Y:S02]  /*17530*/  FADD.FTZ R132, R185, R132 ;  /* 0x00000084b9847221 */ /* 0x000fe40000010000 */
[----:B------:R-:W-:Y:S01]  /*17540*/  FADD.FTZ R3, R184, R3 ;  /* 0x00000003b8037221 */ /* 0x000fe20000010000 */
[----:B------:R-:W-:Y:S01]  /*17550*/  MUFU.EX2 R174, R229 ;  /* 0x000000e500ae7308 */ /* 0x000fe20000000800 */
[-C--:B------:R-:W-:Y:S04]  /*17560*/  HMMA.16816.F32 R12, R148, R26.reuse, R12 ;  /* 0x0000001a940c723c */ /* 0x080fe8000000180c */
[C---:B------:R-:W-:Y:S01]  /*17570*/  FMUL.FTZ R24, R2.reuse, R168 ;  /* 0x000000a802187220 */ /* 0x040fe20000410000 */
[----:B------:R-:W-:Y:S01]  /*17580*/  MOV R184, R193 ;  /* 0x000000c100b87202 */ /* 0x000fe20000000f00 */
[----:B------:R-:W-:Y:S02]  /*17590*/  FMUL.FTZ R25, R2, R169 ;  /* 0x000000a902197220 */ /* 0x000fe40000410000 */
[C---:B------:R-:W-:Y:S01]  /*175a0*/  HMMA.16816.F32 R16, R140.reuse, R26, R16 ;  /* 0x0000001a8c10723c */ /* 0x040fe20000001810 */
[----:B------:R1:W-:Y:S06]  /*175b0*/  MUFU.EX2 R169, R218 ;  /* 0x000000da00a97308 */ /* 0x0003ec0000000800 */
[C---:B------:R-:W-:Y:S01]  /*175c0*/  FMUL.FTZ R26, R0.reuse, R170 ;  /* 0x000000aa001a7220 */ /* 0x040fe20000410000 */
[-C--:B--2---:R-:W-:Y:S03]  /*175d0*/  HMMA.16816.F32 R20, R140, R40.reuse, R20 ;  /* 0x000000288c14723c */ /* 0x084fe60000001814 */
[----:B------:R-:W2:Y:S01]  /*175e0*/  MUFU.EX2 R168, R230 ;  /* 0x000000e600a87308 */ /* 0x000ea20000000800 */
[----:B------:R-:W-:Y:S07]  /*175f0*/  FMUL.FTZ R27, R0, R171 ;  /* 0x000000ab001b7220 */ /* 0x000fee0000410000 */
[C---:B------:R-:W-:Y:S02]  /*17600*/  HMMA.16816.F32 R24, R148.reuse, R40, R24 ;  /* 0x000000289418723c */ /* 0x040fe40000001818 */
[----:B------:R-:W3:Y:S02]  /*17610*/  MUFU.EX2 R171, R245 ;  /* 0x000000f500ab7308 */ /* 0x000ee40000000800 */
[----:B-1----:R-:W-:Y:S03]  /*17620*/  MOV R218, R202 ;  /* 0x000000ca00da7202 */ /* 0x002fe60000000f00 */
[C---:B------:R-:W-:Y:S01]  /*17630*/  FMUL.FTZ R40, R2.reuse, R152 ;  /* 0x0000009802287220 */ /* 0x040fe20000410000 */
[-C--:B------:R-:W-:Y:S04]  /*17640*/  HMMA.16816.F32 R28, R148, R42.reuse, R28 ;  /* 0x0000002a941c723c */ /* 0x080fe8000000181c */
[----:B------:R-:W-:Y:S01]  /*17650*/  FMUL.FTZ R41, R2, R153 ;  /* 0x0000009902297220 */ /* 0x000fe20000410000 */
[----:B------:R-:W-:Y:S01]  /*17660*/  MOV R202, R164 ;  /* 0x000000a400ca7202 */ /* 0x000fe20000000f00 */
[----:B------:R-:W-:Y:S02]  /*17670*/  MUFU.EX2 R249, R218 ;  /* 0x000000da00f97308 */ /* 0x000fe40000000800 */
[C---:B------:R-:W-:Y:S07]  /*17680*/  HMMA.16816.F32 R32, R140.reuse, R42, R32 ;  /* 0x0000002a8c20723c */ /* 0x040fee0000001820 */
[C---:B------:R-:W-:Y:S01]  /*17690*/  FMUL.FTZ R42, R0.reuse, R154 ;  /* 0x0000009a002a7220 */ /* 0x040fe20000410000 */
[-C--:B------:R-:W-:Y:S01]  /*176a0*/  HMMA.16816.F32 R36, R140, R56.reuse, R36 ;  /* 0x000000388c24723c */ /* 0x080fe20000001824 */
[----:B------:R-:W-:Y:S03]  /*176b0*/  MUFU.EX2 R228, R202 ;  /* 0x000000ca00e47308 */ /* 0x000fe60000000800 */
[----:B------:R-:W-:Y:S02]  /*176c0*/  FMUL.FTZ R43, R0, R155 ;  /* 0x0000009b002b7220 */ /* 0x000fe40000410000 */
[----:B------:R-:W1:Y:S05]  /*176d0*/  LDSM.16.MT88.4 R152, [R235+0x100] ;  /* 0x00010000eb98783b */ /* 0x000e6a0000004200 */
[C---:B------:R-:W-:Y:S01]  /*176e0*/  HMMA.16816.F32 R40, R148.reuse, R56, R40 ;  /* 0x000000389428723c */ /* 0x040fe20000001828 */
[----:B------:R2:W1:Y:S06]  /*176f0*/  MUFU.EX2 R170, R231 ;  /* 0x000000e700aa7308 */ /* 0x00046c0000000800 */
[C---:B------:R-:W-:Y:S01]  /*17700*/  FMUL.FTZ R56, R2.reuse, R144 ;  /* 0x0000009002387220 */ /* 0x040fe20000410000 */
[-C--:B------:R-:W-:Y:S03]  /*17710*/  HMMA.16816.F32 R44, R148, R58.reuse, R44 ;  /* 0x0000003a942c723c */ /* 0x080fe6000000182c */
[----:B------:R-:W-:Y:S01]  /*17720*/  MUFU.EX2 R185, R210 ;  /* 0x000000d200b97308 */ /* 0x000fe20000000800 */
[----:B------:R-:W-:Y:S04]  /*17730*/  FMUL.FTZ R57, R2, R145 ;  /* 0x0000009102397220 */ /* 0x000fe80000410000 */
[C---:B------:R-:W-:Y:S05]  /*17740*/  HMMA.16816.F32 R48, R140.reuse, R58, R48 ;  /* 0x0000003a8c30723c */ /* 0x040fea0000001830 */
[----:B------:R-:W-:Y:S02]  /*17750*/  MUFU.EX2 R193, R211 ;  /* 0x000000d300c17308 */ /* 0x000fe40000000800 */
[C---:B------:R-:W-:Y:S02]  /*17760*/  FMUL.FTZ R58, R0.reuse, R146 ;  /* 0x00000092003a7220 */ /* 0x040fe40000410000 */
[C---:B------:R-:W-:Y:S02]  /*17770*/  FMUL.FTZ R59, R0.reuse, R147 ;  /* 0x00000093003b7220 */ /* 0x040fe40000410000 */
[----:B------:R-:W3:Y:S01]  /*17780*/  LDSM.16.MT88.4 R144, [R233+0x2100] ;  /* 0x00210000e990783b */ /* 0x000ee20000004200 */
[----:B-----5:R-:W-:Y:S01]  /*17790*/  FFMA.FTZ R0, R0, R186, R137 ;  /* 0x000000ba00007223 */ /* 0x020fe20000010089 */
[----:B--2---:R-:W-:Y:S02]  /*177a0*/  MOV R231, R203 ;  /* 0x000000cb00e77202 */ /* 0x004fe40000000f00 */
[----:B------:R-:W-:Y:S01]  /*177b0*/  MUFU.EX2 R186, R227 ;  /* 0x000000e300ba7308 */ /* 0x000fe20000000800 */
[----:B------:R-:W-:Y:S01]  /*177c0*/  MOV R203, R161 ;  /* 0x000000a100cb7202 */ /* 0x000fe20000000f00 */
[----:B------:R-:W-:Y:S01]  /*177d0*/  FADD.FTZ R137, R252, R0 ;  /* 0x00000000fc897221 */ /* 0x000fe20000010000 */
[-C--:B-1----:R-:W-:Y:S03]  /*177e0*/  HMMA.16816.F32 R52, R140, R152.reuse, R52 ;  /* 0x000000988c34723c */ /* 0x082fe60000001834 */
[----:B------:R-:W-:Y:S01]  /*177f0*/  FADD.FTZ R0, R162, R3 ;  /* 0x00000003a2007221 */ /* 0x000fe20000010000 */
[----:B------:R-:W-:Y:S01]  /*17800*/  MOV R162, R195 ;  /* 0x000000c300a27202 */ /* 0x000fe20000000f00 */
[----:B------:R-:W-:Y:S02]  /*17810*/  FADD.FTZ R3, R200, R137 ;  /* 0x00000089c8037221 */ /* 0x000fe40000010000 */
[----:B------:R-:W-:Y:S01]  /*17820*/  MUFU.EX2 R252, R251 ;  /* 0x000000fb00fc7308 */ /* 0x000fe20000000800 */
[----:B------:R-:W-:Y:S01]  /*17830*/  FADD.FTZ R0, R167, R0 ;  /* 0x00000000a7007221 */ /* 0x000fe20000010000 */
[C---:B------:R-:W-:Y:S04]  /*17840*/  HMMA.16816.F32 R56, R148.reuse, R152, R56 ;  /* 0x000000989438723c */ /* 0x040fe80000001838 */
[----:B------:R-:W-:Y:S04]  /*17850*/  MOV R245, R162 ;  /* 0x000000a200f57202 */ /* 0x000fe80000000f00 */
[-C--:B------:R-:W-:Y:S01]  /*17860*/  HMMA.16816.F32 R60, R148, R154.reuse, R60 ;  /* 0x0000009a943c723c */ /* 0x080fe2000000183c */
[----:B------:R1:W-:Y:S07]  /*17870*/  MUFU.EX2 R251, R221 ;  /* 0x000000dd00fb7308 */ /* 0x0003ee0000000800 */
[C---:B------:R-:W-:Y:S01]  /*17880*/  HMMA.16816.F32 R64, R140.reuse, R154, R64 ;  /* 0x0000009a8c40723c */ /* 0x040fe20000001840 */
[----:B------:R-:W-:Y:S02]  /*17890*/  LDSM.16.MT88.4 R152, [R234+0x900] ;  /* 0x00090000ea98783b */ /* 0x000fe40000004200 */
[----:B------:R-:W-:Y:S05]  /*178a0*/  MUFU.EX2 R229, R203 ;  /* 0x000000cb00e57308 */ /* 0x000fea0000000800 */
[-C--:B---3--:R-:W-:Y:S05]  /*178b0*/  HMMA.16816.F32 R68, R140, R144.reuse, R68 ;  /* 0x000000908c44723c */ /* 0x088fea0000001844 */
[----:B------:R-:W-:Y:S03]  /*178c0*/  MUFU.EX2 R195, R209 ;  /* 0x000000d100c37308 */ /* 0x000fe60000000800 */
[C---:B------:R-:W-:Y:S01]  /*178d0*/  HMMA.16816.F32 R72, R148.reuse, R144, R72 ;  /* 0x000000909448723c */ /* 0x040fe20000001848 */
[----:B-1----:R-:W-:Y:S07]  /*178e0*/  LDSM.16.MT88.4 R220, [R234+0x3900] ;  /* 0x00390000eadc783b */ /* 0x002fee0000004200 */
        /* <DEDUP_REMOVED lines=10> */
[-C--:B------:R-:W-:Y:S04]  /*17990*/  HMMA.16816.F32 R108, R148, R146.reuse, R108 ;  /* 0x00000092946c723c */ /* 0x080fe8000000186c */
[----:B----4-:R-:W-:Y:S02]  /*179a0*/  FFMA.FTZ R2, R2, R187, R196 ;  /* 0x000000bb02027223 */ /* 0x010fe400000100c4 */
[----:B------:R-:W-:Y:S02]  /*179b0*/  MUFU.EX2 R196, R214 ;  /* 0x000000d600c47308 */ /* 0x000fe40000000800 */
[C---:B------:R-:W-:Y:S01]  /*179c0*/  HMMA.16816.F32 R112, R140.reuse, R146, R112 ;  /* 0x000000928c70723c */ /* 0x040fe20000001870 */
[----:B------:R-:W1:Y:S03]  /*179d0*/  LDSM.16.MT88.4 R144, [R235+0x2100] ;  /* 0x00210000eb90783b */ /* 0x000e660000004200 */
[----:B------:R-:W-:Y:S02]  /*179e0*/  FADD.FTZ R138, R138, R2 ;  /* 0x000000028a8a7221 */ /* 0x000fe40000010000 */
[----:B------:R-:W-:Y:S01]  /*179f0*/  FADD.FTZ R2, R163, R132 ;  /* 0x00000084a3027221 */ /* 0x000fe20000010000 */
[----:B------:R-:W-:Y:S01]  /*17a00*/  MOV R163, R194 ;  /* 0x000000c200a37202 */ /* 0x000fe20000000f00 */
[----:B------:R-:W-:Y:S01]  /*17a10*/  FADD.FTZ R132, R199, R138 ;  /* 0x0000008ac7847221 */ /* 0x000fe20000010000 */
[----:B------:R2:W-:Y:S03]  /*17a20*/  MUFU.EX2 R194, R215 ;  /* 0x000000d700c27308 */ /* 0x0005e60000000800 */
[----:B------:R-:W-:Y:S01]  /*17a30*/  MOV R217, R163 ;  /* 0x000000a300d97202 */ /* 0x000fe20000000f00 */
[----:B------:R-:W-:Y:S02]  /*17a40*/  FADD.FTZ R138, R160, R3 ;  /* 0x00000003a08a7221 */ /* 0x000fe40000010000 */
[----:B------:R-:W-:Y:S01]  /*17a50*/  LDSM.16.MT88.4 R160, [R233+0x3100] ;  /* 0x00310000e9a0783b */ /* 0x000fe20000004200 */
[----:B------:R-:W-:Y:S02]  /*17a60*/  FADD.FTZ R139, R166, R132 ;  /* 0x00000084a68b7221 */ /* 0x000fe40000010000 */
[----:B------:R-:W-:Y:S01]  /*17a70*/  FADD.FTZ R132, R246, R0 ;  /* 0x00000000f6847221 */ /* 0x000fe20000010000 */
[----:B------:R-:W3:Y:S01]  /*17a80*/  MUFU.EX2 R230, R217 ;  /* 0x000000d900e67308 */ /* 0x000ee20000000800 */
[----:B------:R-:W-:Y:S02]  /*17a90*/  FADD.FTZ R3, R226, R139 ;  /* 0x0000008be2037221 */ /* 0x000fe40000010000 */
[----:B------:R-:W-:Y:S01]  /*17aa0*/  FADD.FTZ R2, R184, R2 ;  /* 0x00000002b8027221 */ /* 0x000fe20000010000 */
[----:B------:R-:W-:Y:S01]  /*17ab0*/  LDSM.16.MT88.4 R164, [R234+0x3100] ;  /* 0x00310000eaa4783b */ /* 0x000fe20000004200 */
[----:B------:R-:W-:Y:S02]  /*17ac0*/  FADD.FTZ R3, R224, R3 ;  /* 0x00000003e0037221 */ /* 0x000fe40000010000 */
[----:B------:R-:W-:Y:S02]  /*17ad0*/  FADD.FTZ R137, R247, R2 ;  /* 0x00000002f7897221 */ /* 0x000fe40000010000 */
[----:B------:R-:W-:Y:S01]  /*17ae0*/  FADD.FTZ R2, R168, R138 ;  /* 0x0000008aa8027221 */ /* 0x000fe20000010000 */
[----:B------:R-:W4:Y:S01]  /*17af0*/  MUFU.EX2 R199, R250 ;  /* 0x000000fa00c77308 */ /* 0x000f220000000800 */
[----:B------:R-:W-:Y:S02]  /*17b00*/  FADD.FTZ R0, R171, R137 ;  /* 0x00000089ab007221 */ /* 0x000fe40000010000 */
[----:B------:R-:W-:Y:S01]  /*17b10*/  FADD.FTZ R137, R225, R2 ;  /* 0x00000002e1897221 */ /* 0x000fe20000010000 */
[----:B--2---:R-:W-:Y:S01]  /*17b20*/  LDSM.16.MT88.4 R212, [R235+0x1900] ;  /* 0x00190000ebd4783b */ /* 0x004fe20000004200 */
[----:B------:R-:W-:Y:S02]  /*17b30*/  FADD.FTZ R2, R219, R0 ;  /* 0x00000000db027221 */ /* 0x000fe40000010000 */
[----:B------:R-:W-:Y:S03]  /*17b40*/  FADD.FTZ R132, R170, R132 ;  /* 0x00000084aa847221 */ /* 0x000fe60000010000 */
[----:B------:R-:W2:Y:S01]  /*17b50*/  MUFU.EX2 R250, R216 ;  /* 0x000000d800fa7308 */ /* 0x000ea20000000800 */
[----:B------:R-:W-:Y:S01]  /*17b60*/  FADD.FTZ R0, R169, R132 ;  /* 0x00000084a9007221 */ /* 0x000fe20000010000 */
[-C--:B-1----:R-:W-:Y:S03]  /*17b70*/  HMMA.16816.F32 R116, R140, R144.reuse, R116 ;  /* 0x000000908c74723c */ /* 0x082fe60000001874 */
[----:B---3--:R-:W-:Y:S05]  /*17b80*/  F2FP.PACK_AB R209, R229, R230 ;  /* 0x000000e6e5d1723e */ /* 0x008fea00000000ff */
[C---:B------:R-:W-:Y:S01]  /*17b90*/  HMMA.16816.F32 R120, R148.reuse, R144, R120 ;  /* 0x000000909478723c */ /* 0x040fe20000001878 */
[----:B------:R-:W1:Y:S03]  /*17ba0*/  MUFU.EX2 R139, R201 ;  /* 0x000000c9008b7308 */ /* 0x000e660000000800 */
[----:B----4-:R-:W-:Y:S03]  /*17bb0*/  MOV R138, R199 ;  /* 0x000000c7008a7202 */ /* 0x010fe60000000f00 */
[----:B------:R-:W-:Y:S01]  /*17bc0*/  F2FP.PACK_AB R144, R224, R226 ;  /* 0x000000e2e090723e */ /* 0x000fe200000000ff */
[-C--:B------:R-:W-:Y:S01]  /*17bd0*/  HMMA.16816.F32 R124, R148, R146.reuse, R124 ;  /* 0x00000092947c723c */ /* 0x080fe2000000187c */
[----:B------:R-:W3:Y:S02]  /*17be0*/  LDSM.16.MT88.4 R148, [R233+0x900] ;  /* 0x00090000e994783b */ /* 0x000ee40000004200 */
[----:B------:R-:W-:Y:S01]  /*17bf0*/  MUFU.EX2 R187, R207 ;  /* 0x000000cf00bb7308 */ /* 0x000fe20000000800 */
[----:B------:R-:W-:Y:S02]  /*17c00*/  F2FP.PACK_AB R145, R225, R168 ;  /* 0x000000a8e191723e */ /* 0x000fe400000000ff */
[----:B--2---:R-:W-:Y:S02]  /*17c10*/  F2FP.PACK_AB R206, R250, R251 ;  /* 0x000000fbface723e */ /* 0x004fe400000000ff */
[----:B------:R-:W-:Y:S01]  /*17c20*/  HMMA.16816.F32 R128, R140, R146, R128 ;  /* 0x000000928c80723c */ /* 0x000fe20000001880 */
[----:B------:R-:W-:Y:S04]  /*17c30*/  LDSM.16.MT88.4 R224, [R236+0x3900] ;  /* 0x00390000ece0783b */ /* 0x000fe80000004200 */
[----:B------:R-:W2:Y:S02]  /*17c40*/  MUFU.EX2 R184, R248 ;  /* 0x000000f800b87308 */ /* 0x000ea40000000800 */
[----:B------:R-:W-:Y:S02]  /*17c50*/  F2FP.PACK_AB R142, R181, R219 ;  /* 0x000000dbb58e723e */ /* 0x000fe400000000ff */
[----:B------:R-:W-:Y:S01]  /*17c60*/  F2FP.PACK_AB R140, R171, R247 ;  /* 0x000000f7ab8c723e */ /* 0x000fe200000000ff */
[----:B------:R-:W-:Y:S02]  /*17c70*/  LDSM.16.MT88.4 R216, [R233+0x3900] ;  /* 0x00390000e9d8783b */ /* 0x000fe40000004200 */
[----:B------:R-:W-:Y:S02]  /*17c80*/  F2FP.PACK_AB R141, R170, R246 ;  /* 0x000000f6aa8d723e */ /* 0x000fe400000000ff */
[----:B------:R-:W-:Y:S01]  /*17c90*/  F2FP.PACK_AB R143, R180, R169 ;  /* 0x000000a9b48f723e */ /* 0x000fe200000000ff */
[----:B------:R-:W-:Y:S01]  /*17ca0*/  MUFU.EX2 R246, R179 ;  /* 0x000000b300f67308 */ /* 0x000fe20000000800 */
[----:B------:R-:W-:Y:S02]  /*17cb0*/  F2FP.PACK_AB R146, R188, R189 ;  /* 0x000000bdbc92723e */ /* 0x000fe400000000ff */
[----:B------:R-:W-:Y:S02]  /*17cc0*/  F2FP.PACK_AB R147, R183, R182 ;  /* 0x000000b6b793723e */ /* 0x000fe400000000ff */
[----:B-1----:R-:W-:Y:S05]  /*17cd0*/  F2FP.PACK_AB R211, R139, R228 ;  /* 0x000000e48bd3723e */ /* 0x002fea00000000ff */
[----:B------:R-:W1:Y:S01]  /*17ce0*/  MUFU.EX2 R248, R231 ;  /* 0x000000e700f87308 */ /* 0x000e620000000800 */
[-C--:B--2---:R-:W-:Y:S02]  /*17cf0*/  F2FP.PACK_AB R205, R252, R184.reuse ;  /* 0x000000b8fccd723e */ /* 0x084fe400000000ff */
[----:B------:R-:W-:Y:S01]  /*17d00*/  MOV R132, R184 ;  /* 0x000000b800847202 */ /* 0x000fe20000000f00 */
[-C--:B---3--:R-:W-:Y:S06]  /*17d10*/  HMMA.16816.F32 R4, R140, R148.reuse, R4 ;  /* 0x000000948c04723c */ /* 0x088fec0000001804 */
[----:B------:R-:W-:Y:S02]  /*17d20*/  MUFU.EX2 R231, R177 ;  /* 0x000000b100e77308 */ /* 0x000fe40000000800 */
[C---:B------:R-:W-:Y:S08]  /*17d30*/  HMMA.16816.F32 R8, R144.reuse, R148, R8 ;  /* 0x000000949008723c */ /* 0x040ff00000001808 */
[----:B------:R-:W2:Y:S01]  /*17d40*/  MUFU.EX2 R247, R245 ;  /* 0x000000f500f77308 */ /* 0x000ea20000000800 */
[-C--:B------:R-:W-:Y:S03]  /*17d50*/  HMMA.16816.F32 R12, R144, R150.reuse, R12 ;  /* 0x00000096900c723c */ /* 0x080fe6000000180c */
[----:B-1----:R-:W-:Y:S06]  /*17d60*/  F2FP.PACK_AB R207, R248, R249 ;  /* 0x000000f9f8cf723e */ /* 0x002fec00000000ff */
[----:B------:R-:W1:Y:S01]  /*17d70*/  MUFU.EX2 R245, R178 ;  /* 0x000000b200f57308 */ /* 0x000e620000000800 */
[C---:B------:R-:W-:Y:S01]  /*17d80*/  HMMA.16816.F32 R16, R140.reuse, R150, R16 ;  /* 0x000000968c10723c */ /* 0x040fe20000001810 */
[----:B------:R-:W3:Y:S07]  /*17d90*/  LDSM.16.MT88.4 R148, [R235+0x900] ;  /* 0x00090000eb94783b */ /* 0x000eee0000004200 */
[-C--:B------:R-:W-:Y:S04]  /*17da0*/  HMMA.16816.F32 R20, R140, R152.reuse, R20 ;  /* 0x000000988c14723c */ /* 0x080fe80000001814 */
[----:B--2---:R-:W-:Y:S04]  /*17db0*/  F2FP.PACK_AB R208, R246, R247 ;  /* 0x000000f7f6d0723e */ /* 0x004fe800000000ff */
[C---:B------:R-:W-:Y:S04]  /*17dc0*/  HMMA.16816.F32 R24, R144.reuse, R152, R24 ;  /* 0x000000989018723c */ /* 0x040fe80000001818 */
[----:B-1----:R-:W-:Y:S04]  /*17dd0*/  F2FP.PACK_AB R210, R231, R245 ;  /* 0x000000f5e7d2723e */ /* 0x002fe800000000ff */
        /* <DEDUP_REMOVED lines=30> */
[-C--:B------:R-:W-:Y:S07]  /*17fc0*/  HMMA.16816.F32 R124, R144, R154.reuse, R124 ;  /* 0x0000009a907c723c */ /* 0x080fee000000187c */
[----:B------:R-:W-:Y:S01]  /*17fd0*/  F2FP.PACK_AB R144, R198, R172 ;  /* 0x000000acc690723e */ /* 0x000fe200000000ff */
[----:B------:R-:W-:Y:S01]  /*17fe0*/  HMMA.16816.F32 R128, R140, R154, R128 ;  /* 0x0000009a8c80723c */ /* 0x000fe20000001880 */
[----:B------:R-:W1:Y:S03]  /*17ff0*/  LDSM.16.MT88.4 R152, [R236+0x1100] ;  /* 0x00110000ec98783b */ /* 0x000e660000004200 */
[----:B------:R-:W-:Y:S02]  /*18000*/  F2FP.PACK_AB R146, R187, R192 ;  /* 0x000000c0bb92723e */ /* 0x000fe400000000ff */
[----:B------:R-:W-:Y:S02]  /*18010*/  F2FP.PACK_AB R145, R197, R175 ;  /* 0x000000afc591723e */ /* 0x000fe400000000ff */
[----:B------:R-:W-:Y:S04]  /*18020*/  F2FP.PACK_AB R140, R190, R174 ;  /* 0x000000aebe8c723e */ /* 0x000fe800000000ff */
[----:B------:R-:W-:Y:S02]  /*18030*/  F2FP.PACK_AB R141, R191, R173 ;  /* 0x000000adbf8d723e */ /* 0x000fe400000000ff */
[----:B------:R-:W-:Y:S02]  /*18040*/  F2FP.PACK_AB R142, R194, R186 ;  /* 0x000000bac28e723e */ /* 0x000fe400000000ff */
[----:B------:R-:W-:Y:S02]  /*18050*/  F2FP.PACK_AB R143, R195, R185 ;  /* 0x000000b9c38f723e */ /* 0x000fe400000000ff */
[----:B------:R-:W-:Y:S05]  /*18060*/  F2FP.PACK_AB R147, R196, R193 ;  /* 0x000000c1c493723e */ /* 0x000fea00000000ff */
        /* <DEDUP_REMOVED lines=18> */
[-C--:B------:R-:W-:Y:S04]  /*18190*/  HMMA.16816.F32 R60, R144, R158.reuse, R60 ;  /* 0x0000009e903c723c */ /* 0x080fe8000000183c */
[----:B------:R-:W-:Y:S04]  /*181a0*/  MOV R156, R197 ;  /* 0x000000c5009c7202 */ /* 0x000fe80000000f00 */
[C---:B------:R-:W-:Y:S07]  /*181b0*/  HMMA.16816.F32 R64, R140.reuse, R158, R64 ;  /* 0x0000009e8c40723c */ /* 0x040fee0000001840 */
[----:B------:R-:W-:Y:S01]  /*181c0*/  MOV R159, R186 ;  /* 0x000000ba009f7202 */ /* 0x000fe20000000f00 */
[-C--:B------:R-:W-:Y:S04]  /*181d0*/  HMMA.16816.F32 R68, R140, R160.reuse, R68 ;  /* 0x000000a08c44723c */ /* 0x080fe80000001844 */
[----:B------:R-:W-:Y:S04]  /*181e0*/  MOV R158, R185 ;  /* 0x000000b9009e7202 */ /* 0x000fe80000000f00 */
[C---:B------:R-:W-:Y:S08]  /*181f0*/  HMMA.16816.F32 R72, R144.reuse, R160, R72 ;  /* 0x000000a09048723c */ /* 0x040ff00000001848 */
[-C--:B------:R-:W-:Y:S08]  /*18200*/  HMMA.16816.F32 R76, R144, R162.reuse, R76 ;  /* 0x000000a2904c723c */ /* 0x080ff0000000184c */
[C---:B------:R-:W-:Y:S01]  /*18210*/  HMMA.16816.F32 R80, R140.reuse, R162, R80 ;  /* 0x000000a28c50723c */ /* 0x040fe20000001850 */
[----:B------:R-:W-:Y:S07]  /*18220*/  LDSM.16.MT88.4 R160, [R234+0x1900] ;  /* 0x00190000eaa0783b */ /* 0x000fee0000004200 */
[-C--:B------:R-:W-:Y:S08]  /*18230*/  HMMA.16816.F32 R84, R140, R164.reuse, R84 ;  /* 0x000000a48c54723c */ /* 0x080ff00000001854 */
[C---:B------:R-:W-:Y:S07]  /*18240*/  HMMA.16816.F32 R88, R144.reuse, R164, R88 ;  /* 0x000000a49058723c */ /* 0x040fee0000001858 */
[----:B------:R-:W-:Y:S01]  /*18250*/  MOV R164, R196 ;  /* 0x000000c400a47202 */ /* 0x000fe20000000f00 */
[-C--:B------:R-:W-:Y:S04]  /*18260*/  HMMA.16816.F32 R92, R144, R166.reuse, R92 ;  /* 0x000000a6905c723c */ /* 0x080fe8000000185c */
[----:B------:R-:W-:Y:S04]  /*18270*/  MOV R165, R187 ;  /* 0x000000bb00a57202 */ /* 0x000fe80000000f00 */
[C---:B------:R-:W-:Y:S07]  /*18280*/  HMMA.16816.F32 R96, R140.reuse, R166, R96 ;  /* 0x000000a68c60723c */ /* 0x040fee0000001860 */
[----:B------:R-:W-:Y:S01]  /*18290*/  MOV R167, R176 ;  /* 0x000000b000a77202 */ /* 0x000fe20000000f00 */
[-C--:B---3--:R-:W-:Y:S01]  /*182a0*/  HMMA.16816.F32 R100, R140, R148.reuse, R100 ;  /* 0x000000948c64723c */ /* 0x088fe20000001864 */
[----:B------:R-:W2:Y:S03]  /*182b0*/  LDSM.16.MT88.4 R176, [R233+0x1900] ;  /* 0x00190000e9b0783b */ /* 0x000ea60000004200 */
[----:B------:R-:W-:Y:S04]  /*182c0*/  F2FP.PACK_AB R204, R138, R167 ;  /* 0x000000a78acc723e */ /* 0x000fe800000000ff */
[C---:B------:R-:W-:Y:S08]  /*182d0*/  HMMA.16816.F32 R104, R144.reuse, R148, R104 ;  /* 0x000000949068723c */ /* 0x040ff00000001868 */
[-C--:B------:R-:W-:Y:S08]  /*182e0*/  HMMA.16816.F32 R108, R144, R150.reuse, R108 ;  /* 0x00000096906c723c */ /* 0x080ff0000000186c */
[C---:B------:R-:W-:Y:S01]  /*182f0*/  HMMA.16816.F32 R112, R140.reuse, R150, R112 ;  /* 0x000000968c70723c */ /* 0x040fe20000001870 */
[----:B------:R-:W3:Y:S07]  /*18300*/  LDSM.16.MT88.4 R148, [R236+0x1900] ;  /* 0x00190000ec94783b */ /* 0x000eee0000004200 */
[-C--:B-1----:R-:W-:Y:S08]  /*18310*/  HMMA.16816.F32 R116, R140, R152.reuse, R116 ;  /* 0x000000988c74723c */ /* 0x082ff00000001874 */
[C---:B------:R-:W-:Y:S08]  /*18320*/  HMMA.16816.F32 R120, R144.reuse, R152, R120 ;  /* 0x000000989078723c */ /* 0x040ff00000001878 */
[-C--:B------:R-:W-:Y:S08]  /*18330*/  HMMA.16816.F32 R124, R144, R154.reuse, R124 ;  /* 0x0000009a907c723c */ /* 0x080ff0000000187c */
[----:B------:R-:W-:Y:S08]  /*18340*/  HMMA.16816.F32 R128, R140, R154, R128 ;  /* 0x0000009a8c80723c */ /* 0x000ff00000001880 */
[-C--:B--2---:R-:W-:Y:S01]  /*18350*/  HMMA.16816.F32 R200, R204, R176.reuse, R4 ;  /* 0x000000b0ccc8723c */ /* 0x084fe20000001804 */
[----:B------:R-:W1:Y:S07]  /*18360*/  LDSM.16.MT88.4 R4, [R235+0x3900] ;  /* 0x00390000eb04783b */ /* 0x000e6e0000004200 */
[C---:B------:R-:W-:Y:S07]  /*18370*/  HMMA.16816.F32 R184, R208.reuse, R176, R8 ;  /* 0x000000b0d0b8723c */ /* 0x040fee0000001808 */
[----:B------:R-:W-:Y:S01]  /*18380*/  MOV R11, R188 ;  /* 0x000000bc000b7202 */ /* 0x000fe20000000f00 */
[-C--:B------:R-:W-:Y:S04]  /*18390*/  HMMA.16816.F32 R196, R208, R178.reuse, R12 ;  /* 0x000000b2d0c4723c */ /* 0x080fe8000000180c */
[----:B------:R-:W-:Y:S02]  /*183a0*/  MOV R10, R183 ;  /* 0x000000b7000a7202 */ /* 0x000fe40000000f00 */
[----:B------:R-:W-:Y:S02]  /*183b0*/  MOV R8, R189 ;  /* 0x000000bd00087202 */ /* 0x000fe40000000f00 */
[C---:B------:R-:W-:Y:S04]  /*183c0*/  HMMA.16816.F32 R176, R204.reuse, R178, R16 ;  /* 0x000000b2ccb0723c */ /* 0x040fe80000001810 */
[----:B------:R-:W-:Y:S01]  /*183d0*/  FADD.FTZ R8, R8, R3 ;  /* 0x0000000308087221 */ /* 0x000fe20000010000 */
[----:B------:R-:W-:Y:S02]  /*183e0*/  MOV R12, R172 ;  /* 0x000000ac000c7202 */ /* 0x000fe40000000f00 */
[----:B------:R-:W-:Y:S01]  /*183f0*/  MOV R17, R193 ;  /* 0x000000c100117202 */ /* 0x000fe20000000f00 */
[----:B------:R-:W-:Y:S01]  /*18400*/  FADD.FTZ R11, R11, R8 ;  /* 0x000000080b0b7221 */ /* 0x000fe20000010000 */
[----:B------:R-:W-:Y:S03]  /*18410*/  MOV R19, R195 ;  /* 0x000000c300137202 */ /* 0x000fe60000000f00 */
        /* <DEDUP_REMOVED lines=9> */
[----:B------:R-:W-:Y:S04]  /*184b0*/  MOV R27, R191 ;  /* 0x000000bf001b7202 */ /* 0x000fe80000000f00 */
[----:B------:R-:W-:Y:S02]  /*184c0*/  MOV R26, R190 ;  /* 0x000000be001a7202 */ /* 0x000fe40000000f00 */
[-C--:B------:R-:W-:Y:S03]  /*184d0*/  HMMA.16816.F32 R188, R208, R162.reuse, R28 ;  /* 0x000000a2d0bc723c */ /* 0x080fe6000000181c */
[----:B------:R-:W-:Y:S02]  /*184e0*/  MOV R21, R156 ;  /* 0x0000009c00157202 */ /* 0x000fe40000000f00 */
[----:B------:R-:W-:Y:S02]  /*184f0*/  MOV R25, R175 ;  /* 0x000000af00197202 */ /* 0x000fe40000000f00 */
[----:B------:R-:W-:Y:S01]  /*18500*/  MOV R29, R182 ;  /* 0x000000b6001d7202 */ /* 0x000fe20000000f00 */
[C---:B------:R-:W-:Y:S04]  /*18510*/  HMMA.16816.F32 R160, R204.reuse, R162, R32 ;  /* 0x000000a2cca0723c */ /* 0x040fe80000001820 */
[----:B------:R-:W-:Y:S01]  /*18520*/  FADD.FTZ R3, R29, R137 ;  /* 0x000000891d037221 */ /* 0x000fe20000010000 */
[----:B------:R-:W-:Y:S02]  /*18530*/  MOV R31, R180 ;  /* 0x000000b4001f7202 */ /* 0x000fe40000000f00 */
[----:B------:R-:W-:Y:S01]  /*18540*/  MOV R30, R181 ;  /* 0x000000b5001e7202 */ /* 0x000fe20000000f00 */
[----:B------:R-:W-:Y:S01]  /*18550*/  FADD.FTZ R10, R10, R3 ;  /* 0x000000030a0a7221 */ /* 0x000fe20000010000 */
[-C--:B---3--:R-:W-:Y:S03]  /*18560*/  HMMA.16816.F32 R180, R204, R148.reuse, R36 ;  /* 0x00000094ccb4723c */ /* 0x088fe60000001824 */
[----:B------:R-:W-:Y:S01]  /*18570*/  FADD.FTZ R3, R12, R11 ;  /* 0x0000000b0c037221 */ /* 0x000fe20000010000 */
[----:B------:R-:W-:Y:S01]  /*18580*/  MOV R9, R174 ;  /* 0x000000ae00097202 */ /* 0x000fe20000000f00 */
[----:B------:R-:W2:Y:S01]  /*18590*/  LDL.LU R12, [R1+0xa0] ;  /* 0x0000a000010c7983 */ /* 0x000ea20000300800 */
[----:B------:R-:W-:Y:S01]  /*185a0*/  FADD.FTZ R0, R31, R0 ;  /* 0x000000001f007221 */ /* 0x000fe20000010000 */
[----:B------:R-:W-:Y:S01]  /*185b0*/  MOV R24, R173 ;  /* 0x000000ad00187202 */ /* 0x000fe20000000f00 */
[C---:B------:R-:W-:Y:S04]  /*185c0*/  HMMA.16816.F32 R152, R208.reuse, R148, R40 ;  /* 0x00000094d098723c */ /* 0x040fe80000001828 */
[----:B------:R-:W-:Y:S01]  /*185d0*/  FADD.FTZ R8, R24, R0 ;  /* 0x0000000018087221 */ /* 0x000fe20000010000 */
[----:B------:R-:W-:Y:S01]  /*185e0*/  MOV R20, R157 ;  /* 0x0000009d00147202 */ /* 0x000fe20000000f00 */
[----:B------:R-:W-:Y:S01]  /*185f0*/  FADD.FTZ R2, R30, R2 ;  /* 0x000000021e027221 */ /* 0x000fe20000010000 */
[----:B------:R-:W-:Y:S01]  /*18600*/  MOV R137, R135 ;  /* 0x0000008700897202 */ /* 0x000fe20000000f00 */
        /* <DEDUP_REMOVED lines=19> */
[----:B------:R-:W-:Y:S01]  /*18740*/  FADD.FTZ R3, R138, R3 ;  /* 0x000000038a037221 */ /* 0x000fe20000010000 */
[----:B------:R-:W-:Y:S01]  /*18750*/  MOV R138, R134 ;  /* 0x00000086008a7202 */ /* 0x000fe20000000f00 */
[----:B------:R-:W-:Y:S02]  /*18760*/  FADD.FTZ R2, R16, R10 ;  /* 0x0000000a10027221 */ /* 0x000fe40000010000 */
[C---:B------:R-:W-:Y:S04]  /*18770*/  HMMA.16816.F32 R72, R208.reuse, R216, R72 ;  /* 0x000000d8d048723c */ /* 0x040fe80000001848 */
[----:B------:R-:W-:Y:S04]  /*18780*/  FADD.FTZ R3, R251, R3 ;  /* 0x00000003fb037221 */ /* 0x000fe80000010000 */
[-C--:B------:R-:W-:Y:S04]  /*18790*/  HMMA.16816.F32 R76, R208, R218.reuse, R76 ;  /* 0x000000dad04c723c */ /* 0x080fe8000000184c */
[----:B------:R-:W-:Y:S04]  /*187a0*/  FADD.FTZ R3, R250, R3 ;  /* 0x00000003fa037221 */ /* 0x000fe80000010000 */
[C---:B------:R-:W-:Y:S01]  /*187b0*/  HMMA.16816.F32 R80, R204.reuse, R218, R80 ;  /* 0x000000dacc50723c */ /* 0x040fe20000001850 */
[----:B------:R3:W-:Y:S07]  /*187c0*/  STL [R1+0xbc], R3 ;  /* 0x0000bc0301007387 */ /* 0x0007ee0000100800 */
        /* <DEDUP_REMOVED lines=13> */
[----:B------:R-:W-:Y:S01]  /*188a0*/  FADD.FTZ R2, R132, R8 ;  /* 0x0000000884027221 */ /* 0x000fe20000010000 */
[----:B------:R-:W-:Y:S01]  /*188b0*/  MOV R132, R136 ;  /* 0x0000008800847202 */ /* 0x000fe20000000f00 */
        /* <DEDUP_REMOVED lines=9> */
[----:B------:R-:W-:Y:S02]  /*18950*/  FADD.FTZ R5, R248, R5 ;  /* 0x00000005f8057221 */ /* 0x000fe40000010000 */
[----:B---3--:R-:W-:Y:S02]  /*18960*/  FADD.FTZ R3, R231, R4 ;  /* 0x00000004e7037221 */ /* 0x008fe40000010000 */
[----:B------:R-:W-:Y:S01]  /*18970*/  FADD.FTZ R2, R139, R2 ;  /* 0x000000028b027221 */ /* 0x000fe20000010000 */
[----:B------:R1:W-:Y:S01]  /*18980*/  STL [R1+0xb0], R5 ;  /* 0x0000b00501007387 */ /* 0x0003e20000100800 */
[----:B------:R-:W-:Y:S03]  /*18990*/  MOV R139, R133 ;  /* 0x00000085008b7202 */ /* 0x000fe60000000f00 */
[----:B------:R1:W-:Y:S04]  /*189a0*/  STL [R1+0xb4], R3 ;  /* 0x0000b40301007387 */ /* 0x0003e80000100800 */
[----:B------:R1:W-:Y:S01]  /*189b0*/  STL [R1+0xb8], R2 ;  /* 0x0000b80201007387 */ /* 0x0003e20000100800 */
[C---:B--2---:R-:W-:Y:S02]  /*189c0*/  IADD3 R0, R12.reuse, -0x1, RZ ;  /* 0xffffffff0c007810 */ /* 0x044fe40007ffe0ff */
[----:B------:R-:W-:Y:S03]  /*189d0*/  ISETP.GT.AND P0, PT, R12, RZ, PT ;  /* 0x000000ff0c00720c */ /* 0x000fe60003f04270 */
[----:B------:R1:W-:Y:S10]  /*189e0*/  STL [R1+0xa0], R0 ;  /* 0x0000a00001007387 */ /* 0x0003f40000100800 */
[----:B-1----:R-:W-:-:S05]  /*189f0*/  @P0 BRA `(.L_x_1947) ;  /* 0xffffb64000000947 */ /* 0x002fca000383ffff */
.L_x_1940:
[----:B------:R-:W-:Y:S05]  /*18a00*/  BRA.DIV ~URZ, `(.L_x_1948) ;  /* 0x000077b27f007947 */ /* 0x000fea000b800000 */
[----:B------:R-:W2:Y:S04]  /*18a10*/  LDL R0, [R1+0xbc] ;  /* 0x0000bc0001007983 */ /* 0x000ea80000100800 */
[----:B--2---:R1:W2:Y:S02]  /*18a20*/  SHFL.BFLY PT, R5, R0, 0x2, 0x1f ;  /* 0x0c401f0000057f89 */ /* 0x0042a400000e0000 */
.L_x_2022:
[----:B-1----:R-:W3:Y:S02]  /*18a30*/  LDL.LU R0, [R1+0xbc] ;  /* 0x0000bc0001007983 */ /* 0x002ee40000300800 */
[----:B--23--:R-:W-:Y:S01]  /*18a40*/  FADD.FTZ R5, R5, R0 ;  /* 0x0000000005057221 */ /* 0x00cfe20000010000 */
[----:B------:R-:W-:Y:S05]  /*18a50*/  BRA.DIV ~URZ, `(.L_x_1949) ;  /* 0x000077c27f007947 */ /* 0x000fea000b800000 */
[----:B------:R-:W2:Y:S04]  /*18a60*/  LDL.LU R2, [R1+0xb0] ;  /* 0x0000b00001027983 */ /* 0x000ea80000300800 */
[----:B------:R-:W3:Y:S04]  /*18a70*/  LDL.LU R0, [R1+0xb4] ;  /* 0x0000b40001007983 */ /* 0x000ee80000300800 */
[----:B------:R-:W4:Y:S04]  /*18a80*/  LDL.LU R8, [R1+0xb8] ;  /* 0x0000b80001087983 */ /* 0x000f280000300800 */
[----:B--2---:R-:W1:Y:S04]  /*18a90*/  SHFL.BFLY PT, R6, R2, 0x2, 0x1f ;  /* 0x0c401f0002067f89 */ /* 0x004e6800000e0000 */
[----:B---3--:R-:W2:Y:S04]  /*18aa0*/  SHFL.BFLY PT, R7, R0, 0x2, 0x1f ;  /* 0x0c401f0000077f89 */ /* 0x008ea800000e0000 */
[----:B----4-:R-:W3:Y:S01]  /*18ab0*/  SHFL.BFLY PT, R9, R8, 0x2, 0x1f ;  /* 0x0c401f0008097f89 */ /* 0x010ee200000e0000 */
[----:B-1----:R-:W-:-:S02]  /*18ac0*/  FADD.FTZ R6, R6, R2 ;  /* 0x0000000206067221 */ /* 0x002fc40000010000 */
[----:B--2---:R-:W-:-:S03]  /*18ad0*/  FADD.FTZ R7, R7, R0 ;  /* 0x0000000007077221 */ /* 0x004fc60000010000 */
[----:B------:R-:W1:Y:S01]  /*18ae0*/  SHFL.BFLY PT, R2, R6, 0x1, 0x1f ;  /* 0x0c201f0006027f89 */ /* 0x000e6200000e0000 */
[----:B---3--:R-:W-:-:S03]  /*18af0*/  FADD.FTZ R9, R9, R8 ;  /* 0x0000000809097221 */ /* 0x008fc60000010000 */
[----:B------:R-:W2:Y:S04]  /*18b00*/  SHFL.BFLY PT, R0, R5, 0x1, 0x1f ;  /* 0x0c201f0005007f89 */ /* 0x000ea800000e0000 */
[----:B------:R-:W3:Y:S04]  /*18b10*/  SHFL.BFLY PT, R3, R7, 0x1, 0x1f ;  /* 0x0c201f0007037f89 */ /* 0x000ee800000e0000 */
[----:B------:R4:W4:Y:S01]  /*18b20*/  SHFL.BFLY PT, R4, R9, 0x1, 0x1f ;  /* 0x0c201f0009047f89 */ /* 0x00092200000e0000 */
[----:B-1----:R-:W-:Y:S02]  /*18b30*/  FADD.FTZ R6, R6, R2 ;  /* 0x0000000206067221 */ /* 0x002fe40000010000 */
[----:B--2---:R-:W-:-:S02]  /*18b40*/  FADD.FTZ R5, R5, R0 ;  /* 0x0000000005057221 */ /* 0x004fc40000010000 */
[----:B---3--:R-:W-:-:S03]  /*18b50*/  FADD.FTZ R7, R7, R3 ;  /* 0x0000000307077221 */ /* 0x008fc60000010000 */
.L_x_2023:
[----:B------:R-:W-:Y:S01]  /*18b60*/  FSETP.NE.FTZ.AND P2, PT, R5, RZ, PT ;  /* 0x000000ff0500720b */ /* 0x000fe20003f55000 */
[----:B------:R-:W-:Y:S01]  /*18b70*/  CS2R R2, SRZ ;  /* 0x0000000000027805 */ /* 0x000fe2000001ff00 */
[----:B------:R-:W-:Y:S01]  /*18b80*/  FSETP.NE.FTZ.AND P1, PT, R6, RZ, PT ;  /* 0x000000ff0600720b */ /* 0x000fe20003f35000 */
[----:B----4-:R-:W-:Y:S01]  /*18b90*/  FADD.FTZ R9, R4, R9 ;  /* 0x0000000904097221 */ /* 0x010fe20000010000 */
[----:B------:R-:W-:Y:S02]  /*18ba0*/  FSETP.NE.FTZ.AND P0, PT, R7, RZ, PT ;  /* 0x000000ff0700720b */ /* 0x000fe40003f15000 */
[----:B------:R-:W-:Y:S02]  /*18bb0*/  MOV R0, RZ ;  /* 0x000000ff00007202 */ /* 0x000fe40000000f00 */
[----:B------:R-:W-:Y:S02]  /*18bc0*/  FSETP.NE.FTZ.AND P3, PT, R9, RZ, PT ;  /* 0x000000ff0900720b */ /* 0x000fe40003f75000 */
[----:B------:R-:W-:-:S02]  /*18bd0*/  MOV R62, 0xff800000 ;  /* 0xff800000003e7802 */ /* 0x000fc40000000f00 */
[----:B------:R-:W-:Y:S01]  /*18be0*/  MOV R60, 0xff800000 ;  /* 0xff800000003c7802 */ /* 0x000fe20000000f00 */
[----:B------:R-:W1:Y:S01]  /*18bf0*/  @P2 MUFU.RCP R0, R5 ;  /* 0x0000000500002308 */ /* 0x000e620000001000 */
[----:B------:R-:W-:Y:S02]  /*18c00*/  MOV R61, 0xff800000 ;  /* 0xff800000003d7802 */ /* 0x000fe40000000f00 */
[----:B------:R-:W-:Y:S02]  /*18c10*/  MOV R59, 0xff800000 ;  /* 0xff800000003b7802 */ /* 0x000fe40000000f00 */
[----:B------:R-:W-:-:S03]  /*18c20*/  @P0 MOV R11, 0x3f317218 ;  /* 0x3f317218000b0802 */ /* 0x000fc60000000f00 */
[----:B------:R-:W2:Y:S08]  /*18c30*/  @P1 MUFU.RCP R3, R6 ;  /* 0x0000000600031308 */ /* 0x000eb00000001000 */
[----:B------:R-:W3:Y:S01]  /*18c40*/  @P0 MUFU.RCP R2, R7 ;  /* 0x0000000700020308 */ /* 0x000ee20000001000 */
[C---:B-1----:R-:W-:Y:S02]  /*18c50*/  FMUL.FTZ R200, R0.reuse, R200 ;  /* 0x000000c800c87220 */ /* 0x042fe40000410000 */
[----:B------:R-:W-:-:S02]  /*18c60*/  FMUL.FTZ R55, R0, R201 ;  /* 0x000000c900377220 */ /* 0x000fc40000410000 */
[C---:B------:R-:W-:Y:S02]  /*18c70*/  FMUL.FTZ R176, R0.reuse, R176 ;  /* 0x000000b000b07220 */ /* 0x040fe40000410000 */
[C---:B------:R-:W-:Y:S01]  /*18c80*/  FMUL.FTZ R177, R0.reuse, R177 ;  /* 0x000000b100b17220 */ /* 0x040fe20000410000 */
[----:B------:R-:W1:Y:S01]  /*18c90*/  @P1 MUFU.LG2 R4, R6 ;  /* 0x0000000600041308 */ /* 0x000e620000000c00 */
[C---:B------:R-:W-:Y:S02]  /*18ca0*/  FMUL.FTZ R192, R0.reuse, R192 ;  /* 0x000000c000c07220 */ /* 0x040fe40000410000 */
[C---:B------:R-:W-:Y:S02]  /*18cb0*/  FMUL.FTZ R49, R0.reuse, R193 ;  /* 0x000000c100317220 */ /* 0x040fe40000410000 */
[C---:B------:R-:W-:Y:S02]  /*18cc0*/  FMUL.FTZ R160, R0.reuse, R160 ;  /* 0x000000a000a07220 */ /* 0x040fe40000410000 */
[C---:B------:R-:W-:Y:S01]  /*18cd0*/  FMUL.FTZ R161, R0.reuse, R161 ;  /* 0x000000a100a17220 */ /* 0x040fe20000410000 */
[----:B------:R-:W4:Y:S01]  /*18ce0*/  @P0 MUFU.LG2 R6, R7 ;  /* 0x0000000700060308 */ /* 0x000f220000000c00 */
[----:B------:R-:W-:-:S02]  /*18cf0*/  FMUL.FTZ R180, R0, R180 ;  /* 0x000000b400b47220 */ /* 0x000fc40000410000 */
[C---:B------:R-:W-:Y:S02]  /*18d00*/  FMUL.FTZ R47, R0.reuse, R181 ;  /* 0x000000b5002f7220 */ /* 0x040fe40000410000 */
[C---:B------:R-:W-:Y:S02]  /*18d10*/  FMUL.FTZ R148, R0.reuse, R148 ;  /* 0x0000009400947220 */ /* 0x040fe40000410000 */
[C---:B------:R-:W-:Y:S01]  /*18d20*/  FMUL.FTZ R43, R0.reuse, R149 ;  /* 0x00000095002b7220 */ /* 0x040fe20000410000 */
[----:B------:R5:W1:Y:S01]  /*18d30*/  @P2 MUFU.LG2 R8, R5 ;  /* 0x0000000500082308 */ /* 0x000a620000000c00 */
[C---:B------:R-:W-:Y:S02]  /*18d40*/  FMUL.FTZ R164, R0.reuse, R164 ;  /* 0x000000a400a47220 */ /* 0x040fe40000410000 */
[C---:B------:R-:W-:Y:S02]  /*18d50*/  FMUL.FTZ R42, R0.reuse, R165 ;  /* 0x000000a5002a7220 */ /* 0x040fe40000410000 */
[----:B------:R-:W-:-:S02]  /*18d60*/  FMUL.FTZ R140, R0, R140 ;  /* 0x0000008c008c7220 */ /* 0x000fc40000410000 */
[C---:B------:R-:W-:Y:S02]  /*18d70*/  FMUL.FTZ R39, R0.reuse, R141 ;  /* 0x0000008d00277220 */ /* 0x040fe40000410000 */
[C---:B------:R-:W-:Y:S02]  /*18d80*/  FMUL.FTZ R68, R0.reuse, R68 ;  /* 0x0000004400447220 */ /* 0x040fe40000410000 */
[C---:B------:R-:W-:Y:S02]  /*18d90*/  FMUL.FTZ R36, R0.reuse, R69 ;  /* 0x0000004500247220 */ /* 0x040fe40000410000 */
[C---:B------:R-:W-:Y:S02]  /*18da0*/  FMUL.FTZ R80, R0.reuse, R80 ;  /* 0x0000005000507220 */ /* 0x040fe40000410000 */
[C---:B------:R-:W-:Y:S01]  /*18db0*/  FMUL.FTZ R33, R0.reuse, R81 ;  /* 0x0000005100217220 */ /* 0x040fe20000410000 */
[----:B-----5:R-:W-:Y:S01]  /*18dc0*/  @P2 MOV R5, 0x3f317218 ;  /* 0x3f31721800052802 */ /* 0x020fe20000000f00 */
        /* <DEDUP_REMOVED lines=79> */
[----:B------:R-:W2:Y:S01]  /*192c0*/  @P3 MUFU.LG2 R2, R9 ;  /* 0x0000000900023308 */ /* 0x000ea20000000c00 */
[----:B-1----:R-:W-:Y:S02]  /*192d0*/  @P1 FMUL.FTZ R7, R4, 0.69314718246459960938 ;  /* 0x3f31721804071820 */ /* 0x002fe40000410000 */
[----:B------:R-:W-:Y:S02]  /*192e0*/  @P1 FMUL.FTZ R4, R3, c[0x0][0x2d0] ;  /* 0x0000b40003041a20 */ /* 0x000fe40000410000 */
[----:B----4-:R-:W-:-:S02]  /*192f0*/  @P0 FMUL.FTZ R6, R6, 0.69314718246459960938 ;  /* 0x3f31721806060820 */ /* 0x010fc40000410000 */
[----:B------:R-:W-:Y:S02]  /*19300*/  @P0 FMUL.FTZ R3, R11, c[0x0][0x2d0] ;  /* 0x0000b4000b030a20 */ /* 0x000fe40000410000 */
[----:B------:R-:W-:Y:S02]  /*19310*/  @P2 FMUL.FTZ R8, R8, 0.69314718246459960938 ;  /* 0x3f31721808082820 */ /* 0x000fe40000410000 */
[----:B------:R-:W-:Y:S01]  /*19320*/  @P0 FFMA.FTZ R62, R3, R134, R6 ;  /* 0x00000086033e0223 */ /* 0x000fe20000010006 */
[----:B------:R-:W-:Y:S01]  /*19330*/  @P3 MOV R3, 0x3f317218 ;  /* 0x3f31721800033802 */ /* 0x000fe20000000f00 */
[----:B------:R-:W-:Y:S01]  /*19340*/  @P2 FMUL.FTZ R5, R5, c[0x0][0x2d0] ;  /* 0x0000b40005052a20 */ /* 0x000fe20000410000 */
[----:B------:R-:W-:Y:S01]  /*19350*/  PLOP3.LUT P0, PT, PT, PT, PT, 0x8, 0x0 ;  /* 0x000000000000781c */ /* 0x000fe20003f0e170 */
[----:B------:R-:W-:Y:S02]  /*19360*/  @P1 FFMA.FTZ R61, R4, R135, R7 ;  /* 0x00000087043d1223 */ /* 0x000fe40000010007 */
[----:B--2---:R-:W-:-:S02]  /*19370*/  @P3 FMUL.FTZ R2, R2, 0.69314718246459960938 ;  /* 0x3f31721802023820 */ /* 0x004fc40000410000 */
        /* <DEDUP_REMOVED lines=35> */
.L_x_1893:
[----:B------:R-:W-:Y:S05]  /*195b0*/  @P0 BRA `(.L_x_1950) ;  /* 0x00001c6000000947 */ /* 0x000fea0003800000 */
[----:B------:R-:W2:Y:S01]  /*195c0*/  LDL R65, [R1+0x108] ;  /* 0x0001080001417983 */ /* 0x000ea20000100800 */
[----:B------:R-:W-:Y:S01]  /*195d0*/  WARPSYNC 0xffffffff ;  /* 0xffffffff00007948 */ /* 0x000fe20003800000 */
[----:B------:R-:W-:-:S02]  /*195e0*/  F2FP.PACK_AB R55, R55, R200 ;  /* 0x000000c83737723e */ /* 0x000fc400000000ff */
[----:B------:R-:W3:Y:S01]  /*195f0*/  S2R R64, SR_TID.X ;  /* 0x0000000000407919 */ /* 0x000ee20000002100 */
        /* <DEDUP_REMOVED lines=12> */
[----:B---3--:R-:W-:Y:S02]  /*196c0*/  SHF.R.S32.HI R63, RZ, 0x1f, R64 ;  /* 0x0000001fff3f7819 */ /* 0x008fe40000011440 */
[----:B------:R-:W-:Y:S02]  /*196d0*/  F2FP.PACK_AB R170, R171, R170 ;  /* 0x000000aaabaa723e */ /* 0x000fe400000000ff */
[CC--:B------:R-:W-:Y:S02]  /*196e0*/  LEA.HI R2, R63.reuse, R64.reuse, RZ, 0x2 ;  /* 0x000000403f027211 */ /* 0x0c0fe400078f10ff */
[----:B------:R-:W-:Y:S02]  /*196f0*/  LEA.HI R58, R63, R64, RZ, 0x5 ;  /* 0x000000403f3a7211 */ /* 0x000fe400078f28ff */
[--C-:B-1----:R-:W-:Y:S02]  /*19700*/  SHF.R.S32.HI R4, RZ, 0x2, R2.reuse ;  /* 0x00000002ff047819 */ /* 0x102fe40000011402 */
[----:B------:R-:W-:-:S02]  /*19710*/  SHF.R.S32.HI R0, RZ, 0x1f, R2 ;  /* 0x0000001fff007819 */ /* 0x000fc40000011402 */
[----:B------:R-:W-:Y:S02]  /*19720*/  SHF.R.S32.HI R57, RZ, 0x5, R58 ;  /* 0x00000005ff397819 */ /* 0x000fe4000001143a */
        /* <DEDUP_REMOVED lines=92> */
[----:B------:R-:W-:Y:S01]  /*19cf0*/  F2FP.PACK_AB R14, R14, R126 ;  /* 0x0000007e0e0e723e */ /* 0x000fe200000000ff */
[----:B------:R-:W-:Y:S01]  /*19d00*/  STS [R6+0x480], R46 ;  /* 0x0004802e06007388 */ /* 0x000fe20000000800 */
[----:B------:R-:W-:-:S03]  /*19d10*/  ISETP.NE.U32.AND P0, PT, RZ, c[0x0][0x500], PT ;  /* 0x00014000ff007a0c */ /* 0x000fc60003f05070 */
[----:B------:R1:W-:Y:S01]  /*19d20*/  STS [R8+0x400], R5 ;  /* 0x0004000508007388 */ /* 0x0003e20000000800 */
[----:B------:R-:W-:Y:S02]  /*19d30*/  ISETP.NE.AND.EX P1, PT, RZ, c[0x0][0x504], PT, P0 ;  /* 0x00014100ff007a0c */ /* 0x000fe40003f25300 */
[----:B------:R-:W-:Y:S01]  /*19d40*/  ISETP.NE.U32.AND P0, PT, RZ, c[0x0][0x508], PT ;  /* 0x00014200ff007a0c */ /* 0x000fe20003f05070 */
[----:B------:R-:W-:Y:S03]  /*19d50*/  STS [R8], R43 ;  /* 0x0000002b08007388 */ /* 0x000fe60000000800 */
[----:B------:R-:W-:Y:S01]  /*19d60*/  ISETP.NE.AND.EX P0, PT, RZ, c[0x0][0x50c], PT, P0 ;  /* 0x00014300ff007a0c */ /* 0x000fe20003f05300 */
        /* <DEDUP_REMOVED lines=61> */
.L_x_1951:
[----:B-1----:R-:W-:Y:S01]  /*1a140*/  LOP3.LUT R0, R58, 0xffffffe0, RZ, 0xc0, !PT ;  /* 0xffffffe03a007812 */ /* 0x002fe200078ec0ff */
[----:B------:R-:W1:Y:S01]  /*1a150*/  S2R R11, SR_CTAID.Y ;  /* 0x00000000000b7919 */ /* 0x000e620000002600 */
[C---:B------:R-:W-:Y:S01]  /*1a160*/  LEA.HI R4, R21.reuse, R21, RZ, 0x1 ;  /* 0x0000001515047211 */ /* 0x040fe200078f08ff */
        /* <DEDUP_REMOVED lines=147> */
.L_x_1953:
[----:B--234-:R-:W-:Y:S05]  /*1aaa0*/  BSYNC B0 ;  /* 0x0000000000007941 */ /* 0x01cfea0003800000 */
.L_x_1952:
        /* <DEDUP_REMOVED lines=16> */
.L_x_1955:
[----:B------:R-:W-:Y:S05]  /*1abb0*/  BSYNC B0 ;  /* 0x0000000000007941 */ /* 0x000fea0003800000 */
.L_x_1954:
        /* <DEDUP_REMOVED lines=16> */
.L_x_1957:
[----:B------:R-:W-:Y:S05]  /*1acc0*/  BSYNC B0 ;  /* 0x0000000000007941 */ /* 0x000fea0003800000 */
.L_x_1956:
        /* <DEDUP_REMOVED lines=16> */
.L_x_1959:
[----:B------:R-:W-:Y:S05]  /*1add0*/  BSYNC B0 ;  /* 0x0000000000007941 */ /* 0x000fea0003800000 */
.L_x_1958:
        /* <DEDUP_REMOVED lines=16> */
.L_x_1961:
[----:B------:R-:W-:Y:S05]  /*1aee0*/  BSYNC B0 ;  /* 0x0000000000007941 */ /* 0x000fea0003800000 */
.L_x_1960:
        /* <DEDUP_REMOVED lines=16> */
.L_x_1963:
[----:B------:R-:W-:Y:S05]  /*1aff0*/  BSYNC B0 ;  /* 0x0000000000007941 */ /* 0x000fea0003800000 */
.L_x_1962:
        /* <DEDUP_REMOVED lines=16> */
.L_x_1965:
[----:B------:R-:W-:Y:S05]  /*1b100*/  BSYNC B0 ;  /* 0x0000000000007941 */ /* 0x000fea0003800000 */
.L_x_1964:
        /* <DEDUP_REMOVED lines=17> */
.L_x_1950:
[----:B------:R-:W2:Y:S01]  /*1b220*/  LDL R8, [R1+0x108] ;  /* 0x0001080001087983 */ /* 0x000ea20000100800 */
[----:B------:R-:W-:Y:S01]  /*1b230*/  ISETP.NE.U32.AND P1, PT, RZ, c[0x0][0x508], PT ;  /* 0x00014200ff007a0c */ /* 0x000fe20003f25070 */
[----:B-1----:R-:W-:Y:S01]  /*1b240*/  IMAD.MOV.U32 R4, RZ, RZ, 0x4 ;  /* 0x00000004ff047424 */ /* 0x002fe200078e00ff */
        /* <DEDUP_REMOVED lines=16> */
.L_x_1966:
[----:B-1----:R-:W1:Y:S01]  /*1b350*/  S2R R11, SR_TID.X ;  /* 0x00000000000b7919 */ /* 0x002e620000002100 */
[----:B------:R-:W-:Y:S01]  /*1b360*/  SHF.R.S32.HI R0, RZ, 0x1f, R8 ;  /* 0x0000001fff007819 */ /* 0x000fe20000011408 */
[----:B------:R-:W-:Y:S01]  /*1b370*/  BSSY B0, `(.L_x_1967) ;  /* 0x0000029000007945 */ /* 0x000fe20003800000 */
[----:B------:R-:W-:Y:S01]  /*1b380*/  SEL R9, R8, RZ, !P0 ;  /* 0x000000ff08097207 */ /* 0x000fe20004000000 */
[----:B------:R-:W2:Y:S01]  /*1b390*/  S2R R2, SR_CTAID.Y ;  /* 0x0000000000027919 */ /* 0x000ea20000002600 */
[----:B------:R-:W-:-:S03]  /*1b3a0*/  SEL R10, R0, RZ, !P0 ;  /* 0x000000ff000a7207 */ /* 0x000fc60004000000 */
[----:B------:R-:W3:Y:S04]  /*1b3b0*/  S2R R13, SR_CTAID.X ;  /* 0x00000000000d7919 */ /* 0x000ee80000002500 */
[----:B------:R-:W4:Y:S01]  /*1b3c0*/  S2R R14, SR_CTAID.Y ;  /* 0x00000000000e7919 */ /* 0x000f220000002600 */
[----:B-1----:R-:W-:Y:S02]  /*1b3d0*/  ISETP.GE.AND P1, PT, R11, 0x80, PT ;  /* 0x000000800b00780c */ /* 0x002fe40003f26270 */
[----:B--2---:R-:W-:-:S11]  /*1b3e0*/  SHF.R.S32.HI R15, RZ, 0x1f, R2 ;  /* 0x0000001fff0f7819 */ /* 0x004fd60000011402 */
[----:B------:R-:W-:Y:S05]  /*1b3f0*/  @P1 BRA `(.L_x_1968) ;  /* 0x0000020000001947 */ /* 0x000fea0003800000 */
[----:B---345:R-:W-:Y:S01]  /*1b400*/  IMAD R0, R12, c[0x0][0x4e8], RZ ;  /* 0x00013a000c007a24 */ /* 0x038fe200078e02ff */
[----:B------:R-:W-:-:S04]  /*1b410*/  LEA R8, R13, R11, 0x7 ;  /* 0x0000000b0d087211 */ /* 0x000fc800078e38ff */
        /* <DEDUP_REMOVED lines=30> */
.L_x_1968:
[----:B---34-:R-:W-:Y:S05]  /*1b600*/  BSYNC B0 ;  /* 0x0000000000007941 */ /* 0x018fea0003800000 */
.L_x_1967:
[----:B-1----:R-:W-:Y:S01]  /*1b610*/  SHF.R.S32.HI R4, RZ, 0x1f, R11 ;  /* 0x0000001fff047819 */ /* 0x002fe2000001140b */
[----:B------:R-:W-:Y:S01]  /*1b620*/  IMAD R0, R7, c[0x0][0x3a0], RZ ;  /* 0x0000e80007007a24 */ /* 0x000fe200078e02ff */
[----:B------:R-:W-:Y:S01]  /*1b630*/  MOV R5, c[0x0][0x4e8] ;  /* 0x00013a0000057a02 */ /* 0x000fe20000000f00 */
[----:B------:R-:W-:Y:S01]  /*1b640*/  IMAD.WIDE.U32 R2, R6, c[0x0][0x3a0], RZ ;  /* 0x0000e80006027a25 */ /* 0x000fe200078e00ff */
[----:B------:R-:W-:Y:S02]  /*1b650*/  LEA.HI R4, R4, R11, RZ, 0x3 ;  /* 0x0000000b04047211 */ /* 0x000fe400078f18ff */
[----:B------:R-:W-:Y:S01]  /*1b660*/  ISETP.NE.AND P0, PT, R5, 0x1, PT ;  /* 0x000000010500780c */ /* 0x000fe20003f05270 */
[----:B------:R-:W-:Y:S01]  /*1b670*/  IMAD R6, R6, c[0x0][0x3a4], R0 ;  /* 0x0000e90006067a24 */ /* 0x000fe200078e0200 */
[----:B------:R-:W-:Y:S01]  /*1b680*/  LOP3.LUT R0, R4, 0xfffffff8, RZ, 0xc0, !PT ;  /* 0xfffffff804007812 */ /* 0x000fe200078ec0ff */
[----:B------:R-:W-:Y:S01]  /*1b690*/  IMAD R5, R10, c[0x0][0x3f0], RZ ;  /* 0x0000fc000a057a24 */ /* 0x000fe200078e02ff */
[----:B------:R-:W-:-:S02]  /*1b6a0*/  SHF.R.S32.HI R8, RZ, 0x3, R4 ;  /* 0x00000003ff087819 */ /* 0x000fc40000011404 */
[----:B------:R-:W-:Y:S01]  /*1b6b0*/  IADD3 R7, -R0, R11, RZ ;  /* 0x0000000b00077210 */ /* 0x000fe20007ffe1ff */
[----:B------:R-:W-:Y:S01]  /*1b6c0*/  IMAD R0, R15, c[0x0][0x3e8], RZ ;  /* 0x0000fa000f007a24 */ /* 0x000fe200078e02ff */
[----:B------:R-:W-:Y:S01]  /*1b6d0*/  IADD3 R3, R3, R6, RZ ;  /* 0x0000000603037210 */ /* 0x000fe20007ffe0ff */
[----:B------:R-:W-:Y:S02]  /*1b6e0*/  IMAD R5, R9, c[0x0][0x3f4], R5 ;  /* 0x0000fd0009057a24 */ /* 0x000fe400078e0205 */
[----:B------:R-:W-:Y:S01]  /*1b6f0*/  IMAD R4, R7, 0x10, R8 ;  /* 0x0000001007047824 */ /* 0x000fe200078e0208 */
[C---:B------:R-:W-:Y:S01]  /*1b700*/  LEA R8, R13.reuse, R8, 0x7 ;  /* 0x000000080d087211 */ /* 0x040fe200078e38ff */
[C---:B------:R-:W-:Y:S02]  /*1b710*/  IMAD R0, R14.reuse, c[0x0][0x3ec], R0 ;  /* 0x0000fb000e007a24 */ /* 0x040fe400078e0200 */
[----:B------:R-:W-:Y:S01]  /*1b720*/  IMAD.WIDE.U32 R2, R14, c[0x0][0x3e8], R2 ;  /* 0x0000fa000e027a25 */ /* 0x000fe200078e0002 */
[----:B------:R-:W-:-:S04]  /*1b730*/  LEA R4, R13, R4, 0x7 ;  /* 0x000000040d047211 */ /* 0x000fc800078e38ff */
        /* <DEDUP_REMOVED lines=24> */
.L_x_2024:
[----:B------:R-:W-:Y:S05]  /*1b8c0*/  BRA.DIV ~URZ, `(.L_x_1970) ;  /* 0x00004c327f007947 */ /* 0x000fea000b800000 */
[----:B------:R3:W4:Y:S02]  /*1b8d0*/  SHFL.IDX PT, R2, R11, RZ, 0x181f ;  /* 0x00181fff0b027589 */ /* 0x00072400000e0000 */
.L_x_2025:
        /* <DEDUP_REMOVED lines=14> */
.L_x_1972:
[----:B------:R-:W-:Y:S05]  /*1b9c0*/  BSYNC B0 ;  /* 0x0000000000007941 */ /* 0x000fea0003800000 */
.L_x_1971:
[----:B------:R-:W-:Y:S05]  /*1b9d0*/  BRA.DIV ~URZ, `(.L_x_1973) ;  /* 0x00004b927f007947 */ /* 0x000fea000b800000 */
[----:B------:R1:W2:Y:S04]  /*1b9e0*/  SHFL.IDX PT, R0, R9, 0x1, 0x181f ;  /* 0x00381f0009007f89 */ /* 0x0002a800000e0000 */
[----:B--2-4-:R1:W2:Y:S02]  /*1b9f0*/  SHFL.IDX PT, R2, R11, 0x1, 0x181f ;  /* 0x00381f000b027f89 */ /* 0x0142a400000e0000 */
.L_x_2026:
        /* <DEDUP_REMOVED lines=14> */
.L_x_1975:
[----:B------:R-:W-:Y:S05]  /*1bae0*/  BSYNC B0 ;  /* 0x0000000000007941 */ /* 0x000fea0003800000 */
.L_x_1974:
[----:B------:R-:W-:Y:S05]  /*1baf0*/  BRA.DIV ~URZ, `(.L_x_1976) ;  /* 0x00004b627f007947 */ /* 0x000fea000b800000 */
[----:B------:R4:W1:Y:S02]  /*1bb00*/  SHFL.IDX PT, R0, R9, 0x2, 0x181f ;  /* 0x00581f0009007f89 */ /* 0x00086400000e0000 */
.L_x_2027:
[----:B------:R-:W-:Y:S05]  /*1bb10*/  BRA.DIV ~URZ, `(.L_x_1977) ;  /* 0x00004bc27f007947 */ /* 0x000fea000b800000 */
[----:B--2---:R2:W3:Y:S02]  /*1bb20*/  SHFL.IDX PT, R2, R11, 0x2, 0x181f ;  /* 0x00581f000b027f89 */ /* 0x0044e400000e0000 */
.L_x_2028:
        /* <DEDUP_REMOVED lines=14> */
.L_x_1979:
[----:B------:R-:W-:Y:S05]  /*1bc10*/  BSYNC B0 ;  /* 0x0000000000007941 */ /* 0x000fea0003800000 */
.L_x_1978:
[----:B------:R-:W-:Y:S05]  /*1bc20*/  BRA.DIV ~URZ, `(.L_x_1980) ;  /* 0x00004b327f007947 */ /* 0x000fea000b800000 */
[----:B------:R1:W2:Y:S04]  /*1bc30*/  SHFL.IDX PT, R0, R9, 0x3, 0x181f ;  /* 0x00781f0009007f89 */ /* 0x0002a800000e0000 */
[----:B-1-3--:R1:W3:Y:S02]  /*1bc40*/  SHFL.IDX PT, R2, R11, 0x3, 0x181f ;  /* 0x00781f000b027f89 */ /* 0x00a2e400000e0000 */
.L_x_2029:
        /* <DEDUP_REMOVED lines=14> */
.L_x_1982:
[----:B------:R-:W-:Y:S05]  /*1bd30*/  BSYNC B0 ;  /* 0x0000000000007941 */ /* 0x000fea0003800000 */
.L_x_1981:
[----:B------:R-:W-:Y:S05]  /*1bd40*/  BRA.DIV ~URZ, `(.L_x_1983) ;  /* 0x00004b027f007947 */ /* 0x000fea000b800000 */
[----:B------:R1:W2:Y:S02]  /*1bd50*/  SHFL.IDX PT, R0, R9, 0x4, 0x181f ;  /* 0x00981f0009007f89 */ /* 0x0002a400000e0000 */
.L_x_2030:
[----:B------:R-:W-:Y:S05]  /*1bd60*/  BRA.DIV ~URZ, `(.L_x_1984) ;  /* 0x00004b627f007947 */ /* 0x000fea000b800000 */
[----:B--23--:R2:W3:Y:S02]  /*1bd70*/  SHFL.IDX PT, R2, R11, 0x4, 0x181f ;  /* 0x00981f000b027f89 */ /* 0x00c4e400000e0000 */
.L_x_2031:
        /* <DEDUP_REMOVED lines=14> */
.L_x_1986:
[----:B------:R-:W-:Y:S05]  /*1be60*/  BSYNC B0 ;  /* 0x0000000000007941 */ /* 0x000fea0003800000 */
.L_x_1985:
[----:B------:R-:W-:Y:S05]  /*1be70*/  BRA.DIV ~URZ, `(.L_x_1987) ;  /* 0x00004ad27f007947 */ /* 0x000fea000b800000 */
[----:B------:R1:W2:Y:S04]  /*1be80*/  SHFL.IDX PT, R0, R9, 0x5, 0x181f ;  /* 0x00b81f0009007f89 */ /* 0x0002a800000e0000 */
[----:B---3--:R1:W3:Y:S02]  /*1be90*/  SHFL.IDX PT, R2, R11, 0x5, 0x181f ;  /* 0x00b81f000b027f89 */ /* 0x0082e400000e0000 */
.L_x_2032:
        /* <DEDUP_REMOVED lines=14> */
.L_x_1989:
[----:B------:R-:W-:Y:S05]  /*1bf80*/  BSYNC B0 ;  /* 0x0000000000007941 */ /* 0x000fea0003800000 */
.L_x_1988:
[----:B------:R-:W-:Y:S05]  /*1bf90*/  BRA.DIV ~URZ, `(.L_x_1990) ;  /* 0x00004aa27f007947 */ /* 0x000fea000b800000 */
[----:B------:R1:W2:Y:S02]  /*1bfa0*/  SHFL.IDX PT, R0, R9, 0x6, 0x181f ;  /* 0x00d81f0009007f89 */ /* 0x0002a400000e0000 */
.L_x_2033:
[----:B------:R-:W-:Y:S05]  /*1bfb0*/  BRA.DIV ~URZ, `(.L_x_1991) ;  /* 0x00004b027f007947 */ /* 0x000fea000b800000 */
[----:B--23--:R2:W3:Y:S02]  /*1bfc0*/  SHFL.IDX PT, R2, R11, 0x6, 0x181f ;  /* 0x00d81f000b027f89 */ /* 0x00c4e400000e0000 */
.L_x_2034:
        /* <DEDUP_REMOVED lines=14> */
.L_x_1993:
[----:B------:R-:W-:Y:S05]  /*1c0b0*/  BSYNC B0 ;  /* 0x0000000000007941 */ /* 0x000fea0003800000 */
.L_x_1992:
[----:B------:R-:W-:Y:S05]  /*1c0c0*/  BRA.DIV ~URZ, `(.L_x_1994) ;  /* 0x00004a727f007947 */ /* 0x000fea000b800000 */
[----:B------:R1:W2:Y:S04]  /*1c0d0*/  SHFL.IDX PT, R0, R9, 0x7, 0x181f ;  /* 0x00f81f0009007f89 */ /* 0x0002a800000e0000 */
[----:B---3--:R1:W3:Y:S02]  /*1c0e0*/  SHFL.IDX PT, R2, R11, 0x7, 0x181f ;  /* 0x00f81f000b027f89 */ /* 0x0082e400000e0000 */
.L_x_2035:
        /* <DEDUP_REMOVED lines=15> */
.L_x_1894:
[----:B------:R1:W-:Y:S01]  /*1c1e0*/  STL [R1+0xa8], RZ ;  /* 0x0000a8ff01007387 */ /* 0x0003e20000100800 */
[----:B------:R-:W-:Y:S01]  /*1c1f0*/  IMAD.MOV.U32 R54, RZ, RZ, R5 ;  /* 0x000000ffff367224 */ /* 0x000fe200078e0005 */
[----:B------:R-:W-:Y:S02]  /*1c200*/  MOV R3, 0x181f ;  /* 0x0000181f00037802 */ /* 0x000fe40000000f00 */
[----:B------:R-:W-:Y:S02]  /*1c210*/  MOV R2, 0x1c230 ;  /* 0x0001c23000027802 */ /* 0x000fe40000000f00 */
[----:B-1---5:R-:W-:Y:S05]  /*1c220*/  CALL.REL.NOINC `($__internal_7_$__cuda_sm70_shflsync_idx_p) ;  /* 0x0001050000007944 */ /* 0x022fea0003c00000 */
[----:B-----5:R-:W-:Y:S01]  /*1c230*/  MOV R0, R37 ;  /* 0x0000002500007202 */ /* 0x020fe20000000f00 */
[----:B-1----:R-:W-:Y:S05]  /*1c240*/  BRA `(.L_x_1995) ;  /* 0xfffec35000007947 */ /* 0x002fea000383ffff */
.L_x_1895:
[----:B------:R3:W-:Y:S01]  /*1c250*/  STL [R1+0xa8], RZ ;  /* 0x0000a8ff01007387 */ /* 0x0007e20000100800 */
[----:B------:R-:W-:Y:S01]  /*1c260*/  IMAD.MOV.U32 R54, RZ, RZ, R10 ;  /* 0x000000ffff367224 */ /* 0x000fe200078e000a */
[----:B------:R-:W-:Y:S02]  /*1c270*/  MOV R3, 0x181f ;  /* 0x0000181f00037802 */ /* 0x000fe40000000f00 */
[----:B------:R-:W-:-:S02]  /*1c280*/  MOV R2, 0x1c2a0 ;  /* 0x0001c2a000027802 */ /* 0x000fc40000000f00 */
[----:B-123-5:R-:W-:Y:S05]  /*1c290*/  CALL.REL.NOINC `($__internal_7_$__cuda_sm70_shflsync_idx_p) ;  /* 0x0001049000007944 */ /* 0x02efea0003c00000 */
[----:B------:R-:W-:Y:S01]  /*1c2a0*/  MOV R2, R37 ;  /* 0x0000002500027202 */ /* 0x000fe20000000f00 */
[----:B-1---5:R-:W-:Y:S05]  /*1c2b0*/  BRA `(.L_x_1996) ;  /* 0xfffec30000007947 */ /* 0x022fea000383ffff */
.L_x_1898:
[----:B-1----:R-:W-:Y:S01]  /*1c2c0*/  MOV R0, 0x1 ;  /* 0x0000000100007802 */ /* 0x002fe20000000f00 */
[----:B------:R-:W-:Y:S01]  /*1c2d0*/  IMAD.MOV.U32 R54, RZ, RZ, R5 ;  /* 0x000000ffff367224 */ /* 0x000fe200078e0005 */
[----:B----4-:R-:W-:Y:S01]  /*1c2e0*/  MOV R2, 0x1c320 ;  /* 0x0001c32000027802 */ /* 0x010fe20000000f00 */
[----:B------:R-:W-:-:S02]  /*1c2f0*/  IMAD.MOV.U32 R3, RZ, RZ, 0x181f ;  /* 0x0000181fff037424 */ /* 0x000fc400078e00ff */
[----:B------:R1:W-:Y:S04]  /*1c300*/  STL [R1+0xa8], R0 ;  /* 0x0000a80001007387 */ /* 0x0003e80000100800 */
[----:B-1-3-5:R-:W-:Y:S05]  /*1c310*/  CALL.REL.NOINC `($__internal_7_$__cuda_sm70_shflsync_idx_p) ;  /* 0x0001041000007944 */ /* 0x02afea0003c00000 */
[----:B------:R-:W-:Y:S01]  /*1c320*/  MOV R4, 0x1 ;  /* 0x0000000100047802 */ /* 0x000fe20000000f00 */
[----:B-----5:R-:W-:Y:S01]  /*1c330*/  IMAD.MOV.U32 R0, RZ, RZ, R37 ;  /* 0x000000ffff007224 */ /* 0x020fe200078e0025 */
[----:B------:R-:W-:Y:S01]  /*1c340*/  MOV R3, 0x181f ;  /* 0x0000181f00037802 */ /* 0x000fe20000000f00 */
[----:B------:R-:W-:Y:S01]  /*1c350*/  IMAD.MOV.U32 R54, RZ, RZ, R10 ;  /* 0x000000ffff367224 */ /* 0x000fe200078e000a */
[----:B------:R-:W-:Y:S01]  /*1c360*/  MOV R2, 0x1c390 ;  /* 0x0001c39000027802 */ /* 0x000fe20000000f00 */
[----:B------:R2:W-:Y:S04]  /*1c370*/  STL [R1+0xa8], R4 ;  /* 0x0000a80401007387 */ /* 0x0005e80000100800 */
[----:B-12---:R-:W-:Y:S05]  /*1c380*/  CALL.REL.NOINC `($__internal_7_$__cuda_sm70_shflsync_idx_p) ;  /* 0x000103a000007944 */ /* 0x006fea0003c00000 */
[----:B------:R-:W-:Y:S01]  /*1c390*/  MOV R2, R37 ;  /* 0x0000002500027202 */ /* 0x000fe20000000f00 */
[----:B-1---5:R-:W-:Y:S05]  /*1c3a0*/  BRA `(.L_x_1997) ;  /* 0xfffec37000007947 */ /* 0x022fea000383ffff */
.L_x_1901:
[----:B--2---:R-:W-:Y:S01]  /*1c3b0*/  MOV R0, 0x2 ;  /* 0x0000000200007802 */ /* 0x004fe20000000f00 */
[----:B------:R-:W-:Y:S01]  /*1c3c0*/  IMAD.MOV.U32 R54, RZ, RZ, R5 ;  /* 0x000000ffff367224 */ /* 0x000fe200078e0005 */
[----:B----4-:R-:W-:Y:S01]  /*1c3d0*/  MOV R2, 0x1c410 ;  /* 0x0001c41000027802 */ /* 0x010fe20000000f00 */
[----:B------:R-:W-:Y:S02]  /*1c3e0*/  IMAD.MOV.U32 R3, RZ, RZ, 0x181f ;  /* 0x0000181fff037424 */ /* 0x000fe400078e00ff */
[----:B------:R2:W-:Y:S04]  /*1c3f0*/  STL [R1+0xa8], R0 ;  /* 0x0000a80001007387 */ /* 0x0005e80000100800 */
[----:B-123-5:R-:W-:Y:S05]  /*1c400*/  CALL.REL.NOINC `($__internal_7_$__cuda_sm70_shflsync_idx_p) ;  /* 0x0001032000007944 */ /* 0x02efea0003c00000 */
[----:B-----5:R-:W-:Y:S01]  /*1c410*/  MOV R0, R37 ;  /* 0x0000002500007202 */ /* 0x020fe20000000f00 */
[----:B-1----:R-:W-:Y:S05]  /*1c420*/  BRA `(.L_x_1998) ;  /* 0xfffec42000007947 */ /* 0x002fea000383ffff */
.L_x_1902:
[----:B------:R-:W-:Y:S01]  /*1c430*/  MOV R4, 0x2 ;  /* 0x0000000200047802 */ /* 0x000fe20000000f00 */
[----:B------:R-:W-:Y:S01]  /*1c440*/  IMAD.MOV.U32 R54, RZ, RZ, R10 ;  /* 0x000000ffff367224 */ /* 0x000fe200078e000a */
[----:B----4-:R-:W-:Y:S01]  /*1c450*/  MOV R2, 0x1c490 ;  /* 0x0001c49000027802 */ /* 0x010fe20000000f00 */
[----:B------:R-:W-:-:S02]  /*1c460*/  IMAD.MOV.U32 R3, RZ, RZ, 0x181f ;  /* 0x0000181fff037424 */ /* 0x000fc400078e00ff */
[----:B------:R4:W-:Y:S04]  /*1c470*/  STL [R1+0xa8], R4 ;  /* 0x0000a80401007387 */ /* 0x0009e80000100800 */
[----:B-12345:R-:W-:Y:S05]  /*1c480*/  CALL.REL.NOINC `($__internal_7_$__cuda_sm70_shflsync_idx_p) ;  /* 0x000102a000007944 */ /* 0x03efea0003c00000 */
[----:B------:R-:W-:Y:S01]  /*1c490*/  MOV R2, R37 ;  /* 0x0000002500027202 */ /* 0x000fe20000000f00 */
[----:B-1---5:R-:W-:Y:S05]  /*1c4a0*/  BRA `(.L_x_1999) ;  /* 0xfffec3c000007947 */ /* 0x022fea000383ffff */
.L_x_1905:
[----:B-1----:R-:W-:Y:S01]  /*1c4b0*/  MOV R0, 0x3 ;  /* 0x0000000300007802 */ /* 0x002fe20000000f00 */
[----:B------:R-:W-:Y:S01]  /*1c4c0*/  IMAD.MOV.U32 R54, RZ, RZ, R5 ;  /* 0x000000ffff367224 */ /* 0x000fe200078e0005 */
[----:B--2---:R-:W-:Y:S01]  /*1c4d0*/  MOV R2, 0x1c510 ;  /* 0x0001c51000027802 */ /* 0x004fe20000000f00 */
[----:B------:R-:W-:Y:S02]  /*1c4e0*/  IMAD.MOV.U32 R3, RZ, RZ, 0x181f ;  /* 0x0000181fff037424 */ /* 0x000fe400078e00ff */
[----:B------:R1:W-:Y:S04]  /*1c4f0*/  STL [R1+0xa8], R0 ;  /* 0x0000a80001007387 */ /* 0x0003e80000100800 */
[----:B-1-345:R-:W-:Y:S05]  /*1c500*/  CALL.REL.NOINC `($__internal_7_$__cuda_sm70_shflsync_idx_p) ;  /* 0x0001022000007944 */ /* 0x03afea0003c00000 */
        /* <DEDUP_REMOVED lines=9> */
.L_x_1908:
[----:B--2---:R-:W-:Y:S01]  /*1c5a0*/  MOV R0, 0x4 ;  /* 0x0000000400007802 */ /* 0x004fe20000000f00 */
[----:B------:R-:W-:Y:S01]  /*1c5b0*/  IMAD.MOV.U32 R54, RZ, RZ, R5 ;  /* 0x000000ffff367224 */ /* 0x000fe200078e0005 */
[----:B------:R-:W-:Y:S01]  /*1c5c0*/  MOV R2, 0x1c600 ;  /* 0x0001c60000027802 */ /* 0x000fe20000000f00 */
[----:B------:R-:W-:-:S02]  /*1c5d0*/  IMAD.MOV.U32 R3, RZ, RZ, 0x181f ;  /* 0x0000181fff037424 */ /* 0x000fc400078e00ff */
[----:B------:R2:W-:Y:S04]  /*1c5e0*/  STL [R1+0xa8], R0 ;  /* 0x0000a80001007387 */ /* 0x0005e80000100800 */
[----:B-12-45:R-:W-:Y:S05]  /*1c5f0*/  CALL.REL.NOINC `($__internal_7_$__cuda_sm70_shflsync_idx_p) ;  /* 0x0001013000007944 */ /* 0x036fea0003c00000 */
[----:B-----5:R-:W-:Y:S01]  /*1c600*/  MOV R0, R37 ;  /* 0x0000002500007202 */ /* 0x020fe20000000f00 */
[----:B-1----:R-:W-:Y:S05]  /*1c610*/  BRA `(.L_x_2001) ;  /* 0xfffec4c000007947 */ /* 0x002fea000383ffff */
.L_x_1909:
[----:B------:R-:W-:Y:S01]  /*1c620*/  MOV R4, 0x4 ;  /* 0x0000000400047802 */ /* 0x000fe20000000f00 */
[----:B------:R-:W-:Y:S01]  /*1c630*/  IMAD.MOV.U32 R54, RZ, RZ, R10 ;  /* 0x000000ffff367224 */ /* 0x000fe200078e000a */
[----:B------:R-:W-:Y:S01]  /*1c640*/  MOV R2, 0x1c680 ;  /* 0x0001c68000027802 */ /* 0x000fe20000000f00 */
[----:B------:R-:W-:Y:S02]  /*1c650*/  IMAD.MOV.U32 R3, RZ, RZ, 0x181f ;  /* 0x0000181fff037424 */ /* 0x000fe400078e00ff */
[----:B------:R1:W-:Y:S04]  /*1c660*/  STL [R1+0xa8], R4 ;  /* 0x0000a80401007387 */ /* 0x0003e80000100800 */
[----:B-12345:R-:W-:Y:S05]  /*1c670*/  CALL.REL.NOINC `($__internal_7_$__cuda_sm70_shflsync_idx_p) ;  /* 0x000100b000007944 */ /* 0x03efea0003c00000 */
[----:B------:R-:W-:Y:S01]  /*1c680*/  MOV R2, R37 ;  /* 0x0000002500027202 */ /* 0x000fe20000000f00 */
[----:B-1---5:R-:W-:Y:S05]  /*1c690*/  BRA `(.L_x_2002) ;  /* 0xfffec46000007947 */ /* 0x022fea000383ffff */
.L_x_1912:
[----:B--2---:R-:W-:Y:S01]  /*1c6a0*/  MOV R0, 0x5 ;  /* 0x0000000500007802 */ /* 0x004fe20000000f00 */
[----:B------:R-:W-:Y:S01]  /*1c6b0*/  IMAD.MOV.U32 R54, RZ, RZ, R5 ;  /* 0x000000ffff367224 */ /* 0x000fe200078e0005 */
[----:B------:R-:W-:Y:S01]  /*1c6c0*/  MOV R2, 0x1c700 ;  /* 0x0001c70000027802 */ /* 0x000fe20000000f00 */
[----:B------:R-:W-:-:S02]  /*1c6d0*/  IMAD.MOV.U32 R3, RZ, RZ, 0x181f ;  /* 0x0000181fff037424 */ /* 0x000fc400078e00ff */
        /* <DEDUP_REMOVED lines=11> */
.L_x_1915:
[----:B-1----:R-:W-:Y:S01]  /*1c790*/  MOV R0, 0x6 ;  /* 0x0000000600007802 */ /* 0x002fe20000000f00 */
[----:B------:R-:W-:Y:S01]  /*1c7a0*/  IMAD.MOV.U32 R54, RZ, RZ, R5 ;  /* 0x000000ffff367224 */ /* 0x000fe200078e0005 */
[----:B------:R-:W-:Y:S01]  /*1c7b0*/  MOV R2, 0x1c7f0 ;  /* 0x0001c7f000027802 */ /* 0x000fe20000000f00 */
[----:B------:R-:W-:Y:S02]  /*1c7c0*/  IMAD.MOV.U32 R3, RZ, RZ, 0x181f ;  /* 0x0000181fff037424 */ /* 0x000fe400078e00ff */
[----:B------:R1:W-:Y:S04]  /*1c7d0*/  STL [R1+0xa8], R0 ;  /* 0x0000a80001007387 */ /* 0x0003e80000100800 */
[----:B-12-45:R-:W-:Y:S05]  /*1c7e0*/  CALL.REL.NOINC `($__internal_7_$__cuda_sm70_shflsync_idx_p) ;  /* 0x0000ff4000007944 */ /* 0x036fea0003c00000 */
[----:B-----5:R-:W-:Y:S01]  /*1c7f0*/  MOV R0, R37 ;  /* 0x0000002500007202 */ /* 0x020fe20000000f00 */
[----:B-1----:R-:W-:Y:S05]  /*1c800*/  BRA `(.L_x_2004) ;  /* 0xfffec56000007947 */ /* 0x002fea000383ffff */
.L_x_1916:
[----:B------:R-:W-:Y:S01]  /*1c810*/  MOV R4, 0x6 ;  /* 0x0000000600047802 */ /* 0x000fe20000000f00 */
[----:B------:R-:W-:Y:S01]  /*1c820*/  IMAD.MOV.U32 R54, RZ, RZ, R10 ;  /* 0x000000ffff367224 */ /* 0x000fe200078e000a */
[----:B------:R-:W-:Y:S01]  /*1c830*/  MOV R2, 0x1c870 ;  /* 0x0001c87000027802 */ /* 0x000fe20000000f00 */
[----:B------:R-:W-:-:S02]  /*1c840*/  IMAD.MOV.U32 R3, RZ, RZ, 0x181f ;  /* 0x0000181fff037424 */ /* 0x000fc400078e00ff */
[----:B------:R1:W-:Y:S04]  /*1c850*/  STL [R1+0xa8], R4 ;  /* 0x0000a80401007387 */ /* 0x0003e80000100800 */
[----:B-12345:R-:W-:Y:S05]  /*1c860*/  CALL.REL.NOINC `($__internal_7_$__cuda_sm70_shflsync_idx_p) ;  /* 0x0000fec000007944 */ /* 0x03efea0003c00000 */
[----:B------:R-:W-:Y:S01]  /*1c870*/  MOV R2, R37 ;  /* 0x0000002500027202 */ /* 0x000fe20000000f00 */
[----:B-1---5:R-:W-:Y:S05]  /*1c880*/  BRA `(.L_x_2005) ;  /* 0xfffec50000007947 */ /* 0x022fea000383ffff */
.L_x_1919:
[----:B--2---:R-:W-:Y:S01]  /*1c890*/  MOV R0, 0x7 ;  /* 0x0000000700007802 */ /* 0x004fe20000000f00 */
[----:B------:R-:W-:Y:S01]  /*1c8a0*/  IMAD.MOV.U32 R54, RZ, RZ, R5 ;  /* 0x000000ffff367224 */ /* 0x000fe200078e0005 */
[----:B------:R-:W-:Y:S01]  /*1c8b0*/  MOV R2, 0x1c8f0 ;  /* 0x0001c8f000027802 */ /* 0x000fe20000000f00 */
[----:B------:R-:W-:Y:S02]  /*1c8c0*/  IMAD.MOV.U32 R3, RZ, RZ, 0x181f ;  /* 0x0000181fff037424 */ /* 0x000fe400078e00ff */
[----:B------:R2:W-:Y:S04]  /*1c8d0*/  STL [R1+0xa8], R0 ;  /* 0x0000a80001007387 */ /* 0x0005e80000100800 */
[----:B-12-45:R-:W-:Y:S05]  /*1c8e0*/  CALL.REL.NOINC `($__internal_7_$__cuda_sm70_shflsync_idx_p) ;  /* 0x0000fe4000007944 */ /* 0x036fea0003c00000 */
[----:B-----5:R-:W-:Y:S01]  /*1c8f0*/  MOV R0, 0x7 ;  /* 0x0000000700007802 */ /* 0x020fe20000000f00 */
[----:B------:R-:W-:Y:S01]  /*1c900*/  IMAD.MOV.U32 R4, RZ, RZ, R37 ;  /* 0x000000ffff047224 */ /* 0x000fe200078e0025 */
[----:B------:R-:W-:Y:S01]  /*1c910*/  MOV R3, 0x181f ;  /* 0x0000181f00037802 */ /* 0x000fe20000000f00 */
[----:B------:R-:W-:Y:S01]  /*1c920*/  IMAD.MOV.U32 R54, RZ, RZ, R10 ;  /* 0x000000ffff367224 */ /* 0x000fe200078e000a */
[----:B------:R-:W-:Y:S01]  /*1c930*/  MOV R2, 0x1c960 ;  /* 0x0001c96000027802 */ /* 0x000fe20000000f00 */
[----:B------:R2:W-:Y:S04]  /*1c940*/  STL [R1+0xa8], R0 ;  /* 0x0000a80001007387 */ /* 0x0005e80000100800 */
[----:B-12---:R-:W-:Y:S05]  /*1c950*/  CALL.REL.NOINC `($__internal_7_$__cuda_sm70_shflsync_idx_p) ;  /* 0x0000fdd000007944 */ /* 0x006fea0003c00000 */
[----:B-----5:R-:W-:Y:S01]  /*1c960*/  MOV R0, R37 ;  /* 0x0000002500007202 */ /* 0x020fe20000000f00 */
[----:B-1----:R-:W-:Y:S05]  /*1c970*/  BRA `(.L_x_2006) ;  /* 0xfffec55000007947 */ /* 0x002fea000383ffff */
.L_x_1921:
[----:B-1-3--:R1:W-:Y:S01]  /*1c980*/  STL [R1+0xa8], RZ ;  /* 0x0000a8ff01007387 */ /* 0x00a3e20000100800 */
[----:B------:R-:W-:Y:S01]  /*1c990*/  IMAD.MOV.U32 R54, RZ, RZ, R0 ;  /* 0x000000ffff367224 */ /* 0x000fe200078e0000 */
[----:B------:R-:W-:-:S02]  /*1c9a0*/  MOV R3, 0x181f ;  /* 0x0000181f00037802 */ /* 0x000fc40000000f00 */
[----:B------:R-:W-:Y:S02]  /*1c9b0*/  MOV R2, 0x1c9d0 ;  /* 0x0001c9d000027802 */ /* 0x000fe40000000f00 */
[----:B-1---5:R-:W-:Y:S05]  /*1c9c0*/  CALL.REL.NOINC `($__internal_7_$__cuda_sm70_shflsync_idx_p) ;  /* 0x0000fd6000007944 */ /* 0x022fea0003c00000 */
[----:B------:R-:W-:Y:S01]  /*1c9d0*/  MOV R28, R37 ;  /* 0x00000025001c7202 */ /* 0x000fe20000000f00 */
[----:B-1---5:R-:W-:Y:S05]  /*1c9e0*/  BRA `(.L_x_2007) ;  /* 0xfffed40000007947 */ /* 0x022fea000383ffff */
.L_x_1924:
[----:B------:R2:W-:Y:S01]  /*1c9f0*/  STL [R1+0xa8], RZ ;  /* 0x0000a8ff01007387 */ /* 0x0005e20000100800 */
[----:B------:R-:W-:Y:S01]  /*1ca00*/  IMAD.MOV.U32 R54, RZ, RZ, R4 ;  /* 0x000000ffff367224 */ /* 0x000fe200078e0004 */
[----:B------:R-:W-:Y:S02]  /*1ca10*/  MOV R3, 0x181f ;  /* 0x0000181f00037802 */ /* 0x000fe40000000f00 */
[----:B------:R-:W-:Y:S02]  /*1ca20*/  MOV R2, 0x1ca40 ;  /* 0x0001ca4000027802 */ /* 0x000fe40000000f00 */
[----:B-12--5:R-:W-:Y:S05]  /*1ca30*/  CALL.REL.NOINC `($__internal_7_$__cuda_sm70_shflsync_idx_p) ;  /* 0x0000fcf000007944 */ /* 0x026fea0003c00000 */
[----:B------:R-:W-:Y:S01]  /*1ca40*/  MOV R11, R37 ;  /* 0x00000025000b7202 */ /* 0x000fe20000000f00 */
[----:B-1---5:R-:W-:Y:S05]  /*1ca50*/  BRA `(.L_x_2008) ;  /* 0xfffee48000007947 */ /* 0x022fea000383ffff */
.L_x_1925:
[----:B------:R4:W-:Y:S01]  /*1ca60*/  STL [R1+0xa8], RZ ;  /* 0x0000a8ff01007387 */ /* 0x0009e20000100800 */
[----:B------:R-:W-:Y:S01]  /*1ca70*/  IMAD.MOV.U32 R54, RZ, RZ, R5 ;  /* 0x000000ffff367224 */ /* 0x000fe200078e0005 */
[----:B------:R-:W-:Y:S02]  /*1ca80*/  MOV R3, 0x181f ;  /* 0x0000181f00037802 */ /* 0x000fe40000000f00 */
[----:B------:R-:W-:-:S02]  /*1ca90*/  MOV R2, 0x1cab0 ;  /* 0x0001cab000027802 */ /* 0x000fc40000000f00 */
[----:B-12345:R-:W-:Y:S05]  /*1caa0*/  CALL.REL.NOINC `($__internal_7_$__cuda_sm70_shflsync_idx_p) ;  /* 0x0000fc8000007944 */ /* 0x03efea0003c00000 */
[----:B------:R-:W2:Y:S04]  /*1cab0*/  LDL R10, [R1+0x110] ;  /* 0x00011000010a7983 */ /* 0x000ea80000100800 */
[----:B-----5:R-:W3:Y:S04]  /*1cac0*/  LDL R0, [R1+0xc0] ;  /* 0x0000c00001007983 */ /* 0x020ee80000100800 */
[----:B------:R-:W4:Y:S04]  /*1cad0*/  LDL R2, [R1+0xf0] ;  /* 0x0000f00001027983 */ /* 0x000f280000100800 */
[----:B------:R-:W4:Y:S04]  /*1cae0*/  LDL R3, [R1+0x10c] ;  /* 0x00010c0001037983 */ /* 0x000f280000100800 */
[----:B------:R-:W4:Y:S01]  /*1caf0*/  LDL R8, [R1+0x98] ;  /* 0x0000980001087983 */ /* 0x000f220000100800 */
[----:B------:R-:W-:-:S02]  /*1cb00*/  IMAD.MOV.U32 R54, RZ, RZ, R4 ;  /* 0x000000ffff367224 */ /* 0x000fc400078e0004 */
[C---:B---3--:R-:W-:Y:S01]  /*1cb10*/  IMAD.SHL.U32 R12, R0.reuse, 0x2, RZ ;  /* 0x00000002000c7824 */ /* 0x048fe200078e00ff */
[C---:B--2---:R-:W-:Y:S02]  /*1cb20*/  SHF.L.U64.HI R15, R0.reuse, 0x1, R10 ;  /* 0x00000001000f7819 */ /* 0x044fe4000001020a */
[----:B------:R-:W-:Y:S02]  /*1cb30*/  ISETP.GE.AND P2, PT, R0, c[0x0][0x1d4], PT ;  /* 0x0000750000007a0c */ /* 0x000fe40003f46270 */
[----:B------:R-:W-:-:S05]  /*1cb40*/  SEL R0, RZ, 0x10, P5 ;  /* 0x00000010ff007807 */ /* 0x000fca0002800000 */
[----:B------:R-:W-:Y:S02]  /*1cb50*/  IMAD.MOV.U32 R10, RZ, RZ, R0 ;  /* 0x000000ffff0a7224 */ /* 0x000fe400078e0000 */
[----:B------:R-:W-:-:S05]  /*1cb60*/  IMAD.MOV.U32 R0, RZ, RZ, 0x1 ;  /* 0x00000001ff007424 */ /* 0x000fca00078e00ff */
[----:B------:R2:W-:Y:S01]  /*1cb70*/  STL [R1+0xa8], R0 ;  /* 0x0000a80001007387 */ /* 0x0005e20000100800 */
[C---:B----4-:R-:W-:Y:S01]  /*1cb80*/  IMAD.SHL.U32 R13, R2.reuse, 0x2, RZ ;  /* 0x00000002020d7824 */ /* 0x050fe200078e00ff */
[----:B------:R-:W-:Y:S02]  /*1cb90*/  SHF.L.U64.HI R16, R2, 0x1, R3 ;  /* 0x0000000102107819 */ /* 0x000fe40000010203 */
[C---:B------:R-:W-:Y:S02]  /*1cba0*/  IADD3 R18, P1, R37.reuse, R12, RZ ;  /* 0x0000000c25127210 */ /* 0x040fe40007f3e0ff */
[----:B------:R-:W-:-:S03]  /*1cbb0*/  IADD3 R2, P0, R37, R13, RZ ;  /* 0x0000000d25027210 */ /* 0x000fc60007f1e0ff */
[C---:B------:R-:W-:Y:S02]  /*1cbc0*/  IMAD.X R19, R11.reuse, 0x1, R15, P1 ;  /* 0x000000010b137824 */ /* 0x040fe400008e060f */
[----:B------:R-:W-:Y:S01]  /*1cbd0*/  IMAD.X R3, R11, 0x1, R16, P0 ;  /* 0x000000010b037824 */ /* 0x000fe200000e0610 */
[----:B------:R-:W-:Y:S02]  /*1cbe0*/  SEL R11, RZ, 0x10, P2 ;  /* 0x00000010ff0b7807 */ /* 0x000fe40001000000 */
[----:B------:R-:W-:Y:S01]  /*1cbf0*/  @!PT LDS RZ, [RZ] ;  /* 0x00000000fffff984 */ /* 0x000fe20000000800 */
[----:B------:R-:W-:Y:S01]  /*1cc00*/  @!PT LDS RZ, [RZ] ;  /* 0x00000000fffff984 */ /* 0x000fe20000000800 */
[----:B------:R-:W-:Y:S01]  /*1cc10*/  @!PT LDS RZ, [RZ] ;  /* 0x00000000fffff984 */ /* 0x000fe20000000800 */
[----:B------:R2:W-:Y:S04]  /*1cc20*/  LDGSTS.E.BYPASS.LTC128B.128 [R8+0x4100], [R18.64], !P2 ;  /* 0x0410000012087fae */ /* 0x0005e8000d101d46 */
[----:B------:R3:W-:Y:S02]  /*1cc30*/  LDGSTS.E.BYPASS.LTC128B.128 [R8+0x6100], [R2.64], !P5 ;  /* 0x0610000002087fae */ /* 0x0007e4000e901d46 */
[----:B---3--:R-:W-:Y:S01]  /*1cc40*/  IMAD.MOV.U32 R3, RZ, RZ, 0x181f ;  /* 0x0000181fff037424 */ /* 0x008fe200078e00ff */
[----:B------:R-:W-:-:S02]  /*1cc50*/  MOV R2, 0x1cc70 ;  /* 0x0001cc7000027802 */ /* 0x000fc40000000f00 */
[----:B-12---:R-:W-:Y:S05]  /*1cc60*/  CALL.REL.NOINC `($__internal_7_$__cuda_sm70_shflsync_idx_p) ;  /* 0x0000fac000007944 */ /* 0x006fea0003c00000 */
[----:B------:R-:W-:Y:S01]  /*1cc70*/  MOV R8, 0x1 ;  /* 0x0000000100087802 */ /* 0x000fe20000000f00 */
[----:B-----5:R-:W-:Y:S01]  /*1cc80*/  IMAD.MOV.U32 R0, RZ, RZ, R37 ;  /* 0x000000ffff007224 */ /* 0x020fe200078e0025 */
[----:B------:R-:W-:Y:S01]  /*1cc90*/  MOV R3, 0x181f ;  /* 0x0000181f00037802 */ /* 0x000fe20000000f00 */
[----:B------:R-:W-:Y:S01]  /*1cca0*/  IMAD.MOV.U32 R54, RZ, RZ, R5 ;  /* 0x000000ffff367224 */ /* 0x000fe200078e0005 */
[----:B------:R-:W-:Y:S01]  /*1ccb0*/  MOV R2, 0x1cce0 ;  /* 0x0001cce000027802 */ /* 0x000fe20000000f00 */
[----:B------:R2:W-:Y:S04]  /*1ccc0*/  STL [R1+0xa8], R8 ;  /* 0x0000a80801007387 */ /* 0x0005e80000100800 */
[----:B-12---:R-:W-:Y:S05]  /*1ccd0*/  CALL.REL.NOINC `($__internal_7_$__cuda_sm70_shflsync_idx_p) ;  /* 0x0000fa5000007944 */ /* 0x006fea0003c00000 */
[----:B------:R-:W2:Y:S01]  /*1cce0*/  LDL R8, [R1+0x98] ;  /* 0x0000980001087983 */ /* 0x000ea20000100800 */
[----:B------:R-:W-:Y:S01]  /*1ccf0*/  IADD3 R18, -R11, 0x10, RZ ;  /* 0x000000100b127810 */ /* 0x000fe20007ffe1ff */
[----:B------:R-:W-:Y:S01]  /*1cd00*/  IMAD.MOV.U32 R54, RZ, RZ, R4 ;  /* 0x000000ffff367224 */ /* 0x000fe200078e0004 */
[----:B------:R-:W-:-:S02]  /*1cd10*/  IADD3 R2, -R10, 0x10, RZ ;  /* 0x000000100a027810 */ /* 0x000fc40007ffe1ff */
[----:B------:R-:W-:Y:S02]  /*1cd20*/  LOP3.LUT R18, R18, 0xf, RZ, 0xc0, !PT ;  /* 0x0000000f12127812 */ /* 0x000fe400078ec0ff */
[----:B------:R-:W-:Y:S02]  /*1cd30*/  LOP3.LUT R2, R2, 0xf, RZ, 0xc0, !PT ;  /* 0x0000000f02027812 */ /* 0x000fe400078ec0ff */
[-C--:B------:R-:W-:Y:S02]  /*1cd40*/  IADD3 R18, P1, P0, R18, R37.reuse, R12 ;  /* 0x0000002512127210 */ /* 0x080fe4000783e00c */
[----:B------:R-:W-:Y:S02]  /*1cd50*/  ISETP.NE.U32.AND P3, PT, R11, RZ, PT ;  /* 0x000000ff0b00720c */ /* 0x000fe40003f65070 */
[----:B-----5:R-:W-:Y:S02]  /*1cd60*/  IADD3.X R19, RZ, R0, R15, P1, P0 ;  /* 0x00000000ff137210 */ /* 0x020fe40000fe040f */
[----:B------:R-:W-:-:S02]  /*1cd70*/  IADD3 R2, P1, P0, R2, R37, R13 ;  /* 0x0000002502027210 */ /* 0x000fc4000783e00d */
[----:B------:R-:W-:Y:S02]  /*1cd80*/  ISETP.NE.U32.AND P2, PT, R10, RZ, PT ;  /* 0x000000ff0a00720c */ /* 0x000fe40003f45070 */
[----:B------:R-:W-:Y:S01]  /*1cd90*/  IADD3.X R3, RZ, R0, R16, P1, P0 ;  /* 0x00000000ff037210 */ /* 0x000fe20000fe0410 */
[----:B------:R-:W-:-:S05]  /*1cda0*/  IMAD.MOV.U32 R0, RZ, RZ, 0x2 ;  /* 0x00000002ff007424 */ /* 0x000fca00078e00ff */
[----:B------:R3:W-:Y:S04]  /*1cdb0*/  STL [R1+0xa8], R0 ;  /* 0x0000a80001007387 */ /* 0x0007e80000100800 */
[----:B------:R-:W-:Y:S01]  /*1cdc0*/  @!PT LDS RZ, [RZ] ;  /* 0x00000000fffff984 */ /* 0x000fe20000000800 */
[----:B------:R-:W-:Y:S01]  /*1cdd0*/  @!PT LDS RZ, [RZ] ;  /* 0x00000000fffff984 */ /* 0x000fe20000000800 */
[----:B------:R-:W-:Y:S01]  /*1cde0*/  @!PT LDS RZ, [RZ] ;  /* 0x00000000fffff984 */ /* 0x000fe20000000800 */
[----:B--2---:R3:W-:Y:S04]  /*1cdf0*/  LDGSTS.E.BYPASS.LTC128B.128.ZFILL [R8+0x4900], [R18.64], P3 ;  /* 0x0490000012087fae */ /* 0x0047e80009941d46 */
[----:B------:R2:W-:Y:S02]  /*1ce00*/  LDGSTS.E.BYPASS.LTC128B.128.ZFILL [R8+0x6900], [R2.64], P2 ;  /* 0x0690000002087fae */ /* 0x0005e40009141d46 */
[----:B--2---:R-:W-:Y:S01]  /*1ce10*/  IMAD.MOV.U32 R3, RZ, RZ, 0x181f ;  /* 0x0000181fff037424 */ /* 0x004fe200078e00ff */
[----:B------:R-:W-:-:S02]  /*1ce20*/  MOV R2, 0x1ce40 ;  /* 0x0001ce4000027802 */ /* 0x000fc40000000f00 */
[----:B-1-3--:R-:W-:Y:S05]  /*1ce30*/  CALL.REL.NOINC `($__internal_7_$__cuda_sm70_shflsync_idx_p) ;  /* 0x0000f8f000007944 */ /* 0x00afea0003c00000 */
        /* <DEDUP_REMOVED lines=29> */
[----:B-----5:R-:W-:Y:S01]  /*1d010*/  MOV R0, 0x3 ;  /* 0x0000000300007802 */ /* 0x020fe20000000f00 */
[----:B------:R-:W-:Y:S01]  /*1d020*/  IMAD.MOV.U32 R14, RZ, RZ, R37 ;  /* 0x000000ffff0e7224 */ /* 0x000fe200078e0025 */
[----:B------:R-:W-:Y:S01]  /*1d030*/  MOV R3, 0x181f ;  /* 0x0000181f00037802 */ /* 0x000fe20000000f00 */
[----:B------:R-:W-:Y:S01]  /*1d040*/  IMAD.MOV.U32 R54, RZ, RZ, R5 ;  /* 0x000000ffff367224 */ /* 0x000fe200078e0005 */
[----:B------:R-:W-:Y:S01]  /*1d050*/  MOV R2, 0x1d080 ;  /* 0x0001d08000027802 */ /* 0x000fe20000000f00 */
[----:B------:R2:W-:Y:S04]  /*1d060*/  STL [R1+0xa8], R0 ;  /* 0x0000a80001007387 */ /* 0x0005e80000100800 */
[----:B-12---:R-:W-:Y:S05]  /*1d070*/  CALL.REL.NOINC `($__internal_7_$__cuda_sm70_shflsync_idx_p) ;  /* 0x0000f6b000007944 */ /* 0x006fea0003c00000 */
[----:B------:R-:W-:Y:S01]  /*1d080*/  MOV R8, R37 ;  /* 0x0000002500087202 */ /* 0x000fe20000000f00 */
[----:B-1---5:R-:W-:Y:S05]  /*1d090*/  BRA `(.L_x_2009) ;  /* 0xfffee0f000007947 */ /* 0x022fea000383ffff */
.L_x_1926:
[----:B--2---:R1:W-:Y:S01]  /*1d0a0*/  STL [R1+0xa8], RZ ;  /* 0x0000a8ff01007387 */ /* 0x0043e20000100800 */
[----:B------:R-:W-:Y:S01]  /*1d0b0*/  IMAD.MOV.U32 R54, RZ, RZ, R5 ;  /* 0x000000ffff367224 */ /* 0x000fe200078e0005 */
[----:B------:R-:W-:-:S02]  /*1d0c0*/  MOV R3, 0x1c1f ;  /* 0x00001c1f00037802 */ /* 0x000fc40000000f00 */
[----:B------:R-:W-:Y:S02]  /*1d0d0*/  MOV R2, 0x1d0f0 ;  /* 0x0001d0f000027802 */ /* 0x000fe40000000f00 */
[----:B-1----:R-:W-:Y:S05]  /*1d0e0*/  CALL.REL.NOINC `($__internal_7_$__cuda_sm70_shflsync_idx_p) ;  /* 0x0000f64000007944 */ /* 0x002fea0003c00000 */
[----:B------:R-:W-:Y:S01]  /*1d0f0*/  MOV R2, R37 ;  /* 0x0000002500027202 */ /* 0x000fe20000000f00 */
[----:B-1---5:R-:W-:Y:S05]  /*1d100*/  BRA `(.L_x_2010) ;  /* 0xfffee6a000007947 */ /* 0x022fea000383ffff */
.L_x_1927:
[----:B-1234-:R-:W-:Y:S01]  /*1d110*/  MOV R0, 0x1 ;  /* 0x0000000100007802 */ /* 0x01efe20000000f00 */
[----:B------:R-:W-:Y:S01]  /*1d120*/  IMAD.MOV.U32 R54, RZ, RZ, R5 ;  /* 0x000000ffff367224 */ /* 0x000fe200078e0005 */
[----:B------:R-:W-:Y:S01]  /*1d130*/  MOV R2, 0x1d170 ;  /* 0x0001d17000027802 */ /* 0x000fe20000000f00 */
[----:B------:R-:W-:Y:S02]  /*1d140*/  IMAD.MOV.U32 R3, RZ, RZ, 0x1c1f ;  /* 0x00001c1fff037424 */ /* 0x000fe400078e00ff */
[----:B------:R1:W-:Y:S04]  /*1d150*/  STL [R1+0xa8], R0 ;  /* 0x0000a80001007387 */ /* 0x0003e80000100800 */
[----:B-1----:R-:W-:Y:S05]  /*1d160*/  CALL.REL.NOINC `($__internal_7_$__cuda_sm70_shflsync_idx_p) ;  /* 0x0000f5c000007944 */ /* 0x002fea0003c00000 */
[----:B-----5:R-:W-:Y:S01]  /*1d170*/  IMAD.IADD R0, R4, 0x1, R37 ;  /* 0x0000000104007824 */ /* 0x020fe200078e0225 */
[----:B------:R-:W-:Y:S01]  /*1d180*/  MOV R2, 0x1d3f0 ;  /* 0x0001d3f000027802 */ /* 0x000fe20000000f00 */
[----:B------:R-:W-:Y:S02]  /*1d190*/  IMAD.MOV.U32 R54, RZ, RZ, R5 ;  /* 0x000000ffff367224 */ /* 0x000fe400078e0005 */
[----:B------:R-:W-:Y:S01]  /*1d1a0*/  IMAD.MOV.U32 R3, RZ, RZ, 0x1c1f ;  /* 0x00001c1fff037424 */ /* 0x000fe200078e00ff */
[----:B------:R-:W-:-:S04]  /*1d1b0*/  IMNMX R0, R10, R0, PT ;  /* 0x000000000a007217 */ /* 0x000fc80003800200 */
        /* <DEDUP_REMOVED lines=26> */
[----:B------:R-:W-:Y:S01]  /*1d360*/  ISETP.GT.AND P0, PT, R0, 0x39, PT ;  /* 0x000000390000780c */ /* 0x000fe20003f04270 */
[----:B------:R-:W-:Y:S01]  /*1d370*/  IMAD.MOV.U32 R0, RZ, RZ, 0x2 ;  /* 0x00000002ff007424 */ /* 0x000fe200078e00ff */
[----:B------:R-:W-:Y:S02]  /*1d380*/  FSEL R140, R38, -INF , P4 ;  /* 0xff800000268c7808 */ /* 0x000fe40002000000 */
[----:B------:R-:W-:Y:S02]  /*1d390*/  FSEL R151, R29, -INF , P3 ;  /* 0xff8000001d977808 */ /* 0x000fe40001800000 */
[----:B------:R2:W-:Y:S01]  /*1d3a0*/  STL [R1+0xa8], R0 ;  /* 0x0000a80001007387 */ /* 0x0005e20000100800 */
[----:B------:R-:W-:-:S02]  /*1d3b0*/  FSEL R150, R28, -INF , P2 ;  /* 0xff8000001c967808 */ /* 0x000fc40001000000 */
[----:B------:R-:W-:Y:S02]  /*1d3c0*/  FSEL R149, R22, -INF , P1 ;  /* 0xff80000016957808 */ /* 0x000fe40000800000 */
[----:B------:R-:W-:Y:S02]  /*1d3d0*/  FSEL R148, R20, -INF , P0 ;  /* 0xff80000014947808 */ /* 0x000fe40000000000 */
[----:B-12---:R-:W-:Y:S05]  /*1d3e0*/  CALL.REL.NOINC `($__internal_7_$__cuda_sm70_shflsync_idx_p) ;  /* 0x0000f34000007944 */ /* 0x006fea0003c00000 */
        /* <DEDUP_REMOVED lines=41> */
[----:B------:R-:W-:Y:S02]  /*1d680*/  FMNMX.FTZ R2, R15, R14, !PT ;  /* 0x0000000e0f027209 */ /* 0x000fe40007810000 */
[----:B------:R-:W-:Y:S02]  /*1d690*/  FMNMX.FTZ R4, R51, R13, !PT ;  /* 0x0000000d33047209 */ /* 0x000fe40007810000 */
[----:B------:R-:W-:Y:S02]  /*1d6a0*/  IMNMX R0, R10, R0, PT ;  /* 0x000000000a007217 */ /* 0x000fe40003800200 */
[----:B------:R-:W-:Y:S02]  /*1d6b0*/  FMNMX.FTZ R5, R36, R39, !PT ;  /* 0x0000002724057209 */ /* 0x000fe40007810000 */
[----:B------:R-:W-:-:S02]  /*1d6c0*/  ISETP.GT.AND P0, PT, R0, RZ, PT ;  /* 0x000000ff0000720c */ /* 0x000fc40003f04270 */
[C---:B------:R-:W-:Y:S02]  /*1d6d0*/  ISETP.GT.AND P1, PT, R0.reuse, 0x1, PT ;  /* 0x000000010000780c */ /* 0x040fe40003f24270 */
[----:B------:R-:W-:Y:S02]  /*1d6e0*/  ISETP.GT.AND P2, PT, R0, 0x8, PT ;  /* 0x000000080000780c */ /* 0x000fe40003f44270 */
[----:B------:R-:W-:Y:S02]  /*1d6f0*/  FSEL R12, R12, -INF , P0 ;  /* 0xff8000000c0c7808 */ /* 0x000fe40000000000 */
[----:B------:R-:W-:Y:S02]  /*1d700*/  FSEL R16, R16, -INF , P1 ;  /* 0xff80000010107808 */ /* 0x000fe40000800000 */
[----:B------:R-:W-:Y:S02]  /*1d710*/  FMNMX.FTZ R3, R41, R2, !PT ;  /* 0x0000000229037209 */ /* 0x000fe40007810000 */
[----:B------:R-:W-:-:S02]  /*1d720*/  FMNMX.FTZ R2, R55, R4, !PT ;  /* 0x0000000437027209 */ /* 0x000fc40007810000 */
[----:B------:R-:W-:Y:S02]  /*1d730*/  ISETP.GT.AND P0, PT, R0, 0x9, PT ;  /* 0x000000090000780c */ /* 0x000fe40003f04270 */
[----:B------:R-:W-:Y:S02]  /*1d740*/  FSEL R10, R65, -INF , P2 ;  /* 0xff800000410a7808 */ /* 0x000fe40001000000 */
[----:B------:R-:W-:Y:S02]  /*1d750*/  FMNMX.FTZ R5, R44, R5, !PT ;  /* 0x000000052c057209 */ /* 0x000fe40007810000 */
        /* <DEDUP_REMOVED lines=65> */
[----:B------:R-:W-:Y:S01]  /*1db70*/  ISETP.GT.AND P0, PT, R0, 0x39, PT ;  /* 0x000000390000780c */ /* 0x000fe20003f04270 */
[----:B------:R-:W-:Y:S01]  /*1db80*/  IMAD.MOV.U32 R0, RZ, RZ, 0x2 ;  /* 0x00000002ff007424 */ /* 0x000fe200078e00ff */
[----:B------:R-:W-:Y:S02]  /*1db90*/  FSEL R130, R27, -INF , P1 ;  /* 0xff8000001b827808 */ /* 0x000fe40000800000 */
[----:B------:R-:W-:Y:S02]  /*1dba0*/  FMNMX.FTZ R136, R165, R136, !PT ;  /* 0x00000088a5887209 */ /* 0x000fe40007810000 */
[----:B------:R-:W-:-:S02]  /*1dbb0*/  FMNMX.FTZ R2, R131, R2, !PT ;  /* 0x0000000283027209 */ /* 0x000fc40007810000 */
[----:B------:R-:W-:Y:S02]  /*1dbc0*/  FMNMX.FTZ R135, R150, R135, !PT ;  /* 0x0000008796877209 */ /* 0x000fe40007810000 */
[----:B------:R-:W-:Y:S02]  /*1dbd0*/  FMNMX.FTZ R134, R154, R134, !PT ;  /* 0x000000869a867209 */ /* 0x000fe40007810000 */
[----:B------:R-:W-:Y:S02]  /*1dbe0*/  FSEL R128, R72, -INF , P0 ;  /* 0xff80000048807808 */ /* 0x000fe40000000000 */
[----:B------:R-:W-:Y:S02]  /*1dbf0*/  FMNMX.FTZ R136, R164, R136, !PT ;  /* 0x00000088a4887209 */ /* 0x000fe40007810000 */
[----:B------:R-:W-:Y:S02]  /*1dc00*/  FMNMX.FTZ R2, R130, R2, !PT ;  /* 0x0000000282027209 */ /* 0x000fe40007810000 */
[----:B------:R-:W-:Y:S01]  /*1dc10*/  FMNMX.FTZ R135, R149, R135, !PT ;  /* 0x0000008795877209 */ /* 0x000fe20007810000 */
[----:B------:R-:W-:Y:S01]  /*1dc20*/  IMAD.MOV.U32 R4, RZ, RZ, R136 ;  /* 0x000000ffff047224 */ /* 0x000fe200078e0088 */
[----:B------:R-:W-:-:S02]  /*1dc30*/  FMNMX.FTZ R134, R153, R134, !PT ;  /* 0x0000008699867209 */ /* 0x000fc40007810000 */
[----:B------:R-:W-:Y:S02]  /*1dc40*/  FMNMX.FTZ R8, R128, R2, !PT ;  /* 0x0000000280087209 */ /* 0x000fe40007810000 */
[----:B------:R-:W-:Y:S02]  /*1dc50*/  FMNMX.FTZ R135, R148, R135, !PT ;  /* 0x0000008794877209 */ /* 0x000fe40007810000 */
[----:B------:R-:W-:Y:S02]  /*1dc60*/  FMNMX.FTZ R134, R152, R134, !PT ;  /* 0x0000008698867209 */ /* 0x000fe40007810000 */
[----:B------:R-:W-:Y:S02]  /*1dc70*/  MOV R2, 0x1dc90 ;  /* 0x0001dc9000027802 */ /* 0x000fe40000000f00 */
[----:B-1----:R-:W-:Y:S05]  /*1dc80*/  CALL.REL.NOINC `($__internal_6_$__cuda_sm70_shflsync_bfly_p) ;  /* 0x0000ea4000007944 */ /* 0x002fea0003c00000 */
[----:B------:R-:W-:Y:S01]  /*1dc90*/  FMNMX.FTZ R136, R136, R0, !PT ;  /* 0x0000000088887209 */ /* 0x000fe20007810000 */
[----:B------:R-:W-:Y:S01]  /*1dca0*/  IMAD.MOV.U32 R0, RZ, RZ, 0x1 ;  /* 0x00000001ff007424 */ /* 0x000fe200078e00ff */
[----:B------:R-:W-:-:S03]  /*1dcb0*/  MOV R2, 0x1dce0 ;  /* 0x0001dce000027802 */ /* 0x000fc60000000f00 */
[----:B------:R-:W-:Y:S02]  /*1dcc0*/  IMAD.MOV.U32 R4, RZ, RZ, R136 ;  /* 0x000000ffff047224 */ /* 0x000fe400078e0088 */
[----:B------:R-:W-:Y:S05]  /*1dcd0*/  CALL.REL.NOINC `($__internal_6_$__cuda_sm70_shflsync_bfly_p) ;  /* 0x0000e9f000007944 */ /* 0x000fea0003c00000 */
[----:B------:R-:W-:Y:S01]  /*1dce0*/  FMNMX.FTZ R136, R136, R0, !PT ;  /* 0x0000000088887209 */ /* 0x000fe20007810000 */
[----:B------:R-:W-:Y:S01]  /*1dcf0*/  IMAD.MOV.U32 R4, RZ, RZ, R135 ;  /* 0x000000ffff047224 */ /* 0x000fe200078e0087 */
[----:B------:R-:W-:Y:S01]  /*1dd00*/  MOV R2, 0x1dd30 ;  /* 0x0001dd3000027802 */ /* 0x000fe20000000f00 */
[----:B------:R-:W-:Y:S02]  /*1dd10*/  IMAD.MOV.U32 R0, RZ, RZ, 0x2 ;  /* 0x00000002ff007424 */ /* 0x000fe400078e00ff */
[----:B------:R-:W-:Y:S05]  /*1dd20*/  CALL.REL.NOINC `($__internal_6_$__cuda_sm70_shflsync_bfly_p) ;  /* 0x0000e9a000007944 */ /* 0x000fea0003c00000 */
        /* <DEDUP_REMOVED lines=25> */
[----:B------:R-:W-:Y:S01]  /*1dec0*/  MOV R133, R0 ;  /* 0x0000000000857202 */ /* 0x000fe20000000f00 */
[----:B------:R-:W-:Y:S05]  /*1ded0*/  BRA `(.L_x_2011) ;  /* 0xfffeec4000007947 */ /* 0x000fea000383ffff */
.L_x_1931:
[----:B------:R-:W-:Y:S01]  /*1dee0*/  MOV R3, 0x181f ;  /* 0x0000181f00037802 */ /* 0x000fe20000000f00 */
[----:B------:R1:W-:Y:S01]  /*1def0*/  STL [R1+0xa8], RZ ;  /* 0x0000a8ff01007387 */ /* 0x0003e20000100800 */
[----:B------:R-:W-:Y:S01]  /*1df00*/  MOV R2, 0x1df30 ;  /* 0x0001df3000027802 */ /* 0x000fe20000000f00 */
[----:B------:R-:W-:Y:S02]  /*1df10*/  IMAD.MOV.U32 R54, RZ, RZ, R0 ;  /* 0x000000ffff367224 */ /* 0x000fe400078e0000 */
[----:B-1----:R-:W-:Y:S05]  /*1df20*/  CALL.REL.NOINC `($__internal_7_$__cuda_sm70_shflsync_idx_p) ;  /* 0x0000e80000007944 */ /* 0x002fea0003c00000 */
[----:B------:R-:W-:Y:S01]  /*1df30*/  MOV R5, R37 ;  /* 0x0000002500057202 */ /* 0x000fe20000000f00 */
[----:B-1---5:R-:W-:-:S05]  /*1df40*/  BRA `(.L_x_2012) ;  /* 0xffff0e6000007947 */ /* 0x022fca000383ffff */
.L_x_1932:
[----:B------:R-:W-:Y:S01]  /*1df50*/  MOV R3, 0x181f ;  /* 0x0000181f00037802 */ /* 0x000fe20000000f00 */
[----:B------:R3:W-:Y:S01]  /*1df60*/  STL [R1+0xa8], RZ ;  /* 0x0000a8ff01007387 */ /* 0x0007e20000100800 */
[----:B------:R-:W-:Y:S01]  /*1df70*/  MOV R2, 0x1dfa0 ;  /* 0x0001dfa000027802 */ /* 0x000fe20000000f00 */
[----:B------:R-:W-:Y:S02]  /*1df80*/  IMAD.MOV.U32 R54, RZ, RZ, R4 ;  /* 0x000000ffff367224 */ /* 0x000fe400078e0004 */
[----:B-123--:R-:W-:Y:S05]  /*1df90*/  CALL.REL.NOINC `($__internal_7_$__cuda_sm70_shflsync_idx_p) ;  /* 0x0000e79000007944 */ /* 0x00efea0003c00000 */
[----:B------:R-:W2:Y:S01]  /*1dfa0*/  LDL R3, [R1+0xc0] ;  /* 0x0000c00001037983 */ /* 0x000ea20000100800 */
[----:B------:R-:W-:Y:S02]  /*1dfb0*/  SEL R8, RZ, 0x10, P5 ;  /* 0x00000010ff087807 */ /* 0x000fe40002800000 */
[----:B-----5:R-:W-:Y:S01]  /*1dfc0*/  MOV R54, R0 ;  /* 0x0000000000367202 */ /* 0x020fe20000000f00 */
[----:B------:R-:W3:Y:S04]  /*1dfd0*/  LDL R2, [R1+0xe4] ;  /* 0x0000e40001027983 */ /* 0x000ee80000100800 */
[----:B------:R-:W4:Y:S01]  /*1dfe0*/  LDL R9, [R1+0x9c] ;  /* 0x00009c0001097983 */ /* 0x000f220000100800 */
[----:B--2---:R-:W-:Y:S02]  /*1dff0*/  ISETP.GE.AND P1, PT, R3, c[0x0][0x1d4], PT ;  /* 0x0000750003007a0c */ /* 0x004fe40003f26270 */
[----:B---3--:R-:W-:Y:S05]  /*1e000*/  IADD3 R6, P0, R37, R2, RZ ;  /* 0x0000000225067210 */ /* 0x008fea0007f1e0ff */
[----:B------:R-:W-:Y:S01]  /*1e010*/  IMAD.X R7, R5, 0x1, R252, P0 ;  /* 0x0000000105077824 */ /* 0x000fe200000e06fc */
[----:B------:R-:W-:Y:S05]  /*1e020*/  IADD3 R2, P0, R37, R250, RZ ;  /* 0x000000fa25027210 */ /* 0x000fea0007f1e0ff */
[----:B------:R-:W-:Y:S01]  /*1e030*/  @!PT LDS RZ, [RZ] ;  /* 0x00000000fffff984 */ /* 0x000fe20000000800 */
[----:B------:R-:W-:Y:S01]  /*1e040*/  @!PT LDS RZ, [RZ] ;  /* 0x00000000fffff984 */ /* 0x000fe20000000800 */
[----:B------:R-:W-:Y:S01]  /*1e050*/  @!PT LDS RZ, [RZ] ;  /* 0x00000000fffff984 */ /* 0x000fe20000000800 */
[----:B----4-:R2:W-:Y:S01]  /*1e060*/  LDGSTS.E.BYPASS.LTC128B.128 [R9], [R6.64], !P1 ;  /* 0x0000000006097fae */ /* 0x0105e2000c901d46 */
[----:B------:R-:W-:Y:S02]  /*1e070*/  IMAD.X R3, R5, 0x1, R251, P0 ;  /* 0x0000000105037824 */ /* 0x000fe400000e06fb */
[----:B------:R-:W-:Y:S03]  /*1e080*/  IMAD.MOV.U32 R5, RZ, RZ, R8 ;  /* 0x000000ffff057224 */ /* 0x000fe600078e0008 */
[----:B------:R3:W-:Y:S01]  /*1e090*/  LDGSTS.E.BYPASS.LTC128B.128 [R9+0x2000], [R2.64], !P5 ;  /* 0x0200000002097fae */ /* 0x0007e2000e901d46 */
[----:B--2---:R-:W-:Y:S05]  /*1e0a0*/  IMAD.MOV.U32 R6, RZ, RZ, 0x1 ;  /* 0x00000001ff067424 */ /* 0x004fea00078e00ff */
[----:B------:R2:W-:Y:S01]  /*1e0b0*/  STL [R1+0xa8], R6 ;  /* 0x0000a80601007387 */ /* 0x0005e20000100800 */
[----:B---3--:R-:W-:Y:S02]  /*1e0c0*/  MOV R3, 0x181f ;  /* 0x0000181f00037802 */ /* 0x008fe40000000f00 */
[----:B------:R-:W-:Y:S02]  /*1e0d0*/  MOV R2, 0x1e0f0 ;  /* 0x0001e0f000027802 */ /* 0x000fe40000000f00 */
[----:B-12---:R-:W-:Y:S05]  /*1e0e0*/  CALL.REL.NOINC `($__internal_7_$__cuda_sm70_shflsync_idx_p) ;  /* 0x0000e64000007944 */ /* 0x006fea0003c00000 */
[----:B------:R-:W-:Y:S01]  /*1e0f0*/  MOV R7, 0x1 ;  /* 0x0000000100077802 */ /* 0x000fe20000000f00 */
[----:B------:R-:W-:Y:S01]  /*1e100*/  IMAD.MOV.U32 R6, RZ, RZ, R37 ;  /* 0x000000ffff067224 */ /* 0x000fe200078e0025 */
[----:B------:R-:W-:Y:S01]  /*1e110*/  MOV R3, 0x181f ;  /* 0x0000181f00037802 */ /* 0x000fe20000000f00 */
[----:B------:R-:W-:Y:S01]  /*1e120*/  IMAD.MOV.U32 R54, RZ, RZ, R4 ;  /* 0x000000ffff367224 */ /* 0x000fe200078e0004 */
[----:B------:R-:W-:Y:S01]  /*1e130*/  MOV R2, 0x1e160 ;  /* 0x0001e16000027802 */ /* 0x000fe20000000f00 */
[----:B------:R2:W-:Y:S04]  /*1e140*/  STL [R1+0xa8], R7 ;  /* 0x0000a80701007387 */ /* 0x0005e80000100800 */
[----:B-12--5:R-:W-:Y:S05]  /*1e150*/  CALL.REL.NOINC `($__internal_7_$__cuda_sm70_shflsync_idx_p) ;  /* 0x0000e5d000007944 */ /* 0x026fea0003c00000 */
[----:B------:R-:W2:Y:S01]  /*1e160*/  LDL R3, [R1+0xc0] ;  /* 0x0000c00001037983 */ /* 0x000ea20000100800 */
[----:B------:R-:W-:Y:S01]  /*1e170*/  ISETP.NE.U32.AND P2, PT, R5, RZ, PT ;  /* 0x000000ff0500720c */ /* 0x000fe20003f45070 */
[----:B-----5:R-:W-:Y:S02]  /*1e180*/  IMAD.MOV.U32 R54, RZ, RZ, R0 ;  /* 0x000000ffff367224 */ /* 0x020fe400078e0000 */
[----:B------:R-:W3:Y:S04]  /*1e190*/  LDL R2, [R1+0xe4] ;  /* 0x0000e40001027983 */ /* 0x000ee80000100800 */
        /* <DEDUP_REMOVED lines=8> */
[----:B--2---:R-:W-:Y:S04]  /*1e220*/  IADD3 R2, -R5, 0x10, RZ ;  /* 0x0000001005027810 */ /* 0x004fe80007ffe1ff */
[----:B------:R-:W-:Y:S04]  /*1e230*/  LOP3.LUT R2, R2, 0xf, RZ, 0xc0, !PT ;  /* 0x0000000f02027812 */ /* 0x000fe800078ec0ff */
[----:B------:R-:W-:Y:S04]  /*1e240*/  IADD3 R2, P1, P0, R2, R37, R250 ;  /* 0x0000002502027210 */ /* 0x000fe8000783e0fa */
[----:B------:R-:W-:Y:S01]  /*1e250*/  IADD3.X R3, RZ, R6, R251, P1, P0 ;  /* 0x00000006ff037210 */ /* 0x000fe20000fe04fb */
[----:B------:R-:W-:Y:S04]  /*1e260*/  IMAD.MOV.U32 R6, RZ, RZ, 0x2 ;  /* 0x00000002ff067424 */ /* 0x000fe800078e00ff */
[----:B------:R2:W-:Y:S04]  /*1e270*/  LDGSTS.E.BYPASS.LTC128B.128.ZFILL [R7+0x2800], [R2.64], P2 ;  /* 0x0280000002077fae */ /* 0x0005e80009141d46 */
[----:B------:R3:W-:Y:S01]  /*1e280*/  STL [R1+0xa8], R6 ;  /* 0x0000a80601007387 */ /* 0x0007e20000100800 */
[----:B--2---:R-:W-:Y:S01]  /*1e290*/  MOV R2, 0x1e2c0 ;  /* 0x0001e2c000027802 */ /* 0x004fe20000000f00 */
[----:B------:R-:W-:Y:S02]  /*1e2a0*/  IMAD.MOV.U32 R3, RZ, RZ, 0x181f ;  /* 0x0000181fff037424 */ /* 0x000fe400078e00ff */
[----:B-1-3--:R-:W-:Y:S05]  /*1e2b0*/  CALL.REL.NOINC `($__internal_7_$__cuda_sm70_shflsync_idx_p) ;  /* 0x0000e47000007944 */ /* 0x00afea0003c00000 */
        /* <DEDUP_REMOVED lines=10> */
[----:B------:R-:W3:Y:S01]  /*1e360*/  LDL R2, [R1+0xe4] ;  /* 0x0000e40001027983 */ /* 0x000ee20000100800 */
[----:B------:R-:W-:Y:S03]  /*1e370*/  IMAD.MOV.U32 R0, RZ, RZ, 0x3 ;  /* 0x00000003ff007424 */ /* 0x000fe600078e00ff */
[----:B------:R-:W4:Y:S04]  /*1e380*/  LDL R7, [R1+0x9c] ;  /* 0x00009c0001077983 */ /* 0x000f280000100800 */
[----:B------:R1:W-:Y:S01]  /*1e390*/  STL [R1+0xa8], R0 ;  /* 0x0000a80001007387 */ /* 0x0003e20000100800 */
        /* <DEDUP_REMOVED lines=10> */
[----:B------:R-:W-:Y:S05]  /*1e440*/  IADD3.X R3, RZ, R6, R251, P1, P0 ;  /* 0x00000006ff037210 */ /* 0x000fea0000fe04fb */
[----:B------:R2:W-:Y:S02]  /*1e450*/  LDGSTS.E.BYPASS.LTC128B.128.ZFILL [R7+0x3000], [R2.64], P2 ;  /* 0x0300000002077fae */ /* 0x0005e40009141d46 */
[----:B--2---:R-:W-:Y:S01]  /*1e460*/  MOV R2, 0x1e490 ;  /* 0x0001e49000027802 */ /* 0x004fe20000000f00 */
[----:B------:R-:W-:Y:S02]  /*1e470*/  IMAD.MOV.U32 R3, RZ, RZ, 0x181f ;  /* 0x0000181fff037424 */ /* 0x000fe400078e00ff */
[----:B-1----:R-:W-:Y:S05]  /*1e480*/  CALL.REL.NOINC `($__internal_7_$__cuda_sm70_shflsync_idx_p) ;  /* 0x0000e2a000007944 */ /* 0x002fea0003c00000 */
        /* <DEDUP_REMOVED lines=8> */
[----:B-1----:R-:W-:-:S05]  /*1e510*/  BRA `(.L_x_2013) ;  /* 0xffff0a9000007947 */ /* 0x002fca000383ffff */
.L_x_1935:
[----:B------:R-:W-:Y:S01]  /*1e520*/  MOV R3, 0x181f ;  /* 0x0000181f00037802 */ /* 0x000fe20000000f00 */
[----:B------:R2:W-:Y:S01]  /*1e530*/  STL [R1+0xa8], RZ ;  /* 0x0000a8ff01007387 */ /* 0x0005e20000100800 */
[----:B------:R-:W-:Y:S01]  /*1e540*/  MOV R2, 0x1e570 ;  /* 0x0001e57000027802 */ /* 0x000fe20000000f00 */
[----:B------:R-:W-:Y:S02]  /*1e550*/  IMAD.MOV.U32 R54, RZ, RZ, R0 ;  /* 0x000000ffff367224 */ /* 0x000fe400078e0000 */
[----:B-12---:R-:W-:Y:S05]  /*1e560*/  CALL.REL.NOINC `($__internal_7_$__cuda_sm70_shflsync_idx_p) ;  /* 0x0000e1c000007944 */ /* 0x006fea0003c00000 */
[----:B------:R-:W-:Y:S01]  /*1e570*/  MOV R5, R37 ;  /* 0x0000002500057202 */ /* 0x000fe20000000f00 */
[----:B-1---5:R-:W-:-:S05]  /*1e580*/  BRA `(.L_x_2014) ;  /* 0xffff20f000007947 */ /* 0x022fca000383ffff */
.L_x_1936:
        /* <DEDUP_REMOVED lines=17> */
[----:B----4-:R2:W-:Y:S01]  /*1e6a0*/  LDGSTS.E.BYPASS.LTC128B.128 [R9+0x4100], [R6.64], !P1 ;  /* 0x0410000006097fae */ /* 0x0105e2000c901d46 */
        /* <DEDUP_REMOVED lines=75> */
.L_x_1937:
[----:B------:R-:W-:Y:S01]  /*1eb60*/  MOV R3, 0x1c1f ;  /* 0x00001c1f00037802 */ /* 0x000fe20000000f00 */
[----:B------:R1:W-:Y:S01]  /*1eb70*/  STL [R1+0xa8], RZ ;  /* 0x0000a8ff01007387 */ /* 0x0003e20000100800 */
[----:B------:R-:W-:Y:S01]  /*1eb80*/  MOV R2, 0x1ebb0 ;  /* 0x0001ebb000027802 */ /* 0x000fe20000000f00 */
[----:B------:R-:W-:Y:S02]  /*1eb90*/  IMAD.MOV.U32 R54, RZ, RZ, R4 ;  /* 0x000000ffff367224 */ /* 0x000fe400078e0004 */
[----:B-1----:R-:W-:Y:S05]  /*1eba0*/  CALL.REL.NOINC `($__internal_7_$__cuda_sm70_shflsync_idx_p) ;  /* 0x0000db8000007944 */ /* 0x002fea0003c00000 */
[----:B-----5:R-:W-:Y:S01]  /*1ebb0*/  MOV R0, R37 ;  /* 0x0000002500007202 */ /* 0x020fe20000000f00 */
[----:B-1----:R-:W-:-:S05]  /*1ebc0*/  BRA `(.L_x_2016) ;  /* 0xffff1f5000007947 */ /* 0x002fca000383ffff */
.L_x_1938:
[----:B------:R-:W-:Y:S01]  /*1ebd0*/  MOV R0, 0x1 ;  /* 0x0000000100007802 */ /* 0x000fe20000000f00 */
[----:B------:R-:W-:Y:S01]  /*1ebe0*/  IMAD.MOV.U32 R54, RZ, RZ, R4 ;  /* 0x000000ffff367224 */ /* 0x000fe200078e0004 */
[----:B------:R-:W-:Y:S01]  /*1ebf0*/  MOV R2, 0x1ec30 ;  /* 0x0001ec3000027802 */ /* 0x000fe20000000f00 */
[----:B------:R-:W-:Y:S02]  /*1ec00*/  IMAD.MOV.U32 R3, RZ, RZ, 0x1c1f ;  /* 0x00001c1fff037424 */ /* 0x000fe400078e00ff */
[----:B------:R2:W-:Y:S04]  /*1ec10*/  STL [R1+0xa8], R0 ;  /* 0x0000a80001007387 */ /* 0x0005e80000100800 */
[----:B-12---:R-:W-:Y:S05]  /*1ec20*/  CALL.REL.NOINC `($__internal_7_$__cuda_sm70_shflsync_idx_p) ;  /* 0x0000db0000007944 */ /* 0x006fea0003c00000 */
[----:B------:R-:W-:Y:S01]  /*1ec30*/  MOV R2, 0x1eea0 ;  /* 0x0001eea000027802 */ /* 0x000fe20000000f00 */
[----:B-----5:R-:W-:Y:S02]  /*1ec40*/  IMAD.MOV.U32 R0, RZ, RZ, 0x2 ;  /* 0x00000002ff007424 */ /* 0x020fe400078e00ff */
[----:B------:R-:W-:Y:S02]  /*1ec50*/  IMAD.IADD R37, R5, 0x1, R37 ;  /* 0x0000000105257824 */ /* 0x000fe400078e0225 */
[----:B------:R-:W-:Y:S01]  /*1ec60*/  IMAD.MOV.U32 R54, RZ, RZ, R4 ;  /* 0x000000ffff367224 */ /* 0x000fe200078e0004 */
[----:B------:R2:W-:Y:S01]  /*1ec70*/  STL [R1+0xa8], R0 ;  /* 0x0000a80001007387 */ /* 0x0005e20000100800 */
[----:B------:R-:W-:Y:S01]  /*1ec80*/  IMAD.MOV.U32 R3, RZ, RZ, 0x1c1f ;  /* 0x00001c1fff037424 */ /* 0x000fe200078e00ff */
        /* <DEDUP_REMOVED lines=13> */
[----:B------:R-:W-:Y:S02]  /*1ed60*/  FSEL R50, R220, -INF , P3 ;  /* 0xff800000dc327808 */ /* 0x000fe40001800000 */
[----:B------:R-:W-:Y:S02]  /*1ed70*/  ISETP.GT.AND P3, PT, R37, 0x20, PT ;  /* 0x000000202500780c */ /* 0x000fe40003f64270 */
[----:B------:R-:W-:Y:S02]  /*1ed80*/  FSEL R49, R31, -INF , P0 ;  /* 0xff8000001f317808 */ /* 0x000fe40000000000 */
[C---:B------:R-:W-:Y:S02]  /*1ed90*/  ISETP.GT.AND P1, PT, R37.reuse, 0x21, PT ;  /* 0x000000212500780c */ /* 0x040fe40003f24270 */
        /* <DEDUP_REMOVED lines=14> */
[----:B------:R-:W-:Y:S02]  /*1ee80*/  FSEL R36, R36, -INF , P0 ;  /* 0xff80000024247808 */ /* 0x000fe40000000000 */
[----:B-12---:R-:W-:Y:S05]  /*1ee90*/  CALL.REL.NOINC `($__internal_7_$__cuda_sm70_shflsync_idx_p) ;  /* 0x0000d89000007944 */ /* 0x006fea0003c00000 */
[----:B------:R-:W-:Y:S01]  /*1eea0*/  MOV R2, 0x1f120 ;  /* 0x0001f12000027802 */ /* 0x000fe20000000f00 */
[----:B-----5:R-:W2:Y:S01]  /*1eeb0*/  LDL.LU R0, [R1+0x70] ;  /* 0x0000700001007983 */ /* 0x020ea20000300800 */
[----:B------:R-:W-:Y:S02]  /*1eec0*/  IMAD.IADD R37, R5, 0x1, R37 ;  /* 0x0000000105257824 */ /* 0x000fe400078e0225 */
[----:B------:R-:W-:Y:S02]  /*1eed0*/  IMAD.MOV.U32 R54, RZ, RZ, R4 ;  /* 0x000000ffff367224 */ /* 0x000fe400078e0004 */
[----:B------:R-:W-:Y:S01]  /*1eee0*/  IMAD.MOV.U32 R3, RZ, RZ, 0x1c1f ;  /* 0x00001c1fff037424 */ /* 0x000fe200078e00ff */
[C---:B------:R-:W-:Y:S02]  /*1eef0*/  ISETP.GT.AND P0, PT, R37.reuse, RZ, PT ;  /* 0x000000ff2500720c */ /* 0x040fe40003f04270 */
[C---:B------:R-:W-:Y:S02]  /*1ef00*/  ISETP.GT.AND P1, PT, R37.reuse, 0x1, PT ;  /* 0x000000012500780c */ /* 0x040fe40003f24270 */
[----:B------:R-:W-:Y:S02]  /*1ef10*/  ISETP.GT.AND P2, PT, R37, 0x8, PT ;  /* 0x000000082500780c */ /* 0x000fe40003f44270 */
[----:B------:R-:W-:Y:S02]  /*1ef20*/  FSEL R57, R249, -INF , P1 ;  /* 0xff800000f9397808 */ /* 0x000fe40000800000 */
[C---:B------:R-:W-:Y:S02]  /*1ef30*/  ISETP.GT.AND P1, PT, R37.reuse, 0x10, PT ;  /* 0x000000102500780c */ /* 0x040fe40003f24270 */
[C---:B------:R-:W-:Y:S02]  /*1ef40*/  ISETP.GT.AND P3, PT, R37.reuse, 0x11, PT ;  /* 0x000000112500780c */ /* 0x040fe40003f64270 */
[----:B------:R-:W-:Y:S02]  /*1ef50*/  FSEL R206, R246, -INF , P2 ;  /* 0xff800000f6ce7808 */ /* 0x000fe40001000000 */
        /* <DEDUP_REMOVED lines=16> */
[----:B--2---:R-:W-:Y:S01]  /*1f060*/  FSEL R53, R0, -INF , P0 ;  /* 0xff80000000357808 */ /* 0x004fe20000000000 */
[----:B------:R-:W-:Y:S01]  /*1f070*/  IMAD.MOV.U32 R0, RZ, RZ, 0x3 ;  /* 0x00000003ff007424 */ /* 0x000fe200078e00ff */
[----:B------:R-:W-:Y:S04]  /*1f080*/  ISETP.GT.AND P0, PT, R37, 0x9, PT ;  /* 0x000000092500780c */ /* 0x000fe80003f04270 */
[----:B------:R-:W-:Y:S01]  /*1f090*/  FSEL R67, R245, -INF , P0 ;  /* 0xff800000f5437808 */ /* 0x000fe20000000000 */
[----:B------:R2:W-:Y:S01]  /*1f0a0*/  STL [R1+0xa8], R0 ;  /* 0x0000a80001007387 */ /* 0x0005e20000100800 */
[C---:B------:R-:W-:Y:S04]  /*1f0b0*/  ISETP.GT.AND P0, PT, R37.reuse, 0x18, PT ;  /* 0x000000182500780c */ /* 0x040fe80003f04270 */
[----:B------:R-:W-:Y:S02]  /*1f0c0*/  FSEL R64, R218, -INF , P0 ;  /* 0xff800000da407808 */ /* 0x000fe40000000000 */
[----:B------:R-:W-:Y:S04]  /*1f0d0*/  ISETP.GT.AND P0, PT, R37, 0x28, PT ;  /* 0x000000282500780c */ /* 0x000fe80003f04270 */
[----:B------:R-:W-:Y:S02]  /*1f0e0*/  FSEL R60, R27, -INF , P0 ;  /* 0xff8000001b3c7808 */ /* 0x000fe40000000000 */
[----:B------:R-:W-:Y:S04]  /*1f0f0*/  ISETP.GT.AND P0, PT, R37, 0x39, PT ;  /* 0x000000392500780c */ /* 0x000fe80003f04270 */
[----:B------:R-:W-:Y:S04]  /*1f100*/  FSEL R42, R42, -INF , P0 ;  /* 0xff8000002a2a7808 */ /* 0x000fe80000000000 */
[----:B-12---:R-:W-:Y:S05]  /*1f110*/  CALL.REL.NOINC `($__internal_7_$__cuda_sm70_shflsync_idx_p) ;  /* 0x0000d61000007944 */ /* 0x006fea0003c00000 */
[----:B------:R-:W2:Y:S01]  /*1f120*/  LDL.LU R4, [R1+0x80] ;  /* 0x0000800001047983 */ /* 0x000ea20000300800 */
[----:B------:R-:W-:Y:S03]  /*1f130*/  IMAD.IADD R5, R5, 0x1, R37 ;  /* 0x0000000105057824 */ /* 0x000fe600078e0225 */
[----:B-----5:R-:W3:Y:S02]  /*1f140*/  LDL.LU R0, [R1+0x74] ;  /* 0x0000740001007983 */ /* 0x020ee40000300800 */
[C---:B------:R-:W-:Y:S02]  /*1f150*/  ISETP.GT.AND P0, PT, R5.reuse, RZ, PT ;  /* 0x000000ff0500720c */ /* 0x040fe40003f04270 */
[C---:B------:R-:W-:Y:S01]  /*1f160*/  ISETP.GT.AND P3, PT, R5.reuse, 0x11, PT ;  /* 0x000000110500780c */ /* 0x040fe20003f64270 */
[----:B------:R-:W4:Y:S01]  /*1f170*/  LDL.LU R2, [R1+0x78] ;  /* 0x0000780001027983 */ /* 0x000f220000300800 */
[C---:B------:R-:W-:Y:S02]  /*1f180*/  ISETP.GT.AND P2, PT, R5.reuse, 0x8, PT ;  /* 0x000000080500780c */ /* 0x040fe40003f44270 */
[----:B------:R-:W-:Y:S01]  /*1f190*/  FSEL R33, R230, -INF , P3 ;  /* 0xff800000e6217808 */ /* 0x000fe20001800000 */
[----:B------:R-:W4:Y:S01]  /*1f1a0*/  LDL.LU R3, [R1+0x7c] ;  /* 0x00007c0001037983 */ /* 0x000f220000300800 */
[C---:B------:R-:W-:Y:S02]  /*1f1b0*/  ISETP.GT.AND P3, PT, R5.reuse, 0x20, PT ;  /* 0x000000200500780c */ /* 0x040fe40003f64270 */
[C---:B------:R-:W-:Y:S02]  /*1f1c0*/  ISETP.GT.AND P1, PT, R5.reuse, 0x1, PT ;  /* 0x000000010500780c */ /* 0x040fe40003f24270 */
[----:B------:R-:W-:Y:S02]  /*1f1d0*/  FSEL R30, R216, -INF , P3 ;  /* 0xff800000d81e7808 */ /* 0x000fe40001800000 */
[C---:B------:R-:W-:Y:S02]  /*1f1e0*/  ISETP.GT.AND P3, PT, R5.reuse, 0x30, PT ;  /* 0x000000300500780c */ /* 0x040fe40003f64270 */
[----:B------:R-:W-:Y:S02]  /*1f1f0*/  ISETP.GT.AND P4, PT, R5, 0x29, PT ;  /* 0x000000290500780c */ /* 0x000fe40003f84270 */
[----:B------:R-:W-:Y:S02]  /*1f200*/  FSEL R25, R133, -INF , P3 ;  /* 0xff80000085197808 */ /* 0x000fe40001800000 */
[----:B------:R-:W-:Y:S02]  /*1f210*/  FSEL R26, R134, -INF , P4 ;  /* 0xff800000861a7808 */ /* 0x000fe40002000000 */
[----:B--2---:R-:W-:Y:S02]  /*1f220*/  FSEL R28, R4, -INF , P0 ;  /* 0xff800000041c7808 */ /* 0x004fe40000000000 */
[----:B------:R-:W-:Y:S04]  /*1f230*/  ISETP.GT.AND P0, PT, R5, 0x9, PT ;  /* 0x000000090500780c */ /* 0x000fe80003f04270 */
[----:B---3--:R-:W-:Y:S02]  /*1f240*/  FSEL R37, R0, -INF , P0 ;  /* 0xff80000000257808 */ /* 0x008fe40000000000 */
[----:B------:R-:W-:Y:S02]  /*1f250*/  FMNMX.FTZ R0, R8, R132, !PT ;  /* 0x0000008408007209 */ /* 0x000fe40007810000 */
[----:B----4-:R-:W-:Y:S02]  /*1f260*/  FSEL R41, R2, -INF , P2 ;  /* 0xff80000002297808 */ /* 0x010fe40001000000 */
[----:B------:R-:W-:Y:S02]  /*1f270*/  FMNMX.FTZ R2, R53, R138, !PT ;  /* 0x0000008a35027209 */ /* 0x000fe40007810000 */
[----:B------:R-:W-:Y:S01]  /*1f280*/  FMNMX.FTZ R4, R24, R0, !PT ;  /* 0x0000000018047209 */ /* 0x000fe20007810000 */
[----:B------:R-:W-:Y:S01]  /*1f290*/  IMAD.MOV.U32 R0, RZ, RZ, 0x2 ;  /* 0x00000002ff007424 */ /* 0x000fe200078e00ff */
        /* <DEDUP_REMOVED lines=12> */
[----:B------:R-:W-:Y:S02]  /*1f360*/  FMNMX.FTZ R4, R22, R133, !PT ;  /* 0x0000008516047209 */ /* 0x000fe40007810000 */
[----:B------:R-:W-:Y:S02]  /*1f370*/  FMNMX.FTZ R133, R52, R3, !PT ;  /* 0x0000000334857209 */ /* 0x000fe40007810000 */
[----:B------:R-:W-:Y:S02]  /*1f380*/  FMNMX.FTZ R134, R67, R134, !PT ;  /* 0x0000008643867209 */ /* 0x000fe40007810000 */
[----:B------:R-:W-:Y:S02]  /*1f390*/  FMNMX.FTZ R2, R37, R2, !PT ;  /* 0x0000000225027209 */ /* 0x000fe40007810000 */
[----:B------:R-:W-:Y:S02]  /*1f3a0*/  ISETP.GT.AND P0, PT, R5, 0x18, PT ;  /* 0x000000180500780c */ /* 0x000fe40003f04270 */
        /* <DEDUP_REMOVED lines=62> */
[----:B-1----:R-:W-:Y:S05]  /*1f790*/  CALL.REL.NOINC `($__internal_6_$__cuda_sm70_shflsync_bfly_p) ;  /* 0x0000cf3000007944 */ /* 0x002fea0003c00000 */
[----:B------:R-:W-:Y:S01]  /*1f7a0*/  FMNMX.FTZ R4, R4, R0, !PT ;  /* 0x0000000004047209 */ /* 0x000fe20007810000 */
[----:B------:R-:W-:Y:S01]  /*1f7b0*/  IMAD.MOV.U32 R0, RZ, RZ, 0x1 ;  /* 0x00000001ff007424 */ /* 0x000fe200078e00ff */
[----:B------:R-:W-:Y:S02]  /*1f7c0*/  MOV R2, 0x1f7e0 ;  /* 0x0001f7e000027802 */ /* 0x000fe40000000f00 */
        /* <DEDUP_REMOVED lines=28> */
[----:B------:R-:W-:-:S05]  /*1f990*/  BRA `(.L_x_2017) ;  /* 0xffff1f4000007947 */ /* 0x000fca000383ffff */
.L_x_1941:
[----:B----4-:R-:W-:Y:S01]  /*1f9a0*/  MOV R3, 0x181f ;  /* 0x0000181f00037802 */ /* 0x010fe20000000f00 */
[----:B------:R1:W-:Y:S01]  /*1f9b0*/  STL [R1+0xa8], RZ ;  /* 0x0000a8ff01007387 */ /* 0x0003e20000100800 */
[----:B------:R-:W-:Y:S01]  /*1f9c0*/  MOV R2, 0x1f9f0 ;  /* 0x0001f9f000027802 */ /* 0x000fe20000000f00 */
[----:B------:R-:W-:Y:S02]  /*1f9d0*/  IMAD.MOV.U32 R54, RZ, RZ, R0 ;  /* 0x000000ffff367224 */ /* 0x000fe400078e0000 */
[----:B-1----:R-:W-:Y:S05]  /*1f9e0*/  CALL.REL.NOINC `($__internal_7_$__cuda_sm70_shflsync_idx_p) ;  /* 0x0000cd4000007944 */ /* 0x002fea0003c00000 */
[----:B-1---5:R-:W-:-:S05]  /*1f9f0*/  BRA `(.L_x_2018) ;  /* 0xffff48b000007947 */ /* 0x022fca000383ffff */
.L_x_1944:
[----:B------:R-:W-:Y:S01]  /*1fa00*/  MOV R3, 0x181f ;  /* 0x0000181f00037802 */ /* 0x000fe20000000f00 */
[----:B------:R2:W-:Y:S01]  /*1fa10*/  STL [R1+0xa8], RZ ;  /* 0x0000a8ff01007387 */ /* 0x0005e20000100800 */
[----:B------:R-:W-:Y:S01]  /*1fa20*/  MOV R2, 0x1fa50 ;  /* 0x0001fa5000027802 */ /* 0x000fe20000000f00 */
[----:B------:R-:W-:Y:S02]  /*1fa30*/  IMAD.MOV.U32 R54, RZ, RZ, R0 ;  /* 0x000000ffff367224 */ /* 0x000fe400078e0000 */
[----:B-12-4-:R-:W-:Y:S05]  /*1fa40*/  CALL.REL.NOINC `($__internal_7_$__cuda_sm70_shflsync_idx_p) ;  /* 0x0000cce000007944 */ /* 0x016fea0003c00000 */
[----:B------:R-:W-:Y:S01]  /*1fa50*/  MOV R6, R37 ;  /* 0x0000002500067202 */ /* 0x000fe20000000f00 */
[----:B-1---5:R-:W-:-:S05]  /*1fa60*/  BRA `(.L_x_2019) ;  /* 0xffff608000007947 */ /* 0x022fca000383ffff */
.L_x_1945:
[----:B------:R-:W-:Y:S01]  /*1fa70*/  MOV R3, 0x181f ;  /* 0x0000181f00037802 */ /* 0x000fe20000000f00 */
[----:B------:R4:W-:Y:S01]  /*1fa80*/  STL [R1+0xa8], RZ ;  /* 0x0000a8ff01007387 */ /* 0x0009e20000100800 */
[----:B------:R-:W-:Y:S01]  /*1fa90*/  MOV R2, 0x1fac0 ;  /* 0x0001fac000027802 */ /* 0x000fe20000000f00 */
[----:B------:R-:W-:Y:S02]  /*1faa0*/  IMAD.MOV.U32 R54, RZ, RZ, R4 ;  /* 0x000000ffff367224 */ /* 0x000fe400078e0004 */
[----:B-1234-:R-:W-:Y:S05]  /*1fab0*/  CALL.REL.NOINC `($__internal_7_$__cuda_sm70_shflsync_idx_p) ;  /* 0x0000cc7000007944 */ /* 0x01efea0003c00000 */
[----:B------:R-:W2:Y:S01]  /*1fac0*/  LDL R3, [R1+0x90] ;  /* 0x0000900001037983 */ /* 0x000ea20000100800 */
[----:B-----5:R-:W-:Y:S03]  /*1fad0*/  MOV R54, R0 ;  /* 0x0000000000367202 */ /* 0x020fe60000000f00 */
[----:B------:R-:W3:Y:S04]  /*1fae0*/  LDL R2, [R1+0x94] ;  /* 0x0000940001027983 */ /* 0x000ee80000100800 */
[----:B------:R-:W4:Y:S01]  /*1faf0*/  LDL R5, [R1+0x98] ;  /* 0x0000980001057983 */ /* 0x000f220000100800 */
[C---:B--2---:R-:W-:Y:S05]  /*1fb00*/  IADD3 R8, P0, R37.reuse, R3, RZ ;  /* 0x0000000325087210 */ /* 0x044fea0007f1e0ff */
[C---:B---3--:R-:W-:Y:S01]  /*1fb10*/  IMAD.X R9, R6.reuse, 0x1, R2, P0 ;  /* 0x0000000106097824 */ /* 0x048fe200000e0602 */
[----:B------:R-:W-:Y:S04]  /*1fb20*/  IADD3 R2, P0, R37, R133, RZ ;  /* 0x0000008525027210 */ /* 0x000fe80007f1e0ff */
[----:B------:R-:W-:Y:S01]  /*1fb30*/  @!PT LDS RZ, [RZ] ;  /* 0x00000000fffff984 */ /* 0x000fe20000000800 */
[----:B------:R-:W-:Y:S01]  /*1fb40*/  @!PT LDS RZ, [RZ] ;  /* 0x00000000fffff984 */ /* 0x000fe20000000800 */
[----:B------:R-:W-:Y:S01]  /*1fb50*/  @!PT LDS RZ, [RZ] ;  /* 0x00000000fffff984 */ /* 0x000fe20000000800 */
[----:B----4-:R2:W-:Y:S01]  /*1fb60*/  LDGSTS.E.BYPASS.LTC128B.128 [R5+0x4100], [R8.64], !P3 ;  /* 0x0410000008057fae */ /* 0x0105e2000d901d46 */
[----:B------:R-:W-:Y:S05]  /*1fb70*/  IMAD.X R3, R6, 0x1, R134, P0 ;  /* 0x0000000106037824 */ /* 0x000fea00000e0686 */
[----:B------:R2:W-:Y:S02]  /*1fb80*/  LDGSTS.E.BYPASS.LTC128B.128 [R5+0x6100], [R2.64], !P5 ;  /* 0x0610000002057fae */ /* 0x0005e4000e901d46 */
[----:B--2---:R-:W-:Y:S01]  /*1fb90*/  IMAD.MOV.U32 R5, RZ, RZ, 0x1 ;  /* 0x00000001ff057424 */ /* 0x004fe200078e00ff */
[----:B------:R-:W-:Y:S02]  /*1fba0*/  MOV R3, 0x181f ;  /* 0x0000181f00037802 */ /* 0x000fe40000000f00 */
[----:B------:R-:W-:Y:S02]  /*1fbb0*/  MOV R2, 0x1fbe0 ;  /* 0x0001fbe000027802 */ /* 0x000fe40000000f00 */
[----:B------:R2:W-:Y:S04]  /*1fbc0*/  STL [R1+0xa8], R5 ;  /* 0x0000a80501007387 */ /* 0x0005e80000100800 */
        /* <DEDUP_REMOVED lines=9> */
[----:B-----5:R-:W-:Y:S03]  /*1fc60*/  MOV R54, R0 ;  /* 0x0000000000367202 */ /* 0x020fe60000000f00 */
[----:B------:R-:W3:Y:S04]  /*1fc70*/  LDL R2, [R1+0x94] ;  /* 0x0000940001027983 */ /* 0x000ee80000100800 */
[----:B------:R-:W4:Y:S01]  /*1fc80*/  LDL R8, [R1+0x98] ;  /* 0x0000980001087983 */ /* 0x000f220000100800 */
[----:B--2---:R-:W-:Y:S05]  /*1fc90*/  IADD3 R6, P0, R37, R3, RZ ;  /* 0x0000000325067210 */ /* 0x004fea0007f1e0ff */
[----:B---3--:R-:W-:Y:S01]  /*1fca0*/  IMAD.X R7, R5, 0x1, R2, P0 ;  /* 0x0000000105077824 */ /* 0x008fe200000e0602 */
[----:B------:R-:W-:Y:S04]  /*1fcb0*/  IADD3 R2, P0, R37, R133, RZ ;  /* 0x0000008525027210 */ /* 0x000fe80007f1e0ff */
        /* <DEDUP_REMOVED lines=19> */
[----:B-----5:R-:W-:Y:S01]  /*1fdf0*/  MOV R54, R0 ;  /* 0x0000000000367202 */ /* 0x020fe20000000f00 */
[----:B------:R-:W-:Y:S02]  /*1fe00*/  IMAD.MOV.U32 R0, RZ, RZ, 0x3 ;  /* 0x00000003ff007424 */ /* 0x000fe400078e00ff */
[----:B------:R-:W3:Y:S04]  /*1fe10*/  LDL R2, [R1+0x94] ;  /* 0x0000940001027983 */ /* 0x000ee80000100800 */
[----:B------:R-:W4:Y:S04]  /*1fe20*/  LDL R8, [R1+0x98] ;  /* 0x0000980001087983 */ /* 0x000f280000100800 */
[----:B------:R1:W-:Y:S01]  /*1fe30*/  STL [R1+0xa8], R0 ;  /* 0x0000a80001007387 */ /* 0x0003e20000100800 */
[----:B--2---:R-:W-:Y:S05]  /*1fe40*/  IADD3 R6, P0, R37, R3, RZ ;  /* 0x0000000325067210 */ /* 0x004fea0007f1e0ff */
[----:B---3--:R-:W-:Y:S01]  /*1fe50*/  IMAD.X R7, R5, 0x1, R2, P0 ;  /* 0x0000000105077824 */ /* 0x008fe200000e0602 */
[----:B------:R-:W-:Y:S04]  /*1fe60*/  IADD3 R2, P0, R37, R133, RZ ;  /* 0x0000008525027210 */ /* 0x000fe80007f1e0ff */
[----:B------:R-:W-:Y:S01]  /*1fe70*/  @!PT LDS RZ, [RZ] ;  /* 0x00000000fffff984 */ /* 0x000fe20000000800 */
[----:B------:R-:W-:Y:S01]  /*1fe80*/  @!PT LDS RZ, [RZ] ;  /* 0x00000000fffff984 */ /* 0x000fe20000000800 */
[----:B------:R-:W-:Y:S01]  /*1fe90*/  @!PT LDS RZ, [RZ] ;  /* 0x00000000fffff984 */ /* 0x000fe20000000800 */
[----:B----4-:R1:W-:Y:S01]  /*1fea0*/  LDGSTS.E.BYPASS.LTC128B.128 [R8+0x5100], [R6.64], !P3 ;  /* 0x0510000006087fae */ /* 0x0103e2000d901d46 */
[----:B------:R-:W-:Y:S05]  /*1feb0*/  IMAD.X R3, R5, 0x1, R134, P0 ;  /* 0x0000000105037824 */ /* 0x000fea00000e0686 */
[----:B------:R2:W-:Y:S02]  /*1fec0*/  LDGSTS.E.BYPASS.LTC128B.128 [R8+0x7100], [R2.64], !P5 ;  /* 0x0710000002087fae */ /* 0x0005e4000e901d46 */
[----:B--2---:R-:W-:Y:S02]  /*1fed0*/  MOV R3, 0x181f ;  /* 0x0000181f00037802 */ /* 0x004fe40000000f00 */
[----:B------:R-:W-:Y:S02]  /*1fee0*/  MOV R2, 0x1ff00 ;  /* 0x0001ff0000027802 */ /* 0x000fe40000000f00 */
[----:B-1----:R-:W-:Y:S05]  /*1fef0*/  CALL.REL.NOINC `($__internal_7_$__cuda_sm70_shflsync_idx_p) ;  /* 0x0000c83000007944 */ /* 0x002fea0003c00000 */
[----:B------:R-:W-:Y:S01]  /*1ff00*/  MOV R3, 0x181f ;  /* 0x0000181f00037802 */ /* 0x000fe20000000f00 */
[----:B------:R-:W-:Y:S01]  /*1ff10*/  IMAD.MOV.U32 R54, RZ, RZ, R4 ;  /* 0x000000ffff367224 */ /* 0x000fe200078e0004 */
[----:B------:R-:W-:Y:S01]  /*1ff20*/  MOV R4, 0x3 ;  /* 0x0000000300047802 */ /* 0x000fe20000000f00 */
[----:B-----5:R-:W-:Y:S01]  /*1ff30*/  IMAD.MOV.U32 R0, RZ, RZ, R37 ;  /* 0x000000ffff007224 */ /* 0x020fe200078e0025 */
[----:B------:R-:W-:Y:S03]  /*1ff40*/  MOV R2, 0x1ff70 ;  /* 0x0001ff7000027802 */ /* 0x000fe60000000f00 */
[----:B------:R2:W-:Y:S04]  /*1ff50*/  STL [R1+0xa8], R4 ;  /* 0x0000a80401007387 */ /* 0x0005e80000100800 */
[----:B-12---:R-:W-:Y:S05]  /*1ff60*/  CALL.REL.NOINC `($__internal_7_$__cuda_sm70_shflsync_idx_p) ;  /* 0x0000c7c000007944 */ /* 0x006fea0003c00000 */
[----:B------:R-:W-:Y:S01]  /*1ff70*/  MOV R4, R37 ;  /* 0x0000002500047202 */ /* 0x000fe20000000f00 */
[----:B-1---5:R-:W-:-:S05]  /*1ff80*/  BRA `(.L_x_2020) ;  /* 0xffff5d3000007947 */ /* 0x022fca000383ffff */
.L_x_1946:
[----:B------:R-:W-:Y:S02]  /*1ff90*/  MOV R0, 0x2 ;  /* 0x0000000200007802 */ /* 0x000fe40000000f00 */
[----:B------:R-:W-:Y:S02]  /*1ffa0*/  MOV R2, 0x1ffc0 ;  /* 0x0001ffc000027802 */ /* 0x000fe40000000f00 */
        /* <DEDUP_REMOVED lines=33> */
.L_x_1948:
[----:B------:R1:W5:Y:S01]  /*201c0*/  LDL R4, [R1+0xbc] ;  /* 0x0000bc0001047983 */ /* 0x0003620000100800 */
[----:B------:R-:W-:-:S02]  /*201d0*/  MOV R0, 0x2 ;  /* 0x0000000200007802 */ /* 0x000fc40000000f00 */
[----:B------:R-:W-:Y:S02]  /*201e0*/  MOV R2, 0x20200 ;  /* 0x0002020000027802 */ /* 0x000fe40000000f00 */
[----:B-1---5:R-:W-:Y:S05]  /*201f0*/  CALL.REL.NOINC `($__internal_6_$__cuda_sm70_shflsync_bfly_p) ;  /* 0x0000c4d000007944 */ /* 0x022fea0003c00000 */
[----:B------:R-:W-:Y:S01]  /*20200*/  MOV R5, R0 ;  /* 0x0000000000057202 */ /* 0x000fe20000000f00 */
[----:B------:R-:W-:Y:S05]  /*20210*/  BRA `(.L_x_2022) ;  /* 0xffff881000007947 */ /* 0x000fea000383ffff */
.L_x_1949:
[----:B------:R-:W-:Y:S01]  /*20220*/  IMAD.MOV.U32 R4, RZ, RZ, R5 ;  /* 0x000000ffff047224 */ /* 0x000fe200078e0005 */
[----:B------:R-:W-:Y:S02]  /*20230*/  MOV R0, 0x1 ;  /* 0x0000000100007802 */ /* 0x000fe40000000f00 */
[----:B------:R-:W-:Y:S02]  /*20240*/  MOV R2, 0x20260 ;  /* 0x0002026000027802 */ /* 0x000fe40000000f00 */
[----:B------:R-:W-:Y:S05]  /*20250*/  CALL.REL.NOINC `($__internal_6_$__cuda_sm70_shflsync_bfly_p) ;  /* 0x0000c47000007944 */ /* 0x000fea0003c00000 */
[----:B------:R1:W5:Y:S01]  /*20260*/  LDL R4, [R1+0xb0] ;  /* 0x0000b00001047983 */ /* 0x0003620000100800 */
[----:B------:R-:W-:Y:S01]  /*20270*/  FADD.FTZ R5, R5, R0 ;  /* 0x0000000005057221 */ /* 0x000fe20000010000 */
[----:B------:R-:W-:Y:S02]  /*20280*/  MOV R0, 0x2 ;  /* 0x0000000200007802 */ /* 0x000fe40000000f00 */
[----:B------:R-:W-:Y:S02]  /*20290*/  MOV R2, 0x202b0 ;  /* 0x000202b000027802 */ /* 0x000fe40000000f00 */
[----:B-1---5:R-:W-:Y:S05]  /*202a0*/  CALL.REL.NOINC `($__internal_6_$__cuda_sm70_shflsync_bfly_p) ;  /* 0x0000c42000007944 */ /* 0x022fea0003c00000 */
[----:B------:R-:W2:Y:S02]  /*202b0*/  LDL.LU R2, [R1+0xb0] ;  /* 0x0000b00001027983 */ /* 0x000ea40000300800 */
[----:B--2---:R-:W-:Y:S01]  /*202c0*/  FADD.FTZ R6, R2, R0 ;  /* 0x0000000002067221 */ /* 0x004fe20000010000 */
[----:B------:R-:W-:-:S02]  /*202d0*/  MOV R0, 0x1 ;  /* 0x0000000100007802 */ /* 0x000fc40000000f00 */
[----:B------:R-:W-:Y:S02]  /*202e0*/  MOV R2, 0x20310 ;  /* 0x0002031000027802 */ /* 0x000fe40000000f00 */
[----:B------:R-:W-:Y:S02]  /*202f0*/  MOV R4, R6 ;  /* 0x0000000600047202 */ /* 0x000fe40000000f00 */
        /* <DEDUP_REMOVED lines=8> */
[----:B------:R-:W-:Y:S02]  /*20380*/  MOV R0, 0x1 ;  /* 0x0000000100007802 */ /* 0x000fe40000000f00 */
[----:B------:R-:W-:-:S02]  /*20390*/  MOV R2, 0x203c0 ;  /* 0x000203c000027802 */ /* 0x000fc40000000f00 */
        /* <DEDUP_REMOVED lines=10> */
[----:B------:R-:W-:Y:S02]  /*20440*/  MOV R2, 0x20470 ;  /* 0x0002047000027802 */ /* 0x000fe40000000f00 */
[----:B------:R-:W-:-:S02]  /*20450*/  MOV R4, R9 ;  /* 0x0000000900047202 */ /* 0x000fc40000000f00 */
[----:B------:R-:W-:Y:S05]  /*20460*/  CALL.REL.NOINC `($__internal_6_$__cuda_sm70_shflsync_bfly_p) ;  /* 0x0000c26000007944 */ /* 0x000fea0003c00000 */
[----:B------:R-:W-:Y:S01]  /*20470*/  MOV R4, R0 ;  /* 0x0000000000047202 */ /* 0x000fe20000000f00 */
[----:B------:R-:W-:Y:S05]  /*20480*/  BRA `(.L_x_2023) ;  /* 0xffff86d000007947 */ /* 0x000fea000383ffff */
.L_x_1969:
[----:B------:R1:W-:Y:S01]  /*20490*/  STL [R1+0xa8], RZ ;  /* 0x0000a8ff01007387 */ /* 0x0003e20000100800 */
[----:B------:R-:W-:Y:S01]  /*204a0*/  IMAD.MOV.U32 R54, RZ, RZ, R9 ;  /* 0x000000ffff367224 */ /* 0x000fe200078e0009 */
[----:B------:R-:W-:-:S02]  /*204b0*/  MOV R3, 0x181f ;  /* 0x0000181f00037802 */ /* 0x000fc40000000f00 */
[----:B------:R-:W-:Y:S02]  /*204c0*/  MOV R2, 0x204e0 ;  /* 0x000204e000027802 */ /* 0x000fe40000000f00 */
[----:B-1---5:R-:W-:Y:S05]  /*204d0*/  CALL.REL.NOINC `($__internal_7_$__cuda_sm70_shflsync_idx_p) ;  /* 0x0000c25000007944 */ /* 0x022fea0003c00000 */
[----:B-----5:R-:W-:Y:S01]  /*204e0*/  MOV R0, R37 ;  /* 0x0000002500007202 */ /* 0x020fe20000000f00 */
[----:B-1----:R-:W-:Y:S05]  /*204f0*/  BRA `(.L_x_2024) ;  /* 0xffffb3c000007947 */ /* 0x002fea000383ffff */
.L_x_1970:
[----:B------:R3:W-:Y:S01]  /*20500*/  STL [R1+0xa8], RZ ;  /* 0x0000a8ff01007387 */ /* 0x0007e20000100800 */
[----:B------:R-:W-:Y:S01]  /*20510*/  IMAD.MOV.U32 R54, RZ, RZ, R11 ;  /* 0x000000ffff367224 */ /* 0x000fe200078e000b */
[----:B------:R-:W-:Y:S02]  /*20520*/  MOV R3, 0x181f ;  /* 0x0000181f00037802 */ /* 0x000fe40000000f00 */
[----:B------:R-:W-:Y:S02]  /*20530*/  MOV R2, 0x20550 ;  /* 0x0002055000027802 */ /* 0x000fe40000000f00 */
[----:B-123-5:R-:W-:Y:S05]  /*20540*/  CALL.REL.NOINC `($__internal_7_$__cuda_sm70_shflsync_idx_p) ;  /* 0x0000c1e000007944 */ /* 0x02efea0003c00000 */
[----:B------:R-:W-:Y:S01]  /*20550*/  MOV R2, R37 ;  /* 0x0000002500027202 */ /* 0x000fe20000000f00 */
[----:B-1---5:R-:W-:Y:S05]  /*20560*/  BRA `(.L_x_2025) ;  /* 0xffffb37000007947 */ /* 0x022fea000383ffff */
.L_x_1973:
[----:B------:R-:W-:Y:S01]  /*20570*/  MOV R0, 0x1 ;  /* 0x0000000100007802 */ /* 0x000fe20000000f00 */
[----:B------:R-:W-:Y:S01]  /*20580*/  IMAD.MOV.U32 R54, RZ, RZ, R9 ;  /* 0x000000ffff367224 */ /* 0x000fe200078e0009 */
[----:B--2-4-:R-:W-:Y:S01]  /*20590*/  MOV R2, 0x205d0 ;  /* 0x000205d000027802 */ /* 0x014fe20000000f00 */
[----:B------:R-:W-:Y:S02]  /*205a0*/  IMAD.MOV.U32 R3, RZ, RZ, 0x181f ;  /* 0x0000181fff037424 */ /* 0x000fe400078e00ff */
[----:B------:R2:W-:Y:S04]  /*205b0*/  STL [R1+0xa8], R0 ;  /* 0x0000a80001007387 */ /* 0x0005e80000100800 */
[----:B-123--:R-:W-:Y:S05]  /*205c0*/  CALL.REL.NOINC `($__internal_7_$__cuda_sm70_shflsync_idx_p) ;  /* 0x0000c16000007944 */ /* 0x00efea0003c00000 */
        /* <DEDUP_REMOVED lines=9> */
.L_x_1976:
[----:B------:R-:W-:Y:S01]  /*20660*/  MOV R0, 0x2 ;  /* 0x0000000200007802 */ /* 0x000fe20000000f00 */
[----:B------:R-:W-:Y:S01]  /*20670*/  IMAD.MOV.U32 R54, RZ, RZ, R9 ;  /* 0x000000ffff367224 */ /* 0x000fe200078e0009 */
[----:B--2---:R-:W-:Y:S01]  /*20680*/  MOV R2, 0x206c0 ;  /* 0x000206c000027802 */ /* 0x004fe20000000f00 */
[----:B------:R-:W-:-:S02]  /*20690*/  IMAD.MOV.U32 R3, RZ, RZ, 0x181f ;  /* 0x0000181fff037424 */ /* 0x000fc400078e00ff */
[----:B------:R2:W-:Y:S04]  /*206a0*/  STL [R1+0xa8], R0 ;  /* 0x0000a80001007387 */ /* 0x0005e80000100800 */
[----:B-123--:R-:W-:Y:S05]  /*206b0*/  CALL.REL.NOINC `($__internal_7_$__cuda_sm70_shflsync_idx_p) ;  /* 0x0000c07000007944 */ /* 0x00efea0003c00000 */
[----:B-----5:R-:W-:Y:S01]  /*206c0*/  MOV R0, R37 ;  /* 0x0000002500007202 */ /* 0x020fe20000000f00 */
[----:B-1----:R-:W-:Y:S05]  /*206d0*/  BRA `(.L_x_2027) ;  /* 0xffffb43000007947 */ /* 0x002fea000383ffff */
.L_x_1977:
[----:B--2---:R-:W-:Y:S01]  /*206e0*/  MOV R4, 0x2 ;  /* 0x0000000200047802 */ /* 0x004fe20000000f00 */
[----:B------:R-:W-:Y:S01]  /*206f0*/  IMAD.MOV.U32 R54, RZ, RZ, R11 ;  /* 0x000000ffff367224 */ /* 0x000fe200078e000b */
[----:B------:R-:W-:Y:S01]  /*20700*/  MOV R2, 0x20740 ;  /* 0x0002074000027802 */ /* 0x000fe20000000f00 */
[----:B------:R-:W-:Y:S02]  /*20710*/  IMAD.MOV.U32 R3, RZ, RZ, 0x181f ;  /* 0x0000181fff037424 */ /* 0x000fe400078e00ff */
[----:B------:R2:W-:Y:S04]  /*20720*/  STL [R1+0xa8], R4 ;  /* 0x0000a80401007387 */ /* 0x0005e80000100800 */
[----:B-1234-:R-:W-:Y:S05]  /*20730*/  CALL.REL.NOINC `($__internal_7_$__cuda_sm70_shflsync_idx_p) ;  /* 0x0000bff000007944 */ /* 0x01efea0003c00000 */
[----:B------:R-:W-:Y:S01]  /*20740*/  MOV R2, R37 ;  /* 0x0000002500027202 */ /* 0x000fe20000000f00 */
[----:B-1---5:R-:W-:Y:S05]  /*20750*/  BRA `(.L_x_2028) ;  /* 0xffffb3d000007947 */ /* 0x022fea000383ffff */
.L_x_1980:
[----:B------:R-:W-:Y:S01]  /*20760*/  MOV R0, 0x3 ;  /* 0x0000000300007802 */ /* 0x000fe20000000f00 */
[----:B------:R-:W-:Y:S01]  /*20770*/  IMAD.MOV.U32 R54, RZ, RZ, R9 ;  /* 0x000000ffff367224 */ /* 0x000fe200078e0009 */
[----:B-1-3--:R-:W-:Y:S01]  /*20780*/  MOV R2, 0x207c0 ;  /* 0x000207c000027802 */ /* 0x00afe20000000f00 */
[----:B------:R-:W-:-:S02]  /*20790*/  IMAD.MOV.U32 R3, RZ, RZ, 0x181f ;  /* 0x0000181fff037424 */ /* 0x000fc400078e00ff */
[----:B------:R1:W-:Y:S04]  /*207a0*/  STL [R1+0xa8], R0 ;  /* 0x0000a80001007387 */ /* 0x0003e80000100800 */
[----:B-12-4-:R-:W-:Y:S05]  /*207b0*/  CALL.REL.NOINC `($__internal_7_$__cuda_sm70_shflsync_idx_p) ;  /* 0x0000bf7000007944 */ /* 0x016fea0003c00000 */
        /* <DEDUP_REMOVED lines=9> */
.L_x_1983:
[----:B------:R-:W-:Y:S01]  /*20850*/  MOV R0, 0x4 ;  /* 0x0000000400007802 */ /* 0x000fe20000000f00 */
[----:B------:R-:W-:Y:S01]  /*20860*/  IMAD.MOV.U32 R54, RZ, RZ, R9 ;  /* 0x000000ffff367224 */ /* 0x000fe200078e0009 */
[----:B--23--:R-:W-:Y:S01]  /*20870*/  MOV R2, 0x208b0 ;  /* 0x000208b000027802 */ /* 0x00cfe20000000f00 */
[----:B------:R-:W-:Y:S02]  /*20880*/  IMAD.MOV.U32 R3, RZ, RZ, 0x181f ;  /* 0x0000181fff037424 */ /* 0x000fe400078e00ff */
[----:B------:R2:W-:Y:S04]  /*20890*/  STL [R1+0xa8], R0 ;  /* 0x0000a80001007387 */ /* 0x0005e80000100800 */
[----:B-12-4-:R-:W-:Y:S05]  /*208a0*/  CALL.REL.NOINC `($__internal_7_$__cuda_sm70_shflsync_idx_p) ;  /* 0x0000be8000007944 */ /* 0x016fea0003c00000 */
[----:B-----5:R-:W-:Y:S01]  /*208b0*/  MOV R0, R37 ;  /* 0x0000002500007202 */ /* 0x020fe20000000f00 */
[----:B-1----:R-:W-:Y:S05]  /*208c0*/  BRA `(.L_x_2030) ;  /* 0xffffb49000007947 */ /* 0x002fea000383ffff */
.L_x_1984:
[----:B--2---:R-:W-:Y:S01]  /*208d0*/  MOV R4, 0x4 ;  /* 0x0000000400047802 */ /* 0x004fe20000000f00 */
[----:B------:R-:W-:Y:S01]  /*208e0*/  IMAD.MOV.U32 R54, RZ, RZ, R11 ;  /* 0x000000ffff367224 */ /* 0x000fe200078e000b */
[----:B---3--:R-:W-:Y:S01]  /*208f0*/  MOV R2, 0x20930 ;  /* 0x0002093000027802 */ /* 0x008fe20000000f00 */
[----:B------:R-:W-:-:S02]  /*20900*/  IMAD.MOV.U32 R3, RZ, RZ, 0x181f ;  /* 0x0000181fff037424 */ /* 0x000fc400078e00ff */
[----:B------:R2:W-:Y:S04]  /*20910*/  STL [R1+0xa8], R4 ;  /* 0x0000a80401007387 */ /* 0x0005e80000100800 */
[----:B-12-4-:R-:W-:Y:S05]  /*20920*/  CALL.REL.NOINC `($__internal_7_$__cuda_sm70_shflsync_idx_p) ;  /* 0x0000be0000007944 */ /* 0x016fea0003c00000 */
[----:B------:R-:W-:Y:S01]  /*20930*/  MOV R2, R37 ;  /* 0x0000002500027202 */ /* 0x000fe20000000f00 */
[----:B-1---5:R-:W-:Y:S05]  /*20940*/  BRA `(.L_x_2031) ;  /* 0xffffb43000007947 */ /* 0x022fea000383ffff */
.L_x_1987:
[----:B------:R-:W-:Y:S01]  /*20950*/  MOV R0, 0x5 ;  /* 0x0000000500007802 */ /* 0x000fe20000000f00 */
[----:B------:R-:W-:Y:S01]  /*20960*/  IMAD.MOV.U32 R54, RZ, RZ, R9 ;  /* 0x000000ffff367224 */ /* 0x000fe200078e0009 */
[----:B---3--:R-:W-:Y:S01]  /*20970*/  MOV R2, 0x209b0 ;  /* 0x000209b000027802 */ /* 0x008fe20000000f00 */
[----:B------:R-:W-:Y:S02]  /*20980*/  IMAD.MOV.U32 R3, RZ, RZ, 0x181f ;  /* 0x0000181fff037424 */ /* 0x000fe400078e00ff */
[----:B------:R3:W-:Y:S04]  /*20990*/  STL [R1+0xa8], R0 ;  /* 0x0000a80001007387 */ /* 0x0007e80000100800 */
[----:B-1234-:R-:W-:Y:S05]  /*209a0*/  CALL.REL.NOINC `($__internal_7_$__cuda_sm70_shflsync_idx_p) ;  /* 0x0000bd8000007944 */ /* 0x01efea0003c00000 */
        /* <DEDUP_REMOVED lines=9> */
.L_x_1990:
[----:B------:R-:W-:Y:S01]  /*20a40*/  MOV R0, 0x6 ;  /* 0x0000000600007802 */ /* 0x000fe20000000f00 */
[----:B------:R-:W-:Y:S01]  /*20a50*/  IMAD.MOV.U32 R54, RZ, RZ, R9 ;  /* 0x000000ffff367224 */ /* 0x000fe200078e0009 */
[----:B--23--:R-:W-:Y:S01]  /*20a60*/  MOV R2, 0x20aa0 ;  /* 0x00020aa000027802 */ /* 0x00cfe20000000f00 */
[----:B------:R-:W-:-:S02]  /*20a70*/  IMAD.MOV.U32 R3, RZ, RZ, 0x181f ;  /* 0x0000181fff037424 */ /* 0x000fc400078e00ff */
[----:B------:R2:W-:Y:S04]  /*20a80*/  STL [R1+0xa8], R0 ;  /* 0x0000a80001007387 */ /* 0x0005e80000100800 */
[----:B-12-4-:R-:W-:Y:S05]  /*20a90*/  CALL.REL.NOINC `($__internal_7_$__cuda_sm70_shflsync_idx_p) ;  /* 0x0000bc9000007944 */ /* 0x016fea0003c00000 */
[----:B-----5:R-:W-:Y:S01]  /*20aa0*/  MOV R0, R37 ;  /* 0x0000002500007202 */ /* 0x020fe20000000f00 */
[----:B-1----:R-:W-:Y:S05]  /*20ab0*/  BRA `(.L_x_2033) ;  /* 0xffffb4f000007947 */ /* 0x002fea000383ffff */
.L_x_1991:
[----:B--2---:R-:W-:Y:S01]  /*20ac0*/  MOV R4, 0x6 ;  /* 0x0000000600047802 */ /* 0x004fe20000000f00 */
[----:B------:R-:W-:Y:S01]  /*20ad0*/  IMAD.MOV.U32 R54, RZ, RZ, R11 ;  /* 0x000000ffff367224 */ /* 0x000fe200078e000b */
[----:B---3--:R-:W-:Y:S01]  /*20ae0*/  MOV R2, 0x20b20 ;  /* 0x00020b2000027802 */ /* 0x008fe20000000f00 */
[----:B------:R-:W-:Y:S02]  /*20af0*/  IMAD.MOV.U32 R3, RZ, RZ, 0x181f ;  /* 0x0000181fff037424 */ /* 0x000fe400078e00ff */
[----:B------:R2:W-:Y:S04]  /*20b00*/  STL [R1+0xa8], R4 ;  /* 0x0000a80401007387 */ /* 0x0005e80000100800 */
[----:B-12-4-:R-:W-:Y:S05]  /*20b10*/  CALL.REL.NOINC `($__internal_7_$__cuda_sm70_shflsync_idx_p) ;  /* 0x0000bc1000007944 */ /* 0x016fea0003c00000 */
[----:B------:R-:W-:Y:S01]  /*20b20*/  MOV R2, R37 ;  /* 0x0000002500027202 */ /* 0x000fe20000000f00 */
[----:B-1---5:R-:W-:Y:S05]  /*20b30*/  BRA `(.L_x_2034) ;  /* 0xffffb49000007947 */ /* 0x022fea000383ffff */
.L_x_1994:
[----:B------:R-:W-:Y:S01]  /*20b40*/  MOV R0, 0x7 ;  /* 0x0000000700007802 */ /* 0x000fe20000000f00 */
[----:B------:R-:W-:Y:S01]  /*20b50*/  IMAD.MOV.U32 R54, RZ, RZ, R9 ;  /* 0x000000ffff367224 */ /* 0x000fe200078e0009 */
[----:B---3--:R-:W-:Y:S01]  /*20b60*/  MOV R2, 0x20ba0 ;  /* 0x00020ba000027802 */ /* 0x008fe20000000f00 */
[----:B------:R-:W-:-:S02]  /*20b70*/  IMAD.MOV.U32 R3, RZ, RZ, 0x181f ;  /* 0x0000181fff037424 */ /* 0x000fc400078e00ff */
        /* <DEDUP_REMOVED lines=11> */
        .type           $_ZN7cutlass13device_kernelIN5flash19enable_sm80_to_sm89INS1_16FlashAttnFwdSm80INS1_25CollectiveMainloopFwdSm80ILi4ELi1ELb0EN4cute5tupleIJNS5_1CILi128EEENS7_ILi64EEES8_EEELi128ENS_6half_tEfNS_4arch4Sm80ELb1ELb0ELb1ELb1ELb1ELb1ELb1ELb0EEENS1_21CollectiveEpilogueFwdINS6_IJS8_S8_S9_EEENS6_IJNS7_ILi1EEESH_SH_EEESB_SD_Li128ELb1ELb1ELb0ELb0EEENS1_19SingleTileSchedulerILb1ELb0ELb1ELi128EEEEEEEEEvNT_6ParamsE$_ZZN5flash25CollectiveMainloopFwdSm80ILi4ELi1ELb0EN4cute5tupleIJNS1_1CILi128EEENS3_ILi64EEES4_EEELi128EN7cutlass6half_tEfNS7_4arch4Sm80ELb1ELb0ELb1ELb1ELb1ELb1ELb1ELb0EE3mmaINS_16FlashAttnFwdSm80ISB_NS_21CollectiveEpilogueFwdINS2_IJS4_S4_S5_EEENS2_IJNS3_ILi1EEESG_SG_EEES8_SA_Li128ELb1ELb1ELb0ELb0EEENS_19SingleTileSchedulerILb1ELb0ELb1ELi128EEEE13SharedStorageENS1_6TensorINS1_11ArrayEngineIfLm128EEENS1_6LayoutINS2_IJNS2_IJNS3_ILi2EEESR_EEESR_NS3_ILi16EEEEEENS2_IJNS2_IJSG_SR_EEENS3_ILi4EEENS3_ILi8EEEEEEEEEENS_7SoftmaxILi4ELi0EEEEEbRKNSB_6ParamsERT0_RT1_iRKNS_16SeqlenInfoQKNewKILb1ELb1EEENS2_IJiiiiEEERT_ENKUlvE_clEv,@function
        .size           $_ZN7cutlass13device_kernelIN5flash19enable_sm80_to_sm89INS1_16FlashAttnFwdSm80INS1_25CollectiveMainloopFwdSm80ILi4ELi1ELb0EN4cute5tupleIJNS5_1CILi128EEENS7_ILi64EEES8_EEELi128ENS_6half_tEfNS_4arch4Sm80ELb1ELb0ELb1ELb1ELb1ELb1ELb1ELb0EEENS1_21CollectiveEpilogueFwdINS6_IJS8_S8_S9_EEENS6_IJNS7_ILi1EEESH_SH_EEESB_SD_Li128ELb1ELb1ELb0ELb0EEENS1_19SingleTileSchedulerILb1ELb0ELb1ELi128EEEEEEEEEvNT_6ParamsE$_ZZN5flash25CollectiveMainloopFwdSm80ILi4ELi1ELb0EN4cute5tupleIJNS1_1CILi128EEENS3_ILi64EEES4_EEELi128EN7cutlass6half_tEfNS7_4arch4Sm80ELb1ELb0ELb1ELb1ELb1ELb1ELb1ELb0EE3mmaINS_16FlashAttnFwdSm80ISB_NS_21CollectiveEpilogueFwdINS2_IJS4_S4_S5_EEENS2_IJNS3_ILi1EEESG_SG_EEES8_SA_Li128ELb1ELb1ELb0ELb0EEENS_19SingleTileSchedulerILb1ELb0ELb1ELi128EEEE13SharedStorageENS1_6TensorINS1_11ArrayEngineIfLm128EEENS1_6LayoutINS2_IJNS2_IJNS3_ILi2EEESR_EEESR_NS3_ILi16EEEEEENS2_IJNS2_IJSG_SR_EEENS3_ILi4EEENS3_ILi8EEEEEEEEEENS_7SoftmaxILi4ELi0EEEEEbRKNSB_6ParamsERT0_RT1_iRKNS_16SeqlenInfoQKNewKILb1ELb1EEENS2_IJiiiiEEERT_ENKUlvE_clEv,($__internal_6_$__cuda_sm70_shflsync_bfly_p - $_ZN7cutlass13device_kernelIN5flash19enable_sm80_to_sm89INS1_16FlashAttnFwdSm80INS1_25CollectiveMainloopFwdSm80ILi4ELi1ELb0EN4cute5tupleIJNS5_1CILi128EEENS7_ILi64EEES8_EEELi128ENS_6half_tEfNS_4arch4Sm80ELb1ELb0ELb1ELb1ELb1ELb1ELb1ELb0EEENS1_21CollectiveEpilogueFwdINS6_IJS8_S8_S9_EEENS6_IJNS7_ILi1EEESH_SH_EEESB_SD_Li128ELb1ELb1ELb0ELb0EEENS1_19SingleTileSchedulerILb1ELb0ELb1ELi128EEEEEEEEEvNT_6ParamsE$_ZZN5flash25CollectiveMainloopFwdSm80ILi4ELi1ELb0EN4cute5tupleIJNS1_1CILi128EEENS3_ILi64EEES4_EEELi128EN7cutlass6half_tEfNS7_4arch4Sm80ELb1ELb0ELb1ELb1ELb1ELb1ELb1ELb0EE3mmaINS_16FlashAttnFwdSm80ISB_NS_21CollectiveEpilogueFwdINS2_IJS4_S4_S5_EEENS2_IJNS3_ILi1EEESG_SG_EEES8_SA_Li128ELb1ELb1ELb0ELb0EEENS_19SingleTileSchedulerILb1ELb0ELb1ELi128EEEE13SharedStorageENS1_6TensorINS1_11ArrayEngineIfLm128EEENS1_6LayoutINS2_IJNS2_IJNS3_ILi2EEESR_EEESR_NS3_ILi16EEEEEENS2_IJNS2_IJSG_SR_EEENS3_ILi4EEENS3_ILi8EEEEEEEEEENS_7SoftmaxILi4ELi0EEEEEbRKNSB_6ParamsERT0_RT1_iRKNS_16SeqlenInfoQKNewKILb1ELb1EEENS2_IJiiiiEEERT_ENKUlvE_clEv)
$_ZN7cutlass13device_kernelIN5flash19enable_sm80_to_sm89INS1_16FlashAttnFwdSm80INS1_25CollectiveMainloopFwdSm80ILi4ELi1ELb0EN4cute5tupleIJNS5_1CILi128EEENS7_ILi64EEES8_EEELi128ENS_6half_tEfNS_4arch4Sm80ELb1ELb0ELb1ELb1ELb1ELb1ELb1ELb0EEENS1_21CollectiveEpilogueFwdINS6_IJS8_S8_S9_EEENS6_IJNS7_ILi1EEESH_SH_EEESB_SD_Li128ELb1ELb1ELb0ELb0EEENS1_19SingleTileSchedulerILb1ELb0ELb1ELi128EEEEEEEEEvNT_6ParamsE$_ZZN5flash25CollectiveMainloopFwdSm80ILi4ELi1ELb0EN4cute5tupleIJNS1_1CILi128EEENS3_ILi64EEES4_EEELi128EN7cutlass6half_tEfNS7_4arch4Sm80ELb1ELb0ELb1ELb1ELb1ELb1ELb1ELb0EE3mmaINS_16FlashAttnFwdSm80ISB_NS_21CollectiveEpilogueFwdINS2_IJS4_S4_S5_EEENS2_IJNS3_ILi1EEESG_SG_EEES8_SA_Li128ELb1ELb1ELb0ELb0EEENS_19SingleTileSchedulerILb1ELb0ELb1ELi128EEEE13SharedStorageENS1_6TensorINS1_11ArrayEngineIfLm128EEENS1_6LayoutINS2_IJNS2_IJNS3_ILi2EEESR_EEESR_NS3_ILi16EEEEEENS2_IJNS2_IJSG_SR_EEENS3_ILi4EEENS3_ILi8EEEEEEEEEENS_7SoftmaxILi4ELi0EEEEEbRKNSB_6ParamsERT0_RT1_iRKNS_16SeqlenInfoQKNewKILb1ELb1EEENS2_IJiiiiEEERT_ENKUlvE_clEv:
        /* <DEDUP_REMOVED lines=9> */
[----:B------:R-:W-:Y:S05]  /*20cc0*/  RET.REL.NODEC R2 `(_ZN7cutlass13device_kernelIN5flash19enable_sm80_to_sm89INS1_16FlashAttnFwdSm80INS1_25CollectiveMainloopFwdSm80ILi4ELi1ELb0EN4cute5tupleIJNS5_1CILi128EEENS7_ILi64EEES8_EEELi128ENS_6half_tEfNS_4arch4Sm80ELb1ELb0ELb1ELb1ELb1ELb1ELb1ELb0EEENS1_21CollectiveEpilogueFwdINS6_IJS8_S8_S9_EEENS6_IJNS7_ILi1EEESH_SH_EEESB_SD_Li128ELb1ELb1ELb0ELb0EEENS1_19SingleTileSchedulerILb1ELb0ELb1ELi128EEEEEEEEEvNT_6ParamsE) ;  /* 0xfffdf33002007950 */ /* 0x000fea0003c3ffff */
.L_x_2036:
[----:B------:R1:W2:Y:S04]  /*20cd0*/  LDL.64 R2, [R18+0x8] ;  /* 0x0000080012027983 */ /* 0x0002a80000100a00 */
[----:B------:R1:W3:Y:S04]  /*20ce0*/  LDL.64 R12, [R18+0x18] ;  /* 0x00001800120c7983 */ /* 0x0002e80000100a00 */
[----:B------:R1:W4:Y:S04]  /*20cf0*/  LDL.64 R16, [R18+0x20] ;  /* 0x0000200012107983 */ /* 0x0003280000100a00 */
[----:B------:R-:W3:Y:S04]  /*20d00*/  LD.E.64 R14, [R10.64+0x120] ;  /* 0x000120040a0e7980 */ /* 0x000ee8000c101b00 */
[----:B------:R-:W3:Y:S04]  /*20d10*/  LD.E.U8 R20, [R10.64+0x138] ;  /* 0x000138040a147980 */ /* 0x000ee8000c101100 */
        /* <DEDUP_REMOVED lines=15> */
[----:B------:R-:W-:Y:S02]  /*20e10*/  IADD3 R68, R30, 0x20, RZ ;  /* 0x000000201e447810 */ /* 0x000fe40007ffe0ff */
[----:B----4-:R-:W-:Y:S01]  /*20e20*/  SHF.R.S32.HI R17, RZ, 0x1f, R2 ;  /* 0x0000001fff117819 */ /* 0x010fe20000011402 */
[----:B------:R-:W-:Y:S01]  /*20e30*/  IMAD R18, R15, R2, RZ ;  /* 0x000000020f127224 */ /* 0x000fe200078e02ff */
[----:B------:R-:W-:-:S03]  /*20e40*/  ISETP.GE.AND P1, PT, R68, R39, PT ;  /* 0x000000274400720c */ /* 0x000fc60003f26270 */
[----:B------:R-:W-:Y:S01]  /*20e50*/  IMAD R18, R14, R17, R18 ;  /* 0x000000110e127224 */ /* 0x000fe200078e0212 */
[----:B------:R-:W-:Y:S02]  /*20e60*/  ISETP.GE.AND P2, PT, R30, R39, PT ;  /* 0x000000271e00720c */ /* 0x000fe40003f46270 */
[----:B------:R-:W-:Y:S01]  /*20e70*/  SHF.R.S32.HI R55, RZ, 0x3, R3 ;  /* 0x00000003ff377819 */ /* 0x000fe20000011403 */
[-C--:B------:R-:W-:Y:S01]  /*20e80*/  IMAD.WIDE.U32 R26, R14, R2.reuse, RZ ;  /* 0x000000020e1a7225 */ /* 0x080fe200078e00ff */
[----:B------:R-:W-:Y:S02]  /*20e90*/  SEL R3, RZ, 0x1, P2 ;  /* 0x00000001ff037807 */ /* 0x000fe40001000000 */
[----:B------:R-:W-:Y:S01]  /*20ea0*/  LEA R31, R38, R55, 0x7 ;  /* 0x00000037261f7211 */ /* 0x000fe200078e38ff */
[----:B---3--:R-:W-:-:S04]  /*20eb0*/  IMAD R16, R13, R2, RZ ;  /* 0x000000020d107224 */ /* 0x008fc800078e02ff */
[C---:B------:R-:W-:Y:S01]  /*20ec0*/  IMAD R17, R12.reuse, R17, R16 ;  /* 0x000000110c117224 */ /* 0x040fe200078e0210 */
[----:B------:R-:W-:Y:S01]  /*20ed0*/  SEL R16, RZ, 0xffffffff, P1 ;  /* 0xffffffffff107807 */ /* 0x000fe20000800000 */
[----:B------:R-:W-:-:S04]  /*20ee0*/  IMAD.WIDE.U32 R20, R12, R2, RZ ;  /* 0x000000020c147225 */ /* 0x000fc800078e00ff */
[----:B------:R-:W-:Y:S01]  /*20ef0*/  IMAD.SHL.U32 R16, R16, 0x2, RZ ;  /* 0x0000000210107824 */ /* 0x000fe200078e00ff */
[----:B------:R-:W-:Y:S01]  /*20f00*/  LEA R2, R36, R31, 0x4 ;  /* 0x0000001f24027211 */ /* 0x000fe200078e20ff */
[----:B------:R-:W-:Y:S02]  /*20f10*/  IMAD.IADD R19, R27, 0x1, R18 ;  /* 0x000000011b137824 */ /* 0x000fe400078e0212 */
[----:B------:R-:W-:Y:S01]  /*20f20*/  IMAD.IADD R17, R21, 0x1, R17 ;  /* 0x0000000115117824 */ /* 0x000fe200078e0211 */
[----:B------:R-:W-:Y:S01]  /*20f30*/  LOP3.LUT R29, R16, 0x2, R3, 0xe2, !PT ;  /* 0x00000002101d7812 */ /* 0x000fe200078ee203 */
        /* <DEDUP_REMOVED lines=8> */
.L_x_2039:
[----:B------:R-:W-:Y:S05]  /*20fc0*/  BSYNC B0 ;  /* 0x0000000000007941 */ /* 0x000fea0003800000 */
.L_x_2038:
        /* <DEDUP_REMOVED lines=8> */
[----:B------:R-:W-:Y:S01]  /*21050*/  IMAD R14, R14, R10, R11 ;  /* 0x0000000a0e0e7224 */ /* 0x000fe200078e020b */
        /* <DEDUP_REMOVED lines=8> */
.L_x_2138:
[----:B------:R-:W-:Y:S05]  /*210e0*/  BRA.DIV ~URZ, `(.L_x_2041) ;  /* 0x000098e27f007947 */ /* 0x000fea000b800000 */
[----:B------:R3:W4:Y:S04]  /*210f0*/  SHFL.IDX PT, R10, R16, RZ, 0x181f ;  /* 0x00181fff100a7589 */ /* 0x00072800000e0000 */
[----:B------:R3:W1:Y:S04]  /*21100*/  SHFL.IDX PT, R12, R22, RZ, 0x181f ;  /* 0x00181fff160c7589 */ /* 0x00066800000e0000 */
[----:B------:R3:W2:Y:S02]  /*21110*/  SHFL.IDX PT, R2, R17, RZ, 0x181f ;  /* 0x00181fff11027589 */ /* 0x0006a400000e0000 */
.L_x_2139:
        /* <DEDUP_REMOVED lines=8> */
[----:B-1----:R-:W-:-:S10]  /*211a0*/  MOV R3, R12 ;  /* 0x0000000c00037202 */ /* 0x002fd40000000f00 */
        /* <DEDUP_REMOVED lines=14> */
[--C-:B------:R-:W-:Y:S01]  /*21290*/  @P0 IMAD.WIDE R12, R12, 0x2, R2.reuse ;  /* 0x000000020c0c0825 */ /* 0x100fe200078e0202 */
[----:B------:R1:W5:Y:S03]  /*212a0*/  @P0 LD.E.64 R34, [R10.64] ;  /* 0x000000040a220980 */ /* 0x000366000c101b00 */
[----:B------:R-:W-:Y:S01]  /*212b0*/  @!P1 IMAD.WIDE R2, R30, 0x2, R2 ;  /* 0x000000021e029825 */ /* 0x000fe200078e0202 */
[----:B------:R1:W5:Y:S04]  /*212c0*/  @P0 LD.E.64 R40, [R12.64] ;  /* 0x000000040c280980 */ /* 0x000368000c101b00 */
[----:B------:R1:W5:Y:S02]  /*212d0*/  @!P1 LD.E.64 R24, [R2.64] ;  /* 0x0000000402189980 */ /* 0x000364000c101b00 */
.L_x_2043:
[----:B------:R-:W-:Y:S05]  /*212e0*/  BSYNC B0 ;  /* 0x0000000000007941 */ /* 0x000fea0003800000 */
.L_x_2042:
[----:B-12--5:R-:W-:Y:S02]  /*212f0*/  IMAD.MOV.U32 R11, RZ, RZ, R34 ;  /* 0x000000ffff0b7224 */ /* 0x026fe400078e0022 */
[----:B----4-:R-:W-:-:S02]  /*21300*/  IMAD.MOV.U32 R10, RZ, RZ, R35 ;  /* 0x000000ffff0a7224 */ /* 0x010fc400078e0023 */
        /* <DEDUP_REMOVED lines=19> */
.L_x_2140:
        /* <DEDUP_REMOVED lines=26> */
.L_x_2046:
[----:B------:R-:W-:Y:S05]  /*215e0*/  BSYNC B0 ;  /* 0x0000000000007941 */ /* 0x000fea0003800000 */
.L_x_2045:
[----:B--2--5:R-:W-:Y:S02]  /*215f0*/  IMAD.MOV.U32 R11, RZ, RZ, R48 ;  /* 0x000000ffff0b7224 */ /* 0x024fe400078e0030 */
[----:B----4-:R-:W-:-:S02]  /*21600*/  IMAD.MOV.U32 R10, RZ, RZ, R49 ;  /* 0x000000ffff0a7224 */ /* 0x010fc400078e0031 */
        /* <DEDUP_REMOVED lines=16> */
.L_x_2141:
[----:B------:R-:W-:Y:S05]  /*21710*/  BRA.DIV ~URZ, `(.L_x_2048) ;  /* 0x000096427f007947 */ /* 0x000fea000b800000 */
[----:B------:R3:W4:Y:S04]  /*21720*/  SHFL.IDX PT, R10, R16, 0x2, 0x181f ;  /* 0x00581f00100a7f89 */ /* 0x00072800000e0000 */
[----:B------:R3:W1:Y:S04]  /*21730*/  SHFL.IDX PT, R12, R22, 0x2, 0x181f ;  /* 0x00581f00160c7f89 */ /* 0x00066800000e0000 */
[----:B------:R3:W2:Y:S02]  /*21740*/  SHFL.IDX PT, R2, R17, 0x2, 0x181f ;  /* 0x00581f0011027f89 */ /* 0x0006a400000e0000 */
.L_x_2142:
        /* <DEDUP_REMOVED lines=8> */
[----:B-1----:R-:W-:-:S09]  /*217d0*/  IMAD.MOV.U32 R3, RZ, RZ, R12 ;  /* 0x000000ffff037224 */ /* 0x002fd200078e000c */
        /* <DEDUP_REMOVED lines=19> */
.L_x_2050:
[----:B------:R-:W-:Y:S05]  /*21910*/  BSYNC B0 ;  /* 0x0000000000007941 */ /* 0x000fea0003800000 */
.L_x_2049:
        /* <DEDUP_REMOVED lines=21> */
.L_x_2143:
        /* <DEDUP_REMOVED lines=26> */
.L_x_2053:
[----:B------:R-:W-:Y:S05]  /*21c10*/  BSYNC B0 ;  /* 0x0000000000007941 */ /* 0x000fea0003800000 */
.L_x_2052:
        /* <DEDUP_REMOVED lines=18> */
.L_x_2144:
[----:B------:R-:W-:Y:S05]  /*21d40*/  BRA.DIV ~URZ, `(.L_x_2055) ;  /* 0x000093d27f007947 */ /* 0x000fea000b800000 */
[----:B------:R3:W4:Y:S04]  /*21d50*/  SHFL.IDX PT, R10, R16, 0x4, 0x181f ;  /* 0x00981f00100a7f89 */ /* 0x00072800000e0000 */
[----:B------:R3:W1:Y:S04]  /*21d60*/  SHFL.IDX PT, R12, R22, 0x4, 0x181f ;  /* 0x00981f00160c7f89 */ /* 0x00066800000e0000 */
[----:B------:R3:W2:Y:S02]  /*21d70*/  SHFL.IDX PT, R2, R17, 0x4, 0x181f ;  /* 0x00981f0011027f89 */ /* 0x0006a400000e0000 */
.L_x_2145:
[----:B------:R-:W-:Y:S01]  /*21d80*/  IADD3 R3, R31, 0x40, RZ ;  /* 0x000000401f037810 */ /* 0x000fe20007ffe0ff */
[----:B------:R-:W-:Y:S01]  /*21d90*/  BSSY B0, `(.L_x_2056) ;  /* 0x000001b000007945 */ /* 0x000fe20003800000 */
[----:B------:R-:W-:Y:S01]  /*21da0*/  CS2R R72, SRZ ;  /* 0x0000000000487805 */ /* 0x000fe2000001ff00 */
[----:B------:R-:W-:Y:S01]  /*21db0*/  CS2R R68, SRZ ;  /* 0x0000000000447805 */ /* 0x000fe2000001ff00 */
[----:B------:R-:W-:Y:S01]  /*21dc0*/  ISETP.GE.AND P0, PT, R3, R28, PT ;  /* 0x0000001c0300720c */ /* 0x000fe20003f06270 */
[----:B------:R-:W-:Y:S01]  /*21dd0*/  CS2R R74, SRZ ;  /* 0x00000000004a7805 */ /* 0x000fe2000001ff00 */
[----:B------:R-:W-:Y:S01]  /*21de0*/  CS2R R70, SRZ ;  /* 0x0000000000467805 */ /* 0x000fe2000001ff00 */
[----:B-1----:R-:W-:-:S10]  /*21df0*/  IMAD.MOV.U32 R3, RZ, RZ, R12 ;  /* 0x000000ffff037224 */ /* 0x002fd400078e000c */
        /* <DEDUP_REMOVED lines=10> */
[----:B--2-4-:R-:W-:Y:S02]  /*21ea0*/  @!P1 IMAD.WIDE R14, R30, 0x2, R10 ;  /* 0x000000021e0e9825 */ /* 0x014fe400078e020a */
        /* <DEDUP_REMOVED lines=9> */
.L_x_2057:
[----:B------:R-:W-:Y:S05]  /*21f40*/  BSYNC B0 ;  /* 0x0000000000007941 */ /* 0x000fea0003800000 */
.L_x_2056:
[----:B-12--5:R-:W-:Y:S01]  /*21f50*/  IMAD.MOV.U32 R11, RZ, RZ, R72 ;  /* 0x000000ffff0b7224 */ /* 0x026fe200078e0048 */
[----:B------:R-:W-:Y:S01]  /*21f60*/  CS2R R82, SRZ ;  /* 0x0000000000527805 */ /* 0x000fe2000001ff00 */
        /* <DEDUP_REMOVED lines=17> */
.L_x_2146:
[----:B------:R-:W-:Y:S05]  /*22080*/  BRA.DIV ~URZ, `(.L_x_2059) ;  /* 0x000092727f007947 */ /* 0x000fea000b800000 */
[----:B------:R4:W1:Y:S04]  /*22090*/  SHFL.IDX PT, R10, R16, 0x5, 0x181f ;  /* 0x00b81f00100a7f89 */ /* 0x00086800000e0000 */
[----:B------:R4:W3:Y:S04]  /*220a0*/  SHFL.IDX PT, R12, R22, 0x5, 0x181f ;  /* 0x00b81f00160c7f89 */ /* 0x0008e800000e0000 */
[----:B------:R4:W2:Y:S02]  /*220b0*/  SHFL.IDX PT, R2, R17, 0x5, 0x181f ;  /* 0x00b81f0011027f89 */ /* 0x0008a400000e0000 */
.L_x_2147:
        /* <DEDUP_REMOVED lines=27> */
.L_x_2061:
[----:B------:R-:W-:Y:S05]  /*22270*/  BSYNC B0 ;  /* 0x0000000000007941 */ /* 0x000fea0003800000 */
.L_x_2060:
[----:B-12--5:R-:W-:Y:S02]  /*22280*/  IMAD.MOV.U32 R11, RZ, RZ, R82 ;  /* 0x000000ffff0b7224 */ /* 0x026fe400078e0052 */
[----:B------:R-:W-:-:S02]  /*22290*/  IMAD.MOV.U32 R10, RZ, RZ, R83 ;  /* 0x000000ffff0a7224 */ /* 0x000fc400078e0053 */
        /* <DEDUP_REMOVED lines=16> */
.L_x_2148:
        /* <DEDUP_REMOVED lines=8> */
.L_x_2149:
        /* <DEDUP_REMOVED lines=28> */
.L_x_2065:
[----:B------:R-:W-:Y:S05]  /*225e0*/  BSYNC B0 ;  /* 0x0000000000007941 */ /* 0x000fea0003800000 */
.L_x_2064:
[----:B-12--5:R-:W-:Y:S01]  /*225f0*/  IMAD.MOV.U32 R11, RZ, RZ, R88 ;  /* 0x000000ffff0b7224 */ /* 0x026fe200078e0058 */
[----:B------:R-:W-:Y:S01]  /*22600*/  CS2R R96, SRZ ;  /* 0x0000000000607805 */ /* 0x000fe2000001ff00 */
        /* <DEDUP_REMOVED lines=17> */
.L_x_2150:
        /* <DEDUP_REMOVED lines=8> */
.L_x_2151:
        /* <DEDUP_REMOVED lines=27> */
.L_x_2069:
[----:B------:R-:W-:Y:S05]  /*22950*/  BSYNC B0 ;  /* 0x0000000000007941 */ /* 0x000fea0003800000 */
.L_x_2068:
        /* <DEDUP_REMOVED lines=8> */
[----:B------:R-:W-:Y:S01]  /*229e0*/  SHF.R.S32.HI R12, RZ, 0x1f, R33 ;  /* 0x0000001fff0c7819 */ /* 0x000fe20000011421 */
[----:B------:R-:W-:Y:S03]  /*229f0*/  BSSY B1, `(.L_x_2070) ;  /* 0x000007d000017945 */ /* 0x000fe60003800000 */
[----:B-1----:R-:W-:-:S02]  /*22a00*/  LEA.HI R2, R12, R33, RZ, 0x3 ;  /* 0x000000210c027211 */ /* 0x002fc400078f18ff */
[----:B------:R-:W-:Y:S02]  /*22a10*/  LEA.HI R12, R12, R33, RZ, 0x6 ;  /* 0x000000210c0c7211 */ /* 0x000fe400078f30ff */
[----:B------:R-:W-:-:S03]  /*22a20*/  LOP3.LUT R2, R2, 0xfffffff8, RZ, 0xc0, !PT ;  /* 0xfffffff802027812 */ /* 0x000fc600078ec0ff */
[----:B------:R-:W-:Y:S02]  /*22a30*/  IMAD.SHL.U32 R12, R12, 0x8, RZ ;  /* 0x000000080c0c7824 */ /* 0x000fe400078e00ff */
[----:B------:R-:W-:-:S04]  /*22a40*/  IMAD.IADD R3, R33, 0x1, -R2 ;  /* 0x0000000121037824 */ /* 0x000fc800078e0a02 */
[----:B------:R-:W-:Y:S02]  /*22a50*/  IMAD.SHL.U32 R3, R3, 0x8, RZ ;  /* 0x0000000803037824 */ /* 0x000fe400078e00ff */
[----:B---3--:R-:W-:-:S05]  /*22a60*/  IMAD.SHL.U32 R10, R55, 0x40, RZ ;  /* 0x00000040370a7824 */ /* 0x008fca00078e00ff */
[----:B------:R-:W-:Y:S01]  /*22a70*/  LOP3.LUT R2, R10, 0x1c0, RZ, 0xc0, !PT ;  /* 0x000001c00a027812 */ /* 0x000fe200078ec0ff */
[----:B-----5:R-:W-:-:S03]  /*22a80*/  IMAD.MOV.U32 R10, RZ, RZ, R96 ;  /* 0x000000ffff0a7224 */ /* 0x020fc600078e0060 */
[----:B------:R-:W-:Y:S02]  /*22a90*/  LOP3.LUT R3, R2, 0x38, R3, 0xf8, !PT ;  /* 0x0000003802037812 */ /* 0x000fe400078ef803 */
[----:B------:R-:W-:Y:S02]  /*22aa0*/  SHF.R.U32.HI R2, RZ, 0x3, R2 ;  /* 0x00000003ff027819 */ /* 0x000fe40000011602 */
[----:B------:R-:W-:Y:S01]  /*22ab0*/  PRMT R33, R33, 0x5410, R10 ;  /* 0x0000541021217816 */ /* 0x000fe2000000000a */
[----:B------:R-:W-:Y:S01]  /*22ac0*/  IMAD.MOV.U32 R10, RZ, RZ, R97 ;  /* 0x000000ffff0a7224 */ /* 0x000fe200078e0061 */
[----:B------:R-:W-:Y:S01]  /*22ad0*/  LOP3.LUT R11, R3, R2, RZ, 0x3c, !PT ;  /* 0x00000002030b7212 */ /* 0x000fe200078e3cff */
[----:B------:R-:W-:Y:S02]  /*22ae0*/  IMAD.MOV.U32 R3, RZ, RZ, R36 ;  /* 0x000000ffff037224 */ /* 0x000fe400078e0024 */
[----:B------:R-:W-:Y:S01]  /*22af0*/  IMAD.MOV.U32 R2, RZ, RZ, R37 ;  /* 0x000000ffff027224 */ /* 0x000fe200078e0025 */
[----:B------:R-:W-:Y:S01]  /*22b00*/  PRMT R38, R38, 0x5410, R10 ;  /* 0x0000541026267816 */ /* 0x000fe2000000000a */
[----:B------:R-:W-:Y:S01]  /*22b10*/  IMAD.MOV.U32 R10, RZ, RZ, R95 ;  /* 0x000000ffff0a7224 */ /* 0x000fe200078e005f */
[----:B------:R-:W-:Y:S01]  /*22b20*/  LOP3.LUT R12, R11, 0xfffffe00, R12, 0xf8, !PT ;  /* 0xfffffe000b0c7812 */ /* 0x000fe200078ef80c */
[----:B------:R-:W-:Y:S01]  /*22b30*/  IMAD.MOV.U32 R11, RZ, RZ, R94 ;  /* 0x000000ffff0b7224 */ /* 0x000fe200078e005e */
[----:B------:R-:W-:Y:S01]  /*22b40*/  PRMT R29, R29, 0x5410, R2 ;  /* 0x000054101d1d7816 */ /* 0x000fe20000000002 */
[----:B------:R-:W-:Y:S01]  /*22b50*/  IMAD.MOV.U32 R2, RZ, RZ, R93 ;  /* 0x000000ffff027224 */ /* 0x000fe200078e005d */
[----:B------:R-:W-:-:S02]  /*22b60*/  PRMT R38, R10, 0x7610, R38 ;  /* 0x000076100a267816 */ /* 0x000fc40000000026 */
[----:B------:R-:W-:Y:S02]  /*22b70*/  PRMT R33, R11, 0x7610, R33 ;  /* 0x000076100b217816 */ /* 0x000fe40000000021 */
[----:B------:R-:W-:Y:S01]  /*22b80*/  PRMT R29, R2, 0x7610, R29 ;  /* 0x00007610021d7816 */ /* 0x000fe2000000001d */
[----:B--2---:R-:W-:Y:S01]  /*22b90*/  IMAD R13, R13, -0x80, R28 ;  /* 0xffffff800d0d7824 */ /* 0x004fe200078e021c */
[----:B------:R-:W-:Y:S01]  /*22ba0*/  PRMT R28, R28, 0x5410, R3 ;  /* 0x000054101c1c7816 */ /* 0x000fe20000000003 */
[----:B------:R-:W-:-:S03]  /*22bb0*/  IMAD.MOV.U32 R3, RZ, RZ, R92 ;  /* 0x000000ffff037224 */ /* 0x000fc600078e005c */
[----:B------:R-:W-:Y:S02]  /*22bc0*/  IMNMX R27, R13, 0x80, PT ;  /* 0x000000800d1b7817 */ /* 0x000fe40003800200 */
[----:B------:R-:W-:Y:S02]  /*22bd0*/  PRMT R28, R3, 0x7610, R28 ;  /* 0x00007610031c7816 */ /* 0x000fe4000000001c */
        /* <DEDUP_REMOVED lines=28> */
[C---:B------:R-:W-:Y:S01]  /*22da0*/  FMUL.FTZ R24, R3.reuse, R18 ;  /* 0x0000001203187220 */ /* 0x040fe20000410000 */
        /* <DEDUP_REMOVED lines=10> */
[C---:B------:R-:W-:Y:S02]  /*22e50*/  FFMA.FTZ R3, R12.reuse, R3, -R13 ;  /* 0x000000030c037223 */ /* 0x040fe4000001080d */
[----:B------:R-:W-:Y:S01]  /*22e60*/  FFMA.FTZ R14, R12, R2, R14 ;  /* 0x000000020c0e7223 */ /* 0x000fe2000001000e */
[----:B------:R-:W-:Y:S01]  /*22e70*/  F2FP.PACK_AB R12, R18, R24 ;  /* 0x00000018120c723e */ /* 0x000fe200000000ff */
[----:B------:R-:W-:Y:S01]  /*22e80*/  FFMA.FTZ R2, R11, R19, -R15 ;  /* 0x000000130b027223 */ /* 0x000fe2000001080f */
[----:B------:R-:W-:Y:S01]  /*22e90*/  F2FP.PACK_AB R15, R17, R21 ;  /* 0x00000015110f723e */ /* 0x000fe200000000ff */
[----:B------:R-:W-:Y:S01]  /*22ea0*/  FFMA.FTZ R13, R11, R20, R10 ;  /* 0x000000140b0d7223 */ /* 0x000fe2000001000a */
[----:B------:R-:W-:-:S04]  /*22eb0*/  F2FP.PACK_AB R14, R14, R3 ;  /* 0x000000030e0e723e */ /* 0x000fc800000000ff */
[----:B------:R-:W-:-:S05]  /*22ec0*/  F2FP.PACK_AB R13, R13, R2 ;  /* 0x000000020d0d723e */ /* 0x000fca00000000ff */
[----:B------:R1:W-:Y:S02]  /*22ed0*/  ST.E.128 [R22.64], R12 ;  /* 0x0000000c16007985 */ /* 0x0003e4000c101d04 */
.L_x_2073:
[----:B------:R-:W-:Y:S05]  /*22ee0*/  BSYNC B0 ;  /* 0x0000000000007941 */ /* 0x000fea0003800000 */
.L_x_2072:
[----:B------:R-:W-:-:S04]  /*22ef0*/  IADD3 R2, R30, 0x20, RZ ;  /* 0x000000201e027810 */ /* 0x000fc80007ffe0ff */
[----:B------:R-:W-:-:S13]  /*22f00*/  ISETP.GE.AND P0, PT, R2, R39, PT ;  /* 0x000000270200720c */ /* 0x000fda0003f06270 */
[----:B------:R-:W-:Y:S05]  /*22f10*/  @P0 BRA `(.L_x_2071) ;  /* 0x000002a000000947 */ /* 0x000fea0003800000 */
[----:B-1----:R-:W2:Y:S01]  /*22f20*/  LD.E.128 R12, [R22.64+0x4000] ;  /* 0x00400004160c7980 */ /* 0x002ea2000c101d00 */
[----:B------:R-:W-:Y:S01]  /*22f30*/  SHF.R.U32.HI R11, RZ, 0x10, R41 ;  /* 0x00000010ff0b7819 */ /* 0x000fe20000011629 */
[--C-:B------:R-:W-:Y:S01]  /*22f40*/  HADD2.F32 R16, -RZ, R99.reuse.H1_H1 ;  /* 0x30000063ff107230 */ /* 0x100fe20000004100 */
[----:B------:R-:W-:Y:S01]  /*22f50*/  SHF.R.U32.HI R10, RZ, 0x10, R35 ;  /* 0x00000010ff0a7819 */ /* 0x000fe20000011623 */
        /* <DEDUP_REMOVED lines=37> */
[----:B------:R1:W-:Y:S02]  /*231b0*/  ST.E.128 [R22.64+0x4000], R12 ;  /* 0x0040000c16007985 */ /* 0x0003e4000c101d04 */
.L_x_2071:
[----:B------:R-:W-:Y:S05]  /*231c0*/  BSYNC B1 ;  /* 0x0000000000017941 */ /* 0x000fea0003800000 */
.L_x_2070:
        /* <DEDUP_REMOVED lines=49> */
.L_x_2077:
[----:B------:R-:W-:Y:S05]  /*234e0*/  BSYNC B0 ;  /* 0x0000000000007941 */ /* 0x000fea0003800000 */
.L_x_2076:
        /* <DEDUP_REMOVED lines=45> */
.L_x_2075:
[----:B------:R-:W-:Y:S05]  /*237c0*/  BSYNC B1 ;  /* 0x0000000000017941 */ /* 0x000fea0003800000 */
.L_x_2074:
        /* <DEDUP_REMOVED lines=49> */
.L_x_2081:
[----:B------:R-:W-:Y:S05]  /*23ae0*/  BSYNC B0 ;  /* 0x0000000000007941 */ /* 0x000fea0003800000 */
.L_x_2080:
        /* <DEDUP_REMOVED lines=45> */
.L_x_2079:
[----:B------:R-:W-:Y:S05]  /*23dc0*/  BSYNC B1 ;  /* 0x0000000000017941 */ /* 0x000fea0003800000 */
.L_x_2078:
        /* <DEDUP_REMOVED lines=49> */
.L_x_2085:
[----:B------:R-:W-:Y:S05]  /*240e0*/  BSYNC B0 ;  /* 0x0000000000007941 */ /* 0x000fea0003800000 */
.L_x_2084:
        /* <DEDUP_REMOVED lines=45> */
.L_x_2083:
[----:B------:R-:W-:Y:S05]  /*243c0*/  BSYNC B1 ;  /* 0x0000000000017941 */ /* 0x000fea0003800000 */
.L_x_2082:
        /* <DEDUP_REMOVED lines=49> */
.L_x_2089:
[----:B------:R-:W-:Y:S05]  /*246e0*/  BSYNC B0 ;  /* 0x0000000000007941 */ /* 0x000fea0003800000 */
.L_x_2088:
        /* <DEDUP_REMOVED lines=45> */
.L_x_2087:
[----:B------:R-:W-:Y:S05]  /*249c0*/  BSYNC B1 ;  /* 0x0000000000017941 */ /* 0x000fea0003800000 */
.L_x_2086:
        /* <DEDUP_REMOVED lines=49> */
.L_x_2093:
[----:B------:R-:W-:Y:S05]  /*24ce0*/  BSYNC B0 ;  /* 0x0000000000007941 */ /* 0x000fea0003800000 */
.L_x_2092:
        /* <DEDUP_REMOVED lines=45> */
.L_x_2091:
[----:B------:R-:W-:Y:S05]  /*24fc0*/  BSYNC B1 ;  /* 0x0000000000017941 */ /* 0x000fea0003800000 */
.L_x_2090:
        /* <DEDUP_REMOVED lines=49> */
.L_x_2097:
[----:B------:R-:W-:Y:S05]  /*252e0*/  BSYNC B0 ;  /* 0x0000000000007941 */ /* 0x000fea0003800000 */
.L_x_2096:
        /* <DEDUP_REMOVED lines=45> */
.L_x_2095:
[----:B------:R-:W-:Y:S05]  /*255c0*/  BSYNC B1 ;  /* 0x0000000000017941 */ /* 0x000fea0003800000 */
.L_x_2094:
[----:B------:R-:W-:Y:S01]  /*255d0*/  IADD3 R2, R55, 0x70, RZ ;  /* 0x0000007037027810 */ /* 0x000fe20007ffe0ff */
[----:B------:R-:W-:-:S03]  /*255e0*/  IMAD.MOV.U32 R3, RZ, RZ, 0x0 ;  /* 0x00000000ff037424 */ /* 0x000fc600078e00ff */
[----:B------:R-:W-:Y:S01]  /*255f0*/  ISETP.GE.AND P0, PT, R2, R27, PT ;  /* 0x0000001b0200720c */ /* 0x000fe20003f06270 */
[----:B------:R-:W-:-:S12]  /*25600*/  IMAD.MOV.U32 R2, RZ, RZ, R142 ;  /* 0x000000ffff027224 */ /* 0x000fd800078e008e */
[----:B------:R-:W-:Y:S05]  /*25610*/  @P0 RET.REL.NODEC R2 `(_ZN7cutlass13device_kernelIN5flash19enable_sm80_to_sm89INS1_16FlashAttnFwdSm80INS1_25CollectiveMainloopFwdSm80ILi4ELi1ELb0EN4cute5tupleIJNS5_1CILi128EEENS7_ILi64EEES8_EEELi128ENS_6half_tEfNS_4arch4Sm80ELb1ELb0ELb1ELb1ELb1ELb1ELb1ELb0EEENS1_21CollectiveEpilogueFwdINS6_IJS8_S8_S9_EEENS6_IJNS7_ILi1EEESH_SH_EEESB_SD_Li128ELb1ELb1ELb0ELb0EEENS1_19SingleTileSchedulerILb1ELb0ELb1ELi128EEEEEEEEEvNT_6ParamsE) ;  /* 0xfffda9e002000950 */ /* 0x000fea0003c3ffff */
        /* <DEDUP_REMOVED lines=45> */
.L_x_2099:
[----:B------:R-:W-:Y:S05]  /*258f0*/  BSYNC B0 ;  /* 0x0000000000007941 */ /* 0x000fea0003800000 */
.L_x_2098:
[----:B------:R-:W-:Y:S01]  /*25900*/  IADD3 R2, R30, 0x20, RZ ;  /* 0x000000201e027810 */ /* 0x000fe20007ffe0ff */
[----:B------:R-:W-:-:S03]  /*25910*/  IMAD.MOV.U32 R3, RZ, RZ, 0x0 ;  /* 0x00000000ff037424 */ /* 0x000fc600078e00ff */
[----:B------:R-:W-:Y:S01]  /*25920*/  ISETP.GE.AND P0, PT, R2, R39, PT ;  /* 0x000000270200720c */ /* 0x000fe20003f06270 */
[----:B------:R-:W-:-:S12]  /*25930*/  IMAD.MOV.U32 R2, RZ, RZ, R142 ;  /* 0x000000ffff027224 */ /* 0x000fd800078e008e */
[----:B------:R-:W-:Y:S05]  /*25940*/  @P0 RET.REL.NODEC R2 `(_ZN7cutlass13device_kernelIN5flash19enable_sm80_to_sm89INS1_16FlashAttnFwdSm80INS1_25CollectiveMainloopFwdSm80ILi4ELi1ELb0EN4cute5tupleIJNS5_1CILi128EEENS7_ILi64EEES8_EEELi128ENS_6half_tEfNS_4arch4Sm80ELb1ELb0ELb1ELb1ELb1ELb1ELb1ELb0EEENS1_21CollectiveEpilogueFwdINS6_IJS8_S8_S9_EEENS6_IJNS7_ILi1EEESH_SH_EEESB_SD_Li128ELb1ELb1ELb0ELb0EEENS1_19SingleTileSchedulerILb1ELb0ELb1ELi128EEEEEEEEEvNT_6ParamsE) ;  /* 0xfffda6b002000950 */ /* 0x000fea0003c3ffff */
        /* <DEDUP_REMOVED lines=39> */
[----:B------:R-:W-:-:S02]  /*25bc0*/  F2FP.PACK_AB R14, R14, R3 ;  /* 0x000000030e0e723e */ /* 0x000fc400000000ff */
[----:B------:R-:W-:Y:S02]  /*25bd0*/  MOV R3, 0x0 ;  /* 0x0000000000037802 */ /* 0x000fe40000000f00 */
[----:B------:R-:W-:Y:S02]  /*25be0*/  F2FP.PACK_AB R13, R13, R2 ;  /* 0x000000020d0d723e */ /* 0x000fe400000000ff */
[----:B------:R-:W-:-:S03]  /*25bf0*/  MOV R2, R142 ;  /* 0x0000008e00027202 */ /* 0x000fc60000000f00 */
[----:B------:R1:W-:Y:S01]  /*25c00*/  ST.E.128 [R22.64+0x7800], R12 ;  /* 0x0078000c16007985 */ /* 0x0003e2000c101d04 */
[----:B------:R-:W-:Y:S05]  /*25c10*/  RET.REL.NODEC R2 `(_ZN7cutlass13device_kernelIN5flash19enable_sm80_to_sm89INS1_16FlashAttnFwdSm80INS1_25CollectiveMainloopFwdSm80ILi4ELi1ELb0EN4cute5tupleIJNS5_1CILi128EEENS7_ILi64EEES8_EEELi128ENS_6half_tEfNS_4arch4Sm80ELb1ELb0ELb1ELb1ELb1ELb1ELb1ELb0EEENS1_21CollectiveEpilogueFwdINS6_IJS8_S8_S9_EEENS6_IJNS7_ILi1EEESH_SH_EEESB_SD_Li128ELb1ELb1ELb0ELb0EEENS1_19SingleTileSchedulerILb1ELb0ELb1ELi128EEEEEEEEEvNT_6ParamsE) ;  /* 0xfffda3e002007950 */ /* 0x000fea0003c3ffff */
.L_x_2037:
        /* <DEDUP_REMOVED lines=8> */
.L_x_2101:
[----:B------:R-:W-:Y:S05]  /*25ca0*/  BSYNC B0 ;  /* 0x0000000000007941 */ /* 0x000fea0003800000 */
.L_x_2100:
[----:B------:R-:W-:Y:S01]  /*25cb0*/  MOV R10, R26 ;  /* 0x0000001a000a7202 */ /* 0x000fe20000000f00 */
[----:B------:R-:W-:Y:S01]  /*25cc0*/  IMAD.MOV.U32 R16, RZ, RZ, R20 ;  /* 0x000000ffff107224 */ /* 0x000fe200078e0014 */
[----:B------:R-:W-:Y:S01]  /*25cd0*/  MOV R11, R19 ;  /* 0x00000013000b7202 */ /* 0x000fe20000000f00 */
[-C--:B------:R-:W-:Y:S01]  /*25ce0*/  IMAD R15, R15, R2.reuse, RZ ;  /* 0x000000020f0f7224 */ /* 0x080fe200078e02ff */
[----:B------:R-:W-:Y:S01]  /*25cf0*/  SHF.R.S32.HI R18, RZ, 0x1f, R2 ;  /* 0x0000001fff127819 */ /* 0x000fe20000011402 */
[-C--:B------:R-:W-:Y:S02]  /*25d00*/  IMAD R13, R13, R2.reuse, RZ ;  /* 0x000000020d0d7224 */ /* 0x080fe400078e02ff */
[----:B------:R-:W-:-:S04]  /*25d10*/  IMAD.WIDE.U32 R10, R14, R2, R10 ;  /* 0x000000020e0a7225 */ /* 0x000fc800078e000a */
[----:B------:R-:W-:Y:S01]  /*25d20*/  IMAD.WIDE.U32 R2, R12, R2, R16 ;  /* 0x000000020c027225 */ /* 0x000fe200078e0010 */
[----:B------:R-:W-:-:S03]  /*25d30*/  LEA R16, P1, R10, R24, 0x1 ;  /* 0x000000180a107211 */ /* 0x000fc600078208ff */
[----:B------:R-:W-:Y:S01]  /*25d40*/  IMAD R14, R14, R18, R15 ;  /* 0x000000120e0e7224 */ /* 0x000fe200078e020f */
[----:B------:R-:W-:Y:S01]  /*25d50*/  LEA R17, P0, R2, R22, 0x1 ;  /* 0x0000001602117211 */ /* 0x000fe200078008ff */
[----:B------:R-:W-:-:S03]  /*25d60*/  IMAD R12, R12, R18, R13 ;  /* 0x000000120c0c7224 */ /* 0x000fc600078e020d */
[----:B------:R-:W-:Y:S01]  /*25d70*/  IADD3 R11, R11, R14, RZ ;  /* 0x0000000e0b0b7210 */ /* 0x000fe20007ffe0ff */
[----:B------:R-:W-:-:S03]  /*25d80*/  IMAD.IADD R3, R3, 0x1, R12 ;  /* 0x0000000103037824 */ /* 0x000fc600078e020c */
[----:B------:R-:W-:Y:S02]  /*25d90*/  LEA.HI.X R15, R10, R25, R11, 0x1, P1 ;  /* 0x000000190a0f7211 */ /* 0x000fe400008f0c0b */
[----:B------:R-:W-:Y:S01]  /*25da0*/  LEA.HI.X R14, R2, R23, R3, 0x1, P0 ;  /* 0x00000017020e7211 */ /* 0x000fe200000f0c03 */
[----:B------:R-:W-:Y:S05]  /*25db0*/  BRA.DIV ~URZ, `(.L_x_2102) ;  /* 0x00005a627f007947 */ /* 0x000fea000b800000 */
[----:B------:R1:W2:Y:S02]  /*25dc0*/  SHFL.IDX PT, R11, R15, RZ, 0x181f ;  /* 0x00181fff0f0b7589 */ /* 0x0002a400000e0000 */
.L_x_2152:
[----:B------:R-:W-:Y:S05]  /*25dd0*/  BRA.DIV ~URZ, `(.L_x_2103) ;  /* 0x00005ab27f007947 */ /* 0x000fea000b800000 */
[----:B------:R3:W4:Y:S04]  /*25de0*/  SHFL.IDX PT, R10, R16, RZ, 0x181f ;  /* 0x00181fff100a7589 */ /* 0x00072800000e0000 */
[----:B------:R3:W1:Y:S04]  /*25df0*/  SHFL.IDX PT, R13, R14, RZ, 0x181f ;  /* 0x00181fff0e0d7589 */ /* 0x00066800000e0000 */
[----:B------:R3:W2:Y:S02]  /*25e00*/  SHFL.IDX PT, R12, R17, RZ, 0x181f ;  /* 0x00181fff110c7589 */ /* 0x0006a400000e0000 */
.L_x_2153:
        /* <DEDUP_REMOVED lines=9> */
[--C-:B--2---:R-:W-:Y:S01]  /*25ea0*/  @!P0 IMAD.X R11, R11, 0x1, R3.reuse, P1 ;  /* 0x000000010b0b8824 */ /* 0x104fe200008e0603 */
[----:B------:R-:W-:Y:S01]  /*25eb0*/  @!P0 IADD3 R2, P1, R12, R2, RZ ;  /* 0x000000020c028210 */ /* 0x000fe20007f3e0ff */
[----:B------:R-:W-:Y:S01]  /*25ec0*/  CS2R R22, SRZ ;  /* 0x0000000000167805 */ /* 0x000fe2000001ff00 */
[----:B------:R-:W-:Y:S02]  /*25ed0*/  CS2R R20, SRZ ;  /* 0x0000000000147805 */ /* 0x000fe4000001ff00 */
[----:B------:R-:W2:Y:S01]  /*25ee0*/  @!P0 LD.E.128 R24, [R10.64] ;  /* 0x000000040a188980 */ /* 0x000ea2000c101d00 */
[----:B-1----:R-:W-:-:S05]  /*25ef0*/  @!P0 IMAD.X R3, R13, 0x1, R3, P1 ;  /* 0x000000010d038824 */ /* 0x002fca00008e0603 */
[----:B------:R1:W4:Y:S01]  /*25f00*/  @!P0 LD.E.128 R20, [R2.64] ;  /* 0x0000000402148980 */ /* 0x000322000c101d00 */
[----:B------:R-:W-:Y:S01]  /*25f10*/  CS2R R46, SRZ ;  /* 0x00000000002e7805 */ /* 0x000fe2000001ff00 */
[----:B--2---:R-:W-:Y:S02]  /*25f20*/  IMAD.MOV.U32 R11, RZ, RZ, R26 ;  /* 0x000000ffff0b7224 */ /* 0x004fe400078e001a */
[----:B------:R-:W-:Y:S02]  /*25f30*/  IMAD.MOV.U32 R10, RZ, RZ, R27 ;  /* 0x000000ffff0a7224 */ /* 0x000fe400078e001b */
[----:B-1----:R-:W-:Y:S01]  /*25f40*/  IMAD.MOV.U32 R3, RZ, RZ, R24 ;  /* 0x000000ffff037224 */ /* 0x002fe200078e0018 */
[----:B------:R-:W-:Y:S01]  /*25f50*/  PRMT R96, R96, 0x5410, R11 ;  /* 0x0000541060607816 */ /* 0x000fe2000000000b */
[----:B------:R-:W-:Y:S01]  /*25f60*/  IMAD.MOV.U32 R2, RZ, RZ, R25 ;  /* 0x000000ffff027224 */ /* 0x000fe200078e0019 */
[----:B------:R-:W-:Y:S01]  /*25f70*/  PRMT R53, R53, 0x5410, R10 ;  /* 0x0000541035357816 */ /* 0x000fe2000000000a */
[----:B----4-:R-:W-:Y:S01]  /*25f80*/  IMAD.MOV.U32 R11, RZ, RZ, R22 ;  /* 0x000000ffff0b7224 */ /* 0x010fe200078e0016 */
        /* <DEDUP_REMOVED lines=14> */
.L_x_2154:
        /* <DEDUP_REMOVED lines=20> */
.L_x_2106:
[----:B------:R-:W-:Y:S05]  /*261b0*/  BSYNC B0 ;  /* 0x0000000000007941 */ /* 0x000fea0003800000 */
.L_x_2105:
[----:B-12--5:R-:W-:Y:S02]  /*261c0*/  IMAD.MOV.U32 R11, RZ, RZ, R46 ;  /* 0x000000ffff0b7224 */ /* 0x026fe400078e002e */
        /* <DEDUP_REMOVED lines=17> */
.L_x_2155:
[----:B------:R-:W-:Y:S05]  /*262e0*/  BRA.DIV ~URZ, `(.L_x_2108) ;  /* 0x000059327f007947 */ /* 0x000fea000b800000 */
[----:B------:R4:W1:Y:S04]  /*262f0*/  SHFL.IDX PT, R10, R16, 0x2, 0x181f ;  /* 0x00581f00100a7f89 */ /* 0x00086800000e0000 */
[----:B------:R4:W3:Y:S04]  /*26300*/  SHFL.IDX PT, R13, R14, 0x2, 0x181f ;  /* 0x00581f000e0d7f89 */ /* 0x0008e800000e0000 */
[----:B---3--:R4:W3:Y:S02]  /*26310*/  SHFL.IDX PT, R12, R17, 0x2, 0x181f ;  /* 0x00581f00110c7f89 */ /* 0x0088e400000e0000 */
.L_x_2156:
        /* <DEDUP_REMOVED lines=8> */
[--C-:B--2---:R-:W-:Y:S01]  /*263a0*/  @!P0 IMAD.X R11, R11, 0x1, R3.reuse, P1 ;  /* 0x000000010b0b8824 */ /* 0x104fe200008e0603 */
[----:B---3--:R-:W-:Y:S01]  /*263b0*/  @!P0 IADD3 R2, P1, R12, R2, RZ ;  /* 0x000000020c028210 */ /* 0x008fe20007f3e0ff */
[----:B------:R-:W-:Y:S01]  /*263c0*/  CS2R R58, SRZ ;  /* 0x00000000003a7805 */ /* 0x000fe2000001ff00 */
[----:B------:R-:W-:Y:S02]  /*263d0*/  CS2R R56, SRZ ;  /* 0x0000000000387805 */ /* 0x000fe4000001ff00 */
[----:B------:R-:W2:Y:S01]  /*263e0*/  @!P0 LD.E.128 R60, [R10.64] ;  /* 0x000000040a3c8980 */ /* 0x000ea2000c101d00 */
[----:B------:R-:W-:-:S05]  /*263f0*/  @!P0 IMAD.X R3, R13, 0x1, R3, P1 ;  /* 0x000000010d038824 */ /* 0x000fca00008e0603 */
[----:B------:R1:W3:Y:S01]  /*26400*/  @!P0 LD.E.128 R56, [R2.64] ;  /* 0x0000000402388980 */ /* 0x0002e2000c101d00 */
[----:B------:R-:W-:Y:S01]  /*26410*/  CS2R R74, SRZ ;  /* 0x00000000004a7805 */ /* 0x000fe2000001ff00 */
[----:B--2---:R-:W-:Y:S02]  /*26420*/  IMAD.MOV.U32 R11, RZ, RZ, R62 ;  /* 0x000000ffff0b7224 */ /* 0x004fe400078e003e */
[----:B------:R-:W-:Y:S02]  /*26430*/  IMAD.MOV.U32 R10, RZ, RZ, R63 ;  /* 0x000000ffff0a7224 */ /* 0x000fe400078e003f */
[----:B-1----:R-:W-:Y:S01]  /*26440*/  IMAD.MOV.U32 R3, RZ, RZ, R60 ;  /* 0x000000ffff037224 */ /* 0x002fe200078e003c */
[----:B------:R-:W-:Y:S01]  /*26450*/  PRMT R117, R117, 0x5410, R11 ;  /* 0x0000541075757816 */ /* 0x000fe2000000000b */
        /* <DEDUP_REMOVED lines=17> */
.L_x_2157:
        /* <DEDUP_REMOVED lines=20> */
.L_x_2111:
[----:B------:R-:W-:Y:S05]  /*266b0*/  BSYNC B0 ;  /* 0x0000000000007941 */ /* 0x000fea0003800000 */
.L_x_2110:
        /* <DEDUP_REMOVED lines=18> */
.L_x_2158:
[----:B------:R-:W-:Y:S05]  /*267e0*/  BRA.DIV ~URZ, `(.L_x_2113) ;  /* 0x000057f27f007947 */ /* 0x000fea000b800000 */
[----:B------:R3:W1:Y:S04]  /*267f0*/  SHFL.IDX PT, R10, R16, 0x4, 0x181f ;  /* 0x00981f00100a7f89 */ /* 0x00066800000e0000 */
[----:B------:R3:W4:Y:S04]  /*26800*/  SHFL.IDX PT, R13, R14, 0x4, 0x181f ;  /* 0x00981f000e0d7f89 */ /* 0x00072800000e0000 */
[----:B----4-:R3:W4:Y:S02]  /*26810*/  SHFL.IDX PT, R12, R17, 0x4, 0x181f ;  /* 0x00981f00110c7f89 */ /* 0x01072400000e0000 */
.L_x_2159:
        /* <DEDUP_REMOVED lines=9> */
[----:B----4-:R-:W-:Y:S01]  /*268b0*/  @!P0 IADD3 R2, P1, R12, R2, RZ ;  /* 0x000000020c028210 */ /* 0x010fe20007f3e0ff */
[----:B------:R-:W-:Y:S01]  /*268c0*/  CS2R R82, SRZ ;  /* 0x0000000000527805 */ /* 0x000fe2000001ff00 */
[----:B------:R-:W-:Y:S02]  /*268d0*/  CS2R R80, SRZ ;  /* 0x0000000000507805 */ /* 0x000fe4000001ff00 */
[----:B------:R-:W2:Y:S01]  /*268e0*/  @!P0 LD.E.128 R84, [R10.64] ;  /* 0x000000040a548980 */ /* 0x000ea2000c101d00 */
[----:B------:R-:W-:-:S05]  /*268f0*/  @!P0 IMAD.X R3, R13, 0x1, R3, P1 ;  /* 0x000000010d038824 */ /* 0x000fca00008e0603 */
        /* <DEDUP_REMOVED lines=23> */
.L_x_2160:
        /* <DEDUP_REMOVED lines=20> */
.L_x_2116:
[----:B------:R-:W-:Y:S05]  /*26bb0*/  BSYNC B0 ;  /* 0x0000000000007941 */ /* 0x000fea0003800000 */
.L_x_2115:
        /* <DEDUP_REMOVED lines=18> */
.L_x_2161:
[----:B------:R-:W-:Y:S05]  /*26ce0*/  BRA.DIV ~URZ, `(.L_x_2118) ;  /* 0x000056b27f007947 */ /* 0x000fea000b800000 */
[----:B------:R4:W1:Y:S04]  /*26cf0*/  SHFL.IDX PT, R10, R16, 0x6, 0x181f ;  /* 0x00d81f00100a7f89 */ /* 0x00086800000e0000 */
[----:B---3--:R4:W3:Y:S04]  /*26d00*/  SHFL.IDX PT, R12, R14, 0x6, 0x181f ;  /* 0x00d81f000e0c7f89 */ /* 0x0088e800000e0000 */
[----:B------:R4:W2:Y:S02]  /*26d10*/  SHFL.IDX PT, R2, R17, 0x6, 0x181f ;  /* 0x00d81f0011027f89 */ /* 0x0008a400000e0000 */
.L_x_2162:
        /* <DEDUP_REMOVED lines=15> */
[----:B--2---:R-:W-:-:S03]  /*26e10*/  IADD3 R2, P0, R2, R13, RZ ;  /* 0x0000000d02027210 */ /* 0x004fc60007f1e0ff */
[--C-:B------:R-:W-:Y:S02]  /*26e20*/  IMAD.X R11, R11, 0x1, R3.reuse, P1 ;  /* 0x000000010b0b7824 */ /* 0x100fe400008e0603 */
[----:B---3--:R-:W-:-:S03]  /*26e30*/  IMAD.X R3, R12, 0x1, R3, P0 ;  /* 0x000000010c037824 */ /* 0x008fc600000e0603 */
[----:B------:R1:W5:Y:S04]  /*26e40*/  LD.E.128 R92, [R10.64] ;  /* 0x000000040a5c7980 */ /* 0x000368000c101d00 */
[----:B------:R1:W5:Y:S02]  /*26e50*/  LD.E.128 R100, [R2.64] ;  /* 0x0000000402647980 */ /* 0x000364000c101d00 */
.L_x_2120:
[----:B------:R-:W-:Y:S05]  /*26e60*/  BSYNC B0 ;  /* 0x0000000000007941 */ /* 0x000fea0003800000 */
.L_x_2119:
[----:B-12--5:R-:W-:Y:S01]  /*26e70*/  IMAD.MOV.U32 R11, RZ, RZ, R94 ;  /* 0x000000ffff0b7224 */ /* 0x026fe200078e005e */
[----:B------:R-:W-:Y:S01]  /*26e80*/  CS2R R106, SRZ ;  /* 0x00000000006a7805 */ /* 0x000fe2000001ff00 */
[----:B------:R-:W-:Y:S02]  /*26e90*/  IMAD.MOV.U32 R10, RZ, RZ, R95 ;  /* 0x000000ffff0a7224 */ /* 0x000fe400078e005f */
        /* <DEDUP_REMOVED lines=19> */
.L_x_2163:
        /* <DEDUP_REMOVED lines=9> */
[----:B-1--4-:R-:W-:Y:S01]  /*27060*/  SHF.R.S32.HI R14, RZ, 0x1f, R69 ;  /* 0x0000001fff0e7819 */ /* 0x012fe20000011445 */
[----:B------:R-:W-:-:S03]  /*27070*/  CS2R R106, SRZ ;  /* 0x00000000006a7805 */ /* 0x000fc6000001ff00 */
[-C--:B---3--:R-:W-:Y:S02]  /*27080*/  IADD3 R12, P1, R2, R3.reuse, RZ ;  /* 0x00000003020c7210 */ /* 0x088fe40007f3e0ff */
[----:B------:R-:W-:Y:S02]  /*27090*/  IADD3 R2, P2, R10, R3, RZ ;  /* 0x000000030a027210 */ /* 0x000fe40007f5e0ff */
[----:B------:R-:W-:-:S05]  /*270a0*/  SHF.L.U64.HI R10, R69, 0x1, R14 ;  /* 0x00000001450a7819 */ /* 0x000fca000001020e */
[--C-:B--2---:R-:W-:Y:S02]  /*270b0*/  IMAD.X R3, R11, 0x1, R10.reuse, P2 ;  /* 0x000000010b037824 */ /* 0x104fe400010e060a */
[----:B------:R-:W-:Y:S01]  /*270c0*/  IMAD.X R13, R13, 0x1, R10, P1 ;  /* 0x000000010d0d7824 */ /* 0x000fe200008e060a */
[----:B------:R-:W-:Y:S05]  /*270d0*/  @P0 BRA `(.L_x_2123) ;  /* 0x0000002000000947 */ /* 0x000fea0003800000 */
[----:B------:R1:W5:Y:S04]  /*270e0*/  LD.E.128 R104, [R2.64] ;  /* 0x0000000402687980 */ /* 0x000368000c101d00 */
[----:B------:R1:W5:Y:S02]  /*270f0*/  LD.E.128 R108, [R12.64] ;  /* 0x000000040c6c7980 */ /* 0x000364000c101d00 */
.L_x_2123:
[----:B------:R-:W-:Y:S05]  /*27100*/  BSYNC B0 ;  /* 0x0000000000007941 */ /* 0x000fea0003800000 */
.L_x_2122:
[----:B----4-:R-:W-:Y:S01]  /*27110*/  IADD3 R10, R98, -c[0x0][0x20], RZ ;  /* 0x80000800620a7a10 */ /* 0x010fe20007ffe0ff */
[----:B------:R-:W-:-:S04]  /*27120*/  DEPBAR.LE SB0, 0x1 ;  /* 0x000080400000791a */ /* 0x000fc80000000000 */
[----:B-1----:R1:W4:Y:S01]  /*27130*/  LDL.64 R2, [R10+0x20] ;  /* 0x000020000a027983 */ /* 0x0023220000100a00 */
[----:B------:R-:W-:Y:S03]  /*27140*/  WARPSYNC 0xffffffff ;  /* 0xffffffff00007948 */ /* 0x000fe60003800000 */
[----:B------:R-:W-:Y:S06]  /*27150*/  BAR.SYNC.DEFER_BLOCKING 0x0 ;  /* 0x0000000000007b1d */ /* 0x000fec0000010000 */
[----:B-12---:R-:W2:Y:S04]  /*27160*/  LDL.64 R10, [R10+0x28] ;  /* 0x000028000a0a7983 */ /* 0x006ea80000100a00 */
[----:B---34-:R1:W3:Y:S01]  /*27170*/  LD.E R12, [R2.64] ;  /* 0x00000004020c7980 */ /* 0x0182e2000c101900 */
[----:B------:R-:W-:-:S03]  /*27180*/  ISETP.GE.AND P0, PT, R69, R39, PT ;  /* 0x000000274500720c */ /* 0x000fc60003f06270 */
[----:B--2---:R2:W5:Y:S01]  /*27190*/  LD.E.64 R50, [R10.64] ;  /* 0x000000040a327980 */ /* 0x004562000c101b00 */
[----:B------:R-:W-:Y:S01]  /*271a0*/  BSSY B0, `(.L_x_2124) ;  /* 0x000007d000007945 */ /* 0x000fe20003800000 */
[----:B-1---5:R-:W-:Y:S02]  /*271b0*/  IMAD.MOV.U32 R2, RZ, RZ, R106 ;  /* 0x000000ffff027224 */ /* 0x022fe400078e006a */
        /* <DEDUP_REMOVED lines=9> */
[----:B--2---:R-:W-:-:S05]  /*27250*/  IMAD.MOV.U32 R10, RZ, RZ, R107 ;  /* 0x000000ffff0a7224 */ /* 0x004fca00078e006b */
[----:B------:R-:W-:Y:S01]  /*27260*/  PRMT R136, R136, 0x5410, R10 ;  /* 0x0000541088887816 */ /* 0x000fe2000000000a */
[----:B------:R-:W-:-:S05]  /*27270*/  IMAD.MOV.U32 R10, RZ, RZ, R111 ;  /* 0x000000ffff0a7224 */ /* 0x000fca00078e006f */
[----:B------:R-:W-:Y:S01]  /*27280*/  PRMT R136, R10, 0x7610, R136 ;  /* 0x000076100a887816 */ /* 0x000fe20000000088 */
[----:B---3--:R-:W-:-:S05]  /*27290*/  IMAD R11, R12, -0x80, R18 ;  /* 0xffffff800c0b7824 */ /* 0x008fca00078e0212 */
        /* <DEDUP_REMOVED lines=31> */
[----:B------:R-:W-:Y:S02]  /*27490*/  SHF.R.U64 R48, R26, 0x10, R27 ;  /* 0x000000101a307819 */ /* 0x000fe4000000121b */
[----:B------:R-:W-:Y:S02]  /*274a0*/  SHF.R.U64 R38, R20, 0x10, R21 ;  /* 0x0000001014267819 */ /* 0x000fe40000001215 */
[----:B------:R-:W-:-:S02]  /*274b0*/  SHF.R.U64 R37, R22, 0x10, R23 ;  /* 0x0000001016257819 */ /* 0x000fc40000001217 */
[----:B------:R-:W-:Y:S02]  /*274c0*/  SHF.R.U32.HI R30, RZ, 0x10, R23 ;  /* 0x00000010ff1e7819 */ /* 0x000fe40000011617 */
[----:B------:R-:W-:Y:S02]  /*274d0*/  SHF.R.U32.HI R29, RZ, 0x10, R21 ;  /* 0x00000010ff1d7819 */ /* 0x000fe40000011615 */
[----:B------:R-:W-:-:S03]  /*274e0*/  SHF.R.U32.HI R31, RZ, 0x10, R27 ;  /* 0x00000010ff1f7819 */ /* 0x000fc6000001161b */
[----:B------:R-:W-:Y:S02]  /*274f0*/  HADD2.F32 R29, -RZ, R29.H0_H0 ;  /* 0x2000001dff1d7230 */ /* 0x000fe40000004100 */
[--C-:B--2---:R-:W-:Y:S02]  /*27500*/  HADD2.F32 R25, -RZ, R12.reuse.H0_H0 ;  /* 0x2000000cff197230 */ /* 0x104fe40000004100 */
[----:B------:R-:W-:Y:S02]  /*27510*/  HADD2.F32 R26, -RZ, R12.H1_H1 ;  /* 0x3000000cff1a7230 */ /* 0x000fe40000004100 */
[--C-:B------:R-:W-:Y:S02]  /*27520*/  HADD2.F32 R20, -RZ, R15.reuse.H0_H0 ;  /* 0x2000000fff147230 */ /* 0x100fe40000004100 */
[----:B------:R-:W-:Y:S02]  /*27530*/  HADD2.F32 R23, -RZ, R15.H1_H1 ;  /* 0x3000000fff177230 */ /* 0x000fe40000004100 */
[----:B---3--:R-:W-:-:S02]  /*27540*/  HADD2.F32 R3, -RZ, R17.H0_H0 ;  /* 0x20000011ff037230 */ /* 0x008fc40000004100 */
[----:B------:R-:W-:Y:S02]  /*27550*/  HADD2.F32 R12, -RZ, R17.H1_H1 ;  /* 0x30000011ff0c7230 */ /* 0x000fe40000004100 */
[--C-:B------:R-:W-:Y:S02]  /*27560*/  HADD2.F32 R22, -RZ, R13.reuse.H0_H0 ;  /* 0x2000000dff167230 */ /* 0x100fe40000004100 */
[--C-:B------:R-:W-:Y:S02]  /*27570*/  HADD2.F32 R17, -RZ, R16.reuse.H0_H0 ;  /* 0x20000010ff117230 */ /* 0x100fe40000004100 */
[----:B------:R-:W-:Y:S01]  /*27580*/  HADD2.F32 R15, -RZ, R16.H1_H1 ;  /* 0x30000010ff0f7230 */ /* 0x000fe20000004100 */
[C---:B------:R-:W-:Y:S01]  /*27590*/  FMUL.FTZ R16, R3.reuse, R10 ;  /* 0x0000000a03107220 */ /* 0x040fe20000410000 */
[----:B------:R-:W-:Y:S01]  /*275a0*/  HADD2.F32 R21, -RZ, R13.H1_H1 ;  /* 0x3000000dff157230 */ /* 0x000fe20000004100 */
[-C--:B------:R-:W-:Y:S01]  /*275b0*/  FMUL.FTZ R3, R3, R2.reuse ;  /* 0x0000000203037220 */ /* 0x080fe20000410000 */
[--C-:B------:R-:W-:Y:S01]  /*275c0*/  HADD2.F32 R11, -RZ, R19.reuse.H0_H0 ;  /* 0x20000013ff0b7230 */ /* 0x100fe20000004100 */
[C---:B------:R-:W-:Y:S01]  /*275d0*/  FFMA.FTZ R68, R22.reuse, R2, -R16 ;  /* 0x0000000216447223 */ /* 0x040fe20000010810 */
[----:B------:R-:W-:Y:S01]  /*275e0*/  HADD2.F32 R13, -RZ, R19.H1_H1 ;  /* 0x30000013ff0d7230 */ /* 0x000fe20000004100 */
[----:B------:R-:W-:Y:S01]  /*275f0*/  FFMA.FTZ R54, R22, R10, R3 ;  /* 0x0000000a16367223 */ /* 0x000fe20000010003 */
[----:B------:R-:W-:Y:S01]  /*27600*/  HADD2.F32 R19, -RZ, R28.H0_H0 ;  /* 0x2000001cff137230 */ /* 0x000fe20000004100 */
[----:B------:R-:W-:Y:S01]  /*27610*/  FMUL.FTZ R16, R12, R29 ;  /* 0x0000001d0c107220 */ /* 0x000fe20000410000 */
[----:B------:R-:W-:-:S02]  /*27620*/  HADD2.F32 R2, -RZ, R53.H0_H0 ;  /* 0x20000035ff027230 */ /* 0x000fc40000004100 */
[----:B------:R-:W-:Y:S01]  /*27630*/  HADD2.F32 R3, -RZ, R53.H1_H1 ;  /* 0x30000035ff037230 */ /* 0x000fe20000004100 */
[----:B------:R-:W-:Y:S01]  /*27640*/  FMUL.FTZ R10, R12, R19 ;  /* 0x000000130c0a7220 */ /* 0x000fe20000410000 */
[----:B------:R-:W-:Y:S01]  /*27650*/  HADD2.F32 R22, -RZ, R30.H0_H0 ;  /* 0x2000001eff167230 */ /* 0x000fe20000004100 */
[CC--:B------:R-:W-:Y:S01]  /*27660*/  FMUL.FTZ R12, R11.reuse, R2.reuse ;  /* 0x000000020b0c7220 */ /* 0x0c0fe20000410000 */
[--C-:B------:R-:W-:Y:S01]  /*27670*/  HADD2.F32 R24, -RZ, R14.reuse.H0_H0 ;  /* 0x2000000eff187230 */ /* 0x100fe20000004100 */
[----:B------:R-:W-:Y:S01]  /*27680*/  FMUL.FTZ R11, R11, R3 ;  /* 0x000000030b0b7220 */ /* 0x000fe20000410000 */
[----:B------:R-:W-:Y:S01]  /*27690*/  HADD2.F32 R27, -RZ, R14.H1_H1 ;  /* 0x3000000eff1b7230 */ /* 0x000fe20000004100 */
[----:B------:R-:W-:Y:S01]  /*276a0*/  FFMA.FTZ R29, R21, R29, R10 ;  /* 0x0000001d151d7223 */ /* 0x000fe2000001000a */
[----:B------:R-:W-:Y:S01]  /*276b0*/  HADD2.F32 R10, -RZ, R31.H0_H0 ;  /* 0x2000001fff0a7230 */ /* 0x000fe20000004100 */
[C---:B------:R-:W-:Y:S01]  /*276c0*/  FFMA.FTZ R30, R20.reuse, R2, R11 ;  /* 0x00000002141e7223 */ /* 0x040fe2000001000b */
[--C-:B------:R-:W-:Y:S01]  /*276d0*/  HADD2.F32 R11, -RZ, R71.reuse.H1_H1 ;  /* 0x30000047ff0b7230 */ /* 0x100fe20000004100 */
[----:B------:R-:W-:Y:S01]  /*276e0*/  FMUL.FTZ R2, R13, R22 ;  /* 0x000000160d027220 */ /* 0x000fe20000410000 */
[--C-:B------:R-:W-:Y:S01]  /*276f0*/  HADD2.F32 R14, -RZ, R18.reuse.H0_H0 ;  /* 0x20000012ff0e7230 */ /* 0x100fe20000004100 */
[----:B------:R-:W-:Y:S01]  /*27700*/  FFMA.FTZ R53, R20, R3, -R12 ;  /* 0x0000000314357223 */ /* 0x000fe2000001080c */
[----:B------:R-:W-:Y:S01]  /*27710*/  HADD2.F32 R3, -RZ, R71.H0_H0 ;  /* 0x20000047ff037230 */ /* 0x000fe20000004100 */
[----:B------:R-:W-:Y:S01]  /*27720*/  FFMA.FTZ R52, R21, R19, -R16 ;  /* 0x0000001315347223 */ /* 0x000fe20000010810 */
[----:B------:R-:W-:Y:S01]  /*27730*/  HADD2.F32 R18, -RZ, R18.H1_H1 ;  /* 0x30000012ff127230 */ /* 0x000fe20000004100 */
[-C--:B------:R-:W-:Y:S01]  /*27740*/  FFMA.FTZ R19, R23, R10.reuse, -R2 ;  /* 0x0000000a17137223 */ /* 0x080fe20000010802 */
[--C-:B------:R-:W-:Y:S01]  /*27750*/  HADD2.F32 R2, -RZ, R96.reuse.H0_H0 ;  /* 0x20000060ff027230 */ /* 0x100fe20000004100 */
[----:B------:R-:W-:Y:S01]  /*27760*/  FMUL.FTZ R13, R13, R10 ;  /* 0x0000000a0d0d7220 */ /* 0x000fe20000410000 */
[----:B------:R-:W-:Y:S01]  /*27770*/  HADD2.F32 R10, -RZ, R96.H1_H1 ;  /* 0x30000060ff0a7230 */ /* 0x000fe20000004100 */
[----:B------:R-:W-:Y:S01]  /*27780*/  FMUL.FTZ R16, R17, R3 ;  /* 0x0000000311107220 */ /* 0x000fe20000410000 */
[----:B------:R-:W-:Y:S01]  /*27790*/  F2FP.PACK_AB R19, R19, R53 ;  /* 0x000000351313723e */ /* 0x000fe200000000ff */
[----:B------:R-:W-:-:S02]  /*277a0*/  FMUL.FTZ R17, R17, R11 ;  /* 0x0000000b11117220 */ /* 0x000fc40000410000 */
        /* <DEDUP_REMOVED lines=12> */
[C---:B------:R-:W-:Y:S02]  /*27870*/  FMUL.FTZ R11, R15.reuse, R13 ;  /* 0x0000000d0f0b7220 */ /* 0x040fe40000410000 */
[C---:B------:R-:W-:Y:S02]  /*27880*/  FMUL.FTZ R3, R18.reuse, R16 ;  /* 0x0000001012037220 */ /* 0x040fe40000410000 */
[----:B------:R-:W-:Y:S01]  /*27890*/  FMUL.FTZ R10, R15, R12 ;  /* 0x0000000c0f0a7220 */ /* 0x000fe20000410000 */
[----:B------:R-:W-:Y:S01]  /*278a0*/  F2FP.PACK_AB R15, R23, R30 ;  /* 0x0000001e170f723e */ /* 0x000fe200000000ff */
[----:B------:R-:W-:Y:S02]  /*278b0*/  FMUL.FTZ R2, R18, R14 ;  /* 0x0000000e12027220 */ /* 0x000fe40000410000 */
[----:B------:R-:W-:Y:S02]  /*278c0*/  FFMA.FTZ R11, R26, R12, -R11 ;  /* 0x0000000c1a0b7223 */ /* 0x000fe4000001080b */
[----:B------:R-:W-:-:S02]  /*278d0*/  FFMA.FTZ R3, R27, R14, -R3 ;  /* 0x0000000e1b037223 */ /* 0x000fc40000010803 */
[----:B------:R-:W-:Y:S01]  /*278e0*/  FFMA.FTZ R10, R26, R13, R10 ;  /* 0x0000000d1a0a7223 */ /* 0x000fe2000001000a */
[----:B------:R-:W-:Y:S01]  /*278f0*/  F2FP.PACK_AB R13, R29, R54 ;  /* 0x000000361d0d723e */ /* 0x000fe200000000ff */
[----:B------:R-:W-:Y:S01]  /*27900*/  FFMA.FTZ R2, R27, R16, R2 ;  /* 0x000000101b027223 */ /* 0x000fe20000010002 */
[----:B------:R-:W-:Y:S02]  /*27910*/  F2FP.PACK_AB R16, R11, R28 ;  /* 0x0000001c0b10723e */ /* 0x000fe400000000ff */
[----:B------:R-:W-:Y:S02]  /*27920*/  F2FP.PACK_AB R18, R3, R21 ;  /* 0x000000150312723e */ /* 0x000fe400000000ff */
[----:B------:R-:W-:Y:S02]  /*27930*/  F2FP.PACK_AB R12, R10, R22 ;  /* 0x000000160a0c723e */ /* 0x000fe400000000ff */
[----:B------:R-:W-:Y:S01]  /*27940*/  F2FP.PACK_AB R14, R2, R20 ;  /* 0x00000014020e723e */ /* 0x000fe200000000ff */
[----:B------:R1:W-:Y:S04]  /*27950*/  ST.E.128 [R34.64], R16 ;  /* 0x0000001022007985 */ /* 0x0003e8000c101d04 */
[----:B------:R1:W-:Y:S02]  /*27960*/  ST.E.128 [R32.64], R12 ;  /* 0x0000000c20007985 */ /* 0x0003e4000c101d04 */
.L_x_2125:
[----:B------:R-:W-:Y:S05]  /*27970*/  BSYNC B0 ;  /* 0x0000000000007941 */ /* 0x000fea0003800000 */
.L_x_2124:
[----:B------:R-:W-:Y:S01]  /*27980*/  IADD3 R3, R55, 0x10, RZ ;  /* 0x0000001037037810 */ /* 0x000fe20007ffe0ff */
[----:B------:R-:W-:Y:S03]  /*27990*/  BSSY B0, `(.L_x_2126) ;  /* 0x000006b000007945 */ /* 0x000fe60003800000 */
[----:B------:R-:W-:-:S13]  /*279a0*/  ISETP.GE.OR P1, PT, R3, R70, P0 ;  /* 0x000000460300720c */ /* 0x000fda0000726670 */
[----:B------:R-:W-:Y:S05]  /*279b0*/  @P1 BRA `(.L_x_2127) ;  /* 0x0000068000001947 */ /* 0x000fea0003800000 */
[----:B------:R-:W-:Y:S02]  /*279c0*/  SHF.R.S32.HI R2, RZ, 0x1f, R3 ;  /* 0x0000001fff027819 */ /* 0x000fe40000011403 */
[----:B------:R-:W-:Y:S02]  /*279d0*/  LEA.HI R11, R39, R36, RZ, 0x1d ;  /* 0x00000024270b7211 */ /* 0x000fe400078fe8ff */
[----:B------:R-:W-:Y:S02]  /*279e0*/  SHF.L.U32 R10, R3, 0x6, RZ ;  /* 0x00000006030a7819 */ /* 0x000fe400000006ff */
[----:B------:R-:W-:Y:S02]  /*279f0*/  LEA.HI R3, R2, R3, RZ, 0x3 ;  /* 0x0000000302037211 */ /* 0x000fe400078f18ff */
[----:B-1----:R-:W-:Y:S02]  /*27a00*/  SHF.R.S32.HI R12, RZ, 0x1f, R11 ;  /* 0x0000001fff0c7819 */ /* 0x002fe4000001140b */
        /* <DEDUP_REMOVED lines=21> */
[----:B------:R-:W-:Y:S02]  /*27b60*/  SHF.R.U64 R44, R44, 0x10, R45 ;  /* 0x000000102c2c7819 */ /* 0x000fe4000000122d */
[--C-:B------:R-:W-:Y:S01]  /*27b70*/  SHF.R.U64 R38, R42, 0x10, R43.reuse ;  /* 0x000000102a267819 */ /* 0x100fe2000000122b */
[----:B------:R-:W-:Y:S01]  /*27b80*/  HADD2.F32 R29, -RZ, R29.H0_H0 ;  /* 0x2000001dff1d7230 */ /* 0x000fe20000004100 */
[----:B------:R-:W-:-:S02]  /*27b90*/  SHF.R.U32.HI R30, RZ, 0x10, R43 ;  /* 0x00000010ff1e7819 */ /* 0x000fc4000001162b */
        /* <DEDUP_REMOVED lines=32> */
[----:B------:R-:W-:Y:S01]  /*27da0*/  HADD2.F32 R11, -RZ, R112.H1_H1 ;  /* 0x30000070ff0b7230 */ /* 0x000fe20000004100 */
[----:B------:R-:W-:Y:S01]  /*27db0*/  FMUL.FTZ R2, R13, R22 ;  /* 0x000000160d027220 */ /* 0x000fe20000410000 */
[----:B------:R-:W-:Y:S01]  /*27dc0*/  HADD2.F32 R14, -RZ, R18.H0_H0 ;  /* 0x20000012ff0e7230 */ /* 0x000fe20000004100 */
        /* <DEDUP_REMOVED lines=11> */
[C---:B------:R-:W-:Y:S02]  /*27e80*/  FMUL.FTZ R12, R14.reuse, R2 ;  /* 0x000000020e0c7220 */ /* 0x040fe40000410000 */
        /* <DEDUP_REMOVED lines=27> */
.L_x_2127:
[----:B------:R-:W-:Y:S05]  /*28040*/  BSYNC B0 ;  /* 0x0000000000007941 */ /* 0x000fea0003800000 */
.L_x_2126:
        /* <DEDUP_REMOVED lines=30> */
[----:B------:R-:W-:Y:S02]  /*28230*/  SHF.R.U32.HI R30, RZ, 0x10, R59 ;  /* 0x00000010ff1e7819 */ /* 0x000fe4000001163b */
        /* <DEDUP_REMOVED lines=77> */
.L_x_2129:
[----:B------:R-:W-:Y:S05]  /*28710*/  BSYNC B0 ;  /* 0x0000000000007941 */ /* 0x000fea0003800000 */
.L_x_2128:
        /* <DEDUP_REMOVED lines=108> */
.L_x_2131:
[----:B------:R-:W-:Y:S05]  /*28de0*/  BSYNC B0 ;  /* 0x0000000000007941 */ /* 0x000fea0003800000 */
.L_x_2130:
        /* <DEDUP_REMOVED lines=108> */
.L_x_2133:
[----:B------:R-:W-:Y:S05]  /*294b0*/  BSYNC B0 ;  /* 0x0000000000007941 */ /* 0x000fea0003800000 */
.L_x_2132:
        /* <DEDUP_REMOVED lines=108> */
.L_x_2135:
[----:B------:R-:W-:Y:S05]  /*29b80*/  BSYNC B0 ;  /* 0x0000000000007941 */ /* 0x000fea0003800000 */
.L_x_2134:
        /* <DEDUP_REMOVED lines=108> */
.L_x_2137:
[----:B------:R-:W-:Y:S05]  /*2a250*/  BSYNC B0 ;  /* 0x0000000000007941 */ /* 0x000fea0003800000 */
.L_x_2136:
[----:B------:R-:W-:Y:S01]  /*2a260*/  IADD3 R2, R55, 0x70, RZ ;  /* 0x0000007037027810 */ /* 0x000fe20007ffe0ff */
[----:B------:R-:W-:-:S02]  /*2a270*/  IMAD.MOV.U32 R10, RZ, RZ, R142 ;  /* 0x000000ffff0a7224 */ /* 0x000fc400078e008e */
[----:B------:R-:W-:Y:S01]  /*2a280*/  IMAD.MOV.U32 R11, RZ, RZ, 0x0 ;  /* 0x00000000ff0b7424 */ /* 0x000fe200078e00ff */
[----:B------:R-:W-:-:S13]  /*2a290*/  ISETP.GE.OR P0, PT, R2, R70, P0 ;  /* 0x000000460200720c */ /* 0x000fda0000706670 */
[----:B------:R-:W-:Y:S05]  /*2a2a0*/  @P0 RET.REL.NODEC R10 `(_ZN7cutlass13device_kernelIN5flash19enable_sm80_to_sm89INS1_16FlashAttnFwdSm80INS1_25CollectiveMainloopFwdSm80ILi4ELi1ELb0EN4cute5tupleIJNS5_1CILi128EEENS7_ILi64EEES8_EEELi128ENS_6half_tEfNS_4arch4Sm80ELb1ELb0ELb1ELb1ELb1ELb1ELb1ELb0EEENS1_21CollectiveEpilogueFwdINS6_IJS8_S8_S9_EEENS6_IJNS7_ILi1EEESH_SH_EEESB_SD_Li128ELb1ELb1ELb0ELb0EEENS1_19SingleTileSchedulerILb1ELb0ELb1ELi128EEEEEEEEEvNT_6ParamsE) ;  /* 0xfffd5d500a000950 */ /* 0x000fea0003c3ffff */
        /* <DEDUP_REMOVED lines=31> */
[----:B------:R-:W-:Y:S01]  /*2a4a0*/  SHF.R.U64 R38, R110, 0x10, R111 ;  /* 0x000000106e267819 */ /* 0x000fe2000000126f */
[----:B------:R-:W-:Y:S01]  /*2a4b0*/  HADD2.F32 R28, -RZ, R28.H0_H0 ;  /* 0x2000001cff1c7230 */ /* 0x000fe20000004100 */
[----:B------:R-:W-:Y:S02]  /*2a4c0*/  SHF.R.U64 R37, R104, 0x10, R105 ;  /* 0x0000001068257819 */ /* 0x000fe40000001269 */
[----:B------:R-:W-:Y:S01]  /*2a4d0*/  SHF.R.U64 R39, R106, 0x10, R107 ;  /* 0x000000106a277819 */ /* 0x000fe2000000126b */
[--C-:B--2---:R-:W-:Y:S02]  /*2a4e0*/  HADD2.F32 R25, -RZ, R12.reuse.H0_H0 ;  /* 0x2000000cff197230 */ /* 0x104fe40000004100 */
[----:B------:R-:W-:Y:S02]  /*2a4f0*/  HADD2.F32 R26, -RZ, R12.H1_H1 ;  /* 0x3000000cff1a7230 */ /* 0x000fe40000004100 */
[----:B------:R-:W-:Y:S02]  /*2a500*/  HADD2.F32 R22, -RZ, R13.H0_H0 ;  /* 0x2000000dff167230 */ /* 0x000fe40000004100 */
[----:B------:R-:W-:-:S02]  /*2a510*/  HADD2.F32 R20, -RZ, R15.H0_H0 ;  /* 0x2000000fff147230 */ /* 0x000fc40000004100 */
[--C-:B---3--:R-:W-:Y:S02]  /*2a520*/  HADD2.F32 R3, -RZ, R17.reuse.H0_H0 ;  /* 0x20000011ff037230 */ /* 0x108fe40000004100 */
[----:B------:R-:W-:Y:S02]  /*2a530*/  HADD2.F32 R12, -RZ, R17.H1_H1 ;  /* 0x30000011ff0c7230 */ /* 0x000fe40000004100 */
[----:B------:R-:W-:Y:S01]  /*2a540*/  HADD2.F32 R11, -RZ, R19.H0_H0 ;  /* 0x20000013ff0b7230 */ /* 0x000fe20000004100 */
[C---:B------:R-:W-:Y:S01]  /*2a550*/  FMUL.FTZ R17, R3.reuse, R10 ;  /* 0x0000000a03117220 */ /* 0x040fe20000410000 */
[----:B------:R-:W-:Y:S01]  /*2a560*/  HADD2.F32 R21, -RZ, R13.H1_H1 ;  /* 0x3000000dff157230 */ /* 0x000fe20000004100 */
[-C--:B------:R-:W-:Y:S01]  /*2a570*/  FMUL.FTZ R3, R3, R2.reuse ;  /* 0x0000000203037220 */ /* 0x080fe20000410000 */
[----:B------:R-:W-:Y:S01]  /*2a580*/  HADD2.F32 R13, -RZ, R19.H1_H1 ;  /* 0x30000013ff0d7230 */ /* 0x000fe20000004100 */
[C---:B------:R-:W-:Y:S01]  /*2a590*/  FFMA.FTZ R42, R22.reuse, R2, -R17 ;  /* 0x00000002162a7223 */ /* 0x040fe20000010811 */
[--C-:B------:R-:W-:Y:S01]  /*2a5a0*/  HADD2.F32 R2, -RZ, R136.reuse.H0_H0 ;  /* 0x20000088ff027230 */ /* 0x100fe20000004100 */
[----:B------:R-:W-:Y:S01]  /*2a5b0*/  FFMA.FTZ R41, R22, R10, R3 ;  /* 0x0000000a16297223 */ /* 0x000fe20000010003 */
[----:B------:R-:W-:Y:S01]  /*2a5c0*/  HADD2.F32 R3, -RZ, R136.H1_H1 ;  /* 0x30000088ff037230 */ /* 0x000fe20000004100 */
[----:B------:R-:W-:Y:S01]  /*2a5d0*/  FMUL.FTZ R17, R12, R29 ;  /* 0x0000001d0c117220 */ /* 0x000fe20000410000 */
[----:B------:R-:W-:Y:S01]  /*2a5e0*/  HADD2.F32 R23, -RZ, R15.H1_H1 ;  /* 0x3000000fff177230 */ /* 0x000fe20000004100 */
[CC--:B------:R-:W-:Y:S01]  /*2a5f0*/  FMUL.FTZ R10, R11.reuse, R2.reuse ;  /* 0x000000020b0a7220 */ /* 0x0c0fe20000410000 */
[--C-:B------:R-:W-:Y:S01]  /*2a600*/  HADD2.F32 R24, -RZ, R14.reuse.H0_H0 ;  /* 0x2000000eff187230 */ /* 0x100fe20000004100 */
[-C--:B------:R-:W-:Y:S01]  /*2a610*/  FMUL.FTZ R11, R11, R3.reuse ;  /* 0x000000030b0b7220 */ /* 0x080fe20000410000 */
[----:B------:R-:W-:Y:S01]  /*2a620*/  HADD2.F32 R27, -RZ, R14.H1_H1 ;  /* 0x3000000eff1b7230 */ /* 0x000fe20000004100 */
[C---:B------:R-:W-:Y:S01]  /*2a630*/  FFMA.FTZ R40, R20.reuse, R3, -R10 ;  /* 0x0000000314287223 */ /* 0x040fe2000001080a */
[----:B------:R-:W-:Y:S01]  /*2a640*/  HADD2.F32 R10, -RZ, R31.H0_H0 ;  /* 0x2000001fff0a7230 */ /* 0x000fe20000004100 */
[----:B------:R-:W-:Y:S01]  /*2a650*/  FFMA.FTZ R22, R20, R2, R11 ;  /* 0x0000000214167223 */ /* 0x000fe2000001000b */
[----:B------:R-:W-:Y:S01]  /*2a660*/  HADD2.F32 R15, -RZ, R16.H0_H0 ;  /* 0x20000010ff0f7230 */ /* 0x000fe20000004100 */
[----:B------:R-:W-:Y:S01]  /*2a670*/  FMUL.FTZ R2, R13, R30 ;  /* 0x0000001e0d027220 */ /* 0x000fe20000410000 */
[--C-:B------:R-:W-:Y:S01]  /*2a680*/  HADD2.F32 R3, -RZ, R137.reuse.H0_H0 ;  /* 0x20000089ff037230 */ /* 0x100fe20000004100 */
[----:B------:R-:W-:Y:S01]  /*2a690*/  FMUL.FTZ R12, R12, R28 ;  /* 0x0000001c0c0c7220 */ /* 0x000fe20000410000 */
[----:B------:R-:W-:Y:S01]  /*2a6a0*/  HADD2.F32 R14, -RZ, R18.H0_H0 ;  /* 0x20000012ff0e7230 */ /* 0x000fe20000004100 */
[----:B------:R-:W-:Y:S01]  /*2a6b0*/  FFMA.FTZ R19, R23, R10, -R2 ;  /* 0x0000000a17137223 */ /* 0x000fe20000010802 */
[----:B------:R-:W-:Y:S01]  /*2a6c0*/  HADD2.F32 R11, -RZ, R137.H1_H1 ;  /* 0x30000089ff0b7230 */ /* 0x000fe20000004100 */
[----:B------:R-:W-:Y:S01]  /*2a6d0*/  FFMA.FTZ R28, R21, R28, -R17 ;  /* 0x0000001c151c7223 */ /* 0x000fe20000010811 */
[--C-:B------:R-:W-:Y:S01]  /*2a6e0*/  HADD2.F32 R2, -RZ, R138.reuse.H0_H0 ;  /* 0x2000008aff027230 */ /* 0x100fe20000004100 */
[----:B------:R-:W-:Y:S01]  /*2a6f0*/  FMUL.FTZ R13, R13, R10 ;  /* 0x0000000a0d0d7220 */ /* 0x000fe20000410000 */
[----:B------:R-:W-:Y:S01]  /*2a700*/  HADD2.F32 R10, -RZ, R138.H1_H1 ;  /* 0x3000008aff0a7230 */ /* 0x000fe20000004100 */
[----:B------:R-:W-:Y:S01]  /*2a710*/  FFMA.FTZ R29, R21, R29, R12 ;  /* 0x0000001d151d7223 */ /* 0x000fe2000001000c */
[----:B------:R-:W-:Y:S01]  /*2a720*/  HADD2.F32 R16, -RZ, R16.H1_H1 ;  /* 0x30000010ff107230 */ /* 0x000fe20000004100 */
[C---:B------:R-:W-:Y:S01]  /*2a730*/  FMUL.FTZ R17, R15.reuse, R3 ;  /* 0x000000030f117220 */ /* 0x040fe20000410000 */
[----:B------:R-:W-:Y:S01]  /*2a740*/  HADD2.F32 R18, -RZ, R18.H1_H1 ;  /* 0x30000012ff127230 */ /* 0x000fe20000004100 */
[----:B------:R-:W-:Y:S01]  /*2a750*/  FMUL.FTZ R15, R15, R11 ;  /* 0x0000000b0f0f7220 */ /* 0x000fe20000410000 */
[----:B------:R-:W-:Y:S01]  /*2a760*/  F2FP.PACK_AB R19, R19, R40 ;  /* 0x000000281313723e */ /* 0x000fe200000000ff */
[----:B------:R-:W-:-:S02]  /*2a770*/  FMUL.FTZ R12, R14, R2 ;  /* 0x000000020e0c7220 */ /* 0x000fc40000410000 */
[C---:B------:R-:W-:Y:S01]  /*2a780*/  FFMA.FTZ R21, R25.reuse, R11, -R17 ;  /* 0x0000000b19157223 */ /* 0x040fe20000010811 */
[----:B------:R-:W-:Y:S01]  /*2a790*/  HADD2.F32 R11, -RZ, R37.H0_H0 ;  /* 0x20000025ff0b7230 */ /* 0x000fe20000004100 */
[----:B------:R-:W-:Y:S01]  /*2a7a0*/  FFMA.FTZ R25, R25, R3, R15 ;  /* 0x0000000319197223 */ /* 0x000fe2000001000f */
[----:B------:R-:W-:Y:S01]  /*2a7b0*/  HADD2.F32 R15, -RZ, R38.H0_H0 ;  /* 0x20000026ff0f7230 */ /* 0x000fe20000004100 */
[----:B------:R-:W-:Y:S01]  /*2a7c0*/  FFMA.FTZ R20, R24, R10, -R12 ;  /* 0x0000000a18147223 */ /* 0x000fe2000001080c */
[----:B------:R-:W-:Y:S01]  /*2a7d0*/  HADD2.F32 R12, -RZ, R36.H0_H0 ;  /* 0x20000024ff0c7230 */ /* 0x000fe20000004100 */
[----:B------:R-:W-:Y:S01]  /*2a7e0*/  FFMA.FTZ R23, R23, R30, R13 ;  /* 0x0000001e17177223 */ /* 0x000fe2000001000d */
[----:B------:R-:W-:Y:S01]  /*2a7f0*/  HADD2.F32 R13, -RZ, R39.H0_H0 ;  /* 0x20000027ff0d7230 */ /* 0x000fe20000004100 */
[----:B------:R-:W-:Y:S01]  /*2a800*/  FMUL.FTZ R14, R14, R10 ;  /* 0x0000000a0e0e7220 */ /* 0x000fe20000410000 */
[----:B------:R-:W-:Y:S01]  /*2a810*/  F2FP.PACK_AB R17, R28, R42 ;  /* 0x0000002a1c11723e */ /* 0x000fe200000000ff */
[----:B------:R-:W-:-:S02]  /*2a820*/  FMUL.FTZ R10, R16, R12 ;  /* 0x0000000c100a7220 */ /* 0x000fc40000410000 */
[----:B------:R-:W-:Y:S02]  /*2a830*/  FFMA.FTZ R14, R24, R2, R14 ;  /* 0x00000002180e7223 */ /* 0x000fe4000001000e */
[----:B------:R-:W-:Y:S02]  /*2a840*/  FMUL.FTZ R3, R18, R15 ;  /* 0x0000000f12037220 */ /* 0x000fe40000410000 */
[----:B------:R-:W-:Y:S02]  /*2a850*/  FMUL.FTZ R16, R16, R11 ;  /* 0x0000000b10107220 */ /* 0x000fe40000410000 */
[----:B------:R-:W-:Y:S02]  /*2a860*/  FMUL.FTZ R2, R18, R13 ;  /* 0x0000000d12027220 */ /* 0x000fe40000410000 */
[C---:B------:R-:W-:Y:S02]  /*2a870*/  FFMA.FTZ R10, R26.reuse, R11, -R10 ;  /* 0x0000000b1a0a7223 */ /* 0x040fe4000001080a */
        /* <DEDUP_REMOVED lines=9> */
[----:B------:R-:W-:Y:S02]  /*2a910*/  F2FP.PACK_AB R14, R2, R14 ;  /* 0x0000000e020e723e */ /* 0x000fe400000000ff */
[----:B------:R-:W-:Y:S02]  /*2a920*/  MOV R2, R142 ;  /* 0x0000008e00027202 */ /* 0x000fe40000000f00 */
[----:B------:R-:W-:Y:S01]  /*2a930*/  MOV R3, 0x0 ;  /* 0x0000000000037802 */ /* 0x000fe20000000f00 */
[----:B------:R1:W-:Y:S03]  /*2a940*/  ST.E.128 [R32.64], R12 ;  /* 0x0000000c20007985 */ /* 0x0003e6000c101d04 */
[----:B------:R-:W-:Y:S05]  /*2a950*/  RET.REL.NODEC R2 `(_ZN7cutlass13device_kernelIN5flash19enable_sm80_to_sm89INS1_16FlashAttnFwdSm80INS1_25CollectiveMainloopFwdSm80ILi4ELi1ELb0EN4cute5tupleIJNS5_1CILi128EEENS7_ILi64EEES8_EEELi128ENS_6half_tEfNS_4arch4Sm80ELb1ELb0ELb1ELb1ELb1ELb1ELb1ELb0EEENS1_21CollectiveEpilogueFwdINS6_IJS8_S8_S9_EEENS6_IJNS7_ILi1EEESH_SH_EEESB_SD_Li128ELb1ELb1ELb0ELb0EEENS1_19SingleTileSchedulerILb1ELb0ELb1ELi128EEEEEEEEEvNT_6ParamsE) ;  /* 0xfffd56a002007950 */ /* 0x000fea0003c3ffff */
.L_x_2040:
[----:B------:R1:W-:Y:S01]  /*2a960*/  STL [R1+0xa8], RZ ;  /* 0x0000a8ff01007387 */ /* 0x0003e20000100800 */
[----:B------:R-:W-:Y:S01]  /*2a970*/  IMAD.MOV.U32 R54, RZ, RZ, R18 ;  /* 0x000000ffff367224 */ /* 0x000fe200078e0012 */
[----:B------:R-:W-:-:S02]  /*2a980*/  MOV R3, 0x181f ;  /* 0x0000181f00037802 */ /* 0x000fc40000000f00 */
[----:B------:R-:W-:Y:S02]  /*2a990*/  MOV R2, 0x2a9b0 ;  /* 0x0002a9b000027802 */ /* 0x000fe40000000f00 */
[----:B-1----:R-:W-:Y:S05]  /*2a9a0*/  CALL.REL.NOINC `($__internal_7_$__cuda_sm70_shflsync_idx_p) ;  /* 0x00001d8000007944 */ /* 0x002fea0003c00000 */
[----:B------:R-:W-:Y:S01]  /*2a9b0*/  MOV R11, R37 ;  /* 0x00000025000b7202 */ /* 0x000fe20000000f00 */
[----:B-1---5:R-:W-:Y:S05]  /*2a9c0*/  BRA `(.L_x_2138) ;  /* 0xffff671000007947 */ /* 0x022fea000383ffff */
.L_x_2041:
[----:B------:R3:W-:Y:S01]  /*2a9d0*/  STL [R1+0xa8], RZ ;  /* 0x0000a8ff01007387 */ /* 0x0007e20000100800 */
[----:B------:R-:W-:Y:S01]  /*2a9e0*/  IMAD.MOV.U32 R54, RZ, RZ, R16 ;  /* 0x000000ffff367224 */ /* 0x000fe200078e0010 */
[----:B------:R-:W-:Y:S02]  /*2a9f0*/  MOV R3, 0x181f ;  /* 0x0000181f00037802 */ /* 0x000fe40000000f00 */
[----:B------:R-:W-:Y:S02]  /*2aa00*/  MOV R2, 0x2aa20 ;  /* 0x0002aa2000027802 */ /* 0x000fe40000000f00 */
[----:B-123--:R-:W-:Y:S05]  /*2aa10*/  CALL.REL.NOINC `($__internal_7_$__cuda_sm70_shflsync_idx_p) ;  /* 0x00001d1000007944 */ /* 0x00efea0003c00000 */
[----:B------:R2:W-:Y:S01]  /*2aa20*/  STL [R1+0xa8], RZ ;  /* 0x0000a8ff01007387 */ /* 0x0005e20000100800 */
[----:B------:R-:W-:Y:S01]  /*2aa30*/  IMAD.MOV.U32 R54, RZ, RZ, R22 ;  /* 0x000000ffff367224 */ /* 0x000fe200078e0016 */
[----:B------:R-:W-:Y:S01]  /*2aa40*/  MOV R3, 0x181f ;  /* 0x0000181f00037802 */ /* 0x000fe20000000f00 */
[----:B------:R-:W-:Y:S01]  /*2aa50*/  IMAD.MOV.U32 R10, RZ, RZ, R37 ;  /* 0x000000ffff0a7224 */ /* 0x000fe200078e0025 */
[----:B------:R-:W-:Y:S02]  /*2aa60*/  MOV R2, 0x2aa80 ;  /* 0x0002aa8000027802 */ /* 0x000fe40000000f00 */
[----:B-12--5:R-:W-:Y:S05]  /*2aa70*/  CALL.REL.NOINC `($__internal_7_$__cuda_sm70_shflsync_idx_p) ;  /* 0x00001cb000007944 */ /* 0x026fea0003c00000 */
[----:B------:R2:W-:Y:S01]  /*2aa80*/  STL [R1+0xa8], RZ ;  /* 0x0000a8ff01007387 */ /* 0x0005e20000100800 */
[----:B------:R-:W-:Y:S01]  /*2aa90*/  IMAD.MOV.U32 R12, RZ, RZ, R37 ;  /* 0x000000ffff0c7224 */ /* 0x000fe200078e0025 */
[----:B------:R-:W-:Y:S01]  /*2aaa0*/  MOV R54, R17 ;  /* 0x0000001100367202 */ /* 0x000fe20000000f00 */
[----:B------:R-:W-:Y:S01]  /*2aab0*/  IMAD.MOV.U32 R3, RZ, RZ, 0x181f ;  /* 0x0000181fff037424 */ /* 0x000fe200078e00ff */
[----:B------:R-:W-:-:S02]  /*2aac0*/  MOV R2, 0x2aae0 ;  /* 0x0002aae000027802 */ /* 0x000fc40000000f00 */
[----:B-12--5:R-:W-:Y:S05]  /*2aad0*/  CALL.REL.NOINC `($__internal_7_$__cuda_sm70_shflsync_idx_p) ;  /* 0x00001c5000007944 */ /* 0x026fea0003c00000 */
[----:B------:R-:W-:Y:S01]  /*2aae0*/  MOV R2, R37 ;  /* 0x0000002500027202 */ /* 0x000fe20000000f00 */
[----:B-1---5:R-:W-:Y:S05]  /*2aaf0*/  BRA `(.L_x_2139) ;  /* 0xffff662000007947 */ /* 0x022fea000383ffff */
.L_x_2044:
[----:B------:R-:W-:Y:S01]  /*2ab00*/  MOV R10, 0x1 ;  /* 0x00000001000a7802 */ /* 0x000fe20000000f00 */
[----:B------:R-:W-:Y:S01]  /*2ab10*/  IMAD.MOV.U32 R54, RZ, RZ, R18 ;  /* 0x000000ffff367224 */ /* 0x000fe200078e0012 */
[----:B------:R-:W-:Y:S01]  /*2ab20*/  MOV R2, 0x2ab60 ;  /* 0x0002ab6000027802 */ /* 0x000fe20000000f00 */
[----:B------:R-:W-:-:S02]  /*2ab30*/  IMAD.MOV.U32 R3, RZ, RZ, 0x181f ;  /* 0x0000181fff037424 */ /* 0x000fc400078e00ff */
[----:B------:R1:W-:Y:S04]  /*2ab40*/  STL [R1+0xa8], R10 ;  /* 0x0000a80a01007387 */ /* 0x0003e80000100800 */
        /* <DEDUP_REMOVED lines=8> */
[----:B------:R-:W-:Y:S01]  /*2abd0*/  MOV R2, 0x1 ;  /* 0x0000000100027802 */ /* 0x000fe20000000f00 */
[----:B------:R-:W-:Y:S01]  /*2abe0*/  IMAD.MOV.U32 R54, RZ, RZ, R22 ;  /* 0x000000ffff367224 */ /* 0x000fe200078e0016 */
[----:B------:R-:W-:Y:S01]  /*2abf0*/  MOV R11, R10 ;  /* 0x0000000a000b7202 */ /* 0x000fe20000000f00 */
[----:B------:R-:W-:Y:S02]  /*2ac00*/  IMAD.MOV.U32 R3, RZ, RZ, 0x181f ;  /* 0x0000181fff037424 */ /* 0x000fe400078e00ff */
[----:B------:R2:W-:Y:S01]  /*2ac10*/  STL [R1+0xa8], R2 ;  /* 0x0000a80201007387 */ /* 0x0005e20000100800 */
[----:B------:R-:W-:Y:S01]  /*2ac20*/  IMAD.MOV.U32 R10, RZ, RZ, R37 ;  /* 0x000000ffff0a7224 */ /* 0x000fe200078e0025 */
[----:B--2---:R-:W-:-:S02]  /*2ac30*/  MOV R2, 0x2ac50 ;  /* 0x0002ac5000027802 */ /* 0x004fc40000000f00 */
[----:B-1---5:R-:W-:Y:S05]  /*2ac40*/  CALL.REL.NOINC `($__internal_7_$__cuda_sm70_shflsync_idx_p) ;  /* 0x00001ae000007944 */ /* 0x022fea0003c00000 */
[----:B------:R-:W-:Y:S01]  /*2ac50*/  MOV R13, 0x1 ;  /* 0x00000001000d7802 */ /* 0x000fe20000000f00 */
[----:B------:R-:W-:Y:S01]  /*2ac60*/  IMAD.MOV.U32 R12, RZ, RZ, R37 ;  /* 0x000000ffff0c7224 */ /* 0x000fe200078e0025 */
[----:B------:R-:W-:Y:S01]  /*2ac70*/  MOV R3, 0x181f ;  /* 0x0000181f00037802 */ /* 0x000fe20000000f00 */
[----:B------:R-:W-:Y:S01]  /*2ac80*/  IMAD.MOV.U32 R54, RZ, RZ, R17 ;  /* 0x000000ffff367224 */ /* 0x000fe200078e0011 */
[----:B------:R-:W-:Y:S01]  /*2ac90*/  MOV R2, 0x2acc0 ;  /* 0x0002acc000027802 */ /* 0x000fe20000000f00 */
[----:B------:R2:W-:Y:S04]  /*2aca0*/  STL [R1+0xa8], R13 ;  /* 0x0000a80d01007387 */ /* 0x0005e80000100800 */
[----:B-12--5:R-:W-:Y:S05]  /*2acb0*/  CALL.REL.NOINC `($__internal_7_$__cuda_sm70_shflsync_idx_p) ;  /* 0x00001a7000007944 */ /* 0x026fea0003c00000 */
[----:B------:R-:W-:Y:S01]  /*2acc0*/  MOV R2, R37 ;  /* 0x0000002500027202 */ /* 0x000fe20000000f00 */
[----:B-1---5:R-:W-:Y:S05]  /*2acd0*/  BRA `(.L_x_2140) ;  /* 0xffff676000007947 */ /* 0x022fea000383ffff */
.L_x_2047:
[----:B------:R-:W-:Y:S01]  /*2ace0*/  MOV R10, 0x2 ;  /* 0x00000002000a7802 */ /* 0x000fe20000000f00 */
[----:B------:R-:W-:Y:S01]  /*2acf0*/  IMAD.MOV.U32 R54, RZ, RZ, R18 ;  /* 0x000000ffff367224 */ /* 0x000fe200078e0012 */
[----:B------:R-:W-:Y:S01]  /*2ad00*/  MOV R2, 0x2ad40 ;  /* 0x0002ad4000027802 */ /* 0x000fe20000000f00 */
[----:B------:R-:W-:-:S02]  /*2ad10*/  IMAD.MOV.U32 R3, RZ, RZ, 0x181f ;  /* 0x0000181fff037424 */ /* 0x000fc400078e00ff */
[----:B------:R1:W-:Y:S04]  /*2ad20*/  STL [R1+0xa8], R10 ;  /* 0x0000a80a01007387 */ /* 0x0003e80000100800 */
[----:B-1----:R-:W-:Y:S05]  /*2ad30*/  CALL.REL.NOINC `($__internal_7_$__cuda_sm70_shflsync_idx_p) ;  /* 0x000019f000007944 */ /* 0x002fea0003c00000 */
[----:B------:R-:W-:Y:S01]  /*2ad40*/  MOV R11, R37 ;  /* 0x00000025000b7202 */ /* 0x000fe20000000f00 */
[----:B-1---5:R-:W-:Y:S05]  /*2ad50*/  BRA `(.L_x_2141) ;  /* 0xffff69b000007947 */ /* 0x022fea000383ffff */
.L_x_2048:
[----:B------:R-:W-:Y:S01]  /*2ad60*/  MOV R10, 0x2 ;  /* 0x00000002000a7802 */ /* 0x000fe20000000f00 */
[----:B------:R-:W-:Y:S01]  /*2ad70*/  IMAD.MOV.U32 R54, RZ, RZ, R16 ;  /* 0x000000ffff367224 */ /* 0x000fe200078e0010 */
[----:B------:R-:W-:Y:S01]  /*2ad80*/  MOV R2, 0x2adc0 ;  /* 0x0002adc000027802 */ /* 0x000fe20000000f00 */
[----:B------:R-:W-:Y:S02]  /*2ad90*/  IMAD.MOV.U32 R3, RZ, RZ, 0x181f ;  /* 0x0000181fff037424 */ /* 0x000fe400078e00ff */
[----:B------:R3:W-:Y:S04]  /*2ada0*/  STL [R1+0xa8], R10 ;  /* 0x0000a80a01007387 */ /* 0x0007e80000100800 */
[----:B-123--:R-:W-:Y:S05]  /*2adb0*/  CALL.REL.NOINC `($__internal_7_$__cuda_sm70_shflsync_idx_p) ;  /* 0x0000197000007944 */ /* 0x00efea0003c00000 */
[----:B------:R-:W-:Y:S01]  /*2adc0*/  IMAD.MOV.U32 R2, RZ, RZ, 0x2 ;  /* 0x00000002ff027424 */ /* 0x000fe200078e00ff */
[----:B------:R-:W-:Y:S01]  /*2add0*/  MOV R3, 0x181f ;  /* 0x0000181f00037802 */ /* 0x000fe20000000f00 */
[----:B------:R-:W-:Y:S01]  /*2ade0*/  IMAD.MOV.U32 R54, RZ, RZ, R22 ;  /* 0x000000ffff367224 */ /* 0x000fe200078e0016 */
[----:B------:R-:W-:Y:S02]  /*2adf0*/  MOV R10, R37 ;  /* 0x00000025000a7202 */ /* 0x000fe40000000f00 */
[----:B------:R2:W-:Y:S02]  /*2ae00*/  STL [R1+0xa8], R2 ;  /* 0x0000a80201007387 */ /* 0x0005e40000100800 */
        /* <DEDUP_REMOVED lines=11> */
.L_x_2051:
        /* <DEDUP_REMOVED lines=30> */
.L_x_2054:
        /* <DEDUP_REMOVED lines=8> */
.L_x_2055:
        /* <DEDUP_REMOVED lines=22> */
.L_x_2058:
[----:B------:R-:W-:Y:S01]  /*2b280*/  MOV R10, 0x5 ;  /* 0x00000005000a7802 */ /* 0x000fe20000000f00 */
[----:B------:R-:W-:Y:S01]  /*2b290*/  IMAD.MOV.U32 R54, RZ, RZ, R18 ;  /* 0x000000ffff367224 */ /* 0x000fe200078e0012 */
[----:B------:R-:W-:Y:S01]  /*2b2a0*/  MOV R2, 0x2b2e0 ;  /* 0x0002b2e000027802 */ /* 0x000fe20000000f00 */
[----:B------:R-:W-:-:S02]  /*2b2b0*/  IMAD.MOV.U32 R3, RZ, RZ, 0x181f ;  /* 0x0000181fff037424 */ /* 0x000fc400078e00ff */
[----:B------:R1:W-:Y:S04]  /*2b2c0*/  STL [R1+0xa8], R10 ;  /* 0x0000a80a01007387 */ /* 0x0003e80000100800 */
[----:B-1-3--:R-:W-:Y:S05]  /*2b2d0*/  CALL.REL.NOINC `($__internal_7_$__cuda_sm70_shflsync_idx_p) ;  /* 0x0000145000007944 */ /* 0x00afea0003c00000 */
[----:B------:R-:W-:Y:S01]  /*2b2e0*/  MOV R11, R37 ;  /* 0x00000025000b7202 */ /* 0x000fe20000000f00 */
[----:B-1---5:R-:W-:Y:S05]  /*2b2f0*/  BRA `(.L_x_2146) ;  /* 0xffff6d8000007947 */ /* 0x022fea000383ffff */
.L_x_2059:
[----:B------:R-:W-:Y:S01]  /*2b300*/  MOV R10, 0x5 ;  /* 0x00000005000a7802 */ /* 0x000fe20000000f00 */
[----:B------:R-:W-:Y:S01]  /*2b310*/  IMAD.MOV.U32 R54, RZ, RZ, R16 ;  /* 0x000000ffff367224 */ /* 0x000fe200078e0010 */
[----:B------:R-:W-:Y:S01]  /*2b320*/  MOV R2, 0x2b360 ;  /* 0x0002b36000027802 */ /* 0x000fe20000000f00 */
[----:B------:R-:W-:Y:S02]  /*2b330*/  IMAD.MOV.U32 R3, RZ, RZ, 0x181f ;  /* 0x0000181fff037424 */ /* 0x000fe400078e00ff */
[----:B------:R4:W-:Y:S04]  /*2b340*/  STL [R1+0xa8], R10 ;  /* 0x0000a80a01007387 */ /* 0x0009e80000100800 */
[----:B-1234-:R-:W-:Y:S05]  /*2b350*/  CALL.REL.NOINC `($__internal_7_$__cuda_sm70_shflsync_idx_p) ;  /* 0x000013d000007944 */ /* 0x01efea0003c00000 */
        /* <DEDUP_REMOVED lines=16> */
.L_x_2062:
[----:B------:R-:W-:Y:S01]  /*2b460*/  MOV R10, 0x6 ;  /* 0x00000006000a7802 */ /* 0x000fe20000000f00 */
[----:B------:R-:W-:Y:S01]  /*2b470*/  IMAD.MOV.U32 R54, RZ, RZ, R18 ;  /* 0x000000ffff367224 */ /* 0x000fe200078e0012 */
[----:B------:R-:W-:Y:S01]  /*2b480*/  MOV R2, 0x2b4c0 ;  /* 0x0002b4c000027802 */ /* 0x000fe20000000f00 */
[----:B------:R-:W-:-:S02]  /*2b490*/  IMAD.MOV.U32 R3, RZ, RZ, 0x181f ;  /* 0x0000181fff037424 */ /* 0x000fc400078e00ff */
[----:B------:R1:W-:Y:S04]  /*2b4a0*/  STL [R1+0xa8], R10 ;  /* 0x0000a80a01007387 */ /* 0x0003e80000100800 */
[----:B-1--4-:R-:W-:Y:S05]  /*2b4b0*/  CALL.REL.NOINC `($__internal_7_$__cuda_sm70_shflsync_idx_p) ;  /* 0x0000127000007944 */ /* 0x012fea0003c00000 */
[----:B------:R-:W-:Y:S01]  /*2b4c0*/  MOV R11, R37 ;  /* 0x00000025000b7202 */ /* 0x000fe20000000f00 */
[----:B-1---5:R-:W-:Y:S05]  /*2b4d0*/  BRA `(.L_x_2148) ;  /* 0xffff6ec000007947 */ /* 0x022fea000383ffff */
.L_x_2063:
        /* <DEDUP_REMOVED lines=22> */
.L_x_2066:
        /* <DEDUP_REMOVED lines=8> */
.L_x_2067:
        /* <DEDUP_REMOVED lines=22> */
.L_x_2102:
[----:B------:R1:W-:Y:S01]  /*2b820*/  STL [R1+0xa8], RZ ;  /* 0x0000a8ff01007387 */ /* 0x0003e20000100800 */
[----:B------:R-:W-:Y:S01]  /*2b830*/  IMAD.MOV.U32 R54, RZ, RZ, R15 ;  /* 0x000000ffff367224 */ /* 0x000fe200078e000f */
[----:B------:R-:W-:-:S02]  /*2b840*/  MOV R3, 0x181f ;  /* 0x0000181f00037802 */ /* 0x000fc40000000f00 */
[----:B------:R-:W-:Y:S02]  /*2b850*/  MOV R2, 0x2b870 ;  /* 0x0002b87000027802 */ /* 0x000fe40000000f00 */
[----:B-1----:R-:W-:Y:S05]  /*2b860*/  CALL.REL.NOINC `($__internal_7_$__cuda_sm70_shflsync_idx_p) ;  /* 0x00000ec000007944 */ /* 0x002fea0003c00000 */
[----:B------:R-:W-:Y:S01]  /*2b870*/  MOV R11, R37 ;  /* 0x00000025000b7202 */ /* 0x000fe20000000f00 */
[----:B-1---5:R-:W-:Y:S05]  /*2b880*/  BRA `(.L_x_2152) ;  /* 0xffffa54000007947 */ /* 0x022fea000383ffff */
.L_x_2103:
        /* <DEDUP_REMOVED lines=19> */
.L_x_2104:
        /* <DEDUP_REMOVED lines=30> */
.L_x_2107:
        /* <DEDUP_REMOVED lines=8> */
.L_x_2108:
        /* <DEDUP_REMOVED lines=22> */
.L_x_2109:
[----:B------:R-:W-:Y:S01]  /*2bd80*/  MOV R10, 0x3 ;  /* 0x00000003000a7802 */ /* 0x000fe20000000f00 */
[----:B------:R-:W-:Y:S01]  /*2bd90*/  IMAD.MOV.U32 R54, RZ, RZ, R15 ;  /* 0x000000ffff367224 */ /* 0x000fe200078e000f */
[----:B------:R-:W-:Y:S01]  /*2bda0*/  MOV R2, 0x2bde0 ;  /* 0x0002bde000027802 */ /* 0x000fe20000000f00 */
[----:B------:R-:W-:-:S02]  /*2bdb0*/  IMAD.MOV.U32 R3, RZ, RZ, 0x181f ;  /* 0x0000181fff037424 */ /* 0x000fc400078e00ff */
[----:B------:R1:W-:Y:S04]  /*2bdc0*/  STL [R1+0xa8], R10 ;  /* 0x0000a80a01007387 */ /* 0x0003e80000100800 */
[----:B-1--4-:R-:W-:Y:S05]  /*2bdd0*/  CALL.REL.NOINC `($__internal_7_$__cuda_sm70_shflsync_idx_p) ;  /* 0x0000095000007944 */ /* 0x012fea0003c00000 */
        /* <DEDUP_REMOVED lines=24> */
.L_x_2112:
        /* <DEDUP_REMOVED lines=8> */
.L_x_2113:
        /* <DEDUP_REMOVED lines=22> */
.L_x_2114:
        /* <DEDUP_REMOVED lines=30> */
.L_x_2117:
        /* <DEDUP_REMOVED lines=8> */
.L_x_2118:
        /* <DEDUP_REMOVED lines=22> */
.L_x_2121:
[----:B------:R-:W-:Y:S01]  /*2c500*/  MOV R10, 0x7 ;  /* 0x00000007000a7802 */ /* 0x000fe20000000f00 */
[----:B------:R-:W-:Y:S01]  /*2c510*/  IMAD.MOV.U32 R54, RZ, RZ, R15 ;  /* 0x000000ffff367224 */ /* 0x000fe200078e000f */
[----:B------:R-:W-:Y:S01]  /*2c520*/  MOV R2, 0x2c560 ;  /* 0x0002c56000027802 */ /* 0x000fe20000000f00 */
[----:B------:R-:W-:-:S02]  /*2c530*/  IMAD.MOV.U32 R3, RZ, RZ, 0x181f ;  /* 0x0000181fff037424 */ /* 0x000fc400078e00ff */
[----:B------:R1:W-:Y:S04]  /*2c540*/  STL [R1+0xa8], R10 ;  /* 0x0000a80a01007387 */ /* 0x0003e80000100800 */
[----:B-1-34-:R-:W-:Y:S05]  /*2c550*/  CALL.REL.NOINC `($__internal_7_$__cuda_sm70_shflsync_idx_p) ;  /* 0x000001d000007944 */ /* 0x01afea0003c00000 */
[----:B------:R-:W-:Y:S01]  /*2c560*/  MOV R10, 0x7 ;  /* 0x00000007000a7802 */ /* 0x000fe20000000f00 */
[----:B------:R-:W-:Y:S01]  /*2c570*/  IMAD.MOV.U32 R11, RZ, RZ, R37 ;  /* 0x000000ffff0b7224 */ /* 0x000fe200078e0025 */
[----:B------:R-:W-:Y:S01]  /*2c580*/  MOV R3, 0x181f ;  /* 0x0000181f00037802 */ /* 0x000fe20000000f00 */
[----:B------:R-:W-:Y:S01]  /*2c590*/  IMAD.MOV.U32 R54, RZ, RZ, R16 ;  /* 0x000000ffff367224 */ /* 0x000fe200078e0010 */
[----:B------:R-:W-:Y:S01]  /*2c5a0*/  MOV R2, 0x2c5d0 ;  /* 0x0002c5d000027802 */ /* 0x000fe20000000f00 */
[----:B------:R2:W-:Y:S04]  /*2c5b0*/  STL [R1+0xa8], R10 ;  /* 0x0000a80a01007387 */ /* 0x0005e80000100800 */
[----:B-12--5:R-:W-:Y:S05]  /*2c5c0*/  CALL.REL.NOINC `($__internal_7_$__cuda_sm70_shflsync_idx_p) ;  /* 0x0000016000007944 */ /* 0x026fea0003c00000 */
        /* <DEDUP_REMOVED lines=16> */
        .weak           $__internal_6_$__cuda_sm70_shflsync_bfly_p
        .type           $__internal_6_$__cuda_sm70_shflsync_bfly_p,@function
        .size           $__internal_6_$__cuda_sm70_shflsync_bfly_p,($__internal_7_$__cuda_sm70_shflsync_idx_p - $__internal_6_$__cuda_sm70_shflsync_bfly_p)
$__internal_6_$__cuda_sm70_shflsync_bfly_p:
[----:B------:R-:W-:Y:S02]  /*2c6d0*/  MOV R208, 0xffffffff ;  /* 0xffffffff00d07802 */ /* 0x000fe40000000f00 */
[----:B------:R-:W-:-:S02]  /*2c6e0*/  MOV R3, 0x1f ;  /* 0x0000001f00037802 */ /* 0x000fc40000000f00 */
[----:B------:R-:W-:Y:S04]  /*2c6f0*/  WARPSYNC R208 ;  /* 0x000000d000007348 */ /* 0x000fe80003800000 */
[----:B------:R1:W2:Y:S02]  /*2c700*/  SHFL.BFLY PT, R0, R4, R0, R3 ;  /* 0x0c00000004007389 */ /* 0x0002a400000e0003 */
[----:B-1----:R-:W-:-:S04]  /*2c710*/  MOV R3, 0x0 ;  /* 0x0000000000037802 */ /* 0x002fc80000000f00 */
[----:B--2---:R-:W-:Y:S05]  /*2c720*/  RET.REL.NODEC R2 `(_ZN7cutlass13device_kernelIN5flash19enable_sm80_to_sm89INS1_16FlashAttnFwdSm80INS1_25CollectiveMainloopFwdSm80ILi4ELi1ELb0EN4cute5tupleIJNS5_1CILi128EEENS7_ILi64EEES8_EEELi128ENS_6half_tEfNS_4arch4Sm80ELb1ELb0ELb1ELb1ELb1ELb1ELb1ELb0EEENS1_21CollectiveEpilogueFwdINS6_IJS8_S8_S9_EEENS6_IJNS7_ILi1EEESH_SH_EEESB_SD_Li128ELb1ELb1ELb0ELb0EEENS1_19SingleTileSchedulerILb1ELb0ELb1ELi128EEEEEEEEEvNT_6ParamsE) ;  /* 0xfffd38d002007950 */ /* 0x004fea0003c3ffff */
        .weak           $__internal_7_$__cuda_sm70_shflsync_idx_p
        .type           $__internal_7_$__cuda_sm70_shflsync_idx_p,@function
        .size           $__internal_7_$__cuda_sm70_shflsync_idx_p,(.L_x_2189 - $__internal_7_$__cuda_sm70_shflsync_idx_p)
$__internal_7_$__cuda_sm70_shflsync_idx_p:
[----:B------:R-:W2:Y:S04]  /*2c730*/  LDL.LU R37, [R1+0xa8] ;  /* 0x0000a80001257983 */ /* 0x000ea80000300800 */
[----:B------:R1:W-:Y:S02]  /*2c740*/  STL [R1+0x114], R0 ;  /* 0x0001140001007387 */ /* 0x0003e40000100800 */
[----:B-1----:R-:W-:-:S04]  /*2c750*/  MOV R0, 0xffffffff ;  /* 0xffffffff00007802 */ /* 0x002fc80000000f00 */
[----:B------:R-:W-:Y:S04]  /*2c760*/  WARPSYNC R0 ;  /* 0x0000000000007348 */ /* 0x000fe80003800000 */
[----:B--2---:R1:W2:Y:S04]  /*2c770*/  SHFL.IDX PT, R37, R54, R37, R3 ;  /* 0x0000002536257389 */ /* 0x0042a800000e0003 */
[----:B-1----:R1:W5:Y:S01]  /*2c780*/  LDL.LU R0, [R1+0x114] ;  /* 0x0001140001007983 */ /* 0x0023620000300800 */
[----:B------:R-:W-:-:S04]  /*2c790*/  MOV R3, 0x0 ;  /* 0x0000000000037802 */ /* 0x000fc80000000f00 */
[----:B--2---:R-:W-:Y:S05]  /*2c7a0*/  RET.REL.NODEC R2 `(_ZN7cutlass13device_kernelIN5flash19enable_sm80_to_sm89INS1_16FlashAttnFwdSm80INS1_25CollectiveMainloopFwdSm80ILi4ELi1ELb0EN4cute5tupleIJNS5_1CILi128EEENS7_ILi64EEES8_EEELi128ENS_6half_tEfNS_4arch4Sm80ELb1ELb0ELb1ELb1ELb1ELb1ELb1ELb0EEENS1_21CollectiveEpilogueFwdINS6_IJS8_S8_S9_EEENS6_IJNS7_ILi1EEESH_SH_EEESB_SD_Li128ELb1ELb1ELb0ELb0EEENS1_19SingleTileSchedulerILb1ELb0ELb1ELi128EEEEEEEEEvNT_6ParamsE) ;  /* 0xfffd385002007950 */ /* 0x004fea0003c3ffff */
.L_x_2164:
        /* <DEDUP_REMOVED lines=13> */
.L_x_2189:


//--------------------- .nv.shared._ZN7cutlass13device_kernelIN5flash19enable_sm80_to_sm89INS1_16FlashAttnFwdSm80INS1_25CollectiveMainloopFwdSm80ILi8ELi1ELb1EN4cute5tupleIJNS5_1CILi128EEES8_S8_EEELi128ENS_6half_tEfNS_4arch4Sm80ELb0ELb0ELb1ELb0ELb1ELb0ELb1ELb0EEENS1_21CollectiveEpilogueFwdIS9_NS6_IJNS7_ILi1EEESF_SF_EEESA_SC_Li256ELb0ELb1ELb0ELb0EEENS1_19SingleTileSchedulerILb0ELb0ELb1ELi128EEEEEEEEEvNT_6ParamsE --------------------------
	.section	.nv.shared._ZN7cutlass13device_kernelIN5flash19enable_sm80_to_sm89INS1_16FlashAttnFwdSm80INS1_25CollectiveMainloopFwdSm80ILi8ELi1ELb1EN4cute5tupleIJNS5_1CILi128EEES8_S8_EEELi128ENS_6half_tEfNS_4arch4Sm80ELb0ELb0ELb1ELb0ELb1ELb0ELb1ELb0EEENS1_21CollectiveEpilogueFwdIS9_NS6_IJNS7_ILi1EEESF_SF_EEESA_SC_Li256ELb0ELb1ELb0ELb0EEENS1_19SingleTileSchedulerILb0ELb0ELb1ELi128EEEEEEEEEvNT_6ParamsE,"aw",@nobits
	.sectionflags	@""
	.align	16


//--------------------- .nv.global                --------------------------
	.section	.nv.global,"aw",@nobits
.nv.global:
	.type		_ZN80_INTERNAL_77ea243b_44_flash_fwd_hdim128_fp16_paged_softcap_sm80_cu_de61a85f_28854cute1_E,@object
	.size		_ZN80_INTERNAL_77ea243b_44_flash_fwd_hdim128_fp16_paged_softcap_sm80_cu_de61a85f_28854cute1_E,(_ZN80_INTERNAL_77ea243b_44_flash_fwd_hdim128_fp16_paged_softcap_sm80_cu_de61a85f_28854cuda3std3__45__cpo6cbeginE - _ZN80_INTERNAL_77ea243b_44_flash_fwd_hdim128_fp16_paged_softcap_sm80_cu_de61a85f_28854cute1_E)
_ZN80_INTERNAL_77ea243b_44_flash_fwd_hdim128_fp16_paged_softcap_sm80_cu_de61a85f_28854cute1_E:
	.zero		1
	.type		_ZN80_INTERNAL_77ea243b_44_flash_fwd_hdim128_fp16_paged_softcap_sm80_cu_de61a85f_28854cuda3std3__45__cpo6cbeginE,@object
	.size		_ZN80_INTERNAL_77ea243b_44_flash_fwd_hdim128_fp16_paged_softcap_sm80_cu_de61a85f_28854cuda3std3__45__cpo6cbeginE,(_ZN80_INTERNAL_77ea243b_44_flash_fwd_hdim128_fp16_paged_softcap_sm80_cu_de61a85f_28854cuda3std3__48in_placeE - _ZN80_INTERNAL_77ea243b_44_flash_fwd_hdim128_fp16_paged_softcap_sm80_cu_de61a85f_28854cuda3std3__45__cpo6cbeginE)
_ZN80_INTERNAL_77ea243b_44_flash_fwd_hdim128_fp16_paged_softcap_sm80_cu_de61a85f_28854cuda3std3__45__cpo6cbeginE:
	.zero		1
	.type		_ZN80_INTERNAL_77ea243b_44_flash_fwd_hdim128_fp16_paged_softcap_sm80_cu_de61a85f_28854cuda3std3__48in_placeE,@object
	.size		_ZN80_INTERNAL_77ea243b_44_flash_fwd_hdim128_fp16_paged_softcap_sm80_cu_de61a85f_28854cuda3std3__48in_placeE,(_ZN80_INTERNAL_77ea243b_44_flash_fwd_hdim128_fp16_paged_softcap_sm80_cu_de61a85f_28854cuda3std6ranges3__45__cpo9iter_moveE - _ZN80_INTERNAL_77ea243b_44_flash_fwd_hdim128_fp16_paged_softcap_sm80_cu_de61a85f_28854cuda3std3__48in_placeE)
_ZN80_INTERNAL_77ea243b_44_flash_fwd_hdim128_fp16_paged_softcap_sm80_cu_de61a85f_28854cuda3std3__48in_placeE:
	.zero		1
	.type		_ZN80_INTERNAL_77ea243b_44_flash_fwd_hdim128_fp16_paged_softcap_sm80_cu_de61a85f_28854cuda3std6ranges3__45__cpo9iter_moveE,@object
	.size		_ZN80_INTERNAL_77ea243b_44_flash_fwd_hdim128_fp16_paged_softcap_sm80_cu_de61a85f_28854cuda3std6ranges3__45__cpo9iter_moveE,(_ZN80_INTERNAL_77ea243b_44_flash_fwd_hdim128_fp16_paged_softcap_sm80_cu_de61a85f_28854cuda3std3__45__cpo5beginE - _ZN80_INTERNAL_77ea243b_44_flash_fwd_hdim128_fp16_paged_softcap_sm80_cu_de61a85f_28854cuda3std6ranges3__45__cpo9iter_moveE)
_ZN80_INTERNAL_77ea243b_44_flash_fwd_hdim128_fp16_paged_softcap_sm80_cu_de61a85f_28854cuda3std6ranges3__45__cpo9iter_moveE:
	.zero		1
	.type		_ZN80_INTERNAL_77ea243b_44_flash_fwd_hdim128_fp16_paged_softcap_sm80_cu_de61a85f_28854cuda3std3__45__cpo5beginE,@object
	.size		_ZN80_INTERNAL_77ea243b_44_flash_fwd_hdim128_fp16_paged_softcap_sm80_cu_de61a85f_28854cuda3std3__45__cpo5beginE,(_ZN80_INTERNAL_77ea243b_44_flash_fwd_hdim128_fp16_paged_softcap_sm80_cu_de61a85f_28854cuda3std3__482_GLOBAL__N__77ea243b_44_flash_fwd_hdim128_fp16_paged_softcap_sm80_cu_de61a85f_28856ignoreE - _ZN80_INTERNAL_77ea243b_44_flash_fwd_hdim128_fp16_paged_softcap_sm80_cu_de61a85f_28854cuda3std3__45__cpo5beginE)
_ZN80_INTERNAL_77ea243b_44_flash_fwd_hdim128_fp16_paged_softcap_sm80_cu_de61a85f_28854cuda3std3__45__cpo5beginE:
	.zero		1
	.type		_ZN80_INTERNAL_77ea243b_44_flash_fwd_hdim128_fp16_paged_softcap_sm80_cu_de61a85f_28854cuda3std3__482_GLOBAL__N__77ea243b_44_flash_fwd_hdim128_fp16_paged_softcap_sm80_cu_de61a85f_28856ignoreE,@object
	.size		_ZN80_INTERNAL_77ea243b_44_flash_fwd_hdim128_fp16_paged_softcap_sm80_cu_de61a85f_28854cuda3std3__482_GLOBAL__N__77ea243b_44_flash_fwd_hdim128_fp16_paged_softcap_sm80_cu_de61a85f_28856ignoreE,(_ZN80_INTERNAL_77ea243b_44_flash_fwd_hdim128_fp16_paged_softcap_sm80_cu_de61a85f_28854cute7productE - _ZN80_INTERNAL_77ea243b_44_flash_fwd_hdim128_fp16_paged_softcap_sm80_cu_de61a85f_28854cuda3std3__482_GLOBAL__N__77ea243b_44_flash_fwd_hdim128_fp16_paged_softcap_sm80_cu_de61a85f_28856ignoreE)
_ZN80_INTERNAL_77ea243b_44_flash_fwd_hdim128_fp16_paged_softcap_sm80_cu_de61a85f_28854cuda3std3__482_GLOBAL__N__77ea243b_44_flash_fwd_hdim128_fp16_paged_softcap_sm80_cu_de61a85f_28856ignoreE:
	.zero		1
	.type		_ZN80_INTERNAL_77ea243b_44_flash_fwd_hdim128_fp16_paged_softcap_sm80_cu_de61a85f_28854cute7productE,@object
	.size		_ZN80_INTERNAL_77ea243b_44_flash_fwd_hdim128_fp16_paged_softcap_sm80_cu_de61a85f_28854cute7productE,(_ZN80_INTERNAL_77ea243b_44_flash_fwd_hdim128_fp16_paged_softcap_sm80_cu_de61a85f_28854cuda3std3__45__cpo3endE - _ZN80_INTERNAL_77ea243b_44_flash_fwd_hdim128_fp16_paged_softcap_sm80_cu_de61a85f_28854cute7productE)
_ZN80_INTERNAL_77ea243b_44_flash_fwd_hdim128_fp16_paged_softcap_sm80_cu_de61a85f_28854cute7productE:
	.zero		1
	.type		_ZN80_INTERNAL_77ea243b_44_flash_fwd_hdim128_fp16_paged_softcap_sm80_cu_de61a85f_28854cuda3std3__45__cpo3endE,@object
	.size		_ZN80_INTERNAL_77ea243b_44_flash_fwd_hdim128_fp16_paged_softcap_sm80_cu_de61a85f_28854cuda3std3__45__cpo3endE,(_ZN80_INTERNAL_77ea243b_44_flash_fwd_hdim128_fp16_paged_softcap_sm80_cu_de61a85f_28854cuda3std3__419piecewise_constructE - _ZN80_INTERNAL_77ea243b_44_flash_fwd_hdim128_fp16_paged_softcap_sm80_cu_de61a85f_28854cuda3std3__45__cpo3endE)
_ZN80_INTERNAL_77ea243b_44_flash_fwd_hdim128_fp16_paged_softcap_sm80_cu_de61a85f_28854cuda3std3__45__cpo3endE:
	.zero		1
	.type		_ZN80_INTERNAL_77ea243b_44_flash_fwd_hdim128_fp16_paged_softcap_sm80_cu_de61a85f_28854cuda3std3__419piecewise_constructE,@object
	.size		_ZN80_INTERNAL_77ea243b_44_flash_fwd_hdim128_fp16_paged_softcap_sm80_cu_de61a85f_28854cuda3std3__419piecewise_constructE,(_ZN80_INTERNAL_77ea243b_44_flash_fwd_hdim128_fp16_paged_softcap_sm80_cu_de61a85f_28854cuda3std3__45__cpo4cendE - _ZN80_INTERNAL_77ea243b_44_flash_fwd_hdim128_fp16_paged_softcap_sm80_cu_de61a85f_28854cuda3std3__419piecewise_constructE)
_ZN80_INTERNAL_77ea243b_44_flash_fwd_hdim128_fp16_paged_softcap_sm80_cu_de61a85f_28854cuda3std3__419piecewise_constructE:
	.zero		1
	.type		_ZN80_INTERNAL_77ea243b_44_flash_fwd_hdim128_fp16_paged_softcap_sm80_cu_de61a85f_28854cuda3std3__45__cpo4cendE,@object
	.size		_ZN80_INTERNAL_77ea243b_44_flash_fwd_hdim128_fp16_paged_softcap_sm80_cu_de61a85f_28854cuda3std3__45__cpo4cendE,(_ZN80_INTERNAL_77ea243b_44_flash_fwd_hdim128_fp16_paged_softcap_sm80_cu_de61a85f_28854cuda3std6ranges3__45__cpo4swapE - _ZN80_INTERNAL_77ea243b_44_flash_fwd_hdim128_fp16_paged_softcap_sm80_cu_de61a85f_28854cuda3std3__45__cpo4cendE)
_ZN80_INTERNAL_77ea243b_44_flash_fwd_hdim128_fp16_paged_softcap_sm80_cu_de61a85f_28854cuda3std3__45__cpo4cendE:
	.zero		1
	.type		_ZN80_INTERNAL_77ea243b_44_flash_fwd_hdim128_fp16_paged_softcap_sm80_cu_de61a85f_28854cuda3std6ranges3__45__cpo4swapE,@object
	.size		_ZN80_INTERNAL_77ea243b_44_flash_fwd_hdim128_fp16_paged_softcap_sm80_cu_de61a85f_28854cuda3std6ranges3__45__cpo4swapE,(.L_7 - _ZN80_INTERNAL_77ea243b_44_flash_fwd_hdim128_fp16_paged_softcap_sm80_cu_de61a85f_28854cuda3std6ranges3__45__cpo4swapE)
_ZN80_INTERNAL_77ea243b_44_flash_fwd_hdim128_fp16_paged_softcap_sm80_cu_de61a85f_28854cuda3std6ranges3__45__cpo4swapE:
	.zero		1
.L_7:


//--------------------- .nv.shared._ZN7cutlass13device_kernelIN5flash19enable_sm80_to_sm89INS1_16FlashAttnFwdSm80INS1_25CollectiveMainloopFwdSm80ILi8ELi1ELb1EN4cute5tupleIJNS5_1CILi128EEES8_S8_EEELi128ENS_6half_tEfNS_4arch4Sm80ELb0ELb0ELb1ELb1ELb1ELb0ELb1ELb0EEENS1_21CollectiveEpilogueFwdIS9_NS6_IJNS7_ILi1EEESF_SF_EEESA_SC_Li256ELb1ELb1ELb0ELb0EEENS1_19SingleTileSchedulerILb1ELb0ELb1ELi128EEEEEEEEEvNT_6ParamsE --------------------------
	.section	.nv.shared._ZN7cutlass13device_kernelIN5flash19enable_sm80_to_sm89INS1_16FlashAttnFwdSm80INS1_25CollectiveMainloopFwdSm80ILi8ELi1ELb1EN4cute5tupleIJNS5_1CILi128EEES8_S8_EEELi128ENS_6half_tEfNS_4arch4Sm80ELb0ELb0ELb1ELb1ELb1ELb0ELb1ELb0EEENS1_21CollectiveEpilogueFwdIS9_NS6_IJNS7_ILi1EEESF_SF_EEESA_SC_Li256ELb1ELb1ELb0ELb0EEENS1_19SingleTileSchedulerILb1ELb0ELb1ELi128EEEEEEEEEvNT_6ParamsE,"aw",@nobits
	.sectionflags	@""
	.align	16


//--------------------- .nv.shared._ZN7cutlass13device_kernelIN5flash19enable_sm80_to_sm89INS1_16FlashAttnFwdSm80INS1_25CollectiveMainloopFwdSm80ILi8ELi1ELb1EN4cute5tupleIJNS5_1CILi128EEES8_S8_EEELi128ENS_6half_tEfNS_4arch4Sm80ELb0ELb0ELb1ELb1ELb1ELb1ELb1ELb0EEENS1_21CollectiveEpilogueFwdIS9_NS6_IJNS7_ILi1EEESF_SF_EEESA_SC_Li256ELb1ELb1ELb0ELb0EEENS1_19SingleTileSchedulerILb1ELb0ELb1ELi128EEEEEEEEEvNT_6ParamsE --------------------------
	.section	.nv.shared._ZN7cutlass13device_kernelIN5flash19enable_sm80_to_sm89INS1_16FlashAttnFwdSm80INS1_25CollectiveMainloopFwdSm80ILi8ELi1ELb1EN4cute5tupleIJNS5_1CILi128EEES8_S8_EEELi128ENS_6half_tEfNS_4arch4Sm80ELb0ELb0ELb1ELb1ELb1ELb1ELb1ELb0EEENS1_21CollectiveEpilogueFwdIS9_NS6_IJNS7_ILi1EEESF_SF_EEESA_SC_Li256ELb1ELb1ELb0ELb0EEENS1_19SingleTileSchedulerILb1ELb0ELb1ELi128EEEEEEEEEvNT_6ParamsE,"aw",@nobits
	.sectionflags	@""
	.align	16


//--------------------- .nv.shared._ZN7cutlass13device_kernelIN5flash19enable_sm80_to_sm89INS1_16FlashAttnFwdSm80INS1_25CollectiveMainloopFwdSm80ILi8ELi1ELb1EN4cute5tupleIJNS5_1CILi128EEENS7_ILi96EEES8_EEELi128ENS_6half_tEfNS_4arch4Sm80ELb0ELb1ELb1ELb0ELb1ELb0ELb1ELb0EEENS1_21CollectiveEpilogueFwdINS6_IJS8_S8_S9_EEENS6_IJNS7_ILi1EEESH_SH_EEESB_SD_Li256ELb0ELb1ELb0ELb0EEENS1_19SingleTileSchedulerILb0ELb0ELb1ELi128EEEEEEEEEvNT_6ParamsE --------------------------
	.section	.nv.shared._ZN7cutlass13device_kernelIN5flash19enable_sm80_to_sm89INS1_16FlashAttnFwdSm80INS1_25CollectiveMainloopFwdSm80ILi8ELi1ELb1EN4cute5tupleIJNS5_1CILi128EEENS7_ILi96EEES8_EEELi128ENS_6half_tEfNS_4arch4Sm80ELb0ELb1ELb1ELb0ELb1ELb0ELb1ELb0EEENS1_21CollectiveEpilogueFwdINS6_IJS8_S8_S9_EEENS6_IJNS7_ILi1EEESH_SH_EEESB_SD_Li256ELb0ELb1ELb0ELb0EEENS1_19SingleTileSchedulerILb0ELb0ELb1ELi128EEEEEEEEEvNT_6ParamsE,"aw",@nobits
	.sectionflags	@""
	.align	16


//--------------------- .nv.shared._ZN7cutlass13device_kernelIN5flash19enable_sm80_to_sm89INS1_16FlashAttnFwdSm80INS1_25CollectiveMainloopFwdSm80ILi8ELi1ELb1EN4cute5tupleIJNS5_1CILi128EEENS7_ILi96EEES8_EEELi128ENS_6half_tEfNS_4arch4Sm80ELb0ELb1ELb1ELb1ELb1ELb0ELb1ELb0EEENS1_21CollectiveEpilogueFwdINS6_IJS8_S8_S9_EEENS6_IJNS7_ILi1EEESH_SH_EEESB_SD_Li256ELb1ELb1ELb0ELb0EEENS1_19SingleTileSchedulerILb1ELb0ELb1ELi128EEEEEEEEEvNT_6ParamsE --------------------------
	.section	.nv.shared._ZN7cutlass13device_kernelIN5flash19enable_sm80_to_sm89INS1_16FlashAttnFwdSm80INS1_25CollectiveMainloopFwdSm80ILi8ELi1ELb1EN4cute5tupleIJNS5_1CILi128EEENS7_ILi96EEES8_EEELi128ENS_6half_tEfNS_4arch4Sm80ELb0ELb1ELb1ELb1ELb1ELb0ELb1ELb0EEENS1_21CollectiveEpilogueFwdINS6_IJS8_S8_S9_EEENS6_IJNS7_ILi1EEESH_SH_EEESB_SD_Li256ELb1ELb1ELb0ELb0EEENS1_19SingleTileSchedulerILb1ELb0ELb1ELi128EEEEEEEEEvNT_6ParamsE,"aw",@nobits
	.sectionflags	@""
	.align	16


//--------------------- .nv.shared._ZN7cutlass13device_kernelIN5flash19enable_sm80_to_sm89INS1_16FlashAttnFwdSm80INS1_25CollectiveMainloopFwdSm80ILi8ELi1ELb1EN4cute5tupleIJNS5_1CILi128EEENS7_ILi96EEES8_EEELi128ENS_6half_tEfNS_4arch4Sm80ELb0ELb1ELb1ELb1ELb1ELb1ELb1ELb0EEENS1_21CollectiveEpilogueFwdINS6_IJS8_S8_S9_EEENS6_IJNS7_ILi1EEESH_SH_EEESB_SD_Li256ELb1ELb1ELb0ELb0EEENS1_19SingleTileSchedulerILb1ELb0ELb1ELi128EEEEEEEEEvNT_6ParamsE --------------------------
	.section	.nv.shared._ZN7cutlass13device_kernelIN5flash19enable_sm80_to_sm89INS1_16FlashAttnFwdSm80INS1_25CollectiveMainloopFwdSm80ILi8ELi1ELb1EN4cute5tupleIJNS5_1CILi128EEENS7_ILi96EEES8_EEELi128ENS_6half_tEfNS_4arch4Sm80ELb0ELb1ELb1ELb1ELb1ELb1ELb1ELb0EEENS1_21CollectiveEpilogueFwdINS6_IJS8_S8_S9_EEENS6_IJNS7_ILi1EEESH_SH_EEESB_SD_Li256ELb1ELb1ELb0ELb0EEENS1_19SingleTileSchedulerILb1ELb0ELb1ELi128EEEEEEEEEvNT_6ParamsE,"aw",@nobits
	.sectionflags	@""
	.align	16


//--------------------- .nv.shared._ZN7cutlass13device_kernelIN5flash19enable_sm80_to_sm89INS1_16FlashAttnFwdSm80INS1_25CollectiveMainloopFwdSm80ILi8ELi1ELb1EN4cute5tupleIJNS5_1CILi128EEES8_S8_EEELi128ENS_6half_tEfNS_4arch4Sm80ELb1ELb0ELb1ELb0ELb1ELb0ELb1ELb0EEENS1_21CollectiveEpilogueFwdIS9_NS6_IJNS7_ILi1EEESF_SF_EEESA_SC_Li256ELb0ELb1ELb0ELb0EEENS1_30DynamicPersistentTileSchedulerILi256ELi256ELb0ELb1ELb0EEEEEEEEEvNT_6ParamsE --------------------------
	.section	.nv.shared._ZN7cutlass13device_kernelIN5flash19enable_sm80_to_sm89INS1_16FlashAttnFwdSm80INS1_25CollectiveMainloopFwdSm80ILi8ELi1ELb1EN4cute5tupleIJNS5_1CILi128EEES8_S8_EEELi128ENS_6half_tEfNS_4arch4Sm80ELb1ELb0ELb1ELb0ELb1ELb0ELb1ELb0EEENS1_21CollectiveEpilogueFwdIS9_NS6_IJNS7_ILi1EEESF_SF_EEESA_SC_Li256ELb0ELb1ELb0ELb0EEENS1_30DynamicPersistentTileSchedulerILi256ELi256ELb0ELb1ELb0EEEEEEEEEvNT_6ParamsE,"aw",@nobits
	.sectionflags	@""
	.align	16


//--------------------- .nv.shared._ZN7cutlass13device_kernelIN5flash19enable_sm80_to_sm89INS1_16FlashAttnFwdSm80INS1_25CollectiveMainloopFwdSm80ILi8ELi1ELb1EN4cute5tupleIJNS5_1CILi128EEES8_S8_EEELi128ENS_6half_tEfNS_4arch4Sm80ELb1ELb0ELb1ELb1ELb1ELb0ELb1ELb0EEENS1_21CollectiveEpilogueFwdIS9_NS6_IJNS7_ILi1EEESF_SF_EEESA_SC_Li256ELb1ELb1ELb0ELb0EEENS1_19SingleTileSchedulerILb1ELb0ELb1ELi128EEEEEEEEEvNT_6ParamsE --------------------------
	.section	.nv.shared._ZN7cutlass13device_kernelIN5flash19enable_sm80_to_sm89INS1_16FlashAttnFwdSm80INS1_25CollectiveMainloopFwdSm80ILi8ELi1ELb1EN4cute5tupleIJNS5_1CILi128EEES8_S8_EEELi128ENS_6half_tEfNS_4arch4Sm80ELb1ELb0ELb1ELb1ELb1ELb0ELb1ELb0EEENS1_21CollectiveEpilogueFwdIS9_NS6_IJNS7_ILi1EEESF_SF_EEESA_SC_Li256ELb1ELb1ELb0ELb0EEENS1_19SingleTileSchedulerILb1ELb0ELb1ELi128EEEEEEEEEvNT_6ParamsE,"aw",@nobits
	.sectionflags	@""
	.align	16


//--------------------- .nv.shared._ZN7cutlass13device_kernelIN5flash19enable_sm80_to_sm89INS1_16FlashAttnFwdSm80INS1_25CollectiveMainloopFwdSm80ILi8ELi1ELb1EN4cute5tupleIJNS5_1CILi128EEES8_S8_EEELi128ENS_6half_tEfNS_4arch4Sm80ELb1ELb0ELb1ELb1ELb1ELb1ELb1ELb0EEENS1_21CollectiveEpilogueFwdIS9_NS6_IJNS7_ILi1EEESF_SF_EEESA_SC_Li256ELb1ELb1ELb0ELb0EEENS1_19SingleTileSchedulerILb1ELb0ELb1ELi128EEEEEEEEEvNT_6ParamsE --------------------------
	.section	.nv.shared._ZN7cutlass13device_kernelIN5flash19enable_sm80_to_sm89INS1_16FlashAttnFwdSm80INS1_25CollectiveMainloopFwdSm80ILi8ELi1ELb1EN4cute5tupleIJNS5_1CILi128EEES8_S8_EEELi128ENS_6half_tEfNS_4arch4Sm80ELb1ELb0ELb1ELb1ELb1ELb1ELb1ELb0EEENS1_21CollectiveEpilogueFwdIS9_NS6_IJNS7_ILi1EEESF_SF_EEESA_SC_Li256ELb1ELb1ELb0ELb0EEENS1_19SingleTileSchedulerILb1ELb0ELb1ELi128EEEEEEEEEvNT_6ParamsE,"aw",@nobits
	.sectionflags	@""
	.align	16


//--------------------- .nv.shared._ZN7cutlass13device_kernelIN5flash19enable_sm80_to_sm89INS1_16FlashAttnFwdSm80INS1_25CollectiveMainloopFwdSm80ILi4ELi1ELb0EN4cute5tupleIJNS5_1CILi128EEENS7_ILi64EEES8_EEELi128ENS_6half_tEfNS_4arch4Sm80ELb0ELb0ELb1ELb0ELb1ELb0ELb1ELb0EEENS1_21CollectiveEpilogueFwdINS6_IJS8_S8_S9_EEENS6_IJNS7_ILi1EEESH_SH_EEESB_SD_Li128ELb0ELb1ELb0ELb0EEENS1_19SingleTileSchedulerILb0ELb0ELb1ELi128EEEEEEEEEvNT_6ParamsE --------------------------
	.section	.nv.shared._ZN7cutlass13device_kernelIN5flash19enable_sm80_to_sm89INS1_16FlashAttnFwdSm80INS1_25CollectiveMainloopFwdSm80ILi4ELi1ELb0EN4cute5tupleIJNS5_1CILi128EEENS7_ILi64EEES8_EEELi128ENS_6half_tEfNS_4arch4Sm80ELb0ELb0ELb1ELb0ELb1ELb0ELb1ELb0EEENS1_21CollectiveEpilogueFwdINS6_IJS8_S8_S9_EEENS6_IJNS7_ILi1EEESH_SH_EEESB_SD_Li128ELb0ELb1ELb0ELb0EEENS1_19SingleTileSchedulerILb0ELb0ELb1ELi128EEEEEEEEEvNT_6ParamsE,"aw",@nobits
	.sectionflags	@""
	.align	16


//--------------------- .nv.shared._ZN7cutlass13device_kernelIN5flash19enable_sm80_to_sm89INS1_16FlashAttnFwdSm80INS1_25CollectiveMainloopFwdSm80ILi4ELi1ELb0EN4cute5tupleIJNS5_1CILi128EEENS7_ILi64EEES8_EEELi128ENS_6half_tEfNS_4arch4Sm80ELb0ELb0ELb1ELb1ELb1ELb0ELb1ELb0EEENS1_21CollectiveEpilogueFwdINS6_IJS8_S8_S9_EEENS6_IJNS7_ILi1EEESH_SH_EEESB_SD_Li128ELb1ELb1ELb0ELb0EEENS1_19SingleTileSchedulerILb1ELb0ELb1ELi128EEEEEEEEEvNT_6ParamsE --------------------------
	.section	.nv.shared._ZN7cutlass13device_kernelIN5flash19enable_sm80_to_sm89INS1_16FlashAttnFwdSm80INS1_25CollectiveMainloopFwdSm80ILi4ELi1ELb0EN4cute5tupleIJNS5_1CILi128EEENS7_ILi64EEES8_EEELi128ENS_6half_tEfNS_4arch4Sm80ELb0ELb0ELb1ELb1ELb1ELb0ELb1ELb0EEENS1_21CollectiveEpilogueFwdINS6_IJS8_S8_S9_EEENS6_IJNS7_ILi1EEESH_SH_EEESB_SD_Li128ELb1ELb1ELb0ELb0EEENS1_19SingleTileSchedulerILb1ELb0ELb1ELi128EEEEEEEEEvNT_6ParamsE,"aw",@nobits
	.sectionflags	@""
	.align	16


//--------------------- .nv.shared._ZN7cutlass13device_kernelIN5flash19enable_sm80_to_sm89INS1_16FlashAttnFwdSm80INS1_25CollectiveMainloopFwdSm80ILi4ELi1ELb0EN4cute5tupleIJNS5_1CILi128EEENS7_ILi64EEES8_EEELi128ENS_6half_tEfNS_4arch4Sm80ELb0ELb0ELb1ELb1ELb1ELb1ELb1ELb0EEENS1_21CollectiveEpilogueFwdINS6_IJS8_S8_S9_EEENS6_IJNS7_ILi1EEESH_SH_EEESB_SD_Li128ELb1ELb1ELb0ELb0EEENS1_19SingleTileSchedulerILb1ELb0ELb1ELi128EEEEEEEEEvNT_6ParamsE --------------------------
	.section	.nv.shared._ZN7cutlass13device_kernelIN5flash19enable_sm80_to_sm89INS1_16FlashAttnFwdSm80INS1_25CollectiveMainloopFwdSm80ILi4ELi1ELb0EN4cute5tupleIJNS5_1CILi128EEENS7_ILi64EEES8_EEELi128ENS_6half_tEfNS_4arch4Sm80ELb0ELb0ELb1ELb1ELb1ELb1ELb1ELb0EEENS1_21CollectiveEpilogueFwdINS6_IJS8_S8_S9_EEENS6_IJNS7_ILi1EEESH_SH_EEESB_SD_Li128ELb1ELb1ELb0ELb0EEENS1_19SingleTileSchedulerILb1ELb0ELb1ELi128EEEEEEEEEvNT_6ParamsE,"aw",@nobits
	.sectionflags	@""
	.align	16


//--------------------- .nv.shared._ZN7cutlass13device_kernelIN5flash19enable_sm80_to_sm89INS1_16FlashAttnFwdSm80INS1_25CollectiveMainloopFwdSm80ILi4ELi1ELb0EN4cute5tupleIJNS5_1CILi128EEENS7_ILi48EEES8_EEELi128ENS_6half_tEfNS_4arch4Sm80ELb0ELb1ELb1ELb0ELb1ELb0ELb1ELb0EEENS1_21CollectiveEpilogueFwdINS6_IJS8_S8_S9_EEENS6_IJNS7_ILi1EEESH_SH_EEESB_SD_Li128ELb0ELb1ELb0ELb0EEENS1_19SingleTileSchedulerILb0ELb0ELb1ELi128EEEEEEEEEvNT_6ParamsE --------------------------
	.section	.nv.shared._ZN7cutlass13device_kernelIN5flash19enable_sm80_to_sm89INS1_16FlashAttnFwdSm80INS1_25CollectiveMainloopFwdSm80ILi4ELi1ELb0EN4cute5tupleIJNS5_1CILi128EEENS7_ILi48EEES8_EEELi128ENS_6half_tEfNS_4arch4Sm80ELb0ELb1ELb1ELb0ELb1ELb0ELb1ELb0EEENS1_21CollectiveEpilogueFwdINS6_IJS8_S8_S9_EEENS6_IJNS7_ILi1EEESH_SH_EEESB_SD_Li128ELb0ELb1ELb0ELb0EEENS1_19SingleTileSchedulerILb0ELb0ELb1ELi128EEEEEEEEEvNT_6ParamsE,"aw",@nobits
	.sectionflags	@""
	.align	16


//--------------------- .nv.shared._ZN7cutlass13device_kernelIN5flash19enable_sm80_to_sm89INS1_16FlashAttnFwdSm80INS1_25CollectiveMainloopFwdSm80ILi4ELi1ELb0EN4cute5tupleIJNS5_1CILi128EEENS7_ILi48EEES8_EEELi128ENS_6half_tEfNS_4arch4Sm80ELb0ELb1ELb1ELb1ELb1ELb0ELb1ELb0EEENS1_21CollectiveEpilogueFwdINS6_IJS8_S8_S9_EEENS6_IJNS7_ILi1EEESH_SH_EEESB_SD_Li128ELb1ELb1ELb0ELb0EEENS1_19SingleTileSchedulerILb1ELb0ELb1ELi128EEEEEEEEEvNT_6ParamsE --------------------------
	.section	.nv.shared._ZN7cutlass13device_kernelIN5flash19enable_sm80_to_sm89INS1_16FlashAttnFwdSm80INS1_25CollectiveMainloopFwdSm80ILi4ELi1ELb0EN4cute5tupleIJNS5_1CILi128EEENS7_ILi48EEES8_EEELi128ENS_6half_tEfNS_4arch4Sm80ELb0ELb1ELb1ELb1ELb1ELb0ELb1ELb0EEENS1_21CollectiveEpilogueFwdINS6_IJS8_S8_S9_EEENS6_IJNS7_ILi1EEESH_SH_EEESB_SD_Li128ELb1ELb1ELb0ELb0EEENS1_19SingleTileSchedulerILb1ELb0ELb1ELi128EEEEEEEEEvNT_6ParamsE,"aw",@nobits
	.sectionflags	@""
	.align	16


//--------------------- .nv.shared._ZN7cutlass13device_kernelIN5flash19enable_sm80_to_sm89INS1_16FlashAttnFwdSm80INS1_25CollectiveMainloopFwdSm80ILi4ELi1ELb0EN4cute5tupleIJNS5_1CILi128EEENS7_ILi48EEES8_EEELi128ENS_6half_tEfNS_4arch4Sm80ELb0ELb1ELb1ELb1ELb1ELb1ELb1ELb0EEENS1_21CollectiveEpilogueFwdINS6_IJS8_S8_S9_EEENS6_IJNS7_ILi1EEESH_SH_EEESB_SD_Li128ELb1ELb1ELb0ELb0EEENS1_19SingleTileSchedulerILb1ELb0ELb1ELi128EEEEEEEEEvNT_6ParamsE --------------------------
	.section	.nv.shared._ZN7cutlass13device_kernelIN5flash19enable_sm80_to_sm89INS1_16FlashAttnFwdSm80INS1_25CollectiveMainloopFwdSm80ILi4ELi1ELb0EN4cute5tupleIJNS5_1CILi128EEENS7_ILi48EEES8_EEELi128ENS_6half_tEfNS_4arch4Sm80ELb0ELb1ELb1ELb1ELb1ELb1ELb1ELb0EEENS1_21CollectiveEpilogueFwdINS6_IJS8_S8_S9_EEENS6_IJNS7_ILi1EEESH_SH_EEESB_SD_Li128ELb1ELb1ELb0ELb0EEENS1_19SingleTileSchedulerILb1ELb0ELb1ELi128EEEEEEEEEvNT_6ParamsE,"aw",@nobits
	.sectionflags	@""
	.align	16


//--------------------- .nv.shared._ZN7cutlass13device_kernelIN5flash19enable_sm80_to_sm89INS1_16FlashAttnFwdSm80INS1_25CollectiveMainloopFwdSm80ILi4ELi1ELb0EN4cute5tupleIJNS5_1CILi128EEENS7_ILi64EEES8_EEELi128ENS_6half_tEfNS_4arch4Sm80ELb1ELb0ELb1ELb0ELb1ELb0ELb1ELb0EEENS1_21CollectiveEpilogueFwdINS6_IJS8_S8_S9_EEENS6_IJNS7_ILi1EEESH_SH_EEESB_SD_Li128ELb0ELb1ELb0ELb0EEENS1_30DynamicPersistentTileSchedulerILi128ELi128ELb0ELb1ELb0EEEEEEEEEvNT_6ParamsE --------------------------
	.section	.nv.shared._ZN7cutlass13device_kernelIN5flash19enable_sm80_to_sm89INS1_16FlashAttnFwdSm80INS1_25CollectiveMainloopFwdSm80ILi4ELi1ELb0EN4cute5tupleIJNS5_1CILi128EEENS7_ILi64EEES8_EEELi128ENS_6half_tEfNS_4arch4Sm80ELb1ELb0ELb1ELb0ELb1ELb0ELb1ELb0EEENS1_21CollectiveEpilogueFwdINS6_IJS8_S8_S9_EEENS6_IJNS7_ILi1EEESH_SH_EEESB_SD_Li128ELb0ELb1ELb0ELb0EEENS1_30DynamicPersistentTileSchedulerILi128ELi128ELb0ELb1ELb0EEEEEEEEEvNT_6ParamsE,"aw",@nobits
	.sectionflags	@""
	.align	16


//--------------------- .nv.shared._ZN7cutlass13device_kernelIN5flash19enable_sm80_to_sm89INS1_16FlashAttnFwdSm80INS1_25CollectiveMainloopFwdSm80ILi4ELi1ELb0EN4cute5tupleIJNS5_1CILi128EEENS7_ILi64EEES8_EEELi128ENS_6half_tEfNS_4arch4Sm80ELb1ELb0ELb1ELb1ELb1ELb0ELb1ELb0EEENS1_21CollectiveEpilogueFwdINS6_IJS8_S8_S9_EEENS6_IJNS7_ILi1EEESH_SH_EEESB_SD_Li128ELb1ELb1ELb0ELb0EEENS1_19SingleTileSchedulerILb1ELb0ELb1ELi128EEEEEEEEEvNT_6ParamsE --------------------------
	.section	.nv.shared._ZN7cutlass13device_kernelIN5flash19enable_sm80_to_sm89INS1_16FlashAttnFwdSm80INS1_25CollectiveMainloopFwdSm80ILi4ELi1ELb0EN4cute5tupleIJNS5_1CILi128EEENS7_ILi64EEES8_EEELi128ENS_6half_tEfNS_4arch4Sm80ELb1ELb0ELb1ELb1ELb1ELb0ELb1ELb0EEENS1_21CollectiveEpilogueFwdINS6_IJS8_S8_S9_EEENS6_IJNS7_ILi1EEESH_SH_EEESB_SD_Li128ELb1ELb1ELb0ELb0EEENS1_19SingleTileSchedulerILb1ELb0ELb1ELi128EEEEEEEEEvNT_6ParamsE,"aw",@nobits
	.sectionflags	@""
	.align	16


//--------------------- .nv.shared._ZN7cutlass13device_kernelIN5flash19enable_sm80_to_sm89INS1_16FlashAttnFwdSm80INS1_25CollectiveMainloopFwdSm80ILi4ELi1ELb0EN4cute5tupleIJNS5_1CILi128EEENS7_ILi64EEES8_EEELi128ENS_6half_tEfNS_4arch4Sm80ELb1ELb0ELb1ELb1ELb1ELb1ELb1ELb0EEENS1_21CollectiveEpilogueFwdINS6_IJS8_S8_S9_EEENS6_IJNS7_ILi1EEESH_SH_EEESB_SD_Li128ELb1ELb1ELb0ELb0EEENS1_19SingleTileSchedulerILb1ELb0ELb1ELi128EEEEEEEEEvNT_6ParamsE --------------------------
	.section	.nv.shared._ZN7cutlass13device_kernelIN5flash19enable_sm80_to_sm89INS1_16FlashAttnFwdSm80INS1_25CollectiveMainloopFwdSm80ILi4ELi1ELb0EN4cute5tupleIJNS5_1CILi128EEENS7_ILi64EEES8_EEELi128ENS_6half_tEfNS_4arch4Sm80ELb1ELb0ELb1ELb1ELb1ELb1ELb1ELb0EEENS1_21CollectiveEpilogueFwdINS6_IJS8_S8_S9_EEENS6_IJNS7_ILi1EEESH_SH_EEESB_SD_Li128ELb1ELb1ELb0ELb0EEENS1_19SingleTileSchedulerILb1ELb0ELb1ELi128EEEEEEEEEvNT_6ParamsE,"aw",@nobits
	.sectionflags	@""
	.align	16
